	.target	sm_103a

	.elftype	@"ET_EXEC"


//--------------------- .note.nv.tkinfo           --------------------------
	.section	.note.nv.tkinfo,"",@"SHT_NOTE"
	.sectionflags	@"SHF_NOTE_NV_TKINFO"
	.tkinfo
        /*0018*/ 	.word	0x00000002
        /*0030*/ 	.string	""
        /*0030*/ 	.string	"ptxas"
        /*0030*/ 	.string	"Cuda compilation tools, release 13.0, V13.0.88"
        /*0030*/ 	.string	"Build cuda_13.0.r13.0/compiler.36424714_0"
        /*0030*/ 	.string	"-arch sm_103a -m 64 "



//--------------------- .note.nv.cuinfo           --------------------------
	.section	.note.nv.cuinfo,"",@"SHT_NOTE"
	.sectionflags	@"SHF_NOTE_NV_CUINFO"
        /*0018*/ 	.short	0x0002
        /*001a*/ 	.short	0x0067
        /*001c*/ 	.short	0x0082
	.zero		2


//--------------------- .nv.info                  --------------------------
	.section	.nv.info,"",@"SHT_CUDA_INFO"
	.align	4


	//----- nvinfo : EIATTR_REGCOUNT
	.align		4
        /*0000*/ 	.byte	0x04, 0x2f
        /*0002*/ 	.short	(.L_50 - .L_49)
	.align		4
.L_49:
        /*0004*/ 	.word	index@(_ZN2at6native29vectorized_elementwise_kernelILi8EZNS0_43_GLOBAL__N__7cc8d1ed_10_Dropout_cu_0e96ed3819masked_scale_kernelIbddEEvRNS_6TensorERKS4_S7_T1_EUldbE_St5arrayIPcLm3EEEEviT0_S8_)
        /*0008*/ 	.word	0x00000004


	//----- nvinfo : EIATTR_FRAME_SIZE
	.align		4
.L_50:
        /*000c*/ 	.byte	0x04, 0x11
        /*000e*/ 	.short	(.L_52 - .L_51)
	.align		4
.L_51:
        /*0010*/ 	.word	index@(_ZN2at6native29vectorized_elementwise_kernelILi8EZNS0_43_GLOBAL__N__7cc8d1ed_10_Dropout_cu_0e96ed3819masked_scale_kernelIbddEEvRNS_6TensorERKS4_S7_T1_EUldbE_St5arrayIPcLm3EEEEviT0_S8_)
        /*0014*/ 	.word	0x00000000


	//----- nvinfo : EIATTR_REGCOUNT
	.align		4
.L_52:
        /*0018*/ 	.byte	0x04, 0x2f
        /*001a*/ 	.short	(.L_54 - .L_53)
	.align		4
.L_53:
        /*001c*/ 	.word	index@(_ZN2at6native29vectorized_elementwise_kernelILi4EZNS0_43_GLOBAL__N__7cc8d1ed_10_Dropout_cu_0e96ed3819masked_scale_kernelIbddEEvRNS_6TensorERKS4_S7_T1_EUldbE_St5arrayIPcLm3EEEEviT0_S8_)
        /*0020*/ 	.word	0x00000020


	//----- nvinfo : EIATTR_FRAME_SIZE
	.align		4
.L_54:
        /*0024*/ 	.byte	0x04, 0x11
        /*0026*/ 	.short	(.L_56 - .L_55)
	.align		4
.L_55:
        /*0028*/ 	.word	index@(_ZN2at6native29vectorized_elementwise_kernelILi4EZNS0_43_GLOBAL__N__7cc8d1ed_10_Dropout_cu_0e96ed3819masked_scale_kernelIbddEEvRNS_6TensorERKS4_S7_T1_EUldbE_St5arrayIPcLm3EEEEviT0_S8_)
        /*002c*/ 	.word	0x00000000


	//----- nvinfo : EIATTR_REGCOUNT
	.align		4
.L_56:
        /*0030*/ 	.byte	0x04, 0x2f
        /*0032*/ 	.short	(.L_58 - .L_57)
	.align		4
.L_57:
        /*0034*/ 	.word	index@(_ZN2at6native29vectorized_elementwise_kernelILi2EZNS0_43_GLOBAL__N__7cc8d1ed_10_Dropout_cu_0e96ed3819masked_scale_kernelIbddEEvRNS_6TensorERKS4_S7_T1_EUldbE_St5arrayIPcLm3EEEEviT0_S8_)
        /*0038*/ 	.word	0x00000020


	//----- nvinfo : EIATTR_FRAME_SIZE
	.align		4
.L_58:
        /*003c*/ 	.byte	0x04, 0x11
        /*003e*/ 	.short	(.L_60 - .L_59)
	.align		4
.L_59:
        /*0040*/ 	.word	index@(_ZN2at6native29vectorized_elementwise_kernelILi2EZNS0_43_GLOBAL__N__7cc8d1ed_10_Dropout_cu_0e96ed3819masked_scale_kernelIbddEEvRNS_6TensorERKS4_S7_T1_EUldbE_St5arrayIPcLm3EEEEviT0_S8_)
        /*0044*/ 	.word	0x00000000


	//----- nvinfo : EIATTR_REGCOUNT
	.align		4
.L_60:
        /*0048*/ 	.byte	0x04, 0x2f
        /*004a*/ 	.short	(.L_62 - .L_61)
	.align		4
.L_61:
        /*004c*/ 	.word	index@(_ZN2at6native27unrolled_elementwise_kernelIZNS0_43_GLOBAL__N__7cc8d1ed_10_Dropout_cu_0e96ed3819masked_scale_kernelIbddEEvRNS_6TensorERKS4_S7_T1_EUldbE_St5arrayIPcLm3EELi4E23TrivialOffsetCalculatorILi2EjESD_ILi1EjENS0_6memory15LoadWithoutCastENSG_16StoreWithoutCastEEEviT_T0_T2_T3_T4_T5_)
        /*0050*/ 	.word	0x00000020


	//----- nvinfo : EIATTR_FRAME_SIZE
	.align		4
.L_62:
        /*0054*/ 	.byte	0x04, 0x11
        /*0056*/ 	.short	(.L_64 - .L_63)
	.align		4
.L_63:
        /*0058*/ 	.word	index@(_ZN2at6native27unrolled_elementwise_kernelIZNS0_43_GLOBAL__N__7cc8d1ed_10_Dropout_cu_0e96ed3819masked_scale_kernelIbddEEvRNS_6TensorERKS4_S7_T1_EUldbE_St5arrayIPcLm3EELi4E23TrivialOffsetCalculatorILi2EjESD_ILi1EjENS0_6memory15LoadWithoutCastENSG_16StoreWithoutCastEEEviT_T0_T2_T3_T4_T5_)
        /*005c*/ 	.word	0x00000000


	//----- nvinfo : EIATTR_REGCOUNT
	.align		4
.L_64:
        /*0060*/ 	.byte	0x04, 0x2f
        /*0062*/ 	.short	(.L_66 - .L_65)
	.align		4
.L_65:
        /*0064*/ 	.word	index@(_ZN2at6native18elementwise_kernelILi128ELi2EZNS0_22gpu_kernel_impl_nocastIZNS0_43_GLOBAL__N__7cc8d1ed_10_Dropout_cu_0e96ed3819masked_scale_kernelIbddEEvRNS_6TensorERKS5_S8_T1_EUldbE_EEvRNS_18TensorIteratorBaseERKT_EUliE_EEviS9_)
        /*0068*/ 	.word	0x00000014


	//----- nvinfo : EIATTR_FRAME_SIZE
	.align		4
.L_66:
        /*006c*/ 	.byte	0x04, 0x11
        /*006e*/ 	.short	(.L_68 - .L_67)
	.align		4
.L_67:
        /*0070*/ 	.word	index@(_ZN2at6native18elementwise_kernelILi128ELi2EZNS0_22gpu_kernel_impl_nocastIZNS0_43_GLOBAL__N__7cc8d1ed_10_Dropout_cu_0e96ed3819masked_scale_kernelIbddEEvRNS_6TensorERKS5_S8_T1_EUldbE_EEvRNS_18TensorIteratorBaseERKT_EUliE_EEviS9_)
        /*0074*/ 	.word	0x00000000


	//----- nvinfo : EIATTR_REGCOUNT
	.align		4
.L_68:
        /*0078*/ 	.byte	0x04, 0x2f
        /*007a*/ 	.short	(.L_70 - .L_69)
	.align		4
.L_69:
        /*007c*/ 	.word	index@(_ZN2at6native27unrolled_elementwise_kernelIZNS0_43_GLOBAL__N__7cc8d1ed_10_Dropout_cu_0e96ed3819masked_scale_kernelIbddEEvRNS_6TensorERKS4_S7_T1_EUldbE_St5arrayIPcLm3EELi4E23TrivialOffsetCalculatorILi2EjESD_ILi1EjENS0_6memory12LoadWithCastILi2EEENSG_13StoreWithCastILi1EEEEEviT_T0_T2_T3_T4_T5_)
        /*0080*/ 	.word	0x00000025


	//----- nvinfo : EIATTR_FRAME_SIZE
	.align		4
.L_70:
        /*0084*/ 	.byte	0x04, 0x11
        /*0086*/ 	.short	(.L_72 - .L_71)
	.align		4
.L_71:
        /*0088*/ 	.word	index@(_ZN2at6native27unrolled_elementwise_kernelIZNS0_43_GLOBAL__N__7cc8d1ed_10_Dropout_cu_0e96ed3819masked_scale_kernelIbddEEvRNS_6TensorERKS4_S7_T1_EUldbE_St5arrayIPcLm3EELi4E23TrivialOffsetCalculatorILi2EjESD_ILi1EjENS0_6memory12LoadWithCastILi2EEENSG_13StoreWithCastILi1EEEEEviT_T0_T2_T3_T4_T5_)
        /*008c*/ 	.word	0x00000000


	//----- nvinfo : EIATTR_REGCOUNT
	.align		4
.L_72:
        /*0090*/ 	.byte	0x04, 0x2f
        /*0092*/ 	.short	(.L_74 - .L_73)
	.align		4
.L_73:
        /*0094*/ 	.word	index@(_ZN2at6native18elementwise_kernelILi128ELi4EZNS0_15gpu_kernel_implIZNS0_43_GLOBAL__N__7cc8d1ed_10_Dropout_cu_0e96ed3819masked_scale_kernelIbddEEvRNS_6TensorERKS5_S8_T1_EUldbE_EEvRNS_18TensorIteratorBaseERKT_EUliE_EEviS9_)
        /*0098*/ 	.word	0x00000019


	//----- nvinfo : EIATTR_FRAME_SIZE
	.align		4
.L_74:
        /*009c*/ 	.byte	0x04, 0x11
        /*009e*/ 	.short	(.L_76 - .L_75)
	.align		4
.L_75:
        /*00a0*/ 	.word	index@(_ZN2at6native18elementwise_kernelILi128ELi4EZNS0_15gpu_kernel_implIZNS0_43_GLOBAL__N__7cc8d1ed_10_Dropout_cu_0e96ed3819masked_scale_kernelIbddEEvRNS_6TensorERKS5_S8_T1_EUldbE_EEvRNS_18TensorIteratorBaseERKT_EUliE_EEviS9_)
        /*00a4*/ 	.word	0x00000000


	//----- nvinfo : EIATTR_REGCOUNT
	.align		4
.L_76:
        /*00a8*/ 	.byte	0x04, 0x2f
        /*00aa*/ 	.short	(.L_78 - .L_77)
	.align		4
.L_77:
        /*00ac*/ 	.word	index@(_ZN2at6native29vectorized_elementwise_kernelILi8EZNS0_43_GLOBAL__N__7cc8d1ed_10_Dropout_cu_0e96ed3819masked_scale_kernelIbffEEvRNS_6TensorERKS4_S7_T1_EUlfbE_St5arrayIPcLm3EEEEviT0_S8_)
        /*00b0*/ 	.word	0x00000004


	//----- nvinfo : EIATTR_FRAME_SIZE
	.align		4
.L_78:
        /*00b4*/ 	.byte	0x04, 0x11
        /*00b6*/ 	.short	(.L_80 - .L_79)
	.align		4
.L_79:
        /*00b8*/ 	.word	index@(_ZN2at6native29vectorized_elementwise_kernelILi8EZNS0_43_GLOBAL__N__7cc8d1ed_10_Dropout_cu_0e96ed3819masked_scale_kernelIbffEEvRNS_6TensorERKS4_S7_T1_EUlfbE_St5arrayIPcLm3EEEEviT0_S8_)
        /*00bc*/ 	.word	0x00000000


	//----- nvinfo : EIATTR_REGCOUNT
	.align		4
.L_80:
        /*00c0*/ 	.byte	0x04, 0x2f
        /*00c2*/ 	.short	(.L_82 - .L_81)
	.align		4
.L_81:
        /*00c4*/ 	.word	index@(_ZN2at6native29vectorized_elementwise_kernelILi4EZNS0_43_GLOBAL__N__7cc8d1ed_10_Dropout_cu_0e96ed3819masked_scale_kernelIbffEEvRNS_6TensorERKS4_S7_T1_EUlfbE_St5arrayIPcLm3EEEEviT0_S8_)
        /*00c8*/ 	.word	0x00000020


	//----- nvinfo : EIATTR_FRAME_SIZE
	.align		4
.L_82:
        /*00cc*/ 	.byte	0x04, 0x11
        /*00ce*/ 	.short	(.L_84 - .L_83)
	.align		4
.L_83:
        /*00d0*/ 	.word	index@(_ZN2at6native29vectorized_elementwise_kernelILi4EZNS0_43_GLOBAL__N__7cc8d1ed_10_Dropout_cu_0e96ed3819masked_scale_kernelIbffEEvRNS_6TensorERKS4_S7_T1_EUlfbE_St5arrayIPcLm3EEEEviT0_S8_)
        /*00d4*/ 	.word	0x00000000


	//----- nvinfo : EIATTR_REGCOUNT
	.align		4
.L_84:
        /*00d8*/ 	.byte	0x04, 0x2f
        /*00da*/ 	.short	(.L_86 - .L_85)
	.align		4
.L_85:
        /*00dc*/ 	.word	index@(_ZN2at6native29vectorized_elementwise_kernelILi2EZNS0_43_GLOBAL__N__7cc8d1ed_10_Dropout_cu_0e96ed3819masked_scale_kernelIbffEEvRNS_6TensorERKS4_S7_T1_EUlfbE_St5arrayIPcLm3EEEEviT0_S8_)
        /*00e0*/ 	.word	0x00000020


	//----- nvinfo : EIATTR_FRAME_SIZE
	.align		4
.L_86:
        /*00e4*/ 	.byte	0x04, 0x11
        /*00e6*/ 	.short	(.L_88 - .L_87)
	.align		4
.L_87:
        /*00e8*/ 	.word	index@(_ZN2at6native29vectorized_elementwise_kernelILi2EZNS0_43_GLOBAL__N__7cc8d1ed_10_Dropout_cu_0e96ed3819masked_scale_kernelIbffEEvRNS_6TensorERKS4_S7_T1_EUlfbE_St5arrayIPcLm3EEEEviT0_S8_)
        /*00ec*/ 	.word	0x00000000


	//----- nvinfo : EIATTR_REGCOUNT
	.align		4
.L_88:
        /*00f0*/ 	.byte	0x04, 0x2f
        /*00f2*/ 	.short	(.L_90 - .L_89)
	.align		4
.L_89:
        /*00f4*/ 	.word	index@(_ZN2at6native27unrolled_elementwise_kernelIZNS0_43_GLOBAL__N__7cc8d1ed_10_Dropout_cu_0e96ed3819masked_scale_kernelIbffEEvRNS_6TensorERKS4_S7_T1_EUlfbE_St5arrayIPcLm3EELi4E23TrivialOffsetCalculatorILi2EjESD_ILi1EjENS0_6memory15LoadWithoutCastENSG_16StoreWithoutCastEEEviT_T0_T2_T3_T4_T5_)
        /*00f8*/ 	.word	0x0000001e


	//----- nvinfo : EIATTR_FRAME_SIZE
	.align		4
.L_90:
        /*00fc*/ 	.byte	0x04, 0x11
        /*00fe*/ 	.short	(.L_92 - .L_91)
	.align		4
.L_91:
        /*0100*/ 	.word	index@(_ZN2at6native27unrolled_elementwise_kernelIZNS0_43_GLOBAL__N__7cc8d1ed_10_Dropout_cu_0e96ed3819masked_scale_kernelIbffEEvRNS_6TensorERKS4_S7_T1_EUlfbE_St5arrayIPcLm3EELi4E23TrivialOffsetCalculatorILi2EjESD_ILi1EjENS0_6memory15LoadWithoutCastENSG_16StoreWithoutCastEEEviT_T0_T2_T3_T4_T5_)
        /*0104*/ 	.word	0x00000000


	//----- nvinfo : EIATTR_REGCOUNT
	.align		4
.L_92:
        /*0108*/ 	.byte	0x04, 0x2f
        /*010a*/ 	.short	(.L_94 - .L_93)
	.align		4
.L_93:
        /*010c*/ 	.word	index@(_ZN2at6native18elementwise_kernelILi128ELi2EZNS0_22gpu_kernel_impl_nocastIZNS0_43_GLOBAL__N__7cc8d1ed_10_Dropout_cu_0e96ed3819masked_scale_kernelIbffEEvRNS_6TensorERKS5_S8_T1_EUlfbE_EEvRNS_18TensorIteratorBaseERKT_EUliE_EEviS9_)
        /*0110*/ 	.word	0x00000014


	//----- nvinfo : EIATTR_FRAME_SIZE
	.align		4
.L_94:
        /*0114*/ 	.byte	0x04, 0x11
        /*0116*/ 	.short	(.L_96 - .L_95)
	.align		4
.L_95:
        /*0118*/ 	.word	index@(_ZN2at6native18elementwise_kernelILi128ELi2EZNS0_22gpu_kernel_impl_nocastIZNS0_43_GLOBAL__N__7cc8d1ed_10_Dropout_cu_0e96ed3819masked_scale_kernelIbffEEvRNS_6TensorERKS5_S8_T1_EUlfbE_EEvRNS_18TensorIteratorBaseERKT_EUliE_EEviS9_)
        /*011c*/ 	.word	0x00000000


	//----- nvinfo : EIATTR_REGCOUNT
	.align		4
.L_96:
        /*0120*/ 	.byte	0x04, 0x2f
        /*0122*/ 	.short	(.L_98 - .L_97)
	.align		4
.L_97:
        /*0124*/ 	.word	index@(_ZN2at6native27unrolled_elementwise_kernelIZNS0_43_GLOBAL__N__7cc8d1ed_10_Dropout_cu_0e96ed3819masked_scale_kernelIbffEEvRNS_6TensorERKS4_S7_T1_EUlfbE_St5arrayIPcLm3EELi4E23TrivialOffsetCalculatorILi2EjESD_ILi1EjENS0_6memory12LoadWithCastILi2EEENSG_13StoreWithCastILi1EEEEEviT_T0_T2_T3_T4_T5_)
        /*0128*/ 	.word	0x0000001e


	//----- nvinfo : EIATTR_FRAME_SIZE
	.align		4
.L_98:
        /*012c*/ 	.byte	0x04, 0x11
        /*012e*/ 	.short	(.L_100 - .L_99)
	.align		4
.L_99:
        /*0130*/ 	.word	index@(_ZN2at6native27unrolled_elementwise_kernelIZNS0_43_GLOBAL__N__7cc8d1ed_10_Dropout_cu_0e96ed3819masked_scale_kernelIbffEEvRNS_6TensorERKS4_S7_T1_EUlfbE_St5arrayIPcLm3EELi4E23TrivialOffsetCalculatorILi2EjESD_ILi1EjENS0_6memory12LoadWithCastILi2EEENSG_13StoreWithCastILi1EEEEEviT_T0_T2_T3_T4_T5_)
        /*0134*/ 	.word	0x00000000


	//----- nvinfo : EIATTR_REGCOUNT
	.align		4
.L_100:
        /*0138*/ 	.byte	0x04, 0x2f
        /*013a*/ 	.short	(.L_102 - .L_101)
	.align		4
.L_101:
        /*013c*/ 	.word	index@(_ZN2at6native18elementwise_kernelILi128ELi4EZNS0_15gpu_kernel_implIZNS0_43_GLOBAL__N__7cc8d1ed_10_Dropout_cu_0e96ed3819masked_scale_kernelIbffEEvRNS_6TensorERKS5_S8_T1_EUlfbE_EEvRNS_18TensorIteratorBaseERKT_EUliE_EEviS9_)
        /*0140*/ 	.word	0x00000018


	//----- nvinfo : EIATTR_FRAME_SIZE
	.align		4
.L_102:
        /*0144*/ 	.byte	0x04, 0x11
        /*0146*/ 	.short	(.L_104 - .L_103)
	.align		4
.L_103:
        /*0148*/ 	.word	index@(_ZN2at6native18elementwise_kernelILi128ELi4EZNS0_15gpu_kernel_implIZNS0_43_GLOBAL__N__7cc8d1ed_10_Dropout_cu_0e96ed3819masked_scale_kernelIbffEEvRNS_6TensorERKS5_S8_T1_EUlfbE_EEvRNS_18TensorIteratorBaseERKT_EUliE_EEviS9_)
        /*014c*/ 	.word	0x00000000


	//----- nvinfo : EIATTR_REGCOUNT
	.align		4
.L_104:
        /*0150*/ 	.byte	0x04, 0x2f
        /*0152*/ 	.short	(.L_106 - .L_105)
	.align		4
.L_105:
        /*0154*/ 	.word	index@(_ZN2at6native29vectorized_elementwise_kernelILi8EZNS0_43_GLOBAL__N__7cc8d1ed_10_Dropout_cu_0e96ed3819masked_scale_kernelIbN3c104HalfEfEEvRNS_6TensorERKS6_S9_T1_EUlS5_bE_St5arrayIPcLm3EEEEviT0_SA_)
        /*0158*/ 	.word	0x00000004


	//----- nvinfo : EIATTR_FRAME_SIZE
	.align		4
.L_106:
        /*015c*/ 	.byte	0x04, 0x11
        /*015e*/ 	.short	(.L_108 - .L_107)
	.align		4
.L_107:
        /*0160*/ 	.word	index@(_ZN2at6native29vectorized_elementwise_kernelILi8EZNS0_43_GLOBAL__N__7cc8d1ed_10_Dropout_cu_0e96ed3819masked_scale_kernelIbN3c104HalfEfEEvRNS_6TensorERKS6_S9_T1_EUlS5_bE_St5arrayIPcLm3EEEEviT0_SA_)
        /*0164*/ 	.word	0x00000000


	//----- nvinfo : EIATTR_REGCOUNT
	.align		4
.L_108:
        /*0168*/ 	.byte	0x04, 0x2f
        /*016a*/ 	.short	(.L_110 - .L_109)
	.align		4
.L_109:
        /*016c*/ 	.word	index@(_ZN2at6native29vectorized_elementwise_kernelILi4EZNS0_43_GLOBAL__N__7cc8d1ed_10_Dropout_cu_0e96ed3819masked_scale_kernelIbN3c104HalfEfEEvRNS_6TensorERKS6_S9_T1_EUlS5_bE_St5arrayIPcLm3EEEEviT0_SA_)
        /*0170*/ 	.word	0x00000028


	//----- nvinfo : EIATTR_FRAME_SIZE
	.align		4
.L_110:
        /*0174*/ 	.byte	0x04, 0x11
        /*0176*/ 	.short	(.L_112 - .L_111)
	.align		4
.L_111:
        /*0178*/ 	.word	index@(_ZN2at6native29vectorized_elementwise_kernelILi4EZNS0_43_GLOBAL__N__7cc8d1ed_10_Dropout_cu_0e96ed3819masked_scale_kernelIbN3c104HalfEfEEvRNS_6TensorERKS6_S9_T1_EUlS5_bE_St5arrayIPcLm3EEEEviT0_SA_)
        /*017c*/ 	.word	0x00000000


	//----- nvinfo : EIATTR_REGCOUNT
	.align		4
.L_112:
        /*0180*/ 	.byte	0x04, 0x2f
        /*0182*/ 	.short	(.L_114 - .L_113)
	.align		4
.L_113:
        /*0184*/ 	.word	index@(_ZN2at6native29vectorized_elementwise_kernelILi2EZNS0_43_GLOBAL__N__7cc8d1ed_10_Dropout_cu_0e96ed3819masked_scale_kernelIbN3c104HalfEfEEvRNS_6TensorERKS6_S9_T1_EUlS5_bE_St5arrayIPcLm3EEEEviT0_SA_)
        /*0188*/ 	.word	0x00000028


	//----- nvinfo : EIATTR_FRAME_SIZE
	.align		4
.L_114:
        /*018c*/ 	.byte	0x04, 0x11
        /*018e*/ 	.short	(.L_116 - .L_115)
	.align		4
.L_115:
        /*0190*/ 	.word	index@(_ZN2at6native29vectorized_elementwise_kernelILi2EZNS0_43_GLOBAL__N__7cc8d1ed_10_Dropout_cu_0e96ed3819masked_scale_kernelIbN3c104HalfEfEEvRNS_6TensorERKS6_S9_T1_EUlS5_bE_St5arrayIPcLm3EEEEviT0_SA_)
        /*0194*/ 	.word	0x00000000


	//----- nvinfo : EIATTR_REGCOUNT
	.align		4
.L_116:
        /*0198*/ 	.byte	0x04, 0x2f
        /*019a*/ 	.short	(.L_118 - .L_117)
	.align		4
.L_117:
        /*019c*/ 	.word	index@(_ZN2at6native27unrolled_elementwise_kernelIZNS0_43_GLOBAL__N__7cc8d1ed_10_Dropout_cu_0e96ed3819masked_scale_kernelIbN3c104HalfEfEEvRNS_6TensorERKS6_S9_T1_EUlS5_bE_St5arrayIPcLm3EELi4E23TrivialOffsetCalculatorILi2EjESF_ILi1EjENS0_6memory15LoadWithoutCastENSI_16StoreWithoutCastEEEviT_T0_T2_T3_T4_T5_)
        /*01a0*/ 	.word	0x0000001e


	//----- nvinfo : EIATTR_FRAME_SIZE
	.align		4
.L_118:
        /*01a4*/ 	.byte	0x04, 0x11
        /*01a6*/ 	.short	(.L_120 - .L_119)
	.align		4
.L_119:
        /*01a8*/ 	.word	index@(_ZN2at6native27unrolled_elementwise_kernelIZNS0_43_GLOBAL__N__7cc8d1ed_10_Dropout_cu_0e96ed3819masked_scale_kernelIbN3c104HalfEfEEvRNS_6TensorERKS6_S9_T1_EUlS5_bE_St5arrayIPcLm3EELi4E23TrivialOffsetCalculatorILi2EjESF_ILi1EjENS0_6memory15LoadWithoutCastENSI_16StoreWithoutCastEEEviT_T0_T2_T3_T4_T5_)
        /*01ac*/ 	.word	0x00000000


	//----- nvinfo : EIATTR_REGCOUNT
	.align		4
.L_120:
        /*01b0*/ 	.byte	0x04, 0x2f
        /*01b2*/ 	.short	(.L_122 - .L_121)
	.align		4
.L_121:
        /*01b4*/ 	.word	index@(_ZN2at6native18elementwise_kernelILi128ELi4EZNS0_22gpu_kernel_impl_nocastIZNS0_43_GLOBAL__N__7cc8d1ed_10_Dropout_cu_0e96ed3819masked_scale_kernelIbN3c104HalfEfEEvRNS_6TensorERKS7_SA_T1_EUlS6_bE_EEvRNS_18TensorIteratorBaseERKT_EUliE_EEviSB_)
        /*01b8*/ 	.word	0x00000014


	//----- nvinfo : EIATTR_FRAME_SIZE
	.align		4
.L_122:
        /*01bc*/ 	.byte	0x04, 0x11
        /*01be*/ 	.short	(.L_124 - .L_123)
	.align		4
.L_123:
        /*01c0*/ 	.word	index@(_ZN2at6native18elementwise_kernelILi128ELi4EZNS0_22gpu_kernel_impl_nocastIZNS0_43_GLOBAL__N__7cc8d1ed_10_Dropout_cu_0e96ed3819masked_scale_kernelIbN3c104HalfEfEEvRNS_6TensorERKS7_SA_T1_EUlS6_bE_EEvRNS_18TensorIteratorBaseERKT_EUliE_EEviSB_)
        /*01c4*/ 	.word	0x00000000


	//----- nvinfo : EIATTR_REGCOUNT
	.align		4
.L_124:
        /*01c8*/ 	.byte	0x04, 0x2f
        /*01ca*/ 	.short	(.L_126 - .L_125)
	.align		4
.L_125:
        /*01cc*/ 	.word	index@(_ZN2at6native27unrolled_elementwise_kernelIZNS0_43_GLOBAL__N__7cc8d1ed_10_Dropout_cu_0e96ed3819masked_scale_kernelIbN3c104HalfEfEEvRNS_6TensorERKS6_S9_T1_EUlS5_bE_St5arrayIPcLm3EELi4E23TrivialOffsetCalculatorILi2EjESF_ILi1EjENS0_6memory12LoadWithCastILi2EEENSI_13StoreWithCastILi1EEEEEviT_T0_T2_T3_T4_T5_)
        /*01d0*/ 	.word	0x0000001f


	//----- nvinfo : EIATTR_FRAME_SIZE
	.align		4
.L_126:
        /*01d4*/ 	.byte	0x04, 0x11
        /*01d6*/ 	.short	(.L_128 - .L_127)
	.align		4
.L_127:
        /*01d8*/ 	.word	index@(_ZN2at6native27unrolled_elementwise_kernelIZNS0_43_GLOBAL__N__7cc8d1ed_10_Dropout_cu_0e96ed3819masked_scale_kernelIbN3c104HalfEfEEvRNS_6TensorERKS6_S9_T1_EUlS5_bE_St5arrayIPcLm3EELi4E23TrivialOffsetCalculatorILi2EjESF_ILi1EjENS0_6memory12LoadWithCastILi2EEENSI_13StoreWithCastILi1EEEEEviT_T0_T2_T3_T4_T5_)
        /*01dc*/ 	.word	0x00000000


	//----- nvinfo : EIATTR_REGCOUNT
	.align		4
.L_128:
        /*01e0*/ 	.byte	0x04, 0x2f
        /*01e2*/ 	.short	(.L_130 - .L_129)
	.align		4
.L_129:
        /*01e4*/ 	.word	index@(_ZN2at6native18elementwise_kernelILi128ELi4EZNS0_15gpu_kernel_implIZNS0_43_GLOBAL__N__7cc8d1ed_10_Dropout_cu_0e96ed3819masked_scale_kernelIbN3c104HalfEfEEvRNS_6TensorERKS7_SA_T1_EUlS6_bE_EEvRNS_18TensorIteratorBaseERKT_EUliE_EEviSB_)
        /*01e8*/ 	.word	0x00000018


	//----- nvinfo : EIATTR_FRAME_SIZE
	.align		4
.L_130:
        /*01ec*/ 	.byte	0x04, 0x11
        /*01ee*/ 	.short	(.L_132 - .L_131)
	.align		4
.L_131:
        /*01f0*/ 	.word	index@(_ZN2at6native18elementwise_kernelILi128ELi4EZNS0_15gpu_kernel_implIZNS0_43_GLOBAL__N__7cc8d1ed_10_Dropout_cu_0e96ed3819masked_scale_kernelIbN3c104HalfEfEEvRNS_6TensorERKS7_SA_T1_EUlS6_bE_EEvRNS_18TensorIteratorBaseERKT_EUliE_EEviSB_)
        /*01f4*/ 	.word	0x00000000


	//----- nvinfo : EIATTR_REGCOUNT
	.align		4
.L_132:
        /*01f8*/ 	.byte	0x04, 0x2f
        /*01fa*/ 	.short	(.L_134 - .L_133)
	.align		4
.L_133:
        /*01fc*/ 	.word	index@(_ZN2at6native29vectorized_elementwise_kernelILi8EZNS0_43_GLOBAL__N__7cc8d1ed_10_Dropout_cu_0e96ed3819masked_scale_kernelIbN3c108BFloat16EfEEvRNS_6TensorERKS6_S9_T1_EUlS5_bE_St5arrayIPcLm3EEEEviT0_SA_)
        /*0200*/ 	.word	0x00000004


	//----- nvinfo : EIATTR_FRAME_SIZE
	.align		4
.L_134:
        /*0204*/ 	.byte	0x04, 0x11
        /*0206*/ 	.short	(.L_136 - .L_135)
	.align		4
.L_135:
        /*0208*/ 	.word	index@(_ZN2at6native29vectorized_elementwise_kernelILi8EZNS0_43_GLOBAL__N__7cc8d1ed_10_Dropout_cu_0e96ed3819masked_scale_kernelIbN3c108BFloat16EfEEvRNS_6TensorERKS6_S9_T1_EUlS5_bE_St5arrayIPcLm3EEEEviT0_SA_)
        /*020c*/ 	.word	0x00000000


	//----- nvinfo : EIATTR_REGCOUNT
	.align		4
.L_136:
        /*0210*/ 	.byte	0x04, 0x2f
        /*0212*/ 	.short	(.L_138 - .L_137)
	.align		4
.L_137:
        /*0214*/ 	.word	index@(_ZN2at6native29vectorized_elementwise_kernelILi4EZNS0_43_GLOBAL__N__7cc8d1ed_10_Dropout_cu_0e96ed3819masked_scale_kernelIbN3c108BFloat16EfEEvRNS_6TensorERKS6_S9_T1_EUlS5_bE_St5arrayIPcLm3EEEEviT0_SA_)
        /*0218*/ 	.word	0x00000028


	//----- nvinfo : EIATTR_FRAME_SIZE
	.align		4
.L_138:
        /*021c*/ 	.byte	0x04, 0x11
        /*021e*/ 	.short	(.L_140 - .L_139)
	.align		4
.L_139:
        /*0220*/ 	.word	index@(_ZN2at6native29vectorized_elementwise_kernelILi4EZNS0_43_GLOBAL__N__7cc8d1ed_10_Dropout_cu_0e96ed3819masked_scale_kernelIbN3c108BFloat16EfEEvRNS_6TensorERKS6_S9_T1_EUlS5_bE_St5arrayIPcLm3EEEEviT0_SA_)
        /*0224*/ 	.word	0x00000000


	//----- nvinfo : EIATTR_REGCOUNT
	.align		4
.L_140:
        /*0228*/ 	.byte	0x04, 0x2f
        /*022a*/ 	.short	(.L_142 - .L_141)
	.align		4
.L_141:
        /*022c*/ 	.word	index@(_ZN2at6native29vectorized_elementwise_kernelILi2EZNS0_43_GLOBAL__N__7cc8d1ed_10_Dropout_cu_0e96ed3819masked_scale_kernelIbN3c108BFloat16EfEEvRNS_6TensorERKS6_S9_T1_EUlS5_bE_St5arrayIPcLm3EEEEviT0_SA_)
        /*0230*/ 	.word	0x00000028


	//----- nvinfo : EIATTR_FRAME_SIZE
	.align		4
.L_142:
        /*0234*/ 	.byte	0x04, 0x11
        /*0236*/ 	.short	(.L_144 - .L_143)
	.align		4
.L_143:
        /*0238*/ 	.word	index@(_ZN2at6native29vectorized_elementwise_kernelILi2EZNS0_43_GLOBAL__N__7cc8d1ed_10_Dropout_cu_0e96ed3819masked_scale_kernelIbN3c108BFloat16EfEEvRNS_6TensorERKS6_S9_T1_EUlS5_bE_St5arrayIPcLm3EEEEviT0_SA_)
        /*023c*/ 	.word	0x00000000


	//----- nvinfo : EIATTR_REGCOUNT
	.align		4
.L_144:
        /*0240*/ 	.byte	0x04, 0x2f
        /*0242*/ 	.short	(.L_146 - .L_145)
	.align		4
.L_145:
        /*0244*/ 	.word	index@(_ZN2at6native27unrolled_elementwise_kernelIZNS0_43_GLOBAL__N__7cc8d1ed_10_Dropout_cu_0e96ed3819masked_scale_kernelIbN3c108BFloat16EfEEvRNS_6TensorERKS6_S9_T1_EUlS5_bE_St5arrayIPcLm3EELi4E23TrivialOffsetCalculatorILi2EjESF_ILi1EjENS0_6memory15LoadWithoutCastENSI_16StoreWithoutCastEEEviT_T0_T2_T3_T4_T5_)
        /*0248*/ 	.word	0x0000001e


	//----- nvinfo : EIATTR_FRAME_SIZE
	.align		4
.L_146:
        /*024c*/ 	.byte	0x04, 0x11
        /*024e*/ 	.short	(.L_148 - .L_147)
	.align		4
.L_147:
        /*0250*/ 	.word	index@(_ZN2at6native27unrolled_elementwise_kernelIZNS0_43_GLOBAL__N__7cc8d1ed_10_Dropout_cu_0e96ed3819masked_scale_kernelIbN3c108BFloat16EfEEvRNS_6TensorERKS6_S9_T1_EUlS5_bE_St5arrayIPcLm3EELi4E23TrivialOffsetCalculatorILi2EjESF_ILi1EjENS0_6memory15LoadWithoutCastENSI_16StoreWithoutCastEEEviT_T0_T2_T3_T4_T5_)
        /*0254*/ 	.word	0x00000000


	//----- nvinfo : EIATTR_REGCOUNT
	.align		4
.L_148:
        /*0258*/ 	.byte	0x04, 0x2f
        /*025a*/ 	.short	(.L_150 - .L_149)
	.align		4
.L_149:
        /*025c*/ 	.word	index@(_ZN2at6native18elementwise_kernelILi128ELi4EZNS0_22gpu_kernel_impl_nocastIZNS0_43_GLOBAL__N__7cc8d1ed_10_Dropout_cu_0e96ed3819masked_scale_kernelIbN3c108BFloat16EfEEvRNS_6TensorERKS7_SA_T1_EUlS6_bE_EEvRNS_18TensorIteratorBaseERKT_EUliE_EEviSB_)
        /*0260*/ 	.word	0x00000014


	//----- nvinfo : EIATTR_FRAME_SIZE
	.align		4
.L_150:
        /*0264*/ 	.byte	0x04, 0x11
        /*0266*/ 	.short	(.L_152 - .L_151)
	.align		4
.L_151:
        /*0268*/ 	.word	index@(_ZN2at6native18elementwise_kernelILi128ELi4EZNS0_22gpu_kernel_impl_nocastIZNS0_43_GLOBAL__N__7cc8d1ed_10_Dropout_cu_0e96ed3819masked_scale_kernelIbN3c108BFloat16EfEEvRNS_6TensorERKS7_SA_T1_EUlS6_bE_EEvRNS_18TensorIteratorBaseERKT_EUliE_EEviSB_)
        /*026c*/ 	.word	0x00000000


	//----- nvinfo : EIATTR_REGCOUNT
	.align		4
.L_152:
        /*0270*/ 	.byte	0x04, 0x2f
        /*0272*/ 	.short	(.L_154 - .L_153)
	.align		4
.L_153:
        /*0274*/ 	.word	index@(_ZN2at6native27unrolled_elementwise_kernelIZNS0_43_GLOBAL__N__7cc8d1ed_10_Dropout_cu_0e96ed3819masked_scale_kernelIbN3c108BFloat16EfEEvRNS_6TensorERKS6_S9_T1_EUlS5_bE_St5arrayIPcLm3EELi4E23TrivialOffsetCalculatorILi2EjESF_ILi1EjENS0_6memory12LoadWithCastILi2EEENSI_13StoreWithCastILi1EEEEEviT_T0_T2_T3_T4_T5_)
        /*0278*/ 	.word	0x0000001e


	//----- nvinfo : EIATTR_FRAME_SIZE
	.align		4
.L_154:
        /*027c*/ 	.byte	0x04, 0x11
        /*027e*/ 	.short	(.L_156 - .L_155)
	.align		4
.L_155:
        /*0280*/ 	.word	index@(_ZN2at6native27unrolled_elementwise_kernelIZNS0_43_GLOBAL__N__7cc8d1ed_10_Dropout_cu_0e96ed3819masked_scale_kernelIbN3c108BFloat16EfEEvRNS_6TensorERKS6_S9_T1_EUlS5_bE_St5arrayIPcLm3EELi4E23TrivialOffsetCalculatorILi2EjESF_ILi1EjENS0_6memory12LoadWithCastILi2EEENSI_13StoreWithCastILi1EEEEEviT_T0_T2_T3_T4_T5_)
        /*0284*/ 	.word	0x00000000


	//----- nvinfo : EIATTR_REGCOUNT
	.align		4
.L_156:
        /*0288*/ 	.byte	0x04, 0x2f
        /*028a*/ 	.short	(.L_158 - .L_157)
	.align		4
.L_157:
        /*028c*/ 	.word	index@(_ZN2at6native18elementwise_kernelILi128ELi4EZNS0_15gpu_kernel_implIZNS0_43_GLOBAL__N__7cc8d1ed_10_Dropout_cu_0e96ed3819masked_scale_kernelIbN3c108BFloat16EfEEvRNS_6TensorERKS7_SA_T1_EUlS6_bE_EEvRNS_18TensorIteratorBaseERKT_EUliE_EEviSB_)
        /*0290*/ 	.word	0x00000018


	//----- nvinfo : EIATTR_FRAME_SIZE
	.align		4
.L_158:
        /*0294*/ 	.byte	0x04, 0x11
        /*0296*/ 	.short	(.L_160 - .L_159)
	.align		4
.L_159:
        /*0298*/ 	.word	index@(_ZN2at6native18elementwise_kernelILi128ELi4EZNS0_15gpu_kernel_implIZNS0_43_GLOBAL__N__7cc8d1ed_10_Dropout_cu_0e96ed3819masked_scale_kernelIbN3c108BFloat16EfEEvRNS_6TensorERKS7_SA_T1_EUlS6_bE_EEvRNS_18TensorIteratorBaseERKT_EUliE_EEviSB_)
        /*029c*/ 	.word	0x00000000


	//----- nvinfo : EIATTR_REGCOUNT
	.align		4
.L_160:
        /*02a0*/ 	.byte	0x04, 0x2f
        /*02a2*/ 	.short	(.L_162 - .L_161)
	.align		4
.L_161:
        /*02a4*/ 	.word	index@(_ZN2at6native29vectorized_elementwise_kernelILi8EZNS0_43_GLOBAL__N__7cc8d1ed_10_Dropout_cu_0e96ed3819masked_scale_kernelIhddEEvRNS_6TensorERKS4_S7_T1_EUldhE_St5arrayIPcLm3EEEEviT0_S8_)
        /*02a8*/ 	.word	0x00000004


	//----- nvinfo : EIATTR_FRAME_SIZE
	.align		4
.L_162:
        /*02ac*/ 	.byte	0x04, 0x11
        /*02ae*/ 	.short	(.L_164 - .L_163)
	.align		4
.L_163:
        /*02b0*/ 	.word	index@(_ZN2at6native29vectorized_elementwise_kernelILi8EZNS0_43_GLOBAL__N__7cc8d1ed_10_Dropout_cu_0e96ed3819masked_scale_kernelIhddEEvRNS_6TensorERKS4_S7_T1_EUldhE_St5arrayIPcLm3EEEEviT0_S8_)
        /*02b4*/ 	.word	0x00000000


	//----- nvinfo : EIATTR_REGCOUNT
	.align		4
.L_164:
        /*02b8*/ 	.byte	0x04, 0x2f
        /*02ba*/ 	.short	(.L_166 - .L_165)
	.align		4
.L_165:
        /*02bc*/ 	.word	index@(_ZN2at6native29vectorized_elementwise_kernelILi4EZNS0_43_GLOBAL__N__7cc8d1ed_10_Dropout_cu_0e96ed3819masked_scale_kernelIhddEEvRNS_6TensorERKS4_S7_T1_EUldhE_St5arrayIPcLm3EEEEviT0_S8_)
        /*02c0*/ 	.word	0x00000020


	//----- nvinfo : EIATTR_FRAME_SIZE
	.align		4
.L_166:
        /*02c4*/ 	.byte	0x04, 0x11
        /*02c6*/ 	.short	(.L_168 - .L_167)
	.align		4
.L_167:
        /*02c8*/ 	.word	index@(_ZN2at6native29vectorized_elementwise_kernelILi4EZNS0_43_GLOBAL__N__7cc8d1ed_10_Dropout_cu_0e96ed3819masked_scale_kernelIhddEEvRNS_6TensorERKS4_S7_T1_EUldhE_St5arrayIPcLm3EEEEviT0_S8_)
        /*02cc*/ 	.word	0x00000000


	//----- nvinfo : EIATTR_REGCOUNT
	.align		4
.L_168:
        /*02d0*/ 	.byte	0x04, 0x2f
        /*02d2*/ 	.short	(.L_170 - .L_169)
	.align		4
.L_169:
        /*02d4*/ 	.word	index@(_ZN2at6native29vectorized_elementwise_kernelILi2EZNS0_43_GLOBAL__N__7cc8d1ed_10_Dropout_cu_0e96ed3819masked_scale_kernelIhddEEvRNS_6TensorERKS4_S7_T1_EUldhE_St5arrayIPcLm3EEEEviT0_S8_)
        /*02d8*/ 	.word	0x00000020


	//----- nvinfo : EIATTR_FRAME_SIZE
	.align		4
.L_170:
        /*02dc*/ 	.byte	0x04, 0x11
        /*02de*/ 	.short	(.L_172 - .L_171)
	.align		4
.L_171:
        /*02e0*/ 	.word	index@(_ZN2at6native29vectorized_elementwise_kernelILi2EZNS0_43_GLOBAL__N__7cc8d1ed_10_Dropout_cu_0e96ed3819masked_scale_kernelIhddEEvRNS_6TensorERKS4_S7_T1_EUldhE_St5arrayIPcLm3EEEEviT0_S8_)
        /*02e4*/ 	.word	0x00000000


	//----- nvinfo : EIATTR_REGCOUNT
	.align		4
.L_172:
        /*02e8*/ 	.byte	0x04, 0x2f
        /*02ea*/ 	.short	(.L_174 - .L_173)
	.align		4
.L_173:
        /*02ec*/ 	.word	index@(_ZN2at6native27unrolled_elementwise_kernelIZNS0_43_GLOBAL__N__7cc8d1ed_10_Dropout_cu_0e96ed3819masked_scale_kernelIhddEEvRNS_6TensorERKS4_S7_T1_EUldhE_St5arrayIPcLm3EELi4E23TrivialOffsetCalculatorILi2EjESD_ILi1EjENS0_6memory15LoadWithoutCastENSG_16StoreWithoutCastEEEviT_T0_T2_T3_T4_T5_)
        /*02f0*/ 	.word	0x00000020


	//----- nvinfo : EIATTR_FRAME_SIZE
	.align		4
.L_174:
        /*02f4*/ 	.byte	0x04, 0x11
        /*02f6*/ 	.short	(.L_176 - .L_175)
	.align		4
.L_175:
        /*02f8*/ 	.word	index@(_ZN2at6native27unrolled_elementwise_kernelIZNS0_43_GLOBAL__N__7cc8d1ed_10_Dropout_cu_0e96ed3819masked_scale_kernelIhddEEvRNS_6TensorERKS4_S7_T1_EUldhE_St5arrayIPcLm3EELi4E23TrivialOffsetCalculatorILi2EjESD_ILi1EjENS0_6memory15LoadWithoutCastENSG_16StoreWithoutCastEEEviT_T0_T2_T3_T4_T5_)
        /*02fc*/ 	.word	0x00000000


	//----- nvinfo : EIATTR_REGCOUNT
	.align		4
.L_176:
        /*0300*/ 	.byte	0x04, 0x2f
        /*0302*/ 	.short	(.L_178 - .L_177)
	.align		4
.L_177:
        /*0304*/ 	.word	index@(_ZN2at6native18elementwise_kernelILi128ELi2EZNS0_22gpu_kernel_impl_nocastIZNS0_43_GLOBAL__N__7cc8d1ed_10_Dropout_cu_0e96ed3819masked_scale_kernelIhddEEvRNS_6TensorERKS5_S8_T1_EUldhE_EEvRNS_18TensorIteratorBaseERKT_EUliE_EEviS9_)
        /*0308*/ 	.word	0x00000014


	//----- nvinfo : EIATTR_FRAME_SIZE
	.align		4
.L_178:
        /*030c*/ 	.byte	0x04, 0x11
        /*030e*/ 	.short	(.L_180 - .L_179)
	.align		4
.L_179:
        /*0310*/ 	.word	index@(_ZN2at6native18elementwise_kernelILi128ELi2EZNS0_22gpu_kernel_impl_nocastIZNS0_43_GLOBAL__N__7cc8d1ed_10_Dropout_cu_0e96ed3819masked_scale_kernelIhddEEvRNS_6TensorERKS5_S8_T1_EUldhE_EEvRNS_18TensorIteratorBaseERKT_EUliE_EEviS9_)
        /*0314*/ 	.word	0x00000000


	//----- nvinfo : EIATTR_REGCOUNT
	.align		4
.L_180:
        /*0318*/ 	.byte	0x04, 0x2f
        /*031a*/ 	.short	(.L_182 - .L_181)
	.align		4
.L_181:
        /*031c*/ 	.word	index@(_ZN2at6native27unrolled_elementwise_kernelIZNS0_43_GLOBAL__N__7cc8d1ed_10_Dropout_cu_0e96ed3819masked_scale_kernelIhddEEvRNS_6TensorERKS4_S7_T1_EUldhE_St5arrayIPcLm3EELi4E23TrivialOffsetCalculatorILi2EjESD_ILi1EjENS0_6memory12LoadWithCastILi2EEENSG_13StoreWithCastILi1EEEEEviT_T0_T2_T3_T4_T5_)
        /*0320*/ 	.word	0x00000026


	//----- nvinfo : EIATTR_FRAME_SIZE
	.align		4
.L_182:
        /*0324*/ 	.byte	0x04, 0x11
        /*0326*/ 	.short	(.L_184 - .L_183)
	.align		4
.L_183:
        /*0328*/ 	.word	index@(_ZN2at6native27unrolled_elementwise_kernelIZNS0_43_GLOBAL__N__7cc8d1ed_10_Dropout_cu_0e96ed3819masked_scale_kernelIhddEEvRNS_6TensorERKS4_S7_T1_EUldhE_St5arrayIPcLm3EELi4E23TrivialOffsetCalculatorILi2EjESD_ILi1EjENS0_6memory12LoadWithCastILi2EEENSG_13StoreWithCastILi1EEEEEviT_T0_T2_T3_T4_T5_)
        /*032c*/ 	.word	0x00000000


	//----- nvinfo : EIATTR_REGCOUNT
	.align		4
.L_184:
        /*0330*/ 	.byte	0x04, 0x2f
        /*0332*/ 	.short	(.L_186 - .L_185)
	.align		4
.L_185:
        /*0334*/ 	.word	index@(_ZN2at6native18elementwise_kernelILi128ELi4EZNS0_15gpu_kernel_implIZNS0_43_GLOBAL__N__7cc8d1ed_10_Dropout_cu_0e96ed3819masked_scale_kernelIhddEEvRNS_6TensorERKS5_S8_T1_EUldhE_EEvRNS_18TensorIteratorBaseERKT_EUliE_EEviS9_)
        /*0338*/ 	.word	0x0000001a


	//----- nvinfo : EIATTR_FRAME_SIZE
	.align		4
.L_186:
        /*033c*/ 	.byte	0x04, 0x11
        /*033e*/ 	.short	(.L_188 - .L_187)
	.align		4
.L_187:
        /*0340*/ 	.word	index@(_ZN2at6native18elementwise_kernelILi128ELi4EZNS0_15gpu_kernel_implIZNS0_43_GLOBAL__N__7cc8d1ed_10_Dropout_cu_0e96ed3819masked_scale_kernelIhddEEvRNS_6TensorERKS5_S8_T1_EUldhE_EEvRNS_18TensorIteratorBaseERKT_EUliE_EEviS9_)
        /*0344*/ 	.word	0x00000000


	//----- nvinfo : EIATTR_REGCOUNT
	.align		4
.L_188:
        /*0348*/ 	.byte	0x04, 0x2f
        /*034a*/ 	.short	(.L_190 - .L_189)
	.align		4
.L_189:
        /*034c*/ 	.word	index@(_ZN2at6native29vectorized_elementwise_kernelILi8EZNS0_43_GLOBAL__N__7cc8d1ed_10_Dropout_cu_0e96ed3819masked_scale_kernelIhffEEvRNS_6TensorERKS4_S7_T1_EUlfhE_St5arrayIPcLm3EEEEviT0_S8_)
        /*0350*/ 	.word	0x00000004


	//----- nvinfo : EIATTR_FRAME_SIZE
	.align		4
.L_190:
        /*0354*/ 	.byte	0x04, 0x11
        /*0356*/ 	.short	(.L_192 - .L_191)
	.align		4
.L_191:
        /*0358*/ 	.word	index@(_ZN2at6native29vectorized_elementwise_kernelILi8EZNS0_43_GLOBAL__N__7cc8d1ed_10_Dropout_cu_0e96ed3819masked_scale_kernelIhffEEvRNS_6TensorERKS4_S7_T1_EUlfhE_St5arrayIPcLm3EEEEviT0_S8_)
        /*035c*/ 	.word	0x00000000


	//----- nvinfo : EIATTR_REGCOUNT
	.align		4
.L_192:
        /*0360*/ 	.byte	0x04, 0x2f
        /*0362*/ 	.short	(.L_194 - .L_193)
	.align		4
.L_193:
        /*0364*/ 	.word	index@(_ZN2at6native29vectorized_elementwise_kernelILi4EZNS0_43_GLOBAL__N__7cc8d1ed_10_Dropout_cu_0e96ed3819masked_scale_kernelIhffEEvRNS_6TensorERKS4_S7_T1_EUlfhE_St5arrayIPcLm3EEEEviT0_S8_)
        /*0368*/ 	.word	0x00000020


	//----- nvinfo : EIATTR_FRAME_SIZE
	.align		4
.L_194:
        /*036c*/ 	.byte	0x04, 0x11
        /*036e*/ 	.short	(.L_196 - .L_195)
	.align		4
.L_195:
        /*0370*/ 	.word	index@(_ZN2at6native29vectorized_elementwise_kernelILi4EZNS0_43_GLOBAL__N__7cc8d1ed_10_Dropout_cu_0e96ed3819masked_scale_kernelIhffEEvRNS_6TensorERKS4_S7_T1_EUlfhE_St5arrayIPcLm3EEEEviT0_S8_)
        /*0374*/ 	.word	0x00000000


	//----- nvinfo : EIATTR_REGCOUNT
	.align		4
.L_196:
        /*0378*/ 	.byte	0x04, 0x2f
        /*037a*/ 	.short	(.L_198 - .L_197)
	.align		4
.L_197:
        /*037c*/ 	.word	index@(_ZN2at6native29vectorized_elementwise_kernelILi2EZNS0_43_GLOBAL__N__7cc8d1ed_10_Dropout_cu_0e96ed3819masked_scale_kernelIhffEEvRNS_6TensorERKS4_S7_T1_EUlfhE_St5arrayIPcLm3EEEEviT0_S8_)
        /*0380*/ 	.word	0x00000020


	//----- nvinfo : EIATTR_FRAME_SIZE
	.align		4
.L_198:
        /*0384*/ 	.byte	0x04, 0x11
        /*0386*/ 	.short	(.L_200 - .L_199)
	.align		4
.L_199:
        /*0388*/ 	.word	index@(_ZN2at6native29vectorized_elementwise_kernelILi2EZNS0_43_GLOBAL__N__7cc8d1ed_10_Dropout_cu_0e96ed3819masked_scale_kernelIhffEEvRNS_6TensorERKS4_S7_T1_EUlfhE_St5arrayIPcLm3EEEEviT0_S8_)
        /*038c*/ 	.word	0x00000000


	//----- nvinfo : EIATTR_REGCOUNT
	.align		4
.L_200:
        /*0390*/ 	.byte	0x04, 0x2f
        /*0392*/ 	.short	(.L_202 - .L_201)
	.align		4
.L_201:
        /*0394*/ 	.word	index@(_ZN2at6native27unrolled_elementwise_kernelIZNS0_43_GLOBAL__N__7cc8d1ed_10_Dropout_cu_0e96ed3819masked_scale_kernelIhffEEvRNS_6TensorERKS4_S7_T1_EUlfhE_St5arrayIPcLm3EELi4E23TrivialOffsetCalculatorILi2EjESD_ILi1EjENS0_6memory15LoadWithoutCastENSG_16StoreWithoutCastEEEviT_T0_T2_T3_T4_T5_)
        /*0398*/ 	.word	0x0000001e


	//----- nvinfo : EIATTR_FRAME_SIZE
	.align		4
.L_202:
        /*039c*/ 	.byte	0x04, 0x11
        /*039e*/ 	.short	(.L_204 - .L_203)
	.align		4
.L_203:
        /*03a0*/ 	.word	index@(_ZN2at6native27unrolled_elementwise_kernelIZNS0_43_GLOBAL__N__7cc8d1ed_10_Dropout_cu_0e96ed3819masked_scale_kernelIhffEEvRNS_6TensorERKS4_S7_T1_EUlfhE_St5arrayIPcLm3EELi4E23TrivialOffsetCalculatorILi2EjESD_ILi1EjENS0_6memory15LoadWithoutCastENSG_16StoreWithoutCastEEEviT_T0_T2_T3_T4_T5_)
        /*03a4*/ 	.word	0x00000000


	//----- nvinfo : EIATTR_REGCOUNT
	.align		4
.L_204:
        /*03a8*/ 	.byte	0x04, 0x2f
        /*03aa*/ 	.short	(.L_206 - .L_205)
	.align		4
.L_205:
        /*03ac*/ 	.word	index@(_ZN2at6native18elementwise_kernelILi128ELi2EZNS0_22gpu_kernel_impl_nocastIZNS0_43_GLOBAL__N__7cc8d1ed_10_Dropout_cu_0e96ed3819masked_scale_kernelIhffEEvRNS_6TensorERKS5_S8_T1_EUlfhE_EEvRNS_18TensorIteratorBaseERKT_EUliE_EEviS9_)
        /*03b0*/ 	.word	0x00000014


	//----- nvinfo : EIATTR_FRAME_SIZE
	.align		4
.L_206:
        /*03b4*/ 	.byte	0x04, 0x11
        /*03b6*/ 	.short	(.L_208 - .L_207)
	.align		4
.L_207:
        /*03b8*/ 	.word	index@(_ZN2at6native18elementwise_kernelILi128ELi2EZNS0_22gpu_kernel_impl_nocastIZNS0_43_GLOBAL__N__7cc8d1ed_10_Dropout_cu_0e96ed3819masked_scale_kernelIhffEEvRNS_6TensorERKS5_S8_T1_EUlfhE_EEvRNS_18TensorIteratorBaseERKT_EUliE_EEviS9_)
        /*03bc*/ 	.word	0x00000000


	//----- nvinfo : EIATTR_REGCOUNT
	.align		4
.L_208:
        /*03c0*/ 	.byte	0x04, 0x2f
        /*03c2*/ 	.short	(.L_210 - .L_209)
	.align		4
.L_209:
        /*03c4*/ 	.word	index@(_ZN2at6native27unrolled_elementwise_kernelIZNS0_43_GLOBAL__N__7cc8d1ed_10_Dropout_cu_0e96ed3819masked_scale_kernelIhffEEvRNS_6TensorERKS4_S7_T1_EUlfhE_St5arrayIPcLm3EELi4E23TrivialOffsetCalculatorILi2EjESD_ILi1EjENS0_6memory12LoadWithCastILi2EEENSG_13StoreWithCastILi1EEEEEviT_T0_T2_T3_T4_T5_)
        /*03c8*/ 	.word	0x0000001e


	//----- nvinfo : EIATTR_FRAME_SIZE
	.align		4
.L_210:
        /*03cc*/ 	.byte	0x04, 0x11
        /*03ce*/ 	.short	(.L_212 - .L_211)
	.align		4
.L_211:
        /*03d0*/ 	.word	index@(_ZN2at6native27unrolled_elementwise_kernelIZNS0_43_GLOBAL__N__7cc8d1ed_10_Dropout_cu_0e96ed3819masked_scale_kernelIhffEEvRNS_6TensorERKS4_S7_T1_EUlfhE_St5arrayIPcLm3EELi4E23TrivialOffsetCalculatorILi2EjESD_ILi1EjENS0_6memory12LoadWithCastILi2EEENSG_13StoreWithCastILi1EEEEEviT_T0_T2_T3_T4_T5_)
        /*03d4*/ 	.word	0x00000000


	//----- nvinfo : EIATTR_REGCOUNT
	.align		4
.L_212:
        /*03d8*/ 	.byte	0x04, 0x2f
        /*03da*/ 	.short	(.L_214 - .L_213)
	.align		4
.L_213:
        /*03dc*/ 	.word	index@(_ZN2at6native18elementwise_kernelILi128ELi4EZNS0_15gpu_kernel_implIZNS0_43_GLOBAL__N__7cc8d1ed_10_Dropout_cu_0e96ed3819masked_scale_kernelIhffEEvRNS_6TensorERKS5_S8_T1_EUlfhE_EEvRNS_18TensorIteratorBaseERKT_EUliE_EEviS9_)
        /*03e0*/ 	.word	0x00000018


	//----- nvinfo : EIATTR_FRAME_SIZE
	.align		4
.L_214:
        /*03e4*/ 	.byte	0x04, 0x11
        /*03e6*/ 	.short	(.L_216 - .L_215)
	.align		4
.L_215:
        /*03e8*/ 	.word	index@(_ZN2at6native18elementwise_kernelILi128ELi4EZNS0_15gpu_kernel_implIZNS0_43_GLOBAL__N__7cc8d1ed_10_Dropout_cu_0e96ed3819masked_scale_kernelIhffEEvRNS_6TensorERKS5_S8_T1_EUlfhE_EEvRNS_18TensorIteratorBaseERKT_EUliE_EEviS9_)
        /*03ec*/ 	.word	0x00000000


	//----- nvinfo : EIATTR_REGCOUNT
	.align		4
.L_216:
        /*03f0*/ 	.byte	0x04, 0x2f
        /*03f2*/ 	.short	(.L_218 - .L_217)
	.align		4
.L_217:
        /*03f4*/ 	.word	index@(_ZN2at6native29vectorized_elementwise_kernelILi8EZNS0_43_GLOBAL__N__7cc8d1ed_10_Dropout_cu_0e96ed3819masked_scale_kernelIhN3c104HalfEfEEvRNS_6TensorERKS6_S9_T1_EUlS5_hE_St5arrayIPcLm3EEEEviT0_SA_)
        /*03f8*/ 	.word	0x00000004


	//----- nvinfo : EIATTR_FRAME_SIZE
	.align		4
.L_218:
        /*03fc*/ 	.byte	0x04, 0x11
        /*03fe*/ 	.short	(.L_220 - .L_219)
	.align		4
.L_219:
        /*0400*/ 	.word	index@(_ZN2at6native29vectorized_elementwise_kernelILi8EZNS0_43_GLOBAL__N__7cc8d1ed_10_Dropout_cu_0e96ed3819masked_scale_kernelIhN3c104HalfEfEEvRNS_6TensorERKS6_S9_T1_EUlS5_hE_St5arrayIPcLm3EEEEviT0_SA_)
        /*0404*/ 	.word	0x00000000


	//----- nvinfo : EIATTR_REGCOUNT
	.align		4
.L_220:
        /*0408*/ 	.byte	0x04, 0x2f
        /*040a*/ 	.short	(.L_222 - .L_221)
	.align		4
.L_221:
        /*040c*/ 	.word	index@(_ZN2at6native29vectorized_elementwise_kernelILi4EZNS0_43_GLOBAL__N__7cc8d1ed_10_Dropout_cu_0e96ed3819masked_scale_kernelIhN3c104HalfEfEEvRNS_6TensorERKS6_S9_T1_EUlS5_hE_St5arrayIPcLm3EEEEviT0_SA_)
        /*0410*/ 	.word	0x00000028


	//----- nvinfo : EIATTR_FRAME_SIZE
	.align		4
.L_222:
        /*0414*/ 	.byte	0x04, 0x11
        /*0416*/ 	.short	(.L_224 - .L_223)
	.align		4
.L_223:
        /*0418*/ 	.word	index@(_ZN2at6native29vectorized_elementwise_kernelILi4EZNS0_43_GLOBAL__N__7cc8d1ed_10_Dropout_cu_0e96ed3819masked_scale_kernelIhN3c104HalfEfEEvRNS_6TensorERKS6_S9_T1_EUlS5_hE_St5arrayIPcLm3EEEEviT0_SA_)
        /*041c*/ 	.word	0x00000000


	//----- nvinfo : EIATTR_REGCOUNT
	.align		4
.L_224:
        /*0420*/ 	.byte	0x04, 0x2f
        /*0422*/ 	.short	(.L_226 - .L_225)
	.align		4
.L_225:
        /*0424*/ 	.word	index@(_ZN2at6native29vectorized_elementwise_kernelILi2EZNS0_43_GLOBAL__N__7cc8d1ed_10_Dropout_cu_0e96ed3819masked_scale_kernelIhN3c104HalfEfEEvRNS_6TensorERKS6_S9_T1_EUlS5_hE_St5arrayIPcLm3EEEEviT0_SA_)
        /*0428*/ 	.word	0x00000028


	//----- nvinfo : EIATTR_FRAME_SIZE
	.align		4
.L_226:
        /*042c*/ 	.byte	0x04, 0x11
        /*042e*/ 	.short	(.L_228 - .L_227)
	.align		4
.L_227:
        /*0430*/ 	.word	index@(_ZN2at6native29vectorized_elementwise_kernelILi2EZNS0_43_GLOBAL__N__7cc8d1ed_10_Dropout_cu_0e96ed3819masked_scale_kernelIhN3c104HalfEfEEvRNS_6TensorERKS6_S9_T1_EUlS5_hE_St5arrayIPcLm3EEEEviT0_SA_)
        /*0434*/ 	.word	0x00000000


	//----- nvinfo : EIATTR_REGCOUNT
	.align		4
.L_228:
        /*0438*/ 	.byte	0x04, 0x2f
        /*043a*/ 	.short	(.L_230 - .L_229)
	.align		4
.L_229:
        /*043c*/ 	.word	index@(_ZN2at6native27unrolled_elementwise_kernelIZNS0_43_GLOBAL__N__7cc8d1ed_10_Dropout_cu_0e96ed3819masked_scale_kernelIhN3c104HalfEfEEvRNS_6TensorERKS6_S9_T1_EUlS5_hE_St5arrayIPcLm3EELi4E23TrivialOffsetCalculatorILi2EjESF_ILi1EjENS0_6memory15LoadWithoutCastENSI_16StoreWithoutCastEEEviT_T0_T2_T3_T4_T5_)
        /*0440*/ 	.word	0x0000001c


	//----- nvinfo : EIATTR_FRAME_SIZE
	.align		4
.L_230:
        /*0444*/ 	.byte	0x04, 0x11
        /*0446*/ 	.short	(.L_232 - .L_231)
	.align		4
.L_231:
        /*0448*/ 	.word	index@(_ZN2at6native27unrolled_elementwise_kernelIZNS0_43_GLOBAL__N__7cc8d1ed_10_Dropout_cu_0e96ed3819masked_scale_kernelIhN3c104HalfEfEEvRNS_6TensorERKS6_S9_T1_EUlS5_hE_St5arrayIPcLm3EELi4E23TrivialOffsetCalculatorILi2EjESF_ILi1EjENS0_6memory15LoadWithoutCastENSI_16StoreWithoutCastEEEviT_T0_T2_T3_T4_T5_)
        /*044c*/ 	.word	0x00000000


	//----- nvinfo : EIATTR_REGCOUNT
	.align		4
.L_232:
        /*0450*/ 	.byte	0x04, 0x2f
        /*0452*/ 	.short	(.L_234 - .L_233)
	.align		4
.L_233:
        /*0454*/ 	.word	index@(_ZN2at6native18elementwise_kernelILi128ELi4EZNS0_22gpu_kernel_impl_nocastIZNS0_43_GLOBAL__N__7cc8d1ed_10_Dropout_cu_0e96ed3819masked_scale_kernelIhN3c104HalfEfEEvRNS_6TensorERKS7_SA_T1_EUlS6_hE_EEvRNS_18TensorIteratorBaseERKT_EUliE_EEviSB_)
        /*0458*/ 	.word	0x00000014


	//----- nvinfo : EIATTR_FRAME_SIZE
	.align		4
.L_234:
        /*045c*/ 	.byte	0x04, 0x11
        /*045e*/ 	.short	(.L_236 - .L_235)
	.align		4
.L_235:
        /*0460*/ 	.word	index@(_ZN2at6native18elementwise_kernelILi128ELi4EZNS0_22gpu_kernel_impl_nocastIZNS0_43_GLOBAL__N__7cc8d1ed_10_Dropout_cu_0e96ed3819masked_scale_kernelIhN3c104HalfEfEEvRNS_6TensorERKS7_SA_T1_EUlS6_hE_EEvRNS_18TensorIteratorBaseERKT_EUliE_EEviSB_)
        /*0464*/ 	.word	0x00000000


	//----- nvinfo : EIATTR_REGCOUNT
	.align		4
.L_236:
        /*0468*/ 	.byte	0x04, 0x2f
        /*046a*/ 	.short	(.L_238 - .L_237)
	.align		4
.L_237:
        /*046c*/ 	.word	index@(_ZN2at6native27unrolled_elementwise_kernelIZNS0_43_GLOBAL__N__7cc8d1ed_10_Dropout_cu_0e96ed3819masked_scale_kernelIhN3c104HalfEfEEvRNS_6TensorERKS6_S9_T1_EUlS5_hE_St5arrayIPcLm3EELi4E23TrivialOffsetCalculatorILi2EjESF_ILi1EjENS0_6memory12LoadWithCastILi2EEENSI_13StoreWithCastILi1EEEEEviT_T0_T2_T3_T4_T5_)
        /*0470*/ 	.word	0x0000001f


	//----- nvinfo : EIATTR_FRAME_SIZE
	.align		4
.L_238:
        /*0474*/ 	.byte	0x04, 0x11
        /*0476*/ 	.short	(.L_240 - .L_239)
	.align		4
.L_239:
        /*0478*/ 	.word	index@(_ZN2at6native27unrolled_elementwise_kernelIZNS0_43_GLOBAL__N__7cc8d1ed_10_Dropout_cu_0e96ed3819masked_scale_kernelIhN3c104HalfEfEEvRNS_6TensorERKS6_S9_T1_EUlS5_hE_St5arrayIPcLm3EELi4E23TrivialOffsetCalculatorILi2EjESF_ILi1EjENS0_6memory12LoadWithCastILi2EEENSI_13StoreWithCastILi1EEEEEviT_T0_T2_T3_T4_T5_)
        /*047c*/ 	.word	0x00000000


	//----- nvinfo : EIATTR_REGCOUNT
	.align		4
.L_240:
        /*0480*/ 	.byte	0x04, 0x2f
        /*0482*/ 	.short	(.L_242 - .L_241)
	.align		4
.L_241:
        /*0484*/ 	.word	index@(_ZN2at6native18elementwise_kernelILi128ELi4EZNS0_15gpu_kernel_implIZNS0_43_GLOBAL__N__7cc8d1ed_10_Dropout_cu_0e96ed3819masked_scale_kernelIhN3c104HalfEfEEvRNS_6TensorERKS7_SA_T1_EUlS6_hE_EEvRNS_18TensorIteratorBaseERKT_EUliE_EEviSB_)
        /*0488*/ 	.word	0x00000018


	//----- nvinfo : EIATTR_FRAME_SIZE
	.align		4
.L_242:
        /*048c*/ 	.byte	0x04, 0x11
        /*048e*/ 	.short	(.L_244 - .L_243)
	.align		4
.L_243:
        /*0490*/ 	.word	index@(_ZN2at6native18elementwise_kernelILi128ELi4EZNS0_15gpu_kernel_implIZNS0_43_GLOBAL__N__7cc8d1ed_10_Dropout_cu_0e96ed3819masked_scale_kernelIhN3c104HalfEfEEvRNS_6TensorERKS7_SA_T1_EUlS6_hE_EEvRNS_18TensorIteratorBaseERKT_EUliE_EEviSB_)
        /*0494*/ 	.word	0x00000000


	//----- nvinfo : EIATTR_REGCOUNT
	.align		4
.L_244:
        /*0498*/ 	.byte	0x04, 0x2f
        /*049a*/ 	.short	(.L_246 - .L_245)
	.align		4
.L_245:
        /*049c*/ 	.word	index@(_ZN2at6native29vectorized_elementwise_kernelILi8EZNS0_43_GLOBAL__N__7cc8d1ed_10_Dropout_cu_0e96ed3819masked_scale_kernelIhN3c108BFloat16EfEEvRNS_6TensorERKS6_S9_T1_EUlS5_hE_St5arrayIPcLm3EEEEviT0_SA_)
        /*04a0*/ 	.word	0x00000004


	//----- nvinfo : EIATTR_FRAME_SIZE
	.align		4
.L_246:
        /*04a4*/ 	.byte	0x04, 0x11
        /*04a6*/ 	.short	(.L_248 - .L_247)
	.align		4
.L_247:
        /*04a8*/ 	.word	index@(_ZN2at6native29vectorized_elementwise_kernelILi8EZNS0_43_GLOBAL__N__7cc8d1ed_10_Dropout_cu_0e96ed3819masked_scale_kernelIhN3c108BFloat16EfEEvRNS_6TensorERKS6_S9_T1_EUlS5_hE_St5arrayIPcLm3EEEEviT0_SA_)
        /*04ac*/ 	.word	0x00000000


	//----- nvinfo : EIATTR_REGCOUNT
	.align		4
.L_248:
        /*04b0*/ 	.byte	0x04, 0x2f
        /*04b2*/ 	.short	(.L_250 - .L_249)
	.align		4
.L_249:
        /*04b4*/ 	.word	index@(_ZN2at6native29vectorized_elementwise_kernelILi4EZNS0_43_GLOBAL__N__7cc8d1ed_10_Dropout_cu_0e96ed3819masked_scale_kernelIhN3c108BFloat16EfEEvRNS_6TensorERKS6_S9_T1_EUlS5_hE_St5arrayIPcLm3EEEEviT0_SA_)
        /*04b8*/ 	.word	0x00000028


	//----- nvinfo : EIATTR_FRAME_SIZE
	.align		4
.L_250:
        /*04bc*/ 	.byte	0x04, 0x11
        /*04be*/ 	.short	(.L_252 - .L_251)
	.align		4
.L_251:
        /*04c0*/ 	.word	index@(_ZN2at6native29vectorized_elementwise_kernelILi4EZNS0_43_GLOBAL__N__7cc8d1ed_10_Dropout_cu_0e96ed3819masked_scale_kernelIhN3c108BFloat16EfEEvRNS_6TensorERKS6_S9_T1_EUlS5_hE_St5arrayIPcLm3EEEEviT0_SA_)
        /*04c4*/ 	.word	0x00000000


	//----- nvinfo : EIATTR_REGCOUNT
	.align		4
.L_252:
        /*04c8*/ 	.byte	0x04, 0x2f
        /*04ca*/ 	.short	(.L_254 - .L_253)
	.align		4
.L_253:
        /*04cc*/ 	.word	index@(_ZN2at6native29vectorized_elementwise_kernelILi2EZNS0_43_GLOBAL__N__7cc8d1ed_10_Dropout_cu_0e96ed3819masked_scale_kernelIhN3c108BFloat16EfEEvRNS_6TensorERKS6_S9_T1_EUlS5_hE_St5arrayIPcLm3EEEEviT0_SA_)
        /*04d0*/ 	.word	0x00000028


	//----- nvinfo : EIATTR_FRAME_SIZE
	.align		4
.L_254:
        /*04d4*/ 	.byte	0x04, 0x11
        /*04d6*/ 	.short	(.L_256 - .L_255)
	.align		4
.L_255:
        /*04d8*/ 	.word	index@(_ZN2at6native29vectorized_elementwise_kernelILi2EZNS0_43_GLOBAL__N__7cc8d1ed_10_Dropout_cu_0e96ed3819masked_scale_kernelIhN3c108BFloat16EfEEvRNS_6TensorERKS6_S9_T1_EUlS5_hE_St5arrayIPcLm3EEEEviT0_SA_)
        /*04dc*/ 	.word	0x00000000


	//----- nvinfo : EIATTR_REGCOUNT
	.align		4
.L_256:
        /*04e0*/ 	.byte	0x04, 0x2f
        /*04e2*/ 	.short	(.L_258 - .L_257)
	.align		4
.L_257:
        /*04e4*/ 	.word	index@(_ZN2at6native27unrolled_elementwise_kernelIZNS0_43_GLOBAL__N__7cc8d1ed_10_Dropout_cu_0e96ed3819masked_scale_kernelIhN3c108BFloat16EfEEvRNS_6TensorERKS6_S9_T1_EUlS5_hE_St5arrayIPcLm3EELi4E23TrivialOffsetCalculatorILi2EjESF_ILi1EjENS0_6memory15LoadWithoutCastENSI_16StoreWithoutCastEEEviT_T0_T2_T3_T4_T5_)
        /*04e8*/ 	.word	0x0000001c


	//----- nvinfo : EIATTR_FRAME_SIZE
	.align		4
.L_258:
        /*04ec*/ 	.byte	0x04, 0x11
        /*04ee*/ 	.short	(.L_260 - .L_259)
	.align		4
.L_259:
        /*04f0*/ 	.word	index@(_ZN2at6native27unrolled_elementwise_kernelIZNS0_43_GLOBAL__N__7cc8d1ed_10_Dropout_cu_0e96ed3819masked_scale_kernelIhN3c108BFloat16EfEEvRNS_6TensorERKS6_S9_T1_EUlS5_hE_St5arrayIPcLm3EELi4E23TrivialOffsetCalculatorILi2EjESF_ILi1EjENS0_6memory15LoadWithoutCastENSI_16StoreWithoutCastEEEviT_T0_T2_T3_T4_T5_)
        /*04f4*/ 	.word	0x00000000


	//----- nvinfo : EIATTR_REGCOUNT
	.align		4
.L_260:
        /*04f8*/ 	.byte	0x04, 0x2f
        /*04fa*/ 	.short	(.L_262 - .L_261)
	.align		4
.L_261:
        /*04fc*/ 	.word	index@(_ZN2at6native18elementwise_kernelILi128ELi4EZNS0_22gpu_kernel_impl_nocastIZNS0_43_GLOBAL__N__7cc8d1ed_10_Dropout_cu_0e96ed3819masked_scale_kernelIhN3c108BFloat16EfEEvRNS_6TensorERKS7_SA_T1_EUlS6_hE_EEvRNS_18TensorIteratorBaseERKT_EUliE_EEviSB_)
        /*0500*/ 	.word	0x00000014


	//----- nvinfo : EIATTR_FRAME_SIZE
	.align		4
.L_262:
        /*0504*/ 	.byte	0x04, 0x11
        /*0506*/ 	.short	(.L_264 - .L_263)
	.align		4
.L_263:
        /*0508*/ 	.word	index@(_ZN2at6native18elementwise_kernelILi128ELi4EZNS0_22gpu_kernel_impl_nocastIZNS0_43_GLOBAL__N__7cc8d1ed_10_Dropout_cu_0e96ed3819masked_scale_kernelIhN3c108BFloat16EfEEvRNS_6TensorERKS7_SA_T1_EUlS6_hE_EEvRNS_18TensorIteratorBaseERKT_EUliE_EEviSB_)
        /*050c*/ 	.word	0x00000000


	//----- nvinfo : EIATTR_REGCOUNT
	.align		4
.L_264:
        /*0510*/ 	.byte	0x04, 0x2f
        /*0512*/ 	.short	(.L_266 - .L_265)
	.align		4
.L_265:
        /*0514*/ 	.word	index@(_ZN2at6native27unrolled_elementwise_kernelIZNS0_43_GLOBAL__N__7cc8d1ed_10_Dropout_cu_0e96ed3819masked_scale_kernelIhN3c108BFloat16EfEEvRNS_6TensorERKS6_S9_T1_EUlS5_hE_St5arrayIPcLm3EELi4E23TrivialOffsetCalculatorILi2EjESF_ILi1EjENS0_6memory12LoadWithCastILi2EEENSI_13StoreWithCastILi1EEEEEviT_T0_T2_T3_T4_T5_)
        /*0518*/ 	.word	0x0000001e


	//----- nvinfo : EIATTR_FRAME_SIZE
	.align		4
.L_266:
        /*051c*/ 	.byte	0x04, 0x11
        /*051e*/ 	.short	(.L_268 - .L_267)
	.align		4
.L_267:
        /*0520*/ 	.word	index@(_ZN2at6native27unrolled_elementwise_kernelIZNS0_43_GLOBAL__N__7cc8d1ed_10_Dropout_cu_0e96ed3819masked_scale_kernelIhN3c108BFloat16EfEEvRNS_6TensorERKS6_S9_T1_EUlS5_hE_St5arrayIPcLm3EELi4E23TrivialOffsetCalculatorILi2EjESF_ILi1EjENS0_6memory12LoadWithCastILi2EEENSI_13StoreWithCastILi1EEEEEviT_T0_T2_T3_T4_T5_)
        /*0524*/ 	.word	0x00000000


	//----- nvinfo : EIATTR_REGCOUNT
	.align		4
.L_268:
        /*0528*/ 	.byte	0x04, 0x2f
        /*052a*/ 	.short	(.L_270 - .L_269)
	.align		4
.L_269:
        /*052c*/ 	.word	index@(_ZN2at6native18elementwise_kernelILi128ELi4EZNS0_15gpu_kernel_implIZNS0_43_GLOBAL__N__7cc8d1ed_10_Dropout_cu_0e96ed3819masked_scale_kernelIhN3c108BFloat16EfEEvRNS_6TensorERKS7_SA_T1_EUlS6_hE_EEvRNS_18TensorIteratorBaseERKT_EUliE_EEviSB_)
        /*0530*/ 	.word	0x00000018


	//----- nvinfo : EIATTR_FRAME_SIZE
	.align		4
.L_270:
        /*0534*/ 	.byte	0x04, 0x11
        /*0536*/ 	.short	(.L_272 - .L_271)
	.align		4
.L_271:
        /*0538*/ 	.word	index@(_ZN2at6native18elementwise_kernelILi128ELi4EZNS0_15gpu_kernel_implIZNS0_43_GLOBAL__N__7cc8d1ed_10_Dropout_cu_0e96ed3819masked_scale_kernelIhN3c108BFloat16EfEEvRNS_6TensorERKS7_SA_T1_EUlS6_hE_EEvRNS_18TensorIteratorBaseERKT_EUliE_EEviSB_)
        /*053c*/ 	.word	0x00000000


	//----- nvinfo : EIATTR_REGCOUNT
	.align		4
.L_272:
        /*0540*/ 	.byte	0x04, 0x2f
        /*0542*/ 	.short	(.L_274 - .L_273)
	.align		4
.L_273:
        /*0544*/ 	.word	index@(_ZN2at6native43_GLOBAL__N__7cc8d1ed_10_Dropout_cu_0e96ed3824fused_dropout_kernel_vecIddjLi1ELi16EbEEvNS_4cuda6detail10TensorInfoIKT_T1_EENS5_IS6_S8_EENS5_IT4_S8_EES8_T0_NS_15PhiloxCudaStateE)
        /*0548*/ 	.word	0x00000040


	//----- nvinfo : EIATTR_FRAME_SIZE
	.align		4
.L_274:
        /*054c*/ 	.byte	0x04, 0x11
        /*054e*/ 	.short	(.L_276 - .L_275)
	.align		4
.L_275:
        /*0550*/ 	.word	index@($__internal_135_$__cuda_sm20_dblrcp_rn_slowpath_v3)
        /*0554*/ 	.word	0x00000030


	//----- nvinfo : EIATTR_FRAME_SIZE
	.align		4
.L_276:
        /*0558*/ 	.byte	0x04, 0x11
        /*055a*/ 	.short	(.L_278 - .L_277)
	.align		4
.L_277:
        /*055c*/ 	.word	index@(_ZN2at6native43_GLOBAL__N__7cc8d1ed_10_Dropout_cu_0e96ed3824fused_dropout_kernel_vecIddjLi1ELi16EbEEvNS_4cuda6detail10TensorInfoIKT_T1_EENS5_IS6_S8_EENS5_IT4_S8_EES8_T0_NS_15PhiloxCudaStateE)
        /*0560*/ 	.word	0x00000030


	//----- nvinfo : EIATTR_REGCOUNT
	.align		4
.L_278:
        /*0564*/ 	.byte	0x04, 0x2f
        /*0566*/ 	.short	(.L_280 - .L_279)
	.align		4
.L_279:
        /*0568*/ 	.word	index@(_ZN2at6native43_GLOBAL__N__7cc8d1ed_10_Dropout_cu_0e96ed3824fused_dropout_kernel_vecIddjLi1ELi8EbEEvNS_4cuda6detail10TensorInfoIKT_T1_EENS5_IS6_S8_EENS5_IT4_S8_EES8_T0_NS_15PhiloxCudaStateE)
        /*056c*/ 	.word	0x00000040


	//----- nvinfo : EIATTR_FRAME_SIZE
	.align		4
.L_280:
        /*0570*/ 	.byte	0x04, 0x11
        /*0572*/ 	.short	(.L_282 - .L_281)
	.align		4
.L_281:
        /*0574*/ 	.word	index@($__internal_134_$__cuda_sm20_dblrcp_rn_slowpath_v3)
        /*0578*/ 	.word	0x00000000


	//----- nvinfo : EIATTR_FRAME_SIZE
	.align		4
.L_282:
        /*057c*/ 	.byte	0x04, 0x11
        /*057e*/ 	.short	(.L_284 - .L_283)
	.align		4
.L_283:
        /*0580*/ 	.word	index@(_ZN2at6native43_GLOBAL__N__7cc8d1ed_10_Dropout_cu_0e96ed3824fused_dropout_kernel_vecIddjLi1ELi8EbEEvNS_4cuda6detail10TensorInfoIKT_T1_EENS5_IS6_S8_EENS5_IT4_S8_EES8_T0_NS_15PhiloxCudaStateE)
        /*0584*/ 	.word	0x00000000


	//----- nvinfo : EIATTR_REGCOUNT
	.align		4
.L_284:
        /*0588*/ 	.byte	0x04, 0x2f
        /*058a*/ 	.short	(.L_286 - .L_285)
	.align		4
.L_285:
        /*058c*/ 	.word	index@(_ZN2at6native43_GLOBAL__N__7cc8d1ed_10_Dropout_cu_0e96ed3824fused_dropout_kernel_vecIddjLi1ELi4EbEEvNS_4cuda6detail10TensorInfoIKT_T1_EENS5_IS6_S8_EENS5_IT4_S8_EES8_T0_NS_15PhiloxCudaStateE)
        /*0590*/ 	.word	0x00000038


	//----- nvinfo : EIATTR_FRAME_SIZE
	.align		4
.L_286:
        /*0594*/ 	.byte	0x04, 0x11
        /*0596*/ 	.short	(.L_288 - .L_287)
	.align		4
.L_287:
        /*0598*/ 	.word	index@($__internal_133_$__cuda_sm20_dblrcp_rn_slowpath_v3)
        /*059c*/ 	.word	0x00000000


	//----- nvinfo : EIATTR_FRAME_SIZE
	.align		4
.L_288:
        /*05a0*/ 	.byte	0x04, 0x11
        /*05a2*/ 	.short	(.L_290 - .L_289)
	.align		4
.L_289:
        /*05a4*/ 	.word	index@(_ZN2at6native43_GLOBAL__N__7cc8d1ed_10_Dropout_cu_0e96ed3824fused_dropout_kernel_vecIddjLi1ELi4EbEEvNS_4cuda6detail10TensorInfoIKT_T1_EENS5_IS6_S8_EENS5_IT4_S8_EES8_T0_NS_15PhiloxCudaStateE)
        /*05a8*/ 	.word	0x00000000


	//----- nvinfo : EIATTR_REGCOUNT
	.align		4
.L_290:
        /*05ac*/ 	.byte	0x04, 0x2f
        /*05ae*/ 	.short	(.L_292 - .L_291)
	.align		4
.L_291:
        /*05b0*/ 	.word	index@(_ZN2at6native43_GLOBAL__N__7cc8d1ed_10_Dropout_cu_0e96ed3824fused_dropout_kernel_vecIddjLi1ELi2EbEEvNS_4cuda6detail10TensorInfoIKT_T1_EENS5_IS6_S8_EENS5_IT4_S8_EES8_T0_NS_15PhiloxCudaStateE)
        /*05b4*/ 	.word	0x00000034


	//----- nvinfo : EIATTR_FRAME_SIZE
	.align		4
.L_292:
        /*05b8*/ 	.byte	0x04, 0x11
        /*05ba*/ 	.short	(.L_294 - .L_293)
	.align		4
.L_293:
        /*05bc*/ 	.word	index@($__internal_132_$__cuda_sm20_dblrcp_rn_slowpath_v3)
        /*05c0*/ 	.word	0x00000000


	//----- nvinfo : EIATTR_FRAME_SIZE
	.align		4
.L_294:
        /*05c4*/ 	.byte	0x04, 0x11
        /*05c6*/ 	.short	(.L_296 - .L_295)
	.align		4
.L_295:
        /*05c8*/ 	.word	index@(_ZN2at6native43_GLOBAL__N__7cc8d1ed_10_Dropout_cu_0e96ed3824fused_dropout_kernel_vecIddjLi1ELi2EbEEvNS_4cuda6detail10TensorInfoIKT_T1_EENS5_IS6_S8_EENS5_IT4_S8_EES8_T0_NS_15PhiloxCudaStateE)
        /*05cc*/ 	.word	0x00000000


	//----- nvinfo : EIATTR_REGCOUNT
	.align		4
.L_296:
        /*05d0*/ 	.byte	0x04, 0x2f
        /*05d2*/ 	.short	(.L_298 - .L_297)
	.align		4
.L_297:
        /*05d4*/ 	.word	index@(_ZN2at6native43_GLOBAL__N__7cc8d1ed_10_Dropout_cu_0e96ed3820fused_dropout_kernelIddjLi1ELi1EbEEvNS_4cuda6detail10TensorInfoIKT_T1_EENS5_IS6_S8_EENS5_IT4_S8_EES8_T0_NS_15PhiloxCudaStateE)
        /*05d8*/ 	.word	0x00000040


	//----- nvinfo : EIATTR_FRAME_SIZE
	.align		4
.L_298:
        /*05dc*/ 	.byte	0x04, 0x11
        /*05de*/ 	.short	(.L_300 - .L_299)
	.align		4
.L_299:
        /*05e0*/ 	.word	index@($__internal_131_$__cuda_sm20_dblrcp_rn_slowpath_v3)
        /*05e4*/ 	.word	0x00000000


	//----- nvinfo : EIATTR_FRAME_SIZE
	.align		4
.L_300:
        /*05e8*/ 	.byte	0x04, 0x11
        /*05ea*/ 	.short	(.L_302 - .L_301)
	.align		4
.L_301:
        /*05ec*/ 	.word	index@(_ZN2at6native43_GLOBAL__N__7cc8d1ed_10_Dropout_cu_0e96ed3820fused_dropout_kernelIddjLi1ELi1EbEEvNS_4cuda6detail10TensorInfoIKT_T1_EENS5_IS6_S8_EENS5_IT4_S8_EES8_T0_NS_15PhiloxCudaStateE)
        /*05f0*/ 	.word	0x00000000


	//----- nvinfo : EIATTR_REGCOUNT
	.align		4
.L_302:
        /*05f4*/ 	.byte	0x04, 0x2f
        /*05f6*/ 	.short	(.L_304 - .L_303)
	.align		4
.L_303:
        /*05f8*/ 	.word	index@(_ZN2at6native43_GLOBAL__N__7cc8d1ed_10_Dropout_cu_0e96ed3820fused_dropout_kernelIddjLin1ELi1EbEEvNS_4cuda6detail10TensorInfoIKT_T1_EENS5_IS6_S8_EENS5_IT4_S8_EES8_T0_NS_15PhiloxCudaStateE)
        /*05fc*/ 	.word	0x00000040


	//----- nvinfo : EIATTR_FRAME_SIZE
	.align		4
.L_304:
        /*0600*/ 	.byte	0x04, 0x11
        /*0602*/ 	.short	(.L_306 - .L_305)
	.align		4
.L_305:
        /*0604*/ 	.word	index@($__internal_130_$__cuda_sm20_dblrcp_rn_slowpath_v3)
        /*0608*/ 	.word	0x00000000


	//----- nvinfo : EIATTR_FRAME_SIZE
	.align		4
.L_306:
        /*060c*/ 	.byte	0x04, 0x11
        /*060e*/ 	.short	(.L_308 - .L_307)
	.align		4
.L_307:
        /*0610*/ 	.word	index@(_ZN2at6native43_GLOBAL__N__7cc8d1ed_10_Dropout_cu_0e96ed3820fused_dropout_kernelIddjLin1ELi1EbEEvNS_4cuda6detail10TensorInfoIKT_T1_EENS5_IS6_S8_EENS5_IT4_S8_EES8_T0_NS_15PhiloxCudaStateE)
        /*0614*/ 	.word	0x00000000


	//----- nvinfo : EIATTR_REGCOUNT
	.align		4
.L_308:
        /*0618*/ 	.byte	0x04, 0x2f
        /*061a*/ 	.short	(.L_310 - .L_309)
	.align		4
.L_309:
        /*061c*/ 	.word	index@(_ZN2at6native43_GLOBAL__N__7cc8d1ed_10_Dropout_cu_0e96ed3820fused_dropout_kernelIddjLin1ELin1EbEEvNS_4cuda6detail10TensorInfoIKT_T1_EENS5_IS6_S8_EENS5_IT4_S8_EES8_T0_NS_15PhiloxCudaStateE)
        /*0620*/ 	.word	0x00000040


	//----- nvinfo : EIATTR_FRAME_SIZE
	.align		4
.L_310:
        /*0624*/ 	.byte	0x04, 0x11
        /*0626*/ 	.short	(.L_312 - .L_311)
	.align		4
.L_311:
        /*0628*/ 	.word	index@($__internal_129_$__cuda_sm20_dblrcp_rn_slowpath_v3)
        /*062c*/ 	.word	0x00000000


	//----- nvinfo : EIATTR_FRAME_SIZE
	.align		4
.L_312:
        /*0630*/ 	.byte	0x04, 0x11
        /*0632*/ 	.short	(.L_314 - .L_313)
	.align		4
.L_313:
        /*0634*/ 	.word	index@(_ZN2at6native43_GLOBAL__N__7cc8d1ed_10_Dropout_cu_0e96ed3820fused_dropout_kernelIddjLin1ELin1EbEEvNS_4cuda6detail10TensorInfoIKT_T1_EENS5_IS6_S8_EENS5_IT4_S8_EES8_T0_NS_15PhiloxCudaStateE)
        /*0638*/ 	.word	0x00000000


	//----- nvinfo : EIATTR_REGCOUNT
	.align		4
.L_314:
        /*063c*/ 	.byte	0x04, 0x2f
        /*063e*/ 	.short	(.L_316 - .L_315)
	.align		4
.L_315:
        /*0640*/ 	.word	index@(_ZN2at6native43_GLOBAL__N__7cc8d1ed_10_Dropout_cu_0e96ed3824fused_dropout_kernel_vecIffjLi1ELi16EbEEvNS_4cuda6detail10TensorInfoIKT_T1_EENS5_IS6_S8_EENS5_IT4_S8_EES8_T0_NS_15PhiloxCudaStateE)
        /*0644*/ 	.word	0x0000003a


	//----- nvinfo : EIATTR_FRAME_SIZE
	.align		4
.L_316:
        /*0648*/ 	.byte	0x04, 0x11
        /*064a*/ 	.short	(.L_318 - .L_317)
	.align		4
.L_317:
        /*064c*/ 	.word	index@($__internal_128_$__cuda_sm20_dblrcp_rn_slowpath_v3)
        /*0650*/ 	.word	0x00000000


	//----- nvinfo : EIATTR_FRAME_SIZE
	.align		4
.L_318:
        /*0654*/ 	.byte	0x04, 0x11
        /*0656*/ 	.short	(.L_320 - .L_319)
	.align		4
.L_319:
        /*0658*/ 	.word	index@(_ZN2at6native43_GLOBAL__N__7cc8d1ed_10_Dropout_cu_0e96ed3824fused_dropout_kernel_vecIffjLi1ELi16EbEEvNS_4cuda6detail10TensorInfoIKT_T1_EENS5_IS6_S8_EENS5_IT4_S8_EES8_T0_NS_15PhiloxCudaStateE)
        /*065c*/ 	.word	0x00000000


	//----- nvinfo : EIATTR_REGCOUNT
	.align		4
.L_320:
        /*0660*/ 	.byte	0x04, 0x2f
        /*0662*/ 	.short	(.L_322 - .L_321)
	.align		4
.L_321:
        /*0664*/ 	.word	index@(_ZN2at6native43_GLOBAL__N__7cc8d1ed_10_Dropout_cu_0e96ed3824fused_dropout_kernel_vecIffjLi1ELi8EbEEvNS_4cuda6detail10TensorInfoIKT_T1_EENS5_IS6_S8_EENS5_IT4_S8_EES8_T0_NS_15PhiloxCudaStateE)
        /*0668*/ 	.word	0x00000038


	//----- nvinfo : EIATTR_FRAME_SIZE
	.align		4
.L_322:
        /*066c*/ 	.byte	0x04, 0x11
        /*066e*/ 	.short	(.L_324 - .L_323)
	.align		4
.L_323:
        /*0670*/ 	.word	index@($__internal_127_$__cuda_sm20_dblrcp_rn_slowpath_v3)
        /*0674*/ 	.word	0x00000000


	//----- nvinfo : EIATTR_FRAME_SIZE
	.align		4
.L_324:
        /*0678*/ 	.byte	0x04, 0x11
        /*067a*/ 	.short	(.L_326 - .L_325)
	.align		4
.L_325:
        /*067c*/ 	.word	index@(_ZN2at6native43_GLOBAL__N__7cc8d1ed_10_Dropout_cu_0e96ed3824fused_dropout_kernel_vecIffjLi1ELi8EbEEvNS_4cuda6detail10TensorInfoIKT_T1_EENS5_IS6_S8_EENS5_IT4_S8_EES8_T0_NS_15PhiloxCudaStateE)
        /*0680*/ 	.word	0x00000000


	//----- nvinfo : EIATTR_REGCOUNT
	.align		4
.L_326:
        /*0684*/ 	.byte	0x04, 0x2f
        /*0686*/ 	.short	(.L_328 - .L_327)
	.align		4
.L_327:
        /*0688*/ 	.word	index@(_ZN2at6native43_GLOBAL__N__7cc8d1ed_10_Dropout_cu_0e96ed3824fused_dropout_kernel_vecIffjLi1ELi4EbEEvNS_4cuda6detail10TensorInfoIKT_T1_EENS5_IS6_S8_EENS5_IT4_S8_EES8_T0_NS_15PhiloxCudaStateE)
        /*068c*/ 	.word	0x00000034


	//----- nvinfo : EIATTR_FRAME_SIZE
	.align		4
.L_328:
        /*0690*/ 	.byte	0x04, 0x11
        /*0692*/ 	.short	(.L_330 - .L_329)
	.align		4
.L_329:
        /*0694*/ 	.word	index@($__internal_126_$__cuda_sm20_dblrcp_rn_slowpath_v3)
        /*0698*/ 	.word	0x00000000


	//----- nvinfo : EIATTR_FRAME_SIZE
	.align		4
.L_330:
        /*069c*/ 	.byte	0x04, 0x11
        /*069e*/ 	.short	(.L_332 - .L_331)
	.align		4
.L_331:
        /*06a0*/ 	.word	index@(_ZN2at6native43_GLOBAL__N__7cc8d1ed_10_Dropout_cu_0e96ed3824fused_dropout_kernel_vecIffjLi1ELi4EbEEvNS_4cuda6detail10TensorInfoIKT_T1_EENS5_IS6_S8_EENS5_IT4_S8_EES8_T0_NS_15PhiloxCudaStateE)
        /*06a4*/ 	.word	0x00000000


	//----- nvinfo : EIATTR_REGCOUNT
	.align		4
.L_332:
        /*06a8*/ 	.byte	0x04, 0x2f
        /*06aa*/ 	.short	(.L_334 - .L_333)
	.align		4
.L_333:
        /*06ac*/ 	.word	index@(_ZN2at6native43_GLOBAL__N__7cc8d1ed_10_Dropout_cu_0e96ed3824fused_dropout_kernel_vecIffjLi1ELi2EbEEvNS_4cuda6detail10TensorInfoIKT_T1_EENS5_IS6_S8_EENS5_IT4_S8_EES8_T0_NS_15PhiloxCudaStateE)
        /*06b0*/ 	.word	0x00000030


	//----- nvinfo : EIATTR_FRAME_SIZE
	.align		4
.L_334:
        /*06b4*/ 	.byte	0x04, 0x11
        /*06b6*/ 	.short	(.L_336 - .L_335)
	.align		4
.L_335:
        /*06b8*/ 	.word	index@($__internal_125_$__cuda_sm20_dblrcp_rn_slowpath_v3)
        /*06bc*/ 	.word	0x00000000


	//----- nvinfo : EIATTR_FRAME_SIZE
	.align		4
.L_336:
        /*06c0*/ 	.byte	0x04, 0x11
        /*06c2*/ 	.short	(.L_338 - .L_337)
	.align		4
.L_337:
        /*06c4*/ 	.word	index@(_ZN2at6native43_GLOBAL__N__7cc8d1ed_10_Dropout_cu_0e96ed3824fused_dropout_kernel_vecIffjLi1ELi2EbEEvNS_4cuda6detail10TensorInfoIKT_T1_EENS5_IS6_S8_EENS5_IT4_S8_EES8_T0_NS_15PhiloxCudaStateE)
        /*06c8*/ 	.word	0x00000000


	//----- nvinfo : EIATTR_REGCOUNT
	.align		4
.L_338:
        /*06cc*/ 	.byte	0x04, 0x2f
        /*06ce*/ 	.short	(.L_340 - .L_339)
	.align		4
.L_339:
        /*06d0*/ 	.word	index@(_ZN2at6native43_GLOBAL__N__7cc8d1ed_10_Dropout_cu_0e96ed3820fused_dropout_kernelIffjLi1ELi1EbEEvNS_4cuda6detail10TensorInfoIKT_T1_EENS5_IS6_S8_EENS5_IT4_S8_EES8_T0_NS_15PhiloxCudaStateE)
        /*06d4*/ 	.word	0x00000040


	//----- nvinfo : EIATTR_FRAME_SIZE
	.align		4
.L_340:
        /*06d8*/ 	.byte	0x04, 0x11
        /*06da*/ 	.short	(.L_342 - .L_341)
	.align		4
.L_341:
        /*06dc*/ 	.word	index@($__internal_124_$__cuda_sm20_dblrcp_rn_slowpath_v3)
        /*06e0*/ 	.word	0x00000000


	//----- nvinfo : EIATTR_FRAME_SIZE
	.align		4
.L_342:
        /*06e4*/ 	.byte	0x04, 0x11
        /*06e6*/ 	.short	(.L_344 - .L_343)
	.align		4
.L_343:
        /*06e8*/ 	.word	index@(_ZN2at6native43_GLOBAL__N__7cc8d1ed_10_Dropout_cu_0e96ed3820fused_dropout_kernelIffjLi1ELi1EbEEvNS_4cuda6detail10TensorInfoIKT_T1_EENS5_IS6_S8_EENS5_IT4_S8_EES8_T0_NS_15PhiloxCudaStateE)
        /*06ec*/ 	.word	0x00000000


	//----- nvinfo : EIATTR_REGCOUNT
	.align		4
.L_344:
        /*06f0*/ 	.byte	0x04, 0x2f
        /*06f2*/ 	.short	(.L_346 - .L_345)
	.align		4
.L_345:
        /*06f4*/ 	.word	index@(_ZN2at6native43_GLOBAL__N__7cc8d1ed_10_Dropout_cu_0e96ed3820fused_dropout_kernelIffjLin1ELi1EbEEvNS_4cuda6detail10TensorInfoIKT_T1_EENS5_IS6_S8_EENS5_IT4_S8_EES8_T0_NS_15PhiloxCudaStateE)
        /*06f8*/ 	.word	0x00000040


	//----- nvinfo : EIATTR_FRAME_SIZE
	.align		4
.L_346:
        /*06fc*/ 	.byte	0x04, 0x11
        /*06fe*/ 	.short	(.L_348 - .L_347)
	.align		4
.L_347:
        /*0700*/ 	.word	index@($__internal_123_$__cuda_sm20_dblrcp_rn_slowpath_v3)
        /*0704*/ 	.word	0x00000000


	//----- nvinfo : EIATTR_FRAME_SIZE
	.align		4
.L_348:
        /*0708*/ 	.byte	0x04, 0x11
        /*070a*/ 	.short	(.L_350 - .L_349)
	.align		4
.L_349:
        /*070c*/ 	.word	index@(_ZN2at6native43_GLOBAL__N__7cc8d1ed_10_Dropout_cu_0e96ed3820fused_dropout_kernelIffjLin1ELi1EbEEvNS_4cuda6detail10TensorInfoIKT_T1_EENS5_IS6_S8_EENS5_IT4_S8_EES8_T0_NS_15PhiloxCudaStateE)
        /*0710*/ 	.word	0x00000000


	//----- nvinfo : EIATTR_REGCOUNT
	.align		4
.L_350:
        /*0714*/ 	.byte	0x04, 0x2f
        /*0716*/ 	.short	(.L_352 - .L_351)
	.align		4
.L_351:
        /*0718*/ 	.word	index@(_ZN2at6native43_GLOBAL__N__7cc8d1ed_10_Dropout_cu_0e96ed3820fused_dropout_kernelIffjLin1ELin1EbEEvNS_4cuda6detail10TensorInfoIKT_T1_EENS5_IS6_S8_EENS5_IT4_S8_EES8_T0_NS_15PhiloxCudaStateE)
        /*071c*/ 	.word	0x0000003d


	//----- nvinfo : EIATTR_FRAME_SIZE
	.align		4
.L_352:
        /*0720*/ 	.byte	0x04, 0x11
        /*0722*/ 	.short	(.L_354 - .L_353)
	.align		4
.L_353:
        /*0724*/ 	.word	index@($__internal_122_$__cuda_sm20_dblrcp_rn_slowpath_v3)
        /*0728*/ 	.word	0x00000000


	//----- nvinfo : EIATTR_FRAME_SIZE
	.align		4
.L_354:
        /*072c*/ 	.byte	0x04, 0x11
        /*072e*/ 	.short	(.L_356 - .L_355)
	.align		4
.L_355:
        /*0730*/ 	.word	index@(_ZN2at6native43_GLOBAL__N__7cc8d1ed_10_Dropout_cu_0e96ed3820fused_dropout_kernelIffjLin1ELin1EbEEvNS_4cuda6detail10TensorInfoIKT_T1_EENS5_IS6_S8_EENS5_IT4_S8_EES8_T0_NS_15PhiloxCudaStateE)
        /*0734*/ 	.word	0x00000000


	//----- nvinfo : EIATTR_REGCOUNT
	.align		4
.L_356:
        /*0738*/ 	.byte	0x04, 0x2f
        /*073a*/ 	.short	(.L_358 - .L_357)
	.align		4
.L_357:
        /*073c*/ 	.word	index@(_ZN2at6native43_GLOBAL__N__7cc8d1ed_10_Dropout_cu_0e96ed3824fused_dropout_kernel_vecIN3c104HalfEfjLi1ELi16EbEEvNS_4cuda6detail10TensorInfoIKT_T1_EENS7_IS8_SA_EENS7_IT4_SA_EESA_T0_NS_15PhiloxCudaStateE)
        /*0740*/ 	.word	0x0000003f


	//----- nvinfo : EIATTR_FRAME_SIZE
	.align		4
.L_358:
        /*0744*/ 	.byte	0x04, 0x11
        /*0746*/ 	.short	(.L_360 - .L_359)
	.align		4
.L_359:
        /*0748*/ 	.word	index@($__internal_121_$__cuda_sm20_dblrcp_rn_slowpath_v3)
        /*074c*/ 	.word	0x00000000


	//----- nvinfo : EIATTR_FRAME_SIZE
	.align		4
.L_360:
        /*0750*/ 	.byte	0x04, 0x11
        /*0752*/ 	.short	(.L_362 - .L_361)
	.align		4
.L_361:
        /*0754*/ 	.word	index@(_ZN2at6native43_GLOBAL__N__7cc8d1ed_10_Dropout_cu_0e96ed3824fused_dropout_kernel_vecIN3c104HalfEfjLi1ELi16EbEEvNS_4cuda6detail10TensorInfoIKT_T1_EENS7_IS8_SA_EENS7_IT4_SA_EESA_T0_NS_15PhiloxCudaStateE)
        /*0758*/ 	.word	0x00000000


	//----- nvinfo : EIATTR_REGCOUNT
	.align		4
.L_362:
        /*075c*/ 	.byte	0x04, 0x2f
        /*075e*/ 	.short	(.L_364 - .L_363)
	.align		4
.L_363:
        /*0760*/ 	.word	index@(_ZN2at6native43_GLOBAL__N__7cc8d1ed_10_Dropout_cu_0e96ed3824fused_dropout_kernel_vecIN3c104HalfEfjLi1ELi8EbEEvNS_4cuda6detail10TensorInfoIKT_T1_EENS7_IS8_SA_EENS7_IT4_SA_EESA_T0_NS_15PhiloxCudaStateE)
        /*0764*/ 	.word	0x00000038


	//----- nvinfo : EIATTR_FRAME_SIZE
	.align		4
.L_364:
        /*0768*/ 	.byte	0x04, 0x11
        /*076a*/ 	.short	(.L_366 - .L_365)
	.align		4
.L_365:
        /*076c*/ 	.word	index@($__internal_120_$__cuda_sm20_dblrcp_rn_slowpath_v3)
        /*0770*/ 	.word	0x00000000


	//----- nvinfo : EIATTR_FRAME_SIZE
	.align		4
.L_366:
        /*0774*/ 	.byte	0x04, 0x11
        /*0776*/ 	.short	(.L_368 - .L_367)
	.align		4
.L_367:
        /*0778*/ 	.word	index@(_ZN2at6native43_GLOBAL__N__7cc8d1ed_10_Dropout_cu_0e96ed3824fused_dropout_kernel_vecIN3c104HalfEfjLi1ELi8EbEEvNS_4cuda6detail10TensorInfoIKT_T1_EENS7_IS8_SA_EENS7_IT4_SA_EESA_T0_NS_15PhiloxCudaStateE)
        /*077c*/ 	.word	0x00000000


	//----- nvinfo : EIATTR_REGCOUNT
	.align		4
.L_368:
        /*0780*/ 	.byte	0x04, 0x2f
        /*0782*/ 	.short	(.L_370 - .L_369)
	.align		4
.L_369:
        /*0784*/ 	.word	index@(_ZN2at6native43_GLOBAL__N__7cc8d1ed_10_Dropout_cu_0e96ed3824fused_dropout_kernel_vecIN3c104HalfEfjLi1ELi4EbEEvNS_4cuda6detail10TensorInfoIKT_T1_EENS7_IS8_SA_EENS7_IT4_SA_EESA_T0_NS_15PhiloxCudaStateE)
        /*0788*/ 	.word	0x00000030


	//----- nvinfo : EIATTR_FRAME_SIZE
	.align		4
.L_370:
        /*078c*/ 	.byte	0x04, 0x11
        /*078e*/ 	.short	(.L_372 - .L_371)
	.align		4
.L_371:
        /*0790*/ 	.word	index@($__internal_119_$__cuda_sm20_dblrcp_rn_slowpath_v3)
        /*0794*/ 	.word	0x00000000


	//----- nvinfo : EIATTR_FRAME_SIZE
	.align		4
.L_372:
        /*0798*/ 	.byte	0x04, 0x11
        /*079a*/ 	.short	(.L_374 - .L_373)
	.align		4
.L_373:
        /*079c*/ 	.word	index@(_ZN2at6native43_GLOBAL__N__7cc8d1ed_10_Dropout_cu_0e96ed3824fused_dropout_kernel_vecIN3c104HalfEfjLi1ELi4EbEEvNS_4cuda6detail10TensorInfoIKT_T1_EENS7_IS8_SA_EENS7_IT4_SA_EESA_T0_NS_15PhiloxCudaStateE)
        /*07a0*/ 	.word	0x00000000


	//----- nvinfo : EIATTR_REGCOUNT
	.align		4
.L_374:
        /*07a4*/ 	.byte	0x04, 0x2f
        /*07a6*/ 	.short	(.L_376 - .L_375)
	.align		4
.L_375:
        /*07a8*/ 	.word	index@(_ZN2at6native43_GLOBAL__N__7cc8d1ed_10_Dropout_cu_0e96ed3824fused_dropout_kernel_vecIN3c104HalfEfjLi1ELi2EbEEvNS_4cuda6detail10TensorInfoIKT_T1_EENS7_IS8_SA_EENS7_IT4_SA_EESA_T0_NS_15PhiloxCudaStateE)
        /*07ac*/ 	.word	0x0000002f


	//----- nvinfo : EIATTR_FRAME_SIZE
	.align		4
.L_376:
        /*07b0*/ 	.byte	0x04, 0x11
        /*07b2*/ 	.short	(.L_378 - .L_377)
	.align		4
.L_377:
        /*07b4*/ 	.word	index@($__internal_118_$__cuda_sm20_dblrcp_rn_slowpath_v3)
        /*07b8*/ 	.word	0x00000000


	//----- nvinfo : EIATTR_FRAME_SIZE
	.align		4
.L_378:
        /*07bc*/ 	.byte	0x04, 0x11
        /*07be*/ 	.short	(.L_380 - .L_379)
	.align		4
.L_379:
        /*07c0*/ 	.word	index@(_ZN2at6native43_GLOBAL__N__7cc8d1ed_10_Dropout_cu_0e96ed3824fused_dropout_kernel_vecIN3c104HalfEfjLi1ELi2EbEEvNS_4cuda6detail10TensorInfoIKT_T1_EENS7_IS8_SA_EENS7_IT4_SA_EESA_T0_NS_15PhiloxCudaStateE)
        /*07c4*/ 	.word	0x00000000


	//----- nvinfo : EIATTR_REGCOUNT
	.align		4
.L_380:
        /*07c8*/ 	.byte	0x04, 0x2f
        /*07ca*/ 	.short	(.L_382 - .L_381)
	.align		4
.L_381:
        /*07cc*/ 	.word	index@(_ZN2at6native43_GLOBAL__N__7cc8d1ed_10_Dropout_cu_0e96ed3820fused_dropout_kernelIN3c104HalfEfjLi1ELi1EbEEvNS_4cuda6detail10TensorInfoIKT_T1_EENS7_IS8_SA_EENS7_IT4_SA_EESA_T0_NS_15PhiloxCudaStateE)
        /*07d0*/ 	.word	0x00000040


	//----- nvinfo : EIATTR_FRAME_SIZE
	.align		4
.L_382:
        /*07d4*/ 	.byte	0x04, 0x11
        /*07d6*/ 	.short	(.L_384 - .L_383)
	.align		4
.L_383:
        /*07d8*/ 	.word	index@($__internal_117_$__cuda_sm20_dblrcp_rn_slowpath_v3)
        /*07dc*/ 	.word	0x00000000


	//----- nvinfo : EIATTR_FRAME_SIZE
	.align		4
.L_384:
        /*07e0*/ 	.byte	0x04, 0x11
        /*07e2*/ 	.short	(.L_386 - .L_385)
	.align		4
.L_385:
        /*07e4*/ 	.word	index@(_ZN2at6native43_GLOBAL__N__7cc8d1ed_10_Dropout_cu_0e96ed3820fused_dropout_kernelIN3c104HalfEfjLi1ELi1EbEEvNS_4cuda6detail10TensorInfoIKT_T1_EENS7_IS8_SA_EENS7_IT4_SA_EESA_T0_NS_15PhiloxCudaStateE)
        /*07e8*/ 	.word	0x00000000


	//----- nvinfo : EIATTR_REGCOUNT
	.align		4
.L_386:
        /*07ec*/ 	.byte	0x04, 0x2f
        /*07ee*/ 	.short	(.L_388 - .L_387)
	.align		4
.L_387:
        /*07f0*/ 	.word	index@(_ZN2at6native43_GLOBAL__N__7cc8d1ed_10_Dropout_cu_0e96ed3820fused_dropout_kernelIN3c104HalfEfjLin1ELi1EbEEvNS_4cuda6detail10TensorInfoIKT_T1_EENS7_IS8_SA_EENS7_IT4_SA_EESA_T0_NS_15PhiloxCudaStateE)
        /*07f4*/ 	.word	0x00000040


	//----- nvinfo : EIATTR_FRAME_SIZE
	.align		4
.L_388:
        /*07f8*/ 	.byte	0x04, 0x11
        /*07fa*/ 	.short	(.L_390 - .L_389)
	.align		4
.L_389:
        /*07fc*/ 	.word	index@($__internal_116_$__cuda_sm20_dblrcp_rn_slowpath_v3)
        /*0800*/ 	.word	0x00000000


	//----- nvinfo : EIATTR_FRAME_SIZE
	.align		4
.L_390:
        /*0804*/ 	.byte	0x04, 0x11
        /*0806*/ 	.short	(.L_392 - .L_391)
	.align		4
.L_391:
        /*0808*/ 	.word	index@(_ZN2at6native43_GLOBAL__N__7cc8d1ed_10_Dropout_cu_0e96ed3820fused_dropout_kernelIN3c104HalfEfjLin1ELi1EbEEvNS_4cuda6detail10TensorInfoIKT_T1_EENS7_IS8_SA_EENS7_IT4_SA_EESA_T0_NS_15PhiloxCudaStateE)
        /*080c*/ 	.word	0x00000000


	//----- nvinfo : EIATTR_REGCOUNT
	.align		4
.L_392:
        /*0810*/ 	.byte	0x04, 0x2f
        /*0812*/ 	.short	(.L_394 - .L_393)
	.align		4
.L_393:
        /*0814*/ 	.word	index@(_ZN2at6native43_GLOBAL__N__7cc8d1ed_10_Dropout_cu_0e96ed3820fused_dropout_kernelIN3c104HalfEfjLin1ELin1EbEEvNS_4cuda6detail10TensorInfoIKT_T1_EENS7_IS8_SA_EENS7_IT4_SA_EESA_T0_NS_15PhiloxCudaStateE)
        /*0818*/ 	.word	0x0000003d


	//----- nvinfo : EIATTR_FRAME_SIZE
	.align		4
.L_394:
        /*081c*/ 	.byte	0x04, 0x11
        /*081e*/ 	.short	(.L_396 - .L_395)
	.align		4
.L_395:
        /*0820*/ 	.word	index@($__internal_115_$__cuda_sm20_dblrcp_rn_slowpath_v3)
        /*0824*/ 	.word	0x00000000


	//----- nvinfo : EIATTR_FRAME_SIZE
	.align		4
.L_396:
        /*0828*/ 	.byte	0x04, 0x11
        /*082a*/ 	.short	(.L_398 - .L_397)
	.align		4
.L_397:
        /*082c*/ 	.word	index@(_ZN2at6native43_GLOBAL__N__7cc8d1ed_10_Dropout_cu_0e96ed3820fused_dropout_kernelIN3c104HalfEfjLin1ELin1EbEEvNS_4cuda6detail10TensorInfoIKT_T1_EENS7_IS8_SA_EENS7_IT4_SA_EESA_T0_NS_15PhiloxCudaStateE)
        /*0830*/ 	.word	0x00000000


	//----- nvinfo : EIATTR_REGCOUNT
	.align		4
.L_398:
        /*0834*/ 	.byte	0x04, 0x2f
        /*0836*/ 	.short	(.L_400 - .L_399)
	.align		4
.L_399:
        /*0838*/ 	.word	index@(_ZN2at6native43_GLOBAL__N__7cc8d1ed_10_Dropout_cu_0e96ed3824fused_dropout_kernel_vecIN3c108BFloat16EfjLi1ELi16EbEEvNS_4cuda6detail10TensorInfoIKT_T1_EENS7_IS8_SA_EENS7_IT4_SA_EESA_T0_NS_15PhiloxCudaStateE)
        /*083c*/ 	.word	0x00000038


	//----- nvinfo : EIATTR_FRAME_SIZE
	.align		4
.L_400:
        /*0840*/ 	.byte	0x04, 0x11
        /*0842*/ 	.short	(.L_402 - .L_401)
	.align		4
.L_401:
        /*0844*/ 	.word	index@($__internal_114_$__cuda_sm20_dblrcp_rn_slowpath_v3)
        /*0848*/ 	.word	0x00000000


	//----- nvinfo : EIATTR_FRAME_SIZE
	.align		4
.L_402:
        /*084c*/ 	.byte	0x04, 0x11
        /*084e*/ 	.short	(.L_404 - .L_403)
	.align		4
.L_403:
        /*0850*/ 	.word	index@(_ZN2at6native43_GLOBAL__N__7cc8d1ed_10_Dropout_cu_0e96ed3824fused_dropout_kernel_vecIN3c108BFloat16EfjLi1ELi16EbEEvNS_4cuda6detail10TensorInfoIKT_T1_EENS7_IS8_SA_EENS7_IT4_SA_EESA_T0_NS_15PhiloxCudaStateE)
        /*0854*/ 	.word	0x00000000


	//----- nvinfo : EIATTR_REGCOUNT
	.align		4
.L_404:
        /*0858*/ 	.byte	0x04, 0x2f
        /*085a*/ 	.short	(.L_406 - .L_405)
	.align		4
.L_405:
        /*085c*/ 	.word	index@(_ZN2at6native43_GLOBAL__N__7cc8d1ed_10_Dropout_cu_0e96ed3824fused_dropout_kernel_vecIN3c108BFloat16EfjLi1ELi8EbEEvNS_4cuda6detail10TensorInfoIKT_T1_EENS7_IS8_SA_EENS7_IT4_SA_EESA_T0_NS_15PhiloxCudaStateE)
        /*0860*/ 	.word	0x00000035


	//----- nvinfo : EIATTR_FRAME_SIZE
	.align		4
.L_406:
        /*0864*/ 	.byte	0x04, 0x11
        /*0866*/ 	.short	(.L_408 - .L_407)
	.align		4
.L_407:
        /*0868*/ 	.word	index@($__internal_113_$__cuda_sm20_dblrcp_rn_slowpath_v3)
        /*086c*/ 	.word	0x00000000


	//----- nvinfo : EIATTR_FRAME_SIZE
	.align		4
.L_408:
        /*0870*/ 	.byte	0x04, 0x11
        /*0872*/ 	.short	(.L_410 - .L_409)
	.align		4
.L_409:
        /*0874*/ 	.word	index@(_ZN2at6native43_GLOBAL__N__7cc8d1ed_10_Dropout_cu_0e96ed3824fused_dropout_kernel_vecIN3c108BFloat16EfjLi1ELi8EbEEvNS_4cuda6detail10TensorInfoIKT_T1_EENS7_IS8_SA_EENS7_IT4_SA_EESA_T0_NS_15PhiloxCudaStateE)
        /*0878*/ 	.word	0x00000000


	//----- nvinfo : EIATTR_REGCOUNT
	.align		4
.L_410:
        /*087c*/ 	.byte	0x04, 0x2f
        /*087e*/ 	.short	(.L_412 - .L_411)
	.align		4
.L_411:
        /*0880*/ 	.word	index@(_ZN2at6native43_GLOBAL__N__7cc8d1ed_10_Dropout_cu_0e96ed3824fused_dropout_kernel_vecIN3c108BFloat16EfjLi1ELi4EbEEvNS_4cuda6detail10TensorInfoIKT_T1_EENS7_IS8_SA_EENS7_IT4_SA_EESA_T0_NS_15PhiloxCudaStateE)
        /*0884*/ 	.word	0x00000030


	//----- nvinfo : EIATTR_FRAME_SIZE
	.align		4
.L_412:
        /*0888*/ 	.byte	0x04, 0x11
        /*088a*/ 	.short	(.L_414 - .L_413)
	.align		4
.L_413:
        /*088c*/ 	.word	index@($__internal_112_$__cuda_sm20_dblrcp_rn_slowpath_v3)
        /*0890*/ 	.word	0x00000000


	//----- nvinfo : EIATTR_FRAME_SIZE
	.align		4
.L_414:
        /*0894*/ 	.byte	0x04, 0x11
        /*0896*/ 	.short	(.L_416 - .L_415)
	.align		4
.L_415:
        /*0898*/ 	.word	index@(_ZN2at6native43_GLOBAL__N__7cc8d1ed_10_Dropout_cu_0e96ed3824fused_dropout_kernel_vecIN3c108BFloat16EfjLi1ELi4EbEEvNS_4cuda6detail10TensorInfoIKT_T1_EENS7_IS8_SA_EENS7_IT4_SA_EESA_T0_NS_15PhiloxCudaStateE)
        /*089c*/ 	.word	0x00000000


	//----- nvinfo : EIATTR_REGCOUNT
	.align		4
.L_416:
        /*08a0*/ 	.byte	0x04, 0x2f
        /*08a2*/ 	.short	(.L_418 - .L_417)
	.align		4
.L_417:
        /*08a4*/ 	.word	index@(_ZN2at6native43_GLOBAL__N__7cc8d1ed_10_Dropout_cu_0e96ed3824fused_dropout_kernel_vecIN3c108BFloat16EfjLi1ELi2EbEEvNS_4cuda6detail10TensorInfoIKT_T1_EENS7_IS8_SA_EENS7_IT4_SA_EESA_T0_NS_15PhiloxCudaStateE)
        /*08a8*/ 	.word	0x0000002f


	//----- nvinfo : EIATTR_FRAME_SIZE
	.align		4
.L_418:
        /*08ac*/ 	.byte	0x04, 0x11
        /*08ae*/ 	.short	(.L_420 - .L_419)
	.align		4
.L_419:
        /*08b0*/ 	.word	index@($__internal_111_$__cuda_sm20_dblrcp_rn_slowpath_v3)
        /*08b4*/ 	.word	0x00000000


	//----- nvinfo : EIATTR_FRAME_SIZE
	.align		4
.L_420:
        /*08b8*/ 	.byte	0x04, 0x11
        /*08ba*/ 	.short	(.L_422 - .L_421)
	.align		4
.L_421:
        /*08bc*/ 	.word	index@(_ZN2at6native43_GLOBAL__N__7cc8d1ed_10_Dropout_cu_0e96ed3824fused_dropout_kernel_vecIN3c108BFloat16EfjLi1ELi2EbEEvNS_4cuda6detail10TensorInfoIKT_T1_EENS7_IS8_SA_EENS7_IT4_SA_EESA_T0_NS_15PhiloxCudaStateE)
        /*08c0*/ 	.word	0x00000000


	//----- nvinfo : EIATTR_REGCOUNT
	.align		4
.L_422:
        /*08c4*/ 	.byte	0x04, 0x2f
        /*08c6*/ 	.short	(.L_424 - .L_423)
	.align		4
.L_423:
        /*08c8*/ 	.word	index@(_ZN2at6native43_GLOBAL__N__7cc8d1ed_10_Dropout_cu_0e96ed3820fused_dropout_kernelIN3c108BFloat16EfjLi1ELi1EbEEvNS_4cuda6detail10TensorInfoIKT_T1_EENS7_IS8_SA_EENS7_IT4_SA_EESA_T0_NS_15PhiloxCudaStateE)
        /*08cc*/ 	.word	0x00000040


	//----- nvinfo : EIATTR_FRAME_SIZE
	.align		4
.L_424:
        /*08d0*/ 	.byte	0x04, 0x11
        /*08d2*/ 	.short	(.L_426 - .L_425)
	.align		4
.L_425:
        /*08d4*/ 	.word	index@($__internal_110_$__cuda_sm20_dblrcp_rn_slowpath_v3)
        /*08d8*/ 	.word	0x00000000


	//----- nvinfo : EIATTR_FRAME_SIZE
	.align		4
.L_426:
        /*08dc*/ 	.byte	0x04, 0x11
        /*08de*/ 	.short	(.L_428 - .L_427)
	.align		4
.L_427:
        /*08e0*/ 	.word	index@(_ZN2at6native43_GLOBAL__N__7cc8d1ed_10_Dropout_cu_0e96ed3820fused_dropout_kernelIN3c108BFloat16EfjLi1ELi1EbEEvNS_4cuda6detail10TensorInfoIKT_T1_EENS7_IS8_SA_EENS7_IT4_SA_EESA_T0_NS_15PhiloxCudaStateE)
        /*08e4*/ 	.word	0x00000000


	//----- nvinfo : EIATTR_REGCOUNT
	.align		4
.L_428:
        /*08e8*/ 	.byte	0x04, 0x2f
        /*08ea*/ 	.short	(.L_430 - .L_429)
	.align		4
.L_429:
        /*08ec*/ 	.word	index@(_ZN2at6native43_GLOBAL__N__7cc8d1ed_10_Dropout_cu_0e96ed3820fused_dropout_kernelIN3c108BFloat16EfjLin1ELi1EbEEvNS_4cuda6detail10TensorInfoIKT_T1_EENS7_IS8_SA_EENS7_IT4_SA_EESA_T0_NS_15PhiloxCudaStateE)
        /*08f0*/ 	.word	0x00000040


	//----- nvinfo : EIATTR_FRAME_SIZE
	.align		4
.L_430:
        /*08f4*/ 	.byte	0x04, 0x11
        /*08f6*/ 	.short	(.L_432 - .L_431)
	.align		4
.L_431:
        /*08f8*/ 	.word	index@($__internal_109_$__cuda_sm20_dblrcp_rn_slowpath_v3)
        /*08fc*/ 	.word	0x00000000


	//----- nvinfo : EIATTR_FRAME_SIZE
	.align		4
.L_432:
        /*0900*/ 	.byte	0x04, 0x11
        /*0902*/ 	.short	(.L_434 - .L_433)
	.align		4
.L_433:
        /*0904*/ 	.word	index@(_ZN2at6native43_GLOBAL__N__7cc8d1ed_10_Dropout_cu_0e96ed3820fused_dropout_kernelIN3c108BFloat16EfjLin1ELi1EbEEvNS_4cuda6detail10TensorInfoIKT_T1_EENS7_IS8_SA_EENS7_IT4_SA_EESA_T0_NS_15PhiloxCudaStateE)
        /*0908*/ 	.word	0x00000000


	//----- nvinfo : EIATTR_REGCOUNT
	.align		4
.L_434:
        /*090c*/ 	.byte	0x04, 0x2f
        /*090e*/ 	.short	(.L_436 - .L_435)
	.align		4
.L_435:
        /*0910*/ 	.word	index@(_ZN2at6native43_GLOBAL__N__7cc8d1ed_10_Dropout_cu_0e96ed3820fused_dropout_kernelIN3c108BFloat16EfjLin1ELin1EbEEvNS_4cuda6detail10TensorInfoIKT_T1_EENS7_IS8_SA_EENS7_IT4_SA_EESA_T0_NS_15PhiloxCudaStateE)
        /*0914*/ 	.word	0x0000003d


	//----- nvinfo : EIATTR_FRAME_SIZE
	.align		4
.L_436:
        /*0918*/ 	.byte	0x04, 0x11
        /*091a*/ 	.short	(.L_438 - .L_437)
	.align		4
.L_437:
        /*091c*/ 	.word	index@($__internal_108_$__cuda_sm20_dblrcp_rn_slowpath_v3)
        /*0920*/ 	.word	0x00000000


	//----- nvinfo : EIATTR_FRAME_SIZE
	.align		4
.L_438:
        /*0924*/ 	.byte	0x04, 0x11
        /*0926*/ 	.short	(.L_440 - .L_439)
	.align		4
.L_439:
        /*0928*/ 	.word	index@(_ZN2at6native43_GLOBAL__N__7cc8d1ed_10_Dropout_cu_0e96ed3820fused_dropout_kernelIN3c108BFloat16EfjLin1ELin1EbEEvNS_4cuda6detail10TensorInfoIKT_T1_EENS7_IS8_SA_EENS7_IT4_SA_EESA_T0_NS_15PhiloxCudaStateE)
        /*092c*/ 	.word	0x00000000


	//----- nvinfo : EIATTR_REGCOUNT
	.align		4
.L_440:
        /*0930*/ 	.byte	0x04, 0x2f
        /*0932*/ 	.short	(.L_442 - .L_441)
	.align		4
.L_441:
        /*0934*/ 	.word	index@(_ZN2at6native43_GLOBAL__N__7cc8d1ed_10_Dropout_cu_0e96ed3824fused_dropout_kernel_vecIddmLi1ELi16EbEEvNS_4cuda6detail10TensorInfoIKT_T1_EENS5_IS6_S8_EENS5_IT4_S8_EES8_T0_NS_15PhiloxCudaStateE)
        /*0938*/ 	.word	0x00000040


	//----- nvinfo : EIATTR_FRAME_SIZE
	.align		4
.L_442:
        /*093c*/ 	.byte	0x04, 0x11
        /*093e*/ 	.short	(.L_444 - .L_443)
	.align		4
.L_443:
        /*0940*/ 	.word	index@($__internal_107_$__cuda_sm20_dblrcp_rn_slowpath_v3)
        /*0944*/ 	.word	0x00000030


	//----- nvinfo : EIATTR_FRAME_SIZE
	.align		4
.L_444:
        /*0948*/ 	.byte	0x04, 0x11
        /*094a*/ 	.short	(.L_446 - .L_445)
	.align		4
.L_445:
        /*094c*/ 	.word	index@(_ZN2at6native43_GLOBAL__N__7cc8d1ed_10_Dropout_cu_0e96ed3824fused_dropout_kernel_vecIddmLi1ELi16EbEEvNS_4cuda6detail10TensorInfoIKT_T1_EENS5_IS6_S8_EENS5_IT4_S8_EES8_T0_NS_15PhiloxCudaStateE)
        /*0950*/ 	.word	0x00000030


	//----- nvinfo : EIATTR_REGCOUNT
	.align		4
.L_446:
        /*0954*/ 	.byte	0x04, 0x2f
        /*0956*/ 	.short	(.L_448 - .L_447)
	.align		4
.L_447:
        /*0958*/ 	.word	index@(_ZN2at6native43_GLOBAL__N__7cc8d1ed_10_Dropout_cu_0e96ed3824fused_dropout_kernel_vecIddmLi1ELi8EbEEvNS_4cuda6detail10TensorInfoIKT_T1_EENS5_IS6_S8_EENS5_IT4_S8_EES8_T0_NS_15PhiloxCudaStateE)
        /*095c*/ 	.word	0x00000040


	//----- nvinfo : EIATTR_FRAME_SIZE
	.align		4
.L_448:
        /*0960*/ 	.byte	0x04, 0x11
        /*0962*/ 	.short	(.L_450 - .L_449)
	.align		4
.L_449:
        /*0964*/ 	.word	index@($__internal_106_$__cuda_sm20_dblrcp_rn_slowpath_v3)
        /*0968*/ 	.word	0x00000000


	//----- nvinfo : EIATTR_FRAME_SIZE
	.align		4
.L_450:
        /*096c*/ 	.byte	0x04, 0x11
        /*096e*/ 	.short	(.L_452 - .L_451)
	.align		4
.L_451:
        /*0970*/ 	.word	index@(_ZN2at6native43_GLOBAL__N__7cc8d1ed_10_Dropout_cu_0e96ed3824fused_dropout_kernel_vecIddmLi1ELi8EbEEvNS_4cuda6detail10TensorInfoIKT_T1_EENS5_IS6_S8_EENS5_IT4_S8_EES8_T0_NS_15PhiloxCudaStateE)
        /*0974*/ 	.word	0x00000000


	//----- nvinfo : EIATTR_REGCOUNT
	.align		4
.L_452:
        /*0978*/ 	.byte	0x04, 0x2f
        /*097a*/ 	.short	(.L_454 - .L_453)
	.align		4
.L_453:
        /*097c*/ 	.word	index@(_ZN2at6native43_GLOBAL__N__7cc8d1ed_10_Dropout_cu_0e96ed3824fused_dropout_kernel_vecIddmLi1ELi4EbEEvNS_4cuda6detail10TensorInfoIKT_T1_EENS5_IS6_S8_EENS5_IT4_S8_EES8_T0_NS_15PhiloxCudaStateE)
        /*0980*/ 	.word	0x00000036


	//----- nvinfo : EIATTR_FRAME_SIZE
	.align		4
.L_454:
        /*0984*/ 	.byte	0x04, 0x11
        /*0986*/ 	.short	(.L_456 - .L_455)
	.align		4
.L_455:
        /*0988*/ 	.word	index@($__internal_105_$__cuda_sm20_dblrcp_rn_slowpath_v3)
        /*098c*/ 	.word	0x00000000


	//----- nvinfo : EIATTR_FRAME_SIZE
	.align		4
.L_456:
        /*0990*/ 	.byte	0x04, 0x11
        /*0992*/ 	.short	(.L_458 - .L_457)
	.align		4
.L_457:
        /*0994*/ 	.word	index@(_ZN2at6native43_GLOBAL__N__7cc8d1ed_10_Dropout_cu_0e96ed3824fused_dropout_kernel_vecIddmLi1ELi4EbEEvNS_4cuda6detail10TensorInfoIKT_T1_EENS5_IS6_S8_EENS5_IT4_S8_EES8_T0_NS_15PhiloxCudaStateE)
        /*0998*/ 	.word	0x00000000


	//----- nvinfo : EIATTR_REGCOUNT
	.align		4
.L_458:
        /*099c*/ 	.byte	0x04, 0x2f
        /*099e*/ 	.short	(.L_460 - .L_459)
	.align		4
.L_459:
        /*09a0*/ 	.word	index@(_ZN2at6native43_GLOBAL__N__7cc8d1ed_10_Dropout_cu_0e96ed3824fused_dropout_kernel_vecIddmLi1ELi2EbEEvNS_4cuda6detail10TensorInfoIKT_T1_EENS5_IS6_S8_EENS5_IT4_S8_EES8_T0_NS_15PhiloxCudaStateE)
        /*09a4*/ 	.word	0x00000030


	//----- nvinfo : EIATTR_FRAME_SIZE
	.align		4
.L_460:
        /*09a8*/ 	.byte	0x04, 0x11
        /*09aa*/ 	.short	(.L_462 - .L_461)
	.align		4
.L_461:
        /*09ac*/ 	.word	index@($__internal_104_$__cuda_sm20_dblrcp_rn_slowpath_v3)
        /*09b0*/ 	.word	0x00000000


	//----- nvinfo : EIATTR_FRAME_SIZE
	.align		4
.L_462:
        /*09b4*/ 	.byte	0x04, 0x11
        /*09b6*/ 	.short	(.L_464 - .L_463)
	.align		4
.L_463:
        /*09b8*/ 	.word	index@(_ZN2at6native43_GLOBAL__N__7cc8d1ed_10_Dropout_cu_0e96ed3824fused_dropout_kernel_vecIddmLi1ELi2EbEEvNS_4cuda6detail10TensorInfoIKT_T1_EENS5_IS6_S8_EENS5_IT4_S8_EES8_T0_NS_15PhiloxCudaStateE)
        /*09bc*/ 	.word	0x00000000


	//----- nvinfo : EIATTR_REGCOUNT
	.align		4
.L_464:
        /*09c0*/ 	.byte	0x04, 0x2f
        /*09c2*/ 	.short	(.L_466 - .L_465)
	.align		4
.L_465:
        /*09c4*/ 	.word	index@(_ZN2at6native43_GLOBAL__N__7cc8d1ed_10_Dropout_cu_0e96ed3820fused_dropout_kernelIddmLi1ELi1EbEEvNS_4cuda6detail10TensorInfoIKT_T1_EENS5_IS6_S8_EENS5_IT4_S8_EES8_T0_NS_15PhiloxCudaStateE)
        /*09c8*/ 	.word	0x00000040


	//----- nvinfo : EIATTR_FRAME_SIZE
	.align		4
.L_466:
        /*09cc*/ 	.byte	0x04, 0x11
        /*09ce*/ 	.short	(.L_468 - .L_467)
	.align		4
.L_467:
        /*09d0*/ 	.word	index@($__internal_103_$__cuda_sm20_div_u64)
        /*09d4*/ 	.word	0x00000000


	//----- nvinfo : EIATTR_FRAME_SIZE
	.align		4
.L_468:
        /*09d8*/ 	.byte	0x04, 0x11
        /*09da*/ 	.short	(.L_470 - .L_469)
	.align		4
.L_469:
        /*09dc*/ 	.word	index@($__internal_102_$__cuda_sm20_dblrcp_rn_slowpath_v3)
        /*09e0*/ 	.word	0x00000000


	//----- nvinfo : EIATTR_FRAME_SIZE
	.align		4
.L_470:
        /*09e4*/ 	.byte	0x04, 0x11
        /*09e6*/ 	.short	(.L_472 - .L_471)
	.align		4
.L_471:
        /*09e8*/ 	.word	index@(_ZN2at6native43_GLOBAL__N__7cc8d1ed_10_Dropout_cu_0e96ed3820fused_dropout_kernelIddmLi1ELi1EbEEvNS_4cuda6detail10TensorInfoIKT_T1_EENS5_IS6_S8_EENS5_IT4_S8_EES8_T0_NS_15PhiloxCudaStateE)
        /*09ec*/ 	.word	0x00000000


	//----- nvinfo : EIATTR_REGCOUNT
	.align		4
.L_472:
        /*09f0*/ 	.byte	0x04, 0x2f
        /*09f2*/ 	.short	(.L_474 - .L_473)
	.align		4
.L_473:
        /*09f4*/ 	.word	index@(_ZN2at6native43_GLOBAL__N__7cc8d1ed_10_Dropout_cu_0e96ed3820fused_dropout_kernelIddmLin1ELi1EbEEvNS_4cuda6detail10TensorInfoIKT_T1_EENS5_IS6_S8_EENS5_IT4_S8_EES8_T0_NS_15PhiloxCudaStateE)
        /*09f8*/ 	.word	0x00000040


	//----- nvinfo : EIATTR_FRAME_SIZE
	.align		4
.L_474:
        /*09fc*/ 	.byte	0x04, 0x11
        /*09fe*/ 	.short	(.L_476 - .L_475)
	.align		4
.L_475:
        /*0a00*/ 	.word	index@($__internal_101_$__cuda_sm20_div_u64)
        /*0a04*/ 	.word	0x00000000


	//----- nvinfo : EIATTR_FRAME_SIZE
	.align		4
.L_476:
        /*0a08*/ 	.byte	0x04, 0x11
        /*0a0a*/ 	.short	(.L_478 - .L_477)
	.align		4
.L_477:
        /*0a0c*/ 	.word	index@($__internal_100_$__cuda_sm20_dblrcp_rn_slowpath_v3)
        /*0a10*/ 	.word	0x00000000


	//----- nvinfo : EIATTR_FRAME_SIZE
	.align		4
.L_478:
        /*0a14*/ 	.byte	0x04, 0x11
        /*0a16*/ 	.short	(.L_480 - .L_479)
	.align		4
.L_479:
        /*0a18*/ 	.word	index@(_ZN2at6native43_GLOBAL__N__7cc8d1ed_10_Dropout_cu_0e96ed3820fused_dropout_kernelIddmLin1ELi1EbEEvNS_4cuda6detail10TensorInfoIKT_T1_EENS5_IS6_S8_EENS5_IT4_S8_EES8_T0_NS_15PhiloxCudaStateE)
        /*0a1c*/ 	.word	0x00000000


	//----- nvinfo : EIATTR_REGCOUNT
	.align		4
.L_480:
        /*0a20*/ 	.byte	0x04, 0x2f
        /*0a22*/ 	.short	(.L_482 - .L_481)
	.align		4
.L_481:
        /*0a24*/ 	.word	index@(_ZN2at6native43_GLOBAL__N__7cc8d1ed_10_Dropout_cu_0e96ed3820fused_dropout_kernelIddmLin1ELin1EbEEvNS_4cuda6detail10TensorInfoIKT_T1_EENS5_IS6_S8_EENS5_IT4_S8_EES8_T0_NS_15PhiloxCudaStateE)
        /*0a28*/ 	.word	0x0000003c


	//----- nvinfo : EIATTR_FRAME_SIZE
	.align		4
.L_482:
        /*0a2c*/ 	.byte	0x04, 0x11
        /*0a2e*/ 	.short	(.L_484 - .L_483)
	.align		4
.L_483:
        /*0a30*/ 	.word	index@($__internal_99_$__cuda_sm20_div_u64)
        /*0a34*/ 	.word	0x00000000


	//----- nvinfo : EIATTR_FRAME_SIZE
	.align		4
.L_484:
        /*0a38*/ 	.byte	0x04, 0x11
        /*0a3a*/ 	.short	(.L_486 - .L_485)
	.align		4
.L_485:
        /*0a3c*/ 	.word	index@($__internal_98_$__cuda_sm20_dblrcp_rn_slowpath_v3)
        /*0a40*/ 	.word	0x00000000


	//----- nvinfo : EIATTR_FRAME_SIZE
	.align		4
.L_486:
        /*0a44*/ 	.byte	0x04, 0x11
        /*0a46*/ 	.short	(.L_488 - .L_487)
	.align		4
.L_487:
        /*0a48*/ 	.word	index@(_ZN2at6native43_GLOBAL__N__7cc8d1ed_10_Dropout_cu_0e96ed3820fused_dropout_kernelIddmLin1ELin1EbEEvNS_4cuda6detail10TensorInfoIKT_T1_EENS5_IS6_S8_EENS5_IT4_S8_EES8_T0_NS_15PhiloxCudaStateE)
        /*0a4c*/ 	.word	0x00000000


	//----- nvinfo : EIATTR_REGCOUNT
	.align		4
.L_488:
        /*0a50*/ 	.byte	0x04, 0x2f
        /*0a52*/ 	.short	(.L_490 - .L_489)
	.align		4
.L_489:
        /*0a54*/ 	.word	index@(_ZN2at6native43_GLOBAL__N__7cc8d1ed_10_Dropout_cu_0e96ed3824fused_dropout_kernel_vecIffmLi1ELi16EbEEvNS_4cuda6detail10TensorInfoIKT_T1_EENS5_IS6_S8_EENS5_IT4_S8_EES8_T0_NS_15PhiloxCudaStateE)
        /*0a58*/ 	.word	0x0000003a


	//----- nvinfo : EIATTR_FRAME_SIZE
	.align		4
.L_490:
        /*0a5c*/ 	.byte	0x04, 0x11
        /*0a5e*/ 	.short	(.L_492 - .L_491)
	.align		4
.L_491:
        /*0a60*/ 	.word	index@($__internal_97_$__cuda_sm20_dblrcp_rn_slowpath_v3)
        /*0a64*/ 	.word	0x00000000


	//----- nvinfo : EIATTR_FRAME_SIZE
	.align		4
.L_492:
        /*0a68*/ 	.byte	0x04, 0x11
        /*0a6a*/ 	.short	(.L_494 - .L_493)
	.align		4
.L_493:
        /*0a6c*/ 	.word	index@(_ZN2at6native43_GLOBAL__N__7cc8d1ed_10_Dropout_cu_0e96ed3824fused_dropout_kernel_vecIffmLi1ELi16EbEEvNS_4cuda6detail10TensorInfoIKT_T1_EENS5_IS6_S8_EENS5_IT4_S8_EES8_T0_NS_15PhiloxCudaStateE)
        /*0a70*/ 	.word	0x00000000


	//----- nvinfo : EIATTR_REGCOUNT
	.align		4
.L_494:
        /*0a74*/ 	.byte	0x04, 0x2f
        /*0a76*/ 	.short	(.L_496 - .L_495)
	.align		4
.L_495:
        /*0a78*/ 	.word	index@(_ZN2at6native43_GLOBAL__N__7cc8d1ed_10_Dropout_cu_0e96ed3824fused_dropout_kernel_vecIffmLi1ELi8EbEEvNS_4cuda6detail10TensorInfoIKT_T1_EENS5_IS6_S8_EENS5_IT4_S8_EES8_T0_NS_15PhiloxCudaStateE)
        /*0a7c*/ 	.word	0x0000003c


	//----- nvinfo : EIATTR_FRAME_SIZE
	.align		4
.L_496:
        /*0a80*/ 	.byte	0x04, 0x11
        /*0a82*/ 	.short	(.L_498 - .L_497)
	.align		4
.L_497:
        /*0a84*/ 	.word	index@($__internal_96_$__cuda_sm20_dblrcp_rn_slowpath_v3)
        /*0a88*/ 	.word	0x00000000


	//----- nvinfo : EIATTR_FRAME_SIZE
	.align		4
.L_498:
        /*0a8c*/ 	.byte	0x04, 0x11
        /*0a8e*/ 	.short	(.L_500 - .L_499)
	.align		4
.L_499:
        /*0a90*/ 	.word	index@(_ZN2at6native43_GLOBAL__N__7cc8d1ed_10_Dropout_cu_0e96ed3824fused_dropout_kernel_vecIffmLi1ELi8EbEEvNS_4cuda6detail10TensorInfoIKT_T1_EENS5_IS6_S8_EENS5_IT4_S8_EES8_T0_NS_15PhiloxCudaStateE)
        /*0a94*/ 	.word	0x00000000


	//----- nvinfo : EIATTR_REGCOUNT
	.align		4
.L_500:
        /*0a98*/ 	.byte	0x04, 0x2f
        /*0a9a*/ 	.short	(.L_502 - .L_501)
	.align		4
.L_501:
        /*0a9c*/ 	.word	index@(_ZN2at6native43_GLOBAL__N__7cc8d1ed_10_Dropout_cu_0e96ed3824fused_dropout_kernel_vecIffmLi1ELi4EbEEvNS_4cuda6detail10TensorInfoIKT_T1_EENS5_IS6_S8_EENS5_IT4_S8_EES8_T0_NS_15PhiloxCudaStateE)
        /*0aa0*/ 	.word	0x00000033


	//----- nvinfo : EIATTR_FRAME_SIZE
	.align		4
.L_502:
        /*0aa4*/ 	.byte	0x04, 0x11
        /*0aa6*/ 	.short	(.L_504 - .L_503)
	.align		4
.L_503:
        /*0aa8*/ 	.word	index@($__internal_95_$__cuda_sm20_dblrcp_rn_slowpath_v3)
        /*0aac*/ 	.word	0x00000000


	//----- nvinfo : EIATTR_FRAME_SIZE
	.align		4
.L_504:
        /*0ab0*/ 	.byte	0x04, 0x11
        /*0ab2*/ 	.short	(.L_506 - .L_505)
	.align		4
.L_505:
        /*0ab4*/ 	.word	index@(_ZN2at6native43_GLOBAL__N__7cc8d1ed_10_Dropout_cu_0e96ed3824fused_dropout_kernel_vecIffmLi1ELi4EbEEvNS_4cuda6detail10TensorInfoIKT_T1_EENS5_IS6_S8_EENS5_IT4_S8_EES8_T0_NS_15PhiloxCudaStateE)
        /*0ab8*/ 	.word	0x00000000


	//----- nvinfo : EIATTR_REGCOUNT
	.align		4
.L_506:
        /*0abc*/ 	.byte	0x04, 0x2f
        /*0abe*/ 	.short	(.L_508 - .L_507)
	.align		4
.L_507:
        /*0ac0*/ 	.word	index@(_ZN2at6native43_GLOBAL__N__7cc8d1ed_10_Dropout_cu_0e96ed3824fused_dropout_kernel_vecIffmLi1ELi2EbEEvNS_4cuda6detail10TensorInfoIKT_T1_EENS5_IS6_S8_EENS5_IT4_S8_EES8_T0_NS_15PhiloxCudaStateE)
        /*0ac4*/ 	.word	0x00000030


	//----- nvinfo : EIATTR_FRAME_SIZE
	.align		4
.L_508:
        /*0ac8*/ 	.byte	0x04, 0x11
        /*0aca*/ 	.short	(.L_510 - .L_509)
	.align		4
.L_509:
        /*0acc*/ 	.word	index@($__internal_94_$__cuda_sm20_dblrcp_rn_slowpath_v3)
        /*0ad0*/ 	.word	0x00000000


	//----- nvinfo : EIATTR_FRAME_SIZE
	.align		4
.L_510:
        /*0ad4*/ 	.byte	0x04, 0x11
        /*0ad6*/ 	.short	(.L_512 - .L_511)
	.align		4
.L_511:
        /*0ad8*/ 	.word	index@(_ZN2at6native43_GLOBAL__N__7cc8d1ed_10_Dropout_cu_0e96ed3824fused_dropout_kernel_vecIffmLi1ELi2EbEEvNS_4cuda6detail10TensorInfoIKT_T1_EENS5_IS6_S8_EENS5_IT4_S8_EES8_T0_NS_15PhiloxCudaStateE)
        /*0adc*/ 	.word	0x00000000


	//----- nvinfo : EIATTR_REGCOUNT
	.align		4
.L_512:
        /*0ae0*/ 	.byte	0x04, 0x2f
        /*0ae2*/ 	.short	(.L_514 - .L_513)
	.align		4
.L_513:
        /*0ae4*/ 	.word	index@(_ZN2at6native43_GLOBAL__N__7cc8d1ed_10_Dropout_cu_0e96ed3820fused_dropout_kernelIffmLi1ELi1EbEEvNS_4cuda6detail10TensorInfoIKT_T1_EENS5_IS6_S8_EENS5_IT4_S8_EES8_T0_NS_15PhiloxCudaStateE)
        /*0ae8*/ 	.word	0x00000040


	//----- nvinfo : EIATTR_FRAME_SIZE
	.align		4
.L_514:
        /*0aec*/ 	.byte	0x04, 0x11
        /*0aee*/ 	.short	(.L_516 - .L_515)
	.align		4
.L_515:
        /*0af0*/ 	.word	index@($__internal_93_$__cuda_sm20_div_u64)
        /*0af4*/ 	.word	0x00000000


	//----- nvinfo : EIATTR_FRAME_SIZE
	.align		4
.L_516:
        /*0af8*/ 	.byte	0x04, 0x11
        /*0afa*/ 	.short	(.L_518 - .L_517)
	.align		4
.L_517:
        /*0afc*/ 	.word	index@($__internal_92_$__cuda_sm20_dblrcp_rn_slowpath_v3)
        /*0b00*/ 	.word	0x00000000


	//----- nvinfo : EIATTR_FRAME_SIZE
	.align		4
.L_518:
        /*0b04*/ 	.byte	0x04, 0x11
        /*0b06*/ 	.short	(.L_520 - .L_519)
	.align		4
.L_519:
        /*0b08*/ 	.word	index@(_ZN2at6native43_GLOBAL__N__7cc8d1ed_10_Dropout_cu_0e96ed3820fused_dropout_kernelIffmLi1ELi1EbEEvNS_4cuda6detail10TensorInfoIKT_T1_EENS5_IS6_S8_EENS5_IT4_S8_EES8_T0_NS_15PhiloxCudaStateE)
        /*0b0c*/ 	.word	0x00000000


	//----- nvinfo : EIATTR_REGCOUNT
	.align		4
.L_520:
        /*0b10*/ 	.byte	0x04, 0x2f
        /*0b12*/ 	.short	(.L_522 - .L_521)
	.align		4
.L_521:
        /*0b14*/ 	.word	index@(_ZN2at6native43_GLOBAL__N__7cc8d1ed_10_Dropout_cu_0e96ed3820fused_dropout_kernelIffmLin1ELi1EbEEvNS_4cuda6detail10TensorInfoIKT_T1_EENS5_IS6_S8_EENS5_IT4_S8_EES8_T0_NS_15PhiloxCudaStateE)
        /*0b18*/ 	.word	0x0000003c


	//----- nvinfo : EIATTR_FRAME_SIZE
	.align		4
.L_522:
        /*0b1c*/ 	.byte	0x04, 0x11
        /*0b1e*/ 	.short	(.L_524 - .L_523)
	.align		4
.L_523:
        /*0b20*/ 	.word	index@($__internal_91_$__cuda_sm20_div_u64)
        /*0b24*/ 	.word	0x00000000


	//----- nvinfo : EIATTR_FRAME_SIZE
	.align		4
.L_524:
        /*0b28*/ 	.byte	0x04, 0x11
        /*0b2a*/ 	.short	(.L_526 - .L_525)
	.align		4
.L_525:
        /*0b2c*/ 	.word	index@($__internal_90_$__cuda_sm20_dblrcp_rn_slowpath_v3)
        /*0b30*/ 	.word	0x00000000


	//----- nvinfo : EIATTR_FRAME_SIZE
	.align		4
.L_526:
        /*0b34*/ 	.byte	0x04, 0x11
        /*0b36*/ 	.short	(.L_528 - .L_527)
	.align		4
.L_527:
        /*0b38*/ 	.word	index@(_ZN2at6native43_GLOBAL__N__7cc8d1ed_10_Dropout_cu_0e96ed3820fused_dropout_kernelIffmLin1ELi1EbEEvNS_4cuda6detail10TensorInfoIKT_T1_EENS5_IS6_S8_EENS5_IT4_S8_EES8_T0_NS_15PhiloxCudaStateE)
        /*0b3c*/ 	.word	0x00000000


	//----- nvinfo : EIATTR_REGCOUNT
	.align		4
.L_528:
        /*0b40*/ 	.byte	0x04, 0x2f
        /*0b42*/ 	.short	(.L_530 - .L_529)
	.align		4
.L_529:
        /*0b44*/ 	.word	index@(_ZN2at6native43_GLOBAL__N__7cc8d1ed_10_Dropout_cu_0e96ed3820fused_dropout_kernelIffmLin1ELin1EbEEvNS_4cuda6detail10TensorInfoIKT_T1_EENS5_IS6_S8_EENS5_IT4_S8_EES8_T0_NS_15PhiloxCudaStateE)
        /*0b48*/ 	.word	0x00000038


	//----- nvinfo : EIATTR_FRAME_SIZE
	.align		4
.L_530:
        /*0b4c*/ 	.byte	0x04, 0x11
        /*0b4e*/ 	.short	(.L_532 - .L_531)
	.align		4
.L_531:
        /*0b50*/ 	.word	index@($__internal_89_$__cuda_sm20_div_u64)
        /*0b54*/ 	.word	0x00000000


	//----- nvinfo : EIATTR_FRAME_SIZE
	.align		4
.L_532:
        /*0b58*/ 	.byte	0x04, 0x11
        /*0b5a*/ 	.short	(.L_534 - .L_533)
	.align		4
.L_533:
        /*0b5c*/ 	.word	index@($__internal_88_$__cuda_sm20_dblrcp_rn_slowpath_v3)
        /*0b60*/ 	.word	0x00000000


	//----- nvinfo : EIATTR_FRAME_SIZE
	.align		4
.L_534:
        /*0b64*/ 	.byte	0x04, 0x11
        /*0b66*/ 	.short	(.L_536 - .L_535)
	.align		4
.L_535:
        /*0b68*/ 	.word	index@(_ZN2at6native43_GLOBAL__N__7cc8d1ed_10_Dropout_cu_0e96ed3820fused_dropout_kernelIffmLin1ELin1EbEEvNS_4cuda6detail10TensorInfoIKT_T1_EENS5_IS6_S8_EENS5_IT4_S8_EES8_T0_NS_15PhiloxCudaStateE)
        /*0b6c*/ 	.word	0x00000000


	//----- nvinfo : EIATTR_REGCOUNT
	.align		4
.L_536:
        /*0b70*/ 	.byte	0x04, 0x2f
        /*0b72*/ 	.short	(.L_538 - .L_537)
	.align		4
.L_537:
        /*0b74*/ 	.word	index@(_ZN2at6native43_GLOBAL__N__7cc8d1ed_10_Dropout_cu_0e96ed3824fused_dropout_kernel_vecIN3c104HalfEfmLi1ELi16EbEEvNS_4cuda6detail10TensorInfoIKT_T1_EENS7_IS8_SA_EENS7_IT4_SA_EESA_T0_NS_15PhiloxCudaStateE)
        /*0b78*/ 	.word	0x00000037


	//----- nvinfo : EIATTR_FRAME_SIZE
	.align		4
.L_538:
        /*0b7c*/ 	.byte	0x04, 0x11
        /*0b7e*/ 	.short	(.L_540 - .L_539)
	.align		4
.L_539:
        /*0b80*/ 	.word	index@($__internal_87_$__cuda_sm20_dblrcp_rn_slowpath_v3)
        /*0b84*/ 	.word	0x00000000


	//----- nvinfo : EIATTR_FRAME_SIZE
	.align		4
.L_540:
        /*0b88*/ 	.byte	0x04, 0x11
        /*0b8a*/ 	.short	(.L_542 - .L_541)
	.align		4
.L_541:
        /*0b8c*/ 	.word	index@(_ZN2at6native43_GLOBAL__N__7cc8d1ed_10_Dropout_cu_0e96ed3824fused_dropout_kernel_vecIN3c104HalfEfmLi1ELi16EbEEvNS_4cuda6detail10TensorInfoIKT_T1_EENS7_IS8_SA_EENS7_IT4_SA_EESA_T0_NS_15PhiloxCudaStateE)
        /*0b90*/ 	.word	0x00000000


	//----- nvinfo : EIATTR_REGCOUNT
	.align		4
.L_542:
        /*0b94*/ 	.byte	0x04, 0x2f
        /*0b96*/ 	.short	(.L_544 - .L_543)
	.align		4
.L_543:
        /*0b98*/ 	.word	index@(_ZN2at6native43_GLOBAL__N__7cc8d1ed_10_Dropout_cu_0e96ed3824fused_dropout_kernel_vecIN3c104HalfEfmLi1ELi8EbEEvNS_4cuda6detail10TensorInfoIKT_T1_EENS7_IS8_SA_EENS7_IT4_SA_EESA_T0_NS_15PhiloxCudaStateE)
        /*0b9c*/ 	.word	0x00000038


	//----- nvinfo : EIATTR_FRAME_SIZE
	.align		4
.L_544:
        /*0ba0*/ 	.byte	0x04, 0x11
        /*0ba2*/ 	.short	(.L_546 - .L_545)
	.align		4
.L_545:
        /*0ba4*/ 	.word	index@($__internal_86_$__cuda_sm20_dblrcp_rn_slowpath_v3)
        /*0ba8*/ 	.word	0x00000000


	//----- nvinfo : EIATTR_FRAME_SIZE
	.align		4
.L_546:
        /*0bac*/ 	.byte	0x04, 0x11
        /*0bae*/ 	.short	(.L_548 - .L_547)
	.align		4
.L_547:
        /*0bb0*/ 	.word	index@(_ZN2at6native43_GLOBAL__N__7cc8d1ed_10_Dropout_cu_0e96ed3824fused_dropout_kernel_vecIN3c104HalfEfmLi1ELi8EbEEvNS_4cuda6detail10TensorInfoIKT_T1_EENS7_IS8_SA_EENS7_IT4_SA_EESA_T0_NS_15PhiloxCudaStateE)
        /*0bb4*/ 	.word	0x00000000


	//----- nvinfo : EIATTR_REGCOUNT
	.align		4
.L_548:
        /*0bb8*/ 	.byte	0x04, 0x2f
        /*0bba*/ 	.short	(.L_550 - .L_549)
	.align		4
.L_549:
        /*0bbc*/ 	.word	index@(_ZN2at6native43_GLOBAL__N__7cc8d1ed_10_Dropout_cu_0e96ed3824fused_dropout_kernel_vecIN3c104HalfEfmLi1ELi4EbEEvNS_4cuda6detail10TensorInfoIKT_T1_EENS7_IS8_SA_EENS7_IT4_SA_EESA_T0_NS_15PhiloxCudaStateE)
        /*0bc0*/ 	.word	0x00000030


	//----- nvinfo : EIATTR_FRAME_SIZE
	.align		4
.L_550:
        /*0bc4*/ 	.byte	0x04, 0x11
        /*0bc6*/ 	.short	(.L_552 - .L_551)
	.align		4
.L_551:
        /*0bc8*/ 	.word	index@($__internal_85_$__cuda_sm20_dblrcp_rn_slowpath_v3)
        /*0bcc*/ 	.word	0x00000000


	//----- nvinfo : EIATTR_FRAME_SIZE
	.align		4
.L_552:
        /*0bd0*/ 	.byte	0x04, 0x11
        /*0bd2*/ 	.short	(.L_554 - .L_553)
	.align		4
.L_553:
        /*0bd4*/ 	.word	index@(_ZN2at6native43_GLOBAL__N__7cc8d1ed_10_Dropout_cu_0e96ed3824fused_dropout_kernel_vecIN3c104HalfEfmLi1ELi4EbEEvNS_4cuda6detail10TensorInfoIKT_T1_EENS7_IS8_SA_EENS7_IT4_SA_EESA_T0_NS_15PhiloxCudaStateE)
        /*0bd8*/ 	.word	0x00000000


	//----- nvinfo : EIATTR_REGCOUNT
	.align		4
.L_554:
        /*0bdc*/ 	.byte	0x04, 0x2f
        /*0bde*/ 	.short	(.L_556 - .L_555)
	.align		4
.L_555:
        /*0be0*/ 	.word	index@(_ZN2at6native43_GLOBAL__N__7cc8d1ed_10_Dropout_cu_0e96ed3824fused_dropout_kernel_vecIN3c104HalfEfmLi1ELi2EbEEvNS_4cuda6detail10TensorInfoIKT_T1_EENS7_IS8_SA_EENS7_IT4_SA_EESA_T0_NS_15PhiloxCudaStateE)
        /*0be4*/ 	.word	0x00000030


	//----- nvinfo : EIATTR_FRAME_SIZE
	.align		4
.L_556:
        /*0be8*/ 	.byte	0x04, 0x11
        /*0bea*/ 	.short	(.L_558 - .L_557)
	.align		4
.L_557:
        /*0bec*/ 	.word	index@($__internal_84_$__cuda_sm20_dblrcp_rn_slowpath_v3)
        /*0bf0*/ 	.word	0x00000000


	//----- nvinfo : EIATTR_FRAME_SIZE
	.align		4
.L_558:
        /*0bf4*/ 	.byte	0x04, 0x11
        /*0bf6*/ 	.short	(.L_560 - .L_559)
	.align		4
.L_559:
        /*0bf8*/ 	.word	index@(_ZN2at6native43_GLOBAL__N__7cc8d1ed_10_Dropout_cu_0e96ed3824fused_dropout_kernel_vecIN3c104HalfEfmLi1ELi2EbEEvNS_4cuda6detail10TensorInfoIKT_T1_EENS7_IS8_SA_EENS7_IT4_SA_EESA_T0_NS_15PhiloxCudaStateE)
        /*0bfc*/ 	.word	0x00000000


	//----- nvinfo : EIATTR_REGCOUNT
	.align		4
.L_560:
        /*0c00*/ 	.byte	0x04, 0x2f
        /*0c02*/ 	.short	(.L_562 - .L_561)
	.align		4
.L_561:
        /*0c04*/ 	.word	index@(_ZN2at6native43_GLOBAL__N__7cc8d1ed_10_Dropout_cu_0e96ed3820fused_dropout_kernelIN3c104HalfEfmLi1ELi1EbEEvNS_4cuda6detail10TensorInfoIKT_T1_EENS7_IS8_SA_EENS7_IT4_SA_EESA_T0_NS_15PhiloxCudaStateE)
        /*0c08*/ 	.word	0x00000040


	//----- nvinfo : EIATTR_FRAME_SIZE
	.align		4
.L_562:
        /*0c0c*/ 	.byte	0x04, 0x11
        /*0c0e*/ 	.short	(.L_564 - .L_563)
	.align		4
.L_563:
        /*0c10*/ 	.word	index@($__internal_83_$__cuda_sm20_div_u64)
        /*0c14*/ 	.word	0x00000000


	//----- nvinfo : EIATTR_FRAME_SIZE
	.align		4
.L_564:
        /*0c18*/ 	.byte	0x04, 0x11
        /*0c1a*/ 	.short	(.L_566 - .L_565)
	.align		4
.L_565:
        /*0c1c*/ 	.word	index@($__internal_82_$__cuda_sm20_dblrcp_rn_slowpath_v3)
        /*0c20*/ 	.word	0x00000000


	//----- nvinfo : EIATTR_FRAME_SIZE
	.align		4
.L_566:
        /*0c24*/ 	.byte	0x04, 0x11
        /*0c26*/ 	.short	(.L_568 - .L_567)
	.align		4
.L_567:
        /*0c28*/ 	.word	index@(_ZN2at6native43_GLOBAL__N__7cc8d1ed_10_Dropout_cu_0e96ed3820fused_dropout_kernelIN3c104HalfEfmLi1ELi1EbEEvNS_4cuda6detail10TensorInfoIKT_T1_EENS7_IS8_SA_EENS7_IT4_SA_EESA_T0_NS_15PhiloxCudaStateE)
        /*0c2c*/ 	.word	0x00000000


	//----- nvinfo : EIATTR_REGCOUNT
	.align		4
.L_568:
        /*0c30*/ 	.byte	0x04, 0x2f
        /*0c32*/ 	.short	(.L_570 - .L_569)
	.align		4
.L_569:
        /*0c34*/ 	.word	index@(_ZN2at6native43_GLOBAL__N__7cc8d1ed_10_Dropout_cu_0e96ed3820fused_dropout_kernelIN3c104HalfEfmLin1ELi1EbEEvNS_4cuda6detail10TensorInfoIKT_T1_EENS7_IS8_SA_EENS7_IT4_SA_EESA_T0_NS_15PhiloxCudaStateE)
        /*0c38*/ 	.word	0x0000003c


	//----- nvinfo : EIATTR_FRAME_SIZE
	.align		4
.L_570:
        /*0c3c*/ 	.byte	0x04, 0x11
        /*0c3e*/ 	.short	(.L_572 - .L_571)
	.align		4
.L_571:
        /*0c40*/ 	.word	index@($__internal_81_$__cuda_sm20_div_u64)
        /*0c44*/ 	.word	0x00000000


	//----- nvinfo : EIATTR_FRAME_SIZE
	.align		4
.L_572:
        /*0c48*/ 	.byte	0x04, 0x11
        /*0c4a*/ 	.short	(.L_574 - .L_573)
	.align		4
.L_573:
        /*0c4c*/ 	.word	index@($__internal_80_$__cuda_sm20_dblrcp_rn_slowpath_v3)
        /*0c50*/ 	.word	0x00000000


	//----- nvinfo : EIATTR_FRAME_SIZE
	.align		4
.L_574:
        /*0c54*/ 	.byte	0x04, 0x11
        /*0c56*/ 	.short	(.L_576 - .L_575)
	.align		4
.L_575:
        /*0c58*/ 	.word	index@(_ZN2at6native43_GLOBAL__N__7cc8d1ed_10_Dropout_cu_0e96ed3820fused_dropout_kernelIN3c104HalfEfmLin1ELi1EbEEvNS_4cuda6detail10TensorInfoIKT_T1_EENS7_IS8_SA_EENS7_IT4_SA_EESA_T0_NS_15PhiloxCudaStateE)
        /*0c5c*/ 	.word	0x00000000


	//----- nvinfo : EIATTR_REGCOUNT
	.align		4
.L_576:
        /*0c60*/ 	.byte	0x04, 0x2f
        /*0c62*/ 	.short	(.L_578 - .L_577)
	.align		4
.L_577:
        /*0c64*/ 	.word	index@(_ZN2at6native43_GLOBAL__N__7cc8d1ed_10_Dropout_cu_0e96ed3820fused_dropout_kernelIN3c104HalfEfmLin1ELin1EbEEvNS_4cuda6detail10TensorInfoIKT_T1_EENS7_IS8_SA_EENS7_IT4_SA_EESA_T0_NS_15PhiloxCudaStateE)
        /*0c68*/ 	.word	0x00000038


	//----- nvinfo : EIATTR_FRAME_SIZE
	.align		4
.L_578:
        /*0c6c*/ 	.byte	0x04, 0x11
        /*0c6e*/ 	.short	(.L_580 - .L_579)
	.align		4
.L_579:
        /*0c70*/ 	.word	index@($__internal_79_$__cuda_sm20_div_u64)
        /*0c74*/ 	.word	0x00000000


	//----- nvinfo : EIATTR_FRAME_SIZE
	.align		4
.L_580:
        /*0c78*/ 	.byte	0x04, 0x11
        /*0c7a*/ 	.short	(.L_582 - .L_581)
	.align		4
.L_581:
        /*0c7c*/ 	.word	index@($__internal_78_$__cuda_sm20_dblrcp_rn_slowpath_v3)
        /*0c80*/ 	.word	0x00000000


	//----- nvinfo : EIATTR_FRAME_SIZE
	.align		4
.L_582:
        /*0c84*/ 	.byte	0x04, 0x11
        /*0c86*/ 	.short	(.L_584 - .L_583)
	.align		4
.L_583:
        /*0c88*/ 	.word	index@(_ZN2at6native43_GLOBAL__N__7cc8d1ed_10_Dropout_cu_0e96ed3820fused_dropout_kernelIN3c104HalfEfmLin1ELin1EbEEvNS_4cuda6detail10TensorInfoIKT_T1_EENS7_IS8_SA_EENS7_IT4_SA_EESA_T0_NS_15PhiloxCudaStateE)
        /*0c8c*/ 	.word	0x00000000


	//----- nvinfo : EIATTR_REGCOUNT
	.align		4
.L_584:
        /*0c90*/ 	.byte	0x04, 0x2f
        /*0c92*/ 	.short	(.L_586 - .L_585)
	.align		4
.L_585:
        /*0c94*/ 	.word	index@(_ZN2at6native43_GLOBAL__N__7cc8d1ed_10_Dropout_cu_0e96ed3824fused_dropout_kernel_vecIN3c108BFloat16EfmLi1ELi16EbEEvNS_4cuda6detail10TensorInfoIKT_T1_EENS7_IS8_SA_EENS7_IT4_SA_EESA_T0_NS_15PhiloxCudaStateE)
        /*0c98*/ 	.word	0x00000037


	//----- nvinfo : EIATTR_FRAME_SIZE
	.align		4
.L_586:
        /*0c9c*/ 	.byte	0x04, 0x11
        /*0c9e*/ 	.short	(.L_588 - .L_587)
	.align		4
.L_587:
        /*0ca0*/ 	.word	index@($__internal_77_$__cuda_sm20_dblrcp_rn_slowpath_v3)
        /*0ca4*/ 	.word	0x00000000


	//----- nvinfo : EIATTR_FRAME_SIZE
	.align		4
.L_588:
        /*0ca8*/ 	.byte	0x04, 0x11
        /*0caa*/ 	.short	(.L_590 - .L_589)
	.align		4
.L_589:
        /*0cac*/ 	.word	index@(_ZN2at6native43_GLOBAL__N__7cc8d1ed_10_Dropout_cu_0e96ed3824fused_dropout_kernel_vecIN3c108BFloat16EfmLi1ELi16EbEEvNS_4cuda6detail10TensorInfoIKT_T1_EENS7_IS8_SA_EENS7_IT4_SA_EESA_T0_NS_15PhiloxCudaStateE)
        /*0cb0*/ 	.word	0x00000000


	//----- nvinfo : EIATTR_REGCOUNT
	.align		4
.L_590:
        /*0cb4*/ 	.byte	0x04, 0x2f
        /*0cb6*/ 	.short	(.L_592 - .L_591)
	.align		4
.L_591:
        /*0cb8*/ 	.word	index@(_ZN2at6native43_GLOBAL__N__7cc8d1ed_10_Dropout_cu_0e96ed3824fused_dropout_kernel_vecIN3c108BFloat16EfmLi1ELi8EbEEvNS_4cuda6detail10TensorInfoIKT_T1_EENS7_IS8_SA_EENS7_IT4_SA_EESA_T0_NS_15PhiloxCudaStateE)
        /*0cbc*/ 	.word	0x00000038


	//----- nvinfo : EIATTR_FRAME_SIZE
	.align		4
.L_592:
        /*0cc0*/ 	.byte	0x04, 0x11
        /*0cc2*/ 	.short	(.L_594 - .L_593)
	.align		4
.L_593:
        /*0cc4*/ 	.word	index@($__internal_76_$__cuda_sm20_dblrcp_rn_slowpath_v3)
        /*0cc8*/ 	.word	0x00000000


	//----- nvinfo : EIATTR_FRAME_SIZE
	.align		4
.L_594:
        /*0ccc*/ 	.byte	0x04, 0x11
        /*0cce*/ 	.short	(.L_596 - .L_595)
	.align		4
.L_595:
        /*0cd0*/ 	.word	index@(_ZN2at6native43_GLOBAL__N__7cc8d1ed_10_Dropout_cu_0e96ed3824fused_dropout_kernel_vecIN3c108BFloat16EfmLi1ELi8EbEEvNS_4cuda6detail10TensorInfoIKT_T1_EENS7_IS8_SA_EENS7_IT4_SA_EESA_T0_NS_15PhiloxCudaStateE)
        /*0cd4*/ 	.word	0x00000000


	//----- nvinfo : EIATTR_REGCOUNT
	.align		4
.L_596:
        /*0cd8*/ 	.byte	0x04, 0x2f
        /*0cda*/ 	.short	(.L_598 - .L_597)
	.align		4
.L_597:
        /*0cdc*/ 	.word	index@(_ZN2at6native43_GLOBAL__N__7cc8d1ed_10_Dropout_cu_0e96ed3824fused_dropout_kernel_vecIN3c108BFloat16EfmLi1ELi4EbEEvNS_4cuda6detail10TensorInfoIKT_T1_EENS7_IS8_SA_EENS7_IT4_SA_EESA_T0_NS_15PhiloxCudaStateE)
        /*0ce0*/ 	.word	0x00000030


	//----- nvinfo : EIATTR_FRAME_SIZE
	.align		4
.L_598:
        /*0ce4*/ 	.byte	0x04, 0x11
        /*0ce6*/ 	.short	(.L_600 - .L_599)
	.align		4
.L_599:
        /*0ce8*/ 	.word	index@($__internal_75_$__cuda_sm20_dblrcp_rn_slowpath_v3)
        /*0cec*/ 	.word	0x00000000


	//----- nvinfo : EIATTR_FRAME_SIZE
	.align		4
.L_600:
        /*0cf0*/ 	.byte	0x04, 0x11
        /*0cf2*/ 	.short	(.L_602 - .L_601)
	.align		4
.L_601:
        /*0cf4*/ 	.word	index@(_ZN2at6native43_GLOBAL__N__7cc8d1ed_10_Dropout_cu_0e96ed3824fused_dropout_kernel_vecIN3c108BFloat16EfmLi1ELi4EbEEvNS_4cuda6detail10TensorInfoIKT_T1_EENS7_IS8_SA_EENS7_IT4_SA_EESA_T0_NS_15PhiloxCudaStateE)
        /*0cf8*/ 	.word	0x00000000


	//----- nvinfo : EIATTR_REGCOUNT
	.align		4
.L_602:
        /*0cfc*/ 	.byte	0x04, 0x2f
        /*0cfe*/ 	.short	(.L_604 - .L_603)
	.align		4
.L_603:
        /*0d00*/ 	.word	index@(_ZN2at6native43_GLOBAL__N__7cc8d1ed_10_Dropout_cu_0e96ed3824fused_dropout_kernel_vecIN3c108BFloat16EfmLi1ELi2EbEEvNS_4cuda6detail10TensorInfoIKT_T1_EENS7_IS8_SA_EENS7_IT4_SA_EESA_T0_NS_15PhiloxCudaStateE)
        /*0d04*/ 	.word	0x00000030


	//----- nvinfo : EIATTR_FRAME_SIZE
	.align		4
.L_604:
        /*0d08*/ 	.byte	0x04, 0x11
        /*0d0a*/ 	.short	(.L_606 - .L_605)
	.align		4
.L_605:
        /*0d0c*/ 	.word	index@($__internal_74_$__cuda_sm20_dblrcp_rn_slowpath_v3)
        /*0d10*/ 	.word	0x00000000


	//----- nvinfo : EIATTR_FRAME_SIZE
	.align		4
.L_606:
        /*0d14*/ 	.byte	0x04, 0x11
        /*0d16*/ 	.short	(.L_608 - .L_607)
	.align		4
.L_607:
        /*0d18*/ 	.word	index@(_ZN2at6native43_GLOBAL__N__7cc8d1ed_10_Dropout_cu_0e96ed3824fused_dropout_kernel_vecIN3c108BFloat16EfmLi1ELi2EbEEvNS_4cuda6detail10TensorInfoIKT_T1_EENS7_IS8_SA_EENS7_IT4_SA_EESA_T0_NS_15PhiloxCudaStateE)
        /*0d1c*/ 	.word	0x00000000


	//----- nvinfo : EIATTR_REGCOUNT
	.align		4
.L_608:
        /*0d20*/ 	.byte	0x04, 0x2f
        /*0d22*/ 	.short	(.L_610 - .L_609)
	.align		4
.L_609:
        /*0d24*/ 	.word	index@(_ZN2at6native43_GLOBAL__N__7cc8d1ed_10_Dropout_cu_0e96ed3820fused_dropout_kernelIN3c108BFloat16EfmLi1ELi1EbEEvNS_4cuda6detail10TensorInfoIKT_T1_EENS7_IS8_SA_EENS7_IT4_SA_EESA_T0_NS_15PhiloxCudaStateE)
        /*0d28*/ 	.word	0x00000040


	//----- nvinfo : EIATTR_FRAME_SIZE
	.align		4
.L_610:
        /*0d2c*/ 	.byte	0x04, 0x11
        /*0d2e*/ 	.short	(.L_612 - .L_611)
	.align		4
.L_611:
        /*0d30*/ 	.word	index@($__internal_73_$__cuda_sm20_div_u64)
        /*0d34*/ 	.word	0x00000000


	//----- nvinfo : EIATTR_FRAME_SIZE
	.align		4
.L_612:
        /*0d38*/ 	.byte	0x04, 0x11
        /*0d3a*/ 	.short	(.L_614 - .L_613)
	.align		4
.L_613:
        /*0d3c*/ 	.word	index@($__internal_72_$__cuda_sm20_dblrcp_rn_slowpath_v3)
        /*0d40*/ 	.word	0x00000000


	//----- nvinfo : EIATTR_FRAME_SIZE
	.align		4
.L_614:
        /*0d44*/ 	.byte	0x04, 0x11
        /*0d46*/ 	.short	(.L_616 - .L_615)
	.align		4
.L_615:
        /*0d48*/ 	.word	index@(_ZN2at6native43_GLOBAL__N__7cc8d1ed_10_Dropout_cu_0e96ed3820fused_dropout_kernelIN3c108BFloat16EfmLi1ELi1EbEEvNS_4cuda6detail10TensorInfoIKT_T1_EENS7_IS8_SA_EENS7_IT4_SA_EESA_T0_NS_15PhiloxCudaStateE)
        /*0d4c*/ 	.word	0x00000000


	//----- nvinfo : EIATTR_REGCOUNT
	.align		4
.L_616:
        /*0d50*/ 	.byte	0x04, 0x2f
        /*0d52*/ 	.short	(.L_618 - .L_617)
	.align		4
.L_617:
        /*0d54*/ 	.word	index@(_ZN2at6native43_GLOBAL__N__7cc8d1ed_10_Dropout_cu_0e96ed3820fused_dropout_kernelIN3c108BFloat16EfmLin1ELi1EbEEvNS_4cuda6detail10TensorInfoIKT_T1_EENS7_IS8_SA_EENS7_IT4_SA_EESA_T0_NS_15PhiloxCudaStateE)
        /*0d58*/ 	.word	0x0000003c


	//----- nvinfo : EIATTR_FRAME_SIZE
	.align		4
.L_618:
        /*0d5c*/ 	.byte	0x04, 0x11
        /*0d5e*/ 	.short	(.L_620 - .L_619)
	.align		4
.L_619:
        /*0d60*/ 	.word	index@($__internal_71_$__cuda_sm20_div_u64)
        /*0d64*/ 	.word	0x00000000


	//----- nvinfo : EIATTR_FRAME_SIZE
	.align		4
.L_620:
        /*0d68*/ 	.byte	0x04, 0x11
        /*0d6a*/ 	.short	(.L_622 - .L_621)
	.align		4
.L_621:
        /*0d6c*/ 	.word	index@($__internal_70_$__cuda_sm20_dblrcp_rn_slowpath_v3)
        /*0d70*/ 	.word	0x00000000


	//----- nvinfo : EIATTR_FRAME_SIZE
	.align		4
.L_622:
        /*0d74*/ 	.byte	0x04, 0x11
        /*0d76*/ 	.short	(.L_624 - .L_623)
	.align		4
.L_623:
        /*0d78*/ 	.word	index@(_ZN2at6native43_GLOBAL__N__7cc8d1ed_10_Dropout_cu_0e96ed3820fused_dropout_kernelIN3c108BFloat16EfmLin1ELi1EbEEvNS_4cuda6detail10TensorInfoIKT_T1_EENS7_IS8_SA_EENS7_IT4_SA_EESA_T0_NS_15PhiloxCudaStateE)
        /*0d7c*/ 	.word	0x00000000


	//----- nvinfo : EIATTR_REGCOUNT
	.align		4
.L_624:
        /*0d80*/ 	.byte	0x04, 0x2f
        /*0d82*/ 	.short	(.L_626 - .L_625)
	.align		4
.L_625:
        /*0d84*/ 	.word	index@(_ZN2at6native43_GLOBAL__N__7cc8d1ed_10_Dropout_cu_0e96ed3820fused_dropout_kernelIN3c108BFloat16EfmLin1ELin1EbEEvNS_4cuda6detail10TensorInfoIKT_T1_EENS7_IS8_SA_EENS7_IT4_SA_EESA_T0_NS_15PhiloxCudaStateE)
        /*0d88*/ 	.word	0x00000038


	//----- nvinfo : EIATTR_FRAME_SIZE
	.align		4
.L_626:
        /*0d8c*/ 	.byte	0x04, 0x11
        /*0d8e*/ 	.short	(.L_628 - .L_627)
	.align		4
.L_627:
        /*0d90*/ 	.word	index@($__internal_69_$__cuda_sm20_div_u64)
        /*0d94*/ 	.word	0x00000000


	//----- nvinfo : EIATTR_FRAME_SIZE
	.align		4
.L_628:
        /*0d98*/ 	.byte	0x04, 0x11
        /*0d9a*/ 	.short	(.L_630 - .L_629)
	.align		4
.L_629:
        /*0d9c*/ 	.word	index@($__internal_68_$__cuda_sm20_dblrcp_rn_slowpath_v3)
        /*0da0*/ 	.word	0x00000000


	//----- nvinfo : EIATTR_FRAME_SIZE
	.align		4
.L_630:
        /*0da4*/ 	.byte	0x04, 0x11
        /*0da6*/ 	.short	(.L_632 - .L_631)
	.align		4
.L_631:
        /*0da8*/ 	.word	index@(_ZN2at6native43_GLOBAL__N__7cc8d1ed_10_Dropout_cu_0e96ed3820fused_dropout_kernelIN3c108BFloat16EfmLin1ELin1EbEEvNS_4cuda6detail10TensorInfoIKT_T1_EENS7_IS8_SA_EENS7_IT4_SA_EESA_T0_NS_15PhiloxCudaStateE)
        /*0dac*/ 	.word	0x00000000


	//----- nvinfo : EIATTR_REGCOUNT
	.align		4
.L_632:
        /*0db0*/ 	.byte	0x04, 0x2f
        /*0db2*/ 	.short	(.L_634 - .L_633)
	.align		4
.L_633:
        /*0db4*/ 	.word	index@(_ZN2at6native43_GLOBAL__N__7cc8d1ed_10_Dropout_cu_0e96ed3824fused_dropout_kernel_vecIddjLi1ELi16EhEEvNS_4cuda6detail10TensorInfoIKT_T1_EENS5_IS6_S8_EENS5_IT4_S8_EES8_T0_NS_15PhiloxCudaStateE)
        /*0db8*/ 	.word	0x00000040


	//----- nvinfo : EIATTR_FRAME_SIZE
	.align		4
.L_634:
        /*0dbc*/ 	.byte	0x04, 0x11
        /*0dbe*/ 	.short	(.L_636 - .L_635)
	.align		4
.L_635:
        /*0dc0*/ 	.word	index@($__internal_67_$__cuda_sm20_dblrcp_rn_slowpath_v3)
        /*0dc4*/ 	.word	0x00000018


	//----- nvinfo : EIATTR_FRAME_SIZE
	.align		4
.L_636:
        /*0dc8*/ 	.byte	0x04, 0x11
        /*0dca*/ 	.short	(.L_638 - .L_637)
	.align		4
.L_637:
        /*0dcc*/ 	.word	index@(_ZN2at6native43_GLOBAL__N__7cc8d1ed_10_Dropout_cu_0e96ed3824fused_dropout_kernel_vecIddjLi1ELi16EhEEvNS_4cuda6detail10TensorInfoIKT_T1_EENS5_IS6_S8_EENS5_IT4_S8_EES8_T0_NS_15PhiloxCudaStateE)
        /*0dd0*/ 	.word	0x00000018


	//----- nvinfo : EIATTR_REGCOUNT
	.align		4
.L_638:
        /*0dd4*/ 	.byte	0x04, 0x2f
        /*0dd6*/ 	.short	(.L_640 - .L_639)
	.align		4
.L_639:
        /*0dd8*/ 	.word	index@(_ZN2at6native43_GLOBAL__N__7cc8d1ed_10_Dropout_cu_0e96ed3824fused_dropout_kernel_vecIddjLi1ELi8EhEEvNS_4cuda6detail10TensorInfoIKT_T1_EENS5_IS6_S8_EENS5_IT4_S8_EES8_T0_NS_15PhiloxCudaStateE)
        /*0ddc*/ 	.word	0x0000002d


	//----- nvinfo : EIATTR_FRAME_SIZE
	.align		4
.L_640:
        /*0de0*/ 	.byte	0x04, 0x11
        /*0de2*/ 	.short	(.L_642 - .L_641)
	.align		4
.L_641:
        /*0de4*/ 	.word	index@($__internal_66_$__cuda_sm20_dblrcp_rn_slowpath_v3)
        /*0de8*/ 	.word	0x00000000


	//----- nvinfo : EIATTR_FRAME_SIZE
	.align		4
.L_642:
        /*0dec*/ 	.byte	0x04, 0x11
        /*0dee*/ 	.short	(.L_644 - .L_643)
	.align		4
.L_643:
        /*0df0*/ 	.word	index@(_ZN2at6native43_GLOBAL__N__7cc8d1ed_10_Dropout_cu_0e96ed3824fused_dropout_kernel_vecIddjLi1ELi8EhEEvNS_4cuda6detail10TensorInfoIKT_T1_EENS5_IS6_S8_EENS5_IT4_S8_EES8_T0_NS_15PhiloxCudaStateE)
        /*0df4*/ 	.word	0x00000000


	//----- nvinfo : EIATTR_REGCOUNT
	.align		4
.L_644:
        /*0df8*/ 	.byte	0x04, 0x2f
        /*0dfa*/ 	.short	(.L_646 - .L_645)
	.align		4
.L_645:
        /*0dfc*/ 	.word	index@(_ZN2at6native43_GLOBAL__N__7cc8d1ed_10_Dropout_cu_0e96ed3824fused_dropout_kernel_vecIddjLi1ELi4EhEEvNS_4cuda6detail10TensorInfoIKT_T1_EENS5_IS6_S8_EENS5_IT4_S8_EES8_T0_NS_15PhiloxCudaStateE)
        /*0e00*/ 	.word	0x00000036


	//----- nvinfo : EIATTR_FRAME_SIZE
	.align		4
.L_646:
        /*0e04*/ 	.byte	0x04, 0x11
        /*0e06*/ 	.short	(.L_648 - .L_647)
	.align		4
.L_647:
        /*0e08*/ 	.word	index@($__internal_65_$__cuda_sm20_dblrcp_rn_slowpath_v3)
        /*0e0c*/ 	.word	0x00000000


	//----- nvinfo : EIATTR_FRAME_SIZE
	.align		4
.L_648:
        /*0e10*/ 	.byte	0x04, 0x11
        /*0e12*/ 	.short	(.L_650 - .L_649)
	.align		4
.L_649:
        /*0e14*/ 	.word	index@(_ZN2at6native43_GLOBAL__N__7cc8d1ed_10_Dropout_cu_0e96ed3824fused_dropout_kernel_vecIddjLi1ELi4EhEEvNS_4cuda6detail10TensorInfoIKT_T1_EENS5_IS6_S8_EENS5_IT4_S8_EES8_T0_NS_15PhiloxCudaStateE)
        /*0e18*/ 	.word	0x00000000


	//----- nvinfo : EIATTR_REGCOUNT
	.align		4
.L_650:
        /*0e1c*/ 	.byte	0x04, 0x2f
        /*0e1e*/ 	.short	(.L_652 - .L_651)
	.align		4
.L_651:
        /*0e20*/ 	.word	index@(_ZN2at6native43_GLOBAL__N__7cc8d1ed_10_Dropout_cu_0e96ed3824fused_dropout_kernel_vecIddjLi1ELi2EhEEvNS_4cuda6detail10TensorInfoIKT_T1_EENS5_IS6_S8_EENS5_IT4_S8_EES8_T0_NS_15PhiloxCudaStateE)
        /*0e24*/ 	.word	0x00000034


	//----- nvinfo : EIATTR_FRAME_SIZE
	.align		4
.L_652:
        /*0e28*/ 	.byte	0x04, 0x11
        /*0e2a*/ 	.short	(.L_654 - .L_653)
	.align		4
.L_653:
        /*0e2c*/ 	.word	index@($__internal_64_$__cuda_sm20_dblrcp_rn_slowpath_v3)
        /*0e30*/ 	.word	0x00000000


	//----- nvinfo : EIATTR_FRAME_SIZE
	.align		4
.L_654:
        /*0e34*/ 	.byte	0x04, 0x11
        /*0e36*/ 	.short	(.L_656 - .L_655)
	.align		4
.L_655:
        /*0e38*/ 	.word	index@(_ZN2at6native43_GLOBAL__N__7cc8d1ed_10_Dropout_cu_0e96ed3824fused_dropout_kernel_vecIddjLi1ELi2EhEEvNS_4cuda6detail10TensorInfoIKT_T1_EENS5_IS6_S8_EENS5_IT4_S8_EES8_T0_NS_15PhiloxCudaStateE)
        /*0e3c*/ 	.word	0x00000000


	//----- nvinfo : EIATTR_REGCOUNT
	.align		4
.L_656:
        /*0e40*/ 	.byte	0x04, 0x2f
        /*0e42*/ 	.short	(.L_658 - .L_657)
	.align		4
.L_657:
        /*0e44*/ 	.word	index@(_ZN2at6native43_GLOBAL__N__7cc8d1ed_10_Dropout_cu_0e96ed3820fused_dropout_kernelIddjLi1ELi1EhEEvNS_4cuda6detail10TensorInfoIKT_T1_EENS5_IS6_S8_EENS5_IT4_S8_EES8_T0_NS_15PhiloxCudaStateE)
        /*0e48*/ 	.word	0x00000040


	//----- nvinfo : EIATTR_FRAME_SIZE
	.align		4
.L_658:
        /*0e4c*/ 	.byte	0x04, 0x11
        /*0e4e*/ 	.short	(.L_660 - .L_659)
	.align		4
.L_659:
        /*0e50*/ 	.word	index@($__internal_63_$__cuda_sm20_dblrcp_rn_slowpath_v3)
        /*0e54*/ 	.word	0x00000000


	//----- nvinfo : EIATTR_FRAME_SIZE
	.align		4
.L_660:
        /*0e58*/ 	.byte	0x04, 0x11
        /*0e5a*/ 	.short	(.L_662 - .L_661)
	.align		4
.L_661:
        /*0e5c*/ 	.word	index@(_ZN2at6native43_GLOBAL__N__7cc8d1ed_10_Dropout_cu_0e96ed3820fused_dropout_kernelIddjLi1ELi1EhEEvNS_4cuda6detail10TensorInfoIKT_T1_EENS5_IS6_S8_EENS5_IT4_S8_EES8_T0_NS_15PhiloxCudaStateE)
        /*0e60*/ 	.word	0x00000000


	//----- nvinfo : EIATTR_REGCOUNT
	.align		4
.L_662:
        /*0e64*/ 	.byte	0x04, 0x2f
        /*0e66*/ 	.short	(.L_664 - .L_663)
	.align		4
.L_663:
        /*0e68*/ 	.word	index@(_ZN2at6native43_GLOBAL__N__7cc8d1ed_10_Dropout_cu_0e96ed3820fused_dropout_kernelIddjLin1ELi1EhEEvNS_4cuda6detail10TensorInfoIKT_T1_EENS5_IS6_S8_EENS5_IT4_S8_EES8_T0_NS_15PhiloxCudaStateE)
        /*0e6c*/ 	.word	0x00000040


	//----- nvinfo : EIATTR_FRAME_SIZE
	.align		4
.L_664:
        /*0e70*/ 	.byte	0x04, 0x11
        /*0e72*/ 	.short	(.L_666 - .L_665)
	.align		4
.L_665:
        /*0e74*/ 	.word	index@($__internal_62_$__cuda_sm20_dblrcp_rn_slowpath_v3)
        /*0e78*/ 	.word	0x00000000


	//----- nvinfo : EIATTR_FRAME_SIZE
	.align		4
.L_666:
        /*0e7c*/ 	.byte	0x04, 0x11
        /*0e7e*/ 	.short	(.L_668 - .L_667)
	.align		4
.L_667:
        /*0e80*/ 	.word	index@(_ZN2at6native43_GLOBAL__N__7cc8d1ed_10_Dropout_cu_0e96ed3820fused_dropout_kernelIddjLin1ELi1EhEEvNS_4cuda6detail10TensorInfoIKT_T1_EENS5_IS6_S8_EENS5_IT4_S8_EES8_T0_NS_15PhiloxCudaStateE)
        /*0e84*/ 	.word	0x00000000


	//----- nvinfo : EIATTR_REGCOUNT
	.align		4
.L_668:
        /*0e88*/ 	.byte	0x04, 0x2f
        /*0e8a*/ 	.short	(.L_670 - .L_669)
	.align		4
.L_669:
        /*0e8c*/ 	.word	index@(_ZN2at6native43_GLOBAL__N__7cc8d1ed_10_Dropout_cu_0e96ed3820fused_dropout_kernelIddjLin1ELin1EhEEvNS_4cuda6detail10TensorInfoIKT_T1_EENS5_IS6_S8_EENS5_IT4_S8_EES8_T0_NS_15PhiloxCudaStateE)
        /*0e90*/ 	.word	0x0000003e


	//----- nvinfo : EIATTR_FRAME_SIZE
	.align		4
.L_670:
        /*0e94*/ 	.byte	0x04, 0x11
        /*0e96*/ 	.short	(.L_672 - .L_671)
	.align		4
.L_671:
        /*0e98*/ 	.word	index@($__internal_61_$__cuda_sm20_dblrcp_rn_slowpath_v3)
        /*0e9c*/ 	.word	0x00000000


	//----- nvinfo : EIATTR_FRAME_SIZE
	.align		4
.L_672:
        /*0ea0*/ 	.byte	0x04, 0x11
        /*0ea2*/ 	.short	(.L_674 - .L_673)
	.align		4
.L_673:
        /*0ea4*/ 	.word	index@(_ZN2at6native43_GLOBAL__N__7cc8d1ed_10_Dropout_cu_0e96ed3820fused_dropout_kernelIddjLin1ELin1EhEEvNS_4cuda6detail10TensorInfoIKT_T1_EENS5_IS6_S8_EENS5_IT4_S8_EES8_T0_NS_15PhiloxCudaStateE)
        /*0ea8*/ 	.word	0x00000000


	//----- nvinfo : EIATTR_REGCOUNT
	.align		4
.L_674:
        /*0eac*/ 	.byte	0x04, 0x2f
        /*0eae*/ 	.short	(.L_676 - .L_675)
	.align		4
.L_675:
        /*0eb0*/ 	.word	index@(_ZN2at6native43_GLOBAL__N__7cc8d1ed_10_Dropout_cu_0e96ed3824fused_dropout_kernel_vecIffjLi1ELi16EhEEvNS_4cuda6detail10TensorInfoIKT_T1_EENS5_IS6_S8_EENS5_IT4_S8_EES8_T0_NS_15PhiloxCudaStateE)
        /*0eb4*/ 	.word	0x00000040


	//----- nvinfo : EIATTR_FRAME_SIZE
	.align		4
.L_676:
        /*0eb8*/ 	.byte	0x04, 0x11
        /*0eba*/ 	.short	(.L_678 - .L_677)
	.align		4
.L_677:
        /*0ebc*/ 	.word	index@($__internal_60_$__cuda_sm20_dblrcp_rn_slowpath_v3)
        /*0ec0*/ 	.word	0x00000000


	//----- nvinfo : EIATTR_FRAME_SIZE
	.align		4
.L_678:
        /*0ec4*/ 	.byte	0x04, 0x11
        /*0ec6*/ 	.short	(.L_680 - .L_679)
	.align		4
.L_679:
        /*0ec8*/ 	.word	index@(_ZN2at6native43_GLOBAL__N__7cc8d1ed_10_Dropout_cu_0e96ed3824fused_dropout_kernel_vecIffjLi1ELi16EhEEvNS_4cuda6detail10TensorInfoIKT_T1_EENS5_IS6_S8_EENS5_IT4_S8_EES8_T0_NS_15PhiloxCudaStateE)
        /*0ecc*/ 	.word	0x00000000


	//----- nvinfo : EIATTR_REGCOUNT
	.align		4
.L_680:
        /*0ed0*/ 	.byte	0x04, 0x2f
        /*0ed2*/ 	.short	(.L_682 - .L_681)
	.align		4
.L_681:
        /*0ed4*/ 	.word	index@(_ZN2at6native43_GLOBAL__N__7cc8d1ed_10_Dropout_cu_0e96ed3824fused_dropout_kernel_vecIffjLi1ELi8EhEEvNS_4cuda6detail10TensorInfoIKT_T1_EENS5_IS6_S8_EENS5_IT4_S8_EES8_T0_NS_15PhiloxCudaStateE)
        /*0ed8*/ 	.word	0x0000003f


	//----- nvinfo : EIATTR_FRAME_SIZE
	.align		4
.L_682:
        /*0edc*/ 	.byte	0x04, 0x11
        /*0ede*/ 	.short	(.L_684 - .L_683)
	.align		4
.L_683:
        /*0ee0*/ 	.word	index@($__internal_59_$__cuda_sm20_dblrcp_rn_slowpath_v3)
        /*0ee4*/ 	.word	0x00000000


	//----- nvinfo : EIATTR_FRAME_SIZE
	.align		4
.L_684:
        /*0ee8*/ 	.byte	0x04, 0x11
        /*0eea*/ 	.short	(.L_686 - .L_685)
	.align		4
.L_685:
        /*0eec*/ 	.word	index@(_ZN2at6native43_GLOBAL__N__7cc8d1ed_10_Dropout_cu_0e96ed3824fused_dropout_kernel_vecIffjLi1ELi8EhEEvNS_4cuda6detail10TensorInfoIKT_T1_EENS5_IS6_S8_EENS5_IT4_S8_EES8_T0_NS_15PhiloxCudaStateE)
        /*0ef0*/ 	.word	0x00000000


	//----- nvinfo : EIATTR_REGCOUNT
	.align		4
.L_686:
        /*0ef4*/ 	.byte	0x04, 0x2f
        /*0ef6*/ 	.short	(.L_688 - .L_687)
	.align		4
.L_687:
        /*0ef8*/ 	.word	index@(_ZN2at6native43_GLOBAL__N__7cc8d1ed_10_Dropout_cu_0e96ed3824fused_dropout_kernel_vecIffjLi1ELi4EhEEvNS_4cuda6detail10TensorInfoIKT_T1_EENS5_IS6_S8_EENS5_IT4_S8_EES8_T0_NS_15PhiloxCudaStateE)
        /*0efc*/ 	.word	0x00000035


	//----- nvinfo : EIATTR_FRAME_SIZE
	.align		4
.L_688:
        /*0f00*/ 	.byte	0x04, 0x11
        /*0f02*/ 	.short	(.L_690 - .L_689)
	.align		4
.L_689:
        /*0f04*/ 	.word	index@($__internal_58_$__cuda_sm20_dblrcp_rn_slowpath_v3)
        /*0f08*/ 	.word	0x00000000


	//----- nvinfo : EIATTR_FRAME_SIZE
	.align		4
.L_690:
        /*0f0c*/ 	.byte	0x04, 0x11
        /*0f0e*/ 	.short	(.L_692 - .L_691)
	.align		4
.L_691:
        /*0f10*/ 	.word	index@(_ZN2at6native43_GLOBAL__N__7cc8d1ed_10_Dropout_cu_0e96ed3824fused_dropout_kernel_vecIffjLi1ELi4EhEEvNS_4cuda6detail10TensorInfoIKT_T1_EENS5_IS6_S8_EENS5_IT4_S8_EES8_T0_NS_15PhiloxCudaStateE)
        /*0f14*/ 	.word	0x00000000


	//----- nvinfo : EIATTR_REGCOUNT
	.align		4
.L_692:
        /*0f18*/ 	.byte	0x04, 0x2f
        /*0f1a*/ 	.short	(.L_694 - .L_693)
	.align		4
.L_693:
        /*0f1c*/ 	.word	index@(_ZN2at6native43_GLOBAL__N__7cc8d1ed_10_Dropout_cu_0e96ed3824fused_dropout_kernel_vecIffjLi1ELi2EhEEvNS_4cuda6detail10TensorInfoIKT_T1_EENS5_IS6_S8_EENS5_IT4_S8_EES8_T0_NS_15PhiloxCudaStateE)
        /*0f20*/ 	.word	0x00000030


	//----- nvinfo : EIATTR_FRAME_SIZE
	.align		4
.L_694:
        /*0f24*/ 	.byte	0x04, 0x11
        /*0f26*/ 	.short	(.L_696 - .L_695)
	.align		4
.L_695:
        /*0f28*/ 	.word	index@($__internal_57_$__cuda_sm20_dblrcp_rn_slowpath_v3)
        /*0f2c*/ 	.word	0x00000000


	//----- nvinfo : EIATTR_FRAME_SIZE
	.align		4
.L_696:
        /*0f30*/ 	.byte	0x04, 0x11
        /*0f32*/ 	.short	(.L_698 - .L_697)
	.align		4
.L_697:
        /*0f34*/ 	.word	index@(_ZN2at6native43_GLOBAL__N__7cc8d1ed_10_Dropout_cu_0e96ed3824fused_dropout_kernel_vecIffjLi1ELi2EhEEvNS_4cuda6detail10TensorInfoIKT_T1_EENS5_IS6_S8_EENS5_IT4_S8_EES8_T0_NS_15PhiloxCudaStateE)
        /*0f38*/ 	.word	0x00000000


	//----- nvinfo : EIATTR_REGCOUNT
	.align		4
.L_698:
        /*0f3c*/ 	.byte	0x04, 0x2f
        /*0f3e*/ 	.short	(.L_700 - .L_699)
	.align		4
.L_699:
        /*0f40*/ 	.word	index@(_ZN2at6native43_GLOBAL__N__7cc8d1ed_10_Dropout_cu_0e96ed3820fused_dropout_kernelIffjLi1ELi1EhEEvNS_4cuda6detail10TensorInfoIKT_T1_EENS5_IS6_S8_EENS5_IT4_S8_EES8_T0_NS_15PhiloxCudaStateE)
        /*0f44*/ 	.word	0x0000003e


	//----- nvinfo : EIATTR_FRAME_SIZE
	.align		4
.L_700:
        /*0f48*/ 	.byte	0x04, 0x11
        /*0f4a*/ 	.short	(.L_702 - .L_701)
	.align		4
.L_701:
        /*0f4c*/ 	.word	index@($__internal_56_$__cuda_sm20_dblrcp_rn_slowpath_v3)
        /*0f50*/ 	.word	0x00000000


	//----- nvinfo : EIATTR_FRAME_SIZE
	.align		4
.L_702:
        /*0f54*/ 	.byte	0x04, 0x11
        /*0f56*/ 	.short	(.L_704 - .L_703)
	.align		4
.L_703:
        /*0f58*/ 	.word	index@(_ZN2at6native43_GLOBAL__N__7cc8d1ed_10_Dropout_cu_0e96ed3820fused_dropout_kernelIffjLi1ELi1EhEEvNS_4cuda6detail10TensorInfoIKT_T1_EENS5_IS6_S8_EENS5_IT4_S8_EES8_T0_NS_15PhiloxCudaStateE)
        /*0f5c*/ 	.word	0x00000000


	//----- nvinfo : EIATTR_REGCOUNT
	.align		4
.L_704:
        /*0f60*/ 	.byte	0x04, 0x2f
        /*0f62*/ 	.short	(.L_706 - .L_705)
	.align		4
.L_705:
        /*0f64*/ 	.word	index@(_ZN2at6native43_GLOBAL__N__7cc8d1ed_10_Dropout_cu_0e96ed3820fused_dropout_kernelIffjLin1ELi1EhEEvNS_4cuda6detail10TensorInfoIKT_T1_EENS5_IS6_S8_EENS5_IT4_S8_EES8_T0_NS_15PhiloxCudaStateE)
        /*0f68*/ 	.word	0x00000040


	//----- nvinfo : EIATTR_FRAME_SIZE
	.align		4
.L_706:
        /*0f6c*/ 	.byte	0x04, 0x11
        /*0f6e*/ 	.short	(.L_708 - .L_707)
	.align		4
.L_707:
        /*0f70*/ 	.word	index@($__internal_55_$__cuda_sm20_dblrcp_rn_slowpath_v3)
        /*0f74*/ 	.word	0x00000000


	//----- nvinfo : EIATTR_FRAME_SIZE
	.align		4
.L_708:
        /*0f78*/ 	.byte	0x04, 0x11
        /*0f7a*/ 	.short	(.L_710 - .L_709)
	.align		4
.L_709:
        /*0f7c*/ 	.word	index@(_ZN2at6native43_GLOBAL__N__7cc8d1ed_10_Dropout_cu_0e96ed3820fused_dropout_kernelIffjLin1ELi1EhEEvNS_4cuda6detail10TensorInfoIKT_T1_EENS5_IS6_S8_EENS5_IT4_S8_EES8_T0_NS_15PhiloxCudaStateE)
        /*0f80*/ 	.word	0x00000000


	//----- nvinfo : EIATTR_REGCOUNT
	.align		4
.L_710:
        /*0f84*/ 	.byte	0x04, 0x2f
        /*0f86*/ 	.short	(.L_712 - .L_711)
	.align		4
.L_711:
        /*0f88*/ 	.word	index@(_ZN2at6native43_GLOBAL__N__7cc8d1ed_10_Dropout_cu_0e96ed3820fused_dropout_kernelIffjLin1ELin1EhEEvNS_4cuda6detail10TensorInfoIKT_T1_EENS5_IS6_S8_EENS5_IT4_S8_EES8_T0_NS_15PhiloxCudaStateE)
        /*0f8c*/ 	.word	0x0000003e


	//----- nvinfo : EIATTR_FRAME_SIZE
	.align		4
.L_712:
        /*0f90*/ 	.byte	0x04, 0x11
        /*0f92*/ 	.short	(.L_714 - .L_713)
	.align		4
.L_713:
        /*0f94*/ 	.word	index@($__internal_54_$__cuda_sm20_dblrcp_rn_slowpath_v3)
        /*0f98*/ 	.word	0x00000000


	//----- nvinfo : EIATTR_FRAME_SIZE
	.align		4
.L_714:
        /*0f9c*/ 	.byte	0x04, 0x11
        /*0f9e*/ 	.short	(.L_716 - .L_715)
	.align		4
.L_715:
        /*0fa0*/ 	.word	index@(_ZN2at6native43_GLOBAL__N__7cc8d1ed_10_Dropout_cu_0e96ed3820fused_dropout_kernelIffjLin1ELin1EhEEvNS_4cuda6detail10TensorInfoIKT_T1_EENS5_IS6_S8_EENS5_IT4_S8_EES8_T0_NS_15PhiloxCudaStateE)
        /*0fa4*/ 	.word	0x00000000


	//----- nvinfo : EIATTR_REGCOUNT
	.align		4
.L_716:
        /*0fa8*/ 	.byte	0x04, 0x2f
        /*0faa*/ 	.short	(.L_718 - .L_717)
	.align		4
.L_717:
        /*0fac*/ 	.word	index@(_ZN2at6native43_GLOBAL__N__7cc8d1ed_10_Dropout_cu_0e96ed3824fused_dropout_kernel_vecIN3c104HalfEfjLi1ELi16EhEEvNS_4cuda6detail10TensorInfoIKT_T1_EENS7_IS8_SA_EENS7_IT4_SA_EESA_T0_NS_15PhiloxCudaStateE)
        /*0fb0*/ 	.word	0x00000038


	//----- nvinfo : EIATTR_FRAME_SIZE
	.align		4
.L_718:
        /*0fb4*/ 	.byte	0x04, 0x11
        /*0fb6*/ 	.short	(.L_720 - .L_719)
	.align		4
.L_719:
        /*0fb8*/ 	.word	index@($__internal_53_$__cuda_sm20_dblrcp_rn_slowpath_v3)
        /*0fbc*/ 	.word	0x00000000


	//----- nvinfo : EIATTR_FRAME_SIZE
	.align		4
.L_720:
        /*0fc0*/ 	.byte	0x04, 0x11
        /*0fc2*/ 	.short	(.L_722 - .L_721)
	.align		4
.L_721:
        /*0fc4*/ 	.word	index@(_ZN2at6native43_GLOBAL__N__7cc8d1ed_10_Dropout_cu_0e96ed3824fused_dropout_kernel_vecIN3c104HalfEfjLi1ELi16EhEEvNS_4cuda6detail10TensorInfoIKT_T1_EENS7_IS8_SA_EENS7_IT4_SA_EESA_T0_NS_15PhiloxCudaStateE)
        /*0fc8*/ 	.word	0x00000000


	//----- nvinfo : EIATTR_REGCOUNT
	.align		4
.L_722:
        /*0fcc*/ 	.byte	0x04, 0x2f
        /*0fce*/ 	.short	(.L_724 - .L_723)
	.align		4
.L_723:
        /*0fd0*/ 	.word	index@(_ZN2at6native43_GLOBAL__N__7cc8d1ed_10_Dropout_cu_0e96ed3824fused_dropout_kernel_vecIN3c104HalfEfjLi1ELi8EhEEvNS_4cuda6detail10TensorInfoIKT_T1_EENS7_IS8_SA_EENS7_IT4_SA_EESA_T0_NS_15PhiloxCudaStateE)
        /*0fd4*/ 	.word	0x0000003d


	//----- nvinfo : EIATTR_FRAME_SIZE
	.align		4
.L_724:
        /*0fd8*/ 	.byte	0x04, 0x11
        /*0fda*/ 	.short	(.L_726 - .L_725)
	.align		4
.L_725:
        /*0fdc*/ 	.word	index@($__internal_52_$__cuda_sm20_dblrcp_rn_slowpath_v3)
        /*0fe0*/ 	.word	0x00000000


	//----- nvinfo : EIATTR_FRAME_SIZE
	.align		4
.L_726:
        /*0fe4*/ 	.byte	0x04, 0x11
        /*0fe6*/ 	.short	(.L_728 - .L_727)
	.align		4
.L_727:
        /*0fe8*/ 	.word	index@(_ZN2at6native43_GLOBAL__N__7cc8d1ed_10_Dropout_cu_0e96ed3824fused_dropout_kernel_vecIN3c104HalfEfjLi1ELi8EhEEvNS_4cuda6detail10TensorInfoIKT_T1_EENS7_IS8_SA_EENS7_IT4_SA_EESA_T0_NS_15PhiloxCudaStateE)
        /*0fec*/ 	.word	0x00000000


	//----- nvinfo : EIATTR_REGCOUNT
	.align		4
.L_728:
        /*0ff0*/ 	.byte	0x04, 0x2f
        /*0ff2*/ 	.short	(.L_730 - .L_729)
	.align		4
.L_729:
        /*0ff4*/ 	.word	index@(_ZN2at6native43_GLOBAL__N__7cc8d1ed_10_Dropout_cu_0e96ed3824fused_dropout_kernel_vecIN3c104HalfEfjLi1ELi4EhEEvNS_4cuda6detail10TensorInfoIKT_T1_EENS7_IS8_SA_EENS7_IT4_SA_EESA_T0_NS_15PhiloxCudaStateE)
        /*0ff8*/ 	.word	0x00000034


	//----- nvinfo : EIATTR_FRAME_SIZE
	.align		4
.L_730:
        /*0ffc*/ 	.byte	0x04, 0x11
        /*0ffe*/ 	.short	(.L_732 - .L_731)
	.align		4
.L_731:
        /*1000*/ 	.word	index@($__internal_51_$__cuda_sm20_dblrcp_rn_slowpath_v3)
        /*1004*/ 	.word	0x00000000


	//----- nvinfo : EIATTR_FRAME_SIZE
	.align		4
.L_732:
        /*1008*/ 	.byte	0x04, 0x11
        /*100a*/ 	.short	(.L_734 - .L_733)
	.align		4
.L_733:
        /*100c*/ 	.word	index@(_ZN2at6native43_GLOBAL__N__7cc8d1ed_10_Dropout_cu_0e96ed3824fused_dropout_kernel_vecIN3c104HalfEfjLi1ELi4EhEEvNS_4cuda6detail10TensorInfoIKT_T1_EENS7_IS8_SA_EENS7_IT4_SA_EESA_T0_NS_15PhiloxCudaStateE)
        /*1010*/ 	.word	0x00000000


	//----- nvinfo : EIATTR_REGCOUNT
	.align		4
.L_734:
        /*1014*/ 	.byte	0x04, 0x2f
        /*1016*/ 	.short	(.L_736 - .L_735)
	.align		4
.L_735:
        /*1018*/ 	.word	index@(_ZN2at6native43_GLOBAL__N__7cc8d1ed_10_Dropout_cu_0e96ed3824fused_dropout_kernel_vecIN3c104HalfEfjLi1ELi2EhEEvNS_4cuda6detail10TensorInfoIKT_T1_EENS7_IS8_SA_EENS7_IT4_SA_EESA_T0_NS_15PhiloxCudaStateE)
        /*101c*/ 	.word	0x00000030


	//----- nvinfo : EIATTR_FRAME_SIZE
	.align		4
.L_736:
        /*1020*/ 	.byte	0x04, 0x11
        /*1022*/ 	.short	(.L_738 - .L_737)
	.align		4
.L_737:
        /*1024*/ 	.word	index@($__internal_50_$__cuda_sm20_dblrcp_rn_slowpath_v3)
        /*1028*/ 	.word	0x00000000


	//----- nvinfo : EIATTR_FRAME_SIZE
	.align		4
.L_738:
        /*102c*/ 	.byte	0x04, 0x11
        /*102e*/ 	.short	(.L_740 - .L_739)
	.align		4
.L_739:
        /*1030*/ 	.word	index@(_ZN2at6native43_GLOBAL__N__7cc8d1ed_10_Dropout_cu_0e96ed3824fused_dropout_kernel_vecIN3c104HalfEfjLi1ELi2EhEEvNS_4cuda6detail10TensorInfoIKT_T1_EENS7_IS8_SA_EENS7_IT4_SA_EESA_T0_NS_15PhiloxCudaStateE)
        /*1034*/ 	.word	0x00000000


	//----- nvinfo : EIATTR_REGCOUNT
	.align		4
.L_740:
        /*1038*/ 	.byte	0x04, 0x2f
        /*103a*/ 	.short	(.L_742 - .L_741)
	.align		4
.L_741:
        /*103c*/ 	.word	index@(_ZN2at6native43_GLOBAL__N__7cc8d1ed_10_Dropout_cu_0e96ed3820fused_dropout_kernelIN3c104HalfEfjLi1ELi1EhEEvNS_4cuda6detail10TensorInfoIKT_T1_EENS7_IS8_SA_EENS7_IT4_SA_EESA_T0_NS_15PhiloxCudaStateE)
        /*1040*/ 	.word	0x0000003e


	//----- nvinfo : EIATTR_FRAME_SIZE
	.align		4
.L_742:
        /*1044*/ 	.byte	0x04, 0x11
        /*1046*/ 	.short	(.L_744 - .L_743)
	.align		4
.L_743:
        /*1048*/ 	.word	index@($__internal_49_$__cuda_sm20_dblrcp_rn_slowpath_v3)
        /*104c*/ 	.word	0x00000000


	//----- nvinfo : EIATTR_FRAME_SIZE
	.align		4
.L_744:
        /*1050*/ 	.byte	0x04, 0x11
        /*1052*/ 	.short	(.L_746 - .L_745)
	.align		4
.L_745:
        /*1054*/ 	.word	index@(_ZN2at6native43_GLOBAL__N__7cc8d1ed_10_Dropout_cu_0e96ed3820fused_dropout_kernelIN3c104HalfEfjLi1ELi1EhEEvNS_4cuda6detail10TensorInfoIKT_T1_EENS7_IS8_SA_EENS7_IT4_SA_EESA_T0_NS_15PhiloxCudaStateE)
        /*1058*/ 	.word	0x00000000


	//----- nvinfo : EIATTR_REGCOUNT
	.align		4
.L_746:
        /*105c*/ 	.byte	0x04, 0x2f
        /*105e*/ 	.short	(.L_748 - .L_747)
	.align		4
.L_747:
        /*1060*/ 	.word	index@(_ZN2at6native43_GLOBAL__N__7cc8d1ed_10_Dropout_cu_0e96ed3820fused_dropout_kernelIN3c104HalfEfjLin1ELi1EhEEvNS_4cuda6detail10TensorInfoIKT_T1_EENS7_IS8_SA_EENS7_IT4_SA_EESA_T0_NS_15PhiloxCudaStateE)
        /*1064*/ 	.word	0x00000040


	//----- nvinfo : EIATTR_FRAME_SIZE
	.align		4
.L_748:
        /*1068*/ 	.byte	0x04, 0x11
        /*106a*/ 	.short	(.L_750 - .L_749)
	.align		4
.L_749:
        /*106c*/ 	.word	index@($__internal_48_$__cuda_sm20_dblrcp_rn_slowpath_v3)
        /*1070*/ 	.word	0x00000000


	//----- nvinfo : EIATTR_FRAME_SIZE
	.align		4
.L_750:
        /*1074*/ 	.byte	0x04, 0x11
        /*1076*/ 	.short	(.L_752 - .L_751)
	.align		4
.L_751:
        /*1078*/ 	.word	index@(_ZN2at6native43_GLOBAL__N__7cc8d1ed_10_Dropout_cu_0e96ed3820fused_dropout_kernelIN3c104HalfEfjLin1ELi1EhEEvNS_4cuda6detail10TensorInfoIKT_T1_EENS7_IS8_SA_EENS7_IT4_SA_EESA_T0_NS_15PhiloxCudaStateE)
        /*107c*/ 	.word	0x00000000


	//----- nvinfo : EIATTR_REGCOUNT
	.align		4
.L_752:
        /*1080*/ 	.byte	0x04, 0x2f
        /*1082*/ 	.short	(.L_754 - .L_753)
	.align		4
.L_753:
        /*1084*/ 	.word	index@(_ZN2at6native43_GLOBAL__N__7cc8d1ed_10_Dropout_cu_0e96ed3820fused_dropout_kernelIN3c104HalfEfjLin1ELin1EhEEvNS_4cuda6detail10TensorInfoIKT_T1_EENS7_IS8_SA_EENS7_IT4_SA_EESA_T0_NS_15PhiloxCudaStateE)
        /*1088*/ 	.word	0x0000003f


	//----- nvinfo : EIATTR_FRAME_SIZE
	.align		4
.L_754:
        /*108c*/ 	.byte	0x04, 0x11
        /*108e*/ 	.short	(.L_756 - .L_755)
	.align		4
.L_755:
        /*1090*/ 	.word	index@($__internal_47_$__cuda_sm20_dblrcp_rn_slowpath_v3)
        /*1094*/ 	.word	0x00000000


	//----- nvinfo : EIATTR_FRAME_SIZE
	.align		4
.L_756:
        /*1098*/ 	.byte	0x04, 0x11
        /*109a*/ 	.short	(.L_758 - .L_757)
	.align		4
.L_757:
        /*109c*/ 	.word	index@(_ZN2at6native43_GLOBAL__N__7cc8d1ed_10_Dropout_cu_0e96ed3820fused_dropout_kernelIN3c104HalfEfjLin1ELin1EhEEvNS_4cuda6detail10TensorInfoIKT_T1_EENS7_IS8_SA_EENS7_IT4_SA_EESA_T0_NS_15PhiloxCudaStateE)
        /*10a0*/ 	.word	0x00000000


	//----- nvinfo : EIATTR_REGCOUNT
	.align		4
.L_758:
        /*10a4*/ 	.byte	0x04, 0x2f
        /*10a6*/ 	.short	(.L_760 - .L_759)
	.align		4
.L_759:
        /*10a8*/ 	.word	index@(_ZN2at6native43_GLOBAL__N__7cc8d1ed_10_Dropout_cu_0e96ed3824fused_dropout_kernel_vecIN3c108BFloat16EfjLi1ELi16EhEEvNS_4cuda6detail10TensorInfoIKT_T1_EENS7_IS8_SA_EENS7_IT4_SA_EESA_T0_NS_15PhiloxCudaStateE)
        /*10ac*/ 	.word	0x00000038


	//----- nvinfo : EIATTR_FRAME_SIZE
	.align		4
.L_760:
        /*10b0*/ 	.byte	0x04, 0x11
        /*10b2*/ 	.short	(.L_762 - .L_761)
	.align		4
.L_761:
        /*10b4*/ 	.word	index@($__internal_46_$__cuda_sm20_dblrcp_rn_slowpath_v3)
        /*10b8*/ 	.word	0x00000000


	//----- nvinfo : EIATTR_FRAME_SIZE
	.align		4
.L_762:
        /*10bc*/ 	.byte	0x04, 0x11
        /*10be*/ 	.short	(.L_764 - .L_763)
	.align		4
.L_763:
        /*10c0*/ 	.word	index@(_ZN2at6native43_GLOBAL__N__7cc8d1ed_10_Dropout_cu_0e96ed3824fused_dropout_kernel_vecIN3c108BFloat16EfjLi1ELi16EhEEvNS_4cuda6detail10TensorInfoIKT_T1_EENS7_IS8_SA_EENS7_IT4_SA_EESA_T0_NS_15PhiloxCudaStateE)
        /*10c4*/ 	.word	0x00000000


	//----- nvinfo : EIATTR_REGCOUNT
	.align		4
.L_764:
        /*10c8*/ 	.byte	0x04, 0x2f
        /*10ca*/ 	.short	(.L_766 - .L_765)
	.align		4
.L_765:
        /*10cc*/ 	.word	index@(_ZN2at6native43_GLOBAL__N__7cc8d1ed_10_Dropout_cu_0e96ed3824fused_dropout_kernel_vecIN3c108BFloat16EfjLi1ELi8EhEEvNS_4cuda6detail10TensorInfoIKT_T1_EENS7_IS8_SA_EENS7_IT4_SA_EESA_T0_NS_15PhiloxCudaStateE)
        /*10d0*/ 	.word	0x0000003d


	//----- nvinfo : EIATTR_FRAME_SIZE
	.align		4
.L_766:
        /*10d4*/ 	.byte	0x04, 0x11
        /*10d6*/ 	.short	(.L_768 - .L_767)
	.align		4
.L_767:
        /*10d8*/ 	.word	index@($__internal_45_$__cuda_sm20_dblrcp_rn_slowpath_v3)
        /*10dc*/ 	.word	0x00000000


	//----- nvinfo : EIATTR_FRAME_SIZE
	.align		4
.L_768:
        /*10e0*/ 	.byte	0x04, 0x11
        /*10e2*/ 	.short	(.L_770 - .L_769)
	.align		4
.L_769:
        /*10e4*/ 	.word	index@(_ZN2at6native43_GLOBAL__N__7cc8d1ed_10_Dropout_cu_0e96ed3824fused_dropout_kernel_vecIN3c108BFloat16EfjLi1ELi8EhEEvNS_4cuda6detail10TensorInfoIKT_T1_EENS7_IS8_SA_EENS7_IT4_SA_EESA_T0_NS_15PhiloxCudaStateE)
        /*10e8*/ 	.word	0x00000000


	//----- nvinfo : EIATTR_REGCOUNT
	.align		4
.L_770:
        /*10ec*/ 	.byte	0x04, 0x2f
        /*10ee*/ 	.short	(.L_772 - .L_771)
	.align		4
.L_771:
        /*10f0*/ 	.word	index@(_ZN2at6native43_GLOBAL__N__7cc8d1ed_10_Dropout_cu_0e96ed3824fused_dropout_kernel_vecIN3c108BFloat16EfjLi1ELi4EhEEvNS_4cuda6detail10TensorInfoIKT_T1_EENS7_IS8_SA_EENS7_IT4_SA_EESA_T0_NS_15PhiloxCudaStateE)
        /*10f4*/ 	.word	0x00000033


	//----- nvinfo : EIATTR_FRAME_SIZE
	.align		4
.L_772:
        /*10f8*/ 	.byte	0x04, 0x11
        /*10fa*/ 	.short	(.L_774 - .L_773)
	.align		4
.L_773:
        /*10fc*/ 	.word	index@($__internal_44_$__cuda_sm20_dblrcp_rn_slowpath_v3)
        /*1100*/ 	.word	0x00000000


	//----- nvinfo : EIATTR_FRAME_SIZE
	.align		4
.L_774:
        /*1104*/ 	.byte	0x04, 0x11
        /*1106*/ 	.short	(.L_776 - .L_775)
	.align		4
.L_775:
        /*1108*/ 	.word	index@(_ZN2at6native43_GLOBAL__N__7cc8d1ed_10_Dropout_cu_0e96ed3824fused_dropout_kernel_vecIN3c108BFloat16EfjLi1ELi4EhEEvNS_4cuda6detail10TensorInfoIKT_T1_EENS7_IS8_SA_EENS7_IT4_SA_EESA_T0_NS_15PhiloxCudaStateE)
        /*110c*/ 	.word	0x00000000


	//----- nvinfo : EIATTR_REGCOUNT
	.align		4
.L_776:
        /*1110*/ 	.byte	0x04, 0x2f
        /*1112*/ 	.short	(.L_778 - .L_777)
	.align		4
.L_777:
        /*1114*/ 	.word	index@(_ZN2at6native43_GLOBAL__N__7cc8d1ed_10_Dropout_cu_0e96ed3824fused_dropout_kernel_vecIN3c108BFloat16EfjLi1ELi2EhEEvNS_4cuda6detail10TensorInfoIKT_T1_EENS7_IS8_SA_EENS7_IT4_SA_EESA_T0_NS_15PhiloxCudaStateE)
        /*1118*/ 	.word	0x00000030


	//----- nvinfo : EIATTR_FRAME_SIZE
	.align		4
.L_778:
        /*111c*/ 	.byte	0x04, 0x11
        /*111e*/ 	.short	(.L_780 - .L_779)
	.align		4
.L_779:
        /*1120*/ 	.word	index@($__internal_43_$__cuda_sm20_dblrcp_rn_slowpath_v3)
        /*1124*/ 	.word	0x00000000


	//----- nvinfo : EIATTR_FRAME_SIZE
	.align		4
.L_780:
        /*1128*/ 	.byte	0x04, 0x11
        /*112a*/ 	.short	(.L_782 - .L_781)
	.align		4
.L_781:
        /*112c*/ 	.word	index@(_ZN2at6native43_GLOBAL__N__7cc8d1ed_10_Dropout_cu_0e96ed3824fused_dropout_kernel_vecIN3c108BFloat16EfjLi1ELi2EhEEvNS_4cuda6detail10TensorInfoIKT_T1_EENS7_IS8_SA_EENS7_IT4_SA_EESA_T0_NS_15PhiloxCudaStateE)
        /*1130*/ 	.word	0x00000000


	//----- nvinfo : EIATTR_REGCOUNT
	.align		4
.L_782:
        /*1134*/ 	.byte	0x04, 0x2f
        /*1136*/ 	.short	(.L_784 - .L_783)
	.align		4
.L_783:
        /*1138*/ 	.word	index@(_ZN2at6native43_GLOBAL__N__7cc8d1ed_10_Dropout_cu_0e96ed3820fused_dropout_kernelIN3c108BFloat16EfjLi1ELi1EhEEvNS_4cuda6detail10TensorInfoIKT_T1_EENS7_IS8_SA_EENS7_IT4_SA_EESA_T0_NS_15PhiloxCudaStateE)
        /*113c*/ 	.word	0x0000003e


	//----- nvinfo : EIATTR_FRAME_SIZE
	.align		4
.L_784:
        /*1140*/ 	.byte	0x04, 0x11
        /*1142*/ 	.short	(.L_786 - .L_785)
	.align		4
.L_785:
        /*1144*/ 	.word	index@($__internal_42_$__cuda_sm20_dblrcp_rn_slowpath_v3)
        /*1148*/ 	.word	0x00000000


	//----- nvinfo : EIATTR_FRAME_SIZE
	.align		4
.L_786:
        /*114c*/ 	.byte	0x04, 0x11
        /*114e*/ 	.short	(.L_788 - .L_787)
	.align		4
.L_787:
        /*1150*/ 	.word	index@(_ZN2at6native43_GLOBAL__N__7cc8d1ed_10_Dropout_cu_0e96ed3820fused_dropout_kernelIN3c108BFloat16EfjLi1ELi1EhEEvNS_4cuda6detail10TensorInfoIKT_T1_EENS7_IS8_SA_EENS7_IT4_SA_EESA_T0_NS_15PhiloxCudaStateE)
        /*1154*/ 	.word	0x00000000


	//----- nvinfo : EIATTR_REGCOUNT
	.align		4
.L_788:
        /*1158*/ 	.byte	0x04, 0x2f
        /*115a*/ 	.short	(.L_790 - .L_789)
	.align		4
.L_789:
        /*115c*/ 	.word	index@(_ZN2at6native43_GLOBAL__N__7cc8d1ed_10_Dropout_cu_0e96ed3820fused_dropout_kernelIN3c108BFloat16EfjLin1ELi1EhEEvNS_4cuda6detail10TensorInfoIKT_T1_EENS7_IS8_SA_EENS7_IT4_SA_EESA_T0_NS_15PhiloxCudaStateE)
        /*1160*/ 	.word	0x00000040


	//----- nvinfo : EIATTR_FRAME_SIZE
	.align		4
.L_790:
        /*1164*/ 	.byte	0x04, 0x11
        /*1166*/ 	.short	(.L_792 - .L_791)
	.align		4
.L_791:
        /*1168*/ 	.word	index@($__internal_41_$__cuda_sm20_dblrcp_rn_slowpath_v3)
        /*116c*/ 	.word	0x00000000


	//----- nvinfo : EIATTR_FRAME_SIZE
	.align		4
.L_792:
        /*1170*/ 	.byte	0x04, 0x11
        /*1172*/ 	.short	(.L_794 - .L_793)
	.align		4
.L_793:
        /*1174*/ 	.word	index@(_ZN2at6native43_GLOBAL__N__7cc8d1ed_10_Dropout_cu_0e96ed3820fused_dropout_kernelIN3c108BFloat16EfjLin1ELi1EhEEvNS_4cuda6detail10TensorInfoIKT_T1_EENS7_IS8_SA_EENS7_IT4_SA_EESA_T0_NS_15PhiloxCudaStateE)
        /*1178*/ 	.word	0x00000000


	//----- nvinfo : EIATTR_REGCOUNT
	.align		4
.L_794:
        /*117c*/ 	.byte	0x04, 0x2f
        /*117e*/ 	.short	(.L_796 - .L_795)
	.align		4
.L_795:
        /*1180*/ 	.word	index@(_ZN2at6native43_GLOBAL__N__7cc8d1ed_10_Dropout_cu_0e96ed3820fused_dropout_kernelIN3c108BFloat16EfjLin1ELin1EhEEvNS_4cuda6detail10TensorInfoIKT_T1_EENS7_IS8_SA_EENS7_IT4_SA_EESA_T0_NS_15PhiloxCudaStateE)
        /*1184*/ 	.word	0x0000003f


	//----- nvinfo : EIATTR_FRAME_SIZE
	.align		4
.L_796:
        /*1188*/ 	.byte	0x04, 0x11
        /*118a*/ 	.short	(.L_798 - .L_797)
	.align		4
.L_797:
        /*118c*/ 	.word	index@($__internal_40_$__cuda_sm20_dblrcp_rn_slowpath_v3)
        /*1190*/ 	.word	0x00000000


	//----- nvinfo : EIATTR_FRAME_SIZE
	.align		4
.L_798:
        /*1194*/ 	.byte	0x04, 0x11
        /*1196*/ 	.short	(.L_800 - .L_799)
	.align		4
.L_799:
        /*1198*/ 	.word	index@(_ZN2at6native43_GLOBAL__N__7cc8d1ed_10_Dropout_cu_0e96ed3820fused_dropout_kernelIN3c108BFloat16EfjLin1ELin1EhEEvNS_4cuda6detail10TensorInfoIKT_T1_EENS7_IS8_SA_EENS7_IT4_SA_EESA_T0_NS_15PhiloxCudaStateE)
        /*119c*/ 	.word	0x00000000


	//----- nvinfo : EIATTR_REGCOUNT
	.align		4
.L_800:
        /*11a0*/ 	.byte	0x04, 0x2f
        /*11a2*/ 	.short	(.L_802 - .L_801)
	.align		4
.L_801:
        /*11a4*/ 	.word	index@(_ZN2at6native43_GLOBAL__N__7cc8d1ed_10_Dropout_cu_0e96ed3824fused_dropout_kernel_vecIddmLi1ELi16EhEEvNS_4cuda6detail10TensorInfoIKT_T1_EENS5_IS6_S8_EENS5_IT4_S8_EES8_T0_NS_15PhiloxCudaStateE)
        /*11a8*/ 	.word	0x00000040


	//----- nvinfo : EIATTR_FRAME_SIZE
	.align		4
.L_802:
        /*11ac*/ 	.byte	0x04, 0x11
        /*11ae*/ 	.short	(.L_804 - .L_803)
	.align		4
.L_803:
        /*11b0*/ 	.word	index@($__internal_39_$__cuda_sm20_dblrcp_rn_slowpath_v3)
        /*11b4*/ 	.word	0x00000020


	//----- nvinfo : EIATTR_FRAME_SIZE
	.align		4
.L_804:
        /*11b8*/ 	.byte	0x04, 0x11
        /*11ba*/ 	.short	(.L_806 - .L_805)
	.align		4
.L_805:
        /*11bc*/ 	.word	index@(_ZN2at6native43_GLOBAL__N__7cc8d1ed_10_Dropout_cu_0e96ed3824fused_dropout_kernel_vecIddmLi1ELi16EhEEvNS_4cuda6detail10TensorInfoIKT_T1_EENS5_IS6_S8_EENS5_IT4_S8_EES8_T0_NS_15PhiloxCudaStateE)
        /*11c0*/ 	.word	0x00000020


	//----- nvinfo : EIATTR_REGCOUNT
	.align		4
.L_806:
        /*11c4*/ 	.byte	0x04, 0x2f
        /*11c6*/ 	.short	(.L_808 - .L_807)
	.align		4
.L_807:
        /*11c8*/ 	.word	index@(_ZN2at6native43_GLOBAL__N__7cc8d1ed_10_Dropout_cu_0e96ed3824fused_dropout_kernel_vecIddmLi1ELi8EhEEvNS_4cuda6detail10TensorInfoIKT_T1_EENS5_IS6_S8_EENS5_IT4_S8_EES8_T0_NS_15PhiloxCudaStateE)
        /*11cc*/ 	.word	0x0000002c


	//----- nvinfo : EIATTR_FRAME_SIZE
	.align		4
.L_808:
        /*11d0*/ 	.byte	0x04, 0x11
        /*11d2*/ 	.short	(.L_810 - .L_809)
	.align		4
.L_809:
        /*11d4*/ 	.word	index@($__internal_38_$__cuda_sm20_dblrcp_rn_slowpath_v3)
        /*11d8*/ 	.word	0x00000000


	//----- nvinfo : EIATTR_FRAME_SIZE
	.align		4
.L_810:
        /*11dc*/ 	.byte	0x04, 0x11
        /*11de*/ 	.short	(.L_812 - .L_811)
	.align		4
.L_811:
        /*11e0*/ 	.word	index@(_ZN2at6native43_GLOBAL__N__7cc8d1ed_10_Dropout_cu_0e96ed3824fused_dropout_kernel_vecIddmLi1ELi8EhEEvNS_4cuda6detail10TensorInfoIKT_T1_EENS5_IS6_S8_EENS5_IT4_S8_EES8_T0_NS_15PhiloxCudaStateE)
        /*11e4*/ 	.word	0x00000000


	//----- nvinfo : EIATTR_REGCOUNT
	.align		4
.L_812:
        /*11e8*/ 	.byte	0x04, 0x2f
        /*11ea*/ 	.short	(.L_814 - .L_813)
	.align		4
.L_813:
        /*11ec*/ 	.word	index@(_ZN2at6native43_GLOBAL__N__7cc8d1ed_10_Dropout_cu_0e96ed3824fused_dropout_kernel_vecIddmLi1ELi4EhEEvNS_4cuda6detail10TensorInfoIKT_T1_EENS5_IS6_S8_EENS5_IT4_S8_EES8_T0_NS_15PhiloxCudaStateE)
        /*11f0*/ 	.word	0x00000038


	//----- nvinfo : EIATTR_FRAME_SIZE
	.align		4
.L_814:
        /*11f4*/ 	.byte	0x04, 0x11
        /*11f6*/ 	.short	(.L_816 - .L_815)
	.align		4
.L_815:
        /*11f8*/ 	.word	index@($__internal_37_$__cuda_sm20_dblrcp_rn_slowpath_v3)
        /*11fc*/ 	.word	0x00000000


	//----- nvinfo : EIATTR_FRAME_SIZE
	.align		4
.L_816:
        /*1200*/ 	.byte	0x04, 0x11
        /*1202*/ 	.short	(.L_818 - .L_817)
	.align		4
.L_817:
        /*1204*/ 	.word	index@(_ZN2at6native43_GLOBAL__N__7cc8d1ed_10_Dropout_cu_0e96ed3824fused_dropout_kernel_vecIddmLi1ELi4EhEEvNS_4cuda6detail10TensorInfoIKT_T1_EENS5_IS6_S8_EENS5_IT4_S8_EES8_T0_NS_15PhiloxCudaStateE)
        /*1208*/ 	.word	0x00000000


	//----- nvinfo : EIATTR_REGCOUNT
	.align		4
.L_818:
        /*120c*/ 	.byte	0x04, 0x2f
        /*120e*/ 	.short	(.L_820 - .L_819)
	.align		4
.L_819:
        /*1210*/ 	.word	index@(_ZN2at6native43_GLOBAL__N__7cc8d1ed_10_Dropout_cu_0e96ed3824fused_dropout_kernel_vecIddmLi1ELi2EhEEvNS_4cuda6detail10TensorInfoIKT_T1_EENS5_IS6_S8_EENS5_IT4_S8_EES8_T0_NS_15PhiloxCudaStateE)
        /*1214*/ 	.word	0x00000030


	//----- nvinfo : EIATTR_FRAME_SIZE
	.align		4
.L_820:
        /*1218*/ 	.byte	0x04, 0x11
        /*121a*/ 	.short	(.L_822 - .L_821)
	.align		4
.L_821:
        /*121c*/ 	.word	index@($__internal_36_$__cuda_sm20_dblrcp_rn_slowpath_v3)
        /*1220*/ 	.word	0x00000000


	//----- nvinfo : EIATTR_FRAME_SIZE
	.align		4
.L_822:
        /*1224*/ 	.byte	0x04, 0x11
        /*1226*/ 	.short	(.L_824 - .L_823)
	.align		4
.L_823:
        /*1228*/ 	.word	index@(_ZN2at6native43_GLOBAL__N__7cc8d1ed_10_Dropout_cu_0e96ed3824fused_dropout_kernel_vecIddmLi1ELi2EhEEvNS_4cuda6detail10TensorInfoIKT_T1_EENS5_IS6_S8_EENS5_IT4_S8_EES8_T0_NS_15PhiloxCudaStateE)
        /*122c*/ 	.word	0x00000000


	//----- nvinfo : EIATTR_REGCOUNT
	.align		4
.L_824:
        /*1230*/ 	.byte	0x04, 0x2f
        /*1232*/ 	.short	(.L_826 - .L_825)
	.align		4
.L_825:
        /*1234*/ 	.word	index@(_ZN2at6native43_GLOBAL__N__7cc8d1ed_10_Dropout_cu_0e96ed3820fused_dropout_kernelIddmLi1ELi1EhEEvNS_4cuda6detail10TensorInfoIKT_T1_EENS5_IS6_S8_EENS5_IT4_S8_EES8_T0_NS_15PhiloxCudaStateE)
        /*1238*/ 	.word	0x0000003e


	//----- nvinfo : EIATTR_FRAME_SIZE
	.align		4
.L_826:
        /*123c*/ 	.byte	0x04, 0x11
        /*123e*/ 	.short	(.L_828 - .L_827)
	.align		4
.L_827:
        /*1240*/ 	.word	index@($__internal_35_$__cuda_sm20_div_u64)
        /*1244*/ 	.word	0x00000000


	//----- nvinfo : EIATTR_FRAME_SIZE
	.align		4
.L_828:
        /*1248*/ 	.byte	0x04, 0x11
        /*124a*/ 	.short	(.L_830 - .L_829)
	.align		4
.L_829:
        /*124c*/ 	.word	index@($__internal_34_$__cuda_sm20_dblrcp_rn_slowpath_v3)
        /*1250*/ 	.word	0x00000000


	//----- nvinfo : EIATTR_FRAME_SIZE
	.align		4
.L_830:
        /*1254*/ 	.byte	0x04, 0x11
        /*1256*/ 	.short	(.L_832 - .L_831)
	.align		4
.L_831:
        /*1258*/ 	.word	index@(_ZN2at6native43_GLOBAL__N__7cc8d1ed_10_Dropout_cu_0e96ed3820fused_dropout_kernelIddmLi1ELi1EhEEvNS_4cuda6detail10TensorInfoIKT_T1_EENS5_IS6_S8_EENS5_IT4_S8_EES8_T0_NS_15PhiloxCudaStateE)
        /*125c*/ 	.word	0x00000000


	//----- nvinfo : EIATTR_REGCOUNT
	.align		4
.L_832:
        /*1260*/ 	.byte	0x04, 0x2f
        /*1262*/ 	.short	(.L_834 - .L_833)
	.align		4
.L_833:
        /*1264*/ 	.word	index@(_ZN2at6native43_GLOBAL__N__7cc8d1ed_10_Dropout_cu_0e96ed3820fused_dropout_kernelIddmLin1ELi1EhEEvNS_4cuda6detail10TensorInfoIKT_T1_EENS5_IS6_S8_EENS5_IT4_S8_EES8_T0_NS_15PhiloxCudaStateE)
        /*1268*/ 	.word	0x00000040


	//----- nvinfo : EIATTR_FRAME_SIZE
	.align		4
.L_834:
        /*126c*/ 	.byte	0x04, 0x11
        /*126e*/ 	.short	(.L_836 - .L_835)
	.align		4
.L_835:
        /*1270*/ 	.word	index@($__internal_33_$__cuda_sm20_div_u64)
        /*1274*/ 	.word	0x00000000


	//----- nvinfo : EIATTR_FRAME_SIZE
	.align		4
.L_836:
        /*1278*/ 	.byte	0x04, 0x11
        /*127a*/ 	.short	(.L_838 - .L_837)
	.align		4
.L_837:
        /*127c*/ 	.word	index@($__internal_32_$__cuda_sm20_dblrcp_rn_slowpath_v3)
        /*1280*/ 	.word	0x00000000


	//----- nvinfo : EIATTR_FRAME_SIZE
	.align		4
.L_838:
        /*1284*/ 	.byte	0x04, 0x11
        /*1286*/ 	.short	(.L_840 - .L_839)
	.align		4
.L_839:
        /*1288*/ 	.word	index@(_ZN2at6native43_GLOBAL__N__7cc8d1ed_10_Dropout_cu_0e96ed3820fused_dropout_kernelIddmLin1ELi1EhEEvNS_4cuda6detail10TensorInfoIKT_T1_EENS5_IS6_S8_EENS5_IT4_S8_EES8_T0_NS_15PhiloxCudaStateE)
        /*128c*/ 	.word	0x00000000


	//----- nvinfo : EIATTR_REGCOUNT
	.align		4
.L_840:
        /*1290*/ 	.byte	0x04, 0x2f
        /*1292*/ 	.short	(.L_842 - .L_841)
	.align		4
.L_841:
        /*1294*/ 	.word	index@(_ZN2at6native43_GLOBAL__N__7cc8d1ed_10_Dropout_cu_0e96ed3820fused_dropout_kernelIddmLin1ELin1EhEEvNS_4cuda6detail10TensorInfoIKT_T1_EENS5_IS6_S8_EENS5_IT4_S8_EES8_T0_NS_15PhiloxCudaStateE)
        /*1298*/ 	.word	0x0000003c


	//----- nvinfo : EIATTR_FRAME_SIZE
	.align		4
.L_842:
        /*129c*/ 	.byte	0x04, 0x11
        /*129e*/ 	.short	(.L_844 - .L_843)
	.align		4
.L_843:
        /*12a0*/ 	.word	index@($__internal_31_$__cuda_sm20_div_u64)
        /*12a4*/ 	.word	0x00000000


	//----- nvinfo : EIATTR_FRAME_SIZE
	.align		4
.L_844:
        /*12a8*/ 	.byte	0x04, 0x11
        /*12aa*/ 	.short	(.L_846 - .L_845)
	.align		4
.L_845:
        /*12ac*/ 	.word	index@($__internal_30_$__cuda_sm20_dblrcp_rn_slowpath_v3)
        /*12b0*/ 	.word	0x00000000


	//----- nvinfo : EIATTR_FRAME_SIZE
	.align		4
.L_846:
        /*12b4*/ 	.byte	0x04, 0x11
        /*12b6*/ 	.short	(.L_848 - .L_847)
	.align		4
.L_847:
        /*12b8*/ 	.word	index@(_ZN2at6native43_GLOBAL__N__7cc8d1ed_10_Dropout_cu_0e96ed3820fused_dropout_kernelIddmLin1ELin1EhEEvNS_4cuda6detail10TensorInfoIKT_T1_EENS5_IS6_S8_EENS5_IT4_S8_EES8_T0_NS_15PhiloxCudaStateE)
        /*12bc*/ 	.word	0x00000000


	//----- nvinfo : EIATTR_REGCOUNT
	.align		4
.L_848:
        /*12c0*/ 	.byte	0x04, 0x2f
        /*12c2*/ 	.short	(.L_850 - .L_849)
	.align		4
.L_849:
        /*12c4*/ 	.word	index@(_ZN2at6native43_GLOBAL__N__7cc8d1ed_10_Dropout_cu_0e96ed3824fused_dropout_kernel_vecIffmLi1ELi16EhEEvNS_4cuda6detail10TensorInfoIKT_T1_EENS5_IS6_S8_EENS5_IT4_S8_EES8_T0_NS_15PhiloxCudaStateE)
        /*12c8*/ 	.word	0x0000003f


	//----- nvinfo : EIATTR_FRAME_SIZE
	.align		4
.L_850:
        /*12cc*/ 	.byte	0x04, 0x11
        /*12ce*/ 	.short	(.L_852 - .L_851)
	.align		4
.L_851:
        /*12d0*/ 	.word	index@($__internal_29_$__cuda_sm20_dblrcp_rn_slowpath_v3)
        /*12d4*/ 	.word	0x00000000


	//----- nvinfo : EIATTR_FRAME_SIZE
	.align		4
.L_852:
        /*12d8*/ 	.byte	0x04, 0x11
        /*12da*/ 	.short	(.L_854 - .L_853)
	.align		4
.L_853:
        /*12dc*/ 	.word	index@(_ZN2at6native43_GLOBAL__N__7cc8d1ed_10_Dropout_cu_0e96ed3824fused_dropout_kernel_vecIffmLi1ELi16EhEEvNS_4cuda6detail10TensorInfoIKT_T1_EENS5_IS6_S8_EENS5_IT4_S8_EES8_T0_NS_15PhiloxCudaStateE)
        /*12e0*/ 	.word	0x00000000


	//----- nvinfo : EIATTR_REGCOUNT
	.align		4
.L_854:
        /*12e4*/ 	.byte	0x04, 0x2f
        /*12e6*/ 	.short	(.L_856 - .L_855)
	.align		4
.L_855:
        /*12e8*/ 	.word	index@(_ZN2at6native43_GLOBAL__N__7cc8d1ed_10_Dropout_cu_0e96ed3824fused_dropout_kernel_vecIffmLi1ELi8EhEEvNS_4cuda6detail10TensorInfoIKT_T1_EENS5_IS6_S8_EENS5_IT4_S8_EES8_T0_NS_15PhiloxCudaStateE)
        /*12ec*/ 	.word	0x0000003e


	//----- nvinfo : EIATTR_FRAME_SIZE
	.align		4
.L_856:
        /*12f0*/ 	.byte	0x04, 0x11
        /*12f2*/ 	.short	(.L_858 - .L_857)
	.align		4
.L_857:
        /*12f4*/ 	.word	index@($__internal_28_$__cuda_sm20_dblrcp_rn_slowpath_v3)
        /*12f8*/ 	.word	0x00000000


	//----- nvinfo : EIATTR_FRAME_SIZE
	.align		4
.L_858:
        /*12fc*/ 	.byte	0x04, 0x11
        /*12fe*/ 	.short	(.L_860 - .L_859)
	.align		4
.L_859:
        /*1300*/ 	.word	index@(_ZN2at6native43_GLOBAL__N__7cc8d1ed_10_Dropout_cu_0e96ed3824fused_dropout_kernel_vecIffmLi1ELi8EhEEvNS_4cuda6detail10TensorInfoIKT_T1_EENS5_IS6_S8_EENS5_IT4_S8_EES8_T0_NS_15PhiloxCudaStateE)
        /*1304*/ 	.word	0x00000000


	//----- nvinfo : EIATTR_REGCOUNT
	.align		4
.L_860:
        /*1308*/ 	.byte	0x04, 0x2f
        /*130a*/ 	.short	(.L_862 - .L_861)
	.align		4
.L_861:
        /*130c*/ 	.word	index@(_ZN2at6native43_GLOBAL__N__7cc8d1ed_10_Dropout_cu_0e96ed3824fused_dropout_kernel_vecIffmLi1ELi4EhEEvNS_4cuda6detail10TensorInfoIKT_T1_EENS5_IS6_S8_EENS5_IT4_S8_EES8_T0_NS_15PhiloxCudaStateE)
        /*1310*/ 	.word	0x00000033


	//----- nvinfo : EIATTR_FRAME_SIZE
	.align		4
.L_862:
        /*1314*/ 	.byte	0x04, 0x11
        /*1316*/ 	.short	(.L_864 - .L_863)
	.align		4
.L_863:
        /*1318*/ 	.word	index@($__internal_27_$__cuda_sm20_dblrcp_rn_slowpath_v3)
        /*131c*/ 	.word	0x00000000


	//----- nvinfo : EIATTR_FRAME_SIZE
	.align		4
.L_864:
        /*1320*/ 	.byte	0x04, 0x11
        /*1322*/ 	.short	(.L_866 - .L_865)
	.align		4
.L_865:
        /*1324*/ 	.word	index@(_ZN2at6native43_GLOBAL__N__7cc8d1ed_10_Dropout_cu_0e96ed3824fused_dropout_kernel_vecIffmLi1ELi4EhEEvNS_4cuda6detail10TensorInfoIKT_T1_EENS5_IS6_S8_EENS5_IT4_S8_EES8_T0_NS_15PhiloxCudaStateE)
        /*1328*/ 	.word	0x00000000


	//----- nvinfo : EIATTR_REGCOUNT
	.align		4
.L_866:
        /*132c*/ 	.byte	0x04, 0x2f
        /*132e*/ 	.short	(.L_868 - .L_867)
	.align		4
.L_867:
        /*1330*/ 	.word	index@(_ZN2at6native43_GLOBAL__N__7cc8d1ed_10_Dropout_cu_0e96ed3824fused_dropout_kernel_vecIffmLi1ELi2EhEEvNS_4cuda6detail10TensorInfoIKT_T1_EENS5_IS6_S8_EENS5_IT4_S8_EES8_T0_NS_15PhiloxCudaStateE)
        /*1334*/ 	.word	0x00000030


	//----- nvinfo : EIATTR_FRAME_SIZE
	.align		4
.L_868:
        /*1338*/ 	.byte	0x04, 0x11
        /*133a*/ 	.short	(.L_870 - .L_869)
	.align		4
.L_869:
        /*133c*/ 	.word	index@($__internal_26_$__cuda_sm20_dblrcp_rn_slowpath_v3)
        /*1340*/ 	.word	0x00000000


	//----- nvinfo : EIATTR_FRAME_SIZE
	.align		4
.L_870:
        /*1344*/ 	.byte	0x04, 0x11
        /*1346*/ 	.short	(.L_872 - .L_871)
	.align		4
.L_871:
        /*1348*/ 	.word	index@(_ZN2at6native43_GLOBAL__N__7cc8d1ed_10_Dropout_cu_0e96ed3824fused_dropout_kernel_vecIffmLi1ELi2EhEEvNS_4cuda6detail10TensorInfoIKT_T1_EENS5_IS6_S8_EENS5_IT4_S8_EES8_T0_NS_15PhiloxCudaStateE)
        /*134c*/ 	.word	0x00000000


	//----- nvinfo : EIATTR_REGCOUNT
	.align		4
.L_872:
        /*1350*/ 	.byte	0x04, 0x2f
        /*1352*/ 	.short	(.L_874 - .L_873)
	.align		4
.L_873:
        /*1354*/ 	.word	index@(_ZN2at6native43_GLOBAL__N__7cc8d1ed_10_Dropout_cu_0e96ed3820fused_dropout_kernelIffmLi1ELi1EhEEvNS_4cuda6detail10TensorInfoIKT_T1_EENS5_IS6_S8_EENS5_IT4_S8_EES8_T0_NS_15PhiloxCudaStateE)
        /*1358*/ 	.word	0x00000040


	//----- nvinfo : EIATTR_FRAME_SIZE
	.align		4
.L_874:
        /*135c*/ 	.byte	0x04, 0x11
        /*135e*/ 	.short	(.L_876 - .L_875)
	.align		4
.L_875:
        /*1360*/ 	.word	index@($__internal_25_$__cuda_sm20_div_u64)
        /*1364*/ 	.word	0x00000000


	//----- nvinfo : EIATTR_FRAME_SIZE
	.align		4
.L_876:
        /*1368*/ 	.byte	0x04, 0x11
        /*136a*/ 	.short	(.L_878 - .L_877)
	.align		4
.L_877:
        /*136c*/ 	.word	index@($__internal_24_$__cuda_sm20_dblrcp_rn_slowpath_v3)
        /*1370*/ 	.word	0x00000000


	//----- nvinfo : EIATTR_FRAME_SIZE
	.align		4
.L_878:
        /*1374*/ 	.byte	0x04, 0x11
        /*1376*/ 	.short	(.L_880 - .L_879)
	.align		4
.L_879:
        /*1378*/ 	.word	index@(_ZN2at6native43_GLOBAL__N__7cc8d1ed_10_Dropout_cu_0e96ed3820fused_dropout_kernelIffmLi1ELi1EhEEvNS_4cuda6detail10TensorInfoIKT_T1_EENS5_IS6_S8_EENS5_IT4_S8_EES8_T0_NS_15PhiloxCudaStateE)
        /*137c*/ 	.word	0x00000000


	//----- nvinfo : EIATTR_REGCOUNT
	.align		4
.L_880:
        /*1380*/ 	.byte	0x04, 0x2f
        /*1382*/ 	.short	(.L_882 - .L_881)
	.align		4
.L_881:
        /*1384*/ 	.word	index@(_ZN2at6native43_GLOBAL__N__7cc8d1ed_10_Dropout_cu_0e96ed3820fused_dropout_kernelIffmLin1ELi1EhEEvNS_4cuda6detail10TensorInfoIKT_T1_EENS5_IS6_S8_EENS5_IT4_S8_EES8_T0_NS_15PhiloxCudaStateE)
        /*1388*/ 	.word	0x0000003c


	//----- nvinfo : EIATTR_FRAME_SIZE
	.align		4
.L_882:
        /*138c*/ 	.byte	0x04, 0x11
        /*138e*/ 	.short	(.L_884 - .L_883)
	.align		4
.L_883:
        /*1390*/ 	.word	index@($__internal_23_$__cuda_sm20_div_u64)
        /*1394*/ 	.word	0x00000000


	//----- nvinfo : EIATTR_FRAME_SIZE
	.align		4
.L_884:
        /*1398*/ 	.byte	0x04, 0x11
        /*139a*/ 	.short	(.L_886 - .L_885)
	.align		4
.L_885:
        /*139c*/ 	.word	index@($__internal_22_$__cuda_sm20_dblrcp_rn_slowpath_v3)
        /*13a0*/ 	.word	0x00000000


	//----- nvinfo : EIATTR_FRAME_SIZE
	.align		4
.L_886:
        /*13a4*/ 	.byte	0x04, 0x11
        /*13a6*/ 	.short	(.L_888 - .L_887)
	.align		4
.L_887:
        /*13a8*/ 	.word	index@(_ZN2at6native43_GLOBAL__N__7cc8d1ed_10_Dropout_cu_0e96ed3820fused_dropout_kernelIffmLin1ELi1EhEEvNS_4cuda6detail10TensorInfoIKT_T1_EENS5_IS6_S8_EENS5_IT4_S8_EES8_T0_NS_15PhiloxCudaStateE)
        /*13ac*/ 	.word	0x00000000


	//----- nvinfo : EIATTR_REGCOUNT
	.align		4
.L_888:
        /*13b0*/ 	.byte	0x04, 0x2f
        /*13b2*/ 	.short	(.L_890 - .L_889)
	.align		4
.L_889:
        /*13b4*/ 	.word	index@(_ZN2at6native43_GLOBAL__N__7cc8d1ed_10_Dropout_cu_0e96ed3820fused_dropout_kernelIffmLin1ELin1EhEEvNS_4cuda6detail10TensorInfoIKT_T1_EENS5_IS6_S8_EENS5_IT4_S8_EES8_T0_NS_15PhiloxCudaStateE)
        /*13b8*/ 	.word	0x00000038


	//----- nvinfo : EIATTR_FRAME_SIZE
	.align		4
.L_890:
        /*13bc*/ 	.byte	0x04, 0x11
        /*13be*/ 	.short	(.L_892 - .L_891)
	.align		4
.L_891:
        /*13c0*/ 	.word	index@($__internal_21_$__cuda_sm20_div_u64)
        /*13c4*/ 	.word	0x00000000


	//----- nvinfo : EIATTR_FRAME_SIZE
	.align		4
.L_892:
        /*13c8*/ 	.byte	0x04, 0x11
        /*13ca*/ 	.short	(.L_894 - .L_893)
	.align		4
.L_893:
        /*13cc*/ 	.word	index@($__internal_20_$__cuda_sm20_dblrcp_rn_slowpath_v3)
        /*13d0*/ 	.word	0x00000000


	//----- nvinfo : EIATTR_FRAME_SIZE
	.align		4
.L_894:
        /*13d4*/ 	.byte	0x04, 0x11
        /*13d6*/ 	.short	(.L_896 - .L_895)
	.align		4
.L_895:
        /*13d8*/ 	.word	index@(_ZN2at6native43_GLOBAL__N__7cc8d1ed_10_Dropout_cu_0e96ed3820fused_dropout_kernelIffmLin1ELin1EhEEvNS_4cuda6detail10TensorInfoIKT_T1_EENS5_IS6_S8_EENS5_IT4_S8_EES8_T0_NS_15PhiloxCudaStateE)
        /*13dc*/ 	.word	0x00000000


	//----- nvinfo : EIATTR_REGCOUNT
	.align		4
.L_896:
        /*13e0*/ 	.byte	0x04, 0x2f
        /*13e2*/ 	.short	(.L_898 - .L_897)
	.align		4
.L_897:
        /*13e4*/ 	.word	index@(_ZN2at6native43_GLOBAL__N__7cc8d1ed_10_Dropout_cu_0e96ed3824fused_dropout_kernel_vecIN3c104HalfEfmLi1ELi16EhEEvNS_4cuda6detail10TensorInfoIKT_T1_EENS7_IS8_SA_EENS7_IT4_SA_EESA_T0_NS_15PhiloxCudaStateE)
        /*13e8*/ 	.word	0x00000037


	//----- nvinfo : EIATTR_FRAME_SIZE
	.align		4
.L_898:
        /*13ec*/ 	.byte	0x04, 0x11
        /*13ee*/ 	.short	(.L_900 - .L_899)
	.align		4
.L_899:
        /*13f0*/ 	.word	index@($__internal_19_$__cuda_sm20_dblrcp_rn_slowpath_v3)
        /*13f4*/ 	.word	0x00000000


	//----- nvinfo : EIATTR_FRAME_SIZE
	.align		4
.L_900:
        /*13f8*/ 	.byte	0x04, 0x11
        /*13fa*/ 	.short	(.L_902 - .L_901)
	.align		4
.L_901:
        /*13fc*/ 	.word	index@(_ZN2at6native43_GLOBAL__N__7cc8d1ed_10_Dropout_cu_0e96ed3824fused_dropout_kernel_vecIN3c104HalfEfmLi1ELi16EhEEvNS_4cuda6detail10TensorInfoIKT_T1_EENS7_IS8_SA_EENS7_IT4_SA_EESA_T0_NS_15PhiloxCudaStateE)
        /*1400*/ 	.word	0x00000000


	//----- nvinfo : EIATTR_REGCOUNT
	.align		4
.L_902:
        /*1404*/ 	.byte	0x04, 0x2f
        /*1406*/ 	.short	(.L_904 - .L_903)
	.align		4
.L_903:
        /*1408*/ 	.word	index@(_ZN2at6native43_GLOBAL__N__7cc8d1ed_10_Dropout_cu_0e96ed3824fused_dropout_kernel_vecIN3c104HalfEfmLi1ELi8EhEEvNS_4cuda6detail10TensorInfoIKT_T1_EENS7_IS8_SA_EENS7_IT4_SA_EESA_T0_NS_15PhiloxCudaStateE)
        /*140c*/ 	.word	0x0000003e


	//----- nvinfo : EIATTR_FRAME_SIZE
	.align		4
.L_904:
        /*1410*/ 	.byte	0x04, 0x11
        /*1412*/ 	.short	(.L_906 - .L_905)
	.align		4
.L_905:
        /*1414*/ 	.word	index@($__internal_18_$__cuda_sm20_dblrcp_rn_slowpath_v3)
        /*1418*/ 	.word	0x00000000


	//----- nvinfo : EIATTR_FRAME_SIZE
	.align		4
.L_906:
        /*141c*/ 	.byte	0x04, 0x11
        /*141e*/ 	.short	(.L_908 - .L_907)
	.align		4
.L_907:
        /*1420*/ 	.word	index@(_ZN2at6native43_GLOBAL__N__7cc8d1ed_10_Dropout_cu_0e96ed3824fused_dropout_kernel_vecIN3c104HalfEfmLi1ELi8EhEEvNS_4cuda6detail10TensorInfoIKT_T1_EENS7_IS8_SA_EENS7_IT4_SA_EESA_T0_NS_15PhiloxCudaStateE)
        /*1424*/ 	.word	0x00000000


	//----- nvinfo : EIATTR_REGCOUNT
	.align		4
.L_908:
        /*1428*/ 	.byte	0x04, 0x2f
        /*142a*/ 	.short	(.L_910 - .L_909)
	.align		4
.L_909:
        /*142c*/ 	.word	index@(_ZN2at6native43_GLOBAL__N__7cc8d1ed_10_Dropout_cu_0e96ed3824fused_dropout_kernel_vecIN3c104HalfEfmLi1ELi4EhEEvNS_4cuda6detail10TensorInfoIKT_T1_EENS7_IS8_SA_EENS7_IT4_SA_EESA_T0_NS_15PhiloxCudaStateE)
        /*1430*/ 	.word	0x00000033


	//----- nvinfo : EIATTR_FRAME_SIZE
	.align		4
.L_910:
        /*1434*/ 	.byte	0x04, 0x11
        /*1436*/ 	.short	(.L_912 - .L_911)
	.align		4
.L_911:
        /*1438*/ 	.word	index@($__internal_17_$__cuda_sm20_dblrcp_rn_slowpath_v3)
        /*143c*/ 	.word	0x00000000


	//----- nvinfo : EIATTR_FRAME_SIZE
	.align		4
.L_912:
        /*1440*/ 	.byte	0x04, 0x11
        /*1442*/ 	.short	(.L_914 - .L_913)
	.align		4
.L_913:
        /*1444*/ 	.word	index@(_ZN2at6native43_GLOBAL__N__7cc8d1ed_10_Dropout_cu_0e96ed3824fused_dropout_kernel_vecIN3c104HalfEfmLi1ELi4EhEEvNS_4cuda6detail10TensorInfoIKT_T1_EENS7_IS8_SA_EENS7_IT4_SA_EESA_T0_NS_15PhiloxCudaStateE)
        /*1448*/ 	.word	0x00000000


	//----- nvinfo : EIATTR_REGCOUNT
	.align		4
.L_914:
        /*144c*/ 	.byte	0x04, 0x2f
        /*144e*/ 	.short	(.L_916 - .L_915)
	.align		4
.L_915:
        /*1450*/ 	.word	index@(_ZN2at6native43_GLOBAL__N__7cc8d1ed_10_Dropout_cu_0e96ed3824fused_dropout_kernel_vecIN3c104HalfEfmLi1ELi2EhEEvNS_4cuda6detail10TensorInfoIKT_T1_EENS7_IS8_SA_EENS7_IT4_SA_EESA_T0_NS_15PhiloxCudaStateE)
        /*1454*/ 	.word	0x00000030


	//----- nvinfo : EIATTR_FRAME_SIZE
	.align		4
.L_916:
        /*1458*/ 	.byte	0x04, 0x11
        /*145a*/ 	.short	(.L_918 - .L_917)
	.align		4
.L_917:
        /*145c*/ 	.word	index@($__internal_16_$__cuda_sm20_dblrcp_rn_slowpath_v3)
        /*1460*/ 	.word	0x00000000


	//----- nvinfo : EIATTR_FRAME_SIZE
	.align		4
.L_918:
        /*1464*/ 	.byte	0x04, 0x11
        /*1466*/ 	.short	(.L_920 - .L_919)
	.align		4
.L_919:
        /*1468*/ 	.word	index@(_ZN2at6native43_GLOBAL__N__7cc8d1ed_10_Dropout_cu_0e96ed3824fused_dropout_kernel_vecIN3c104HalfEfmLi1ELi2EhEEvNS_4cuda6detail10TensorInfoIKT_T1_EENS7_IS8_SA_EENS7_IT4_SA_EESA_T0_NS_15PhiloxCudaStateE)
        /*146c*/ 	.word	0x00000000


	//----- nvinfo : EIATTR_REGCOUNT
	.align		4
.L_920:
        /*1470*/ 	.byte	0x04, 0x2f
        /*1472*/ 	.short	(.L_922 - .L_921)
	.align		4
.L_921:
        /*1474*/ 	.word	index@(_ZN2at6native43_GLOBAL__N__7cc8d1ed_10_Dropout_cu_0e96ed3820fused_dropout_kernelIN3c104HalfEfmLi1ELi1EhEEvNS_4cuda6detail10TensorInfoIKT_T1_EENS7_IS8_SA_EENS7_IT4_SA_EESA_T0_NS_15PhiloxCudaStateE)
        /*1478*/ 	.word	0x00000040


	//----- nvinfo : EIATTR_FRAME_SIZE
	.align		4
.L_922:
        /*147c*/ 	.byte	0x04, 0x11
        /*147e*/ 	.short	(.L_924 - .L_923)
	.align		4
.L_923:
        /*1480*/ 	.word	index@($__internal_15_$__cuda_sm20_div_u64)
        /*1484*/ 	.word	0x00000000


	//----- nvinfo : EIATTR_FRAME_SIZE
	.align		4
.L_924:
        /*1488*/ 	.byte	0x04, 0x11
        /*148a*/ 	.short	(.L_926 - .L_925)
	.align		4
.L_925:
        /*148c*/ 	.word	index@($__internal_14_$__cuda_sm20_dblrcp_rn_slowpath_v3)
        /*1490*/ 	.word	0x00000000


	//----- nvinfo : EIATTR_FRAME_SIZE
	.align		4
.L_926:
        /*1494*/ 	.byte	0x04, 0x11
        /*1496*/ 	.short	(.L_928 - .L_927)
	.align		4
.L_927:
        /*1498*/ 	.word	index@(_ZN2at6native43_GLOBAL__N__7cc8d1ed_10_Dropout_cu_0e96ed3820fused_dropout_kernelIN3c104HalfEfmLi1ELi1EhEEvNS_4cuda6detail10TensorInfoIKT_T1_EENS7_IS8_SA_EENS7_IT4_SA_EESA_T0_NS_15PhiloxCudaStateE)
        /*149c*/ 	.word	0x00000000


	//----- nvinfo : EIATTR_REGCOUNT
	.align		4
.L_928:
        /*14a0*/ 	.byte	0x04, 0x2f
        /*14a2*/ 	.short	(.L_930 - .L_929)
	.align		4
.L_929:
        /*14a4*/ 	.word	index@(_ZN2at6native43_GLOBAL__N__7cc8d1ed_10_Dropout_cu_0e96ed3820fused_dropout_kernelIN3c104HalfEfmLin1ELi1EhEEvNS_4cuda6detail10TensorInfoIKT_T1_EENS7_IS8_SA_EENS7_IT4_SA_EESA_T0_NS_15PhiloxCudaStateE)
        /*14a8*/ 	.word	0x0000003c


	//----- nvinfo : EIATTR_FRAME_SIZE
	.align		4
.L_930:
        /*14ac*/ 	.byte	0x04, 0x11
        /*14ae*/ 	.short	(.L_932 - .L_931)
	.align		4
.L_931:
        /*14b0*/ 	.word	index@($__internal_13_$__cuda_sm20_div_u64)
        /*14b4*/ 	.word	0x00000000


	//----- nvinfo : EIATTR_FRAME_SIZE
	.align		4
.L_932:
        /*14b8*/ 	.byte	0x04, 0x11
        /*14ba*/ 	.short	(.L_934 - .L_933)
	.align		4
.L_933:
        /*14bc*/ 	.word	index@($__internal_12_$__cuda_sm20_dblrcp_rn_slowpath_v3)
        /*14c0*/ 	.word	0x00000000


	//----- nvinfo : EIATTR_FRAME_SIZE
	.align		4
.L_934:
        /*14c4*/ 	.byte	0x04, 0x11
        /*14c6*/ 	.short	(.L_936 - .L_935)
	.align		4
.L_935:
        /*14c8*/ 	.word	index@(_ZN2at6native43_GLOBAL__N__7cc8d1ed_10_Dropout_cu_0e96ed3820fused_dropout_kernelIN3c104HalfEfmLin1ELi1EhEEvNS_4cuda6detail10TensorInfoIKT_T1_EENS7_IS8_SA_EENS7_IT4_SA_EESA_T0_NS_15PhiloxCudaStateE)
        /*14cc*/ 	.word	0x00000000


	//----- nvinfo : EIATTR_REGCOUNT
	.align		4
.L_936:
        /*14d0*/ 	.byte	0x04, 0x2f
        /*14d2*/ 	.short	(.L_938 - .L_937)
	.align		4
.L_937:
        /*14d4*/ 	.word	index@(_ZN2at6native43_GLOBAL__N__7cc8d1ed_10_Dropout_cu_0e96ed3820fused_dropout_kernelIN3c104HalfEfmLin1ELin1EhEEvNS_4cuda6detail10TensorInfoIKT_T1_EENS7_IS8_SA_EENS7_IT4_SA_EESA_T0_NS_15PhiloxCudaStateE)
        /*14d8*/ 	.word	0x00000038


	//----- nvinfo : EIATTR_FRAME_SIZE
	.align		4
.L_938:
        /*14dc*/ 	.byte	0x04, 0x11
        /*14de*/ 	.short	(.L_940 - .L_939)
	.align		4
.L_939:
        /*14e0*/ 	.word	index@($__internal_11_$__cuda_sm20_div_u64)
        /*14e4*/ 	.word	0x00000000


	//----- nvinfo : EIATTR_FRAME_SIZE
	.align		4
.L_940:
        /*14e8*/ 	.byte	0x04, 0x11
        /*14ea*/ 	.short	(.L_942 - .L_941)
	.align		4
.L_941:
        /*14ec*/ 	.word	index@($__internal_10_$__cuda_sm20_dblrcp_rn_slowpath_v3)
        /*14f0*/ 	.word	0x00000000


	//----- nvinfo : EIATTR_FRAME_SIZE
	.align		4
.L_942:
        /*14f4*/ 	.byte	0x04, 0x11
        /*14f6*/ 	.short	(.L_944 - .L_943)
	.align		4
.L_943:
        /*14f8*/ 	.word	index@(_ZN2at6native43_GLOBAL__N__7cc8d1ed_10_Dropout_cu_0e96ed3820fused_dropout_kernelIN3c104HalfEfmLin1ELin1EhEEvNS_4cuda6detail10TensorInfoIKT_T1_EENS7_IS8_SA_EENS7_IT4_SA_EESA_T0_NS_15PhiloxCudaStateE)
        /*14fc*/ 	.word	0x00000000


	//----- nvinfo : EIATTR_REGCOUNT
	.align		4
.L_944:
        /*1500*/ 	.byte	0x04, 0x2f
        /*1502*/ 	.short	(.L_946 - .L_945)
	.align		4
.L_945:
        /*1504*/ 	.word	index@(_ZN2at6native43_GLOBAL__N__7cc8d1ed_10_Dropout_cu_0e96ed3824fused_dropout_kernel_vecIN3c108BFloat16EfmLi1ELi16EhEEvNS_4cuda6detail10TensorInfoIKT_T1_EENS7_IS8_SA_EENS7_IT4_SA_EESA_T0_NS_15PhiloxCudaStateE)
        /*1508*/ 	.word	0x00000038


	//----- nvinfo : EIATTR_FRAME_SIZE
	.align		4
.L_946:
        /*150c*/ 	.byte	0x04, 0x11
        /*150e*/ 	.short	(.L_948 - .L_947)
	.align		4
.L_947:
        /*1510*/ 	.word	index@($__internal_9_$__cuda_sm20_dblrcp_rn_slowpath_v3)
        /*1514*/ 	.word	0x00000000


	//----- nvinfo : EIATTR_FRAME_SIZE
	.align		4
.L_948:
        /*1518*/ 	.byte	0x04, 0x11
        /*151a*/ 	.short	(.L_950 - .L_949)
	.align		4
.L_949:
        /*151c*/ 	.word	index@(_ZN2at6native43_GLOBAL__N__7cc8d1ed_10_Dropout_cu_0e96ed3824fused_dropout_kernel_vecIN3c108BFloat16EfmLi1ELi16EhEEvNS_4cuda6detail10TensorInfoIKT_T1_EENS7_IS8_SA_EENS7_IT4_SA_EESA_T0_NS_15PhiloxCudaStateE)
        /*1520*/ 	.word	0x00000000


	//----- nvinfo : EIATTR_REGCOUNT
	.align		4
.L_950:
        /*1524*/ 	.byte	0x04, 0x2f
        /*1526*/ 	.short	(.L_952 - .L_951)
	.align		4
.L_951:
        /*1528*/ 	.word	index@(_ZN2at6native43_GLOBAL__N__7cc8d1ed_10_Dropout_cu_0e96ed3824fused_dropout_kernel_vecIN3c108BFloat16EfmLi1ELi8EhEEvNS_4cuda6detail10TensorInfoIKT_T1_EENS7_IS8_SA_EENS7_IT4_SA_EESA_T0_NS_15PhiloxCudaStateE)
        /*152c*/ 	.word	0x0000003c


	//----- nvinfo : EIATTR_FRAME_SIZE
	.align		4
.L_952:
        /*1530*/ 	.byte	0x04, 0x11
        /*1532*/ 	.short	(.L_954 - .L_953)
	.align		4
.L_953:
        /*1534*/ 	.word	index@($__internal_8_$__cuda_sm20_dblrcp_rn_slowpath_v3)
        /*1538*/ 	.word	0x00000000


	//----- nvinfo : EIATTR_FRAME_SIZE
	.align		4
.L_954:
        /*153c*/ 	.byte	0x04, 0x11
        /*153e*/ 	.short	(.L_956 - .L_955)
	.align		4
.L_955:
        /*1540*/ 	.word	index@(_ZN2at6native43_GLOBAL__N__7cc8d1ed_10_Dropout_cu_0e96ed3824fused_dropout_kernel_vecIN3c108BFloat16EfmLi1ELi8EhEEvNS_4cuda6detail10TensorInfoIKT_T1_EENS7_IS8_SA_EENS7_IT4_SA_EESA_T0_NS_15PhiloxCudaStateE)
        /*1544*/ 	.word	0x00000000


	//----- nvinfo : EIATTR_REGCOUNT
	.align		4
.L_956:
        /*1548*/ 	.byte	0x04, 0x2f
        /*154a*/ 	.short	(.L_958 - .L_957)
	.align		4
.L_957:
        /*154c*/ 	.word	index@(_ZN2at6native43_GLOBAL__N__7cc8d1ed_10_Dropout_cu_0e96ed3824fused_dropout_kernel_vecIN3c108BFloat16EfmLi1ELi4EhEEvNS_4cuda6detail10TensorInfoIKT_T1_EENS7_IS8_SA_EENS7_IT4_SA_EESA_T0_NS_15PhiloxCudaStateE)
        /*1550*/ 	.word	0x00000033


	//----- nvinfo : EIATTR_FRAME_SIZE
	.align		4
.L_958:
        /*1554*/ 	.byte	0x04, 0x11
        /*1556*/ 	.short	(.L_960 - .L_959)
	.align		4
.L_959:
        /*1558*/ 	.word	index@($__internal_7_$__cuda_sm20_dblrcp_rn_slowpath_v3)
        /*155c*/ 	.word	0x00000000


	//----- nvinfo : EIATTR_FRAME_SIZE
	.align		4
.L_960:
        /*1560*/ 	.byte	0x04, 0x11
        /*1562*/ 	.short	(.L_962 - .L_961)
	.align		4
.L_961:
        /*1564*/ 	.word	index@(_ZN2at6native43_GLOBAL__N__7cc8d1ed_10_Dropout_cu_0e96ed3824fused_dropout_kernel_vecIN3c108BFloat16EfmLi1ELi4EhEEvNS_4cuda6detail10TensorInfoIKT_T1_EENS7_IS8_SA_EENS7_IT4_SA_EESA_T0_NS_15PhiloxCudaStateE)
        /*1568*/ 	.word	0x00000000


	//----- nvinfo : EIATTR_REGCOUNT
	.align		4
.L_962:
        /*156c*/ 	.byte	0x04, 0x2f
        /*156e*/ 	.short	(.L_964 - .L_963)
	.align		4
.L_963:
        /*1570*/ 	.word	index@(_ZN2at6native43_GLOBAL__N__7cc8d1ed_10_Dropout_cu_0e96ed3824fused_dropout_kernel_vecIN3c108BFloat16EfmLi1ELi2EhEEvNS_4cuda6detail10TensorInfoIKT_T1_EENS7_IS8_SA_EENS7_IT4_SA_EESA_T0_NS_15PhiloxCudaStateE)
        /*1574*/ 	.word	0x00000030


	//----- nvinfo : EIATTR_FRAME_SIZE
	.align		4
.L_964:
        /*1578*/ 	.byte	0x04, 0x11
        /*157a*/ 	.short	(.L_966 - .L_965)
	.align		4
.L_965:
        /*157c*/ 	.word	index@($__internal_6_$__cuda_sm20_dblrcp_rn_slowpath_v3)
        /*1580*/ 	.word	0x00000000


	//----- nvinfo : EIATTR_FRAME_SIZE
	.align		4
.L_966:
        /*1584*/ 	.byte	0x04, 0x11
        /*1586*/ 	.short	(.L_968 - .L_967)
	.align		4
.L_967:
        /*1588*/ 	.word	index@(_ZN2at6native43_GLOBAL__N__7cc8d1ed_10_Dropout_cu_0e96ed3824fused_dropout_kernel_vecIN3c108BFloat16EfmLi1ELi2EhEEvNS_4cuda6detail10TensorInfoIKT_T1_EENS7_IS8_SA_EENS7_IT4_SA_EESA_T0_NS_15PhiloxCudaStateE)
        /*158c*/ 	.word	0x00000000


	//----- nvinfo : EIATTR_REGCOUNT
	.align		4
.L_968:
        /*1590*/ 	.byte	0x04, 0x2f
        /*1592*/ 	.short	(.L_970 - .L_969)
	.align		4
.L_969:
        /*1594*/ 	.word	index@(_ZN2at6native43_GLOBAL__N__7cc8d1ed_10_Dropout_cu_0e96ed3820fused_dropout_kernelIN3c108BFloat16EfmLi1ELi1EhEEvNS_4cuda6detail10TensorInfoIKT_T1_EENS7_IS8_SA_EENS7_IT4_SA_EESA_T0_NS_15PhiloxCudaStateE)
        /*1598*/ 	.word	0x00000040


	//----- nvinfo : EIATTR_FRAME_SIZE
	.align		4
.L_970:
        /*159c*/ 	.byte	0x04, 0x11
        /*159e*/ 	.short	(.L_972 - .L_971)
	.align		4
.L_971:
        /*15a0*/ 	.word	index@($__internal_5_$__cuda_sm20_div_u64)
        /*15a4*/ 	.word	0x00000000


	//----- nvinfo : EIATTR_FRAME_SIZE
	.align		4
.L_972:
        /*15a8*/ 	.byte	0x04, 0x11
        /*15aa*/ 	.short	(.L_974 - .L_973)
	.align		4
.L_973:
        /*15ac*/ 	.word	index@($__internal_4_$__cuda_sm20_dblrcp_rn_slowpath_v3)
        /*15b0*/ 	.word	0x00000000


	//----- nvinfo : EIATTR_FRAME_SIZE
	.align		4
.L_974:
        /*15b4*/ 	.byte	0x04, 0x11
        /*15b6*/ 	.short	(.L_976 - .L_975)
	.align		4
.L_975:
        /*15b8*/ 	.word	index@(_ZN2at6native43_GLOBAL__N__7cc8d1ed_10_Dropout_cu_0e96ed3820fused_dropout_kernelIN3c108BFloat16EfmLi1ELi1EhEEvNS_4cuda6detail10TensorInfoIKT_T1_EENS7_IS8_SA_EENS7_IT4_SA_EESA_T0_NS_15PhiloxCudaStateE)
        /*15bc*/ 	.word	0x00000000


	//----- nvinfo : EIATTR_REGCOUNT
	.align		4
.L_976:
        /*15c0*/ 	.byte	0x04, 0x2f
        /*15c2*/ 	.short	(.L_978 - .L_977)
	.align		4
.L_977:
        /*15c4*/ 	.word	index@(_ZN2at6native43_GLOBAL__N__7cc8d1ed_10_Dropout_cu_0e96ed3820fused_dropout_kernelIN3c108BFloat16EfmLin1ELi1EhEEvNS_4cuda6detail10TensorInfoIKT_T1_EENS7_IS8_SA_EENS7_IT4_SA_EESA_T0_NS_15PhiloxCudaStateE)
        /*15c8*/ 	.word	0x0000003c


	//----- nvinfo : EIATTR_FRAME_SIZE
	.align		4
.L_978:
        /*15cc*/ 	.byte	0x04, 0x11
        /*15ce*/ 	.short	(.L_980 - .L_979)
	.align		4
.L_979:
        /*15d0*/ 	.word	index@($__internal_3_$__cuda_sm20_div_u64)
        /*15d4*/ 	.word	0x00000000


	//----- nvinfo : EIATTR_FRAME_SIZE
	.align		4
.L_980:
        /*15d8*/ 	.byte	0x04, 0x11
        /*15da*/ 	.short	(.L_982 - .L_981)
	.align		4
.L_981:
        /*15dc*/ 	.word	index@($__internal_2_$__cuda_sm20_dblrcp_rn_slowpath_v3)
        /*15e0*/ 	.word	0x00000000


	//----- nvinfo : EIATTR_FRAME_SIZE
	.align		4
.L_982:
        /*15e4*/ 	.byte	0x04, 0x11
        /*15e6*/ 	.short	(.L_984 - .L_983)
	.align		4
.L_983:
        /*15e8*/ 	.word	index@(_ZN2at6native43_GLOBAL__N__7cc8d1ed_10_Dropout_cu_0e96ed3820fused_dropout_kernelIN3c108BFloat16EfmLin1ELi1EhEEvNS_4cuda6detail10TensorInfoIKT_T1_EENS7_IS8_SA_EENS7_IT4_SA_EESA_T0_NS_15PhiloxCudaStateE)
        /*15ec*/ 	.word	0x00000000


	//----- nvinfo : EIATTR_REGCOUNT
	.align		4
.L_984:
        /*15f0*/ 	.byte	0x04, 0x2f
        /*15f2*/ 	.short	(.L_986 - .L_985)
	.align		4
.L_985:
        /*15f4*/ 	.word	index@(_ZN2at6native43_GLOBAL__N__7cc8d1ed_10_Dropout_cu_0e96ed3820fused_dropout_kernelIN3c108BFloat16EfmLin1ELin1EhEEvNS_4cuda6detail10TensorInfoIKT_T1_EENS7_IS8_SA_EENS7_IT4_SA_EESA_T0_NS_15PhiloxCudaStateE)
        /*15f8*/ 	.word	0x00000038


	//----- nvinfo : EIATTR_FRAME_SIZE
	.align		4
.L_986:
        /*15fc*/ 	.byte	0x04, 0x11
        /*15fe*/ 	.short	(.L_988 - .L_987)
	.align		4
.L_987:
        /*1600*/ 	.word	index@($__internal_1_$__cuda_sm20_div_u64)
        /*1604*/ 	.word	0x00000000


	//----- nvinfo : EIATTR_FRAME_SIZE
	.align		4
.L_988:
        /*1608*/ 	.byte	0x04, 0x11
        /*160a*/ 	.short	(.L_990 - .L_989)
	.align		4
.L_989:
        /*160c*/ 	.word	index@($__internal_0_$__cuda_sm20_dblrcp_rn_slowpath_v3)
        /*1610*/ 	.word	0x00000000


	//----- nvinfo : EIATTR_FRAME_SIZE
	.align		4
.L_990:
        /*1614*/ 	.byte	0x04, 0x11
        /*1616*/ 	.short	(.L_992 - .L_991)
	.align		4
.L_991:
        /*1618*/ 	.word	index@(_ZN2at6native43_GLOBAL__N__7cc8d1ed_10_Dropout_cu_0e96ed3820fused_dropout_kernelIN3c108BFloat16EfmLin1ELin1EhEEvNS_4cuda6detail10TensorInfoIKT_T1_EENS7_IS8_SA_EENS7_IT4_SA_EESA_T0_NS_15PhiloxCudaStateE)
        /*161c*/ 	.word	0x00000000


	//----- nvinfo : EIATTR_MIN_STACK_SIZE
	.align		4
.L_992:
        /*1620*/ 	.byte	0x04, 0x12
        /*1622*/ 	.short	(.L_994 - .L_993)
	.align		4
.L_993:
        /*1624*/ 	.word	index@(_ZN2at6native43_GLOBAL__N__7cc8d1ed_10_Dropout_cu_0e96ed3820fused_dropout_kernelIN3c108BFloat16EfmLin1ELin1EhEEvNS_4cuda6detail10TensorInfoIKT_T1_EENS7_IS8_SA_EENS7_IT4_SA_EESA_T0_NS_15PhiloxCudaStateE)
        /*1628*/ 	.word	0x00000000


	//----- nvinfo : EIATTR_MIN_STACK_SIZE
	.align		4
.L_994:
        /*162c*/ 	.byte	0x04, 0x12
        /*162e*/ 	.short	(.L_996 - .L_995)
	.align		4
.L_995:
        /*1630*/ 	.word	index@(_ZN2at6native43_GLOBAL__N__7cc8d1ed_10_Dropout_cu_0e96ed3820fused_dropout_kernelIN3c108BFloat16EfmLin1ELi1EhEEvNS_4cuda6detail10TensorInfoIKT_T1_EENS7_IS8_SA_EENS7_IT4_SA_EESA_T0_NS_15PhiloxCudaStateE)
        /*1634*/ 	.word	0x00000000


	//----- nvinfo : EIATTR_MIN_STACK_SIZE
	.align		4
.L_996:
        /*1638*/ 	.byte	0x04, 0x12
        /*163a*/ 	.short	(.L_998 - .L_997)
	.align		4
.L_997:
        /*163c*/ 	.word	index@(_ZN2at6native43_GLOBAL__N__7cc8d1ed_10_Dropout_cu_0e96ed3820fused_dropout_kernelIN3c108BFloat16EfmLi1ELi1EhEEvNS_4cuda6detail10TensorInfoIKT_T1_EENS7_IS8_SA_EENS7_IT4_SA_EESA_T0_NS_15PhiloxCudaStateE)
        /*1640*/ 	.word	0x00000000


	//----- nvinfo : EIATTR_MIN_STACK_SIZE
	.align		4
.L_998:
        /*1644*/ 	.byte	0x04, 0x12
        /*1646*/ 	.short	(.L_1000 - .L_999)
	.align		4
.L_999:
        /*1648*/ 	.word	index@(_ZN2at6native43_GLOBAL__N__7cc8d1ed_10_Dropout_cu_0e96ed3824fused_dropout_kernel_vecIN3c108BFloat16EfmLi1ELi2EhEEvNS_4cuda6detail10TensorInfoIKT_T1_EENS7_IS8_SA_EENS7_IT4_SA_EESA_T0_NS_15PhiloxCudaStateE)
        /*164c*/ 	.word	0x00000000


	//----- nvinfo : EIATTR_MIN_STACK_SIZE
	.align		4
.L_1000:
        /*1650*/ 	.byte	0x04, 0x12
        /*1652*/ 	.short	(.L_1002 - .L_1001)
	.align		4
.L_1001:
        /*1654*/ 	.word	index@(_ZN2at6native43_GLOBAL__N__7cc8d1ed_10_Dropout_cu_0e96ed3824fused_dropout_kernel_vecIN3c108BFloat16EfmLi1ELi4EhEEvNS_4cuda6detail10TensorInfoIKT_T1_EENS7_IS8_SA_EENS7_IT4_SA_EESA_T0_NS_15PhiloxCudaStateE)
        /*1658*/ 	.word	0x00000000


	//----- nvinfo : EIATTR_MIN_STACK_SIZE
	.align		4
.L_1002:
        /*165c*/ 	.byte	0x04, 0x12
        /*165e*/ 	.short	(.L_1004 - .L_1003)
	.align		4
.L_1003:
        /*1660*/ 	.word	index@(_ZN2at6native43_GLOBAL__N__7cc8d1ed_10_Dropout_cu_0e96ed3824fused_dropout_kernel_vecIN3c108BFloat16EfmLi1ELi8EhEEvNS_4cuda6detail10TensorInfoIKT_T1_EENS7_IS8_SA_EENS7_IT4_SA_EESA_T0_NS_15PhiloxCudaStateE)
        /*1664*/ 	.word	0x00000000


	//----- nvinfo : EIATTR_MIN_STACK_SIZE
	.align		4
.L_1004:
        /*1668*/ 	.byte	0x04, 0x12
        /*166a*/ 	.short	(.L_1006 - .L_1005)
	.align		4
.L_1005:
        /*166c*/ 	.word	index@(_ZN2at6native43_GLOBAL__N__7cc8d1ed_10_Dropout_cu_0e96ed3824fused_dropout_kernel_vecIN3c108BFloat16EfmLi1ELi16EhEEvNS_4cuda6detail10TensorInfoIKT_T1_EENS7_IS8_SA_EENS7_IT4_SA_EESA_T0_NS_15PhiloxCudaStateE)
        /*1670*/ 	.word	0x00000000


	//----- nvinfo : EIATTR_MIN_STACK_SIZE
	.align		4
.L_1006:
        /*1674*/ 	.byte	0x04, 0x12
        /*1676*/ 	.short	(.L_1008 - .L_1007)
	.align		4
.L_1007:
        /*1678*/ 	.word	index@(_ZN2at6native43_GLOBAL__N__7cc8d1ed_10_Dropout_cu_0e96ed3820fused_dropout_kernelIN3c104HalfEfmLin1ELin1EhEEvNS_4cuda6detail10TensorInfoIKT_T1_EENS7_IS8_SA_EENS7_IT4_SA_EESA_T0_NS_15PhiloxCudaStateE)
        /*167c*/ 	.word	0x00000000


	//----- nvinfo : EIATTR_MIN_STACK_SIZE
	.align		4
.L_1008:
        /*1680*/ 	.byte	0x04, 0x12
        /*1682*/ 	.short	(.L_1010 - .L_1009)
	.align		4
.L_1009:
        /*1684*/ 	.word	index@(_ZN2at6native43_GLOBAL__N__7cc8d1ed_10_Dropout_cu_0e96ed3820fused_dropout_kernelIN3c104HalfEfmLin1ELi1EhEEvNS_4cuda6detail10TensorInfoIKT_T1_EENS7_IS8_SA_EENS7_IT4_SA_EESA_T0_NS_15PhiloxCudaStateE)
        /*1688*/ 	.word	0x00000000


	//----- nvinfo : EIATTR_MIN_STACK_SIZE
	.align		4
.L_1010:
        /*168c*/ 	.byte	0x04, 0x12
        /*168e*/ 	.short	(.L_1012 - .L_1011)
	.align		4
.L_1011:
        /*1690*/ 	.word	index@(_ZN2at6native43_GLOBAL__N__7cc8d1ed_10_Dropout_cu_0e96ed3820fused_dropout_kernelIN3c104HalfEfmLi1ELi1EhEEvNS_4cuda6detail10TensorInfoIKT_T1_EENS7_IS8_SA_EENS7_IT4_SA_EESA_T0_NS_15PhiloxCudaStateE)
        /*1694*/ 	.word	0x00000000


	//----- nvinfo : EIATTR_MIN_STACK_SIZE
	.align		4
.L_1012:
        /*1698*/ 	.byte	0x04, 0x12
        /*169a*/ 	.short	(.L_1014 - .L_1013)
	.align		4
.L_1013:
        /*169c*/ 	.word	index@(_ZN2at6native43_GLOBAL__N__7cc8d1ed_10_Dropout_cu_0e96ed3824fused_dropout_kernel_vecIN3c104HalfEfmLi1ELi2EhEEvNS_4cuda6detail10TensorInfoIKT_T1_EENS7_IS8_SA_EENS7_IT4_SA_EESA_T0_NS_15PhiloxCudaStateE)
        /*16a0*/ 	.word	0x00000000


	//----- nvinfo : EIATTR_MIN_STACK_SIZE
	.align		4
.L_1014:
        /*16a4*/ 	.byte	0x04, 0x12
        /*16a6*/ 	.short	(.L_1016 - .L_1015)
	.align		4
.L_1015:
        /*16a8*/ 	.word	index@(_ZN2at6native43_GLOBAL__N__7cc8d1ed_10_Dropout_cu_0e96ed3824fused_dropout_kernel_vecIN3c104HalfEfmLi1ELi4EhEEvNS_4cuda6detail10TensorInfoIKT_T1_EENS7_IS8_SA_EENS7_IT4_SA_EESA_T0_NS_15PhiloxCudaStateE)
        /*16ac*/ 	.word	0x00000000


	//----- nvinfo : EIATTR_MIN_STACK_SIZE
	.align		4
.L_1016:
        /*16b0*/ 	.byte	0x04, 0x12
        /*16b2*/ 	.short	(.L_1018 - .L_1017)
	.align		4
.L_1017:
        /*16b4*/ 	.word	index@(_ZN2at6native43_GLOBAL__N__7cc8d1ed_10_Dropout_cu_0e96ed3824fused_dropout_kernel_vecIN3c104HalfEfmLi1ELi8EhEEvNS_4cuda6detail10TensorInfoIKT_T1_EENS7_IS8_SA_EENS7_IT4_SA_EESA_T0_NS_15PhiloxCudaStateE)
        /*16b8*/ 	.word	0x00000000


	//----- nvinfo : EIATTR_MIN_STACK_SIZE
	.align		4
.L_1018:
        /*16bc*/ 	.byte	0x04, 0x12
        /*16be*/ 	.short	(.L_1020 - .L_1019)
	.align		4
.L_1019:
        /*16c0*/ 	.word	index@(_ZN2at6native43_GLOBAL__N__7cc8d1ed_10_Dropout_cu_0e96ed3824fused_dropout_kernel_vecIN3c104HalfEfmLi1ELi16EhEEvNS_4cuda6detail10TensorInfoIKT_T1_EENS7_IS8_SA_EENS7_IT4_SA_EESA_T0_NS_15PhiloxCudaStateE)
        /*16c4*/ 	.word	0x00000000


	//----- nvinfo : EIATTR_MIN_STACK_SIZE
	.align		4
.L_1020:
        /*16c8*/ 	.byte	0x04, 0x12
        /*16ca*/ 	.short	(.L_1022 - .L_1021)
	.align		4
.L_1021:
        /*16cc*/ 	.word	index@(_ZN2at6native43_GLOBAL__N__7cc8d1ed_10_Dropout_cu_0e96ed3820fused_dropout_kernelIffmLin1ELin1EhEEvNS_4cuda6detail10TensorInfoIKT_T1_EENS5_IS6_S8_EENS5_IT4_S8_EES8_T0_NS_15PhiloxCudaStateE)
        /*16d0*/ 	.word	0x00000000


	//----- nvinfo : EIATTR_MIN_STACK_SIZE
	.align		4
.L_1022:
        /*16d4*/ 	.byte	0x04, 0x12
        /*16d6*/ 	.short	(.L_1024 - .L_1023)
	.align		4
.L_1023:
        /*16d8*/ 	.word	index@(_ZN2at6native43_GLOBAL__N__7cc8d1ed_10_Dropout_cu_0e96ed3820fused_dropout_kernelIffmLin1ELi1EhEEvNS_4cuda6detail10TensorInfoIKT_T1_EENS5_IS6_S8_EENS5_IT4_S8_EES8_T0_NS_15PhiloxCudaStateE)
        /*16dc*/ 	.word	0x00000000


	//----- nvinfo : EIATTR_MIN_STACK_SIZE
	.align		4
.L_1024:
        /*16e0*/ 	.byte	0x04, 0x12
        /*16e2*/ 	.short	(.L_1026 - .L_1025)
	.align		4
.L_1025:
        /*16e4*/ 	.word	index@(_ZN2at6native43_GLOBAL__N__7cc8d1ed_10_Dropout_cu_0e96ed3820fused_dropout_kernelIffmLi1ELi1EhEEvNS_4cuda6detail10TensorInfoIKT_T1_EENS5_IS6_S8_EENS5_IT4_S8_EES8_T0_NS_15PhiloxCudaStateE)
        /*16e8*/ 	.word	0x00000000


	//----- nvinfo : EIATTR_MIN_STACK_SIZE
	.align		4
.L_1026:
        /*16ec*/ 	.byte	0x04, 0x12
        /*16ee*/ 	.short	(.L_1028 - .L_1027)
	.align		4
.L_1027:
        /*16f0*/ 	.word	index@(_ZN2at6native43_GLOBAL__N__7cc8d1ed_10_Dropout_cu_0e96ed3824fused_dropout_kernel_vecIffmLi1ELi2EhEEvNS_4cuda6detail10TensorInfoIKT_T1_EENS5_IS6_S8_EENS5_IT4_S8_EES8_T0_NS_15PhiloxCudaStateE)
        /*16f4*/ 	.word	0x00000000


	//----- nvinfo : EIATTR_MIN_STACK_SIZE
	.align		4
.L_1028:
        /*16f8*/ 	.byte	0x04, 0x12
        /*16fa*/ 	.short	(.L_1030 - .L_1029)
	.align		4
.L_1029:
        /*16fc*/ 	.word	index@(_ZN2at6native43_GLOBAL__N__7cc8d1ed_10_Dropout_cu_0e96ed3824fused_dropout_kernel_vecIffmLi1ELi4EhEEvNS_4cuda6detail10TensorInfoIKT_T1_EENS5_IS6_S8_EENS5_IT4_S8_EES8_T0_NS_15PhiloxCudaStateE)
        /*1700*/ 	.word	0x00000000


	//----- nvinfo : EIATTR_MIN_STACK_SIZE
	.align		4
.L_1030:
        /*1704*/ 	.byte	0x04, 0x12
        /*1706*/ 	.short	(.L_1032 - .L_1031)
	.align		4
.L_1031:
        /*1708*/ 	.word	index@(_ZN2at6native43_GLOBAL__N__7cc8d1ed_10_Dropout_cu_0e96ed3824fused_dropout_kernel_vecIffmLi1ELi8EhEEvNS_4cuda6detail10TensorInfoIKT_T1_EENS5_IS6_S8_EENS5_IT4_S8_EES8_T0_NS_15PhiloxCudaStateE)
        /*170c*/ 	.word	0x00000000


	//----- nvinfo : EIATTR_MIN_STACK_SIZE
	.align		4
.L_1032:
        /*1710*/ 	.byte	0x04, 0x12
        /*1712*/ 	.short	(.L_1034 - .L_1033)
	.align		4
.L_1033:
        /*1714*/ 	.word	index@(_ZN2at6native43_GLOBAL__N__7cc8d1ed_10_Dropout_cu_0e96ed3824fused_dropout_kernel_vecIffmLi1ELi16EhEEvNS_4cuda6detail10TensorInfoIKT_T1_EENS5_IS6_S8_EENS5_IT4_S8_EES8_T0_NS_15PhiloxCudaStateE)
        /*1718*/ 	.word	0x00000000


	//----- nvinfo : EIATTR_MIN_STACK_SIZE
	.align		4
.L_1034:
        /*171c*/ 	.byte	0x04, 0x12
        /*171e*/ 	.short	(.L_1036 - .L_1035)
	.align		4
.L_1035:
        /*1720*/ 	.word	index@(_ZN2at6native43_GLOBAL__N__7cc8d1ed_10_Dropout_cu_0e96ed3820fused_dropout_kernelIddmLin1ELin1EhEEvNS_4cuda6detail10TensorInfoIKT_T1_EENS5_IS6_S8_EENS5_IT4_S8_EES8_T0_NS_15PhiloxCudaStateE)
        /*1724*/ 	.word	0x00000000


	//----- nvinfo : EIATTR_MIN_STACK_SIZE
	.align		4
.L_1036:
        /*1728*/ 	.byte	0x04, 0x12
        /*172a*/ 	.short	(.L_1038 - .L_1037)
	.align		4
.L_1037:
        /*172c*/ 	.word	index@(_ZN2at6native43_GLOBAL__N__7cc8d1ed_10_Dropout_cu_0e96ed3820fused_dropout_kernelIddmLin1ELi1EhEEvNS_4cuda6detail10TensorInfoIKT_T1_EENS5_IS6_S8_EENS5_IT4_S8_EES8_T0_NS_15PhiloxCudaStateE)
        /*1730*/ 	.word	0x00000000


	//----- nvinfo : EIATTR_MIN_STACK_SIZE
	.align		4
.L_1038:
        /*1734*/ 	.byte	0x04, 0x12
        /*1736*/ 	.short	(.L_1040 - .L_1039)
	.align		4
.L_1039:
        /*1738*/ 	.word	index@(_ZN2at6native43_GLOBAL__N__7cc8d1ed_10_Dropout_cu_0e96ed3820fused_dropout_kernelIddmLi1ELi1EhEEvNS_4cuda6detail10TensorInfoIKT_T1_EENS5_IS6_S8_EENS5_IT4_S8_EES8_T0_NS_15PhiloxCudaStateE)
        /*173c*/ 	.word	0x00000000


	//----- nvinfo : EIATTR_MIN_STACK_SIZE
	.align		4
.L_1040:
        /*1740*/ 	.byte	0x04, 0x12
        /*1742*/ 	.short	(.L_1042 - .L_1041)
	.align		4
.L_1041:
        /*1744*/ 	.word	index@(_ZN2at6native43_GLOBAL__N__7cc8d1ed_10_Dropout_cu_0e96ed3824fused_dropout_kernel_vecIddmLi1ELi2EhEEvNS_4cuda6detail10TensorInfoIKT_T1_EENS5_IS6_S8_EENS5_IT4_S8_EES8_T0_NS_15PhiloxCudaStateE)
        /*1748*/ 	.word	0x00000000


	//----- nvinfo : EIATTR_MIN_STACK_SIZE
	.align		4
.L_1042:
        /*174c*/ 	.byte	0x04, 0x12
        /*174e*/ 	.short	(.L_1044 - .L_1043)
	.align		4
.L_1043:
        /*1750*/ 	.word	index@(_ZN2at6native43_GLOBAL__N__7cc8d1ed_10_Dropout_cu_0e96ed3824fused_dropout_kernel_vecIddmLi1ELi4EhEEvNS_4cuda6detail10TensorInfoIKT_T1_EENS5_IS6_S8_EENS5_IT4_S8_EES8_T0_NS_15PhiloxCudaStateE)
        /*1754*/ 	.word	0x00000000


	//----- nvinfo : EIATTR_MIN_STACK_SIZE
	.align		4
.L_1044:
        /*1758*/ 	.byte	0x04, 0x12
        /*175a*/ 	.short	(.L_1046 - .L_1045)
	.align		4
.L_1045:
        /*175c*/ 	.word	index@(_ZN2at6native43_GLOBAL__N__7cc8d1ed_10_Dropout_cu_0e96ed3824fused_dropout_kernel_vecIddmLi1ELi8EhEEvNS_4cuda6detail10TensorInfoIKT_T1_EENS5_IS6_S8_EENS5_IT4_S8_EES8_T0_NS_15PhiloxCudaStateE)
        /*1760*/ 	.word	0x00000000


	//----- nvinfo : EIATTR_MIN_STACK_SIZE
	.align		4
.L_1046:
        /*1764*/ 	.byte	0x04, 0x12
        /*1766*/ 	.short	(.L_1048 - .L_1047)
	.align		4
.L_1047:
        /*1768*/ 	.word	index@(_ZN2at6native43_GLOBAL__N__7cc8d1ed_10_Dropout_cu_0e96ed3824fused_dropout_kernel_vecIddmLi1ELi16EhEEvNS_4cuda6detail10TensorInfoIKT_T1_EENS5_IS6_S8_EENS5_IT4_S8_EES8_T0_NS_15PhiloxCudaStateE)
        /*176c*/ 	.word	0x00000020


	//----- nvinfo : EIATTR_MIN_STACK_SIZE
	.align		4
.L_1048:
        /*1770*/ 	.byte	0x04, 0x12
        /*1772*/ 	.short	(.L_1050 - .L_1049)
	.align		4
.L_1049:
        /*1774*/ 	.word	index@(_ZN2at6native43_GLOBAL__N__7cc8d1ed_10_Dropout_cu_0e96ed3820fused_dropout_kernelIN3c108BFloat16EfjLin1ELin1EhEEvNS_4cuda6detail10TensorInfoIKT_T1_EENS7_IS8_SA_EENS7_IT4_SA_EESA_T0_NS_15PhiloxCudaStateE)
        /*1778*/ 	.word	0x00000000


	//----- nvinfo : EIATTR_MIN_STACK_SIZE
	.align		4
.L_1050:
        /*177c*/ 	.byte	0x04, 0x12
        /*177e*/ 	.short	(.L_1052 - .L_1051)
	.align		4
.L_1051:
        /*1780*/ 	.word	index@(_ZN2at6native43_GLOBAL__N__7cc8d1ed_10_Dropout_cu_0e96ed3820fused_dropout_kernelIN3c108BFloat16EfjLin1ELi1EhEEvNS_4cuda6detail10TensorInfoIKT_T1_EENS7_IS8_SA_EENS7_IT4_SA_EESA_T0_NS_15PhiloxCudaStateE)
        /*1784*/ 	.word	0x00000000


	//----- nvinfo : EIATTR_MIN_STACK_SIZE
	.align		4
.L_1052:
        /*1788*/ 	.byte	0x04, 0x12
        /*178a*/ 	.short	(.L_1054 - .L_1053)
	.align		4
.L_1053:
        /*178c*/ 	.word	index@(_ZN2at6native43_GLOBAL__N__7cc8d1ed_10_Dropout_cu_0e96ed3820fused_dropout_kernelIN3c108BFloat16EfjLi1ELi1EhEEvNS_4cuda6detail10TensorInfoIKT_T1_EENS7_IS8_SA_EENS7_IT4_SA_EESA_T0_NS_15PhiloxCudaStateE)
        /*1790*/ 	.word	0x00000000


	//----- nvinfo : EIATTR_MIN_STACK_SIZE
	.align		4
.L_1054:
        /*1794*/ 	.byte	0x04, 0x12
        /*1796*/ 	.short	(.L_1056 - .L_1055)
	.align		4
.L_1055:
        /*1798*/ 	.word	index@(_ZN2at6native43_GLOBAL__N__7cc8d1ed_10_Dropout_cu_0e96ed3824fused_dropout_kernel_vecIN3c108BFloat16EfjLi1ELi2EhEEvNS_4cuda6detail10TensorInfoIKT_T1_EENS7_IS8_SA_EENS7_IT4_SA_EESA_T0_NS_15PhiloxCudaStateE)
        /*179c*/ 	.word	0x00000000


	//----- nvinfo : EIATTR_MIN_STACK_SIZE
	.align		4
.L_1056:
        /*17a0*/ 	.byte	0x04, 0x12
        /*17a2*/ 	.short	(.L_1058 - .L_1057)
	.align		4
.L_1057:
        /*17a4*/ 	.word	index@(_ZN2at6native43_GLOBAL__N__7cc8d1ed_10_Dropout_cu_0e96ed3824fused_dropout_kernel_vecIN3c108BFloat16EfjLi1ELi4EhEEvNS_4cuda6detail10TensorInfoIKT_T1_EENS7_IS8_SA_EENS7_IT4_SA_EESA_T0_NS_15PhiloxCudaStateE)
        /*17a8*/ 	.word	0x00000000


	//----- nvinfo : EIATTR_MIN_STACK_SIZE
	.align		4
.L_1058:
        /*17ac*/ 	.byte	0x04, 0x12
        /*17ae*/ 	.short	(.L_1060 - .L_1059)
	.align		4
.L_1059:
        /*17b0*/ 	.word	index@(_ZN2at6native43_GLOBAL__N__7cc8d1ed_10_Dropout_cu_0e96ed3824fused_dropout_kernel_vecIN3c108BFloat16EfjLi1ELi8EhEEvNS_4cuda6detail10TensorInfoIKT_T1_EENS7_IS8_SA_EENS7_IT4_SA_EESA_T0_NS_15PhiloxCudaStateE)
        /*17b4*/ 	.word	0x00000000


	//----- nvinfo : EIATTR_MIN_STACK_SIZE
	.align		4
.L_1060:
        /*17b8*/ 	.byte	0x04, 0x12
        /*17ba*/ 	.short	(.L_1062 - .L_1061)
	.align		4
.L_1061:
        /*17bc*/ 	.word	index@(_ZN2at6native43_GLOBAL__N__7cc8d1ed_10_Dropout_cu_0e96ed3824fused_dropout_kernel_vecIN3c108BFloat16EfjLi1ELi16EhEEvNS_4cuda6detail10TensorInfoIKT_T1_EENS7_IS8_SA_EENS7_IT4_SA_EESA_T0_NS_15PhiloxCudaStateE)
        /*17c0*/ 	.word	0x00000000


	//----- nvinfo : EIATTR_MIN_STACK_SIZE
	.align		4
.L_1062:
        /*17c4*/ 	.byte	0x04, 0x12
        /*17c6*/ 	.short	(.L_1064 - .L_1063)
	.align		4
.L_1063:
        /*17c8*/ 	.word	index@(_ZN2at6native43_GLOBAL__N__7cc8d1ed_10_Dropout_cu_0e96ed3820fused_dropout_kernelIN3c104HalfEfjLin1ELin1EhEEvNS_4cuda6detail10TensorInfoIKT_T1_EENS7_IS8_SA_EENS7_IT4_SA_EESA_T0_NS_15PhiloxCudaStateE)
        /*17cc*/ 	.word	0x00000000


	//----- nvinfo : EIATTR_MIN_STACK_SIZE
	.align		4
.L_1064:
        /*17d0*/ 	.byte	0x04, 0x12
        /*17d2*/ 	.short	(.L_1066 - .L_1065)
	.align		4
.L_1065:
        /*17d4*/ 	.word	index@(_ZN2at6native43_GLOBAL__N__7cc8d1ed_10_Dropout_cu_0e96ed3820fused_dropout_kernelIN3c104HalfEfjLin1ELi1EhEEvNS_4cuda6detail10TensorInfoIKT_T1_EENS7_IS8_SA_EENS7_IT4_SA_EESA_T0_NS_15PhiloxCudaStateE)
        /*17d8*/ 	.word	0x00000000


	//----- nvinfo : EIATTR_MIN_STACK_SIZE
	.align		4
.L_1066:
        /*17dc*/ 	.byte	0x04, 0x12
        /*17de*/ 	.short	(.L_1068 - .L_1067)
	.align		4
.L_1067:
        /*17e0*/ 	.word	index@(_ZN2at6native43_GLOBAL__N__7cc8d1ed_10_Dropout_cu_0e96ed3820fused_dropout_kernelIN3c104HalfEfjLi1ELi1EhEEvNS_4cuda6detail10TensorInfoIKT_T1_EENS7_IS8_SA_EENS7_IT4_SA_EESA_T0_NS_15PhiloxCudaStateE)
        /*17e4*/ 	.word	0x00000000


	//----- nvinfo : EIATTR_MIN_STACK_SIZE
	.align		4
.L_1068:
        /*17e8*/ 	.byte	0x04, 0x12
        /*17ea*/ 	.short	(.L_1070 - .L_1069)
	.align		4
.L_1069:
        /*17ec*/ 	.word	index@(_ZN2at6native43_GLOBAL__N__7cc8d1ed_10_Dropout_cu_0e96ed3824fused_dropout_kernel_vecIN3c104HalfEfjLi1ELi2EhEEvNS_4cuda6detail10TensorInfoIKT_T1_EENS7_IS8_SA_EENS7_IT4_SA_EESA_T0_NS_15PhiloxCudaStateE)
        /*17f0*/ 	.word	0x00000000


	//----- nvinfo : EIATTR_MIN_STACK_SIZE
	.align		4
.L_1070:
        /*17f4*/ 	.byte	0x04, 0x12
        /*17f6*/ 	.short	(.L_1072 - .L_1071)
	.align		4
.L_1071:
        /*17f8*/ 	.word	index@(_ZN2at6native43_GLOBAL__N__7cc8d1ed_10_Dropout_cu_0e96ed3824fused_dropout_kernel_vecIN3c104HalfEfjLi1ELi4EhEEvNS_4cuda6detail10TensorInfoIKT_T1_EENS7_IS8_SA_EENS7_IT4_SA_EESA_T0_NS_15PhiloxCudaStateE)
        /*17fc*/ 	.word	0x00000000


	//----- nvinfo : EIATTR_MIN_STACK_SIZE
	.align		4
.L_1072:
        /*1800*/ 	.byte	0x04, 0x12
        /*1802*/ 	.short	(.L_1074 - .L_1073)
	.align		4
.L_1073:
        /*1804*/ 	.word	index@(_ZN2at6native43_GLOBAL__N__7cc8d1ed_10_Dropout_cu_0e96ed3824fused_dropout_kernel_vecIN3c104HalfEfjLi1ELi8EhEEvNS_4cuda6detail10TensorInfoIKT_T1_EENS7_IS8_SA_EENS7_IT4_SA_EESA_T0_NS_15PhiloxCudaStateE)
        /*1808*/ 	.word	0x00000000


	//----- nvinfo : EIATTR_MIN_STACK_SIZE
	.align		4
.L_1074:
        /*180c*/ 	.byte	0x04, 0x12
        /*180e*/ 	.short	(.L_1076 - .L_1075)
	.align		4
.L_1075:
        /*1810*/ 	.word	index@(_ZN2at6native43_GLOBAL__N__7cc8d1ed_10_Dropout_cu_0e96ed3824fused_dropout_kernel_vecIN3c104HalfEfjLi1ELi16EhEEvNS_4cuda6detail10TensorInfoIKT_T1_EENS7_IS8_SA_EENS7_IT4_SA_EESA_T0_NS_15PhiloxCudaStateE)
        /*1814*/ 	.word	0x00000000


	//----- nvinfo : EIATTR_MIN_STACK_SIZE
	.align		4
.L_1076:
        /*1818*/ 	.byte	0x04, 0x12
        /*181a*/ 	.short	(.L_1078 - .L_1077)
	.align		4
.L_1077:
        /*181c*/ 	.word	index@(_ZN2at6native43_GLOBAL__N__7cc8d1ed_10_Dropout_cu_0e96ed3820fused_dropout_kernelIffjLin1ELin1EhEEvNS_4cuda6detail10TensorInfoIKT_T1_EENS5_IS6_S8_EENS5_IT4_S8_EES8_T0_NS_15PhiloxCudaStateE)
        /*1820*/ 	.word	0x00000000


	//----- nvinfo : EIATTR_MIN_STACK_SIZE
	.align		4
.L_1078:
        /*1824*/ 	.byte	0x04, 0x12
        /*1826*/ 	.short	(.L_1080 - .L_1079)
	.align		4
.L_1079:
        /*1828*/ 	.word	index@(_ZN2at6native43_GLOBAL__N__7cc8d1ed_10_Dropout_cu_0e96ed3820fused_dropout_kernelIffjLin1ELi1EhEEvNS_4cuda6detail10TensorInfoIKT_T1_EENS5_IS6_S8_EENS5_IT4_S8_EES8_T0_NS_15PhiloxCudaStateE)
        /*182c*/ 	.word	0x00000000


	//----- nvinfo : EIATTR_MIN_STACK_SIZE
	.align		4
.L_1080:
        /*1830*/ 	.byte	0x04, 0x12
        /*1832*/ 	.short	(.L_1082 - .L_1081)
	.align		4
.L_1081:
        /*1834*/ 	.word	index@(_ZN2at6native43_GLOBAL__N__7cc8d1ed_10_Dropout_cu_0e96ed3820fused_dropout_kernelIffjLi1ELi1EhEEvNS_4cuda6detail10TensorInfoIKT_T1_EENS5_IS6_S8_EENS5_IT4_S8_EES8_T0_NS_15PhiloxCudaStateE)
        /*1838*/ 	.word	0x00000000


	//----- nvinfo : EIATTR_MIN_STACK_SIZE
	.align		4
.L_1082:
        /*183c*/ 	.byte	0x04, 0x12
        /*183e*/ 	.short	(.L_1084 - .L_1083)
	.align		4
.L_1083:
        /*1840*/ 	.word	index@(_ZN2at6native43_GLOBAL__N__7cc8d1ed_10_Dropout_cu_0e96ed3824fused_dropout_kernel_vecIffjLi1ELi2EhEEvNS_4cuda6detail10TensorInfoIKT_T1_EENS5_IS6_S8_EENS5_IT4_S8_EES8_T0_NS_15PhiloxCudaStateE)
        /*1844*/ 	.word	0x00000000


	//----- nvinfo : EIATTR_MIN_STACK_SIZE
	.align		4
.L_1084:
        /*1848*/ 	.byte	0x04, 0x12
        /*184a*/ 	.short	(.L_1086 - .L_1085)
	.align		4
.L_1085:
        /*184c*/ 	.word	index@(_ZN2at6native43_GLOBAL__N__7cc8d1ed_10_Dropout_cu_0e96ed3824fused_dropout_kernel_vecIffjLi1ELi4EhEEvNS_4cuda6detail10TensorInfoIKT_T1_EENS5_IS6_S8_EENS5_IT4_S8_EES8_T0_NS_15PhiloxCudaStateE)
        /*1850*/ 	.word	0x00000000


	//----- nvinfo : EIATTR_MIN_STACK_SIZE
	.align		4
.L_1086:
        /*1854*/ 	.byte	0x04, 0x12
        /*1856*/ 	.short	(.L_1088 - .L_1087)
	.align		4
.L_1087:
        /*1858*/ 	.word	index@(_ZN2at6native43_GLOBAL__N__7cc8d1ed_10_Dropout_cu_0e96ed3824fused_dropout_kernel_vecIffjLi1ELi8EhEEvNS_4cuda6detail10TensorInfoIKT_T1_EENS5_IS6_S8_EENS5_IT4_S8_EES8_T0_NS_15PhiloxCudaStateE)
        /*185c*/ 	.word	0x00000000


	//----- nvinfo : EIATTR_MIN_STACK_SIZE
	.align		4
.L_1088:
        /*1860*/ 	.byte	0x04, 0x12
        /*1862*/ 	.short	(.L_1090 - .L_1089)
	.align		4
.L_1089:
        /*1864*/ 	.word	index@(_ZN2at6native43_GLOBAL__N__7cc8d1ed_10_Dropout_cu_0e96ed3824fused_dropout_kernel_vecIffjLi1ELi16EhEEvNS_4cuda6detail10TensorInfoIKT_T1_EENS5_IS6_S8_EENS5_IT4_S8_EES8_T0_NS_15PhiloxCudaStateE)
        /*1868*/ 	.word	0x00000000


	//----- nvinfo : EIATTR_MIN_STACK_SIZE
	.align		4
.L_1090:
        /*186c*/ 	.byte	0x04, 0x12
        /*186e*/ 	.short	(.L_1092 - .L_1091)
	.align		4
.L_1091:
        /*1870*/ 	.word	index@(_ZN2at6native43_GLOBAL__N__7cc8d1ed_10_Dropout_cu_0e96ed3820fused_dropout_kernelIddjLin1ELin1EhEEvNS_4cuda6detail10TensorInfoIKT_T1_EENS5_IS6_S8_EENS5_IT4_S8_EES8_T0_NS_15PhiloxCudaStateE)
        /*1874*/ 	.word	0x00000000


	//----- nvinfo : EIATTR_MIN_STACK_SIZE
	.align		4
.L_1092:
        /*1878*/ 	.byte	0x04, 0x12
        /*187a*/ 	.short	(.L_1094 - .L_1093)
	.align		4
.L_1093:
        /*187c*/ 	.word	index@(_ZN2at6native43_GLOBAL__N__7cc8d1ed_10_Dropout_cu_0e96ed3820fused_dropout_kernelIddjLin1ELi1EhEEvNS_4cuda6detail10TensorInfoIKT_T1_EENS5_IS6_S8_EENS5_IT4_S8_EES8_T0_NS_15PhiloxCudaStateE)
        /*1880*/ 	.word	0x00000000


	//----- nvinfo : EIATTR_MIN_STACK_SIZE
	.align		4
.L_1094:
        /*1884*/ 	.byte	0x04, 0x12
        /*1886*/ 	.short	(.L_1096 - .L_1095)
	.align		4
.L_1095:
        /*1888*/ 	.word	index@(_ZN2at6native43_GLOBAL__N__7cc8d1ed_10_Dropout_cu_0e96ed3820fused_dropout_kernelIddjLi1ELi1EhEEvNS_4cuda6detail10TensorInfoIKT_T1_EENS5_IS6_S8_EENS5_IT4_S8_EES8_T0_NS_15PhiloxCudaStateE)
        /*188c*/ 	.word	0x00000000


	//----- nvinfo : EIATTR_MIN_STACK_SIZE
	.align		4
.L_1096:
        /*1890*/ 	.byte	0x04, 0x12
        /*1892*/ 	.short	(.L_1098 - .L_1097)
	.align		4
.L_1097:
        /*1894*/ 	.word	index@(_ZN2at6native43_GLOBAL__N__7cc8d1ed_10_Dropout_cu_0e96ed3824fused_dropout_kernel_vecIddjLi1ELi2EhEEvNS_4cuda6detail10TensorInfoIKT_T1_EENS5_IS6_S8_EENS5_IT4_S8_EES8_T0_NS_15PhiloxCudaStateE)
        /*1898*/ 	.word	0x00000000


	//----- nvinfo : EIATTR_MIN_STACK_SIZE
	.align		4
.L_1098:
        /*189c*/ 	.byte	0x04, 0x12
        /*189e*/ 	.short	(.L_1100 - .L_1099)
	.align		4
.L_1099:
        /*18a0*/ 	.word	index@(_ZN2at6native43_GLOBAL__N__7cc8d1ed_10_Dropout_cu_0e96ed3824fused_dropout_kernel_vecIddjLi1ELi4EhEEvNS_4cuda6detail10TensorInfoIKT_T1_EENS5_IS6_S8_EENS5_IT4_S8_EES8_T0_NS_15PhiloxCudaStateE)
        /*18a4*/ 	.word	0x00000000


	//----- nvinfo : EIATTR_MIN_STACK_SIZE
	.align		4
.L_1100:
        /*18a8*/ 	.byte	0x04, 0x12
        /*18aa*/ 	.short	(.L_1102 - .L_1101)
	.align		4
.L_1101:
        /*18ac*/ 	.word	index@(_ZN2at6native43_GLOBAL__N__7cc8d1ed_10_Dropout_cu_0e96ed3824fused_dropout_kernel_vecIddjLi1ELi8EhEEvNS_4cuda6detail10TensorInfoIKT_T1_EENS5_IS6_S8_EENS5_IT4_S8_EES8_T0_NS_15PhiloxCudaStateE)
        /*18b0*/ 	.word	0x00000000


	//----- nvinfo : EIATTR_MIN_STACK_SIZE
	.align		4
.L_1102:
        /*18b4*/ 	.byte	0x04, 0x12
        /*18b6*/ 	.short	(.L_1104 - .L_1103)
	.align		4
.L_1103:
        /*18b8*/ 	.word	index@(_ZN2at6native43_GLOBAL__N__7cc8d1ed_10_Dropout_cu_0e96ed3824fused_dropout_kernel_vecIddjLi1ELi16EhEEvNS_4cuda6detail10TensorInfoIKT_T1_EENS5_IS6_S8_EENS5_IT4_S8_EES8_T0_NS_15PhiloxCudaStateE)
        /*18bc*/ 	.word	0x00000018


	//----- nvinfo : EIATTR_MIN_STACK_SIZE
	.align		4
.L_1104:
        /*18c0*/ 	.byte	0x04, 0x12
        /*18c2*/ 	.short	(.L_1106 - .L_1105)
	.align		4
.L_1105:
        /*18c4*/ 	.word	index@(_ZN2at6native43_GLOBAL__N__7cc8d1ed_10_Dropout_cu_0e96ed3820fused_dropout_kernelIN3c108BFloat16EfmLin1ELin1EbEEvNS_4cuda6detail10TensorInfoIKT_T1_EENS7_IS8_SA_EENS7_IT4_SA_EESA_T0_NS_15PhiloxCudaStateE)
        /*18c8*/ 	.word	0x00000000


	//----- nvinfo : EIATTR_MIN_STACK_SIZE
	.align		4
.L_1106:
        /*18cc*/ 	.byte	0x04, 0x12
        /*18ce*/ 	.short	(.L_1108 - .L_1107)
	.align		4
.L_1107:
        /*18d0*/ 	.word	index@(_ZN2at6native43_GLOBAL__N__7cc8d1ed_10_Dropout_cu_0e96ed3820fused_dropout_kernelIN3c108BFloat16EfmLin1ELi1EbEEvNS_4cuda6detail10TensorInfoIKT_T1_EENS7_IS8_SA_EENS7_IT4_SA_EESA_T0_NS_15PhiloxCudaStateE)
        /*18d4*/ 	.word	0x00000000


	//----- nvinfo : EIATTR_MIN_STACK_SIZE
	.align		4
.L_1108:
        /*18d8*/ 	.byte	0x04, 0x12
        /*18da*/ 	.short	(.L_1110 - .L_1109)
	.align		4
.L_1109:
        /*18dc*/ 	.word	index@(_ZN2at6native43_GLOBAL__N__7cc8d1ed_10_Dropout_cu_0e96ed3820fused_dropout_kernelIN3c108BFloat16EfmLi1ELi1EbEEvNS_4cuda6detail10TensorInfoIKT_T1_EENS7_IS8_SA_EENS7_IT4_SA_EESA_T0_NS_15PhiloxCudaStateE)
        /*18e0*/ 	.word	0x00000000


	//----- nvinfo : EIATTR_MIN_STACK_SIZE
	.align		4
.L_1110:
        /*18e4*/ 	.byte	0x04, 0x12
        /*18e6*/ 	.short	(.L_1112 - .L_1111)
	.align		4
.L_1111:
        /*18e8*/ 	.word	index@(_ZN2at6native43_GLOBAL__N__7cc8d1ed_10_Dropout_cu_0e96ed3824fused_dropout_kernel_vecIN3c108BFloat16EfmLi1ELi2EbEEvNS_4cuda6detail10TensorInfoIKT_T1_EENS7_IS8_SA_EENS7_IT4_SA_EESA_T0_NS_15PhiloxCudaStateE)
        /*18ec*/ 	.word	0x00000000


	//----- nvinfo : EIATTR_MIN_STACK_SIZE
	.align		4
.L_1112:
        /*18f0*/ 	.byte	0x04, 0x12
        /*18f2*/ 	.short	(.L_1114 - .L_1113)
	.align		4
.L_1113:
        /*18f4*/ 	.word	index@(_ZN2at6native43_GLOBAL__N__7cc8d1ed_10_Dropout_cu_0e96ed3824fused_dropout_kernel_vecIN3c108BFloat16EfmLi1ELi4EbEEvNS_4cuda6detail10TensorInfoIKT_T1_EENS7_IS8_SA_EENS7_IT4_SA_EESA_T0_NS_15PhiloxCudaStateE)
        /*18f8*/ 	.word	0x00000000


	//----- nvinfo : EIATTR_MIN_STACK_SIZE
	.align		4
.L_1114:
        /*18fc*/ 	.byte	0x04, 0x12
        /*18fe*/ 	.short	(.L_1116 - .L_1115)
	.align		4
.L_1115:
        /*1900*/ 	.word	index@(_ZN2at6native43_GLOBAL__N__7cc8d1ed_10_Dropout_cu_0e96ed3824fused_dropout_kernel_vecIN3c108BFloat16EfmLi1ELi8EbEEvNS_4cuda6detail10TensorInfoIKT_T1_EENS7_IS8_SA_EENS7_IT4_SA_EESA_T0_NS_15PhiloxCudaStateE)
        /*1904*/ 	.word	0x00000000


	//----- nvinfo : EIATTR_MIN_STACK_SIZE
	.align		4
.L_1116:
        /*1908*/ 	.byte	0x04, 0x12
        /*190a*/ 	.short	(.L_1118 - .L_1117)
	.align		4
.L_1117:
        /*190c*/ 	.word	index@(_ZN2at6native43_GLOBAL__N__7cc8d1ed_10_Dropout_cu_0e96ed3824fused_dropout_kernel_vecIN3c108BFloat16EfmLi1ELi16EbEEvNS_4cuda6detail10TensorInfoIKT_T1_EENS7_IS8_SA_EENS7_IT4_SA_EESA_T0_NS_15PhiloxCudaStateE)
        /*1910*/ 	.word	0x00000000


	//----- nvinfo : EIATTR_MIN_STACK_SIZE
	.align		4
.L_1118:
        /*1914*/ 	.byte	0x04, 0x12
        /*1916*/ 	.short	(.L_1120 - .L_1119)
	.align		4
.L_1119:
        /*1918*/ 	.word	index@(_ZN2at6native43_GLOBAL__N__7cc8d1ed_10_Dropout_cu_0e96ed3820fused_dropout_kernelIN3c104HalfEfmLin1ELin1EbEEvNS_4cuda6detail10TensorInfoIKT_T1_EENS7_IS8_SA_EENS7_IT4_SA_EESA_T0_NS_15PhiloxCudaStateE)
        /*191c*/ 	.word	0x00000000


	//----- nvinfo : EIATTR_MIN_STACK_SIZE
	.align		4
.L_1120:
        /*1920*/ 	.byte	0x04, 0x12
        /*1922*/ 	.short	(.L_1122 - .L_1121)
	.align		4
.L_1121:
        /*1924*/ 	.word	index@(_ZN2at6native43_GLOBAL__N__7cc8d1ed_10_Dropout_cu_0e96ed3820fused_dropout_kernelIN3c104HalfEfmLin1ELi1EbEEvNS_4cuda6detail10TensorInfoIKT_T1_EENS7_IS8_SA_EENS7_IT4_SA_EESA_T0_NS_15PhiloxCudaStateE)
        /*1928*/ 	.word	0x00000000


	//----- nvinfo : EIATTR_MIN_STACK_SIZE
	.align		4
.L_1122:
        /*192c*/ 	.byte	0x04, 0x12
        /*192e*/ 	.short	(.L_1124 - .L_1123)
	.align		4
.L_1123:
        /*1930*/ 	.word	index@(_ZN2at6native43_GLOBAL__N__7cc8d1ed_10_Dropout_cu_0e96ed3820fused_dropout_kernelIN3c104HalfEfmLi1ELi1EbEEvNS_4cuda6detail10TensorInfoIKT_T1_EENS7_IS8_SA_EENS7_IT4_SA_EESA_T0_NS_15PhiloxCudaStateE)
        /*1934*/ 	.word	0x00000000


	//----- nvinfo : EIATTR_MIN_STACK_SIZE
	.align		4
.L_1124:
        /*1938*/ 	.byte	0x04, 0x12
        /*193a*/ 	.short	(.L_1126 - .L_1125)
	.align		4
.L_1125:
        /*193c*/ 	.word	index@(_ZN2at6native43_GLOBAL__N__7cc8d1ed_10_Dropout_cu_0e96ed3824fused_dropout_kernel_vecIN3c104HalfEfmLi1ELi2EbEEvNS_4cuda6detail10TensorInfoIKT_T1_EENS7_IS8_SA_EENS7_IT4_SA_EESA_T0_NS_15PhiloxCudaStateE)
        /*1940*/ 	.word	0x00000000


	//----- nvinfo : EIATTR_MIN_STACK_SIZE
	.align		4
.L_1126:
        /*1944*/ 	.byte	0x04, 0x12
        /*1946*/ 	.short	(.L_1128 - .L_1127)
	.align		4
.L_1127:
        /*1948*/ 	.word	index@(_ZN2at6native43_GLOBAL__N__7cc8d1ed_10_Dropout_cu_0e96ed3824fused_dropout_kernel_vecIN3c104HalfEfmLi1ELi4EbEEvNS_4cuda6detail10TensorInfoIKT_T1_EENS7_IS8_SA_EENS7_IT4_SA_EESA_T0_NS_15PhiloxCudaStateE)
        /*194c*/ 	.word	0x00000000


	//----- nvinfo : EIATTR_MIN_STACK_SIZE
	.align		4
.L_1128:
        /*1950*/ 	.byte	0x04, 0x12
        /*1952*/ 	.short	(.L_1130 - .L_1129)
	.align		4
.L_1129:
        /*1954*/ 	.word	index@(_ZN2at6native43_GLOBAL__N__7cc8d1ed_10_Dropout_cu_0e96ed3824fused_dropout_kernel_vecIN3c104HalfEfmLi1ELi8EbEEvNS_4cuda6detail10TensorInfoIKT_T1_EENS7_IS8_SA_EENS7_IT4_SA_EESA_T0_NS_15PhiloxCudaStateE)
        /*1958*/ 	.word	0x00000000


	//----- nvinfo : EIATTR_MIN_STACK_SIZE
	.align		4
.L_1130:
        /*195c*/ 	.byte	0x04, 0x12
        /*195e*/ 	.short	(.L_1132 - .L_1131)
	.align		4
.L_1131:
        /*1960*/ 	.word	index@(_ZN2at6native43_GLOBAL__N__7cc8d1ed_10_Dropout_cu_0e96ed3824fused_dropout_kernel_vecIN3c104HalfEfmLi1ELi16EbEEvNS_4cuda6detail10TensorInfoIKT_T1_EENS7_IS8_SA_EENS7_IT4_SA_EESA_T0_NS_15PhiloxCudaStateE)
        /*1964*/ 	.word	0x00000000


	//----- nvinfo : EIATTR_MIN_STACK_SIZE
	.align		4
.L_1132:
        /*1968*/ 	.byte	0x04, 0x12
        /*196a*/ 	.short	(.L_1134 - .L_1133)
	.align		4
.L_1133:
        /*196c*/ 	.word	index@(_ZN2at6native43_GLOBAL__N__7cc8d1ed_10_Dropout_cu_0e96ed3820fused_dropout_kernelIffmLin1ELin1EbEEvNS_4cuda6detail10TensorInfoIKT_T1_EENS5_IS6_S8_EENS5_IT4_S8_EES8_T0_NS_15PhiloxCudaStateE)
        /*1970*/ 	.word	0x00000000


	//----- nvinfo : EIATTR_MIN_STACK_SIZE
	.align		4
.L_1134:
        /*1974*/ 	.byte	0x04, 0x12
        /*1976*/ 	.short	(.L_1136 - .L_1135)
	.align		4
.L_1135:
        /*1978*/ 	.word	index@(_ZN2at6native43_GLOBAL__N__7cc8d1ed_10_Dropout_cu_0e96ed3820fused_dropout_kernelIffmLin1ELi1EbEEvNS_4cuda6detail10TensorInfoIKT_T1_EENS5_IS6_S8_EENS5_IT4_S8_EES8_T0_NS_15PhiloxCudaStateE)
        /*197c*/ 	.word	0x00000000


	//----- nvinfo : EIATTR_MIN_STACK_SIZE
	.align		4
.L_1136:
        /*1980*/ 	.byte	0x04, 0x12
        /*1982*/ 	.short	(.L_1138 - .L_1137)
	.align		4
.L_1137:
        /*1984*/ 	.word	index@(_ZN2at6native43_GLOBAL__N__7cc8d1ed_10_Dropout_cu_0e96ed3820fused_dropout_kernelIffmLi1ELi1EbEEvNS_4cuda6detail10TensorInfoIKT_T1_EENS5_IS6_S8_EENS5_IT4_S8_EES8_T0_NS_15PhiloxCudaStateE)
        /*1988*/ 	.word	0x00000000


	//----- nvinfo : EIATTR_MIN_STACK_SIZE
	.align		4
.L_1138:
        /*198c*/ 	.byte	0x04, 0x12
        /*198e*/ 	.short	(.L_1140 - .L_1139)
	.align		4
.L_1139:
        /*1990*/ 	.word	index@(_ZN2at6native43_GLOBAL__N__7cc8d1ed_10_Dropout_cu_0e96ed3824fused_dropout_kernel_vecIffmLi1ELi2EbEEvNS_4cuda6detail10TensorInfoIKT_T1_EENS5_IS6_S8_EENS5_IT4_S8_EES8_T0_NS_15PhiloxCudaStateE)
        /*1994*/ 	.word	0x00000000


	//----- nvinfo : EIATTR_MIN_STACK_SIZE
	.align		4
.L_1140:
        /*1998*/ 	.byte	0x04, 0x12
        /*199a*/ 	.short	(.L_1142 - .L_1141)
	.align		4
.L_1141:
        /*199c*/ 	.word	index@(_ZN2at6native43_GLOBAL__N__7cc8d1ed_10_Dropout_cu_0e96ed3824fused_dropout_kernel_vecIffmLi1ELi4EbEEvNS_4cuda6detail10TensorInfoIKT_T1_EENS5_IS6_S8_EENS5_IT4_S8_EES8_T0_NS_15PhiloxCudaStateE)
        /*19a0*/ 	.word	0x00000000


	//----- nvinfo : EIATTR_MIN_STACK_SIZE
	.align		4
.L_1142:
        /*19a4*/ 	.byte	0x04, 0x12
        /*19a6*/ 	.short	(.L_1144 - .L_1143)
	.align		4
.L_1143:
        /*19a8*/ 	.word	index@(_ZN2at6native43_GLOBAL__N__7cc8d1ed_10_Dropout_cu_0e96ed3824fused_dropout_kernel_vecIffmLi1ELi8EbEEvNS_4cuda6detail10TensorInfoIKT_T1_EENS5_IS6_S8_EENS5_IT4_S8_EES8_T0_NS_15PhiloxCudaStateE)
        /*19ac*/ 	.word	0x00000000


	//----- nvinfo : EIATTR_MIN_STACK_SIZE
	.align		4
.L_1144:
        /*19b0*/ 	.byte	0x04, 0x12
        /*19b2*/ 	.short	(.L_1146 - .L_1145)
	.align		4
.L_1145:
        /*19b4*/ 	.word	index@(_ZN2at6native43_GLOBAL__N__7cc8d1ed_10_Dropout_cu_0e96ed3824fused_dropout_kernel_vecIffmLi1ELi16EbEEvNS_4cuda6detail10TensorInfoIKT_T1_EENS5_IS6_S8_EENS5_IT4_S8_EES8_T0_NS_15PhiloxCudaStateE)
        /*19b8*/ 	.word	0x00000000


	//----- nvinfo : EIATTR_MIN_STACK_SIZE
	.align		4
.L_1146:
        /*19bc*/ 	.byte	0x04, 0x12
        /*19be*/ 	.short	(.L_1148 - .L_1147)
	.align		4
.L_1147:
        /*19c0*/ 	.word	index@(_ZN2at6native43_GLOBAL__N__7cc8d1ed_10_Dropout_cu_0e96ed3820fused_dropout_kernelIddmLin1ELin1EbEEvNS_4cuda6detail10TensorInfoIKT_T1_EENS5_IS6_S8_EENS5_IT4_S8_EES8_T0_NS_15PhiloxCudaStateE)
        /*19c4*/ 	.word	0x00000000


	//----- nvinfo : EIATTR_MIN_STACK_SIZE
	.align		4
.L_1148:
        /*19c8*/ 	.byte	0x04, 0x12
        /*19ca*/ 	.short	(.L_1150 - .L_1149)
	.align		4
.L_1149:
        /*19cc*/ 	.word	index@(_ZN2at6native43_GLOBAL__N__7cc8d1ed_10_Dropout_cu_0e96ed3820fused_dropout_kernelIddmLin1ELi1EbEEvNS_4cuda6detail10TensorInfoIKT_T1_EENS5_IS6_S8_EENS5_IT4_S8_EES8_T0_NS_15PhiloxCudaStateE)
        /*19d0*/ 	.word	0x00000000


	//----- nvinfo : EIATTR_MIN_STACK_SIZE
	.align		4
.L_1150:
        /*19d4*/ 	.byte	0x04, 0x12
        /*19d6*/ 	.short	(.L_1152 - .L_1151)
	.align		4
.L_1151:
        /*19d8*/ 	.word	index@(_ZN2at6native43_GLOBAL__N__7cc8d1ed_10_Dropout_cu_0e96ed3820fused_dropout_kernelIddmLi1ELi1EbEEvNS_4cuda6detail10TensorInfoIKT_T1_EENS5_IS6_S8_EENS5_IT4_S8_EES8_T0_NS_15PhiloxCudaStateE)
        /*19dc*/ 	.word	0x00000000


	//----- nvinfo : EIATTR_MIN_STACK_SIZE
	.align		4
.L_1152:
        /*19e0*/ 	.byte	0x04, 0x12
        /*19e2*/ 	.short	(.L_1154 - .L_1153)
	.align		4
.L_1153:
        /*19e4*/ 	.word	index@(_ZN2at6native43_GLOBAL__N__7cc8d1ed_10_Dropout_cu_0e96ed3824fused_dropout_kernel_vecIddmLi1ELi2EbEEvNS_4cuda6detail10TensorInfoIKT_T1_EENS5_IS6_S8_EENS5_IT4_S8_EES8_T0_NS_15PhiloxCudaStateE)
        /*19e8*/ 	.word	0x00000000


	//----- nvinfo : EIATTR_MIN_STACK_SIZE
	.align		4
.L_1154:
        /*19ec*/ 	.byte	0x04, 0x12
        /*19ee*/ 	.short	(.L_1156 - .L_1155)
	.align		4
.L_1155:
        /*19f0*/ 	.word	index@(_ZN2at6native43_GLOBAL__N__7cc8d1ed_10_Dropout_cu_0e96ed3824fused_dropout_kernel_vecIddmLi1ELi4EbEEvNS_4cuda6detail10TensorInfoIKT_T1_EENS5_IS6_S8_EENS5_IT4_S8_EES8_T0_NS_15PhiloxCudaStateE)
        /*19f4*/ 	.word	0x00000000


	//----- nvinfo : EIATTR_MIN_STACK_SIZE
	.align		4
.L_1156:
        /*19f8*/ 	.byte	0x04, 0x12
        /*19fa*/ 	.short	(.L_1158 - .L_1157)
	.align		4
.L_1157:
        /*19fc*/ 	.word	index@(_ZN2at6native43_GLOBAL__N__7cc8d1ed_10_Dropout_cu_0e96ed3824fused_dropout_kernel_vecIddmLi1ELi8EbEEvNS_4cuda6detail10TensorInfoIKT_T1_EENS5_IS6_S8_EENS5_IT4_S8_EES8_T0_NS_15PhiloxCudaStateE)
        /*1a00*/ 	.word	0x00000000


	//----- nvinfo : EIATTR_MIN_STACK_SIZE
	.align		4
.L_1158:
        /*1a04*/ 	.byte	0x04, 0x12
        /*1a06*/ 	.short	(.L_1160 - .L_1159)
	.align		4
.L_1159:
        /*1a08*/ 	.word	index@(_ZN2at6native43_GLOBAL__N__7cc8d1ed_10_Dropout_cu_0e96ed3824fused_dropout_kernel_vecIddmLi1ELi16EbEEvNS_4cuda6detail10TensorInfoIKT_T1_EENS5_IS6_S8_EENS5_IT4_S8_EES8_T0_NS_15PhiloxCudaStateE)
        /*1a0c*/ 	.word	0x00000030


	//----- nvinfo : EIATTR_MIN_STACK_SIZE
	.align		4
.L_1160:
        /*1a10*/ 	.byte	0x04, 0x12
        /*1a12*/ 	.short	(.L_1162 - .L_1161)
	.align		4
.L_1161:
        /*1a14*/ 	.word	index@(_ZN2at6native43_GLOBAL__N__7cc8d1ed_10_Dropout_cu_0e96ed3820fused_dropout_kernelIN3c108BFloat16EfjLin1ELin1EbEEvNS_4cuda6detail10TensorInfoIKT_T1_EENS7_IS8_SA_EENS7_IT4_SA_EESA_T0_NS_15PhiloxCudaStateE)
        /*1a18*/ 	.word	0x00000000


	//----- nvinfo : EIATTR_MIN_STACK_SIZE
	.align		4
.L_1162:
        /*1a1c*/ 	.byte	0x04, 0x12
        /*1a1e*/ 	.short	(.L_1164 - .L_1163)
	.align		4
.L_1163:
        /*1a20*/ 	.word	index@(_ZN2at6native43_GLOBAL__N__7cc8d1ed_10_Dropout_cu_0e96ed3820fused_dropout_kernelIN3c108BFloat16EfjLin1ELi1EbEEvNS_4cuda6detail10TensorInfoIKT_T1_EENS7_IS8_SA_EENS7_IT4_SA_EESA_T0_NS_15PhiloxCudaStateE)
        /*1a24*/ 	.word	0x00000000


	//----- nvinfo : EIATTR_MIN_STACK_SIZE
	.align		4
.L_1164:
        /*1a28*/ 	.byte	0x04, 0x12
        /*1a2a*/ 	.short	(.L_1166 - .L_1165)
	.align		4
.L_1165:
        /*1a2c*/ 	.word	index@(_ZN2at6native43_GLOBAL__N__7cc8d1ed_10_Dropout_cu_0e96ed3820fused_dropout_kernelIN3c108BFloat16EfjLi1ELi1EbEEvNS_4cuda6detail10TensorInfoIKT_T1_EENS7_IS8_SA_EENS7_IT4_SA_EESA_T0_NS_15PhiloxCudaStateE)
        /*1a30*/ 	.word	0x00000000


	//----- nvinfo : EIATTR_MIN_STACK_SIZE
	.align		4
.L_1166:
        /*1a34*/ 	.byte	0x04, 0x12
        /*1a36*/ 	.short	(.L_1168 - .L_1167)
	.align		4
.L_1167:
        /*1a38*/ 	.word	index@(_ZN2at6native43_GLOBAL__N__7cc8d1ed_10_Dropout_cu_0e96ed3824fused_dropout_kernel_vecIN3c108BFloat16EfjLi1ELi2EbEEvNS_4cuda6detail10TensorInfoIKT_T1_EENS7_IS8_SA_EENS7_IT4_SA_EESA_T0_NS_15PhiloxCudaStateE)
        /*1a3c*/ 	.word	0x00000000


	//----- nvinfo : EIATTR_MIN_STACK_SIZE
	.align		4
.L_1168:
        /*1a40*/ 	.byte	0x04, 0x12
        /*1a42*/ 	.short	(.L_1170 - .L_1169)
	.align		4
.L_1169:
        /*1a44*/ 	.word	index@(_ZN2at6native43_GLOBAL__N__7cc8d1ed_10_Dropout_cu_0e96ed3824fused_dropout_kernel_vecIN3c108BFloat16EfjLi1ELi4EbEEvNS_4cuda6detail10TensorInfoIKT_T1_EENS7_IS8_SA_EENS7_IT4_SA_EESA_T0_NS_15PhiloxCudaStateE)
        /*1a48*/ 	.word	0x00000000


	//----- nvinfo : EIATTR_MIN_STACK_SIZE
	.align		4
.L_1170:
        /*1a4c*/ 	.byte	0x04, 0x12
        /*1a4e*/ 	.short	(.L_1172 - .L_1171)
	.align		4
.L_1171:
        /*1a50*/ 	.word	index@(_ZN2at6native43_GLOBAL__N__7cc8d1ed_10_Dropout_cu_0e96ed3824fused_dropout_kernel_vecIN3c108BFloat16EfjLi1ELi8EbEEvNS_4cuda6detail10TensorInfoIKT_T1_EENS7_IS8_SA_EENS7_IT4_SA_EESA_T0_NS_15PhiloxCudaStateE)
        /*1a54*/ 	.word	0x00000000


	//----- nvinfo : EIATTR_MIN_STACK_SIZE
	.align		4
.L_1172:
        /*1a58*/ 	.byte	0x04, 0x12
        /*1a5a*/ 	.short	(.L_1174 - .L_1173)
	.align		4
.L_1173:
        /*1a5c*/ 	.word	index@(_ZN2at6native43_GLOBAL__N__7cc8d1ed_10_Dropout_cu_0e96ed3824fused_dropout_kernel_vecIN3c108BFloat16EfjLi1ELi16EbEEvNS_4cuda6detail10TensorInfoIKT_T1_EENS7_IS8_SA_EENS7_IT4_SA_EESA_T0_NS_15PhiloxCudaStateE)
        /*1a60*/ 	.word	0x00000000


	//----- nvinfo : EIATTR_MIN_STACK_SIZE
	.align		4
.L_1174:
        /*1a64*/ 	.byte	0x04, 0x12
        /*1a66*/ 	.short	(.L_1176 - .L_1175)
	.align		4
.L_1175:
        /*1a68*/ 	.word	index@(_ZN2at6native43_GLOBAL__N__7cc8d1ed_10_Dropout_cu_0e96ed3820fused_dropout_kernelIN3c104HalfEfjLin1ELin1EbEEvNS_4cuda6detail10TensorInfoIKT_T1_EENS7_IS8_SA_EENS7_IT4_SA_EESA_T0_NS_15PhiloxCudaStateE)
        /*1a6c*/ 	.word	0x00000000


	//----- nvinfo : EIATTR_MIN_STACK_SIZE
	.align		4
.L_1176:
        /*1a70*/ 	.byte	0x04, 0x12
        /*1a72*/ 	.short	(.L_1178 - .L_1177)
	.align		4
.L_1177:
        /*1a74*/ 	.word	index@(_ZN2at6native43_GLOBAL__N__7cc8d1ed_10_Dropout_cu_0e96ed3820fused_dropout_kernelIN3c104HalfEfjLin1ELi1EbEEvNS_4cuda6detail10TensorInfoIKT_T1_EENS7_IS8_SA_EENS7_IT4_SA_EESA_T0_NS_15PhiloxCudaStateE)
        /*1a78*/ 	.word	0x00000000


	//----- nvinfo : EIATTR_MIN_STACK_SIZE
	.align		4
.L_1178:
        /*1a7c*/ 	.byte	0x04, 0x12
        /*1a7e*/ 	.short	(.L_1180 - .L_1179)
	.align		4
.L_1179:
        /*1a80*/ 	.word	index@(_ZN2at6native43_GLOBAL__N__7cc8d1ed_10_Dropout_cu_0e96ed3820fused_dropout_kernelIN3c104HalfEfjLi1ELi1EbEEvNS_4cuda6detail10TensorInfoIKT_T1_EENS7_IS8_SA_EENS7_IT4_SA_EESA_T0_NS_15PhiloxCudaStateE)
        /*1a84*/ 	.word	0x00000000


	//----- nvinfo : EIATTR_MIN_STACK_SIZE
	.align		4
.L_1180:
        /*1a88*/ 	.byte	0x04, 0x12
        /*1a8a*/ 	.short	(.L_1182 - .L_1181)
	.align		4
.L_1181:
        /*1a8c*/ 	.word	index@(_ZN2at6native43_GLOBAL__N__7cc8d1ed_10_Dropout_cu_0e96ed3824fused_dropout_kernel_vecIN3c104HalfEfjLi1ELi2EbEEvNS_4cuda6detail10TensorInfoIKT_T1_EENS7_IS8_SA_EENS7_IT4_SA_EESA_T0_NS_15PhiloxCudaStateE)
        /*1a90*/ 	.word	0x00000000


	//----- nvinfo : EIATTR_MIN_STACK_SIZE
	.align		4
.L_1182:
        /*1a94*/ 	.byte	0x04, 0x12
        /*1a96*/ 	.short	(.L_1184 - .L_1183)
	.align		4
.L_1183:
        /*1a98*/ 	.word	index@(_ZN2at6native43_GLOBAL__N__7cc8d1ed_10_Dropout_cu_0e96ed3824fused_dropout_kernel_vecIN3c104HalfEfjLi1ELi4EbEEvNS_4cuda6detail10TensorInfoIKT_T1_EENS7_IS8_SA_EENS7_IT4_SA_EESA_T0_NS_15PhiloxCudaStateE)
        /*1a9c*/ 	.word	0x00000000


	//----- nvinfo : EIATTR_MIN_STACK_SIZE
	.align		4
.L_1184:
        /*1aa0*/ 	.byte	0x04, 0x12
        /*1aa2*/ 	.short	(.L_1186 - .L_1185)
	.align		4
.L_1185:
        /*1aa4*/ 	.word	index@(_ZN2at6native43_GLOBAL__N__7cc8d1ed_10_Dropout_cu_0e96ed3824fused_dropout_kernel_vecIN3c104HalfEfjLi1ELi8EbEEvNS_4cuda6detail10TensorInfoIKT_T1_EENS7_IS8_SA_EENS7_IT4_SA_EESA_T0_NS_15PhiloxCudaStateE)
        /*1aa8*/ 	.word	0x00000000


	//----- nvinfo : EIATTR_MIN_STACK_SIZE
	.align		4
.L_1186:
        /*1aac*/ 	.byte	0x04, 0x12
        /*1aae*/ 	.short	(.L_1188 - .L_1187)
	.align		4
.L_1187:
        /*1ab0*/ 	.word	index@(_ZN2at6native43_GLOBAL__N__7cc8d1ed_10_Dropout_cu_0e96ed3824fused_dropout_kernel_vecIN3c104HalfEfjLi1ELi16EbEEvNS_4cuda6detail10TensorInfoIKT_T1_EENS7_IS8_SA_EENS7_IT4_SA_EESA_T0_NS_15PhiloxCudaStateE)
        /*1ab4*/ 	.word	0x00000000


	//----- nvinfo : EIATTR_MIN_STACK_SIZE
	.align		4
.L_1188:
        /*1ab8*/ 	.byte	0x04, 0x12
        /*1aba*/ 	.short	(.L_1190 - .L_1189)
	.align		4
.L_1189:
        /*1abc*/ 	.word	index@(_ZN2at6native43_GLOBAL__N__7cc8d1ed_10_Dropout_cu_0e96ed3820fused_dropout_kernelIffjLin1ELin1EbEEvNS_4cuda6detail10TensorInfoIKT_T1_EENS5_IS6_S8_EENS5_IT4_S8_EES8_T0_NS_15PhiloxCudaStateE)
        /*1ac0*/ 	.word	0x00000000


	//----- nvinfo : EIATTR_MIN_STACK_SIZE
	.align		4
.L_1190:
        /*1ac4*/ 	.byte	0x04, 0x12
        /*1ac6*/ 	.short	(.L_1192 - .L_1191)
	.align		4
.L_1191:
        /*1ac8*/ 	.word	index@(_ZN2at6native43_GLOBAL__N__7cc8d1ed_10_Dropout_cu_0e96ed3820fused_dropout_kernelIffjLin1ELi1EbEEvNS_4cuda6detail10TensorInfoIKT_T1_EENS5_IS6_S8_EENS5_IT4_S8_EES8_T0_NS_15PhiloxCudaStateE)
        /*1acc*/ 	.word	0x00000000


	//----- nvinfo : EIATTR_MIN_STACK_SIZE
	.align		4
.L_1192:
        /*1ad0*/ 	.byte	0x04, 0x12
        /*1ad2*/ 	.short	(.L_1194 - .L_1193)
	.align		4
.L_1193:
        /*1ad4*/ 	.word	index@(_ZN2at6native43_GLOBAL__N__7cc8d1ed_10_Dropout_cu_0e96ed3820fused_dropout_kernelIffjLi1ELi1EbEEvNS_4cuda6detail10TensorInfoIKT_T1_EENS5_IS6_S8_EENS5_IT4_S8_EES8_T0_NS_15PhiloxCudaStateE)
        /*1ad8*/ 	.word	0x00000000


	//----- nvinfo : EIATTR_MIN_STACK_SIZE
	.align		4
.L_1194:
        /*1adc*/ 	.byte	0x04, 0x12
        /*1ade*/ 	.short	(.L_1196 - .L_1195)
	.align		4
.L_1195:
        /*1ae0*/ 	.word	index@(_ZN2at6native43_GLOBAL__N__7cc8d1ed_10_Dropout_cu_0e96ed3824fused_dropout_kernel_vecIffjLi1ELi2EbEEvNS_4cuda6detail10TensorInfoIKT_T1_EENS5_IS6_S8_EENS5_IT4_S8_EES8_T0_NS_15PhiloxCudaStateE)
        /*1ae4*/ 	.word	0x00000000


	//----- nvinfo : EIATTR_MIN_STACK_SIZE
	.align		4
.L_1196:
        /*1ae8*/ 	.byte	0x04, 0x12
        /*1aea*/ 	.short	(.L_1198 - .L_1197)
	.align		4
.L_1197:
        /*1aec*/ 	.word	index@(_ZN2at6native43_GLOBAL__N__7cc8d1ed_10_Dropout_cu_0e96ed3824fused_dropout_kernel_vecIffjLi1ELi4EbEEvNS_4cuda6detail10TensorInfoIKT_T1_EENS5_IS6_S8_EENS5_IT4_S8_EES8_T0_NS_15PhiloxCudaStateE)
        /*1af0*/ 	.word	0x00000000


	//----- nvinfo : EIATTR_MIN_STACK_SIZE
	.align		4
.L_1198:
        /*1af4*/ 	.byte	0x04, 0x12
        /*1af6*/ 	.short	(.L_1200 - .L_1199)
	.align		4
.L_1199:
        /*1af8*/ 	.word	index@(_ZN2at6native43_GLOBAL__N__7cc8d1ed_10_Dropout_cu_0e96ed3824fused_dropout_kernel_vecIffjLi1ELi8EbEEvNS_4cuda6detail10TensorInfoIKT_T1_EENS5_IS6_S8_EENS5_IT4_S8_EES8_T0_NS_15PhiloxCudaStateE)
        /*1afc*/ 	.word	0x00000000


	//----- nvinfo : EIATTR_MIN_STACK_SIZE
	.align		4
.L_1200:
        /*1b00*/ 	.byte	0x04, 0x12
        /*1b02*/ 	.short	(.L_1202 - .L_1201)
	.align		4
.L_1201:
        /*1b04*/ 	.word	index@(_ZN2at6native43_GLOBAL__N__7cc8d1ed_10_Dropout_cu_0e96ed3824fused_dropout_kernel_vecIffjLi1ELi16EbEEvNS_4cuda6detail10TensorInfoIKT_T1_EENS5_IS6_S8_EENS5_IT4_S8_EES8_T0_NS_15PhiloxCudaStateE)
        /*1b08*/ 	.word	0x00000000


	//----- nvinfo : EIATTR_MIN_STACK_SIZE
	.align		4
.L_1202:
        /*1b0c*/ 	.byte	0x04, 0x12
        /*1b0e*/ 	.short	(.L_1204 - .L_1203)
	.align		4
.L_1203:
        /*1b10*/ 	.word	index@(_ZN2at6native43_GLOBAL__N__7cc8d1ed_10_Dropout_cu_0e96ed3820fused_dropout_kernelIddjLin1ELin1EbEEvNS_4cuda6detail10TensorInfoIKT_T1_EENS5_IS6_S8_EENS5_IT4_S8_EES8_T0_NS_15PhiloxCudaStateE)
        /*1b14*/ 	.word	0x00000000


	//----- nvinfo : EIATTR_MIN_STACK_SIZE
	.align		4
.L_1204:
        /*1b18*/ 	.byte	0x04, 0x12
        /*1b1a*/ 	.short	(.L_1206 - .L_1205)
	.align		4
.L_1205:
        /*1b1c*/ 	.word	index@(_ZN2at6native43_GLOBAL__N__7cc8d1ed_10_Dropout_cu_0e96ed3820fused_dropout_kernelIddjLin1ELi1EbEEvNS_4cuda6detail10TensorInfoIKT_T1_EENS5_IS6_S8_EENS5_IT4_S8_EES8_T0_NS_15PhiloxCudaStateE)
        /*1b20*/ 	.word	0x00000000


	//----- nvinfo : EIATTR_MIN_STACK_SIZE
	.align		4
.L_1206:
        /*1b24*/ 	.byte	0x04, 0x12
        /*1b26*/ 	.short	(.L_1208 - .L_1207)
	.align		4
.L_1207:
        /*1b28*/ 	.word	index@(_ZN2at6native43_GLOBAL__N__7cc8d1ed_10_Dropout_cu_0e96ed3820fused_dropout_kernelIddjLi1ELi1EbEEvNS_4cuda6detail10TensorInfoIKT_T1_EENS5_IS6_S8_EENS5_IT4_S8_EES8_T0_NS_15PhiloxCudaStateE)
        /*1b2c*/ 	.word	0x00000000


	//----- nvinfo : EIATTR_MIN_STACK_SIZE
	.align		4
.L_1208:
        /*1b30*/ 	.byte	0x04, 0x12
        /*1b32*/ 	.short	(.L_1210 - .L_1209)
	.align		4
.L_1209:
        /*1b34*/ 	.word	index@(_ZN2at6native43_GLOBAL__N__7cc8d1ed_10_Dropout_cu_0e96ed3824fused_dropout_kernel_vecIddjLi1ELi2EbEEvNS_4cuda6detail10TensorInfoIKT_T1_EENS5_IS6_S8_EENS5_IT4_S8_EES8_T0_NS_15PhiloxCudaStateE)
        /*1b38*/ 	.word	0x00000000


	//----- nvinfo : EIATTR_MIN_STACK_SIZE
	.align		4
.L_1210:
        /*1b3c*/ 	.byte	0x04, 0x12
        /*1b3e*/ 	.short	(.L_1212 - .L_1211)
	.align		4
.L_1211:
        /*1b40*/ 	.word	index@(_ZN2at6native43_GLOBAL__N__7cc8d1ed_10_Dropout_cu_0e96ed3824fused_dropout_kernel_vecIddjLi1ELi4EbEEvNS_4cuda6detail10TensorInfoIKT_T1_EENS5_IS6_S8_EENS5_IT4_S8_EES8_T0_NS_15PhiloxCudaStateE)
        /*1b44*/ 	.word	0x00000000


	//----- nvinfo : EIATTR_MIN_STACK_SIZE
	.align		4
.L_1212:
        /*1b48*/ 	.byte	0x04, 0x12
        /*1b4a*/ 	.short	(.L_1214 - .L_1213)
	.align		4
.L_1213:
        /*1b4c*/ 	.word	index@(_ZN2at6native43_GLOBAL__N__7cc8d1ed_10_Dropout_cu_0e96ed3824fused_dropout_kernel_vecIddjLi1ELi8EbEEvNS_4cuda6detail10TensorInfoIKT_T1_EENS5_IS6_S8_EENS5_IT4_S8_EES8_T0_NS_15PhiloxCudaStateE)
        /*1b50*/ 	.word	0x00000000


	//----- nvinfo : EIATTR_MIN_STACK_SIZE
	.align		4
.L_1214:
        /*1b54*/ 	.byte	0x04, 0x12
        /*1b56*/ 	.short	(.L_1216 - .L_1215)
	.align		4
.L_1215:
        /*1b58*/ 	.word	index@(_ZN2at6native43_GLOBAL__N__7cc8d1ed_10_Dropout_cu_0e96ed3824fused_dropout_kernel_vecIddjLi1ELi16EbEEvNS_4cuda6detail10TensorInfoIKT_T1_EENS5_IS6_S8_EENS5_IT4_S8_EES8_T0_NS_15PhiloxCudaStateE)
        /*1b5c*/ 	.word	0x00000030


	//----- nvinfo : EIATTR_MIN_STACK_SIZE
	.align		4
.L_1216:
        /*1b60*/ 	.byte	0x04, 0x12
        /*1b62*/ 	.short	(.L_1218 - .L_1217)
	.align		4
.L_1217:
        /*1b64*/ 	.word	index@(_ZN2at6native18elementwise_kernelILi128ELi4EZNS0_15gpu_kernel_implIZNS0_43_GLOBAL__N__7cc8d1ed_10_Dropout_cu_0e96ed3819masked_scale_kernelIhN3c108BFloat16EfEEvRNS_6TensorERKS7_SA_T1_EUlS6_hE_EEvRNS_18TensorIteratorBaseERKT_EUliE_EEviSB_)
        /*1b68*/ 	.word	0x00000000


	//----- nvinfo : EIATTR_MIN_STACK_SIZE
	.align		4
.L_1218:
        /*1b6c*/ 	.byte	0x04, 0x12
        /*1b6e*/ 	.short	(.L_1220 - .L_1219)
	.align		4
.L_1219:
        /*1b70*/ 	.word	index@(_ZN2at6native27unrolled_elementwise_kernelIZNS0_43_GLOBAL__N__7cc8d1ed_10_Dropout_cu_0e96ed3819masked_scale_kernelIhN3c108BFloat16EfEEvRNS_6TensorERKS6_S9_T1_EUlS5_hE_St5arrayIPcLm3EELi4E23TrivialOffsetCalculatorILi2EjESF_ILi1EjENS0_6memory12LoadWithCastILi2EEENSI_13StoreWithCastILi1EEEEEviT_T0_T2_T3_T4_T5_)
        /*1b74*/ 	.word	0x00000000


	//----- nvinfo : EIATTR_MIN_STACK_SIZE
	.align		4
.L_1220:
        /*1b78*/ 	.byte	0x04, 0x12
        /*1b7a*/ 	.short	(.L_1222 - .L_1221)
	.align		4
.L_1221:
        /*1b7c*/ 	.word	index@(_ZN2at6native18elementwise_kernelILi128ELi4EZNS0_22gpu_kernel_impl_nocastIZNS0_43_GLOBAL__N__7cc8d1ed_10_Dropout_cu_0e96ed3819masked_scale_kernelIhN3c108BFloat16EfEEvRNS_6TensorERKS7_SA_T1_EUlS6_hE_EEvRNS_18TensorIteratorBaseERKT_EUliE_EEviSB_)
        /*1b80*/ 	.word	0x00000000


	//----- nvinfo : EIATTR_MIN_STACK_SIZE
	.align		4
.L_1222:
        /*1b84*/ 	.byte	0x04, 0x12
        /*1b86*/ 	.short	(.L_1224 - .L_1223)
	.align		4
.L_1223:
        /*1b88*/ 	.word	index@(_ZN2at6native27unrolled_elementwise_kernelIZNS0_43_GLOBAL__N__7cc8d1ed_10_Dropout_cu_0e96ed3819masked_scale_kernelIhN3c108BFloat16EfEEvRNS_6TensorERKS6_S9_T1_EUlS5_hE_St5arrayIPcLm3EELi4E23TrivialOffsetCalculatorILi2EjESF_ILi1EjENS0_6memory15LoadWithoutCastENSI_16StoreWithoutCastEEEviT_T0_T2_T3_T4_T5_)
        /*1b8c*/ 	.word	0x00000000


	//----- nvinfo : EIATTR_MIN_STACK_SIZE
	.align		4
.L_1224:
        /*1b90*/ 	.byte	0x04, 0x12
        /*1b92*/ 	.short	(.L_1226 - .L_1225)
	.align		4
.L_1225:
        /*1b94*/ 	.word	index@(_ZN2at6native29vectorized_elementwise_kernelILi2EZNS0_43_GLOBAL__N__7cc8d1ed_10_Dropout_cu_0e96ed3819masked_scale_kernelIhN3c108BFloat16EfEEvRNS_6TensorERKS6_S9_T1_EUlS5_hE_St5arrayIPcLm3EEEEviT0_SA_)
        /*1b98*/ 	.word	0x00000000


	//----- nvinfo : EIATTR_MIN_STACK_SIZE
	.align		4
.L_1226:
        /*1b9c*/ 	.byte	0x04, 0x12
        /*1b9e*/ 	.short	(.L_1228 - .L_1227)
	.align		4
.L_1227:
        /*1ba0*/ 	.word	index@(_ZN2at6native29vectorized_elementwise_kernelILi4EZNS0_43_GLOBAL__N__7cc8d1ed_10_Dropout_cu_0e96ed3819masked_scale_kernelIhN3c108BFloat16EfEEvRNS_6TensorERKS6_S9_T1_EUlS5_hE_St5arrayIPcLm3EEEEviT0_SA_)
        /*1ba4*/ 	.word	0x00000000


	//----- nvinfo : EIATTR_MIN_STACK_SIZE
	.align		4
.L_1228:
        /*1ba8*/ 	.byte	0x04, 0x12
        /*1baa*/ 	.short	(.L_1230 - .L_1229)
	.align		4
.L_1229:
        /*1bac*/ 	.word	index@(_ZN2at6native29vectorized_elementwise_kernelILi8EZNS0_43_GLOBAL__N__7cc8d1ed_10_Dropout_cu_0e96ed3819masked_scale_kernelIhN3c108BFloat16EfEEvRNS_6TensorERKS6_S9_T1_EUlS5_hE_St5arrayIPcLm3EEEEviT0_SA_)
        /*1bb0*/ 	.word	0x00000000


	//----- nvinfo : EIATTR_MIN_STACK_SIZE
	.align		4
.L_1230:
        /*1bb4*/ 	.byte	0x04, 0x12
        /*1bb6*/ 	.short	(.L_1232 - .L_1231)
	.align		4
.L_1231:
        /*1bb8*/ 	.word	index@(_ZN2at6native18elementwise_kernelILi128ELi4EZNS0_15gpu_kernel_implIZNS0_43_GLOBAL__N__7cc8d1ed_10_Dropout_cu_0e96ed3819masked_scale_kernelIhN3c104HalfEfEEvRNS_6TensorERKS7_SA_T1_EUlS6_hE_EEvRNS_18TensorIteratorBaseERKT_EUliE_EEviSB_)
        /*1bbc*/ 	.word	0x00000000


	//----- nvinfo : EIATTR_MIN_STACK_SIZE
	.align		4
.L_1232:
        /*1bc0*/ 	.byte	0x04, 0x12
        /*1bc2*/ 	.short	(.L_1234 - .L_1233)
	.align		4
.L_1233:
        /*1bc4*/ 	.word	index@(_ZN2at6native27unrolled_elementwise_kernelIZNS0_43_GLOBAL__N__7cc8d1ed_10_Dropout_cu_0e96ed3819masked_scale_kernelIhN3c104HalfEfEEvRNS_6TensorERKS6_S9_T1_EUlS5_hE_St5arrayIPcLm3EELi4E23TrivialOffsetCalculatorILi2EjESF_ILi1EjENS0_6memory12LoadWithCastILi2EEENSI_13StoreWithCastILi1EEEEEviT_T0_T2_T3_T4_T5_)
        /*1bc8*/ 	.word	0x00000000


	//----- nvinfo : EIATTR_MIN_STACK_SIZE
	.align		4
.L_1234:
        /*1bcc*/ 	.byte	0x04, 0x12
        /*1bce*/ 	.short	(.L_1236 - .L_1235)
	.align		4
.L_1235:
        /*1bd0*/ 	.word	index@(_ZN2at6native18elementwise_kernelILi128ELi4EZNS0_22gpu_kernel_impl_nocastIZNS0_43_GLOBAL__N__7cc8d1ed_10_Dropout_cu_0e96ed3819masked_scale_kernelIhN3c104HalfEfEEvRNS_6TensorERKS7_SA_T1_EUlS6_hE_EEvRNS_18TensorIteratorBaseERKT_EUliE_EEviSB_)
        /*1bd4*/ 	.word	0x00000000


	//----- nvinfo : EIATTR_MIN_STACK_SIZE
	.align		4
.L_1236:
        /*1bd8*/ 	.byte	0x04, 0x12
        /*1bda*/ 	.short	(.L_1238 - .L_1237)
	.align		4
.L_1237:
        /*1bdc*/ 	.word	index@(_ZN2at6native27unrolled_elementwise_kernelIZNS0_43_GLOBAL__N__7cc8d1ed_10_Dropout_cu_0e96ed3819masked_scale_kernelIhN3c104HalfEfEEvRNS_6TensorERKS6_S9_T1_EUlS5_hE_St5arrayIPcLm3EELi4E23TrivialOffsetCalculatorILi2EjESF_ILi1EjENS0_6memory15LoadWithoutCastENSI_16StoreWithoutCastEEEviT_T0_T2_T3_T4_T5_)
        /*1be0*/ 	.word	0x00000000


	//----- nvinfo : EIATTR_MIN_STACK_SIZE
	.align		4
.L_1238:
        /*1be4*/ 	.byte	0x04, 0x12
        /*1be6*/ 	.short	(.L_1240 - .L_1239)
	.align		4
.L_1239:
        /*1be8*/ 	.word	index@(_ZN2at6native29vectorized_elementwise_kernelILi2EZNS0_43_GLOBAL__N__7cc8d1ed_10_Dropout_cu_0e96ed3819masked_scale_kernelIhN3c104HalfEfEEvRNS_6TensorERKS6_S9_T1_EUlS5_hE_St5arrayIPcLm3EEEEviT0_SA_)
        /*1bec*/ 	.word	0x00000000


	//----- nvinfo : EIATTR_MIN_STACK_SIZE
	.align		4
.L_1240:
        /*1bf0*/ 	.byte	0x04, 0x12
        /*1bf2*/ 	.short	(.L_1242 - .L_1241)
	.align		4
.L_1241:
        /*1bf4*/ 	.word	index@(_ZN2at6native29vectorized_elementwise_kernelILi4EZNS0_43_GLOBAL__N__7cc8d1ed_10_Dropout_cu_0e96ed3819masked_scale_kernelIhN3c104HalfEfEEvRNS_6TensorERKS6_S9_T1_EUlS5_hE_St5arrayIPcLm3EEEEviT0_SA_)
        /*1bf8*/ 	.word	0x00000000


	//----- nvinfo : EIATTR_MIN_STACK_SIZE
	.align		4
.L_1242:
        /*1bfc*/ 	.byte	0x04, 0x12
        /*1bfe*/ 	.short	(.L_1244 - .L_1243)
	.align		4
.L_1243:
        /*1c00*/ 	.word	index@(_ZN2at6native29vectorized_elementwise_kernelILi8EZNS0_43_GLOBAL__N__7cc8d1ed_10_Dropout_cu_0e96ed3819masked_scale_kernelIhN3c104HalfEfEEvRNS_6TensorERKS6_S9_T1_EUlS5_hE_St5arrayIPcLm3EEEEviT0_SA_)
        /*1c04*/ 	.word	0x00000000


	//----- nvinfo : EIATTR_MIN_STACK_SIZE
	.align		4
.L_1244:
        /*1c08*/ 	.byte	0x04, 0x12
        /*1c0a*/ 	.short	(.L_1246 - .L_1245)
	.align		4
.L_1245:
        /*1c0c*/ 	.word	index@(_ZN2at6native18elementwise_kernelILi128ELi4EZNS0_15gpu_kernel_implIZNS0_43_GLOBAL__N__7cc8d1ed_10_Dropout_cu_0e96ed3819masked_scale_kernelIhffEEvRNS_6TensorERKS5_S8_T1_EUlfhE_EEvRNS_18TensorIteratorBaseERKT_EUliE_EEviS9_)
        /*1c10*/ 	.word	0x00000000


	//----- nvinfo : EIATTR_MIN_STACK_SIZE
	.align		4
.L_1246:
        /*1c14*/ 	.byte	0x04, 0x12
        /*1c16*/ 	.short	(.L_1248 - .L_1247)
	.align		4
.L_1247:
        /*1c18*/ 	.word	index@(_ZN2at6native27unrolled_elementwise_kernelIZNS0_43_GLOBAL__N__7cc8d1ed_10_Dropout_cu_0e96ed3819masked_scale_kernelIhffEEvRNS_6TensorERKS4_S7_T1_EUlfhE_St5arrayIPcLm3EELi4E23TrivialOffsetCalculatorILi2EjESD_ILi1EjENS0_6memory12LoadWithCastILi2EEENSG_13StoreWithCastILi1EEEEEviT_T0_T2_T3_T4_T5_)
        /*1c1c*/ 	.word	0x00000000


	//----- nvinfo : EIATTR_MIN_STACK_SIZE
	.align		4
.L_1248:
        /*1c20*/ 	.byte	0x04, 0x12
        /*1c22*/ 	.short	(.L_1250 - .L_1249)
	.align		4
.L_1249:
        /*1c24*/ 	.word	index@(_ZN2at6native18elementwise_kernelILi128ELi2EZNS0_22gpu_kernel_impl_nocastIZNS0_43_GLOBAL__N__7cc8d1ed_10_Dropout_cu_0e96ed3819masked_scale_kernelIhffEEvRNS_6TensorERKS5_S8_T1_EUlfhE_EEvRNS_18TensorIteratorBaseERKT_EUliE_EEviS9_)
        /*1c28*/ 	.word	0x00000000


	//----- nvinfo : EIATTR_MIN_STACK_SIZE
	.align		4
.L_1250:
        /*1c2c*/ 	.byte	0x04, 0x12
        /*1c2e*/ 	.short	(.L_1252 - .L_1251)
	.align		4
.L_1251:
        /*1c30*/ 	.word	index@(_ZN2at6native27unrolled_elementwise_kernelIZNS0_43_GLOBAL__N__7cc8d1ed_10_Dropout_cu_0e96ed3819masked_scale_kernelIhffEEvRNS_6TensorERKS4_S7_T1_EUlfhE_St5arrayIPcLm3EELi4E23TrivialOffsetCalculatorILi2EjESD_ILi1EjENS0_6memory15LoadWithoutCastENSG_16StoreWithoutCastEEEviT_T0_T2_T3_T4_T5_)
        /*1c34*/ 	.word	0x00000000


	//----- nvinfo : EIATTR_MIN_STACK_SIZE
	.align		4
.L_1252:
        /*1c38*/ 	.byte	0x04, 0x12
        /*1c3a*/ 	.short	(.L_1254 - .L_1253)
	.align		4
.L_1253:
        /*1c3c*/ 	.word	index@(_ZN2at6native29vectorized_elementwise_kernelILi2EZNS0_43_GLOBAL__N__7cc8d1ed_10_Dropout_cu_0e96ed3819masked_scale_kernelIhffEEvRNS_6TensorERKS4_S7_T1_EUlfhE_St5arrayIPcLm3EEEEviT0_S8_)
        /*1c40*/ 	.word	0x00000000


	//----- nvinfo : EIATTR_MIN_STACK_SIZE
	.align		4
.L_1254:
        /*1c44*/ 	.byte	0x04, 0x12
        /*1c46*/ 	.short	(.L_1256 - .L_1255)
	.align		4
.L_1255:
        /*1c48*/ 	.word	index@(_ZN2at6native29vectorized_elementwise_kernelILi4EZNS0_43_GLOBAL__N__7cc8d1ed_10_Dropout_cu_0e96ed3819masked_scale_kernelIhffEEvRNS_6TensorERKS4_S7_T1_EUlfhE_St5arrayIPcLm3EEEEviT0_S8_)
        /*1c4c*/ 	.word	0x00000000


	//----- nvinfo : EIATTR_MIN_STACK_SIZE
	.align		4
.L_1256:
        /*1c50*/ 	.byte	0x04, 0x12
        /*1c52*/ 	.short	(.L_1258 - .L_1257)
	.align		4
.L_1257:
        /*1c54*/ 	.word	index@(_ZN2at6native29vectorized_elementwise_kernelILi8EZNS0_43_GLOBAL__N__7cc8d1ed_10_Dropout_cu_0e96ed3819masked_scale_kernelIhffEEvRNS_6TensorERKS4_S7_T1_EUlfhE_St5arrayIPcLm3EEEEviT0_S8_)
        /*1c58*/ 	.word	0x00000000


	//----- nvinfo : EIATTR_MIN_STACK_SIZE
	.align		4
.L_1258:
        /*1c5c*/ 	.byte	0x04, 0x12
        /*1c5e*/ 	.short	(.L_1260 - .L_1259)
	.align		4
.L_1259:
        /*1c60*/ 	.word	index@(_ZN2at6native18elementwise_kernelILi128ELi4EZNS0_15gpu_kernel_implIZNS0_43_GLOBAL__N__7cc8d1ed_10_Dropout_cu_0e96ed3819masked_scale_kernelIhddEEvRNS_6TensorERKS5_S8_T1_EUldhE_EEvRNS_18TensorIteratorBaseERKT_EUliE_EEviS9_)
        /*1c64*/ 	.word	0x00000000


	//----- nvinfo : EIATTR_MIN_STACK_SIZE
	.align		4
.L_1260:
        /*1c68*/ 	.byte	0x04, 0x12
        /*1c6a*/ 	.short	(.L_1262 - .L_1261)
	.align		4
.L_1261:
        /*1c6c*/ 	.word	index@(_ZN2at6native27unrolled_elementwise_kernelIZNS0_43_GLOBAL__N__7cc8d1ed_10_Dropout_cu_0e96ed3819masked_scale_kernelIhddEEvRNS_6TensorERKS4_S7_T1_EUldhE_St5arrayIPcLm3EELi4E23TrivialOffsetCalculatorILi2EjESD_ILi1EjENS0_6memory12LoadWithCastILi2EEENSG_13StoreWithCastILi1EEEEEviT_T0_T2_T3_T4_T5_)
        /*1c70*/ 	.word	0x00000000


	//----- nvinfo : EIATTR_MIN_STACK_SIZE
	.align		4
.L_1262:
        /*1c74*/ 	.byte	0x04, 0x12
        /*1c76*/ 	.short	(.L_1264 - .L_1263)
	.align		4
.L_1263:
        /*1c78*/ 	.word	index@(_ZN2at6native18elementwise_kernelILi128ELi2EZNS0_22gpu_kernel_impl_nocastIZNS0_43_GLOBAL__N__7cc8d1ed_10_Dropout_cu_0e96ed3819masked_scale_kernelIhddEEvRNS_6TensorERKS5_S8_T1_EUldhE_EEvRNS_18TensorIteratorBaseERKT_EUliE_EEviS9_)
        /*1c7c*/ 	.word	0x00000000


	//----- nvinfo : EIATTR_MIN_STACK_SIZE
	.align		4
.L_1264:
        /*1c80*/ 	.byte	0x04, 0x12
        /*1c82*/ 	.short	(.L_1266 - .L_1265)
	.align		4
.L_1265:
        /*1c84*/ 	.word	index@(_ZN2at6native27unrolled_elementwise_kernelIZNS0_43_GLOBAL__N__7cc8d1ed_10_Dropout_cu_0e96ed3819masked_scale_kernelIhddEEvRNS_6TensorERKS4_S7_T1_EUldhE_St5arrayIPcLm3EELi4E23TrivialOffsetCalculatorILi2EjESD_ILi1EjENS0_6memory15LoadWithoutCastENSG_16StoreWithoutCastEEEviT_T0_T2_T3_T4_T5_)
        /*1c88*/ 	.word	0x00000000


	//----- nvinfo : EIATTR_MIN_STACK_SIZE
	.align		4
.L_1266:
        /*1c8c*/ 	.byte	0x04, 0x12
        /*1c8e*/ 	.short	(.L_1268 - .L_1267)
	.align		4
.L_1267:
        /*1c90*/ 	.word	index@(_ZN2at6native29vectorized_elementwise_kernelILi2EZNS0_43_GLOBAL__N__7cc8d1ed_10_Dropout_cu_0e96ed3819masked_scale_kernelIhddEEvRNS_6TensorERKS4_S7_T1_EUldhE_St5arrayIPcLm3EEEEviT0_S8_)
        /*1c94*/ 	.word	0x00000000


	//----- nvinfo : EIATTR_MIN_STACK_SIZE
	.align		4
.L_1268:
        /*1c98*/ 	.byte	0x04, 0x12
        /*1c9a*/ 	.short	(.L_1270 - .L_1269)
	.align		4
.L_1269:
        /*1c9c*/ 	.word	index@(_ZN2at6native29vectorized_elementwise_kernelILi4EZNS0_43_GLOBAL__N__7cc8d1ed_10_Dropout_cu_0e96ed3819masked_scale_kernelIhddEEvRNS_6TensorERKS4_S7_T1_EUldhE_St5arrayIPcLm3EEEEviT0_S8_)
        /*1ca0*/ 	.word	0x00000000


	//----- nvinfo : EIATTR_MIN_STACK_SIZE
	.align		4
.L_1270:
        /*1ca4*/ 	.byte	0x04, 0x12
        /*1ca6*/ 	.short	(.L_1272 - .L_1271)
	.align		4
.L_1271:
        /*1ca8*/ 	.word	index@(_ZN2at6native29vectorized_elementwise_kernelILi8EZNS0_43_GLOBAL__N__7cc8d1ed_10_Dropout_cu_0e96ed3819masked_scale_kernelIhddEEvRNS_6TensorERKS4_S7_T1_EUldhE_St5arrayIPcLm3EEEEviT0_S8_)
        /*1cac*/ 	.word	0x00000000


	//----- nvinfo : EIATTR_MIN_STACK_SIZE
	.align		4
.L_1272:
        /*1cb0*/ 	.byte	0x04, 0x12
        /*1cb2*/ 	.short	(.L_1274 - .L_1273)
	.align		4
.L_1273:
        /*1cb4*/ 	.word	index@(_ZN2at6native18elementwise_kernelILi128ELi4EZNS0_15gpu_kernel_implIZNS0_43_GLOBAL__N__7cc8d1ed_10_Dropout_cu_0e96ed3819masked_scale_kernelIbN3c108BFloat16EfEEvRNS_6TensorERKS7_SA_T1_EUlS6_bE_EEvRNS_18TensorIteratorBaseERKT_EUliE_EEviSB_)
        /*1cb8*/ 	.word	0x00000000


	//----- nvinfo : EIATTR_MIN_STACK_SIZE
	.align		4
.L_1274:
        /*1cbc*/ 	.byte	0x04, 0x12
        /*1cbe*/ 	.short	(.L_1276 - .L_1275)
	.align		4
.L_1275:
        /*1cc0*/ 	.word	index@(_ZN2at6native27unrolled_elementwise_kernelIZNS0_43_GLOBAL__N__7cc8d1ed_10_Dropout_cu_0e96ed3819masked_scale_kernelIbN3c108BFloat16EfEEvRNS_6TensorERKS6_S9_T1_EUlS5_bE_St5arrayIPcLm3EELi4E23TrivialOffsetCalculatorILi2EjESF_ILi1EjENS0_6memory12LoadWithCastILi2EEENSI_13StoreWithCastILi1EEEEEviT_T0_T2_T3_T4_T5_)
        /*1cc4*/ 	.word	0x00000000


	//----- nvinfo : EIATTR_MIN_STACK_SIZE
	.align		4
.L_1276:
        /*1cc8*/ 	.byte	0x04, 0x12
        /*1cca*/ 	.short	(.L_1278 - .L_1277)
	.align		4
.L_1277:
        /*1ccc*/ 	.word	index@(_ZN2at6native18elementwise_kernelILi128ELi4EZNS0_22gpu_kernel_impl_nocastIZNS0_43_GLOBAL__N__7cc8d1ed_10_Dropout_cu_0e96ed3819masked_scale_kernelIbN3c108BFloat16EfEEvRNS_6TensorERKS7_SA_T1_EUlS6_bE_EEvRNS_18TensorIteratorBaseERKT_EUliE_EEviSB_)
        /*1cd0*/ 	.word	0x00000000


	//----- nvinfo : EIATTR_MIN_STACK_SIZE
	.align		4
.L_1278:
        /*1cd4*/ 	.byte	0x04, 0x12
        /*1cd6*/ 	.short	(.L_1280 - .L_1279)
	.align		4
.L_1279:
        /*1cd8*/ 	.word	index@(_ZN2at6native27unrolled_elementwise_kernelIZNS0_43_GLOBAL__N__7cc8d1ed_10_Dropout_cu_0e96ed3819masked_scale_kernelIbN3c108BFloat16EfEEvRNS_6TensorERKS6_S9_T1_EUlS5_bE_St5arrayIPcLm3EELi4E23TrivialOffsetCalculatorILi2EjESF_ILi1EjENS0_6memory15LoadWithoutCastENSI_16StoreWithoutCastEEEviT_T0_T2_T3_T4_T5_)
        /*1cdc*/ 	.word	0x00000000


	//----- nvinfo : EIATTR_MIN_STACK_SIZE
	.align		4
.L_1280:
        /*1ce0*/ 	.byte	0x04, 0x12
        /*1ce2*/ 	.short	(.L_1282 - .L_1281)
	.align		4
.L_1281:
        /*1ce4*/ 	.word	index@(_ZN2at6native29vectorized_elementwise_kernelILi2EZNS0_43_GLOBAL__N__7cc8d1ed_10_Dropout_cu_0e96ed3819masked_scale_kernelIbN3c108BFloat16EfEEvRNS_6TensorERKS6_S9_T1_EUlS5_bE_St5arrayIPcLm3EEEEviT0_SA_)
        /*1ce8*/ 	.word	0x00000000


	//----- nvinfo : EIATTR_MIN_STACK_SIZE
	.align		4
.L_1282:
        /*1cec*/ 	.byte	0x04, 0x12
        /*1cee*/ 	.short	(.L_1284 - .L_1283)
	.align		4
.L_1283:
        /*1cf0*/ 	.word	index@(_ZN2at6native29vectorized_elementwise_kernelILi4EZNS0_43_GLOBAL__N__7cc8d1ed_10_Dropout_cu_0e96ed3819masked_scale_kernelIbN3c108BFloat16EfEEvRNS_6TensorERKS6_S9_T1_EUlS5_bE_St5arrayIPcLm3EEEEviT0_SA_)
        /*1cf4*/ 	.word	0x00000000


	//----- nvinfo : EIATTR_MIN_STACK_SIZE
	.align		4
.L_1284:
        /*1cf8*/ 	.byte	0x04, 0x12
        /*1cfa*/ 	.short	(.L_1286 - .L_1285)
	.align		4
.L_1285:
        /*1cfc*/ 	.word	index@(_ZN2at6native29vectorized_elementwise_kernelILi8EZNS0_43_GLOBAL__N__7cc8d1ed_10_Dropout_cu_0e96ed3819masked_scale_kernelIbN3c108BFloat16EfEEvRNS_6TensorERKS6_S9_T1_EUlS5_bE_St5arrayIPcLm3EEEEviT0_SA_)
        /*1d00*/ 	.word	0x00000000


	//----- nvinfo : EIATTR_MIN_STACK_SIZE
	.align		4
.L_1286:
        /*1d04*/ 	.byte	0x04, 0x12
        /*1d06*/ 	.short	(.L_1288 - .L_1287)
	.align		4
.L_1287:
        /*1d08*/ 	.word	index@(_ZN2at6native18elementwise_kernelILi128ELi4EZNS0_15gpu_kernel_implIZNS0_43_GLOBAL__N__7cc8d1ed_10_Dropout_cu_0e96ed3819masked_scale_kernelIbN3c104HalfEfEEvRNS_6TensorERKS7_SA_T1_EUlS6_bE_EEvRNS_18TensorIteratorBaseERKT_EUliE_EEviSB_)
        /*1d0c*/ 	.word	0x00000000


	//----- nvinfo : EIATTR_MIN_STACK_SIZE
	.align		4
.L_1288:
        /*1d10*/ 	.byte	0x04, 0x12
        /*1d12*/ 	.short	(.L_1290 - .L_1289)
	.align		4
.L_1289:
        /*1d14*/ 	.word	index@(_ZN2at6native27unrolled_elementwise_kernelIZNS0_43_GLOBAL__N__7cc8d1ed_10_Dropout_cu_0e96ed3819masked_scale_kernelIbN3c104HalfEfEEvRNS_6TensorERKS6_S9_T1_EUlS5_bE_St5arrayIPcLm3EELi4E23TrivialOffsetCalculatorILi2EjESF_ILi1EjENS0_6memory12LoadWithCastILi2EEENSI_13StoreWithCastILi1EEEEEviT_T0_T2_T3_T4_T5_)
        /*1d18*/ 	.word	0x00000000


	//----- nvinfo : EIATTR_MIN_STACK_SIZE
	.align		4
.L_1290:
        /*1d1c*/ 	.byte	0x04, 0x12
        /*1d1e*/ 	.short	(.L_1292 - .L_1291)
	.align		4
.L_1291:
        /*1d20*/ 	.word	index@(_ZN2at6native18elementwise_kernelILi128ELi4EZNS0_22gpu_kernel_impl_nocastIZNS0_43_GLOBAL__N__7cc8d1ed_10_Dropout_cu_0e96ed3819masked_scale_kernelIbN3c104HalfEfEEvRNS_6TensorERKS7_SA_T1_EUlS6_bE_EEvRNS_18TensorIteratorBaseERKT_EUliE_EEviSB_)
        /*1d24*/ 	.word	0x00000000


	//----- nvinfo : EIATTR_MIN_STACK_SIZE
	.align		4
.L_1292:
        /*1d28*/ 	.byte	0x04, 0x12
        /*1d2a*/ 	.short	(.L_1294 - .L_1293)
	.align		4
.L_1293:
        /*1d2c*/ 	.word	index@(_ZN2at6native27unrolled_elementwise_kernelIZNS0_43_GLOBAL__N__7cc8d1ed_10_Dropout_cu_0e96ed3819masked_scale_kernelIbN3c104HalfEfEEvRNS_6TensorERKS6_S9_T1_EUlS5_bE_St5arrayIPcLm3EELi4E23TrivialOffsetCalculatorILi2EjESF_ILi1EjENS0_6memory15LoadWithoutCastENSI_16StoreWithoutCastEEEviT_T0_T2_T3_T4_T5_)
        /*1d30*/ 	.word	0x00000000


	//----- nvinfo : EIATTR_MIN_STACK_SIZE
	.align		4
.L_1294:
        /*1d34*/ 	.byte	0x04, 0x12
        /*1d36*/ 	.short	(.L_1296 - .L_1295)
	.align		4
.L_1295:
        /*1d38*/ 	.word	index@(_ZN2at6native29vectorized_elementwise_kernelILi2EZNS0_43_GLOBAL__N__7cc8d1ed_10_Dropout_cu_0e96ed3819masked_scale_kernelIbN3c104HalfEfEEvRNS_6TensorERKS6_S9_T1_EUlS5_bE_St5arrayIPcLm3EEEEviT0_SA_)
        /*1d3c*/ 	.word	0x00000000


	//----- nvinfo : EIATTR_MIN_STACK_SIZE
	.align		4
.L_1296:
        /*1d40*/ 	.byte	0x04, 0x12
        /*1d42*/ 	.short	(.L_1298 - .L_1297)
	.align		4
.L_1297:
        /*1d44*/ 	.word	index@(_ZN2at6native29vectorized_elementwise_kernelILi4EZNS0_43_GLOBAL__N__7cc8d1ed_10_Dropout_cu_0e96ed3819masked_scale_kernelIbN3c104HalfEfEEvRNS_6TensorERKS6_S9_T1_EUlS5_bE_St5arrayIPcLm3EEEEviT0_SA_)
        /*1d48*/ 	.word	0x00000000


	//----- nvinfo : EIATTR_MIN_STACK_SIZE
	.align		4
.L_1298:
        /*1d4c*/ 	.byte	0x04, 0x12
        /*1d4e*/ 	.short	(.L_1300 - .L_1299)
	.align		4
.L_1299:
        /*1d50*/ 	.word	index@(_ZN2at6native29vectorized_elementwise_kernelILi8EZNS0_43_GLOBAL__N__7cc8d1ed_10_Dropout_cu_0e96ed3819masked_scale_kernelIbN3c104HalfEfEEvRNS_6TensorERKS6_S9_T1_EUlS5_bE_St5arrayIPcLm3EEEEviT0_SA_)
        /*1d54*/ 	.word	0x00000000


	//----- nvinfo : EIATTR_MIN_STACK_SIZE
	.align		4
.L_1300:
        /*1d58*/ 	.byte	0x04, 0x12
        /*1d5a*/ 	.short	(.L_1302 - .L_1301)
	.align		4
.L_1301:
        /*1d5c*/ 	.word	index@(_ZN2at6native18elementwise_kernelILi128ELi4EZNS0_15gpu_kernel_implIZNS0_43_GLOBAL__N__7cc8d1ed_10_Dropout_cu_0e96ed3819masked_scale_kernelIbffEEvRNS_6TensorERKS5_S8_T1_EUlfbE_EEvRNS_18TensorIteratorBaseERKT_EUliE_EEviS9_)
        /*1d60*/ 	.word	0x00000000


	//----- nvinfo : EIATTR_MIN_STACK_SIZE
	.align		4
.L_1302:
        /*1d64*/ 	.byte	0x04, 0x12
        /*1d66*/ 	.short	(.L_1304 - .L_1303)
	.align		4
.L_1303:
        /*1d68*/ 	.word	index@(_ZN2at6native27unrolled_elementwise_kernelIZNS0_43_GLOBAL__N__7cc8d1ed_10_Dropout_cu_0e96ed3819masked_scale_kernelIbffEEvRNS_6TensorERKS4_S7_T1_EUlfbE_St5arrayIPcLm3EELi4E23TrivialOffsetCalculatorILi2EjESD_ILi1EjENS0_6memory12LoadWithCastILi2EEENSG_13StoreWithCastILi1EEEEEviT_T0_T2_T3_T4_T5_)
        /*1d6c*/ 	.word	0x00000000


	//----- nvinfo : EIATTR_MIN_STACK_SIZE
	.align		4
.L_1304:
        /*1d70*/ 	.byte	0x04, 0x12
        /*1d72*/ 	.short	(.L_1306 - .L_1305)
	.align		4
.L_1305:
        /*1d74*/ 	.word	index@(_ZN2at6native18elementwise_kernelILi128ELi2EZNS0_22gpu_kernel_impl_nocastIZNS0_43_GLOBAL__N__7cc8d1ed_10_Dropout_cu_0e96ed3819masked_scale_kernelIbffEEvRNS_6TensorERKS5_S8_T1_EUlfbE_EEvRNS_18TensorIteratorBaseERKT_EUliE_EEviS9_)
        /*1d78*/ 	.word	0x00000000


	//----- nvinfo : EIATTR_MIN_STACK_SIZE
	.align		4
.L_1306:
        /*1d7c*/ 	.byte	0x04, 0x12
        /*1d7e*/ 	.short	(.L_1308 - .L_1307)
	.align		4
.L_1307:
        /*1d80*/ 	.word	index@(_ZN2at6native27unrolled_elementwise_kernelIZNS0_43_GLOBAL__N__7cc8d1ed_10_Dropout_cu_0e96ed3819masked_scale_kernelIbffEEvRNS_6TensorERKS4_S7_T1_EUlfbE_St5arrayIPcLm3EELi4E23TrivialOffsetCalculatorILi2EjESD_ILi1EjENS0_6memory15LoadWithoutCastENSG_16StoreWithoutCastEEEviT_T0_T2_T3_T4_T5_)
        /*1d84*/ 	.word	0x00000000


	//----- nvinfo : EIATTR_MIN_STACK_SIZE
	.align		4
.L_1308:
        /*1d88*/ 	.byte	0x04, 0x12
        /*1d8a*/ 	.short	(.L_1310 - .L_1309)
	.align		4
.L_1309:
        /*1d8c*/ 	.word	index@(_ZN2at6native29vectorized_elementwise_kernelILi2EZNS0_43_GLOBAL__N__7cc8d1ed_10_Dropout_cu_0e96ed3819masked_scale_kernelIbffEEvRNS_6TensorERKS4_S7_T1_EUlfbE_St5arrayIPcLm3EEEEviT0_S8_)
        /*1d90*/ 	.word	0x00000000


	//----- nvinfo : EIATTR_MIN_STACK_SIZE
	.align		4
.L_1310:
        /*1d94*/ 	.byte	0x04, 0x12
        /*1d96*/ 	.short	(.L_1312 - .L_1311)
	.align		4
.L_1311:
        /*1d98*/ 	.word	index@(_ZN2at6native29vectorized_elementwise_kernelILi4EZNS0_43_GLOBAL__N__7cc8d1ed_10_Dropout_cu_0e96ed3819masked_scale_kernelIbffEEvRNS_6TensorERKS4_S7_T1_EUlfbE_St5arrayIPcLm3EEEEviT0_S8_)
        /*1d9c*/ 	.word	0x00000000


	//----- nvinfo : EIATTR_MIN_STACK_SIZE
	.align		4
.L_1312:
        /*1da0*/ 	.byte	0x04, 0x12
        /*1da2*/ 	.short	(.L_1314 - .L_1313)
	.align		4
.L_1313:
        /*1da4*/ 	.word	index@(_ZN2at6native29vectorized_elementwise_kernelILi8EZNS0_43_GLOBAL__N__7cc8d1ed_10_Dropout_cu_0e96ed3819masked_scale_kernelIbffEEvRNS_6TensorERKS4_S7_T1_EUlfbE_St5arrayIPcLm3EEEEviT0_S8_)
        /*1da8*/ 	.word	0x00000000


	//----- nvinfo : EIATTR_MIN_STACK_SIZE
	.align		4
.L_1314:
        /*1dac*/ 	.byte	0x04, 0x12
        /*1dae*/ 	.short	(.L_1316 - .L_1315)
	.align		4
.L_1315:
        /*1db0*/ 	.word	index@(_ZN2at6native18elementwise_kernelILi128ELi4EZNS0_15gpu_kernel_implIZNS0_43_GLOBAL__N__7cc8d1ed_10_Dropout_cu_0e96ed3819masked_scale_kernelIbddEEvRNS_6TensorERKS5_S8_T1_EUldbE_EEvRNS_18TensorIteratorBaseERKT_EUliE_EEviS9_)
        /*1db4*/ 	.word	0x00000000


	//----- nvinfo : EIATTR_MIN_STACK_SIZE
	.align		4
.L_1316:
        /*1db8*/ 	.byte	0x04, 0x12
        /*1dba*/ 	.short	(.L_1318 - .L_1317)
	.align		4
.L_1317:
        /*1dbc*/ 	.word	index@(_ZN2at6native27unrolled_elementwise_kernelIZNS0_43_GLOBAL__N__7cc8d1ed_10_Dropout_cu_0e96ed3819masked_scale_kernelIbddEEvRNS_6TensorERKS4_S7_T1_EUldbE_St5arrayIPcLm3EELi4E23TrivialOffsetCalculatorILi2EjESD_ILi1EjENS0_6memory12LoadWithCastILi2EEENSG_13StoreWithCastILi1EEEEEviT_T0_T2_T3_T4_T5_)
        /*1dc0*/ 	.word	0x00000000


	//----- nvinfo : EIATTR_MIN_STACK_SIZE
	.align		4
.L_1318:
        /*1dc4*/ 	.byte	0x04, 0x12
        /*1dc6*/ 	.short	(.L_1320 - .L_1319)
	.align		4
.L_1319:
        /*1dc8*/ 	.word	index@(_ZN2at6native18elementwise_kernelILi128ELi2EZNS0_22gpu_kernel_impl_nocastIZNS0_43_GLOBAL__N__7cc8d1ed_10_Dropout_cu_0e96ed3819masked_scale_kernelIbddEEvRNS_6TensorERKS5_S8_T1_EUldbE_EEvRNS_18TensorIteratorBaseERKT_EUliE_EEviS9_)
        /*1dcc*/ 	.word	0x00000000


	//----- nvinfo : EIATTR_MIN_STACK_SIZE
	.align		4
.L_1320:
        /*1dd0*/ 	.byte	0x04, 0x12
        /*1dd2*/ 	.short	(.L_1322 - .L_1321)
	.align		4
.L_1321:
        /*1dd4*/ 	.word	index@(_ZN2at6native27unrolled_elementwise_kernelIZNS0_43_GLOBAL__N__7cc8d1ed_10_Dropout_cu_0e96ed3819masked_scale_kernelIbddEEvRNS_6TensorERKS4_S7_T1_EUldbE_St5arrayIPcLm3EELi4E23TrivialOffsetCalculatorILi2EjESD_ILi1EjENS0_6memory15LoadWithoutCastENSG_16StoreWithoutCastEEEviT_T0_T2_T3_T4_T5_)
        /*1dd8*/ 	.word	0x00000000


	//----- nvinfo : EIATTR_MIN_STACK_SIZE
	.align		4
.L_1322:
        /*1ddc*/ 	.byte	0x04, 0x12
        /*1dde*/ 	.short	(.L_1324 - .L_1323)
	.align		4
.L_1323:
        /*1de0*/ 	.word	index@(_ZN2at6native29vectorized_elementwise_kernelILi2EZNS0_43_GLOBAL__N__7cc8d1ed_10_Dropout_cu_0e96ed3819masked_scale_kernelIbddEEvRNS_6TensorERKS4_S7_T1_EUldbE_St5arrayIPcLm3EEEEviT0_S8_)
        /*1de4*/ 	.word	0x00000000


	//----- nvinfo : EIATTR_MIN_STACK_SIZE
	.align		4
.L_1324:
        /*1de8*/ 	.byte	0x04, 0x12
        /*1dea*/ 	.short	(.L_1326 - .L_1325)
	.align		4
.L_1325:
        /*1dec*/ 	.word	index@(_ZN2at6native29vectorized_elementwise_kernelILi4EZNS0_43_GLOBAL__N__7cc8d1ed_10_Dropout_cu_0e96ed3819masked_scale_kernelIbddEEvRNS_6TensorERKS4_S7_T1_EUldbE_St5arrayIPcLm3EEEEviT0_S8_)
        /*1df0*/ 	.word	0x00000000


	//----- nvinfo : EIATTR_MIN_STACK_SIZE
	.align		4
.L_1326:
        /*1df4*/ 	.byte	0x04, 0x12
        /*1df6*/ 	.short	(.L_1328 - .L_1327)
	.align		4
.L_1327:
        /*1df8*/ 	.word	index@(_ZN2at6native29vectorized_elementwise_kernelILi8EZNS0_43_GLOBAL__N__7cc8d1ed_10_Dropout_cu_0e96ed3819masked_scale_kernelIbddEEvRNS_6TensorERKS4_S7_T1_EUldbE_St5arrayIPcLm3EEEEviT0_S8_)
        /*1dfc*/ 	.word	0x00000000
.L_1328:


//--------------------- .nv.compat                --------------------------
	.section	.nv.compat,"",@"SHT_CUDA_COMPAT_INFO"
	.align	4
        /*0000*/ 	.byte	0x02, 0x09, 0x01, 0x00, 0x02, 0x02, 0x01, 0x00, 0x02, 0x05, 0x05, 0x00, 0x03, 0x07, 0x01, 0x01
        /*0010*/ 	.byte	0x02, 0x03, 0x00, 0x00, 0x02, 0x06, 0x01, 0x00, 0x04, 0x0b, 0x08, 0x00, 0x00, 0x00, 0x00, 0x00
        /*0020*/ 	.byte	0x00, 0x00, 0x00, 0x00


//--------------------- .nv.info._ZN2at6native43_GLOBAL__N__7cc8d1ed_10_Dropout_cu_0e96ed3820fused_dropout_kernelIN3c108BFloat16EfmLin1ELin1EhEEvNS_4cuda6detail10TensorInfoIKT_T1_EENS7_IS8_SA_EENS7_IT4_SA_EESA_T0_NS_15PhiloxCudaStateE --------------------------
	.section	.nv.info._ZN2at6native43_GLOBAL__N__7cc8d1ed_10_Dropout_cu_0e96ed3820fused_dropout_kernelIN3c108BFloat16EfmLin1ELin1EhEEvNS_4cuda6detail10TensorInfoIKT_T1_EENS7_IS8_SA_EENS7_IT4_SA_EESA_T0_NS_15PhiloxCudaStateE,"",@"SHT_CUDA_INFO"
	.sectionflags	@""
	.align	4


	//----- nvinfo : EIATTR_CUDA_API_VERSION
	.align		4
        /*0000*/ 	.byte	0x04, 0x37
        /*0002*/ 	.short	(.L_1330 - .L_1329)
.L_1329:
        /*0004*/ 	.word	0x00000082


	//----- nvinfo : EIATTR_KPARAM_INFO
	.align		4
.L_1330:
        /*0008*/ 	.byte	0x04, 0x17
        /*000a*/ 	.short	(.L_1332 - .L_1331)
.L_1331:
        /*000c*/ 	.word	0x00000000
        /*0010*/ 	.short	0x0005
        /*0012*/ 	.short	0x04f0
        /*0014*/ 	.byte	0x00, 0xf0, 0x61, 0x00


	//----- nvinfo : EIATTR_KPARAM_INFO
	.align		4
.L_1332:
        /*0018*/ 	.byte	0x04, 0x17
        /*001a*/ 	.short	(.L_1334 - .L_1333)
.L_1333:
        /*001c*/ 	.word	0x00000000
        /*0020*/ 	.short	0x0004
        /*0022*/ 	.short	0x04e8
        /*0024*/ 	.byte	0x00, 0xf0, 0x11, 0x00


	//----- nvinfo : EIATTR_KPARAM_INFO
	.align		4
.L_1334:
        /*0028*/ 	.byte	0x04, 0x17
        /*002a*/ 	.short	(.L_1336 - .L_1335)
.L_1335:
        /*002c*/ 	.word	0x00000000
        /*0030*/ 	.short	0x0003
        /*0032*/ 	.short	0x04e0
        /*0034*/ 	.byte	0x00, 0xf0, 0x21, 0x00


	//----- nvinfo : EIATTR_KPARAM_INFO
	.align		4
.L_1336:
        /*0038*/ 	.byte	0x04, 0x17
        /*003a*/ 	.short	(.L_1338 - .L_1337)
.L_1337:
        /*003c*/ 	.word	0x00000000
        /*0040*/ 	.short	0x0002
        /*0042*/ 	.short	0x0340
        /*0044*/ 	.byte	0x00, 0xf0, 0x81, 0x06


	//----- nvinfo : EIATTR_KPARAM_INFO
	.align		4
.L_1338:
        /*0048*/ 	.byte	0x04, 0x17
        /*004a*/ 	.short	(.L_1340 - .L_1339)
.L_1339:
        /*004c*/ 	.word	0x00000000
        /*0050*/ 	.short	0x0001
        /*0052*/ 	.short	0x01a0
        /*0054*/ 	.byte	0x00, 0xf0, 0x81, 0x06


	//----- nvinfo : EIATTR_KPARAM_INFO
	.align		4
.L_1340:
        /*0058*/ 	.byte	0x04, 0x17
        /*005a*/ 	.short	(.L_1342 - .L_1341)
.L_1341:
        /*005c*/ 	.word	0x00000000
        /*0060*/ 	.short	0x0000
        /*0062*/ 	.short	0x0000
        /*0064*/ 	.byte	0x00, 0xf0, 0x81, 0x06


	//----- nvinfo : EIATTR_SPARSE_MMA_MASK
	.align		4
.L_1342:
        /*0068*/ 	.byte	0x03, 0x50
        /*006a*/ 	.short	0x0000


	//----- nvinfo : EIATTR_MAXREG_COUNT
	.align		4
        /*006c*/ 	.byte	0x03, 0x1b
        /*006e*/ 	.short	0x0040


	//----- nvinfo : EIATTR_NUM_BARRIERS
	.align		4
        /*0070*/ 	.byte	0x02, 0x4c
        /*0072*/ 	.byte	0x01
	.zero		1


	//----- nvinfo : EIATTR_MERCURY_ISA_VERSION
	.align		4
        /*0074*/ 	.byte	0x03, 0x5f
        /*0076*/ 	.short	0x0101


	//----- nvinfo : EIATTR_VRC_CTA_INIT_COUNT
	.align		4
        /*0078*/ 	.byte	0x02, 0x4a
	.zero		1
	.zero		1


	//----- nvinfo : EIATTR_EXIT_INSTR_OFFSETS
	.align		4
        /*007c*/ 	.byte	0x04, 0x1c
        /*007e*/ 	.short	(.L_1344 - .L_1343)


	//   ....[0]....
.L_1343:
        /*0080*/ 	.word	0x00000a20


	//   ....[1]....
        /*0084*/ 	.word	0x0001db90


	//----- nvinfo : EIATTR_MAX_THREADS
	.align		4
.L_1344:
        /*0088*/ 	.byte	0x04, 0x05
        /*008a*/ 	.short	(.L_1346 - .L_1345)
.L_1345:
        /*008c*/ 	.word	0x00000100
        /*0090*/ 	.word	0x00000001
        /*0094*/ 	.word	0x00000001


	//----- nvinfo : EIATTR_CRS_STACK_SIZE
	.align		4
.L_1346:
        /*0098*/ 	.byte	0x04, 0x1e
        /*009a*/ 	.short	(.L_1348 - .L_1347)
.L_1347:
        /*009c*/ 	.word	0x00000000


	//----- nvinfo : EIATTR_CBANK_PARAM_SIZE
	.align		4
.L_1348:
        /*00a0*/ 	.byte	0x03, 0x19
        /*00a2*/ 	.short	0x0508


	//----- nvinfo : EIATTR_PARAM_CBANK
	.align		4
        /*00a4*/ 	.byte	0x04, 0x0a
        /*00a6*/ 	.short	(.L_1350 - .L_1349)
	.align		4
.L_1349:
        /*00a8*/ 	.word	index@(.nv.constant0._ZN2at6native43_GLOBAL__N__7cc8d1ed_10_Dropout_cu_0e96ed3820fused_dropout_kernelIN3c108BFloat16EfmLin1ELin1EhEEvNS_4cuda6detail10TensorInfoIKT_T1_EENS7_IS8_SA_EENS7_IT4_SA_EESA_T0_NS_15PhiloxCudaStateE)
        /*00ac*/ 	.short	0x0380
        /*00ae*/ 	.short	0x0508


	//----- nvinfo : EIATTR_SW_WAR
	.align		4
.L_1350:
        /*00b0*/ 	.byte	0x04, 0x36
        /*00b2*/ 	.short	(.L_1352 - .L_1351)
.L_1351:
        /*00b4*/ 	.word	0x00000008
.L_1352:


//--------------------- .nv.info._ZN2at6native43_GLOBAL__N__7cc8d1ed_10_Dropout_cu_0e96ed3820fused_dropout_kernelIN3c108BFloat16EfmLin1ELi1EhEEvNS_4cuda6detail10TensorInfoIKT_T1_EENS7_IS8_SA_EENS7_IT4_SA_EESA_T0_NS_15PhiloxCudaStateE --------------------------
	.section	.nv.info._ZN2at6native43_GLOBAL__N__7cc8d1ed_10_Dropout_cu_0e96ed3820fused_dropout_kernelIN3c108BFloat16EfmLin1ELi1EhEEvNS_4cuda6detail10TensorInfoIKT_T1_EENS7_IS8_SA_EENS7_IT4_SA_EESA_T0_NS_15PhiloxCudaStateE,"",@"SHT_CUDA_INFO"
	.sectionflags	@""
	.align	4


	//----- nvinfo : EIATTR_CUDA_API_VERSION
	.align		4
        /*0000*/ 	.byte	0x04, 0x37
        /*0002*/ 	.short	(.L_1354 - .L_1353)
.L_1353:
        /*0004*/ 	.word	0x00000082


	//----- nvinfo : EIATTR_KPARAM_INFO
	.align		4
.L_1354:
        /*0008*/ 	.byte	0x04, 0x17
        /*000a*/ 	.short	(.L_1356 - .L_1355)
.L_1355:
        /*000c*/ 	.word	0x00000000
        /*0010*/ 	.short	0x0005
        /*0012*/ 	.short	0x04f0
        /*0014*/ 	.byte	0x00, 0xf0, 0x61, 0x00


	//----- nvinfo : EIATTR_KPARAM_INFO
	.align		4
.L_1356:
        /*0018*/ 	.byte	0x04, 0x17
        /*001a*/ 	.short	(.L_1358 - .L_1357)
.L_1357:
        /*001c*/ 	.word	0x00000000
        /*0020*/ 	.short	0x0004
        /*0022*/ 	.short	0x04e8
        /*0024*/ 	.byte	0x00, 0xf0, 0x11, 0x00


	//----- nvinfo : EIATTR_KPARAM_INFO
	.align		4
.L_1358:
        /*0028*/ 	.byte	0x04, 0x17
        /*002a*/ 	.short	(.L_1360 - .L_1359)
.L_1359:
        /*002c*/ 	.word	0x00000000
        /*0030*/ 	.short	0x0003
        /*0032*/ 	.short	0x04e0
        /*0034*/ 	.byte	0x00, 0xf0, 0x21, 0x00


	//----- nvinfo : EIATTR_KPARAM_INFO
	.align		4
.L_1360:
        /*0038*/ 	.byte	0x04, 0x17
        /*003a*/ 	.short	(.L_1362 - .L_1361)
.L_1361:
        /*003c*/ 	.word	0x00000000
        /*0040*/ 	.short	0x0002
        /*0042*/ 	.short	0x0340
        /*0044*/ 	.byte	0x00, 0xf0, 0x81, 0x06


	//----- nvinfo : EIATTR_KPARAM_INFO
	.align		4
.L_1362:
        /*0048*/ 	.byte	0x04, 0x17
        /*004a*/ 	.short	(.L_1364 - .L_1363)
.L_1363:
        /*004c*/ 	.word	0x00000000
        /*0050*/ 	.short	0x0001
        /*0052*/ 	.short	0x01a0
        /*0054*/ 	.byte	0x00, 0xf0, 0x81, 0x06


	//----- nvinfo : EIATTR_KPARAM_INFO
	.align		4
.L_1364:
        /*0058*/ 	.byte	0x04, 0x17
        /*005a*/ 	.short	(.L_1366 - .L_1365)
.L_1365:
        /*005c*/ 	.word	0x00000000
        /*0060*/ 	.short	0x0000
        /*0062*/ 	.short	0x0000
        /*0064*/ 	.byte	0x00, 0xf0, 0x81, 0x06


	//----- nvinfo : EIATTR_SPARSE_MMA_MASK
	.align		4
.L_1366:
        /*0068*/ 	.byte	0x03, 0x50
        /*006a*/ 	.short	0x0000


	//----- nvinfo : EIATTR_MAXREG_COUNT
	.align		4
        /*006c*/ 	.byte	0x03, 0x1b
        /*006e*/ 	.short	0x0040


	//----- nvinfo : EIATTR_NUM_BARRIERS
	.align		4
        /*0070*/ 	.byte	0x02, 0x4c
        /*0072*/ 	.byte	0x01
	.zero		1


	//----- nvinfo : EIATTR_MERCURY_ISA_VERSION
	.align		4
        /*0074*/ 	.byte	0x03, 0x5f
        /*0076*/ 	.short	0x0101


	//----- nvinfo : EIATTR_VRC_CTA_INIT_COUNT
	.align		4
        /*0078*/ 	.byte	0x02, 0x4a
	.zero		1
	.zero		1


	//----- nvinfo : EIATTR_EXIT_INSTR_OFFSETS
	.align		4
        /*007c*/ 	.byte	0x04, 0x1c
        /*007e*/ 	.short	(.L_1368 - .L_1367)


	//   ....[0]....
.L_1367:
        /*0080*/ 	.word	0x00000a20


	//   ....[1]....
        /*0084*/ 	.word	0x0000f630


	//----- nvinfo : EIATTR_MAX_THREADS
	.align		4
.L_1368:
        /*0088*/ 	.byte	0x04, 0x05
        /*008a*/ 	.short	(.L_1370 - .L_1369)
.L_1369:
        /*008c*/ 	.word	0x00000100
        /*0090*/ 	.word	0x00000001
        /*0094*/ 	.word	0x00000001


	//----- nvinfo : EIATTR_CRS_STACK_SIZE
	.align		4
.L_1370:
        /*0098*/ 	.byte	0x04, 0x1e
        /*009a*/ 	.short	(.L_1372 - .L_1371)
.L_1371:
        /*009c*/ 	.word	0x00000000


	//----- nvinfo : EIATTR_CBANK_PARAM_SIZE
	.align		4
.L_1372:
        /*00a0*/ 	.byte	0x03, 0x19
        /*00a2*/ 	.short	0x0508


	//----- nvinfo : EIATTR_PARAM_CBANK
	.align		4
        /*00a4*/ 	.byte	0x04, 0x0a
        /*00a6*/ 	.short	(.L_1374 - .L_1373)
	.align		4
.L_1373:
        /*00a8*/ 	.word	index@(.nv.constant0._ZN2at6native43_GLOBAL__N__7cc8d1ed_10_Dropout_cu_0e96ed3820fused_dropout_kernelIN3c108BFloat16EfmLin1ELi1EhEEvNS_4cuda6detail10TensorInfoIKT_T1_EENS7_IS8_SA_EENS7_IT4_SA_EESA_T0_NS_15PhiloxCudaStateE)
        /*00ac*/ 	.short	0x0380
        /*00ae*/ 	.short	0x0508


	//----- nvinfo : EIATTR_SW_WAR
	.align		4
.L_1374:
        /*00b0*/ 	.byte	0x04, 0x36
        /*00b2*/ 	.short	(.L_1376 - .L_1375)
.L_1375:
        /*00b4*/ 	.word	0x00000008
.L_1376:


//--------------------- .nv.info._ZN2at6native43_GLOBAL__N__7cc8d1ed_10_Dropout_cu_0e96ed3820fused_dropout_kernelIN3c108BFloat16EfmLi1ELi1EhEEvNS_4cuda6detail10TensorInfoIKT_T1_EENS7_IS8_SA_EENS7_IT4_SA_EESA_T0_NS_15PhiloxCudaStateE --------------------------
	.section	.nv.info._ZN2at6native43_GLOBAL__N__7cc8d1ed_10_Dropout_cu_0e96ed3820fused_dropout_kernelIN3c108BFloat16EfmLi1ELi1EhEEvNS_4cuda6detail10TensorInfoIKT_T1_EENS7_IS8_SA_EENS7_IT4_SA_EESA_T0_NS_15PhiloxCudaStateE,"",@"SHT_CUDA_INFO"
	.sectionflags	@""
	.align	4


	//----- nvinfo : EIATTR_CUDA_API_VERSION
	.align		4
        /*0000*/ 	.byte	0x04, 0x37
        /*0002*/ 	.short	(.L_1378 - .L_1377)
.L_1377:
        /*0004*/ 	.word	0x00000082


	//----- nvinfo : EIATTR_KPARAM_INFO
	.align		4
.L_1378:
        /*0008*/ 	.byte	0x04, 0x17
        /*000a*/ 	.short	(.L_1380 - .L_1379)
.L_1379:
        /*000c*/ 	.word	0x00000000
        /*0010*/ 	.short	0x0005
        /*0012*/ 	.short	0x04f0
        /*0014*/ 	.byte	0x00, 0xf0, 0x61, 0x00


	//----- nvinfo : EIATTR_KPARAM_INFO
	.align		4
.L_1380:
        /*0018*/ 	.byte	0x04, 0x17
        /*001a*/ 	.short	(.L_1382 - .L_1381)
.L_1381:
        /*001c*/ 	.word	0x00000000
        /*0020*/ 	.short	0x0004
        /*0022*/ 	.short	0x04e8
        /*0024*/ 	.byte	0x00, 0xf0, 0x11, 0x00


	//----- nvinfo : EIATTR_KPARAM_INFO
	.align		4
.L_1382:
        /*0028*/ 	.byte	0x04, 0x17
        /*002a*/ 	.short	(.L_1384 - .L_1383)
.L_1383:
        /*002c*/ 	.word	0x00000000
        /*0030*/ 	.short	0x0003
        /*0032*/ 	.short	0x04e0
        /*0034*/ 	.byte	0x00, 0xf0, 0x21, 0x00


	//----- nvinfo : EIATTR_KPARAM_INFO
	.align		4
.L_1384:
        /*0038*/ 	.byte	0x04, 0x17
        /*003a*/ 	.short	(.L_1386 - .L_1385)
.L_1385:
        /*003c*/ 	.word	0x00000000
        /*0040*/ 	.short	0x0002
        /*0042*/ 	.short	0x0340
        /*0044*/ 	.byte	0x00, 0xf0, 0x81, 0x06


	//----- nvinfo : EIATTR_KPARAM_INFO
	.align		4
.L_1386:
        /*0048*/ 	.byte	0x04, 0x17
        /*004a*/ 	.short	(.L_1388 - .L_1387)
.L_1387:
        /*004c*/ 	.word	0x00000000
        /*0050*/ 	.short	0x0001
        /*0052*/ 	.short	0x01a0
        /*0054*/ 	.byte	0x00, 0xf0, 0x81, 0x06


	//----- nvinfo : EIATTR_KPARAM_INFO
	.align		4
.L_1388:
        /*0058*/ 	.byte	0x04, 0x17
        /*005a*/ 	.short	(.L_1390 - .L_1389)
.L_1389:
        /*005c*/ 	.word	0x00000000
        /*0060*/ 	.short	0x0000
        /*0062*/ 	.short	0x0000
        /*0064*/ 	.byte	0x00, 0xf0, 0x81, 0x06


	//----- nvinfo : EIATTR_SPARSE_MMA_MASK
	.align		4
.L_1390:
        /*0068*/ 	.byte	0x03, 0x50
        /*006a*/ 	.short	0x0000


	//----- nvinfo : EIATTR_MAXREG_COUNT
	.align		4
        /*006c*/ 	.byte	0x03, 0x1b
        /*006e*/ 	.short	0x0040


	//----- nvinfo : EIATTR_NUM_BARRIERS
	.align		4
        /*0070*/ 	.byte	0x02, 0x4c
        /*0072*/ 	.byte	0x01
	.zero		1


	//----- nvinfo : EIATTR_MERCURY_ISA_VERSION
	.align		4
        /*0074*/ 	.byte	0x03, 0x5f
        /*0076*/ 	.short	0x0101


	//----- nvinfo : EIATTR_VRC_CTA_INIT_COUNT
	.align		4
        /*0078*/ 	.byte	0x02, 0x4a
	.zero		1
	.zero		1


	//----- nvinfo : EIATTR_EXIT_INSTR_OFFSETS
	.align		4
        /*007c*/ 	.byte	0x04, 0x1c
        /*007e*/ 	.short	(.L_1392 - .L_1391)


	//   ....[0]....
.L_1391:
        /*0080*/ 	.word	0x00000a20


	//   ....[1]....
        /*0084*/ 	.word	0x000018e0


	//----- nvinfo : EIATTR_MAX_THREADS
	.align		4
.L_1392:
        /*0088*/ 	.byte	0x04, 0x05
        /*008a*/ 	.short	(.L_1394 - .L_1393)
.L_1393:
        /*008c*/ 	.word	0x00000100
        /*0090*/ 	.word	0x00000001
        /*0094*/ 	.word	0x00000001


	//----- nvinfo : EIATTR_CRS_STACK_SIZE
	.align		4
.L_1394:
        /*0098*/ 	.byte	0x04, 0x1e
        /*009a*/ 	.short	(.L_1396 - .L_1395)
.L_1395:
        /*009c*/ 	.word	0x00000000


	//----- nvinfo : EIATTR_CBANK_PARAM_SIZE
	.align		4
.L_1396:
        /*00a0*/ 	.byte	0x03, 0x19
        /*00a2*/ 	.short	0x0508


	//----- nvinfo : EIATTR_PARAM_CBANK
	.align		4
        /*00a4*/ 	.byte	0x04, 0x0a
        /*00a6*/ 	.short	(.L_1398 - .L_1397)
	.align		4
.L_1397:
        /*00a8*/ 	.word	index@(.nv.constant0._ZN2at6native43_GLOBAL__N__7cc8d1ed_10_Dropout_cu_0e96ed3820fused_dropout_kernelIN3c108BFloat16EfmLi1ELi1EhEEvNS_4cuda6detail10TensorInfoIKT_T1_EENS7_IS8_SA_EENS7_IT4_SA_EESA_T0_NS_15PhiloxCudaStateE)
        /*00ac*/ 	.short	0x0380
        /*00ae*/ 	.short	0x0508


	//----- nvinfo : EIATTR_SW_WAR
	.align		4
.L_1398:
        /*00b0*/ 	.byte	0x04, 0x36
        /*00b2*/ 	.short	(.L_1400 - .L_1399)
.L_1399:
        /*00b4*/ 	.word	0x00000008
.L_1400:


//--------------------- .nv.info._ZN2at6native43_GLOBAL__N__7cc8d1ed_10_Dropout_cu_0e96ed3824fused_dropout_kernel_vecIN3c108BFloat16EfmLi1ELi2EhEEvNS_4cuda6detail10TensorInfoIKT_T1_EENS7_IS8_SA_EENS7_IT4_SA_EESA_T0_NS_15PhiloxCudaStateE --------------------------
	.section	.nv.info._ZN2at6native43_GLOBAL__N__7cc8d1ed_10_Dropout_cu_0e96ed3824fused_dropout_kernel_vecIN3c108BFloat16EfmLi1ELi2EhEEvNS_4cuda6detail10TensorInfoIKT_T1_EENS7_IS8_SA_EENS7_IT4_SA_EESA_T0_NS_15PhiloxCudaStateE,"",@"SHT_CUDA_INFO"
	.sectionflags	@""
	.align	4


	//----- nvinfo : EIATTR_CUDA_API_VERSION
	.align		4
        /*0000*/ 	.byte	0x04, 0x37
        /*0002*/ 	.short	(.L_1402 - .L_1401)
.L_1401:
        /*0004*/ 	.word	0x00000082


	//----- nvinfo : EIATTR_KPARAM_INFO
	.align		4
.L_1402:
        /*0008*/ 	.byte	0x04, 0x17
        /*000a*/ 	.short	(.L_1404 - .L_1403)
.L_1403:
        /*000c*/ 	.word	0x00000000
        /*0010*/ 	.short	0x0005
        /*0012*/ 	.short	0x04f0
        /*0014*/ 	.byte	0x00, 0xf0, 0x61, 0x00


	//----- nvinfo : EIATTR_KPARAM_INFO
	.align		4
.L_1404:
        /*0018*/ 	.byte	0x04, 0x17
        /*001a*/ 	.short	(.L_1406 - .L_1405)
.L_1405:
        /*001c*/ 	.word	0x00000000
        /*0020*/ 	.short	0x0004
        /*0022*/ 	.short	0x04e8
        /*0024*/ 	.byte	0x00, 0xf0, 0x11, 0x00


	//----- nvinfo : EIATTR_KPARAM_INFO
	.align		4
.L_1406:
        /*0028*/ 	.byte	0x04, 0x17
        /*002a*/ 	.short	(.L_1408 - .L_1407)
.L_1407:
        /*002c*/ 	.word	0x00000000
        /*0030*/ 	.short	0x0003
        /*0032*/ 	.short	0x04e0
        /*0034*/ 	.byte	0x00, 0xf0, 0x21, 0x00


	//----- nvinfo : EIATTR_KPARAM_INFO
	.align		4
.L_1408:
        /*0038*/ 	.byte	0x04, 0x17
        /*003a*/ 	.short	(.L_1410 - .L_1409)
.L_1409:
        /*003c*/ 	.word	0x00000000
        /*0040*/ 	.short	0x0002
        /*0042*/ 	.short	0x0340
        /*0044*/ 	.byte	0x00, 0xf0, 0x81, 0x06


	//----- nvinfo : EIATTR_KPARAM_INFO
	.align		4
.L_1410:
        /*0048*/ 	.byte	0x04, 0x17
        /*004a*/ 	.short	(.L_1412 - .L_1411)
.L_1411:
        /*004c*/ 	.word	0x00000000
        /*0050*/ 	.short	0x0001
        /*0052*/ 	.short	0x01a0
        /*0054*/ 	.byte	0x00, 0xf0, 0x81, 0x06


	//----- nvinfo : EIATTR_KPARAM_INFO
	.align		4
.L_1412:
        /*0058*/ 	.byte	0x04, 0x17
        /*005a*/ 	.short	(.L_1414 - .L_1413)
.L_1413:
        /*005c*/ 	.word	0x00000000
        /*0060*/ 	.short	0x0000
        /*0062*/ 	.short	0x0000
        /*0064*/ 	.byte	0x00, 0xf0, 0x81, 0x06


	//----- nvinfo : EIATTR_SPARSE_MMA_MASK
	.align		4
.L_1414:
        /*0068*/ 	.byte	0x03, 0x50
        /*006a*/ 	.short	0x0000


	//----- nvinfo : EIATTR_MAXREG_COUNT
	.align		4
        /*006c*/ 	.byte	0x03, 0x1b
        /*006e*/ 	.short	0x0040


	//----- nvinfo : EIATTR_NUM_BARRIERS
	.align		4
        /*0070*/ 	.byte	0x02, 0x4c
        /*0072*/ 	.byte	0x01
	.zero		1


	//----- nvinfo : EIATTR_MERCURY_ISA_VERSION
	.align		4
        /*0074*/ 	.byte	0x03, 0x5f
        /*0076*/ 	.short	0x0101


	//----- nvinfo : EIATTR_VRC_CTA_INIT_COUNT
	.align		4
        /*0078*/ 	.byte	0x02, 0x4a
	.zero		1
	.zero		1


	//----- nvinfo : EIATTR_EXIT_INSTR_OFFSETS
	.align		4
        /*007c*/ 	.byte	0x04, 0x1c
        /*007e*/ 	.short	(.L_1416 - .L_1415)


	//   ....[0]....
.L_1415:
        /*0080*/ 	.word	0x00000160


	//   ....[1]....
        /*0084*/ 	.word	0x00000ef0


	//----- nvinfo : EIATTR_MAX_THREADS
	.align		4
.L_1416:
        /*0088*/ 	.byte	0x04, 0x05
        /*008a*/ 	.short	(.L_1418 - .L_1417)
.L_1417:
        /*008c*/ 	.word	0x00000100
        /*0090*/ 	.word	0x00000001
        /*0094*/ 	.word	0x00000001


	//----- nvinfo : EIATTR_CRS_STACK_SIZE
	.align		4
.L_1418:
        /*0098*/ 	.byte	0x04, 0x1e
        /*009a*/ 	.short	(.L_1420 - .L_1419)
.L_1419:
        /*009c*/ 	.word	0x00000000


	//----- nvinfo : EIATTR_CBANK_PARAM_SIZE
	.align		4
.L_1420:
        /*00a0*/ 	.byte	0x03, 0x19
        /*00a2*/ 	.short	0x0508


	//----- nvinfo : EIATTR_PARAM_CBANK
	.align		4
        /*00a4*/ 	.byte	0x04, 0x0a
        /*00a6*/ 	.short	(.L_1422 - .L_1421)
	.align		4
.L_1421:
        /*00a8*/ 	.word	index@(.nv.constant0._ZN2at6native43_GLOBAL__N__7cc8d1ed_10_Dropout_cu_0e96ed3824fused_dropout_kernel_vecIN3c108BFloat16EfmLi1ELi2EhEEvNS_4cuda6detail10TensorInfoIKT_T1_EENS7_IS8_SA_EENS7_IT4_SA_EESA_T0_NS_15PhiloxCudaStateE)
        /*00ac*/ 	.short	0x0380
        /*00ae*/ 	.short	0x0508


	//----- nvinfo : EIATTR_SW_WAR
	.align		4
.L_1422:
        /*00b0*/ 	.byte	0x04, 0x36
        /*00b2*/ 	.short	(.L_1424 - .L_1423)
.L_1423:
        /*00b4*/ 	.word	0x00000008
.L_1424:


//--------------------- .nv.info._ZN2at6native43_GLOBAL__N__7cc8d1ed_10_Dropout_cu_0e96ed3824fused_dropout_kernel_vecIN3c108BFloat16EfmLi1ELi4EhEEvNS_4cuda6detail10TensorInfoIKT_T1_EENS7_IS8_SA_EENS7_IT4_SA_EESA_T0_NS_15PhiloxCudaStateE --------------------------
	.section	.nv.info._ZN2at6native43_GLOBAL__N__7cc8d1ed_10_Dropout_cu_0e96ed3824fused_dropout_kernel_vecIN3c108BFloat16EfmLi1ELi4EhEEvNS_4cuda6detail10TensorInfoIKT_T1_EENS7_IS8_SA_EENS7_IT4_SA_EESA_T0_NS_15PhiloxCudaStateE,"",@"SHT_CUDA_INFO"
	.sectionflags	@""
	.align	4


	//----- nvinfo : EIATTR_CUDA_API_VERSION
	.align		4
        /*0000*/ 	.byte	0x04, 0x37
        /*0002*/ 	.short	(.L_1426 - .L_1425)
.L_1425:
        /*0004*/ 	.word	0x00000082


	//----- nvinfo : EIATTR_KPARAM_INFO
	.align		4
.L_1426:
        /*0008*/ 	.byte	0x04, 0x17
        /*000a*/ 	.short	(.L_1428 - .L_1427)
.L_1427:
        /*000c*/ 	.word	0x00000000
        /*0010*/ 	.short	0x0005
        /*0012*/ 	.short	0x04f0
        /*0014*/ 	.byte	0x00, 0xf0, 0x61, 0x00


	//----- nvinfo : EIATTR_KPARAM_INFO
	.align		4
.L_1428:
        /*0018*/ 	.byte	0x04, 0x17
        /*001a*/ 	.short	(.L_1430 - .L_1429)
.L_1429:
        /*001c*/ 	.word	0x00000000
        /*0020*/ 	.short	0x0004
        /*0022*/ 	.short	0x04e8
        /*0024*/ 	.byte	0x00, 0xf0, 0x11, 0x00


	//----- nvinfo : EIATTR_KPARAM_INFO
	.align		4
.L_1430:
        /*0028*/ 	.byte	0x04, 0x17
        /*002a*/ 	.short	(.L_1432 - .L_1431)
.L_1431:
        /*002c*/ 	.word	0x00000000
        /*0030*/ 	.short	0x0003
        /*0032*/ 	.short	0x04e0
        /*0034*/ 	.byte	0x00, 0xf0, 0x21, 0x00


	//----- nvinfo : EIATTR_KPARAM_INFO
	.align		4
.L_1432:
        /*0038*/ 	.byte	0x04, 0x17
        /*003a*/ 	.short	(.L_1434 - .L_1433)
.L_1433:
        /*003c*/ 	.word	0x00000000
        /*0040*/ 	.short	0x0002
        /*0042*/ 	.short	0x0340
        /*0044*/ 	.byte	0x00, 0xf0, 0x81, 0x06


	//----- nvinfo : EIATTR_KPARAM_INFO
	.align		4
.L_1434:
        /*0048*/ 	.byte	0x04, 0x17
        /*004a*/ 	.short	(.L_1436 - .L_1435)
.L_1435:
        /*004c*/ 	.word	0x00000000
        /*0050*/ 	.short	0x0001
        /*0052*/ 	.short	0x01a0
        /*0054*/ 	.byte	0x00, 0xf0, 0x81, 0x06


	//----- nvinfo : EIATTR_KPARAM_INFO
	.align		4
.L_1436:
        /*0058*/ 	.byte	0x04, 0x17
        /*005a*/ 	.short	(.L_1438 - .L_1437)
.L_1437:
        /*005c*/ 	.word	0x00000000
        /*0060*/ 	.short	0x0000
        /*0062*/ 	.short	0x0000
        /*0064*/ 	.byte	0x00, 0xf0, 0x81, 0x06


	//----- nvinfo : EIATTR_SPARSE_MMA_MASK
	.align		4
.L_1438:
        /*0068*/ 	.byte	0x03, 0x50
        /*006a*/ 	.short	0x0000


	//----- nvinfo : EIATTR_MAXREG_COUNT
	.align		4
        /*006c*/ 	.byte	0x03, 0x1b
        /*006e*/ 	.short	0x0040


	//----- nvinfo : EIATTR_NUM_BARRIERS
	.align		4
        /*0070*/ 	.byte	0x02, 0x4c
        /*0072*/ 	.byte	0x01
	.zero		1


	//----- nvinfo : EIATTR_MERCURY_ISA_VERSION
	.align		4
        /*0074*/ 	.byte	0x03, 0x5f
        /*0076*/ 	.short	0x0101


	//----- nvinfo : EIATTR_VRC_CTA_INIT_COUNT
	.align		4
        /*0078*/ 	.byte	0x02, 0x4a
	.zero		1
	.zero		1


	//----- nvinfo : EIATTR_EXIT_INSTR_OFFSETS
	.align		4
        /*007c*/ 	.byte	0x04, 0x1c
        /*007e*/ 	.short	(.L_1440 - .L_1439)


	//   ....[0]....
.L_1439:
        /*0080*/ 	.word	0x00000140


	//   ....[1]....
        /*0084*/ 	.word	0x000010b0


	//----- nvinfo : EIATTR_MAX_THREADS
	.align		4
.L_1440:
        /*0088*/ 	.byte	0x04, 0x05
        /*008a*/ 	.short	(.L_1442 - .L_1441)
.L_1441:
        /*008c*/ 	.word	0x00000100
        /*0090*/ 	.word	0x00000001
        /*0094*/ 	.word	0x00000001


	//----- nvinfo : EIATTR_CRS_STACK_SIZE
	.align		4
.L_1442:
        /*0098*/ 	.byte	0x04, 0x1e
        /*009a*/ 	.short	(.L_1444 - .L_1443)
.L_1443:
        /*009c*/ 	.word	0x00000000


	//----- nvinfo : EIATTR_CBANK_PARAM_SIZE
	.align		4
.L_1444:
        /*00a0*/ 	.byte	0x03, 0x19
        /*00a2*/ 	.short	0x0508


	//----- nvinfo : EIATTR_PARAM_CBANK
	.align		4
        /*00a4*/ 	.byte	0x04, 0x0a
        /*00a6*/ 	.short	(.L_1446 - .L_1445)
	.align		4
.L_1445:
        /*00a8*/ 	.word	index@(.nv.constant0._ZN2at6native43_GLOBAL__N__7cc8d1ed_10_Dropout_cu_0e96ed3824fused_dropout_kernel_vecIN3c108BFloat16EfmLi1ELi4EhEEvNS_4cuda6detail10TensorInfoIKT_T1_EENS7_IS8_SA_EENS7_IT4_SA_EESA_T0_NS_15PhiloxCudaStateE)
        /*00ac*/ 	.short	0x0380
        /*00ae*/ 	.short	0x0508


	//----- nvinfo : EIATTR_SW_WAR
	.align		4
.L_1446:
        /*00b0*/ 	.byte	0x04, 0x36
        /*00b2*/ 	.short	(.L_1448 - .L_1447)
.L_1447:
        /*00b4*/ 	.word	0x00000008
.L_1448:


//--------------------- .nv.info._ZN2at6native43_GLOBAL__N__7cc8d1ed_10_Dropout_cu_0e96ed3824fused_dropout_kernel_vecIN3c108BFloat16EfmLi1ELi8EhEEvNS_4cuda6detail10TensorInfoIKT_T1_EENS7_IS8_SA_EENS7_IT4_SA_EESA_T0_NS_15PhiloxCudaStateE --------------------------
	.section	.nv.info._ZN2at6native43_GLOBAL__N__7cc8d1ed_10_Dropout_cu_0e96ed3824fused_dropout_kernel_vecIN3c108BFloat16EfmLi1ELi8EhEEvNS_4cuda6detail10TensorInfoIKT_T1_EENS7_IS8_SA_EENS7_IT4_SA_EESA_T0_NS_15PhiloxCudaStateE,"",@"SHT_CUDA_INFO"
	.sectionflags	@""
	.align	4


	//----- nvinfo : EIATTR_CUDA_API_VERSION
	.align		4
        /*0000*/ 	.byte	0x04, 0x37
        /*0002*/ 	.short	(.L_1450 - .L_1449)
.L_1449:
        /*0004*/ 	.word	0x00000082


	//----- nvinfo : EIATTR_KPARAM_INFO
	.align		4
.L_1450:
        /*0008*/ 	.byte	0x04, 0x17
        /*000a*/ 	.short	(.L_1452 - .L_1451)
.L_1451:
        /*000c*/ 	.word	0x00000000
        /*0010*/ 	.short	0x0005
        /*0012*/ 	.short	0x04f0
        /*0014*/ 	.byte	0x00, 0xf0, 0x61, 0x00


	//----- nvinfo : EIATTR_KPARAM_INFO
	.align		4
.L_1452:
        /*0018*/ 	.byte	0x04, 0x17
        /*001a*/ 	.short	(.L_1454 - .L_1453)
.L_1453:
        /*001c*/ 	.word	0x00000000
        /*0020*/ 	.short	0x0004
        /*0022*/ 	.short	0x04e8
        /*0024*/ 	.byte	0x00, 0xf0, 0x11, 0x00


	//----- nvinfo : EIATTR_KPARAM_INFO
	.align		4
.L_1454:
        /*0028*/ 	.byte	0x04, 0x17
        /*002a*/ 	.short	(.L_1456 - .L_1455)
.L_1455:
        /*002c*/ 	.word	0x00000000
        /*0030*/ 	.short	0x0003
        /*0032*/ 	.short	0x04e0
        /*0034*/ 	.byte	0x00, 0xf0, 0x21, 0x00


	//----- nvinfo : EIATTR_KPARAM_INFO
	.align		4
.L_1456:
        /*0038*/ 	.byte	0x04, 0x17
        /*003a*/ 	.short	(.L_1458 - .L_1457)
.L_1457:
        /*003c*/ 	.word	0x00000000
        /*0040*/ 	.short	0x0002
        /*0042*/ 	.short	0x0340
        /*0044*/ 	.byte	0x00, 0xf0, 0x81, 0x06


	//----- nvinfo : EIATTR_KPARAM_INFO
	.align		4
.L_1458:
        /*0048*/ 	.byte	0x04, 0x17
        /*004a*/ 	.short	(.L_1460 - .L_1459)
.L_1459:
        /*004c*/ 	.word	0x00000000
        /*0050*/ 	.short	0x0001
        /*0052*/ 	.short	0x01a0
        /*0054*/ 	.byte	0x00, 0xf0, 0x81, 0x06


	//----- nvinfo : EIATTR_KPARAM_INFO
	.align		4
.L_1460:
        /*0058*/ 	.byte	0x04, 0x17
        /*005a*/ 	.short	(.L_1462 - .L_1461)
.L_1461:
        /*005c*/ 	.word	0x00000000
        /*0060*/ 	.short	0x0000
        /*0062*/ 	.short	0x0000
        /*0064*/ 	.byte	0x00, 0xf0, 0x81, 0x06


	//----- nvinfo : EIATTR_SPARSE_MMA_MASK
	.align		4
.L_1462:
        /*0068*/ 	.byte	0x03, 0x50
        /*006a*/ 	.short	0x0000


	//----- nvinfo : EIATTR_MAXREG_COUNT
	.align		4
        /*006c*/ 	.byte	0x03, 0x1b
        /*006e*/ 	.short	0x0040


	//----- nvinfo : EIATTR_NUM_BARRIERS
	.align		4
        /*0070*/ 	.byte	0x02, 0x4c
        /*0072*/ 	.byte	0x01
	.zero		1


	//----- nvinfo : EIATTR_MERCURY_ISA_VERSION
	.align		4
        /*0074*/ 	.byte	0x03, 0x5f
        /*0076*/ 	.short	0x0101


	//----- nvinfo : EIATTR_VRC_CTA_INIT_COUNT
	.align		4
        /*0078*/ 	.byte	0x02, 0x4a
	.zero		1
	.zero		1


	//----- nvinfo : EIATTR_EXIT_INSTR_OFFSETS
	.align		4
        /*007c*/ 	.byte	0x04, 0x1c
        /*007e*/ 	.short	(.L_1464 - .L_1463)


	//   ....[0]....
.L_1463:
        /*0080*/ 	.word	0x00000140


	//   ....[1]....
        /*0084*/ 	.word	0x00001780


	//----- nvinfo : EIATTR_MAX_THREADS
	.align		4
.L_1464:
        /*0088*/ 	.byte	0x04, 0x05
        /*008a*/ 	.short	(.L_1466 - .L_1465)
.L_1465:
        /*008c*/ 	.word	0x00000100
        /*0090*/ 	.word	0x00000001
        /*0094*/ 	.word	0x00000001


	//----- nvinfo : EIATTR_CRS_STACK_SIZE
	.align		4
.L_1466:
        /*0098*/ 	.byte	0x04, 0x1e
        /*009a*/ 	.short	(.L_1468 - .L_1467)
.L_1467:
        /*009c*/ 	.word	0x00000000


	//----- nvinfo : EIATTR_CBANK_PARAM_SIZE
	.align		4
.L_1468:
        /*00a0*/ 	.byte	0x03, 0x19
        /*00a2*/ 	.short	0x0508


	//----- nvinfo : EIATTR_PARAM_CBANK
	.align		4
        /*00a4*/ 	.byte	0x04, 0x0a
        /*00a6*/ 	.short	(.L_1470 - .L_1469)
	.align		4
.L_1469:
        /*00a8*/ 	.word	index@(.nv.constant0._ZN2at6native43_GLOBAL__N__7cc8d1ed_10_Dropout_cu_0e96ed3824fused_dropout_kernel_vecIN3c108BFloat16EfmLi1ELi8EhEEvNS_4cuda6detail10TensorInfoIKT_T1_EENS7_IS8_SA_EENS7_IT4_SA_EESA_T0_NS_15PhiloxCudaStateE)
        /*00ac*/ 	.short	0x0380
        /*00ae*/ 	.short	0x0508


	//----- nvinfo : EIATTR_SW_WAR
	.align		4
.L_1470:
        /*00b0*/ 	.byte	0x04, 0x36
        /*00b2*/ 	.short	(.L_1472 - .L_1471)
.L_1471:
        /*00b4*/ 	.word	0x00000008
.L_1472:


//--------------------- .nv.info._ZN2at6native43_GLOBAL__N__7cc8d1ed_10_Dropout_cu_0e96ed3824fused_dropout_kernel_vecIN3c108BFloat16EfmLi1ELi16EhEEvNS_4cuda6detail10TensorInfoIKT_T1_EENS7_IS8_SA_EENS7_IT4_SA_EESA_T0_NS_15PhiloxCudaStateE --------------------------
	.section	.nv.info._ZN2at6native43_GLOBAL__N__7cc8d1ed_10_Dropout_cu_0e96ed3824fused_dropout_kernel_vecIN3c108BFloat16EfmLi1ELi16EhEEvNS_4cuda6detail10TensorInfoIKT_T1_EENS7_IS8_SA_EENS7_IT4_SA_EESA_T0_NS_15PhiloxCudaStateE,"",@"SHT_CUDA_INFO"
	.sectionflags	@""
	.align	4


	//----- nvinfo : EIATTR_CUDA_API_VERSION
	.align		4
        /*0000*/ 	.byte	0x04, 0x37
        /*0002*/ 	.short	(.L_1474 - .L_1473)
.L_1473:
        /*0004*/ 	.word	0x00000082


	//----- nvinfo : EIATTR_KPARAM_INFO
	.align		4
.L_1474:
        /*0008*/ 	.byte	0x04, 0x17
        /*000a*/ 	.short	(.L_1476 - .L_1475)
.L_1475:
        /*000c*/ 	.word	0x00000000
        /*0010*/ 	.short	0x0005
        /*0012*/ 	.short	0x04f0
        /*0014*/ 	.byte	0x00, 0xf0, 0x61, 0x00


	//----- nvinfo : EIATTR_KPARAM_INFO
	.align		4
.L_1476:
        /*0018*/ 	.byte	0x04, 0x17
        /*001a*/ 	.short	(.L_1478 - .L_1477)
.L_1477:
        /*001c*/ 	.word	0x00000000
        /*0020*/ 	.short	0x0004
        /*0022*/ 	.short	0x04e8
        /*0024*/ 	.byte	0x00, 0xf0, 0x11, 0x00


	//----- nvinfo : EIATTR_KPARAM_INFO
	.align		4
.L_1478:
        /*0028*/ 	.byte	0x04, 0x17
        /*002a*/ 	.short	(.L_1480 - .L_1479)
.L_1479:
        /*002c*/ 	.word	0x00000000
        /*0030*/ 	.short	0x0003
        /*0032*/ 	.short	0x04e0
        /*0034*/ 	.byte	0x00, 0xf0, 0x21, 0x00


	//----- nvinfo : EIATTR_KPARAM_INFO
	.align		4
.L_1480:
        /*0038*/ 	.byte	0x04, 0x17
        /*003a*/ 	.short	(.L_1482 - .L_1481)
.L_1481:
        /*003c*/ 	.word	0x00000000
        /*0040*/ 	.short	0x0002
        /*0042*/ 	.short	0x0340
        /*0044*/ 	.byte	0x00, 0xf0, 0x81, 0x06


	//----- nvinfo : EIATTR_KPARAM_INFO
	.align		4
.L_1482:
        /*0048*/ 	.byte	0x04, 0x17
        /*004a*/ 	.short	(.L_1484 - .L_1483)
.L_1483:
        /*004c*/ 	.word	0x00000000
        /*0050*/ 	.short	0x0001
        /*0052*/ 	.short	0x01a0
        /*0054*/ 	.byte	0x00, 0xf0, 0x81, 0x06


	//----- nvinfo : EIATTR_KPARAM_INFO
	.align		4
.L_1484:
        /*0058*/ 	.byte	0x04, 0x17
        /*005a*/ 	.short	(.L_1486 - .L_1485)
.L_1485:
        /*005c*/ 	.word	0x00000000
        /*0060*/ 	.short	0x0000
        /*0062*/ 	.short	0x0000
        /*0064*/ 	.byte	0x00, 0xf0, 0x81, 0x06


	//----- nvinfo : EIATTR_SPARSE_MMA_MASK
	.align		4
.L_1486:
        /*0068*/ 	.byte	0x03, 0x50
        /*006a*/ 	.short	0x0000


	//----- nvinfo : EIATTR_MAXREG_COUNT
	.align		4
        /*006c*/ 	.byte	0x03, 0x1b
        /*006e*/ 	.short	0x0040


	//----- nvinfo : EIATTR_NUM_BARRIERS
	.align		4
        /*0070*/ 	.byte	0x02, 0x4c
        /*0072*/ 	.byte	0x01
	.zero		1


	//----- nvinfo : EIATTR_MERCURY_ISA_VERSION
	.align		4
        /*0074*/ 	.byte	0x03, 0x5f
        /*0076*/ 	.short	0x0101


	//----- nvinfo : EIATTR_VRC_CTA_INIT_COUNT
	.align		4
        /*0078*/ 	.byte	0x02, 0x4a
	.zero		1
	.zero		1


	//----- nvinfo : EIATTR_EXIT_INSTR_OFFSETS
	.align		4
        /*007c*/ 	.byte	0x04, 0x1c
        /*007e*/ 	.short	(.L_1488 - .L_1487)


	//   ....[0]....
.L_1487:
        /*0080*/ 	.word	0x000005d0


	//   ....[1]....
        /*0084*/ 	.word	0x000026f0


	//----- nvinfo : EIATTR_MAX_THREADS
	.align		4
.L_1488:
        /*0088*/ 	.byte	0x04, 0x05
        /*008a*/ 	.short	(.L_1490 - .L_1489)
.L_1489:
        /*008c*/ 	.word	0x00000100
        /*0090*/ 	.word	0x00000001
        /*0094*/ 	.word	0x00000001


	//----- nvinfo : EIATTR_CRS_STACK_SIZE
	.align		4
.L_1490:
        /*0098*/ 	.byte	0x04, 0x1e
        /*009a*/ 	.short	(.L_1492 - .L_1491)
.L_1491:
        /*009c*/ 	.word	0x00000000


	//----- nvinfo : EIATTR_CBANK_PARAM_SIZE
	.align		4
.L_1492:
        /*00a0*/ 	.byte	0x03, 0x19
        /*00a2*/ 	.short	0x0508


	//----- nvinfo : EIATTR_PARAM_CBANK
	.align		4
        /*00a4*/ 	.byte	0x04, 0x0a
        /*00a6*/ 	.short	(.L_1494 - .L_1493)
	.align		4
.L_1493:
        /*00a8*/ 	.word	index@(.nv.constant0._ZN2at6native43_GLOBAL__N__7cc8d1ed_10_Dropout_cu_0e96ed3824fused_dropout_kernel_vecIN3c108BFloat16EfmLi1ELi16EhEEvNS_4cuda6detail10TensorInfoIKT_T1_EENS7_IS8_SA_EENS7_IT4_SA_EESA_T0_NS_15PhiloxCudaStateE)
        /*00ac*/ 	.short	0x0380
        /*00ae*/ 	.short	0x0508


	//----- nvinfo : EIATTR_SW_WAR
	.align		4
.L_1494:
        /*00b0*/ 	.byte	0x04, 0x36
        /*00b2*/ 	.short	(.L_1496 - .L_1495)
.L_1495:
        /*00b4*/ 	.word	0x00000008
.L_1496:


//--------------------- .nv.info._ZN2at6native43_GLOBAL__N__7cc8d1ed_10_Dropout_cu_0e96ed3820fused_dropout_kernelIN3c104HalfEfmLin1ELin1EhEEvNS_4cuda6detail10TensorInfoIKT_T1_EENS7_IS8_SA_EENS7_IT4_SA_EESA_T0_NS_15PhiloxCudaStateE --------------------------
	.section	.nv.info._ZN2at6native43_GLOBAL__N__7cc8d1ed_10_Dropout_cu_0e96ed3820fused_dropout_kernelIN3c104HalfEfmLin1ELin1EhEEvNS_4cuda6detail10TensorInfoIKT_T1_EENS7_IS8_SA_EENS7_IT4_SA_EESA_T0_NS_15PhiloxCudaStateE,"",@"SHT_CUDA_INFO"
	.sectionflags	@""
	.align	4


	//----- nvinfo : EIATTR_CUDA_API_VERSION
	.align		4
        /*0000*/ 	.byte	0x04, 0x37
        /*0002*/ 	.short	(.L_1498 - .L_1497)
.L_1497:
        /*0004*/ 	.word	0x00000082


	//----- nvinfo : EIATTR_KPARAM_INFO
	.align		4
.L_1498:
        /*0008*/ 	.byte	0x04, 0x17
        /*000a*/ 	.short	(.L_1500 - .L_1499)
.L_1499:
        /*000c*/ 	.word	0x00000000
        /*0010*/ 	.short	0x0005
        /*0012*/ 	.short	0x04f0
        /*0014*/ 	.byte	0x00, 0xf0, 0x61, 0x00


	//----- nvinfo : EIATTR_KPARAM_INFO
	.align		4
.L_1500:
        /*0018*/ 	.byte	0x04, 0x17
        /*001a*/ 	.short	(.L_1502 - .L_1501)
.L_1501:
        /*001c*/ 	.word	0x00000000
        /*0020*/ 	.short	0x0004
        /*0022*/ 	.short	0x04e8
        /*0024*/ 	.byte	0x00, 0xf0, 0x11, 0x00


	//----- nvinfo : EIATTR_KPARAM_INFO
	.align		4
.L_1502:
        /*0028*/ 	.byte	0x04, 0x17
        /*002a*/ 	.short	(.L_1504 - .L_1503)
.L_1503:
        /*002c*/ 	.word	0x00000000
        /*0030*/ 	.short	0x0003
        /*0032*/ 	.short	0x04e0
        /*0034*/ 	.byte	0x00, 0xf0, 0x21, 0x00


	//----- nvinfo : EIATTR_KPARAM_INFO
	.align		4
.L_1504:
        /*0038*/ 	.byte	0x04, 0x17
        /*003a*/ 	.short	(.L_1506 - .L_1505)
.L_1505:
        /*003c*/ 	.word	0x00000000
        /*0040*/ 	.short	0x0002
        /*0042*/ 	.short	0x0340
        /*0044*/ 	.byte	0x00, 0xf0, 0x81, 0x06


	//----- nvinfo : EIATTR_KPARAM_INFO
	.align		4
.L_1506:
        /*0048*/ 	.byte	0x04, 0x17
        /*004a*/ 	.short	(.L_1508 - .L_1507)
.L_1507:
        /*004c*/ 	.word	0x00000000
        /*0050*/ 	.short	0x0001
        /*0052*/ 	.short	0x01a0
        /*0054*/ 	.byte	0x00, 0xf0, 0x81, 0x06


	//----- nvinfo : EIATTR_KPARAM_INFO
	.align		4
.L_1508:
        /*0058*/ 	.byte	0x04, 0x17
        /*005a*/ 	.short	(.L_1510 - .L_1509)
.L_1509:
        /*005c*/ 	.word	0x00000000
        /*0060*/ 	.short	0x0000
        /*0062*/ 	.short	0x0000
        /*0064*/ 	.byte	0x00, 0xf0, 0x81, 0x06


	//----- nvinfo : EIATTR_SPARSE_MMA_MASK
	.align		4
.L_1510:
        /*0068*/ 	.byte	0x03, 0x50
        /*006a*/ 	.short	0x0000


	//----- nvinfo : EIATTR_MAXREG_COUNT
	.align		4
        /*006c*/ 	.byte	0x03, 0x1b
        /*006e*/ 	.short	0x0040


	//----- nvinfo : EIATTR_NUM_BARRIERS
	.align		4
        /*0070*/ 	.byte	0x02, 0x4c
        /*0072*/ 	.byte	0x01
	.zero		1


	//----- nvinfo : EIATTR_MERCURY_ISA_VERSION
	.align		4
        /*0074*/ 	.byte	0x03, 0x5f
        /*0076*/ 	.short	0x0101


	//----- nvinfo : EIATTR_VRC_CTA_INIT_COUNT
	.align		4
        /*0078*/ 	.byte	0x02, 0x4a
	.zero		1
	.zero		1


	//----- nvinfo : EIATTR_EXIT_INSTR_OFFSETS
	.align		4
        /*007c*/ 	.byte	0x04, 0x1c
        /*007e*/ 	.short	(.L_1512 - .L_1511)


	//   ....[0]....
.L_1511:
        /*0080*/ 	.word	0x00000a20


	//   ....[1]....
        /*0084*/ 	.word	0x0001db90


	//----- nvinfo : EIATTR_MAX_THREADS
	.align		4
.L_1512:
        /*0088*/ 	.byte	0x04, 0x05
        /*008a*/ 	.short	(.L_1514 - .L_1513)
.L_1513:
        /*008c*/ 	.word	0x00000100
        /*0090*/ 	.word	0x00000001
        /*0094*/ 	.word	0x00000001


	//----- nvinfo : EIATTR_CRS_STACK_SIZE
	.align		4
.L_1514:
        /*0098*/ 	.byte	0x04, 0x1e
        /*009a*/ 	.short	(.L_1516 - .L_1515)
.L_1515:
        /*009c*/ 	.word	0x00000000


	//----- nvinfo : EIATTR_CBANK_PARAM_SIZE
	.align		4
.L_1516:
        /*00a0*/ 	.byte	0x03, 0x19
        /*00a2*/ 	.short	0x0508


	//----- nvinfo : EIATTR_PARAM_CBANK
	.align		4
        /*00a4*/ 	.byte	0x04, 0x0a
        /*00a6*/ 	.short	(.L_1518 - .L_1517)
	.align		4
.L_1517:
        /*00a8*/ 	.word	index@(.nv.constant0._ZN2at6native43_GLOBAL__N__7cc8d1ed_10_Dropout_cu_0e96ed3820fused_dropout_kernelIN3c104HalfEfmLin1ELin1EhEEvNS_4cuda6detail10TensorInfoIKT_T1_EENS7_IS8_SA_EENS7_IT4_SA_EESA_T0_NS_15PhiloxCudaStateE)
        /*00ac*/ 	.short	0x0380
        /*00ae*/ 	.short	0x0508


	//----- nvinfo : EIATTR_SW_WAR
	.align		4
.L_1518:
        /*00b0*/ 	.byte	0x04, 0x36
        /*00b2*/ 	.short	(.L_1520 - .L_1519)
.L_1519:
        /*00b4*/ 	.word	0x00000008
.L_1520:


//--------------------- .nv.info._ZN2at6native43_GLOBAL__N__7cc8d1ed_10_Dropout_cu_0e96ed3820fused_dropout_kernelIN3c104HalfEfmLin1ELi1EhEEvNS_4cuda6detail10TensorInfoIKT_T1_EENS7_IS8_SA_EENS7_IT4_SA_EESA_T0_NS_15PhiloxCudaStateE --------------------------
	.section	.nv.info._ZN2at6native43_GLOBAL__N__7cc8d1ed_10_Dropout_cu_0e96ed3820fused_dropout_kernelIN3c104HalfEfmLin1ELi1EhEEvNS_4cuda6detail10TensorInfoIKT_T1_EENS7_IS8_SA_EENS7_IT4_SA_EESA_T0_NS_15PhiloxCudaStateE,"",@"SHT_CUDA_INFO"
	.sectionflags	@""
	.align	4


	//----- nvinfo : EIATTR_CUDA_API_VERSION
	.align		4
        /*0000*/ 	.byte	0x04, 0x37
        /*0002*/ 	.short	(.L_1522 - .L_1521)
.L_1521:
        /*0004*/ 	.word	0x00000082


	//----- nvinfo : EIATTR_KPARAM_INFO
	.align		4
.L_1522:
        /*0008*/ 	.byte	0x04, 0x17
        /*000a*/ 	.short	(.L_1524 - .L_1523)
.L_1523:
        /*000c*/ 	.word	0x00000000
        /*0010*/ 	.short	0x0005
        /*0012*/ 	.short	0x04f0
        /*0014*/ 	.byte	0x00, 0xf0, 0x61, 0x00


	//----- nvinfo : EIATTR_KPARAM_INFO
	.align		4
.L_1524:
        /*0018*/ 	.byte	0x04, 0x17
        /*001a*/ 	.short	(.L_1526 - .L_1525)
.L_1525:
        /*001c*/ 	.word	0x00000000
        /*0020*/ 	.short	0x0004
        /*0022*/ 	.short	0x04e8
        /*0024*/ 	.byte	0x00, 0xf0, 0x11, 0x00


	//----- nvinfo : EIATTR_KPARAM_INFO
	.align		4
.L_1526:
        /*0028*/ 	.byte	0x04, 0x17
        /*002a*/ 	.short	(.L_1528 - .L_1527)
.L_1527:
        /*002c*/ 	.word	0x00000000
        /*0030*/ 	.short	0x0003
        /*0032*/ 	.short	0x04e0
        /*0034*/ 	.byte	0x00, 0xf0, 0x21, 0x00


	//----- nvinfo : EIATTR_KPARAM_INFO
	.align		4
.L_1528:
        /*0038*/ 	.byte	0x04, 0x17
        /*003a*/ 	.short	(.L_1530 - .L_1529)
.L_1529:
        /*003c*/ 	.word	0x00000000
        /*0040*/ 	.short	0x0002
        /*0042*/ 	.short	0x0340
        /*0044*/ 	.byte	0x00, 0xf0, 0x81, 0x06


	//----- nvinfo : EIATTR_KPARAM_INFO
	.align		4
.L_1530:
        /*0048*/ 	.byte	0x04, 0x17
        /*004a*/ 	.short	(.L_1532 - .L_1531)
.L_1531:
        /*004c*/ 	.word	0x00000000
        /*0050*/ 	.short	0x0001
        /*0052*/ 	.short	0x01a0
        /*0054*/ 	.byte	0x00, 0xf0, 0x81, 0x06


	//----- nvinfo : EIATTR_KPARAM_INFO
	.align		4
.L_1532:
        /*0058*/ 	.byte	0x04, 0x17
        /*005a*/ 	.short	(.L_1534 - .L_1533)
.L_1533:
        /*005c*/ 	.word	0x00000000
        /*0060*/ 	.short	0x0000
        /*0062*/ 	.short	0x0000
        /*0064*/ 	.byte	0x00, 0xf0, 0x81, 0x06


	//----- nvinfo : EIATTR_SPARSE_MMA_MASK
	.align		4
.L_1534:
        /*0068*/ 	.byte	0x03, 0x50
        /*006a*/ 	.short	0x0000


	//----- nvinfo : EIATTR_MAXREG_COUNT
	.align		4
        /*006c*/ 	.byte	0x03, 0x1b
        /*006e*/ 	.short	0x0040


	//----- nvinfo : EIATTR_NUM_BARRIERS
	.align		4
        /*0070*/ 	.byte	0x02, 0x4c
        /*0072*/ 	.byte	0x01
	.zero		1


	//----- nvinfo : EIATTR_MERCURY_ISA_VERSION
	.align		4
        /*0074*/ 	.byte	0x03, 0x5f
        /*0076*/ 	.short	0x0101


	//----- nvinfo : EIATTR_VRC_CTA_INIT_COUNT
	.align		4
        /*0078*/ 	.byte	0x02, 0x4a
	.zero		1
	.zero		1


	//----- nvinfo : EIATTR_EXIT_INSTR_OFFSETS
	.align		4
        /*007c*/ 	.byte	0x04, 0x1c
        /*007e*/ 	.short	(.L_1536 - .L_1535)


	//   ....[0]....
.L_1535:
        /*0080*/ 	.word	0x00000a20


	//   ....[1]....
        /*0084*/ 	.word	0x0000f630


	//----- nvinfo : EIATTR_MAX_THREADS
	.align		4
.L_1536:
        /*0088*/ 	.byte	0x04, 0x05
        /*008a*/ 	.short	(.L_1538 - .L_1537)
.L_1537:
        /*008c*/ 	.word	0x00000100
        /*0090*/ 	.word	0x00000001
        /*0094*/ 	.word	0x00000001


	//----- nvinfo : EIATTR_CRS_STACK_SIZE
	.align		4
.L_1538:
        /*0098*/ 	.byte	0x04, 0x1e
        /*009a*/ 	.short	(.L_1540 - .L_1539)
.L_1539:
        /*009c*/ 	.word	0x00000000


	//----- nvinfo : EIATTR_CBANK_PARAM_SIZE
	.align		4
.L_1540:
        /*00a0*/ 	.byte	0x03, 0x19
        /*00a2*/ 	.short	0x0508


	//----- nvinfo : EIATTR_PARAM_CBANK
	.align		4
        /*00a4*/ 	.byte	0x04, 0x0a
        /*00a6*/ 	.short	(.L_1542 - .L_1541)
	.align		4
.L_1541:
        /*00a8*/ 	.word	index@(.nv.constant0._ZN2at6native43_GLOBAL__N__7cc8d1ed_10_Dropout_cu_0e96ed3820fused_dropout_kernelIN3c104HalfEfmLin1ELi1EhEEvNS_4cuda6detail10TensorInfoIKT_T1_EENS7_IS8_SA_EENS7_IT4_SA_EESA_T0_NS_15PhiloxCudaStateE)
        /*00ac*/ 	.short	0x0380
        /*00ae*/ 	.short	0x0508


	//----- nvinfo : EIATTR_SW_WAR
	.align		4
.L_1542:
        /*00b0*/ 	.byte	0x04, 0x36
        /*00b2*/ 	.short	(.L_1544 - .L_1543)
.L_1543:
        /*00b4*/ 	.word	0x00000008
.L_1544:


//--------------------- .nv.info._ZN2at6native43_GLOBAL__N__7cc8d1ed_10_Dropout_cu_0e96ed3820fused_dropout_kernelIN3c104HalfEfmLi1ELi1EhEEvNS_4cuda6detail10TensorInfoIKT_T1_EENS7_IS8_SA_EENS7_IT4_SA_EESA_T0_NS_15PhiloxCudaStateE --------------------------
	.section	.nv.info._ZN2at6native43_GLOBAL__N__7cc8d1ed_10_Dropout_cu_0e96ed3820fused_dropout_kernelIN3c104HalfEfmLi1ELi1EhEEvNS_4cuda6detail10TensorInfoIKT_T1_EENS7_IS8_SA_EENS7_IT4_SA_EESA_T0_NS_15PhiloxCudaStateE,"",@"SHT_CUDA_INFO"
	.sectionflags	@""
	.align	4


	//----- nvinfo : EIATTR_CUDA_API_VERSION
	.align		4
        /*0000*/ 	.byte	0x04, 0x37
        /*0002*/ 	.short	(.L_1546 - .L_1545)
.L_1545:
        /*0004*/ 	.word	0x00000082


	//----- nvinfo : EIATTR_KPARAM_INFO
	.align		4
.L_1546:
        /*0008*/ 	.byte	0x04, 0x17
        /*000a*/ 	.short	(.L_1548 - .L_1547)
.L_1547:
        /*000c*/ 	.word	0x00000000
        /*0010*/ 	.short	0x0005
        /*0012*/ 	.short	0x04f0
        /*0014*/ 	.byte	0x00, 0xf0, 0x61, 0x00


	//----- nvinfo : EIATTR_KPARAM_INFO
	.align		4
.L_1548:
        /*0018*/ 	.byte	0x04, 0x17
        /*001a*/ 	.short	(.L_1550 - .L_1549)
.L_1549:
        /*001c*/ 	.word	0x00000000
        /*0020*/ 	.short	0x0004
        /*0022*/ 	.short	0x04e8
        /*0024*/ 	.byte	0x00, 0xf0, 0x11, 0x00


	//----- nvinfo : EIATTR_KPARAM_INFO
	.align		4
.L_1550:
        /*0028*/ 	.byte	0x04, 0x17
        /*002a*/ 	.short	(.L_1552 - .L_1551)
.L_1551:
        /*002c*/ 	.word	0x00000000
        /*0030*/ 	.short	0x0003
        /*0032*/ 	.short	0x04e0
        /*0034*/ 	.byte	0x00, 0xf0, 0x21, 0x00


	//----- nvinfo : EIATTR_KPARAM_INFO
	.align		4
.L_1552:
        /*0038*/ 	.byte	0x04, 0x17
        /*003a*/ 	.short	(.L_1554 - .L_1553)
.L_1553:
        /*003c*/ 	.word	0x00000000
        /*0040*/ 	.short	0x0002
        /*0042*/ 	.short	0x0340
        /*0044*/ 	.byte	0x00, 0xf0, 0x81, 0x06


	//----- nvinfo : EIATTR_KPARAM_INFO
	.align		4
.L_1554:
        /*0048*/ 	.byte	0x04, 0x17
        /*004a*/ 	.short	(.L_1556 - .L_1555)
.L_1555:
        /*004c*/ 	.word	0x00000000
        /*0050*/ 	.short	0x0001
        /*0052*/ 	.short	0x01a0
        /*0054*/ 	.byte	0x00, 0xf0, 0x81, 0x06


	//----- nvinfo : EIATTR_KPARAM_INFO
	.align		4
.L_1556:
        /*0058*/ 	.byte	0x04, 0x17
        /*005a*/ 	.short	(.L_1558 - .L_1557)
.L_1557:
        /*005c*/ 	.word	0x00000000
        /*0060*/ 	.short	0x0000
        /*0062*/ 	.short	0x0000
        /*0064*/ 	.byte	0x00, 0xf0, 0x81, 0x06


	//----- nvinfo : EIATTR_SPARSE_MMA_MASK
	.align		4
.L_1558:
        /*0068*/ 	.byte	0x03, 0x50
        /*006a*/ 	.short	0x0000


	//----- nvinfo : EIATTR_MAXREG_COUNT
	.align		4
        /*006c*/ 	.byte	0x03, 0x1b
        /*006e*/ 	.short	0x0040


	//----- nvinfo : EIATTR_NUM_BARRIERS
	.align		4
        /*0070*/ 	.byte	0x02, 0x4c
        /*0072*/ 	.byte	0x01
	.zero		1


	//----- nvinfo : EIATTR_MERCURY_ISA_VERSION
	.align		4
        /*0074*/ 	.byte	0x03, 0x5f
        /*0076*/ 	.short	0x0101


	//----- nvinfo : EIATTR_VRC_CTA_INIT_COUNT
	.align		4
        /*0078*/ 	.byte	0x02, 0x4a
	.zero		1
	.zero		1


	//----- nvinfo : EIATTR_EXIT_INSTR_OFFSETS
	.align		4
        /*007c*/ 	.byte	0x04, 0x1c
        /*007e*/ 	.short	(.L_1560 - .L_1559)


	//   ....[0]....
.L_1559:
        /*0080*/ 	.word	0x00000a20


	//   ....[1]....
        /*0084*/ 	.word	0x000018e0


	//----- nvinfo : EIATTR_MAX_THREADS
	.align		4
.L_1560:
        /*0088*/ 	.byte	0x04, 0x05
        /*008a*/ 	.short	(.L_1562 - .L_1561)
.L_1561:
        /*008c*/ 	.word	0x00000100
        /*0090*/ 	.word	0x00000001
        /*0094*/ 	.word	0x00000001


	//----- nvinfo : EIATTR_CRS_STACK_SIZE
	.align		4
.L_1562:
        /*0098*/ 	.byte	0x04, 0x1e
        /*009a*/ 	.short	(.L_1564 - .L_1563)
.L_1563:
        /*009c*/ 	.word	0x00000000


	//----- nvinfo : EIATTR_CBANK_PARAM_SIZE
	.align		4
.L_1564:
        /*00a0*/ 	.byte	0x03, 0x19
        /*00a2*/ 	.short	0x0508


	//----- nvinfo : EIATTR_PARAM_CBANK
	.align		4
        /*00a4*/ 	.byte	0x04, 0x0a
        /*00a6*/ 	.short	(.L_1566 - .L_1565)
	.align		4
.L_1565:
        /*00a8*/ 	.word	index@(.nv.constant0._ZN2at6native43_GLOBAL__N__7cc8d1ed_10_Dropout_cu_0e96ed3820fused_dropout_kernelIN3c104HalfEfmLi1ELi1EhEEvNS_4cuda6detail10TensorInfoIKT_T1_EENS7_IS8_SA_EENS7_IT4_SA_EESA_T0_NS_15PhiloxCudaStateE)
        /*00ac*/ 	.short	0x0380
        /*00ae*/ 	.short	0x0508


	//----- nvinfo : EIATTR_SW_WAR
	.align		4
.L_1566:
        /*00b0*/ 	.byte	0x04, 0x36
        /*00b2*/ 	.short	(.L_1568 - .L_1567)
.L_1567:
        /*00b4*/ 	.word	0x00000008
.L_1568:


//--------------------- .nv.info._ZN2at6native43_GLOBAL__N__7cc8d1ed_10_Dropout_cu_0e96ed3824fused_dropout_kernel_vecIN3c104HalfEfmLi1ELi2EhEEvNS_4cuda6detail10TensorInfoIKT_T1_EENS7_IS8_SA_EENS7_IT4_SA_EESA_T0_NS_15PhiloxCudaStateE --------------------------
	.section	.nv.info._ZN2at6native43_GLOBAL__N__7cc8d1ed_10_Dropout_cu_0e96ed3824fused_dropout_kernel_vecIN3c104HalfEfmLi1ELi2EhEEvNS_4cuda6detail10TensorInfoIKT_T1_EENS7_IS8_SA_EENS7_IT4_SA_EESA_T0_NS_15PhiloxCudaStateE,"",@"SHT_CUDA_INFO"
	.sectionflags	@""
	.align	4


	//----- nvinfo : EIATTR_CUDA_API_VERSION
	.align		4
        /*0000*/ 	.byte	0x04, 0x37
        /*0002*/ 	.short	(.L_1570 - .L_1569)
.L_1569:
        /*0004*/ 	.word	0x00000082


	//----- nvinfo : EIATTR_KPARAM_INFO
	.align		4
.L_1570:
        /*0008*/ 	.byte	0x04, 0x17
        /*000a*/ 	.short	(.L_1572 - .L_1571)
.L_1571:
        /*000c*/ 	.word	0x00000000
        /*0010*/ 	.short	0x0005
        /*0012*/ 	.short	0x04f0
        /*0014*/ 	.byte	0x00, 0xf0, 0x61, 0x00


	//----- nvinfo : EIATTR_KPARAM_INFO
	.align		4
.L_1572:
        /*0018*/ 	.byte	0x04, 0x17
        /*001a*/ 	.short	(.L_1574 - .L_1573)
.L_1573:
        /*001c*/ 	.word	0x00000000
        /*0020*/ 	.short	0x0004
        /*0022*/ 	.short	0x04e8
        /*0024*/ 	.byte	0x00, 0xf0, 0x11, 0x00


	//----- nvinfo : EIATTR_KPARAM_INFO
	.align		4
.L_1574:
        /*0028*/ 	.byte	0x04, 0x17
        /*002a*/ 	.short	(.L_1576 - .L_1575)
.L_1575:
        /*002c*/ 	.word	0x00000000
        /*0030*/ 	.short	0x0003
        /*0032*/ 	.short	0x04e0
        /*0034*/ 	.byte	0x00, 0xf0, 0x21, 0x00


	//----- nvinfo : EIATTR_KPARAM_INFO
	.align		4
.L_1576:
        /*0038*/ 	.byte	0x04, 0x17
        /*003a*/ 	.short	(.L_1578 - .L_1577)
.L_1577:
        /*003c*/ 	.word	0x00000000
        /*0040*/ 	.short	0x0002
        /*0042*/ 	.short	0x0340
        /*0044*/ 	.byte	0x00, 0xf0, 0x81, 0x06


	//----- nvinfo : EIATTR_KPARAM_INFO
	.align		4
.L_1578:
        /*0048*/ 	.byte	0x04, 0x17
        /*004a*/ 	.short	(.L_1580 - .L_1579)
.L_1579:
        /*004c*/ 	.word	0x00000000
        /*0050*/ 	.short	0x0001
        /*0052*/ 	.short	0x01a0
        /*0054*/ 	.byte	0x00, 0xf0, 0x81, 0x06


	//----- nvinfo : EIATTR_KPARAM_INFO
	.align		4
.L_1580:
        /*0058*/ 	.byte	0x04, 0x17
        /*005a*/ 	.short	(.L_1582 - .L_1581)
.L_1581:
        /*005c*/ 	.word	0x00000000
        /*0060*/ 	.short	0x0000
        /*0062*/ 	.short	0x0000
        /*0064*/ 	.byte	0x00, 0xf0, 0x81, 0x06


	//----- nvinfo : EIATTR_SPARSE_MMA_MASK
	.align		4
.L_1582:
        /*0068*/ 	.byte	0x03, 0x50
        /*006a*/ 	.short	0x0000


	//----- nvinfo : EIATTR_MAXREG_COUNT
	.align		4
        /*006c*/ 	.byte	0x03, 0x1b
        /*006e*/ 	.short	0x0040


	//----- nvinfo : EIATTR_NUM_BARRIERS
	.align		4
        /*0070*/ 	.byte	0x02, 0x4c
        /*0072*/ 	.byte	0x01
	.zero		1


	//----- nvinfo : EIATTR_MERCURY_ISA_VERSION
	.align		4
        /*0074*/ 	.byte	0x03, 0x5f
        /*0076*/ 	.short	0x0101


	//----- nvinfo : EIATTR_VRC_CTA_INIT_COUNT
	.align		4
        /*0078*/ 	.byte	0x02, 0x4a
	.zero		1
	.zero		1


	//----- nvinfo : EIATTR_EXIT_INSTR_OFFSETS
	.align		4
        /*007c*/ 	.byte	0x04, 0x1c
        /*007e*/ 	.short	(.L_1584 - .L_1583)


	//   ....[0]....
.L_1583:
        /*0080*/ 	.word	0x00000160


	//   ....[1]....
        /*0084*/ 	.word	0x00000ee0


	//----- nvinfo : EIATTR_MAX_THREADS
	.align		4
.L_1584:
        /*0088*/ 	.byte	0x04, 0x05
        /*008a*/ 	.short	(.L_1586 - .L_1585)
.L_1585:
        /*008c*/ 	.word	0x00000100
        /*0090*/ 	.word	0x00000001
        /*0094*/ 	.word	0x00000001


	//----- nvinfo : EIATTR_CRS_STACK_SIZE
	.align		4
.L_1586:
        /*0098*/ 	.byte	0x04, 0x1e
        /*009a*/ 	.short	(.L_1588 - .L_1587)
.L_1587:
        /*009c*/ 	.word	0x00000000


	//----- nvinfo : EIATTR_CBANK_PARAM_SIZE
	.align		4
.L_1588:
        /*00a0*/ 	.byte	0x03, 0x19
        /*00a2*/ 	.short	0x0508


	//----- nvinfo : EIATTR_PARAM_CBANK
	.align		4
        /*00a4*/ 	.byte	0x04, 0x0a
        /*00a6*/ 	.short	(.L_1590 - .L_1589)
	.align		4
.L_1589:
        /*00a8*/ 	.word	index@(.nv.constant0._ZN2at6native43_GLOBAL__N__7cc8d1ed_10_Dropout_cu_0e96ed3824fused_dropout_kernel_vecIN3c104HalfEfmLi1ELi2EhEEvNS_4cuda6detail10TensorInfoIKT_T1_EENS7_IS8_SA_EENS7_IT4_SA_EESA_T0_NS_15PhiloxCudaStateE)
        /*00ac*/ 	.short	0x0380
        /*00ae*/ 	.short	0x0508


	//----- nvinfo : EIATTR_SW_WAR
	.align		4
.L_1590:
        /*00b0*/ 	.byte	0x04, 0x36
        /*00b2*/ 	.short	(.L_1592 - .L_1591)
.L_1591:
        /*00b4*/ 	.word	0x00000008
.L_1592:


//--------------------- .nv.info._ZN2at6native43_GLOBAL__N__7cc8d1ed_10_Dropout_cu_0e96ed3824fused_dropout_kernel_vecIN3c104HalfEfmLi1ELi4EhEEvNS_4cuda6detail10TensorInfoIKT_T1_EENS7_IS8_SA_EENS7_IT4_SA_EESA_T0_NS_15PhiloxCudaStateE --------------------------
	.section	.nv.info._ZN2at6native43_GLOBAL__N__7cc8d1ed_10_Dropout_cu_0e96ed3824fused_dropout_kernel_vecIN3c104HalfEfmLi1ELi4EhEEvNS_4cuda6detail10TensorInfoIKT_T1_EENS7_IS8_SA_EENS7_IT4_SA_EESA_T0_NS_15PhiloxCudaStateE,"",@"SHT_CUDA_INFO"
	.sectionflags	@""
	.align	4


	//----- nvinfo : EIATTR_CUDA_API_VERSION
	.align		4
        /*0000*/ 	.byte	0x04, 0x37
        /*0002*/ 	.short	(.L_1594 - .L_1593)
.L_1593:
        /*0004*/ 	.word	0x00000082


	//----- nvinfo : EIATTR_KPARAM_INFO
	.align		4
.L_1594:
        /*0008*/ 	.byte	0x04, 0x17
        /*000a*/ 	.short	(.L_1596 - .L_1595)
.L_1595:
        /*000c*/ 	.word	0x00000000
        /*0010*/ 	.short	0x0005
        /*0012*/ 	.short	0x04f0
        /*0014*/ 	.byte	0x00, 0xf0, 0x61, 0x00


	//----- nvinfo : EIATTR_KPARAM_INFO
	.align		4
.L_1596:
        /*0018*/ 	.byte	0x04, 0x17
        /*001a*/ 	.short	(.L_1598 - .L_1597)
.L_1597:
        /*001c*/ 	.word	0x00000000
        /*0020*/ 	.short	0x0004
        /*0022*/ 	.short	0x04e8
        /*0024*/ 	.byte	0x00, 0xf0, 0x11, 0x00


	//----- nvinfo : EIATTR_KPARAM_INFO
	.align		4
.L_1598:
        /*0028*/ 	.byte	0x04, 0x17
        /*002a*/ 	.short	(.L_1600 - .L_1599)
.L_1599:
        /*002c*/ 	.word	0x00000000
        /*0030*/ 	.short	0x0003
        /*0032*/ 	.short	0x04e0
        /*0034*/ 	.byte	0x00, 0xf0, 0x21, 0x00


	//----- nvinfo : EIATTR_KPARAM_INFO
	.align		4
.L_1600:
        /*0038*/ 	.byte	0x04, 0x17
        /*003a*/ 	.short	(.L_1602 - .L_1601)
.L_1601:
        /*003c*/ 	.word	0x00000000
        /*0040*/ 	.short	0x0002
        /*0042*/ 	.short	0x0340
        /*0044*/ 	.byte	0x00, 0xf0, 0x81, 0x06


	//----- nvinfo : EIATTR_KPARAM_INFO
	.align		4
.L_1602:
        /*0048*/ 	.byte	0x04, 0x17
        /*004a*/ 	.short	(.L_1604 - .L_1603)
.L_1603:
        /*004c*/ 	.word	0x00000000
        /*0050*/ 	.short	0x0001
        /*0052*/ 	.short	0x01a0
        /*0054*/ 	.byte	0x00, 0xf0, 0x81, 0x06


	//----- nvinfo : EIATTR_KPARAM_INFO
	.align		4
.L_1604:
        /*0058*/ 	.byte	0x04, 0x17
        /*005a*/ 	.short	(.L_1606 - .L_1605)
.L_1605:
        /*005c*/ 	.word	0x00000000
        /*0060*/ 	.short	0x0000
        /*0062*/ 	.short	0x0000
        /*0064*/ 	.byte	0x00, 0xf0, 0x81, 0x06


	//----- nvinfo : EIATTR_SPARSE_MMA_MASK
	.align		4
.L_1606:
        /*0068*/ 	.byte	0x03, 0x50
        /*006a*/ 	.short	0x0000


	//----- nvinfo : EIATTR_MAXREG_COUNT
	.align		4
        /*006c*/ 	.byte	0x03, 0x1b
        /*006e*/ 	.short	0x0040


	//----- nvinfo : EIATTR_NUM_BARRIERS
	.align		4
        /*0070*/ 	.byte	0x02, 0x4c
        /*0072*/ 	.byte	0x01
	.zero		1


	//----- nvinfo : EIATTR_MERCURY_ISA_VERSION
	.align		4
        /*0074*/ 	.byte	0x03, 0x5f
        /*0076*/ 	.short	0x0101


	//----- nvinfo : EIATTR_VRC_CTA_INIT_COUNT
	.align		4
        /*0078*/ 	.byte	0x02, 0x4a
	.zero		1
	.zero		1


	//----- nvinfo : EIATTR_EXIT_INSTR_OFFSETS
	.align		4
        /*007c*/ 	.byte	0x04, 0x1c
        /*007e*/ 	.short	(.L_1608 - .L_1607)


	//   ....[0]....
.L_1607:
        /*0080*/ 	.word	0x00000140


	//   ....[1]....
        /*0084*/ 	.word	0x00001090


	//----- nvinfo : EIATTR_MAX_THREADS
	.align		4
.L_1608:
        /*0088*/ 	.byte	0x04, 0x05
        /*008a*/ 	.short	(.L_1610 - .L_1609)
.L_1609:
        /*008c*/ 	.word	0x00000100
        /*0090*/ 	.word	0x00000001
        /*0094*/ 	.word	0x00000001


	//----- nvinfo : EIATTR_CRS_STACK_SIZE
	.align		4
.L_1610:
        /*0098*/ 	.byte	0x04, 0x1e
        /*009a*/ 	.short	(.L_1612 - .L_1611)
.L_1611:
        /*009c*/ 	.word	0x00000000


	//----- nvinfo : EIATTR_CBANK_PARAM_SIZE
	.align		4
.L_1612:
        /*00a0*/ 	.byte	0x03, 0x19
        /*00a2*/ 	.short	0x0508


	//----- nvinfo : EIATTR_PARAM_CBANK
	.align		4
        /*00a4*/ 	.byte	0x04, 0x0a
        /*00a6*/ 	.short	(.L_1614 - .L_1613)
	.align		4
.L_1613:
        /*00a8*/ 	.word	index@(.nv.constant0._ZN2at6native43_GLOBAL__N__7cc8d1ed_10_Dropout_cu_0e96ed3824fused_dropout_kernel_vecIN3c104HalfEfmLi1ELi4EhEEvNS_4cuda6detail10TensorInfoIKT_T1_EENS7_IS8_SA_EENS7_IT4_SA_EESA_T0_NS_15PhiloxCudaStateE)
        /*00ac*/ 	.short	0x0380
        /*00ae*/ 	.short	0x0508


	//----- nvinfo : EIATTR_SW_WAR
	.align		4
.L_1614:
        /*00b0*/ 	.byte	0x04, 0x36
        /*00b2*/ 	.short	(.L_1616 - .L_1615)
.L_1615:
        /*00b4*/ 	.word	0x00000008
.L_1616:


//--------------------- .nv.info._ZN2at6native43_GLOBAL__N__7cc8d1ed_10_Dropout_cu_0e96ed3824fused_dropout_kernel_vecIN3c104HalfEfmLi1ELi8EhEEvNS_4cuda6detail10TensorInfoIKT_T1_EENS7_IS8_SA_EENS7_IT4_SA_EESA_T0_NS_15PhiloxCudaStateE --------------------------
	.section	.nv.info._ZN2at6native43_GLOBAL__N__7cc8d1ed_10_Dropout_cu_0e96ed3824fused_dropout_kernel_vecIN3c104HalfEfmLi1ELi8EhEEvNS_4cuda6detail10TensorInfoIKT_T1_EENS7_IS8_SA_EENS7_IT4_SA_EESA_T0_NS_15PhiloxCudaStateE,"",@"SHT_CUDA_INFO"
	.sectionflags	@""
	.align	4


	//----- nvinfo : EIATTR_CUDA_API_VERSION
	.align		4
        /*0000*/ 	.byte	0x04, 0x37
        /*0002*/ 	.short	(.L_1618 - .L_1617)
.L_1617:
        /*0004*/ 	.word	0x00000082


	//----- nvinfo : EIATTR_KPARAM_INFO
	.align		4
.L_1618:
        /*0008*/ 	.byte	0x04, 0x17
        /*000a*/ 	.short	(.L_1620 - .L_1619)
.L_1619:
        /*000c*/ 	.word	0x00000000
        /*0010*/ 	.short	0x0005
        /*0012*/ 	.short	0x04f0
        /*0014*/ 	.byte	0x00, 0xf0, 0x61, 0x00


	//----- nvinfo : EIATTR_KPARAM_INFO
	.align		4
.L_1620:
        /*0018*/ 	.byte	0x04, 0x17
        /*001a*/ 	.short	(.L_1622 - .L_1621)
.L_1621:
        /*001c*/ 	.word	0x00000000
        /*0020*/ 	.short	0x0004
        /*0022*/ 	.short	0x04e8
        /*0024*/ 	.byte	0x00, 0xf0, 0x11, 0x00


	//----- nvinfo : EIATTR_KPARAM_INFO
	.align		4
.L_1622:
        /*0028*/ 	.byte	0x04, 0x17
        /*002a*/ 	.short	(.L_1624 - .L_1623)
.L_1623:
        /*002c*/ 	.word	0x00000000
        /*0030*/ 	.short	0x0003
        /*0032*/ 	.short	0x04e0
        /*0034*/ 	.byte	0x00, 0xf0, 0x21, 0x00


	//----- nvinfo : EIATTR_KPARAM_INFO
	.align		4
.L_1624:
        /*0038*/ 	.byte	0x04, 0x17
        /*003a*/ 	.short	(.L_1626 - .L_1625)
.L_1625:
        /*003c*/ 	.word	0x00000000
        /*0040*/ 	.short	0x0002
        /*0042*/ 	.short	0x0340
        /*0044*/ 	.byte	0x00, 0xf0, 0x81, 0x06


	//----- nvinfo : EIATTR_KPARAM_INFO
	.align		4
.L_1626:
        /*0048*/ 	.byte	0x04, 0x17
        /*004a*/ 	.short	(.L_1628 - .L_1627)
.L_1627:
        /*004c*/ 	.word	0x00000000
        /*0050*/ 	.short	0x0001
        /*0052*/ 	.short	0x01a0
        /*0054*/ 	.byte	0x00, 0xf0, 0x81, 0x06


	//----- nvinfo : EIATTR_KPARAM_INFO
	.align		4
.L_1628:
        /*0058*/ 	.byte	0x04, 0x17
        /*005a*/ 	.short	(.L_1630 - .L_1629)
.L_1629:
        /*005c*/ 	.word	0x00000000
        /*0060*/ 	.short	0x0000
        /*0062*/ 	.short	0x0000
        /*0064*/ 	.byte	0x00, 0xf0, 0x81, 0x06


	//----- nvinfo : EIATTR_SPARSE_MMA_MASK
	.align		4
.L_1630:
        /*0068*/ 	.byte	0x03, 0x50
        /*006a*/ 	.short	0x0000


	//----- nvinfo : EIATTR_MAXREG_COUNT
	.align		4
        /*006c*/ 	.byte	0x03, 0x1b
        /*006e*/ 	.short	0x0040


	//----- nvinfo : EIATTR_NUM_BARRIERS
	.align		4
        /*0070*/ 	.byte	0x02, 0x4c
        /*0072*/ 	.byte	0x01
	.zero		1


	//----- nvinfo : EIATTR_MERCURY_ISA_VERSION
	.align		4
        /*0074*/ 	.byte	0x03, 0x5f
        /*0076*/ 	.short	0x0101


	//----- nvinfo : EIATTR_VRC_CTA_INIT_COUNT
	.align		4
        /*0078*/ 	.byte	0x02, 0x4a
	.zero		1
	.zero		1


	//----- nvinfo : EIATTR_EXIT_INSTR_OFFSETS
	.align		4
        /*007c*/ 	.byte	0x04, 0x1c
        /*007e*/ 	.short	(.L_1632 - .L_1631)


	//   ....[0]....
.L_1631:
        /*0080*/ 	.word	0x00000140


	//   ....[1]....
        /*0084*/ 	.word	0x00001740


	//----- nvinfo : EIATTR_MAX_THREADS
	.align		4
.L_1632:
        /*0088*/ 	.byte	0x04, 0x05
        /*008a*/ 	.short	(.L_1634 - .L_1633)
.L_1633:
        /*008c*/ 	.word	0x00000100
        /*0090*/ 	.word	0x00000001
        /*0094*/ 	.word	0x00000001


	//----- nvinfo : EIATTR_CRS_STACK_SIZE
	.align		4
.L_1634:
        /*0098*/ 	.byte	0x04, 0x1e
        /*009a*/ 	.short	(.L_1636 - .L_1635)
.L_1635:
        /*009c*/ 	.word	0x00000000


	//----- nvinfo : EIATTR_CBANK_PARAM_SIZE
	.align		4
.L_1636:
        /*00a0*/ 	.byte	0x03, 0x19
        /*00a2*/ 	.short	0x0508


	//----- nvinfo : EIATTR_PARAM_CBANK
	.align		4
        /*00a4*/ 	.byte	0x04, 0x0a
        /*00a6*/ 	.short	(.L_1638 - .L_1637)
	.align		4
.L_1637:
        /*00a8*/ 	.word	index@(.nv.constant0._ZN2at6native43_GLOBAL__N__7cc8d1ed_10_Dropout_cu_0e96ed3824fused_dropout_kernel_vecIN3c104HalfEfmLi1ELi8EhEEvNS_4cuda6detail10TensorInfoIKT_T1_EENS7_IS8_SA_EENS7_IT4_SA_EESA_T0_NS_15PhiloxCudaStateE)
        /*00ac*/ 	.short	0x0380
        /*00ae*/ 	.short	0x0508


	//----- nvinfo : EIATTR_SW_WAR
	.align		4
.L_1638:
        /*00b0*/ 	.byte	0x04, 0x36
        /*00b2*/ 	.short	(.L_1640 - .L_1639)
.L_1639:
        /*00b4*/ 	.word	0x00000008
.L_1640:


//--------------------- .nv.info._ZN2at6native43_GLOBAL__N__7cc8d1ed_10_Dropout_cu_0e96ed3824fused_dropout_kernel_vecIN3c104HalfEfmLi1ELi16EhEEvNS_4cuda6detail10TensorInfoIKT_T1_EENS7_IS8_SA_EENS7_IT4_SA_EESA_T0_NS_15PhiloxCudaStateE --------------------------
	.section	.nv.info._ZN2at6native43_GLOBAL__N__7cc8d1ed_10_Dropout_cu_0e96ed3824fused_dropout_kernel_vecIN3c104HalfEfmLi1ELi16EhEEvNS_4cuda6detail10TensorInfoIKT_T1_EENS7_IS8_SA_EENS7_IT4_SA_EESA_T0_NS_15PhiloxCudaStateE,"",@"SHT_CUDA_INFO"
	.sectionflags	@""
	.align	4


	//----- nvinfo : EIATTR_CUDA_API_VERSION
	.align		4
        /*0000*/ 	.byte	0x04, 0x37
        /*0002*/ 	.short	(.L_1642 - .L_1641)
.L_1641:
        /*0004*/ 	.word	0x00000082


	//----- nvinfo : EIATTR_KPARAM_INFO
	.align		4
.L_1642:
        /*0008*/ 	.byte	0x04, 0x17
        /*000a*/ 	.short	(.L_1644 - .L_1643)
.L_1643:
        /*000c*/ 	.word	0x00000000
        /*0010*/ 	.short	0x0005
        /*0012*/ 	.short	0x04f0
        /*0014*/ 	.byte	0x00, 0xf0, 0x61, 0x00


	//----- nvinfo : EIATTR_KPARAM_INFO
	.align		4
.L_1644:
        /*0018*/ 	.byte	0x04, 0x17
        /*001a*/ 	.short	(.L_1646 - .L_1645)
.L_1645:
        /*001c*/ 	.word	0x00000000
        /*0020*/ 	.short	0x0004
        /*0022*/ 	.short	0x04e8
        /*0024*/ 	.byte	0x00, 0xf0, 0x11, 0x00


	//----- nvinfo : EIATTR_KPARAM_INFO
	.align		4
.L_1646:
        /*0028*/ 	.byte	0x04, 0x17
        /*002a*/ 	.short	(.L_1648 - .L_1647)
.L_1647:
        /*002c*/ 	.word	0x00000000
        /*0030*/ 	.short	0x0003
        /*0032*/ 	.short	0x04e0
        /*0034*/ 	.byte	0x00, 0xf0, 0x21, 0x00


	//----- nvinfo : EIATTR_KPARAM_INFO
	.align		4
.L_1648:
        /*0038*/ 	.byte	0x04, 0x17
        /*003a*/ 	.short	(.L_1650 - .L_1649)
.L_1649:
        /*003c*/ 	.word	0x00000000
        /*0040*/ 	.short	0x0002
        /*0042*/ 	.short	0x0340
        /*0044*/ 	.byte	0x00, 0xf0, 0x81, 0x06


	//----- nvinfo : EIATTR_KPARAM_INFO
	.align		4
.L_1650:
        /*0048*/ 	.byte	0x04, 0x17
        /*004a*/ 	.short	(.L_1652 - .L_1651)
.L_1651:
        /*004c*/ 	.word	0x00000000
        /*0050*/ 	.short	0x0001
        /*0052*/ 	.short	0x01a0
        /*0054*/ 	.byte	0x00, 0xf0, 0x81, 0x06


	//----- nvinfo : EIATTR_KPARAM_INFO
	.align		4
.L_1652:
        /*0058*/ 	.byte	0x04, 0x17
        /*005a*/ 	.short	(.L_1654 - .L_1653)
.L_1653:
        /*005c*/ 	.word	0x00000000
        /*0060*/ 	.short	0x0000
        /*0062*/ 	.short	0x0000
        /*0064*/ 	.byte	0x00, 0xf0, 0x81, 0x06


	//----- nvinfo : EIATTR_SPARSE_MMA_MASK
	.align		4
.L_1654:
        /*0068*/ 	.byte	0x03, 0x50
        /*006a*/ 	.short	0x0000


	//----- nvinfo : EIATTR_MAXREG_COUNT
	.align		4
        /*006c*/ 	.byte	0x03, 0x1b
        /*006e*/ 	.short	0x0040


	//----- nvinfo : EIATTR_NUM_BARRIERS
	.align		4
        /*0070*/ 	.byte	0x02, 0x4c
        /*0072*/ 	.byte	0x01
	.zero		1


	//----- nvinfo : EIATTR_MERCURY_ISA_VERSION
	.align		4
        /*0074*/ 	.byte	0x03, 0x5f
        /*0076*/ 	.short	0x0101


	//----- nvinfo : EIATTR_VRC_CTA_INIT_COUNT
	.align		4
        /*0078*/ 	.byte	0x02, 0x4a
	.zero		1
	.zero		1


	//----- nvinfo : EIATTR_EXIT_INSTR_OFFSETS
	.align		4
        /*007c*/ 	.byte	0x04, 0x1c
        /*007e*/ 	.short	(.L_1656 - .L_1655)


	//   ....[0]....
.L_1655:
        /*0080*/ 	.word	0x000005d0


	//   ....[1]....
        /*0084*/ 	.word	0x00002670


	//----- nvinfo : EIATTR_MAX_THREADS
	.align		4
.L_1656:
        /*0088*/ 	.byte	0x04, 0x05
        /*008a*/ 	.short	(.L_1658 - .L_1657)
.L_1657:
        /*008c*/ 	.word	0x00000100
        /*0090*/ 	.word	0x00000001
        /*0094*/ 	.word	0x00000001


	//----- nvinfo : EIATTR_CRS_STACK_SIZE
	.align		4
.L_1658:
        /*0098*/ 	.byte	0x04, 0x1e
        /*009a*/ 	.short	(.L_1660 - .L_1659)
.L_1659:
        /*009c*/ 	.word	0x00000000


	//----- nvinfo : EIATTR_CBANK_PARAM_SIZE
	.align		4
.L_1660:
        /*00a0*/ 	.byte	0x03, 0x19
        /*00a2*/ 	.short	0x0508


	//----- nvinfo : EIATTR_PARAM_CBANK
	.align		4
        /*00a4*/ 	.byte	0x04, 0x0a
        /*00a6*/ 	.short	(.L_1662 - .L_1661)
	.align		4
.L_1661:
        /*00a8*/ 	.word	index@(.nv.constant0._ZN2at6native43_GLOBAL__N__7cc8d1ed_10_Dropout_cu_0e96ed3824fused_dropout_kernel_vecIN3c104HalfEfmLi1ELi16EhEEvNS_4cuda6detail10TensorInfoIKT_T1_EENS7_IS8_SA_EENS7_IT4_SA_EESA_T0_NS_15PhiloxCudaStateE)
        /*00ac*/ 	.short	0x0380
        /*00ae*/ 	.short	0x0508


	//----- nvinfo : EIATTR_SW_WAR
	.align		4
.L_1662:
        /*00b0*/ 	.byte	0x04, 0x36
        /*00b2*/ 	.short	(.L_1664 - .L_1663)
.L_1663:
        /*00b4*/ 	.word	0x00000008
.L_1664:


//--------------------- .nv.info._ZN2at6native43_GLOBAL__N__7cc8d1ed_10_Dropout_cu_0e96ed3820fused_dropout_kernelIffmLin1ELin1EhEEvNS_4cuda6detail10TensorInfoIKT_T1_EENS5_IS6_S8_EENS5_IT4_S8_EES8_T0_NS_15PhiloxCudaStateE --------------------------
	.section	.nv.info._ZN2at6native43_GLOBAL__N__7cc8d1ed_10_Dropout_cu_0e96ed3820fused_dropout_kernelIffmLin1ELin1EhEEvNS_4cuda6detail10TensorInfoIKT_T1_EENS5_IS6_S8_EENS5_IT4_S8_EES8_T0_NS_15PhiloxCudaStateE,"",@"SHT_CUDA_INFO"
	.sectionflags	@""
	.align	4


	//----- nvinfo : EIATTR_CUDA_API_VERSION
	.align		4
        /*0000*/ 	.byte	0x04, 0x37
        /*0002*/ 	.short	(.L_1666 - .L_1665)
.L_1665:
        /*0004*/ 	.word	0x00000082


	//----- nvinfo : EIATTR_KPARAM_INFO
	.align		4
.L_1666:
        /*0008*/ 	.byte	0x04, 0x17
        /*000a*/ 	.short	(.L_1668 - .L_1667)
.L_1667:
        /*000c*/ 	.word	0x00000000
        /*0010*/ 	.short	0x0005
        /*0012*/ 	.short	0x04f0
        /*0014*/ 	.byte	0x00, 0xf0, 0x61, 0x00


	//----- nvinfo : EIATTR_KPARAM_INFO
	.align		4
.L_1668:
        /*0018*/ 	.byte	0x04, 0x17
        /*001a*/ 	.short	(.L_1670 - .L_1669)
.L_1669:
        /*001c*/ 	.word	0x00000000
        /*0020*/ 	.short	0x0004
        /*0022*/ 	.short	0x04e8
        /*0024*/ 	.byte	0x00, 0xf0, 0x11, 0x00


	//----- nvinfo : EIATTR_KPARAM_INFO
	.align		4
.L_1670:
        /*0028*/ 	.byte	0x04, 0x17
        /*002a*/ 	.short	(.L_1672 - .L_1671)
.L_1671:
        /*002c*/ 	.word	0x00000000
        /*0030*/ 	.short	0x0003
        /*0032*/ 	.short	0x04e0
        /*0034*/ 	.byte	0x00, 0xf0, 0x21, 0x00


	//----- nvinfo : EIATTR_KPARAM_INFO
	.align		4
.L_1672:
        /*0038*/ 	.byte	0x04, 0x17
        /*003a*/ 	.short	(.L_1674 - .L_1673)
.L_1673:
        /*003c*/ 	.word	0x00000000
        /*0040*/ 	.short	0x0002
        /*0042*/ 	.short	0x0340
        /*0044*/ 	.byte	0x00, 0xf0, 0x81, 0x06


	//----- nvinfo : EIATTR_KPARAM_INFO
	.align		4
.L_1674:
        /*0048*/ 	.byte	0x04, 0x17
        /*004a*/ 	.short	(.L_1676 - .L_1675)
.L_1675:
        /*004c*/ 	.word	0x00000000
        /*0050*/ 	.short	0x0001
        /*0052*/ 	.short	0x01a0
        /*0054*/ 	.byte	0x00, 0xf0, 0x81, 0x06


	//----- nvinfo : EIATTR_KPARAM_INFO
	.align		4
.L_1676:
        /*0058*/ 	.byte	0x04, 0x17
        /*005a*/ 	.short	(.L_1678 - .L_1677)
.L_1677:
        /*005c*/ 	.word	0x00000000
        /*0060*/ 	.short	0x0000
        /*0062*/ 	.short	0x0000
        /*0064*/ 	.byte	0x00, 0xf0, 0x81, 0x06


	//----- nvinfo : EIATTR_SPARSE_MMA_MASK
	.align		4
.L_1678:
        /*0068*/ 	.byte	0x03, 0x50
        /*006a*/ 	.short	0x0000


	//----- nvinfo : EIATTR_MAXREG_COUNT
	.align		4
        /*006c*/ 	.byte	0x03, 0x1b
        /*006e*/ 	.short	0x0040


	//----- nvinfo : EIATTR_NUM_BARRIERS
	.align		4
        /*0070*/ 	.byte	0x02, 0x4c
        /*0072*/ 	.byte	0x01
	.zero		1


	//----- nvinfo : EIATTR_MERCURY_ISA_VERSION
	.align		4
        /*0074*/ 	.byte	0x03, 0x5f
        /*0076*/ 	.short	0x0101


	//----- nvinfo : EIATTR_VRC_CTA_INIT_COUNT
	.align		4
        /*0078*/ 	.byte	0x02, 0x4a
	.zero		1
	.zero		1


	//----- nvinfo : EIATTR_EXIT_INSTR_OFFSETS
	.align		4
        /*007c*/ 	.byte	0x04, 0x1c
        /*007e*/ 	.short	(.L_1680 - .L_1679)


	//   ....[0]....
.L_1679:
        /*0080*/ 	.word	0x00000a20


	//   ....[1]....
        /*0084*/ 	.word	0x0001da90


	//----- nvinfo : EIATTR_MAX_THREADS
	.align		4
.L_1680:
        /*0088*/ 	.byte	0x04, 0x05
        /*008a*/ 	.short	(.L_1682 - .L_1681)
.L_1681:
        /*008c*/ 	.word	0x00000100
        /*0090*/ 	.word	0x00000001
        /*0094*/ 	.word	0x00000001


	//----- nvinfo : EIATTR_CRS_STACK_SIZE
	.align		4
.L_1682:
        /*0098*/ 	.byte	0x04, 0x1e
        /*009a*/ 	.short	(.L_1684 - .L_1683)
.L_1683:
        /*009c*/ 	.word	0x00000000


	//----- nvinfo : EIATTR_CBANK_PARAM_SIZE
	.align		4
.L_1684:
        /*00a0*/ 	.byte	0x03, 0x19
        /*00a2*/ 	.short	0x0508


	//----- nvinfo : EIATTR_PARAM_CBANK
	.align		4
        /*00a4*/ 	.byte	0x04, 0x0a
        /*00a6*/ 	.short	(.L_1686 - .L_1685)
	.align		4
.L_1685:
        /*00a8*/ 	.word	index@(.nv.constant0._ZN2at6native43_GLOBAL__N__7cc8d1ed_10_Dropout_cu_0e96ed3820fused_dropout_kernelIffmLin1ELin1EhEEvNS_4cuda6detail10TensorInfoIKT_T1_EENS5_IS6_S8_EENS5_IT4_S8_EES8_T0_NS_15PhiloxCudaStateE)
        /*00ac*/ 	.short	0x0380
        /*00ae*/ 	.short	0x0508


	//----- nvinfo : EIATTR_SW_WAR
	.align		4
.L_1686:
        /*00b0*/ 	.byte	0x04, 0x36
        /*00b2*/ 	.short	(.L_1688 - .L_1687)
.L_1687:
        /*00b4*/ 	.word	0x00000008
.L_1688:


//--------------------- .nv.info._ZN2at6native43_GLOBAL__N__7cc8d1ed_10_Dropout_cu_0e96ed3820fused_dropout_kernelIffmLin1ELi1EhEEvNS_4cuda6detail10TensorInfoIKT_T1_EENS5_IS6_S8_EENS5_IT4_S8_EES8_T0_NS_15PhiloxCudaStateE --------------------------
	.section	.nv.info._ZN2at6native43_GLOBAL__N__7cc8d1ed_10_Dropout_cu_0e96ed3820fused_dropout_kernelIffmLin1ELi1EhEEvNS_4cuda6detail10TensorInfoIKT_T1_EENS5_IS6_S8_EENS5_IT4_S8_EES8_T0_NS_15PhiloxCudaStateE,"",@"SHT_CUDA_INFO"
	.sectionflags	@""
	.align	4


	//----- nvinfo : EIATTR_CUDA_API_VERSION
	.align		4
        /*0000*/ 	.byte	0x04, 0x37
        /*0002*/ 	.short	(.L_1690 - .L_1689)
.L_1689:
        /*0004*/ 	.word	0x00000082


	//----- nvinfo : EIATTR_KPARAM_INFO
	.align		4
.L_1690:
        /*0008*/ 	.byte	0x04, 0x17
        /*000a*/ 	.short	(.L_1692 - .L_1691)
.L_1691:
        /*000c*/ 	.word	0x00000000
        /*0010*/ 	.short	0x0005
        /*0012*/ 	.short	0x04f0
        /*0014*/ 	.byte	0x00, 0xf0, 0x61, 0x00


	//----- nvinfo : EIATTR_KPARAM_INFO
	.align		4
.L_1692:
        /*0018*/ 	.byte	0x04, 0x17
        /*001a*/ 	.short	(.L_1694 - .L_1693)
.L_1693:
        /*001c*/ 	.word	0x00000000
        /*0020*/ 	.short	0x0004
        /*0022*/ 	.short	0x04e8
        /*0024*/ 	.byte	0x00, 0xf0, 0x11, 0x00


	//----- nvinfo : EIATTR_KPARAM_INFO
	.align		4
.L_1694:
        /*0028*/ 	.byte	0x04, 0x17
        /*002a*/ 	.short	(.L_1696 - .L_1695)
.L_1695:
        /*002c*/ 	.word	0x00000000
        /*0030*/ 	.short	0x0003
        /*0032*/ 	.short	0x04e0
        /*0034*/ 	.byte	0x00, 0xf0, 0x21, 0x00


	//----- nvinfo : EIATTR_KPARAM_INFO
	.align		4
.L_1696:
        /*0038*/ 	.byte	0x04, 0x17
        /*003a*/ 	.short	(.L_1698 - .L_1697)
.L_1697:
        /*003c*/ 	.word	0x00000000
        /*0040*/ 	.short	0x0002
        /*0042*/ 	.short	0x0340
        /*0044*/ 	.byte	0x00, 0xf0, 0x81, 0x06


	//----- nvinfo : EIATTR_KPARAM_INFO
	.align		4
.L_1698:
        /*0048*/ 	.byte	0x04, 0x17
        /*004a*/ 	.short	(.L_1700 - .L_1699)
.L_1699:
        /*004c*/ 	.word	0x00000000
        /*0050*/ 	.short	0x0001
        /*0052*/ 	.short	0x01a0
        /*0054*/ 	.byte	0x00, 0xf0, 0x81, 0x06


	//----- nvinfo : EIATTR_KPARAM_INFO
	.align		4
.L_1700:
        /*0058*/ 	.byte	0x04, 0x17
        /*005a*/ 	.short	(.L_1702 - .L_1701)
.L_1701:
        /*005c*/ 	.word	0x00000000
        /*0060*/ 	.short	0x0000
        /*0062*/ 	.short	0x0000
        /*0064*/ 	.byte	0x00, 0xf0, 0x81, 0x06


	//----- nvinfo : EIATTR_SPARSE_MMA_MASK
	.align		4
.L_1702:
        /*0068*/ 	.byte	0x03, 0x50
        /*006a*/ 	.short	0x0000


	//----- nvinfo : EIATTR_MAXREG_COUNT
	.align		4
        /*006c*/ 	.byte	0x03, 0x1b
        /*006e*/ 	.short	0x0040


	//----- nvinfo : EIATTR_NUM_BARRIERS
	.align		4
        /*0070*/ 	.byte	0x02, 0x4c
        /*0072*/ 	.byte	0x01
	.zero		1


	//----- nvinfo : EIATTR_MERCURY_ISA_VERSION
	.align		4
        /*0074*/ 	.byte	0x03, 0x5f
        /*0076*/ 	.short	0x0101


	//----- nvinfo : EIATTR_VRC_CTA_INIT_COUNT
	.align		4
        /*0078*/ 	.byte	0x02, 0x4a
	.zero		1
	.zero		1


	//----- nvinfo : EIATTR_EXIT_INSTR_OFFSETS
	.align		4
        /*007c*/ 	.byte	0x04, 0x1c
        /*007e*/ 	.short	(.L_1704 - .L_1703)


	//   ....[0]....
.L_1703:
        /*0080*/ 	.word	0x00000a20


	//   ....[1]....
        /*0084*/ 	.word	0x0000f5b0


	//----- nvinfo : EIATTR_MAX_THREADS
	.align		4
.L_1704:
        /*0088*/ 	.byte	0x04, 0x05
        /*008a*/ 	.short	(.L_1706 - .L_1705)
.L_1705:
        /*008c*/ 	.word	0x00000100
        /*0090*/ 	.word	0x00000001
        /*0094*/ 	.word	0x00000001


	//----- nvinfo : EIATTR_CRS_STACK_SIZE
	.align		4
.L_1706:
        /*0098*/ 	.byte	0x04, 0x1e
        /*009a*/ 	.short	(.L_1708 - .L_1707)
.L_1707:
        /*009c*/ 	.word	0x00000000


	//----- nvinfo : EIATTR_CBANK_PARAM_SIZE
	.align		4
.L_1708:
        /*00a0*/ 	.byte	0x03, 0x19
        /*00a2*/ 	.short	0x0508


	//----- nvinfo : EIATTR_PARAM_CBANK
	.align		4
        /*00a4*/ 	.byte	0x04, 0x0a
        /*00a6*/ 	.short	(.L_1710 - .L_1709)
	.align		4
.L_1709:
        /*00a8*/ 	.word	index@(.nv.constant0._ZN2at6native43_GLOBAL__N__7cc8d1ed_10_Dropout_cu_0e96ed3820fused_dropout_kernelIffmLin1ELi1EhEEvNS_4cuda6detail10TensorInfoIKT_T1_EENS5_IS6_S8_EENS5_IT4_S8_EES8_T0_NS_15PhiloxCudaStateE)
        /*00ac*/ 	.short	0x0380
        /*00ae*/ 	.short	0x0508


	//----- nvinfo : EIATTR_SW_WAR
	.align		4
.L_1710:
        /*00b0*/ 	.byte	0x04, 0x36
        /*00b2*/ 	.short	(.L_1712 - .L_1711)
.L_1711:
        /*00b4*/ 	.word	0x00000008
.L_1712:


//--------------------- .nv.info._ZN2at6native43_GLOBAL__N__7cc8d1ed_10_Dropout_cu_0e96ed3820fused_dropout_kernelIffmLi1ELi1EhEEvNS_4cuda6detail10TensorInfoIKT_T1_EENS5_IS6_S8_EENS5_IT4_S8_EES8_T0_NS_15PhiloxCudaStateE --------------------------
	.section	.nv.info._ZN2at6native43_GLOBAL__N__7cc8d1ed_10_Dropout_cu_0e96ed3820fused_dropout_kernelIffmLi1ELi1EhEEvNS_4cuda6detail10TensorInfoIKT_T1_EENS5_IS6_S8_EENS5_IT4_S8_EES8_T0_NS_15PhiloxCudaStateE,"",@"SHT_CUDA_INFO"
	.sectionflags	@""
	.align	4


	//----- nvinfo : EIATTR_CUDA_API_VERSION
	.align		4
        /*0000*/ 	.byte	0x04, 0x37
        /*0002*/ 	.short	(.L_1714 - .L_1713)
.L_1713:
        /*0004*/ 	.word	0x00000082


	//----- nvinfo : EIATTR_KPARAM_INFO
	.align		4
.L_1714:
        /*0008*/ 	.byte	0x04, 0x17
        /*000a*/ 	.short	(.L_1716 - .L_1715)
.L_1715:
        /*000c*/ 	.word	0x00000000
        /*0010*/ 	.short	0x0005
        /*0012*/ 	.short	0x04f0
        /*0014*/ 	.byte	0x00, 0xf0, 0x61, 0x00


	//----- nvinfo : EIATTR_KPARAM_INFO
	.align		4
.L_1716:
        /*0018*/ 	.byte	0x04, 0x17
        /*001a*/ 	.short	(.L_1718 - .L_1717)
.L_1717:
        /*001c*/ 	.word	0x00000000
        /*0020*/ 	.short	0x0004
        /*0022*/ 	.short	0x04e8
        /*0024*/ 	.byte	0x00, 0xf0, 0x11, 0x00


	//----- nvinfo : EIATTR_KPARAM_INFO
	.align		4
.L_1718:
        /*0028*/ 	.byte	0x04, 0x17
        /*002a*/ 	.short	(.L_1720 - .L_1719)
.L_1719:
        /*002c*/ 	.word	0x00000000
        /*0030*/ 	.short	0x0003
        /*0032*/ 	.short	0x04e0
        /*0034*/ 	.byte	0x00, 0xf0, 0x21, 0x00


	//----- nvinfo : EIATTR_KPARAM_INFO
	.align		4
.L_1720:
        /*0038*/ 	.byte	0x04, 0x17
        /*003a*/ 	.short	(.L_1722 - .L_1721)
.L_1721:
        /*003c*/ 	.word	0x00000000
        /*0040*/ 	.short	0x0002
        /*0042*/ 	.short	0x0340
        /*0044*/ 	.byte	0x00, 0xf0, 0x81, 0x06


	//----- nvinfo : EIATTR_KPARAM_INFO
	.align		4
.L_1722:
        /*0048*/ 	.byte	0x04, 0x17
        /*004a*/ 	.short	(.L_1724 - .L_1723)
.L_1723:
        /*004c*/ 	.word	0x00000000
        /*0050*/ 	.short	0x0001
        /*0052*/ 	.short	0x01a0
        /*0054*/ 	.byte	0x00, 0xf0, 0x81, 0x06


	//----- nvinfo : EIATTR_KPARAM_INFO
	.align		4
.L_1724:
        /*0058*/ 	.byte	0x04, 0x17
        /*005a*/ 	.short	(.L_1726 - .L_1725)
.L_1725:
        /*005c*/ 	.word	0x00000000
        /*0060*/ 	.short	0x0000
        /*0062*/ 	.short	0x0000
        /*0064*/ 	.byte	0x00, 0xf0, 0x81, 0x06


	//----- nvinfo : EIATTR_SPARSE_MMA_MASK
	.align		4
.L_1726:
        /*0068*/ 	.byte	0x03, 0x50
        /*006a*/ 	.short	0x0000


	//----- nvinfo : EIATTR_MAXREG_COUNT
	.align		4
        /*006c*/ 	.byte	0x03, 0x1b
        /*006e*/ 	.short	0x0040


	//----- nvinfo : EIATTR_NUM_BARRIERS
	.align		4
        /*0070*/ 	.byte	0x02, 0x4c
        /*0072*/ 	.byte	0x01
	.zero		1


	//----- nvinfo : EIATTR_MERCURY_ISA_VERSION
	.align		4
        /*0074*/ 	.byte	0x03, 0x5f
        /*0076*/ 	.short	0x0101


	//----- nvinfo : EIATTR_VRC_CTA_INIT_COUNT
	.align		4
        /*0078*/ 	.byte	0x02, 0x4a
	.zero		1
	.zero		1


	//----- nvinfo : EIATTR_EXIT_INSTR_OFFSETS
	.align		4
        /*007c*/ 	.byte	0x04, 0x1c
        /*007e*/ 	.short	(.L_1728 - .L_1727)


	//   ....[0]....
.L_1727:
        /*0080*/ 	.word	0x00000a20


	//   ....[1]....
        /*0084*/ 	.word	0x00001860


	//----- nvinfo : EIATTR_MAX_THREADS
	.align		4
.L_1728:
        /*0088*/ 	.byte	0x04, 0x05
        /*008a*/ 	.short	(.L_1730 - .L_1729)
.L_1729:
        /*008c*/ 	.word	0x00000100
        /*0090*/ 	.word	0x00000001
        /*0094*/ 	.word	0x00000001


	//----- nvinfo : EIATTR_CRS_STACK_SIZE
	.align		4
.L_1730:
        /*0098*/ 	.byte	0x04, 0x1e
        /*009a*/ 	.short	(.L_1732 - .L_1731)
.L_1731:
        /*009c*/ 	.word	0x00000000


	//----- nvinfo : EIATTR_CBANK_PARAM_SIZE
	.align		4
.L_1732:
        /*00a0*/ 	.byte	0x03, 0x19
        /*00a2*/ 	.short	0x0508


	//----- nvinfo : EIATTR_PARAM_CBANK
	.align		4
        /*00a4*/ 	.byte	0x04, 0x0a
        /*00a6*/ 	.short	(.L_1734 - .L_1733)
	.align		4
.L_1733:
        /*00a8*/ 	.word	index@(.nv.constant0._ZN2at6native43_GLOBAL__N__7cc8d1ed_10_Dropout_cu_0e96ed3820fused_dropout_kernelIffmLi1ELi1EhEEvNS_4cuda6detail10TensorInfoIKT_T1_EENS5_IS6_S8_EENS5_IT4_S8_EES8_T0_NS_15PhiloxCudaStateE)
        /*00ac*/ 	.short	0x0380
        /*00ae*/ 	.short	0x0508


	//----- nvinfo : EIATTR_SW_WAR
	.align		4
.L_1734:
        /*00b0*/ 	.byte	0x04, 0x36
        /*00b2*/ 	.short	(.L_1736 - .L_1735)
.L_1735:
        /*00b4*/ 	.word	0x00000008
.L_1736:


//--------------------- .nv.info._ZN2at6native43_GLOBAL__N__7cc8d1ed_10_Dropout_cu_0e96ed3824fused_dropout_kernel_vecIffmLi1ELi2EhEEvNS_4cuda6detail10TensorInfoIKT_T1_EENS5_IS6_S8_EENS5_IT4_S8_EES8_T0_NS_15PhiloxCudaStateE --------------------------
	.section	.nv.info._ZN2at6native43_GLOBAL__N__7cc8d1ed_10_Dropout_cu_0e96ed3824fused_dropout_kernel_vecIffmLi1ELi2EhEEvNS_4cuda6detail10TensorInfoIKT_T1_EENS5_IS6_S8_EENS5_IT4_S8_EES8_T0_NS_15PhiloxCudaStateE,"",@"SHT_CUDA_INFO"
	.sectionflags	@""
	.align	4


	//----- nvinfo : EIATTR_CUDA_API_VERSION
	.align		4
        /*0000*/ 	.byte	0x04, 0x37
        /*0002*/ 	.short	(.L_1738 - .L_1737)
.L_1737:
        /*0004*/ 	.word	0x00000082


	//----- nvinfo : EIATTR_KPARAM_INFO
	.align		4
.L_1738:
        /*0008*/ 	.byte	0x04, 0x17
        /*000a*/ 	.short	(.L_1740 - .L_1739)
.L_1739:
        /*000c*/ 	.word	0x00000000
        /*0010*/ 	.short	0x0005
        /*0012*/ 	.short	0x04f0
        /*0014*/ 	.byte	0x00, 0xf0, 0x61, 0x00


	//----- nvinfo : EIATTR_KPARAM_INFO
	.align		4
.L_1740:
        /*0018*/ 	.byte	0x04, 0x17
        /*001a*/ 	.short	(.L_1742 - .L_1741)
.L_1741:
        /*001c*/ 	.word	0x00000000
        /*0020*/ 	.short	0x0004
        /*0022*/ 	.short	0x04e8
        /*0024*/ 	.byte	0x00, 0xf0, 0x11, 0x00


	//----- nvinfo : EIATTR_KPARAM_INFO
	.align		4
.L_1742:
        /*0028*/ 	.byte	0x04, 0x17
        /*002a*/ 	.short	(.L_1744 - .L_1743)
.L_1743:
        /*002c*/ 	.word	0x00000000
        /*0030*/ 	.short	0x0003
        /*0032*/ 	.short	0x04e0
        /*0034*/ 	.byte	0x00, 0xf0, 0x21, 0x00


	//----- nvinfo : EIATTR_KPARAM_INFO
	.align		4
.L_1744:
        /*0038*/ 	.byte	0x04, 0x17
        /*003a*/ 	.short	(.L_1746 - .L_1745)
.L_1745:
        /*003c*/ 	.word	0x00000000
        /*0040*/ 	.short	0x0002
        /*0042*/ 	.short	0x0340
        /*0044*/ 	.byte	0x00, 0xf0, 0x81, 0x06


	//----- nvinfo : EIATTR_KPARAM_INFO
	.align		4
.L_1746:
        /*0048*/ 	.byte	0x04, 0x17
        /*004a*/ 	.short	(.L_1748 - .L_1747)
.L_1747:
        /*004c*/ 	.word	0x00000000
        /*0050*/ 	.short	0x0001
        /*0052*/ 	.short	0x01a0
        /*0054*/ 	.byte	0x00, 0xf0, 0x81, 0x06


	//----- nvinfo : EIATTR_KPARAM_INFO
	.align		4
.L_1748:
        /*0058*/ 	.byte	0x04, 0x17
        /*005a*/ 	.short	(.L_1750 - .L_1749)
.L_1749:
        /*005c*/ 	.word	0x00000000
        /*0060*/ 	.short	0x0000
        /*0062*/ 	.short	0x0000
        /*0064*/ 	.byte	0x00, 0xf0, 0x81, 0x06


	//----- nvinfo : EIATTR_SPARSE_MMA_MASK
	.align		4
.L_1750:
        /*0068*/ 	.byte	0x03, 0x50
        /*006a*/ 	.short	0x0000


	//----- nvinfo : EIATTR_MAXREG_COUNT
	.align		4
        /*006c*/ 	.byte	0x03, 0x1b
        /*006e*/ 	.short	0x0040


	//----- nvinfo : EIATTR_NUM_BARRIERS
	.align		4
        /*0070*/ 	.byte	0x02, 0x4c
        /*0072*/ 	.byte	0x01
	.zero		1


	//----- nvinfo : EIATTR_MERCURY_ISA_VERSION
	.align		4
        /*0074*/ 	.byte	0x03, 0x5f
        /*0076*/ 	.short	0x0101


	//----- nvinfo : EIATTR_VRC_CTA_INIT_COUNT
	.align		4
        /*0078*/ 	.byte	0x02, 0x4a
	.zero		1
	.zero		1


	//----- nvinfo : EIATTR_EXIT_INSTR_OFFSETS
	.align		4
        /*007c*/ 	.byte	0x04, 0x1c
        /*007e*/ 	.short	(.L_1752 - .L_1751)


	//   ....[0]....
.L_1751:
        /*0080*/ 	.word	0x00000140


	//   ....[1]....
        /*0084*/ 	.word	0x00000ea0


	//----- nvinfo : EIATTR_MAX_THREADS
	.align		4
.L_1752:
        /*0088*/ 	.byte	0x04, 0x05
        /*008a*/ 	.short	(.L_1754 - .L_1753)
.L_1753:
        /*008c*/ 	.word	0x00000100
        /*0090*/ 	.word	0x00000001
        /*0094*/ 	.word	0x00000001


	//----- nvinfo : EIATTR_CRS_STACK_SIZE
	.align		4
.L_1754:
        /*0098*/ 	.byte	0x04, 0x1e
        /*009a*/ 	.short	(.L_1756 - .L_1755)
.L_1755:
        /*009c*/ 	.word	0x00000000


	//----- nvinfo : EIATTR_CBANK_PARAM_SIZE
	.align		4
.L_1756:
        /*00a0*/ 	.byte	0x03, 0x19
        /*00a2*/ 	.short	0x0508


	//----- nvinfo : EIATTR_PARAM_CBANK
	.align		4
        /*00a4*/ 	.byte	0x04, 0x0a
        /*00a6*/ 	.short	(.L_1758 - .L_1757)
	.align		4
.L_1757:
        /*00a8*/ 	.word	index@(.nv.constant0._ZN2at6native43_GLOBAL__N__7cc8d1ed_10_Dropout_cu_0e96ed3824fused_dropout_kernel_vecIffmLi1ELi2EhEEvNS_4cuda6detail10TensorInfoIKT_T1_EENS5_IS6_S8_EENS5_IT4_S8_EES8_T0_NS_15PhiloxCudaStateE)
        /*00ac*/ 	.short	0x0380
        /*00ae*/ 	.short	0x0508


	//----- nvinfo : EIATTR_SW_WAR
	.align		4
.L_1758:
        /*00b0*/ 	.byte	0x04, 0x36
        /*00b2*/ 	.short	(.L_1760 - .L_1759)
.L_1759:
        /*00b4*/ 	.word	0x00000008
.L_1760:


//--------------------- .nv.info._ZN2at6native43_GLOBAL__N__7cc8d1ed_10_Dropout_cu_0e96ed3824fused_dropout_kernel_vecIffmLi1ELi4EhEEvNS_4cuda6detail10TensorInfoIKT_T1_EENS5_IS6_S8_EENS5_IT4_S8_EES8_T0_NS_15PhiloxCudaStateE --------------------------
	.section	.nv.info._ZN2at6native43_GLOBAL__N__7cc8d1ed_10_Dropout_cu_0e96ed3824fused_dropout_kernel_vecIffmLi1ELi4EhEEvNS_4cuda6detail10TensorInfoIKT_T1_EENS5_IS6_S8_EENS5_IT4_S8_EES8_T0_NS_15PhiloxCudaStateE,"",@"SHT_CUDA_INFO"
	.sectionflags	@""
	.align	4


	//----- nvinfo : EIATTR_CUDA_API_VERSION
	.align		4
        /*0000*/ 	.byte	0x04, 0x37
        /*0002*/ 	.short	(.L_1762 - .L_1761)
.L_1761:
        /*0004*/ 	.word	0x00000082


	//----- nvinfo : EIATTR_KPARAM_INFO
	.align		4
.L_1762:
        /*0008*/ 	.byte	0x04, 0x17
        /*000a*/ 	.short	(.L_1764 - .L_1763)
.L_1763:
        /*000c*/ 	.word	0x00000000
        /*0010*/ 	.short	0x0005
        /*0012*/ 	.short	0x04f0
        /*0014*/ 	.byte	0x00, 0xf0, 0x61, 0x00


	//----- nvinfo : EIATTR_KPARAM_INFO
	.align		4
.L_1764:
        /*0018*/ 	.byte	0x04, 0x17
        /*001a*/ 	.short	(.L_1766 - .L_1765)
.L_1765:
        /*001c*/ 	.word	0x00000000
        /*0020*/ 	.short	0x0004
        /*0022*/ 	.short	0x04e8
        /*0024*/ 	.byte	0x00, 0xf0, 0x11, 0x00


	//----- nvinfo : EIATTR_KPARAM_INFO
	.align		4
.L_1766:
        /*0028*/ 	.byte	0x04, 0x17
        /*002a*/ 	.short	(.L_1768 - .L_1767)
.L_1767:
        /*002c*/ 	.word	0x00000000
        /*0030*/ 	.short	0x0003
        /*0032*/ 	.short	0x04e0
        /*0034*/ 	.byte	0x00, 0xf0, 0x21, 0x00


	//----- nvinfo : EIATTR_KPARAM_INFO
	.align		4
.L_1768:
        /*0038*/ 	.byte	0x04, 0x17
        /*003a*/ 	.short	(.L_1770 - .L_1769)
.L_1769:
        /*003c*/ 	.word	0x00000000
        /*0040*/ 	.short	0x0002
        /*0042*/ 	.short	0x0340
        /*0044*/ 	.byte	0x00, 0xf0, 0x81, 0x06


	//----- nvinfo : EIATTR_KPARAM_INFO
	.align		4
.L_1770:
        /*0048*/ 	.byte	0x04, 0x17
        /*004a*/ 	.short	(.L_1772 - .L_1771)
.L_1771:
        /*004c*/ 	.word	0x00000000
        /*0050*/ 	.short	0x0001
        /*0052*/ 	.short	0x01a0
        /*0054*/ 	.byte	0x00, 0xf0, 0x81, 0x06


	//----- nvinfo : EIATTR_KPARAM_INFO
	.align		4
.L_1772:
        /*0058*/ 	.byte	0x04, 0x17
        /*005a*/ 	.short	(.L_1774 - .L_1773)
.L_1773:
        /*005c*/ 	.word	0x00000000
        /*0060*/ 	.short	0x0000
        /*0062*/ 	.short	0x0000
        /*0064*/ 	.byte	0x00, 0xf0, 0x81, 0x06


	//----- nvinfo : EIATTR_SPARSE_MMA_MASK
	.align		4
.L_1774:
        /*0068*/ 	.byte	0x03, 0x50
        /*006a*/ 	.short	0x0000


	//----- nvinfo : EIATTR_MAXREG_COUNT
	.align		4
        /*006c*/ 	.byte	0x03, 0x1b
        /*006e*/ 	.short	0x0040


	//----- nvinfo : EIATTR_NUM_BARRIERS
	.align		4
        /*0070*/ 	.byte	0x02, 0x4c
        /*0072*/ 	.byte	0x01
	.zero		1


	//----- nvinfo : EIATTR_MERCURY_ISA_VERSION
	.align		4
        /*0074*/ 	.byte	0x03, 0x5f
        /*0076*/ 	.short	0x0101


	//----- nvinfo : EIATTR_VRC_CTA_INIT_COUNT
	.align		4
        /*0078*/ 	.byte	0x02, 0x4a
	.zero		1
	.zero		1


	//----- nvinfo : EIATTR_EXIT_INSTR_OFFSETS
	.align		4
        /*007c*/ 	.byte	0x04, 0x1c
        /*007e*/ 	.short	(.L_1776 - .L_1775)


	//   ....[0]....
.L_1775:
        /*0080*/ 	.word	0x00000140


	//   ....[1]....
        /*0084*/ 	.word	0x00001030


	//----- nvinfo : EIATTR_MAX_THREADS
	.align		4
.L_1776:
        /*0088*/ 	.byte	0x04, 0x05
        /*008a*/ 	.short	(.L_1778 - .L_1777)
.L_1777:
        /*008c*/ 	.word	0x00000100
        /*0090*/ 	.word	0x00000001
        /*0094*/ 	.word	0x00000001


	//----- nvinfo : EIATTR_CRS_STACK_SIZE
	.align		4
.L_1778:
        /*0098*/ 	.byte	0x04, 0x1e
        /*009a*/ 	.short	(.L_1780 - .L_1779)
.L_1779:
        /*009c*/ 	.word	0x00000000


	//----- nvinfo : EIATTR_CBANK_PARAM_SIZE
	.align		4
.L_1780:
        /*00a0*/ 	.byte	0x03, 0x19
        /*00a2*/ 	.short	0x0508


	//----- nvinfo : EIATTR_PARAM_CBANK
	.align		4
        /*00a4*/ 	.byte	0x04, 0x0a
        /*00a6*/ 	.short	(.L_1782 - .L_1781)
	.align		4
.L_1781:
        /*00a8*/ 	.word	index@(.nv.constant0._ZN2at6native43_GLOBAL__N__7cc8d1ed_10_Dropout_cu_0e96ed3824fused_dropout_kernel_vecIffmLi1ELi4EhEEvNS_4cuda6detail10TensorInfoIKT_T1_EENS5_IS6_S8_EENS5_IT4_S8_EES8_T0_NS_15PhiloxCudaStateE)
        /*00ac*/ 	.short	0x0380
        /*00ae*/ 	.short	0x0508


	//----- nvinfo : EIATTR_SW_WAR
	.align		4
.L_1782:
        /*00b0*/ 	.byte	0x04, 0x36
        /*00b2*/ 	.short	(.L_1784 - .L_1783)
.L_1783:
        /*00b4*/ 	.word	0x00000008
.L_1784:


//--------------------- .nv.info._ZN2at6native43_GLOBAL__N__7cc8d1ed_10_Dropout_cu_0e96ed3824fused_dropout_kernel_vecIffmLi1ELi8EhEEvNS_4cuda6detail10TensorInfoIKT_T1_EENS5_IS6_S8_EENS5_IT4_S8_EES8_T0_NS_15PhiloxCudaStateE --------------------------
	.section	.nv.info._ZN2at6native43_GLOBAL__N__7cc8d1ed_10_Dropout_cu_0e96ed3824fused_dropout_kernel_vecIffmLi1ELi8EhEEvNS_4cuda6detail10TensorInfoIKT_T1_EENS5_IS6_S8_EENS5_IT4_S8_EES8_T0_NS_15PhiloxCudaStateE,"",@"SHT_CUDA_INFO"
	.sectionflags	@""
	.align	4


	//----- nvinfo : EIATTR_CUDA_API_VERSION
	.align		4
        /*0000*/ 	.byte	0x04, 0x37
        /*0002*/ 	.short	(.L_1786 - .L_1785)
.L_1785:
        /*0004*/ 	.word	0x00000082


	//----- nvinfo : EIATTR_KPARAM_INFO
	.align		4
.L_1786:
        /*0008*/ 	.byte	0x04, 0x17
        /*000a*/ 	.short	(.L_1788 - .L_1787)
.L_1787:
        /*000c*/ 	.word	0x00000000
        /*0010*/ 	.short	0x0005
        /*0012*/ 	.short	0x04f0
        /*0014*/ 	.byte	0x00, 0xf0, 0x61, 0x00


	//----- nvinfo : EIATTR_KPARAM_INFO
	.align		4
.L_1788:
        /*0018*/ 	.byte	0x04, 0x17
        /*001a*/ 	.short	(.L_1790 - .L_1789)
.L_1789:
        /*001c*/ 	.word	0x00000000
        /*0020*/ 	.short	0x0004
        /*0022*/ 	.short	0x04e8
        /*0024*/ 	.byte	0x00, 0xf0, 0x11, 0x00


	//----- nvinfo : EIATTR_KPARAM_INFO
	.align		4
.L_1790:
        /*0028*/ 	.byte	0x04, 0x17
        /*002a*/ 	.short	(.L_1792 - .L_1791)
.L_1791:
        /*002c*/ 	.word	0x00000000
        /*0030*/ 	.short	0x0003
        /*0032*/ 	.short	0x04e0
        /*0034*/ 	.byte	0x00, 0xf0, 0x21, 0x00


	//----- nvinfo : EIATTR_KPARAM_INFO
	.align		4
.L_1792:
        /*0038*/ 	.byte	0x04, 0x17
        /*003a*/ 	.short	(.L_1794 - .L_1793)
.L_1793:
        /*003c*/ 	.word	0x00000000
        /*0040*/ 	.short	0x0002
        /*0042*/ 	.short	0x0340
        /*0044*/ 	.byte	0x00, 0xf0, 0x81, 0x06


	//----- nvinfo : EIATTR_KPARAM_INFO
	.align		4
.L_1794:
        /*0048*/ 	.byte	0x04, 0x17
        /*004a*/ 	.short	(.L_1796 - .L_1795)
.L_1795:
        /*004c*/ 	.word	0x00000000
        /*0050*/ 	.short	0x0001
        /*0052*/ 	.short	0x01a0
        /*0054*/ 	.byte	0x00, 0xf0, 0x81, 0x06


	//----- nvinfo : EIATTR_KPARAM_INFO
	.align		4
.L_1796:
        /*0058*/ 	.byte	0x04, 0x17
        /*005a*/ 	.short	(.L_1798 - .L_1797)
.L_1797:
        /*005c*/ 	.word	0x00000000
        /*0060*/ 	.short	0x0000
        /*0062*/ 	.short	0x0000
        /*0064*/ 	.byte	0x00, 0xf0, 0x81, 0x06


	//----- nvinfo : EIATTR_SPARSE_MMA_MASK
	.align		4
.L_1798:
        /*0068*/ 	.byte	0x03, 0x50
        /*006a*/ 	.short	0x0000


	//----- nvinfo : EIATTR_MAXREG_COUNT
	.align		4
        /*006c*/ 	.byte	0x03, 0x1b
        /*006e*/ 	.short	0x0040


	//----- nvinfo : EIATTR_NUM_BARRIERS
	.align		4
        /*0070*/ 	.byte	0x02, 0x4c
        /*0072*/ 	.byte	0x01
	.zero		1


	//----- nvinfo : EIATTR_MERCURY_ISA_VERSION
	.align		4
        /*0074*/ 	.byte	0x03, 0x5f
        /*0076*/ 	.short	0x0101


	//----- nvinfo : EIATTR_VRC_CTA_INIT_COUNT
	.align		4
        /*0078*/ 	.byte	0x02, 0x4a
	.zero		1
	.zero		1


	//----- nvinfo : EIATTR_EXIT_INSTR_OFFSETS
	.align		4
        /*007c*/ 	.byte	0x04, 0x1c
        /*007e*/ 	.short	(.L_1800 - .L_1799)


	//   ....[0]....
.L_1799:
        /*0080*/ 	.word	0x00000140


	//   ....[1]....
        /*0084*/ 	.word	0x00001670


	//----- nvinfo : EIATTR_MAX_THREADS
	.align		4
.L_1800:
        /*0088*/ 	.byte	0x04, 0x05
        /*008a*/ 	.short	(.L_1802 - .L_1801)
.L_1801:
        /*008c*/ 	.word	0x00000100
        /*0090*/ 	.word	0x00000001
        /*0094*/ 	.word	0x00000001


	//----- nvinfo : EIATTR_CRS_STACK_SIZE
	.align		4
.L_1802:
        /*0098*/ 	.byte	0x04, 0x1e
        /*009a*/ 	.short	(.L_1804 - .L_1803)
.L_1803:
        /*009c*/ 	.word	0x00000000


	//----- nvinfo : EIATTR_CBANK_PARAM_SIZE
	.align		4
.L_1804:
        /*00a0*/ 	.byte	0x03, 0x19
        /*00a2*/ 	.short	0x0508


	//----- nvinfo : EIATTR_PARAM_CBANK
	.align		4
        /*00a4*/ 	.byte	0x04, 0x0a
        /*00a6*/ 	.short	(.L_1806 - .L_1805)
	.align		4
.L_1805:
        /*00a8*/ 	.word	index@(.nv.constant0._ZN2at6native43_GLOBAL__N__7cc8d1ed_10_Dropout_cu_0e96ed3824fused_dropout_kernel_vecIffmLi1ELi8EhEEvNS_4cuda6detail10TensorInfoIKT_T1_EENS5_IS6_S8_EENS5_IT4_S8_EES8_T0_NS_15PhiloxCudaStateE)
        /*00ac*/ 	.short	0x0380
        /*00ae*/ 	.short	0x0508


	//----- nvinfo : EIATTR_SW_WAR
	.align		4
.L_1806:
        /*00b0*/ 	.byte	0x04, 0x36
        /*00b2*/ 	.short	(.L_1808 - .L_1807)
.L_1807:
        /*00b4*/ 	.word	0x00000008
.L_1808:


//--------------------- .nv.info._ZN2at6native43_GLOBAL__N__7cc8d1ed_10_Dropout_cu_0e96ed3824fused_dropout_kernel_vecIffmLi1ELi16EhEEvNS_4cuda6detail10TensorInfoIKT_T1_EENS5_IS6_S8_EENS5_IT4_S8_EES8_T0_NS_15PhiloxCudaStateE --------------------------
	.section	.nv.info._ZN2at6native43_GLOBAL__N__7cc8d1ed_10_Dropout_cu_0e96ed3824fused_dropout_kernel_vecIffmLi1ELi16EhEEvNS_4cuda6detail10TensorInfoIKT_T1_EENS5_IS6_S8_EENS5_IT4_S8_EES8_T0_NS_15PhiloxCudaStateE,"",@"SHT_CUDA_INFO"
	.sectionflags	@""
	.align	4


	//----- nvinfo : EIATTR_CUDA_API_VERSION
	.align		4
        /*0000*/ 	.byte	0x04, 0x37
        /*0002*/ 	.short	(.L_1810 - .L_1809)
.L_1809:
        /*0004*/ 	.word	0x00000082


	//----- nvinfo : EIATTR_KPARAM_INFO
	.align		4
.L_1810:
        /*0008*/ 	.byte	0x04, 0x17
        /*000a*/ 	.short	(.L_1812 - .L_1811)
.L_1811:
        /*000c*/ 	.word	0x00000000
        /*0010*/ 	.short	0x0005
        /*0012*/ 	.short	0x04f0
        /*0014*/ 	.byte	0x00, 0xf0, 0x61, 0x00


	//----- nvinfo : EIATTR_KPARAM_INFO
	.align		4
.L_1812:
        /*0018*/ 	.byte	0x04, 0x17
        /*001a*/ 	.short	(.L_1814 - .L_1813)
.L_1813:
        /*001c*/ 	.word	0x00000000
        /*0020*/ 	.short	0x0004
        /*0022*/ 	.short	0x04e8
        /*0024*/ 	.byte	0x00, 0xf0, 0x11, 0x00


	//----- nvinfo : EIATTR_KPARAM_INFO
	.align		4
.L_1814:
        /*0028*/ 	.byte	0x04, 0x17
        /*002a*/ 	.short	(.L_1816 - .L_1815)
.L_1815:
        /*002c*/ 	.word	0x00000000
        /*0030*/ 	.short	0x0003
        /*0032*/ 	.short	0x04e0
        /*0034*/ 	.byte	0x00, 0xf0, 0x21, 0x00


	//----- nvinfo : EIATTR_KPARAM_INFO
	.align		4
.L_1816:
        /*0038*/ 	.byte	0x04, 0x17
        /*003a*/ 	.short	(.L_1818 - .L_1817)
.L_1817:
        /*003c*/ 	.word	0x00000000
        /*0040*/ 	.short	0x0002
        /*0042*/ 	.short	0x0340
        /*0044*/ 	.byte	0x00, 0xf0, 0x81, 0x06


	//----- nvinfo : EIATTR_KPARAM_INFO
	.align		4
.L_1818:
        /*0048*/ 	.byte	0x04, 0x17
        /*004a*/ 	.short	(.L_1820 - .L_1819)
.L_1819:
        /*004c*/ 	.word	0x00000000
        /*0050*/ 	.short	0x0001
        /*0052*/ 	.short	0x01a0
        /*0054*/ 	.byte	0x00, 0xf0, 0x81, 0x06


	//----- nvinfo : EIATTR_KPARAM_INFO
	.align		4
.L_1820:
        /*0058*/ 	.byte	0x04, 0x17
        /*005a*/ 	.short	(.L_1822 - .L_1821)
.L_1821:
        /*005c*/ 	.word	0x00000000
        /*0060*/ 	.short	0x0000
        /*0062*/ 	.short	0x0000
        /*0064*/ 	.byte	0x00, 0xf0, 0x81, 0x06


	//----- nvinfo : EIATTR_SPARSE_MMA_MASK
	.align		4
.L_1822:
        /*0068*/ 	.byte	0x03, 0x50
        /*006a*/ 	.short	0x0000


	//----- nvinfo : EIATTR_MAXREG_COUNT
	.align		4
        /*006c*/ 	.byte	0x03, 0x1b
        /*006e*/ 	.short	0x0040


	//----- nvinfo : EIATTR_NUM_BARRIERS
	.align		4
        /*0070*/ 	.byte	0x02, 0x4c
        /*0072*/ 	.byte	0x01
	.zero		1


	//----- nvinfo : EIATTR_MERCURY_ISA_VERSION
	.align		4
        /*0074*/ 	.byte	0x03, 0x5f
        /*0076*/ 	.short	0x0101


	//----- nvinfo : EIATTR_VRC_CTA_INIT_COUNT
	.align		4
        /*0078*/ 	.byte	0x02, 0x4a
	.zero		1
	.zero		1


	//----- nvinfo : EIATTR_EXIT_INSTR_OFFSETS
	.align		4
        /*007c*/ 	.byte	0x04, 0x1c
        /*007e*/ 	.short	(.L_1824 - .L_1823)


	//   ....[0]....
.L_1823:
        /*0080*/ 	.word	0x000005d0


	//   ....[1]....
        /*0084*/ 	.word	0x00002500


	//----- nvinfo : EIATTR_MAX_THREADS
	.align		4
.L_1824:
        /*0088*/ 	.byte	0x04, 0x05
        /*008a*/ 	.short	(.L_1826 - .L_1825)
.L_1825:
        /*008c*/ 	.word	0x00000100
        /*0090*/ 	.word	0x00000001
        /*0094*/ 	.word	0x00000001


	//----- nvinfo : EIATTR_CRS_STACK_SIZE
	.align		4
.L_1826:
        /*0098*/ 	.byte	0x04, 0x1e
        /*009a*/ 	.short	(.L_1828 - .L_1827)
.L_1827:
        /*009c*/ 	.word	0x00000000


	//----- nvinfo : EIATTR_CBANK_PARAM_SIZE
	.align		4
.L_1828:
        /*00a0*/ 	.byte	0x03, 0x19
        /*00a2*/ 	.short	0x0508


	//----- nvinfo : EIATTR_PARAM_CBANK
	.align		4
        /*00a4*/ 	.byte	0x04, 0x0a
        /*00a6*/ 	.short	(.L_1830 - .L_1829)
	.align		4
.L_1829:
        /*00a8*/ 	.word	index@(.nv.constant0._ZN2at6native43_GLOBAL__N__7cc8d1ed_10_Dropout_cu_0e96ed3824fused_dropout_kernel_vecIffmLi1ELi16EhEEvNS_4cuda6detail10TensorInfoIKT_T1_EENS5_IS6_S8_EENS5_IT4_S8_EES8_T0_NS_15PhiloxCudaStateE)
        /*00ac*/ 	.short	0x0380
        /*00ae*/ 	.short	0x0508


	//----- nvinfo : EIATTR_SW_WAR
	.align		4
.L_1830:
        /*00b0*/ 	.byte	0x04, 0x36
        /*00b2*/ 	.short	(.L_1832 - .L_1831)
.L_1831:
        /*00b4*/ 	.word	0x00000008
.L_1832:


//--------------------- .nv.info._ZN2at6native43_GLOBAL__N__7cc8d1ed_10_Dropout_cu_0e96ed3820fused_dropout_kernelIddmLin1ELin1EhEEvNS_4cuda6detail10TensorInfoIKT_T1_EENS5_IS6_S8_EENS5_IT4_S8_EES8_T0_NS_15PhiloxCudaStateE --------------------------
	.section	.nv.info._ZN2at6native43_GLOBAL__N__7cc8d1ed_10_Dropout_cu_0e96ed3820fused_dropout_kernelIddmLin1ELin1EhEEvNS_4cuda6detail10TensorInfoIKT_T1_EENS5_IS6_S8_EENS5_IT4_S8_EES8_T0_NS_15PhiloxCudaStateE,"",@"SHT_CUDA_INFO"
	.sectionflags	@""
	.align	4


	//----- nvinfo : EIATTR_CUDA_API_VERSION
	.align		4
        /*0000*/ 	.byte	0x04, 0x37
        /*0002*/ 	.short	(.L_1834 - .L_1833)
.L_1833:
        /*0004*/ 	.word	0x00000082


	//----- nvinfo : EIATTR_KPARAM_INFO
	.align		4
.L_1834:
        /*0008*/ 	.byte	0x04, 0x17
        /*000a*/ 	.short	(.L_1836 - .L_1835)
.L_1835:
        /*000c*/ 	.word	0x00000000
        /*0010*/ 	.short	0x0005
        /*0012*/ 	.short	0x04f0
        /*0014*/ 	.byte	0x00, 0xf0, 0x61, 0x00


	//----- nvinfo : EIATTR_KPARAM_INFO
	.align		4
.L_1836:
        /*0018*/ 	.byte	0x04, 0x17
        /*001a*/ 	.short	(.L_1838 - .L_1837)
.L_1837:
        /*001c*/ 	.word	0x00000000
        /*0020*/ 	.short	0x0004
        /*0022*/ 	.short	0x04e8
        /*0024*/ 	.byte	0x00, 0xf0, 0x21, 0x00


	//----- nvinfo : EIATTR_KPARAM_INFO
	.align		4
.L_1838:
        /*0028*/ 	.byte	0x04, 0x17
        /*002a*/ 	.short	(.L_1840 - .L_1839)
.L_1839:
        /*002c*/ 	.word	0x00000000
        /*0030*/ 	.short	0x0003
        /*0032*/ 	.short	0x04e0
        /*0034*/ 	.byte	0x00, 0xf0, 0x21, 0x00


	//----- nvinfo : EIATTR_KPARAM_INFO
	.align		4
.L_1840:
        /*0038*/ 	.byte	0x04, 0x17
        /*003a*/ 	.short	(.L_1842 - .L_1841)
.L_1841:
        /*003c*/ 	.word	0x00000000
        /*0040*/ 	.short	0x0002
        /*0042*/ 	.short	0x0340
        /*0044*/ 	.byte	0x00, 0xf0, 0x81, 0x06


	//----- nvinfo : EIATTR_KPARAM_INFO
	.align		4
.L_1842:
        /*0048*/ 	.byte	0x04, 0x17
        /*004a*/ 	.short	(.L_1844 - .L_1843)
.L_1843:
        /*004c*/ 	.word	0x00000000
        /*0050*/ 	.short	0x0001
        /*0052*/ 	.short	0x01a0
        /*0054*/ 	.byte	0x00, 0xf0, 0x81, 0x06


	//----- nvinfo : EIATTR_KPARAM_INFO
	.align		4
.L_1844:
        /*0058*/ 	.byte	0x04, 0x17
        /*005a*/ 	.short	(.L_1846 - .L_1845)
.L_1845:
        /*005c*/ 	.word	0x00000000
        /*0060*/ 	.short	0x0000
        /*0062*/ 	.short	0x0000
        /*0064*/ 	.byte	0x00, 0xf0, 0x81, 0x06


	//----- nvinfo : EIATTR_SPARSE_MMA_MASK
	.align		4
.L_1846:
        /*0068*/ 	.byte	0x03, 0x50
        /*006a*/ 	.short	0x0000


	//----- nvinfo : EIATTR_MAXREG_COUNT
	.align		4
        /*006c*/ 	.byte	0x03, 0x1b
        /*006e*/ 	.short	0x0040


	//----- nvinfo : EIATTR_NUM_BARRIERS
	.align		4
        /*0070*/ 	.byte	0x02, 0x4c
        /*0072*/ 	.byte	0x01
	.zero		1


	//----- nvinfo : EIATTR_MERCURY_ISA_VERSION
	.align		4
        /*0074*/ 	.byte	0x03, 0x5f
        /*0076*/ 	.short	0x0101


	//----- nvinfo : EIATTR_VRC_CTA_INIT_COUNT
	.align		4
        /*0078*/ 	.byte	0x02, 0x4a
	.zero		1
	.zero		1


	//----- nvinfo : EIATTR_EXIT_INSTR_OFFSETS
	.align		4
        /*007c*/ 	.byte	0x04, 0x1c
        /*007e*/ 	.short	(.L_1848 - .L_1847)


	//   ....[0]....
.L_1847:
        /*0080*/ 	.word	0x00000910


	//   ....[1]....
        /*0084*/ 	.word	0x0001da70


	//----- nvinfo : EIATTR_MAX_THREADS
	.align		4
.L_1848:
        /*0088*/ 	.byte	0x04, 0x05
        /*008a*/ 	.short	(.L_1850 - .L_1849)
.L_1849:
        /*008c*/ 	.word	0x00000100
        /*0090*/ 	.word	0x00000001
        /*0094*/ 	.word	0x00000001


	//----- nvinfo : EIATTR_CRS_STACK_SIZE
	.align		4
.L_1850:
        /*0098*/ 	.byte	0x04, 0x1e
        /*009a*/ 	.short	(.L_1852 - .L_1851)
.L_1851:
        /*009c*/ 	.word	0x00000000


	//----- nvinfo : EIATTR_CBANK_PARAM_SIZE
	.align		4
.L_1852:
        /*00a0*/ 	.byte	0x03, 0x19
        /*00a2*/ 	.short	0x0508


	//----- nvinfo : EIATTR_PARAM_CBANK
	.align		4
        /*00a4*/ 	.byte	0x04, 0x0a
        /*00a6*/ 	.short	(.L_1854 - .L_1853)
	.align		4
.L_1853:
        /*00a8*/ 	.word	index@(.nv.constant0._ZN2at6native43_GLOBAL__N__7cc8d1ed_10_Dropout_cu_0e96ed3820fused_dropout_kernelIddmLin1ELin1EhEEvNS_4cuda6detail10TensorInfoIKT_T1_EENS5_IS6_S8_EENS5_IT4_S8_EES8_T0_NS_15PhiloxCudaStateE)
        /*00ac*/ 	.short	0x0380
        /*00ae*/ 	.short	0x0508


	//----- nvinfo : EIATTR_SW_WAR
	.align		4
.L_1854:
        /*00b0*/ 	.byte	0x04, 0x36
        /*00b2*/ 	.short	(.L_1856 - .L_1855)
.L_1855:
        /*00b4*/ 	.word	0x00000008
.L_1856:


//--------------------- .nv.info._ZN2at6native43_GLOBAL__N__7cc8d1ed_10_Dropout_cu_0e96ed3820fused_dropout_kernelIddmLin1ELi1EhEEvNS_4cuda6detail10TensorInfoIKT_T1_EENS5_IS6_S8_EENS5_IT4_S8_EES8_T0_NS_15PhiloxCudaStateE --------------------------
	.section	.nv.info._ZN2at6native43_GLOBAL__N__7cc8d1ed_10_Dropout_cu_0e96ed3820fused_dropout_kernelIddmLin1ELi1EhEEvNS_4cuda6detail10TensorInfoIKT_T1_EENS5_IS6_S8_EENS5_IT4_S8_EES8_T0_NS_15PhiloxCudaStateE,"",@"SHT_CUDA_INFO"
	.sectionflags	@""
	.align	4


	//----- nvinfo : EIATTR_CUDA_API_VERSION
	.align		4
        /*0000*/ 	.byte	0x04, 0x37
        /*0002*/ 	.short	(.L_1858 - .L_1857)
.L_1857:
        /*0004*/ 	.word	0x00000082


	//----- nvinfo : EIATTR_KPARAM_INFO
	.align		4
.L_1858:
        /*0008*/ 	.byte	0x04, 0x17
        /*000a*/ 	.short	(.L_1860 - .L_1859)
.L_1859:
        /*000c*/ 	.word	0x00000000
        /*0010*/ 	.short	0x0005
        /*0012*/ 	.short	0x04f0
        /*0014*/ 	.byte	0x00, 0xf0, 0x61, 0x00


	//----- nvinfo : EIATTR_KPARAM_INFO
	.align		4
.L_1860:
        /*0018*/ 	.byte	0x04, 0x17
        /*001a*/ 	.short	(.L_1862 - .L_1861)
.L_1861:
        /*001c*/ 	.word	0x00000000
        /*0020*/ 	.short	0x0004
        /*0022*/ 	.short	0x04e8
        /*0024*/ 	.byte	0x00, 0xf0, 0x21, 0x00


	//----- nvinfo : EIATTR_KPARAM_INFO
	.align		4
.L_1862:
        /*0028*/ 	.byte	0x04, 0x17
        /*002a*/ 	.short	(.L_1864 - .L_1863)
.L_1863:
        /*002c*/ 	.word	0x00000000
        /*0030*/ 	.short	0x0003
        /*0032*/ 	.short	0x04e0
        /*0034*/ 	.byte	0x00, 0xf0, 0x21, 0x00


	//----- nvinfo : EIATTR_KPARAM_INFO
	.align		4
.L_1864:
        /*0038*/ 	.byte	0x04, 0x17
        /*003a*/ 	.short	(.L_1866 - .L_1865)
.L_1865:
        /*003c*/ 	.word	0x00000000
        /*0040*/ 	.short	0x0002
        /*0042*/ 	.short	0x0340
        /*0044*/ 	.byte	0x00, 0xf0, 0x81, 0x06


	//----- nvinfo : EIATTR_KPARAM_INFO
	.align		4
.L_1866:
        /*0048*/ 	.byte	0x04, 0x17
        /*004a*/ 	.short	(.L_1868 - .L_1867)
.L_1867:
        /*004c*/ 	.word	0x00000000
        /*0050*/ 	.short	0x0001
        /*0052*/ 	.short	0x01a0
        /*0054*/ 	.byte	0x00, 0xf0, 0x81, 0x06


	//----- nvinfo : EIATTR_KPARAM_INFO
	.align		4
.L_1868:
        /*0058*/ 	.byte	0x04, 0x17
        /*005a*/ 	.short	(.L_1870 - .L_1869)
.L_1869:
        /*005c*/ 	.word	0x00000000
        /*0060*/ 	.short	0x0000
        /*0062*/ 	.short	0x0000
        /*0064*/ 	.byte	0x00, 0xf0, 0x81, 0x06


	//----- nvinfo : EIATTR_SPARSE_MMA_MASK
	.align		4
.L_1870:
        /*0068*/ 	.byte	0x03, 0x50
        /*006a*/ 	.short	0x0000


	//----- nvinfo : EIATTR_MAXREG_COUNT
	.align		4
        /*006c*/ 	.byte	0x03, 0x1b
        /*006e*/ 	.short	0x0040


	//----- nvinfo : EIATTR_NUM_BARRIERS
	.align		4
        /*0070*/ 	.byte	0x02, 0x4c
        /*0072*/ 	.byte	0x01
	.zero		1


	//----- nvinfo : EIATTR_MERCURY_ISA_VERSION
	.align		4
        /*0074*/ 	.byte	0x03, 0x5f
        /*0076*/ 	.short	0x0101


	//----- nvinfo : EIATTR_VRC_CTA_INIT_COUNT
	.align		4
        /*0078*/ 	.byte	0x02, 0x4a
	.zero		1
	.zero		1


	//----- nvinfo : EIATTR_EXIT_INSTR_OFFSETS
	.align		4
        /*007c*/ 	.byte	0x04, 0x1c
        /*007e*/ 	.short	(.L_1872 - .L_1871)


	//   ....[0]....
.L_1871:
        /*0080*/ 	.word	0x00000920


	//   ....[1]....
        /*0084*/ 	.word	0x0000f970


	//----- nvinfo : EIATTR_MAX_THREADS
	.align		4
.L_1872:
        /*0088*/ 	.byte	0x04, 0x05
        /*008a*/ 	.short	(.L_1874 - .L_1873)
.L_1873:
        /*008c*/ 	.word	0x00000100
        /*0090*/ 	.word	0x00000001
        /*0094*/ 	.word	0x00000001


	//----- nvinfo : EIATTR_CRS_STACK_SIZE
	.align		4
.L_1874:
        /*0098*/ 	.byte	0x04, 0x1e
        /*009a*/ 	.short	(.L_1876 - .L_1875)
.L_1875:
        /*009c*/ 	.word	0x00000000


	//----- nvinfo : EIATTR_CBANK_PARAM_SIZE
	.align		4
.L_1876:
        /*00a0*/ 	.byte	0x03, 0x19
        /*00a2*/ 	.short	0x0508


	//----- nvinfo : EIATTR_PARAM_CBANK
	.align		4
        /*00a4*/ 	.byte	0x04, 0x0a
        /*00a6*/ 	.short	(.L_1878 - .L_1877)
	.align		4
.L_1877:
        /*00a8*/ 	.word	index@(.nv.constant0._ZN2at6native43_GLOBAL__N__7cc8d1ed_10_Dropout_cu_0e96ed3820fused_dropout_kernelIddmLin1ELi1EhEEvNS_4cuda6detail10TensorInfoIKT_T1_EENS5_IS6_S8_EENS5_IT4_S8_EES8_T0_NS_15PhiloxCudaStateE)
        /*00ac*/ 	.short	0x0380
        /*00ae*/ 	.short	0x0508


	//----- nvinfo : EIATTR_SW_WAR
	.align		4
.L_1878:
        /*00b0*/ 	.byte	0x04, 0x36
        /*00b2*/ 	.short	(.L_1880 - .L_1879)
.L_1879:
        /*00b4*/ 	.word	0x00000008
.L_1880:


//--------------------- .nv.info._ZN2at6native43_GLOBAL__N__7cc8d1ed_10_Dropout_cu_0e96ed3820fused_dropout_kernelIddmLi1ELi1EhEEvNS_4cuda6detail10TensorInfoIKT_T1_EENS5_IS6_S8_EENS5_IT4_S8_EES8_T0_NS_15PhiloxCudaStateE --------------------------
	.section	.nv.info._ZN2at6native43_GLOBAL__N__7cc8d1ed_10_Dropout_cu_0e96ed3820fused_dropout_kernelIddmLi1ELi1EhEEvNS_4cuda6detail10TensorInfoIKT_T1_EENS5_IS6_S8_EENS5_IT4_S8_EES8_T0_NS_15PhiloxCudaStateE,"",@"SHT_CUDA_INFO"
	.sectionflags	@""
	.align	4


	//----- nvinfo : EIATTR_CUDA_API_VERSION
	.align		4
        /*0000*/ 	.byte	0x04, 0x37
        /*0002*/ 	.short	(.L_1882 - .L_1881)
.L_1881:
        /*0004*/ 	.word	0x00000082


	//----- nvinfo : EIATTR_KPARAM_INFO
	.align		4
.L_1882:
        /*0008*/ 	.byte	0x04, 0x17
        /*000a*/ 	.short	(.L_1884 - .L_1883)
.L_1883:
        /*000c*/ 	.word	0x00000000
        /*0010*/ 	.short	0x0005
        /*0012*/ 	.short	0x04f0
        /*0014*/ 	.byte	0x00, 0xf0, 0x61, 0x00


	//----- nvinfo : EIATTR_KPARAM_INFO
	.align		4
.L_1884:
        /*0018*/ 	.byte	0x04, 0x17
        /*001a*/ 	.short	(.L_1886 - .L_1885)
.L_1885:
        /*001c*/ 	.word	0x00000000
        /*0020*/ 	.short	0x0004
        /*0022*/ 	.short	0x04e8
        /*0024*/ 	.byte	0x00, 0xf0, 0x21, 0x00


	//----- nvinfo : EIATTR_KPARAM_INFO
	.align		4
.L_1886:
        /*0028*/ 	.byte	0x04, 0x17
        /*002a*/ 	.short	(.L_1888 - .L_1887)
.L_1887:
        /*002c*/ 	.word	0x00000000
        /*0030*/ 	.short	0x0003
        /*0032*/ 	.short	0x04e0
        /*0034*/ 	.byte	0x00, 0xf0, 0x21, 0x00


	//----- nvinfo : EIATTR_KPARAM_INFO
	.align		4
.L_1888:
        /*0038*/ 	.byte	0x04, 0x17
        /*003a*/ 	.short	(.L_1890 - .L_1889)
.L_1889:
        /*003c*/ 	.word	0x00000000
        /*0040*/ 	.short	0x0002
        /*0042*/ 	.short	0x0340
        /*0044*/ 	.byte	0x00, 0xf0, 0x81, 0x06


	//----- nvinfo : EIATTR_KPARAM_INFO
	.align		4
.L_1890:
        /*0048*/ 	.byte	0x04, 0x17
        /*004a*/ 	.short	(.L_1892 - .L_1891)
.L_1891:
        /*004c*/ 	.word	0x00000000
        /*0050*/ 	.short	0x0001
        /*0052*/ 	.short	0x01a0
        /*0054*/ 	.byte	0x00, 0xf0, 0x81, 0x06


	//----- nvinfo : EIATTR_KPARAM_INFO
	.align		4
.L_1892:
        /*0058*/ 	.byte	0x04, 0x17
        /*005a*/ 	.short	(.L_1894 - .L_1893)
.L_1893:
        /*005c*/ 	.word	0x00000000
        /*0060*/ 	.short	0x0000
        /*0062*/ 	.short	0x0000
        /*0064*/ 	.byte	0x00, 0xf0, 0x81, 0x06


	//----- nvinfo : EIATTR_SPARSE_MMA_MASK
	.align		4
.L_1894:
        /*0068*/ 	.byte	0x03, 0x50
        /*006a*/ 	.short	0x0000


	//----- nvinfo : EIATTR_MAXREG_COUNT
	.align		4
        /*006c*/ 	.byte	0x03, 0x1b
        /*006e*/ 	.short	0x0040


	//----- nvinfo : EIATTR_NUM_BARRIERS
	.align		4
        /*0070*/ 	.byte	0x02, 0x4c
        /*0072*/ 	.byte	0x01
	.zero		1


	//----- nvinfo : EIATTR_MERCURY_ISA_VERSION
	.align		4
        /*0074*/ 	.byte	0x03, 0x5f
        /*0076*/ 	.short	0x0101


	//----- nvinfo : EIATTR_VRC_CTA_INIT_COUNT
	.align		4
        /*0078*/ 	.byte	0x02, 0x4a
	.zero		1
	.zero		1


	//----- nvinfo : EIATTR_EXIT_INSTR_OFFSETS
	.align		4
        /*007c*/ 	.byte	0x04, 0x1c
        /*007e*/ 	.short	(.L_1896 - .L_1895)


	//   ....[0]....
.L_1895:
        /*0080*/ 	.word	0x000009b0


	//   ....[1]....
        /*0084*/ 	.word	0x00001c60


	//----- nvinfo : EIATTR_MAX_THREADS
	.align		4
.L_1896:
        /*0088*/ 	.byte	0x04, 0x05
        /*008a*/ 	.short	(.L_1898 - .L_1897)
.L_1897:
        /*008c*/ 	.word	0x00000100
        /*0090*/ 	.word	0x00000001
        /*0094*/ 	.word	0x00000001


	//----- nvinfo : EIATTR_CRS_STACK_SIZE
	.align		4
.L_1898:
        /*0098*/ 	.byte	0x04, 0x1e
        /*009a*/ 	.short	(.L_1900 - .L_1899)
.L_1899:
        /*009c*/ 	.word	0x00000000


	//----- nvinfo : EIATTR_CBANK_PARAM_SIZE
	.align		4
.L_1900:
        /*00a0*/ 	.byte	0x03, 0x19
        /*00a2*/ 	.short	0x0508


	//----- nvinfo : EIATTR_PARAM_CBANK
	.align		4
        /*00a4*/ 	.byte	0x04, 0x0a
        /*00a6*/ 	.short	(.L_1902 - .L_1901)
	.align		4
.L_1901:
        /*00a8*/ 	.word	index@(.nv.constant0._ZN2at6native43_GLOBAL__N__7cc8d1ed_10_Dropout_cu_0e96ed3820fused_dropout_kernelIddmLi1ELi1EhEEvNS_4cuda6detail10TensorInfoIKT_T1_EENS5_IS6_S8_EENS5_IT4_S8_EES8_T0_NS_15PhiloxCudaStateE)
        /*00ac*/ 	.short	0x0380
        /*00ae*/ 	.short	0x0508


	//----- nvinfo : EIATTR_SW_WAR
	.align		4
.L_1902:
        /*00b0*/ 	.byte	0x04, 0x36
        /*00b2*/ 	.short	(.L_1904 - .L_1903)
.L_1903:
        /*00b4*/ 	.word	0x00000008
.L_1904:


//--------------------- .nv.info._ZN2at6native43_GLOBAL__N__7cc8d1ed_10_Dropout_cu_0e96ed3824fused_dropout_kernel_vecIddmLi1ELi2EhEEvNS_4cuda6detail10TensorInfoIKT_T1_EENS5_IS6_S8_EENS5_IT4_S8_EES8_T0_NS_15PhiloxCudaStateE --------------------------
	.section	.nv.info._ZN2at6native43_GLOBAL__N__7cc8d1ed_10_Dropout_cu_0e96ed3824fused_dropout_kernel_vecIddmLi1ELi2EhEEvNS_4cuda6detail10TensorInfoIKT_T1_EENS5_IS6_S8_EENS5_IT4_S8_EES8_T0_NS_15PhiloxCudaStateE,"",@"SHT_CUDA_INFO"
	.sectionflags	@""
	.align	4


	//----- nvinfo : EIATTR_CUDA_API_VERSION
	.align		4
        /*0000*/ 	.byte	0x04, 0x37
        /*0002*/ 	.short	(.L_1906 - .L_1905)
.L_1905:
        /*0004*/ 	.word	0x00000082


	//----- nvinfo : EIATTR_KPARAM_INFO
	.align		4
.L_1906:
        /*0008*/ 	.byte	0x04, 0x17
        /*000a*/ 	.short	(.L_1908 - .L_1907)
.L_1907:
        /*000c*/ 	.word	0x00000000
        /*0010*/ 	.short	0x0005
        /*0012*/ 	.short	0x04f0
        /*0014*/ 	.byte	0x00, 0xf0, 0x61, 0x00


	//----- nvinfo : EIATTR_KPARAM_INFO
	.align		4
.L_1908:
        /*0018*/ 	.byte	0x04, 0x17
        /*001a*/ 	.short	(.L_1910 - .L_1909)
.L_1909:
        /*001c*/ 	.word	0x00000000
        /*0020*/ 	.short	0x0004
        /*0022*/ 	.short	0x04e8
        /*0024*/ 	.byte	0x00, 0xf0, 0x21, 0x00


	//----- nvinfo : EIATTR_KPARAM_INFO
	.align		4
.L_1910:
        /*0028*/ 	.byte	0x04, 0x17
        /*002a*/ 	.short	(.L_1912 - .L_1911)
.L_1911:
        /*002c*/ 	.word	0x00000000
        /*0030*/ 	.short	0x0003
        /*0032*/ 	.short	0x04e0
        /*0034*/ 	.byte	0x00, 0xf0, 0x21, 0x00


	//----- nvinfo : EIATTR_KPARAM_INFO
	.align		4
.L_1912:
        /*0038*/ 	.byte	0x04, 0x17
        /*003a*/ 	.short	(.L_1914 - .L_1913)
.L_1913:
        /*003c*/ 	.word	0x00000000
        /*0040*/ 	.short	0x0002
        /*0042*/ 	.short	0x0340
        /*0044*/ 	.byte	0x00, 0xf0, 0x81, 0x06


	//----- nvinfo : EIATTR_KPARAM_INFO
	.align		4
.L_1914:
        /*0048*/ 	.byte	0x04, 0x17
        /*004a*/ 	.short	(.L_1916 - .L_1915)
.L_1915:
        /*004c*/ 	.word	0x00000000
        /*0050*/ 	.short	0x0001
        /*0052*/ 	.short	0x01a0
        /*0054*/ 	.byte	0x00, 0xf0, 0x81, 0x06


	//----- nvinfo : EIATTR_KPARAM_INFO
	.align		4
.L_1916:
        /*0058*/ 	.byte	0x04, 0x17
        /*005a*/ 	.short	(.L_1918 - .L_1917)
.L_1917:
        /*005c*/ 	.word	0x00000000
        /*0060*/ 	.short	0x0000
        /*0062*/ 	.short	0x0000
        /*0064*/ 	.byte	0x00, 0xf0, 0x81, 0x06


	//----- nvinfo : EIATTR_SPARSE_MMA_MASK
	.align		4
.L_1918:
        /*0068*/ 	.byte	0x03, 0x50
        /*006a*/ 	.short	0x0000


	//----- nvinfo : EIATTR_MAXREG_COUNT
	.align		4
        /*006c*/ 	.byte	0x03, 0x1b
        /*006e*/ 	.short	0x0040


	//----- nvinfo : EIATTR_NUM_BARRIERS
	.align		4
        /*0070*/ 	.byte	0x02, 0x4c
        /*0072*/ 	.byte	0x01
	.zero		1


	//----- nvinfo : EIATTR_MERCURY_ISA_VERSION
	.align		4
        /*0074*/ 	.byte	0x03, 0x5f
        /*0076*/ 	.short	0x0101


	//----- nvinfo : EIATTR_VRC_CTA_INIT_COUNT
	.align		4
        /*0078*/ 	.byte	0x02, 0x4a
	.zero		1
	.zero		1


	//----- nvinfo : EIATTR_EXIT_INSTR_OFFSETS
	.align		4
        /*007c*/ 	.byte	0x04, 0x1c
        /*007e*/ 	.short	(.L_1920 - .L_1919)


	//   ....[0]....
.L_1919:
        /*0080*/ 	.word	0x00000140


	//   ....[1]....
        /*0084*/ 	.word	0x00000fe0


	//----- nvinfo : EIATTR_MAX_THREADS
	.align		4
.L_1920:
        /*0088*/ 	.byte	0x04, 0x05
        /*008a*/ 	.short	(.L_1922 - .L_1921)
.L_1921:
        /*008c*/ 	.word	0x00000100
        /*0090*/ 	.word	0x00000001
        /*0094*/ 	.word	0x00000001


	//----- nvinfo : EIATTR_CRS_STACK_SIZE
	.align		4
.L_1922:
        /*0098*/ 	.byte	0x04, 0x1e
        /*009a*/ 	.short	(.L_1924 - .L_1923)
.L_1923:
        /*009c*/ 	.word	0x00000000


	//----- nvinfo : EIATTR_CBANK_PARAM_SIZE
	.align		4
.L_1924:
        /*00a0*/ 	.byte	0x03, 0x19
        /*00a2*/ 	.short	0x0508


	//----- nvinfo : EIATTR_PARAM_CBANK
	.align		4
        /*00a4*/ 	.byte	0x04, 0x0a
        /*00a6*/ 	.short	(.L_1926 - .L_1925)
	.align		4
.L_1925:
        /*00a8*/ 	.word	index@(.nv.constant0._ZN2at6native43_GLOBAL__N__7cc8d1ed_10_Dropout_cu_0e96ed3824fused_dropout_kernel_vecIddmLi1ELi2EhEEvNS_4cuda6detail10TensorInfoIKT_T1_EENS5_IS6_S8_EENS5_IT4_S8_EES8_T0_NS_15PhiloxCudaStateE)
        /*00ac*/ 	.short	0x0380
        /*00ae*/ 	.short	0x0508


	//----- nvinfo : EIATTR_SW_WAR
	.align		4
.L_1926:
        /*00b0*/ 	.byte	0x04, 0x36
        /*00b2*/ 	.short	(.L_1928 - .L_1927)
.L_1927:
        /*00b4*/ 	.word	0x00000008
.L_1928:


//--------------------- .nv.info._ZN2at6native43_GLOBAL__N__7cc8d1ed_10_Dropout_cu_0e96ed3824fused_dropout_kernel_vecIddmLi1ELi4EhEEvNS_4cuda6detail10TensorInfoIKT_T1_EENS5_IS6_S8_EENS5_IT4_S8_EES8_T0_NS_15PhiloxCudaStateE --------------------------
	.section	.nv.info._ZN2at6native43_GLOBAL__N__7cc8d1ed_10_Dropout_cu_0e96ed3824fused_dropout_kernel_vecIddmLi1ELi4EhEEvNS_4cuda6detail10TensorInfoIKT_T1_EENS5_IS6_S8_EENS5_IT4_S8_EES8_T0_NS_15PhiloxCudaStateE,"",@"SHT_CUDA_INFO"
	.sectionflags	@""
	.align	4


	//----- nvinfo : EIATTR_CUDA_API_VERSION
	.align		4
        /*0000*/ 	.byte	0x04, 0x37
        /*0002*/ 	.short	(.L_1930 - .L_1929)
.L_1929:
        /*0004*/ 	.word	0x00000082


	//----- nvinfo : EIATTR_KPARAM_INFO
	.align		4
.L_1930:
        /*0008*/ 	.byte	0x04, 0x17
        /*000a*/ 	.short	(.L_1932 - .L_1931)
.L_1931:
        /*000c*/ 	.word	0x00000000
        /*0010*/ 	.short	0x0005
        /*0012*/ 	.short	0x04f0
        /*0014*/ 	.byte	0x00, 0xf0, 0x61, 0x00


	//----- nvinfo : EIATTR_KPARAM_INFO
	.align		4
.L_1932:
        /*0018*/ 	.byte	0x04, 0x17
        /*001a*/ 	.short	(.L_1934 - .L_1933)
.L_1933:
        /*001c*/ 	.word	0x00000000
        /*0020*/ 	.short	0x0004
        /*0022*/ 	.short	0x04e8
        /*0024*/ 	.byte	0x00, 0xf0, 0x21, 0x00


	//----- nvinfo : EIATTR_KPARAM_INFO
	.align		4
.L_1934:
        /*0028*/ 	.byte	0x04, 0x17
        /*002a*/ 	.short	(.L_1936 - .L_1935)
.L_1935:
        /*002c*/ 	.word	0x00000000
        /*0030*/ 	.short	0x0003
        /*0032*/ 	.short	0x04e0
        /*0034*/ 	.byte	0x00, 0xf0, 0x21, 0x00


	//----- nvinfo : EIATTR_KPARAM_INFO
	.align		4
.L_1936:
        /*0038*/ 	.byte	0x04, 0x17
        /*003a*/ 	.short	(.L_1938 - .L_1937)
.L_1937:
        /*003c*/ 	.word	0x00000000
        /*0040*/ 	.short	0x0002
        /*0042*/ 	.short	0x0340
        /*0044*/ 	.byte	0x00, 0xf0, 0x81, 0x06


	//----- nvinfo : EIATTR_KPARAM_INFO
	.align		4
.L_1938:
        /*0048*/ 	.byte	0x04, 0x17
        /*004a*/ 	.short	(.L_1940 - .L_1939)
.L_1939:
        /*004c*/ 	.word	0x00000000
        /*0050*/ 	.short	0x0001
        /*0052*/ 	.short	0x01a0
        /*0054*/ 	.byte	0x00, 0xf0, 0x81, 0x06


	//----- nvinfo : EIATTR_KPARAM_INFO
	.align		4
.L_1940:
        /*0058*/ 	.byte	0x04, 0x17
        /*005a*/ 	.short	(.L_1942 - .L_1941)
.L_1941:
        /*005c*/ 	.word	0x00000000
        /*0060*/ 	.short	0x0000
        /*0062*/ 	.short	0x0000
        /*0064*/ 	.byte	0x00, 0xf0, 0x81, 0x06


	//----- nvinfo : EIATTR_SPARSE_MMA_MASK
	.align		4
.L_1942:
        /*0068*/ 	.byte	0x03, 0x50
        /*006a*/ 	.short	0x0000


	//----- nvinfo : EIATTR_MAXREG_COUNT
	.align		4
        /*006c*/ 	.byte	0x03, 0x1b
        /*006e*/ 	.short	0x0040


	//----- nvinfo : EIATTR_NUM_BARRIERS
	.align		4
        /*0070*/ 	.byte	0x02, 0x4c
        /*0072*/ 	.byte	0x01
	.zero		1


	//----- nvinfo : EIATTR_MERCURY_ISA_VERSION
	.align		4
        /*0074*/ 	.byte	0x03, 0x5f
        /*0076*/ 	.short	0x0101


	//----- nvinfo : EIATTR_VRC_CTA_INIT_COUNT
	.align		4
        /*0078*/ 	.byte	0x02, 0x4a
	.zero		1
	.zero		1


	//----- nvinfo : EIATTR_EXIT_INSTR_OFFSETS
	.align		4
        /*007c*/ 	.byte	0x04, 0x1c
        /*007e*/ 	.short	(.L_1944 - .L_1943)


	//   ....[0]....
.L_1943:
        /*0080*/ 	.word	0x00000150


	//   ....[1]....
        /*0084*/ 	.word	0x000013e0


	//----- nvinfo : EIATTR_MAX_THREADS
	.align		4
.L_1944:
        /*0088*/ 	.byte	0x04, 0x05
        /*008a*/ 	.short	(.L_1946 - .L_1945)
.L_1945:
        /*008c*/ 	.word	0x00000100
        /*0090*/ 	.word	0x00000001
        /*0094*/ 	.word	0x00000001


	//----- nvinfo : EIATTR_CRS_STACK_SIZE
	.align		4
.L_1946:
        /*0098*/ 	.byte	0x04, 0x1e
        /*009a*/ 	.short	(.L_1948 - .L_1947)
.L_1947:
        /*009c*/ 	.word	0x00000000


	//----- nvinfo : EIATTR_CBANK_PARAM_SIZE
	.align		4
.L_1948:
        /*00a0*/ 	.byte	0x03, 0x19
        /*00a2*/ 	.short	0x0508


	//----- nvinfo : EIATTR_PARAM_CBANK
	.align		4
        /*00a4*/ 	.byte	0x04, 0x0a
        /*00a6*/ 	.short	(.L_1950 - .L_1949)
	.align		4
.L_1949:
        /*00a8*/ 	.word	index@(.nv.constant0._ZN2at6native43_GLOBAL__N__7cc8d1ed_10_Dropout_cu_0e96ed3824fused_dropout_kernel_vecIddmLi1ELi4EhEEvNS_4cuda6detail10TensorInfoIKT_T1_EENS5_IS6_S8_EENS5_IT4_S8_EES8_T0_NS_15PhiloxCudaStateE)
        /*00ac*/ 	.short	0x0380
        /*00ae*/ 	.short	0x0508


	//----- nvinfo : EIATTR_SW_WAR
	.align		4
.L_1950:
        /*00b0*/ 	.byte	0x04, 0x36
        /*00b2*/ 	.short	(.L_1952 - .L_1951)
.L_1951:
        /*00b4*/ 	.word	0x00000008
.L_1952:


//--------------------- .nv.info._ZN2at6native43_GLOBAL__N__7cc8d1ed_10_Dropout_cu_0e96ed3824fused_dropout_kernel_vecIddmLi1ELi8EhEEvNS_4cuda6detail10TensorInfoIKT_T1_EENS5_IS6_S8_EENS5_IT4_S8_EES8_T0_NS_15PhiloxCudaStateE --------------------------
	.section	.nv.info._ZN2at6native43_GLOBAL__N__7cc8d1ed_10_Dropout_cu_0e96ed3824fused_dropout_kernel_vecIddmLi1ELi8EhEEvNS_4cuda6detail10TensorInfoIKT_T1_EENS5_IS6_S8_EENS5_IT4_S8_EES8_T0_NS_15PhiloxCudaStateE,"",@"SHT_CUDA_INFO"
	.sectionflags	@""
	.align	4


	//----- nvinfo : EIATTR_CUDA_API_VERSION
	.align		4
        /*0000*/ 	.byte	0x04, 0x37
        /*0002*/ 	.short	(.L_1954 - .L_1953)
.L_1953:
        /*0004*/ 	.word	0x00000082


	//----- nvinfo : EIATTR_KPARAM_INFO
	.align		4
.L_1954:
        /*0008*/ 	.byte	0x04, 0x17
        /*000a*/ 	.short	(.L_1956 - .L_1955)
.L_1955:
        /*000c*/ 	.word	0x00000000
        /*0010*/ 	.short	0x0005
        /*0012*/ 	.short	0x04f0
        /*0014*/ 	.byte	0x00, 0xf0, 0x61, 0x00


	//----- nvinfo : EIATTR_KPARAM_INFO
	.align		4
.L_1956:
        /*0018*/ 	.byte	0x04, 0x17
        /*001a*/ 	.short	(.L_1958 - .L_1957)
.L_1957:
        /*001c*/ 	.word	0x00000000
        /*0020*/ 	.short	0x0004
        /*0022*/ 	.short	0x04e8
        /*0024*/ 	.byte	0x00, 0xf0, 0x21, 0x00


	//----- nvinfo : EIATTR_KPARAM_INFO
	.align		4
.L_1958:
        /*0028*/ 	.byte	0x04, 0x17
        /*002a*/ 	.short	(.L_1960 - .L_1959)
.L_1959:
        /*002c*/ 	.word	0x00000000
        /*0030*/ 	.short	0x0003
        /*0032*/ 	.short	0x04e0
        /*0034*/ 	.byte	0x00, 0xf0, 0x21, 0x00


	//----- nvinfo : EIATTR_KPARAM_INFO
	.align		4
.L_1960:
        /*0038*/ 	.byte	0x04, 0x17
        /*003a*/ 	.short	(.L_1962 - .L_1961)
.L_1961:
        /*003c*/ 	.word	0x00000000
        /*0040*/ 	.short	0x0002
        /*0042*/ 	.short	0x0340
        /*0044*/ 	.byte	0x00, 0xf0, 0x81, 0x06


	//----- nvinfo : EIATTR_KPARAM_INFO
	.align		4
.L_1962:
        /*0048*/ 	.byte	0x04, 0x17
        /*004a*/ 	.short	(.L_1964 - .L_1963)
.L_1963:
        /*004c*/ 	.word	0x00000000
        /*0050*/ 	.short	0x0001
        /*0052*/ 	.short	0x01a0
        /*0054*/ 	.byte	0x00, 0xf0, 0x81, 0x06


	//----- nvinfo : EIATTR_KPARAM_INFO
	.align		4
.L_1964:
        /*0058*/ 	.byte	0x04, 0x17
        /*005a*/ 	.short	(.L_1966 - .L_1965)
.L_1965:
        /*005c*/ 	.word	0x00000000
        /*0060*/ 	.short	0x0000
        /*0062*/ 	.short	0x0000
        /*0064*/ 	.byte	0x00, 0xf0, 0x81, 0x06


	//----- nvinfo : EIATTR_SPARSE_MMA_MASK
	.align		4
.L_1966:
        /*0068*/ 	.byte	0x03, 0x50
        /*006a*/ 	.short	0x0000


	//----- nvinfo : EIATTR_MAXREG_COUNT
	.align		4
        /*006c*/ 	.byte	0x03, 0x1b
        /*006e*/ 	.short	0x0040


	//----- nvinfo : EIATTR_NUM_BARRIERS
	.align		4
        /*0070*/ 	.byte	0x02, 0x4c
        /*0072*/ 	.byte	0x01
	.zero		1


	//----- nvinfo : EIATTR_MERCURY_ISA_VERSION
	.align		4
        /*0074*/ 	.byte	0x03, 0x5f
        /*0076*/ 	.short	0x0101


	//----- nvinfo : EIATTR_VRC_CTA_INIT_COUNT
	.align		4
        /*0078*/ 	.byte	0x02, 0x4a
	.zero		1
	.zero		1


	//----- nvinfo : EIATTR_EXIT_INSTR_OFFSETS
	.align		4
        /*007c*/ 	.byte	0x04, 0x1c
        /*007e*/ 	.short	(.L_1968 - .L_1967)


	//   ....[0]....
.L_1967:
        /*0080*/ 	.word	0x000005e0


	//   ....[1]....
        /*0084*/ 	.word	0x000020c0


	//----- nvinfo : EIATTR_MAX_THREADS
	.align		4
.L_1968:
        /*0088*/ 	.byte	0x04, 0x05
        /*008a*/ 	.short	(.L_1970 - .L_1969)
.L_1969:
        /*008c*/ 	.word	0x00000100
        /*0090*/ 	.word	0x00000001
        /*0094*/ 	.word	0x00000001


	//----- nvinfo : EIATTR_CRS_STACK_SIZE
	.align		4
.L_1970:
        /*0098*/ 	.byte	0x04, 0x1e
        /*009a*/ 	.short	(.L_1972 - .L_1971)
.L_1971:
        /*009c*/ 	.word	0x00000000


	//----- nvinfo : EIATTR_CBANK_PARAM_SIZE
	.align		4
.L_1972:
        /*00a0*/ 	.byte	0x03, 0x19
        /*00a2*/ 	.short	0x0508


	//----- nvinfo : EIATTR_PARAM_CBANK
	.align		4
        /*00a4*/ 	.byte	0x04, 0x0a
        /*00a6*/ 	.short	(.L_1974 - .L_1973)
	.align		4
.L_1973:
        /*00a8*/ 	.word	index@(.nv.constant0._ZN2at6native43_GLOBAL__N__7cc8d1ed_10_Dropout_cu_0e96ed3824fused_dropout_kernel_vecIddmLi1ELi8EhEEvNS_4cuda6detail10TensorInfoIKT_T1_EENS5_IS6_S8_EENS5_IT4_S8_EES8_T0_NS_15PhiloxCudaStateE)
        /*00ac*/ 	.short	0x0380
        /*00ae*/ 	.short	0x0508


	//----- nvinfo : EIATTR_SW_WAR
	.align		4
.L_1974:
        /*00b0*/ 	.byte	0x04, 0x36
        /*00b2*/ 	.short	(.L_1976 - .L_1975)
.L_1975:
        /*00b4*/ 	.word	0x00000008
.L_1976:


//--------------------- .nv.info._ZN2at6native43_GLOBAL__N__7cc8d1ed_10_Dropout_cu_0e96ed3824fused_dropout_kernel_vecIddmLi1ELi16EhEEvNS_4cuda6detail10TensorInfoIKT_T1_EENS5_IS6_S8_EENS5_IT4_S8_EES8_T0_NS_15PhiloxCudaStateE --------------------------
	.section	.nv.info._ZN2at6native43_GLOBAL__N__7cc8d1ed_10_Dropout_cu_0e96ed3824fused_dropout_kernel_vecIddmLi1ELi16EhEEvNS_4cuda6detail10TensorInfoIKT_T1_EENS5_IS6_S8_EENS5_IT4_S8_EES8_T0_NS_15PhiloxCudaStateE,"",@"SHT_CUDA_INFO"
	.sectionflags	@""
	.align	4


	//----- nvinfo : EIATTR_CUDA_API_VERSION
	.align		4
        /*0000*/ 	.byte	0x04, 0x37
        /*0002*/ 	.short	(.L_1978 - .L_1977)
.L_1977:
        /*0004*/ 	.word	0x00000082


	//----- nvinfo : EIATTR_KPARAM_INFO
	.align		4
.L_1978:
        /*0008*/ 	.byte	0x04, 0x17
        /*000a*/ 	.short	(.L_1980 - .L_1979)
.L_1979:
        /*000c*/ 	.word	0x00000000
        /*0010*/ 	.short	0x0005
        /*0012*/ 	.short	0x04f0
        /*0014*/ 	.byte	0x00, 0xf0, 0x61, 0x00


	//----- nvinfo : EIATTR_KPARAM_INFO
	.align		4
.L_1980:
        /*0018*/ 	.byte	0x04, 0x17
        /*001a*/ 	.short	(.L_1982 - .L_1981)
.L_1981:
        /*001c*/ 	.word	0x00000000
        /*0020*/ 	.short	0x0004
        /*0022*/ 	.short	0x04e8
        /*0024*/ 	.byte	0x00, 0xf0, 0x21, 0x00


	//----- nvinfo : EIATTR_KPARAM_INFO
	.align		4
.L_1982:
        /*0028*/ 	.byte	0x04, 0x17
        /*002a*/ 	.short	(.L_1984 - .L_1983)
.L_1983:
        /*002c*/ 	.word	0x00000000
        /*0030*/ 	.short	0x0003
        /*0032*/ 	.short	0x04e0
        /*0034*/ 	.byte	0x00, 0xf0, 0x21, 0x00


	//----- nvinfo : EIATTR_KPARAM_INFO
	.align		4
.L_1984:
        /*0038*/ 	.byte	0x04, 0x17
        /*003a*/ 	.short	(.L_1986 - .L_1985)
.L_1985:
        /*003c*/ 	.word	0x00000000
        /*0040*/ 	.short	0x0002
        /*0042*/ 	.short	0x0340
        /*0044*/ 	.byte	0x00, 0xf0, 0x81, 0x06


	//----- nvinfo : EIATTR_KPARAM_INFO
	.align		4
.L_1986:
        /*0048*/ 	.byte	0x04, 0x17
        /*004a*/ 	.short	(.L_1988 - .L_1987)
.L_1987:
        /*004c*/ 	.word	0x00000000
        /*0050*/ 	.short	0x0001
        /*0052*/ 	.short	0x01a0
        /*0054*/ 	.byte	0x00, 0xf0, 0x81, 0x06


	//----- nvinfo : EIATTR_KPARAM_INFO
	.align		4
.L_1988:
        /*0058*/ 	.byte	0x04, 0x17
        /*005a*/ 	.short	(.L_1990 - .L_1989)
.L_1989:
        /*005c*/ 	.word	0x00000000
        /*0060*/ 	.short	0x0000
        /*0062*/ 	.short	0x0000
        /*0064*/ 	.byte	0x00, 0xf0, 0x81, 0x06


	//----- nvinfo : EIATTR_SPARSE_MMA_MASK
	.align		4
.L_1990:
        /*0068*/ 	.byte	0x03, 0x50
        /*006a*/ 	.short	0x0000


	//----- nvinfo : EIATTR_MAXREG_COUNT
	.align		4
        /*006c*/ 	.byte	0x03, 0x1b
        /*006e*/ 	.short	0x0040


	//----- nvinfo : EIATTR_NUM_BARRIERS
	.align		4
        /*0070*/ 	.byte	0x02, 0x4c
        /*0072*/ 	.byte	0x01
	.zero		1


	//----- nvinfo : EIATTR_ANNOTATIONS
	.align		4
        /*0074*/ 	.byte	0x04, 0x55
        /*0076*/ 	.short	(.L_1992 - .L_1991)


	//   ....[0]....
.L_1991:
        /*0078*/ 	.word	0x00000001
        /*007c*/ 	.byte	0x80, 0x01, 0x00, 0x00, 0x01, 0x00, 0x00, 0x00, 0x20, 0x06, 0x00, 0x00, 0x01, 0x00, 0x00, 0x00
        /*008c*/ 	.byte	0x90, 0x08, 0x00, 0x00, 0x01, 0x00, 0x00, 0x00, 0xa0, 0x11, 0x00, 0x00, 0x01, 0x00, 0x00, 0x00
        /*009c*/ 	.byte	0xc0, 0x11, 0x00, 0x00, 0x01, 0x00, 0x00, 0x00, 0xd0, 0x1b, 0x00, 0x00, 0x01, 0x00, 0x00, 0x00
        /*00ac*/ 	.byte	0x30, 0x1d, 0x00, 0x00, 0x01, 0x00, 0x00, 0x00, 0x40, 0x1d, 0x00, 0x00, 0x01, 0x00, 0x00, 0x00
        /*00bc*/ 	.byte	0x50, 0x1d, 0x00, 0x00, 0x01, 0x00, 0x00, 0x00, 0x60, 0x1d, 0x00, 0x00, 0x01, 0x00, 0x00, 0x00
        /*00cc*/ 	.byte	0x70, 0x1d, 0x00, 0x00, 0x01, 0x00, 0x00, 0x00, 0xa0, 0x1d, 0x00, 0x00, 0x01, 0x00, 0x00, 0x00
        /*00dc*/ 	.byte	0x50, 0x30, 0x00, 0x00, 0x01, 0x00, 0x00, 0x00, 0x60, 0x30, 0x00, 0x00, 0x01, 0x00, 0x00, 0x00
        /*00ec*/ 	.byte	0x10, 0x31, 0x00, 0x00, 0x01, 0x00, 0x00, 0x00, 0x70, 0x31, 0x00, 0x00, 0x01, 0x00, 0x00, 0x00
        /*00fc*/ 	.byte	0xb0, 0x37, 0x00, 0x00


	//----- nvinfo : EIATTR_MERCURY_ISA_VERSION
	.align		4
.L_1992:
        /*0100*/ 	.byte	0x03, 0x5f
        /*0102*/ 	.short	0x0101


	//----- nvinfo : EIATTR_VRC_CTA_INIT_COUNT
	.align		4
        /*0104*/ 	.byte	0x02, 0x4a
	.zero		1
	.zero		1


	//----- nvinfo : EIATTR_EXIT_INSTR_OFFSETS
	.align		4
        /*0108*/ 	.byte	0x04, 0x1c
        /*010a*/ 	.short	(.L_1994 - .L_1993)


	//   ....[0]....
.L_1993:
        /*010c*/ 	.word	0x00000160


	//   ....[1]....
        /*0110*/ 	.word	0x000038a0


	//----- nvinfo : EIATTR_MAX_THREADS
	.align		4
.L_1994:
        /*0114*/ 	.byte	0x04, 0x05
        /*0116*/ 	.short	(.L_1996 - .L_1995)
.L_1995:
        /*0118*/ 	.word	0x00000100
        /*011c*/ 	.word	0x00000001
        /*0120*/ 	.word	0x00000001


	//----- nvinfo : EIATTR_CRS_STACK_SIZE
	.align		4
.L_1996:
        /*0124*/ 	.byte	0x04, 0x1e
        /*0126*/ 	.short	(.L_1998 - .L_1997)
.L_1997:
        /*0128*/ 	.word	0x00000000


	//----- nvinfo : EIATTR_CBANK_PARAM_SIZE
	.align		4
.L_1998:
        /*012c*/ 	.byte	0x03, 0x19
        /*012e*/ 	.short	0x0508


	//----- nvinfo : EIATTR_PARAM_CBANK
	.align		4
        /*0130*/ 	.byte	0x04, 0x0a
        /*0132*/ 	.short	(.L_2000 - .L_1999)
	.align		4
.L_1999:
        /*0134*/ 	.word	index@(.nv.constant0._ZN2at6native43_GLOBAL__N__7cc8d1ed_10_Dropout_cu_0e96ed3824fused_dropout_kernel_vecIddmLi1ELi16EhEEvNS_4cuda6detail10TensorInfoIKT_T1_EENS5_IS6_S8_EENS5_IT4_S8_EES8_T0_NS_15PhiloxCudaStateE)
        /*0138*/ 	.short	0x0380
        /*013a*/ 	.short	0x0508


	//----- nvinfo : EIATTR_SW_WAR
	.align		4
.L_2000:
        /*013c*/ 	.byte	0x04, 0x36
        /*013e*/ 	.short	(.L_2002 - .L_2001)
.L_2001:
        /*0140*/ 	.word	0x00000008
.L_2002:


//--------------------- .nv.info._ZN2at6native43_GLOBAL__N__7cc8d1ed_10_Dropout_cu_0e96ed3820fused_dropout_kernelIN3c108BFloat16EfjLin1ELin1EhEEvNS_4cuda6detail10TensorInfoIKT_T1_EENS7_IS8_SA_EENS7_IT4_SA_EESA_T0_NS_15PhiloxCudaStateE --------------------------
	.section	.nv.info._ZN2at6native43_GLOBAL__N__7cc8d1ed_10_Dropout_cu_0e96ed3820fused_dropout_kernelIN3c108BFloat16EfjLin1ELin1EhEEvNS_4cuda6detail10TensorInfoIKT_T1_EENS7_IS8_SA_EENS7_IT4_SA_EESA_T0_NS_15PhiloxCudaStateE,"",@"SHT_CUDA_INFO"
	.sectionflags	@""
	.align	4


	//----- nvinfo : EIATTR_CUDA_API_VERSION
	.align		4
        /*0000*/ 	.byte	0x04, 0x37
        /*0002*/ 	.short	(.L_2004 - .L_2003)
.L_2003:
        /*0004*/ 	.word	0x00000082


	//----- nvinfo : EIATTR_KPARAM_INFO
	.align		4
.L_2004:
        /*0008*/ 	.byte	0x04, 0x17
        /*000a*/ 	.short	(.L_2006 - .L_2005)
.L_2005:
        /*000c*/ 	.word	0x00000000
        /*0010*/ 	.short	0x0005
        /*0012*/ 	.short	0x0290
        /*0014*/ 	.byte	0x00, 0xf0, 0x61, 0x00


	//----- nvinfo : EIATTR_KPARAM_INFO
	.align		4
.L_2006:
        /*0018*/ 	.byte	0x04, 0x17
        /*001a*/ 	.short	(.L_2008 - .L_2007)
.L_2007:
        /*001c*/ 	.word	0x00000000
        /*0020*/ 	.short	0x0004
        /*0022*/ 	.short	0x028c
        /*0024*/ 	.byte	0x00, 0xf0, 0x11, 0x00


	//----- nvinfo : EIATTR_KPARAM_INFO
	.align		4
.L_2008:
        /*0028*/ 	.byte	0x04, 0x17
        /*002a*/ 	.short	(.L_2010 - .L_2009)
.L_2009:
        /*002c*/ 	.word	0x00000000
        /*0030*/ 	.short	0x0003
        /*0032*/ 	.short	0x0288
        /*0034*/ 	.byte	0x00, 0xf0, 0x11, 0x00


	//----- nvinfo : EIATTR_KPARAM_INFO
	.align		4
.L_2010:
        /*0038*/ 	.byte	0x04, 0x17
        /*003a*/ 	.short	(.L_2012 - .L_2011)
.L_2011:
        /*003c*/ 	.word	0x00000000
        /*0040*/ 	.short	0x0002
        /*0042*/ 	.short	0x01b0
        /*0044*/ 	.byte	0x00, 0xf0, 0x61, 0x03


	//----- nvinfo : EIATTR_KPARAM_INFO
	.align		4
.L_2012:
        /*0048*/ 	.byte	0x04, 0x17
        /*004a*/ 	.short	(.L_2014 - .L_2013)
.L_2013:
        /*004c*/ 	.word	0x00000000
        /*0050*/ 	.short	0x0001
        /*0052*/ 	.short	0x00d8
        /*0054*/ 	.byte	0x00, 0xf0, 0x61, 0x03


	//----- nvinfo : EIATTR_KPARAM_INFO
	.align		4
.L_2014:
        /*0058*/ 	.byte	0x04, 0x17
        /*005a*/ 	.short	(.L_2016 - .L_2015)
.L_2015:
        /*005c*/ 	.word	0x00000000
        /*0060*/ 	.short	0x0000
        /*0062*/ 	.short	0x0000
        /*0064*/ 	.byte	0x00, 0xf0, 0x61, 0x03


	//----- nvinfo : EIATTR_SPARSE_MMA_MASK
	.align		4
.L_2016:
        /*0068*/ 	.byte	0x03, 0x50
        /*006a*/ 	.short	0x0000


	//----- nvinfo : EIATTR_MAXREG_COUNT
	.align		4
        /*006c*/ 	.byte	0x03, 0x1b
        /*006e*/ 	.short	0x0040


	//----- nvinfo : EIATTR_NUM_BARRIERS
	.align		4
        /*0070*/ 	.byte	0x02, 0x4c
        /*0072*/ 	.byte	0x01
	.zero		1


	//----- nvinfo : EIATTR_MERCURY_ISA_VERSION
	.align		4
        /*0074*/ 	.byte	0x03, 0x5f
        /*0076*/ 	.short	0x0101


	//----- nvinfo : EIATTR_VRC_CTA_INIT_COUNT
	.align		4
        /*0078*/ 	.byte	0x02, 0x4a
	.zero		1
	.zero		1


	//----- nvinfo : EIATTR_EXIT_INSTR_OFFSETS
	.align		4
        /*007c*/ 	.byte	0x04, 0x1c
        /*007e*/ 	.short	(.L_2018 - .L_2017)


	//   ....[0]....
.L_2017:
        /*0080*/ 	.word	0x00000870


	//   ....[1]....
        /*0084*/ 	.word	0x0000e9a0


	//----- nvinfo : EIATTR_MAX_THREADS
	.align		4
.L_2018:
        /*0088*/ 	.byte	0x04, 0x05
        /*008a*/ 	.short	(.L_2020 - .L_2019)
.L_2019:
        /*008c*/ 	.word	0x00000100
        /*0090*/ 	.word	0x00000001
        /*0094*/ 	.word	0x00000001


	//----- nvinfo : EIATTR_CRS_STACK_SIZE
	.align		4
.L_2020:
        /*0098*/ 	.byte	0x04, 0x1e
        /*009a*/ 	.short	(.L_2022 - .L_2021)
.L_2021:
        /*009c*/ 	.word	0x00000000


	//----- nvinfo : EIATTR_CBANK_PARAM_SIZE
	.align		4
.L_2022:
        /*00a0*/ 	.byte	0x03, 0x19
        /*00a2*/ 	.short	0x02a8


	//----- nvinfo : EIATTR_PARAM_CBANK
	.align		4
        /*00a4*/ 	.byte	0x04, 0x0a
        /*00a6*/ 	.short	(.L_2024 - .L_2023)
	.align		4
.L_2023:
        /*00a8*/ 	.word	index@(.nv.constant0._ZN2at6native43_GLOBAL__N__7cc8d1ed_10_Dropout_cu_0e96ed3820fused_dropout_kernelIN3c108BFloat16EfjLin1ELin1EhEEvNS_4cuda6detail10TensorInfoIKT_T1_EENS7_IS8_SA_EENS7_IT4_SA_EESA_T0_NS_15PhiloxCudaStateE)
        /*00ac*/ 	.short	0x0380
        /*00ae*/ 	.short	0x02a8


	//----- nvinfo : EIATTR_SW_WAR
	.align		4
.L_2024:
        /*00b0*/ 	.byte	0x04, 0x36
        /*00b2*/ 	.short	(.L_2026 - .L_2025)
.L_2025:
        /*00b4*/ 	.word	0x00000008
.L_2026:


//--------------------- .nv.info._ZN2at6native43_GLOBAL__N__7cc8d1ed_10_Dropout_cu_0e96ed3820fused_dropout_kernelIN3c108BFloat16EfjLin1ELi1EhEEvNS_4cuda6detail10TensorInfoIKT_T1_EENS7_IS8_SA_EENS7_IT4_SA_EESA_T0_NS_15PhiloxCudaStateE --------------------------
	.section	.nv.info._ZN2at6native43_GLOBAL__N__7cc8d1ed_10_Dropout_cu_0e96ed3820fused_dropout_kernelIN3c108BFloat16EfjLin1ELi1EhEEvNS_4cuda6detail10TensorInfoIKT_T1_EENS7_IS8_SA_EENS7_IT4_SA_EESA_T0_NS_15PhiloxCudaStateE,"",@"SHT_CUDA_INFO"
	.sectionflags	@""
	.align	4


	//----- nvinfo : EIATTR_CUDA_API_VERSION
	.align		4
        /*0000*/ 	.byte	0x04, 0x37
        /*0002*/ 	.short	(.L_2028 - .L_2027)
.L_2027:
        /*0004*/ 	.word	0x00000082


	//----- nvinfo : EIATTR_KPARAM_INFO
	.align		4
.L_2028:
        /*0008*/ 	.byte	0x04, 0x17
        /*000a*/ 	.short	(.L_2030 - .L_2029)
.L_2029:
        /*000c*/ 	.word	0x00000000
        /*0010*/ 	.short	0x0005
        /*0012*/ 	.short	0x0290
        /*0014*/ 	.byte	0x00, 0xf0, 0x61, 0x00


	//----- nvinfo : EIATTR_KPARAM_INFO
	.align		4
.L_2030:
        /*0018*/ 	.byte	0x04, 0x17
        /*001a*/ 	.short	(.L_2032 - .L_2031)
.L_2031:
        /*001c*/ 	.word	0x00000000
        /*0020*/ 	.short	0x0004
        /*0022*/ 	.short	0x028c
        /*0024*/ 	.byte	0x00, 0xf0, 0x11, 0x00


	//----- nvinfo : EIATTR_KPARAM_INFO
	.align		4
.L_2032:
        /*0028*/ 	.byte	0x04, 0x17
        /*002a*/ 	.short	(.L_2034 - .L_2033)
.L_2033:
        /*002c*/ 	.word	0x00000000
        /*0030*/ 	.short	0x0003
        /*0032*/ 	.short	0x0288
        /*0034*/ 	.byte	0x00, 0xf0, 0x11, 0x00


	//----- nvinfo : EIATTR_KPARAM_INFO
	.align		4
.L_2034:
        /*0038*/ 	.byte	0x04, 0x17
        /*003a*/ 	.short	(.L_2036 - .L_2035)
.L_2035:
        /*003c*/ 	.word	0x00000000
        /*0040*/ 	.short	0x0002
        /*0042*/ 	.short	0x01b0
        /*0044*/ 	.byte	0x00, 0xf0, 0x61, 0x03


	//----- nvinfo : EIATTR_KPARAM_INFO
	.align		4
.L_2036:
        /*0048*/ 	.byte	0x04, 0x17
        /*004a*/ 	.short	(.L_2038 - .L_2037)
.L_2037:
        /*004c*/ 	.word	0x00000000
        /*0050*/ 	.short	0x0001
        /*0052*/ 	.short	0x00d8
        /*0054*/ 	.byte	0x00, 0xf0, 0x61, 0x03


	//----- nvinfo : EIATTR_KPARAM_INFO
	.align		4
.L_2038:
        /*0058*/ 	.byte	0x04, 0x17
        /*005a*/ 	.short	(.L_2040 - .L_2039)
.L_2039:
        /*005c*/ 	.word	0x00000000
        /*0060*/ 	.short	0x0000
        /*0062*/ 	.short	0x0000
        /*0064*/ 	.byte	0x00, 0xf0, 0x61, 0x03


	//----- nvinfo : EIATTR_SPARSE_MMA_MASK
	.align		4
.L_2040:
        /*0068*/ 	.byte	0x03, 0x50
        /*006a*/ 	.short	0x0000


	//----- nvinfo : EIATTR_MAXREG_COUNT
	.align		4
        /*006c*/ 	.byte	0x03, 0x1b
        /*006e*/ 	.short	0x0040


	//----- nvinfo : EIATTR_NUM_BARRIERS
	.align		4
        /*0070*/ 	.byte	0x02, 0x4c
        /*0072*/ 	.byte	0x01
	.zero		1


	//----- nvinfo : EIATTR_MERCURY_ISA_VERSION
	.align		4
        /*0074*/ 	.byte	0x03, 0x5f
        /*0076*/ 	.short	0x0101


	//----- nvinfo : EIATTR_VRC_CTA_INIT_COUNT
	.align		4
        /*0078*/ 	.byte	0x02, 0x4a
	.zero		1
	.zero		1


	//----- nvinfo : EIATTR_EXIT_INSTR_OFFSETS
	.align		4
        /*007c*/ 	.byte	0x04, 0x1c
        /*007e*/ 	.short	(.L_2042 - .L_2041)


	//   ....[0]....
.L_2041:
        /*0080*/ 	.word	0x000008a0


	//   ....[1]....
        /*0084*/ 	.word	0x00007e90


	//----- nvinfo : EIATTR_MAX_THREADS
	.align		4
.L_2042:
        /*0088*/ 	.byte	0x04, 0x05
        /*008a*/ 	.short	(.L_2044 - .L_2043)
.L_2043:
        /*008c*/ 	.word	0x00000100
        /*0090*/ 	.word	0x00000001
        /*0094*/ 	.word	0x00000001


	//----- nvinfo : EIATTR_CRS_STACK_SIZE
	.align		4
.L_2044:
        /*0098*/ 	.byte	0x04, 0x1e
        /*009a*/ 	.short	(.L_2046 - .L_2045)
.L_2045:
        /*009c*/ 	.word	0x00000000


	//----- nvinfo : EIATTR_CBANK_PARAM_SIZE
	.align		4
.L_2046:
        /*00a0*/ 	.byte	0x03, 0x19
        /*00a2*/ 	.short	0x02a8


	//----- nvinfo : EIATTR_PARAM_CBANK
	.align		4
        /*00a4*/ 	.byte	0x04, 0x0a
        /*00a6*/ 	.short	(.L_2048 - .L_2047)
	.align		4
.L_2047:
        /*00a8*/ 	.word	index@(.nv.constant0._ZN2at6native43_GLOBAL__N__7cc8d1ed_10_Dropout_cu_0e96ed3820fused_dropout_kernelIN3c108BFloat16EfjLin1ELi1EhEEvNS_4cuda6detail10TensorInfoIKT_T1_EENS7_IS8_SA_EENS7_IT4_SA_EESA_T0_NS_15PhiloxCudaStateE)
        /*00ac*/ 	.short	0x0380
        /*00ae*/ 	.short	0x02a8


	//----- nvinfo : EIATTR_SW_WAR
	.align		4
.L_2048:
        /*00b0*/ 	.byte	0x04, 0x36
        /*00b2*/ 	.short	(.L_2050 - .L_2049)
.L_2049:
        /*00b4*/ 	.word	0x00000008
.L_2050:


//--------------------- .nv.info._ZN2at6native43_GLOBAL__N__7cc8d1ed_10_Dropout_cu_0e96ed3820fused_dropout_kernelIN3c108BFloat16EfjLi1ELi1EhEEvNS_4cuda6detail10TensorInfoIKT_T1_EENS7_IS8_SA_EENS7_IT4_SA_EESA_T0_NS_15PhiloxCudaStateE --------------------------
	.section	.nv.info._ZN2at6native43_GLOBAL__N__7cc8d1ed_10_Dropout_cu_0e96ed3820fused_dropout_kernelIN3c108BFloat16EfjLi1ELi1EhEEvNS_4cuda6detail10TensorInfoIKT_T1_EENS7_IS8_SA_EENS7_IT4_SA_EESA_T0_NS_15PhiloxCudaStateE,"",@"SHT_CUDA_INFO"
	.sectionflags	@""
	.align	4


	//----- nvinfo : EIATTR_CUDA_API_VERSION
	.align		4
        /*0000*/ 	.byte	0x04, 0x37
        /*0002*/ 	.short	(.L_2052 - .L_2051)
.L_2051:
        /*0004*/ 	.word	0x00000082


	//----- nvinfo : EIATTR_KPARAM_INFO
	.align		4
.L_2052:
        /*0008*/ 	.byte	0x04, 0x17
        /*000a*/ 	.short	(.L_2054 - .L_2053)
.L_2053:
        /*000c*/ 	.word	0x00000000
        /*0010*/ 	.short	0x0005
        /*0012*/ 	.short	0x0290
        /*0014*/ 	.byte	0x00, 0xf0, 0x61, 0x00


	//----- nvinfo : EIATTR_KPARAM_INFO
	.align		4
.L_2054:
        /*0018*/ 	.byte	0x04, 0x17
        /*001a*/ 	.short	(.L_2056 - .L_2055)
.L_2055:
        /*001c*/ 	.word	0x00000000
        /*0020*/ 	.short	0x0004
        /*0022*/ 	.short	0x028c
        /*0024*/ 	.byte	0x00, 0xf0, 0x11, 0x00


	//----- nvinfo : EIATTR_KPARAM_INFO
	.align		4
.L_2056:
        /*0028*/ 	.byte	0x04, 0x17
        /*002a*/ 	.short	(.L_2058 - .L_2057)
.L_2057:
        /*002c*/ 	.word	0x00000000
        /*0030*/ 	.short	0x0003
        /*0032*/ 	.short	0x0288
        /*0034*/ 	.byte	0x00, 0xf0, 0x11, 0x00


	//----- nvinfo : EIATTR_KPARAM_INFO
	.align		4
.L_2058:
        /*0038*/ 	.byte	0x04, 0x17
        /*003a*/ 	.short	(.L_2060 - .L_2059)
.L_2059:
        /*003c*/ 	.word	0x00000000
        /*0040*/ 	.short	0x0002
        /*0042*/ 	.short	0x01b0
        /*0044*/ 	.byte	0x00, 0xf0, 0x61, 0x03


	//----- nvinfo : EIATTR_KPARAM_INFO
	.align		4
.L_2060:
        /*0048*/ 	.byte	0x04, 0x17
        /*004a*/ 	.short	(.L_2062 - .L_2061)
.L_2061:
        /*004c*/ 	.word	0x00000000
        /*0050*/ 	.short	0x0001
        /*0052*/ 	.short	0x00d8
        /*0054*/ 	.byte	0x00, 0xf0, 0x61, 0x03


	//----- nvinfo : EIATTR_KPARAM_INFO
	.align		4
.L_2062:
        /*0058*/ 	.byte	0x04, 0x17
        /*005a*/ 	.short	(.L_2064 - .L_2063)
.L_2063:
        /*005c*/ 	.word	0x00000000
        /*0060*/ 	.short	0x0000
        /*0062*/ 	.short	0x0000
        /*0064*/ 	.byte	0x00, 0xf0, 0x61, 0x03


	//----- nvinfo : EIATTR_SPARSE_MMA_MASK
	.align		4
.L_2064:
        /*0068*/ 	.byte	0x03, 0x50
        /*006a*/ 	.short	0x0000


	//----- nvinfo : EIATTR_MAXREG_COUNT
	.align		4
        /*006c*/ 	.byte	0x03, 0x1b
        /*006e*/ 	.short	0x0040


	//----- nvinfo : EIATTR_NUM_BARRIERS
	.align		4
        /*0070*/ 	.byte	0x02, 0x4c
        /*0072*/ 	.byte	0x01
	.zero		1


	//----- nvinfo : EIATTR_MERCURY_ISA_VERSION
	.align		4
        /*0074*/ 	.byte	0x03, 0x5f
        /*0076*/ 	.short	0x0101


	//----- nvinfo : EIATTR_VRC_CTA_INIT_COUNT
	.align		4
        /*0078*/ 	.byte	0x02, 0x4a
	.zero		1
	.zero		1


	//----- nvinfo : EIATTR_EXIT_INSTR_OFFSETS
	.align		4
        /*007c*/ 	.byte	0x04, 0x1c
        /*007e*/ 	.short	(.L_2066 - .L_2065)


	//   ....[0]....
.L_2065:
        /*0080*/ 	.word	0x000008b0


	//   ....[1]....
        /*0084*/ 	.word	0x00001490


	//----- nvinfo : EIATTR_MAX_THREADS
	.align		4
.L_2066:
        /*0088*/ 	.byte	0x04, 0x05
        /*008a*/ 	.short	(.L_2068 - .L_2067)
.L_2067:
        /*008c*/ 	.word	0x00000100
        /*0090*/ 	.word	0x00000001
        /*0094*/ 	.word	0x00000001


	//----- nvinfo : EIATTR_CRS_STACK_SIZE
	.align		4
.L_2068:
        /*0098*/ 	.byte	0x04, 0x1e
        /*009a*/ 	.short	(.L_2070 - .L_2069)
.L_2069:
        /*009c*/ 	.word	0x00000000


	//----- nvinfo : EIATTR_CBANK_PARAM_SIZE
	.align		4
.L_2070:
        /*00a0*/ 	.byte	0x03, 0x19
        /*00a2*/ 	.short	0x02a8


	//----- nvinfo : EIATTR_PARAM_CBANK
	.align		4
        /*00a4*/ 	.byte	0x04, 0x0a
        /*00a6*/ 	.short	(.L_2072 - .L_2071)
	.align		4
.L_2071:
        /*00a8*/ 	.word	index@(.nv.constant0._ZN2at6native43_GLOBAL__N__7cc8d1ed_10_Dropout_cu_0e96ed3820fused_dropout_kernelIN3c108BFloat16EfjLi1ELi1EhEEvNS_4cuda6detail10TensorInfoIKT_T1_EENS7_IS8_SA_EENS7_IT4_SA_EESA_T0_NS_15PhiloxCudaStateE)
        /*00ac*/ 	.short	0x0380
        /*00ae*/ 	.short	0x02a8


	//----- nvinfo : EIATTR_SW_WAR
	.align		4
.L_2072:
        /*00b0*/ 	.byte	0x04, 0x36
        /*00b2*/ 	.short	(.L_2074 - .L_2073)
.L_2073:
        /*00b4*/ 	.word	0x00000008
.L_2074:


//--------------------- .nv.info._ZN2at6native43_GLOBAL__N__7cc8d1ed_10_Dropout_cu_0e96ed3824fused_dropout_kernel_vecIN3c108BFloat16EfjLi1ELi2EhEEvNS_4cuda6detail10TensorInfoIKT_T1_EENS7_IS8_SA_EENS7_IT4_SA_EESA_T0_NS_15PhiloxCudaStateE --------------------------
	.section	.nv.info._ZN2at6native43_GLOBAL__N__7cc8d1ed_10_Dropout_cu_0e96ed3824fused_dropout_kernel_vecIN3c108BFloat16EfjLi1ELi2EhEEvNS_4cuda6detail10TensorInfoIKT_T1_EENS7_IS8_SA_EENS7_IT4_SA_EESA_T0_NS_15PhiloxCudaStateE,"",@"SHT_CUDA_INFO"
	.sectionflags	@""
	.align	4


	//----- nvinfo : EIATTR_CUDA_API_VERSION
	.align		4
        /*0000*/ 	.byte	0x04, 0x37
        /*0002*/ 	.short	(.L_2076 - .L_2075)
.L_2075:
        /*0004*/ 	.word	0x00000082


	//----- nvinfo : EIATTR_KPARAM_INFO
	.align		4
.L_2076:
        /*0008*/ 	.byte	0x04, 0x17
        /*000a*/ 	.short	(.L_2078 - .L_2077)
.L_2077:
        /*000c*/ 	.word	0x00000000
        /*0010*/ 	.short	0x0005
        /*0012*/ 	.short	0x0290
        /*0014*/ 	.byte	0x00, 0xf0, 0x61, 0x00


	//----- nvinfo : EIATTR_KPARAM_INFO
	.align		4
.L_2078:
        /*0018*/ 	.byte	0x04, 0x17
        /*001a*/ 	.short	(.L_2080 - .L_2079)
.L_2079:
        /*001c*/ 	.word	0x00000000
        /*0020*/ 	.short	0x0004
        /*0022*/ 	.short	0x028c
        /*0024*/ 	.byte	0x00, 0xf0, 0x11, 0x00


	//----- nvinfo : EIATTR_KPARAM_INFO
	.align		4
.L_2080:
        /*0028*/ 	.byte	0x04, 0x17
        /*002a*/ 	.short	(.L_2082 - .L_2081)
.L_2081:
        /*002c*/ 	.word	0x00000000
        /*0030*/ 	.short	0x0003
        /*0032*/ 	.short	0x0288
        /*0034*/ 	.byte	0x00, 0xf0, 0x11, 0x00


	//----- nvinfo : EIATTR_KPARAM_INFO
	.align		4
.L_2082:
        /*0038*/ 	.byte	0x04, 0x17
        /*003a*/ 	.short	(.L_2084 - .L_2083)
.L_2083:
        /*003c*/ 	.word	0x00000000
        /*0040*/ 	.short	0x0002
        /*0042*/ 	.short	0x01b0
        /*0044*/ 	.byte	0x00, 0xf0, 0x61, 0x03


	//----- nvinfo : EIATTR_KPARAM_INFO
	.align		4
.L_2084:
        /*0048*/ 	.byte	0x04, 0x17
        /*004a*/ 	.short	(.L_2086 - .L_2085)
.L_2085:
        /*004c*/ 	.word	0x00000000
        /*0050*/ 	.short	0x0001
        /*0052*/ 	.short	0x00d8
        /*0054*/ 	.byte	0x00, 0xf0, 0x61, 0x03


	//----- nvinfo : EIATTR_KPARAM_INFO
	.align		4
.L_2086:
        /*0058*/ 	.byte	0x04, 0x17
        /*005a*/ 	.short	(.L_2088 - .L_2087)
.L_2087:
        /*005c*/ 	.word	0x00000000
        /*0060*/ 	.short	0x0000
        /*0062*/ 	.short	0x0000
        /*0064*/ 	.byte	0x00, 0xf0, 0x61, 0x03


	//----- nvinfo : EIATTR_SPARSE_MMA_MASK
	.align		4
.L_2088:
        /*0068*/ 	.byte	0x03, 0x50
        /*006a*/ 	.short	0x0000


	//----- nvinfo : EIATTR_MAXREG_COUNT
	.align		4
        /*006c*/ 	.byte	0x03, 0x1b
        /*006e*/ 	.short	0x0040


	//----- nvinfo : EIATTR_NUM_BARRIERS
	.align		4
        /*0070*/ 	.byte	0x02, 0x4c
        /*0072*/ 	.byte	0x01
	.zero		1


	//----- nvinfo : EIATTR_MERCURY_ISA_VERSION
	.align		4
        /*0074*/ 	.byte	0x03, 0x5f
        /*0076*/ 	.short	0x0101


	//----- nvinfo : EIATTR_VRC_CTA_INIT_COUNT
	.align		4
        /*0078*/ 	.byte	0x02, 0x4a
	.zero		1
	.zero		1


	//----- nvinfo : EIATTR_EXIT_INSTR_OFFSETS
	.align		4
        /*007c*/ 	.byte	0x04, 0x1c
        /*007e*/ 	.short	(.L_2090 - .L_2089)


	//   ....[0]....
.L_2089:
        /*0080*/ 	.word	0x00000130


	//   ....[1]....
        /*0084*/ 	.word	0x00000e50


	//----- nvinfo : EIATTR_MAX_THREADS
	.align		4
.L_2090:
        /*0088*/ 	.byte	0x04, 0x05
        /*008a*/ 	.short	(.L_2092 - .L_2091)
.L_2091:
        /*008c*/ 	.word	0x00000100
        /*0090*/ 	.word	0x00000001
        /*0094*/ 	.word	0x00000001


	//----- nvinfo : EIATTR_CRS_STACK_SIZE
	.align		4
.L_2092:
        /*0098*/ 	.byte	0x04, 0x1e
        /*009a*/ 	.short	(.L_2094 - .L_2093)
.L_2093:
        /*009c*/ 	.word	0x00000000


	//----- nvinfo : EIATTR_CBANK_PARAM_SIZE
	.align		4
.L_2094:
        /*00a0*/ 	.byte	0x03, 0x19
        /*00a2*/ 	.short	0x02a8


	//----- nvinfo : EIATTR_PARAM_CBANK
	.align		4
        /*00a4*/ 	.byte	0x04, 0x0a
        /*00a6*/ 	.short	(.L_2096 - .L_2095)
	.align		4
.L_2095:
        /*00a8*/ 	.word	index@(.nv.constant0._ZN2at6native43_GLOBAL__N__7cc8d1ed_10_Dropout_cu_0e96ed3824fused_dropout_kernel_vecIN3c108BFloat16EfjLi1ELi2EhEEvNS_4cuda6detail10TensorInfoIKT_T1_EENS7_IS8_SA_EENS7_IT4_SA_EESA_T0_NS_15PhiloxCudaStateE)
        /*00ac*/ 	.short	0x0380
        /*00ae*/ 	.short	0x02a8


	//----- nvinfo : EIATTR_SW_WAR
	.align		4
.L_2096:
        /*00b0*/ 	.byte	0x04, 0x36
        /*00b2*/ 	.short	(.L_2098 - .L_2097)
.L_2097:
        /*00b4*/ 	.word	0x00000008
.L_2098:


//--------------------- .nv.info._ZN2at6native43_GLOBAL__N__7cc8d1ed_10_Dropout_cu_0e96ed3824fused_dropout_kernel_vecIN3c108BFloat16EfjLi1ELi4EhEEvNS_4cuda6detail10TensorInfoIKT_T1_EENS7_IS8_SA_EENS7_IT4_SA_EESA_T0_NS_15PhiloxCudaStateE --------------------------
	.section	.nv.info._ZN2at6native43_GLOBAL__N__7cc8d1ed_10_Dropout_cu_0e96ed3824fused_dropout_kernel_vecIN3c108BFloat16EfjLi1ELi4EhEEvNS_4cuda6detail10TensorInfoIKT_T1_EENS7_IS8_SA_EENS7_IT4_SA_EESA_T0_NS_15PhiloxCudaStateE,"",@"SHT_CUDA_INFO"
	.sectionflags	@""
	.align	4


	//----- nvinfo : EIATTR_CUDA_API_VERSION
	.align		4
        /*0000*/ 	.byte	0x04, 0x37
        /*0002*/ 	.short	(.L_2100 - .L_2099)
.L_2099:
        /*0004*/ 	.word	0x00000082


	//----- nvinfo : EIATTR_KPARAM_INFO
	.align		4
.L_2100:
        /*0008*/ 	.byte	0x04, 0x17
        /*000a*/ 	.short	(.L_2102 - .L_2101)
.L_2101:
        /*000c*/ 	.word	0x00000000
        /*0010*/ 	.short	0x0005
        /*0012*/ 	.short	0x0290
        /*0014*/ 	.byte	0x00, 0xf0, 0x61, 0x00


	//----- nvinfo : EIATTR_KPARAM_INFO
	.align		4
.L_2102:
        /*0018*/ 	.byte	0x04, 0x17
        /*001a*/ 	.short	(.L_2104 - .L_2103)
.L_2103:
        /*001c*/ 	.word	0x00000000
        /*0020*/ 	.short	0x0004
        /*0022*/ 	.short	0x028c
        /*0024*/ 	.byte	0x00, 0xf0, 0x11, 0x00


	//----- nvinfo : EIATTR_KPARAM_INFO
	.align		4
.L_2104:
        /*0028*/ 	.byte	0x04, 0x17
        /*002a*/ 	.short	(.L_2106 - .L_2105)
.L_2105:
        /*002c*/ 	.word	0x00000000
        /*0030*/ 	.short	0x0003
        /*0032*/ 	.short	0x0288
        /*0034*/ 	.byte	0x00, 0xf0, 0x11, 0x00


	//----- nvinfo : EIATTR_KPARAM_INFO
	.align		4
.L_2106:
        /*0038*/ 	.byte	0x04, 0x17
        /*003a*/ 	.short	(.L_2108 - .L_2107)
.L_2107:
        /*003c*/ 	.word	0x00000000
        /*0040*/ 	.short	0x0002
        /*0042*/ 	.short	0x01b0
        /*0044*/ 	.byte	0x00, 0xf0, 0x61, 0x03


	//----- nvinfo : EIATTR_KPARAM_INFO
	.align		4
.L_2108:
        /*0048*/ 	.byte	0x04, 0x17
        /*004a*/ 	.short	(.L_2110 - .L_2109)
.L_2109:
        /*004c*/ 	.word	0x00000000
        /*0050*/ 	.short	0x0001
        /*0052*/ 	.short	0x00d8
        /*0054*/ 	.byte	0x00, 0xf0, 0x61, 0x03


	//----- nvinfo : EIATTR_KPARAM_INFO
	.align		4
.L_2110:
        /*0058*/ 	.byte	0x04, 0x17
        /*005a*/ 	.short	(.L_2112 - .L_2111)
.L_2111:
        /*005c*/ 	.word	0x00000000
        /*0060*/ 	.short	0x0000
        /*0062*/ 	.short	0x0000
        /*0064*/ 	.byte	0x00, 0xf0, 0x61, 0x03


	//----- nvinfo : EIATTR_SPARSE_MMA_MASK
	.align		4
.L_2112:
        /*0068*/ 	.byte	0x03, 0x50
        /*006a*/ 	.short	0x0000


	//----- nvinfo : EIATTR_MAXREG_COUNT
	.align		4
        /*006c*/ 	.byte	0x03, 0x1b
        /*006e*/ 	.short	0x0040


	//----- nvinfo : EIATTR_NUM_BARRIERS
	.align		4
        /*0070*/ 	.byte	0x02, 0x4c
        /*0072*/ 	.byte	0x01
	.zero		1


	//----- nvinfo : EIATTR_MERCURY_ISA_VERSION
	.align		4
        /*0074*/ 	.byte	0x03, 0x5f
        /*0076*/ 	.short	0x0101


	//----- nvinfo : EIATTR_VRC_CTA_INIT_COUNT
	.align		4
        /*0078*/ 	.byte	0x02, 0x4a
	.zero		1
	.zero		1


	//----- nvinfo : EIATTR_EXIT_INSTR_OFFSETS
	.align		4
        /*007c*/ 	.byte	0x04, 0x1c
        /*007e*/ 	.short	(.L_2114 - .L_2113)


	//   ....[0]....
.L_2113:
        /*0080*/ 	.word	0x00000150


	//   ....[1]....
        /*0084*/ 	.word	0x00001060


	//----- nvinfo : EIATTR_MAX_THREADS
	.align		4
.L_2114:
        /*0088*/ 	.byte	0x04, 0x05
        /*008a*/ 	.short	(.L_2116 - .L_2115)
.L_2115:
        /*008c*/ 	.word	0x00000100
        /*0090*/ 	.word	0x00000001
        /*0094*/ 	.word	0x00000001


	//----- nvinfo : EIATTR_CRS_STACK_SIZE
	.align		4
.L_2116:
        /*0098*/ 	.byte	0x04, 0x1e
        /*009a*/ 	.short	(.L_2118 - .L_2117)
.L_2117:
        /*009c*/ 	.word	0x00000000


	//----- nvinfo : EIATTR_CBANK_PARAM_SIZE
	.align		4
.L_2118:
        /*00a0*/ 	.byte	0x03, 0x19
        /*00a2*/ 	.short	0x02a8


	//----- nvinfo : EIATTR_PARAM_CBANK
	.align		4
        /*00a4*/ 	.byte	0x04, 0x0a
        /*00a6*/ 	.short	(.L_2120 - .L_2119)
	.align		4
.L_2119:
        /*00a8*/ 	.word	index@(.nv.constant0._ZN2at6native43_GLOBAL__N__7cc8d1ed_10_Dropout_cu_0e96ed3824fused_dropout_kernel_vecIN3c108BFloat16EfjLi1ELi4EhEEvNS_4cuda6detail10TensorInfoIKT_T1_EENS7_IS8_SA_EENS7_IT4_SA_EESA_T0_NS_15PhiloxCudaStateE)
        /*00ac*/ 	.short	0x0380
        /*00ae*/ 	.short	0x02a8


	//----- nvinfo : EIATTR_SW_WAR
	.align		4
.L_2120:
        /*00b0*/ 	.byte	0x04, 0x36
        /*00b2*/ 	.short	(.L_2122 - .L_2121)
.L_2121:
        /*00b4*/ 	.word	0x00000008
.L_2122:


//--------------------- .nv.info._ZN2at6native43_GLOBAL__N__7cc8d1ed_10_Dropout_cu_0e96ed3824fused_dropout_kernel_vecIN3c108BFloat16EfjLi1ELi8EhEEvNS_4cuda6detail10TensorInfoIKT_T1_EENS7_IS8_SA_EENS7_IT4_SA_EESA_T0_NS_15PhiloxCudaStateE --------------------------
	.section	.nv.info._ZN2at6native43_GLOBAL__N__7cc8d1ed_10_Dropout_cu_0e96ed3824fused_dropout_kernel_vecIN3c108BFloat16EfjLi1ELi8EhEEvNS_4cuda6detail10TensorInfoIKT_T1_EENS7_IS8_SA_EENS7_IT4_SA_EESA_T0_NS_15PhiloxCudaStateE,"",@"SHT_CUDA_INFO"
	.sectionflags	@""
	.align	4


	//----- nvinfo : EIATTR_CUDA_API_VERSION
	.align		4
        /*0000*/ 	.byte	0x04, 0x37
        /*0002*/ 	.short	(.L_2124 - .L_2123)
.L_2123:
        /*0004*/ 	.word	0x00000082


	//----- nvinfo : EIATTR_KPARAM_INFO
	.align		4
.L_2124:
        /*0008*/ 	.byte	0x04, 0x17
        /*000a*/ 	.short	(.L_2126 - .L_2125)
.L_2125:
        /*000c*/ 	.word	0x00000000
        /*0010*/ 	.short	0x0005
        /*0012*/ 	.short	0x0290
        /*0014*/ 	.byte	0x00, 0xf0, 0x61, 0x00


	//----- nvinfo : EIATTR_KPARAM_INFO
	.align		4
.L_2126:
        /*0018*/ 	.byte	0x04, 0x17
        /*001a*/ 	.short	(.L_2128 - .L_2127)
.L_2127:
        /*001c*/ 	.word	0x00000000
        /*0020*/ 	.short	0x0004
        /*0022*/ 	.short	0x028c
        /*0024*/ 	.byte	0x00, 0xf0, 0x11, 0x00


	//----- nvinfo : EIATTR_KPARAM_INFO
	.align		4
.L_2128:
        /*0028*/ 	.byte	0x04, 0x17
        /*002a*/ 	.short	(.L_2130 - .L_2129)
.L_2129:
        /*002c*/ 	.word	0x00000000
        /*0030*/ 	.short	0x0003
        /*0032*/ 	.short	0x0288
        /*0034*/ 	.byte	0x00, 0xf0, 0x11, 0x00


	//----- nvinfo : EIATTR_KPARAM_INFO
	.align		4
.L_2130:
        /*0038*/ 	.byte	0x04, 0x17
        /*003a*/ 	.short	(.L_2132 - .L_2131)
.L_2131:
        /*003c*/ 	.word	0x00000000
        /*0040*/ 	.short	0x0002
        /*0042*/ 	.short	0x01b0
        /*0044*/ 	.byte	0x00, 0xf0, 0x61, 0x03


	//----- nvinfo : EIATTR_KPARAM_INFO
	.align		4
.L_2132:
        /*0048*/ 	.byte	0x04, 0x17
        /*004a*/ 	.short	(.L_2134 - .L_2133)
.L_2133:
        /*004c*/ 	.word	0x00000000
        /*0050*/ 	.short	0x0001
        /*0052*/ 	.short	0x00d8
        /*0054*/ 	.byte	0x00, 0xf0, 0x61, 0x03


	//----- nvinfo : EIATTR_KPARAM_INFO
	.align		4
.L_2134:
        /*0058*/ 	.byte	0x04, 0x17
        /*005a*/ 	.short	(.L_2136 - .L_2135)
.L_2135:
        /*005c*/ 	.word	0x00000000
        /*0060*/ 	.short	0x0000
        /*0062*/ 	.short	0x0000
        /*0064*/ 	.byte	0x00, 0xf0, 0x61, 0x03


	//----- nvinfo : EIATTR_SPARSE_MMA_MASK
	.align		4
.L_2136:
        /*0068*/ 	.byte	0x03, 0x50
        /*006a*/ 	.short	0x0000


	//----- nvinfo : EIATTR_MAXREG_COUNT
	.align		4
        /*006c*/ 	.byte	0x03, 0x1b
        /*006e*/ 	.short	0x0040


	//----- nvinfo : EIATTR_NUM_BARRIERS
	.align		4
        /*0070*/ 	.byte	0x02, 0x4c
        /*0072*/ 	.byte	0x01
	.zero		1


	//----- nvinfo : EIATTR_MERCURY_ISA_VERSION
	.align		4
        /*0074*/ 	.byte	0x03, 0x5f
        /*0076*/ 	.short	0x0101


	//----- nvinfo : EIATTR_VRC_CTA_INIT_COUNT
	.align		4
        /*0078*/ 	.byte	0x02, 0x4a
	.zero		1
	.zero		1


	//----- nvinfo : EIATTR_EXIT_INSTR_OFFSETS
	.align		4
        /*007c*/ 	.byte	0x04, 0x1c
        /*007e*/ 	.short	(.L_2138 - .L_2137)


	//   ....[0]....
.L_2137:
        /*0080*/ 	.word	0x00000130


	//   ....[1]....
        /*0084*/ 	.word	0x00001720


	//----- nvinfo : EIATTR_MAX_THREADS
	.align		4
.L_2138:
        /*0088*/ 	.byte	0x04, 0x05
        /*008a*/ 	.short	(.L_2140 - .L_2139)
.L_2139:
        /*008c*/ 	.word	0x00000100
        /*0090*/ 	.word	0x00000001
        /*0094*/ 	.word	0x00000001


	//----- nvinfo : EIATTR_CRS_STACK_SIZE
	.align		4
.L_2140:
        /*0098*/ 	.byte	0x04, 0x1e
        /*009a*/ 	.short	(.L_2142 - .L_2141)
.L_2141:
        /*009c*/ 	.word	0x00000000


	//----- nvinfo : EIATTR_CBANK_PARAM_SIZE
	.align		4
.L_2142:
        /*00a0*/ 	.byte	0x03, 0x19
        /*00a2*/ 	.short	0x02a8


	//----- nvinfo : EIATTR_PARAM_CBANK
	.align		4
        /*00a4*/ 	.byte	0x04, 0x0a
        /*00a6*/ 	.short	(.L_2144 - .L_2143)
	.align		4
.L_2143:
        /*00a8*/ 	.word	index@(.nv.constant0._ZN2at6native43_GLOBAL__N__7cc8d1ed_10_Dropout_cu_0e96ed3824fused_dropout_kernel_vecIN3c108BFloat16EfjLi1ELi8EhEEvNS_4cuda6detail10TensorInfoIKT_T1_EENS7_IS8_SA_EENS7_IT4_SA_EESA_T0_NS_15PhiloxCudaStateE)
        /*00ac*/ 	.short	0x0380
        /*00ae*/ 	.short	0x02a8


	//----- nvinfo : EIATTR_SW_WAR
	.align		4
.L_2144:
        /*00b0*/ 	.byte	0x04, 0x36
        /*00b2*/ 	.short	(.L_2146 - .L_2145)
.L_2145:
        /*00b4*/ 	.word	0x00000008
.L_2146:


//--------------------- .nv.info._ZN2at6native43_GLOBAL__N__7cc8d1ed_10_Dropout_cu_0e96ed3824fused_dropout_kernel_vecIN3c108BFloat16EfjLi1ELi16EhEEvNS_4cuda6detail10TensorInfoIKT_T1_EENS7_IS8_SA_EENS7_IT4_SA_EESA_T0_NS_15PhiloxCudaStateE --------------------------
	.section	.nv.info._ZN2at6native43_GLOBAL__N__7cc8d1ed_10_Dropout_cu_0e96ed3824fused_dropout_kernel_vecIN3c108BFloat16EfjLi1ELi16EhEEvNS_4cuda6detail10TensorInfoIKT_T1_EENS7_IS8_SA_EENS7_IT4_SA_EESA_T0_NS_15PhiloxCudaStateE,"",@"SHT_CUDA_INFO"
	.sectionflags	@""
	.align	4


	//----- nvinfo : EIATTR_CUDA_API_VERSION
	.align		4
        /*0000*/ 	.byte	0x04, 0x37
        /*0002*/ 	.short	(.L_2148 - .L_2147)
.L_2147:
        /*0004*/ 	.word	0x00000082


	//----- nvinfo : EIATTR_KPARAM_INFO
	.align		4
.L_2148:
        /*0008*/ 	.byte	0x04, 0x17
        /*000a*/ 	.short	(.L_2150 - .L_2149)
.L_2149:
        /*000c*/ 	.word	0x00000000
        /*0010*/ 	.short	0x0005
        /*0012*/ 	.short	0x0290
        /*0014*/ 	.byte	0x00, 0xf0, 0x61, 0x00


	//----- nvinfo : EIATTR_KPARAM_INFO
	.align		4
.L_2150:
        /*0018*/ 	.byte	0x04, 0x17
        /*001a*/ 	.short	(.L_2152 - .L_2151)
.L_2151:
        /*001c*/ 	.word	0x00000000
        /*0020*/ 	.short	0x0004
        /*0022*/ 	.short	0x028c
        /*0024*/ 	.byte	0x00, 0xf0, 0x11, 0x00


	//----- nvinfo : EIATTR_KPARAM_INFO
	.align		4
.L_2152:
        /*0028*/ 	.byte	0x04, 0x17
        /*002a*/ 	.short	(.L_2154 - .L_2153)
.L_2153:
        /*002c*/ 	.word	0x00000000
        /*0030*/ 	.short	0x0003
        /*0032*/ 	.short	0x0288
        /*0034*/ 	.byte	0x00, 0xf0, 0x11, 0x00


	//----- nvinfo : EIATTR_KPARAM_INFO
	.align		4
.L_2154:
        /*0038*/ 	.byte	0x04, 0x17
        /*003a*/ 	.short	(.L_2156 - .L_2155)
.L_2155:
        /*003c*/ 	.word	0x00000000
        /*0040*/ 	.short	0x0002
        /*0042*/ 	.short	0x01b0
        /*0044*/ 	.byte	0x00, 0xf0, 0x61, 0x03


	//----- nvinfo : EIATTR_KPARAM_INFO
	.align		4
.L_2156:
        /*0048*/ 	.byte	0x04, 0x17
        /*004a*/ 	.short	(.L_2158 - .L_2157)
.L_2157:
        /*004c*/ 	.word	0x00000000
        /*0050*/ 	.short	0x0001
        /*0052*/ 	.short	0x00d8
        /*0054*/ 	.byte	0x00, 0xf0, 0x61, 0x03


	//----- nvinfo : EIATTR_KPARAM_INFO
	.align		4
.L_2158:
        /*0058*/ 	.byte	0x04, 0x17
        /*005a*/ 	.short	(.L_2160 - .L_2159)
.L_2159:
        /*005c*/ 	.word	0x00000000
        /*0060*/ 	.short	0x0000
        /*0062*/ 	.short	0x0000
        /*0064*/ 	.byte	0x00, 0xf0, 0x61, 0x03


	//----- nvinfo : EIATTR_SPARSE_MMA_MASK
	.align		4
.L_2160:
        /*0068*/ 	.byte	0x03, 0x50
        /*006a*/ 	.short	0x0000


	//----- nvinfo : EIATTR_MAXREG_COUNT
	.align		4
        /*006c*/ 	.byte	0x03, 0x1b
        /*006e*/ 	.short	0x0040


	//----- nvinfo : EIATTR_NUM_BARRIERS
	.align		4
        /*0070*/ 	.byte	0x02, 0x4c
        /*0072*/ 	.byte	0x01
	.zero		1


	//----- nvinfo : EIATTR_MERCURY_ISA_VERSION
	.align		4
        /*0074*/ 	.byte	0x03, 0x5f
        /*0076*/ 	.short	0x0101


	//----- nvinfo : EIATTR_VRC_CTA_INIT_COUNT
	.align		4
        /*0078*/ 	.byte	0x02, 0x4a
	.zero		1
	.zero		1


	//----- nvinfo : EIATTR_EXIT_INSTR_OFFSETS
	.align		4
        /*007c*/ 	.byte	0x04, 0x1c
        /*007e*/ 	.short	(.L_2162 - .L_2161)


	//   ....[0]....
.L_2161:
        /*0080*/ 	.word	0x000005c0


	//   ....[1]....
        /*0084*/ 	.word	0x000026a0


	//----- nvinfo : EIATTR_MAX_THREADS
	.align		4
.L_2162:
        /*0088*/ 	.byte	0x04, 0x05
        /*008a*/ 	.short	(.L_2164 - .L_2163)
.L_2163:
        /*008c*/ 	.word	0x00000100
        /*0090*/ 	.word	0x00000001
        /*0094*/ 	.word	0x00000001


	//----- nvinfo : EIATTR_CRS_STACK_SIZE
	.align		4
.L_2164:
        /*0098*/ 	.byte	0x04, 0x1e
        /*009a*/ 	.short	(.L_2166 - .L_2165)
.L_2165:
        /*009c*/ 	.word	0x00000000


	//----- nvinfo : EIATTR_CBANK_PARAM_SIZE
	.align		4
.L_2166:
        /*00a0*/ 	.byte	0x03, 0x19
        /*00a2*/ 	.short	0x02a8


	//----- nvinfo : EIATTR_PARAM_CBANK
	.align		4
        /*00a4*/ 	.byte	0x04, 0x0a
        /*00a6*/ 	.short	(.L_2168 - .L_2167)
	.align		4
.L_2167:
        /*00a8*/ 	.word	index@(.nv.constant0._ZN2at6native43_GLOBAL__N__7cc8d1ed_10_Dropout_cu_0e96ed3824fused_dropout_kernel_vecIN3c108BFloat16EfjLi1ELi16EhEEvNS_4cuda6detail10TensorInfoIKT_T1_EENS7_IS8_SA_EENS7_IT4_SA_EESA_T0_NS_15PhiloxCudaStateE)
        /*00ac*/ 	.short	0x0380
        /*00ae*/ 	.short	0x02a8


	//----- nvinfo : EIATTR_SW_WAR
	.align		4
.L_2168:
        /*00b0*/ 	.byte	0x04, 0x36
        /*00b2*/ 	.short	(.L_2170 - .L_2169)
.L_2169:
        /*00b4*/ 	.word	0x00000008
.L_2170:


//--------------------- .nv.info._ZN2at6native43_GLOBAL__N__7cc8d1ed_10_Dropout_cu_0e96ed3820fused_dropout_kernelIN3c104HalfEfjLin1ELin1EhEEvNS_4cuda6detail10TensorInfoIKT_T1_EENS7_IS8_SA_EENS7_IT4_SA_EESA_T0_NS_15PhiloxCudaStateE --------------------------
	.section	.nv.info._ZN2at6native43_GLOBAL__N__7cc8d1ed_10_Dropout_cu_0e96ed3820fused_dropout_kernelIN3c104HalfEfjLin1ELin1EhEEvNS_4cuda6detail10TensorInfoIKT_T1_EENS7_IS8_SA_EENS7_IT4_SA_EESA_T0_NS_15PhiloxCudaStateE,"",@"SHT_CUDA_INFO"
	.sectionflags	@""
	.align	4


	//----- nvinfo : EIATTR_CUDA_API_VERSION
	.align		4
        /*0000*/ 	.byte	0x04, 0x37
        /*0002*/ 	.short	(.L_2172 - .L_2171)
.L_2171:
        /*0004*/ 	.word	0x00000082


	//----- nvinfo : EIATTR_KPARAM_INFO
	.align		4
.L_2172:
        /*0008*/ 	.byte	0x04, 0x17
        /*000a*/ 	.short	(.L_2174 - .L_2173)
.L_2173:
        /*000c*/ 	.word	0x00000000
        /*0010*/ 	.short	0x0005
        /*0012*/ 	.short	0x0290
        /*0014*/ 	.byte	0x00, 0xf0, 0x61, 0x00


	//----- nvinfo : EIATTR_KPARAM_INFO
	.align		4
.L_2174:
        /*0018*/ 	.byte	0x04, 0x17
        /*001a*/ 	.short	(.L_2176 - .L_2175)
.L_2175:
        /*001c*/ 	.word	0x00000000
        /*0020*/ 	.short	0x0004
        /*0022*/ 	.short	0x028c
        /*0024*/ 	.byte	0x00, 0xf0, 0x11, 0x00


	//----- nvinfo : EIATTR_KPARAM_INFO
	.align		4
.L_2176:
        /*0028*/ 	.byte	0x04, 0x17
        /*002a*/ 	.short	(.L_2178 - .L_2177)
.L_2177:
        /*002c*/ 	.word	0x00000000
        /*0030*/ 	.short	0x0003
        /*0032*/ 	.short	0x0288
        /*0034*/ 	.byte	0x00, 0xf0, 0x11, 0x00


	//----- nvinfo : EIATTR_KPARAM_INFO
	.align		4
.L_2178:
        /*0038*/ 	.byte	0x04, 0x17
        /*003a*/ 	.short	(.L_2180 - .L_2179)
.L_2179:
        /*003c*/ 	.word	0x00000000
        /*0040*/ 	.short	0x0002
        /*0042*/ 	.short	0x01b0
        /*0044*/ 	.byte	0x00, 0xf0, 0x61, 0x03


	//----- nvinfo : EIATTR_KPARAM_INFO
	.align		4
.L_2180:
        /*0048*/ 	.byte	0x04, 0x17
        /*004a*/ 	.short	(.L_2182 - .L_2181)
.L_2181:
        /*004c*/ 	.word	0x00000000
        /*0050*/ 	.short	0x0001
        /*0052*/ 	.short	0x00d8
        /*0054*/ 	.byte	0x00, 0xf0, 0x61, 0x03


	//----- nvinfo : EIATTR_KPARAM_INFO
	.align		4
.L_2182:
        /*0058*/ 	.byte	0x04, 0x17
        /*005a*/ 	.short	(.L_2184 - .L_2183)
.L_2183:
        /*005c*/ 	.word	0x00000000
        /*0060*/ 	.short	0x0000
        /*0062*/ 	.short	0x0000
        /*0064*/ 	.byte	0x00, 0xf0, 0x61, 0x03


	//----- nvinfo : EIATTR_SPARSE_MMA_MASK
	.align		4
.L_2184:
        /*0068*/ 	.byte	0x03, 0x50
        /*006a*/ 	.short	0x0000


	//----- nvinfo : EIATTR_MAXREG_COUNT
	.align		4
        /*006c*/ 	.byte	0x03, 0x1b
        /*006e*/ 	.short	0x0040


	//----- nvinfo : EIATTR_NUM_BARRIERS
	.align		4
        /*0070*/ 	.byte	0x02, 0x4c
        /*0072*/ 	.byte	0x01
	.zero		1


	//----- nvinfo : EIATTR_MERCURY_ISA_VERSION
	.align		4
        /*0074*/ 	.byte	0x03, 0x5f
        /*0076*/ 	.short	0x0101


	//----- nvinfo : EIATTR_VRC_CTA_INIT_COUNT
	.align		4
        /*0078*/ 	.byte	0x02, 0x4a
	.zero		1
	.zero		1


	//----- nvinfo : EIATTR_EXIT_INSTR_OFFSETS
	.align		4
        /*007c*/ 	.byte	0x04, 0x1c
        /*007e*/ 	.short	(.L_2186 - .L_2185)


	//   ....[0]....
.L_2185:
        /*0080*/ 	.word	0x00000870


	//   ....[1]....
        /*0084*/ 	.word	0x0000e9a0


	//----- nvinfo : EIATTR_MAX_THREADS
	.align		4
.L_2186:
        /*0088*/ 	.byte	0x04, 0x05
        /*008a*/ 	.short	(.L_2188 - .L_2187)
.L_2187:
        /*008c*/ 	.word	0x00000100
        /*0090*/ 	.word	0x00000001
        /*0094*/ 	.word	0x00000001


	//----- nvinfo : EIATTR_CRS_STACK_SIZE
	.align		4
.L_2188:
        /*0098*/ 	.byte	0x04, 0x1e
        /*009a*/ 	.short	(.L_2190 - .L_2189)
.L_2189:
        /*009c*/ 	.word	0x00000000


	//----- nvinfo : EIATTR_CBANK_PARAM_SIZE
	.align		4
.L_2190:
        /*00a0*/ 	.byte	0x03, 0x19
        /*00a2*/ 	.short	0x02a8


	//----- nvinfo : EIATTR_PARAM_CBANK
	.align		4
        /*00a4*/ 	.byte	0x04, 0x0a
        /*00a6*/ 	.short	(.L_2192 - .L_2191)
	.align		4
.L_2191:
        /*00a8*/ 	.word	index@(.nv.constant0._ZN2at6native43_GLOBAL__N__7cc8d1ed_10_Dropout_cu_0e96ed3820fused_dropout_kernelIN3c104HalfEfjLin1ELin1EhEEvNS_4cuda6detail10TensorInfoIKT_T1_EENS7_IS8_SA_EENS7_IT4_SA_EESA_T0_NS_15PhiloxCudaStateE)
        /*00ac*/ 	.short	0x0380
        /*00ae*/ 	.short	0x02a8


	//----- nvinfo : EIATTR_SW_WAR
	.align		4
.L_2192:
        /*00b0*/ 	.byte	0x04, 0x36
        /*00b2*/ 	.short	(.L_2194 - .L_2193)
.L_2193:
        /*00b4*/ 	.word	0x00000008
.L_2194:


//--------------------- .nv.info._ZN2at6native43_GLOBAL__N__7cc8d1ed_10_Dropout_cu_0e96ed3820fused_dropout_kernelIN3c104HalfEfjLin1ELi1EhEEvNS_4cuda6detail10TensorInfoIKT_T1_EENS7_IS8_SA_EENS7_IT4_SA_EESA_T0_NS_15PhiloxCudaStateE --------------------------
	.section	.nv.info._ZN2at6native43_GLOBAL__N__7cc8d1ed_10_Dropout_cu_0e96ed3820fused_dropout_kernelIN3c104HalfEfjLin1ELi1EhEEvNS_4cuda6detail10TensorInfoIKT_T1_EENS7_IS8_SA_EENS7_IT4_SA_EESA_T0_NS_15PhiloxCudaStateE,"",@"SHT_CUDA_INFO"
	.sectionflags	@""
	.align	4


	//----- nvinfo : EIATTR_CUDA_API_VERSION
	.align		4
        /*0000*/ 	.byte	0x04, 0x37
        /*0002*/ 	.short	(.L_2196 - .L_2195)
.L_2195:
        /*0004*/ 	.word	0x00000082


	//----- nvinfo : EIATTR_KPARAM_INFO
	.align		4
.L_2196:
        /*0008*/ 	.byte	0x04, 0x17
        /*000a*/ 	.short	(.L_2198 - .L_2197)
.L_2197:
        /*000c*/ 	.word	0x00000000
        /*0010*/ 	.short	0x0005
        /*0012*/ 	.short	0x0290
        /*0014*/ 	.byte	0x00, 0xf0, 0x61, 0x00


	//----- nvinfo : EIATTR_KPARAM_INFO
	.align		4
.L_2198:
        /*0018*/ 	.byte	0x04, 0x17
        /*001a*/ 	.short	(.L_2200 - .L_2199)
.L_2199:
        /*001c*/ 	.word	0x00000000
        /*0020*/ 	.short	0x0004
        /*0022*/ 	.short	0x028c
        /*0024*/ 	.byte	0x00, 0xf0, 0x11, 0x00


	//----- nvinfo : EIATTR_KPARAM_INFO
	.align		4
.L_2200:
        /*0028*/ 	.byte	0x04, 0x17
        /*002a*/ 	.short	(.L_2202 - .L_2201)
.L_2201:
        /*002c*/ 	.word	0x00000000
        /*0030*/ 	.short	0x0003
        /*0032*/ 	.short	0x0288
        /*0034*/ 	.byte	0x00, 0xf0, 0x11, 0x00


	//----- nvinfo : EIATTR_KPARAM_INFO
	.align		4
.L_2202:
        /*0038*/ 	.byte	0x04, 0x17
        /*003a*/ 	.short	(.L_2204 - .L_2203)
.L_2203:
        /*003c*/ 	.word	0x00000000
        /*0040*/ 	.short	0x0002
        /*0042*/ 	.short	0x01b0
        /*0044*/ 	.byte	0x00, 0xf0, 0x61, 0x03


	//----- nvinfo : EIATTR_KPARAM_INFO
	.align		4
.L_2204:
        /*0048*/ 	.byte	0x04, 0x17
        /*004a*/ 	.short	(.L_2206 - .L_2205)
.L_2205:
        /*004c*/ 	.word	0x00000000
        /*0050*/ 	.short	0x0001
        /*0052*/ 	.short	0x00d8
        /*0054*/ 	.byte	0x00, 0xf0, 0x61, 0x03


	//----- nvinfo : EIATTR_KPARAM_INFO
	.align		4
.L_2206:
        /*0058*/ 	.byte	0x04, 0x17
        /*005a*/ 	.short	(.L_2208 - .L_2207)
.L_2207:
        /*005c*/ 	.word	0x00000000
        /*0060*/ 	.short	0x0000
        /*0062*/ 	.short	0x0000
        /*0064*/ 	.byte	0x00, 0xf0, 0x61, 0x03


	//----- nvinfo : EIATTR_SPARSE_MMA_MASK
	.align		4
.L_2208:
        /*0068*/ 	.byte	0x03, 0x50
        /*006a*/ 	.short	0x0000


	//----- nvinfo : EIATTR_MAXREG_COUNT
	.align		4
        /*006c*/ 	.byte	0x03, 0x1b
        /*006e*/ 	.short	0x0040


	//----- nvinfo : EIATTR_NUM_BARRIERS
	.align		4
        /*0070*/ 	.byte	0x02, 0x4c
        /*0072*/ 	.byte	0x01
	.zero		1


	//----- nvinfo : EIATTR_MERCURY_ISA_VERSION
	.align		4
        /*0074*/ 	.byte	0x03, 0x5f
        /*0076*/ 	.short	0x0101


	//----- nvinfo : EIATTR_VRC_CTA_INIT_COUNT
	.align		4
        /*0078*/ 	.byte	0x02, 0x4a
	.zero		1
	.zero		1


	//----- nvinfo : EIATTR_EXIT_INSTR_OFFSETS
	.align		4
        /*007c*/ 	.byte	0x04, 0x1c
        /*007e*/ 	.short	(.L_2210 - .L_2209)


	//   ....[0]....
.L_2209:
        /*0080*/ 	.word	0x000008a0


	//   ....[1]....
        /*0084*/ 	.word	0x00007e90


	//----- nvinfo : EIATTR_MAX_THREADS
	.align		4
.L_2210:
        /*0088*/ 	.byte	0x04, 0x05
        /*008a*/ 	.short	(.L_2212 - .L_2211)
.L_2211:
        /*008c*/ 	.word	0x00000100
        /*0090*/ 	.word	0x00000001
        /*0094*/ 	.word	0x00000001


	//----- nvinfo : EIATTR_CRS_STACK_SIZE
	.align		4
.L_2212:
        /*0098*/ 	.byte	0x04, 0x1e
        /*009a*/ 	.short	(.L_2214 - .L_2213)
.L_2213:
        /*009c*/ 	.word	0x00000000


	//----- nvinfo : EIATTR_CBANK_PARAM_SIZE
	.align		4
.L_2214:
        /*00a0*/ 	.byte	0x03, 0x19
        /*00a2*/ 	.short	0x02a8


	//----- nvinfo : EIATTR_PARAM_CBANK
	.align		4
        /*00a4*/ 	.byte	0x04, 0x0a
        /*00a6*/ 	.short	(.L_2216 - .L_2215)
	.align		4
.L_2215:
        /*00a8*/ 	.word	index@(.nv.constant0._ZN2at6native43_GLOBAL__N__7cc8d1ed_10_Dropout_cu_0e96ed3820fused_dropout_kernelIN3c104HalfEfjLin1ELi1EhEEvNS_4cuda6detail10TensorInfoIKT_T1_EENS7_IS8_SA_EENS7_IT4_SA_EESA_T0_NS_15PhiloxCudaStateE)
        /*00ac*/ 	.short	0x0380
        /*00ae*/ 	.short	0x02a8


	//----- nvinfo : EIATTR_SW_WAR
	.align		4
.L_2216:
        /*00b0*/ 	.byte	0x04, 0x36
        /*00b2*/ 	.short	(.L_2218 - .L_2217)
.L_2217:
        /*00b4*/ 	.word	0x00000008
.L_2218:


//--------------------- .nv.info._ZN2at6native43_GLOBAL__N__7cc8d1ed_10_Dropout_cu_0e96ed3820fused_dropout_kernelIN3c104HalfEfjLi1ELi1EhEEvNS_4cuda6detail10TensorInfoIKT_T1_EENS7_IS8_SA_EENS7_IT4_SA_EESA_T0_NS_15PhiloxCudaStateE --------------------------
	.section	.nv.info._ZN2at6native43_GLOBAL__N__7cc8d1ed_10_Dropout_cu_0e96ed3820fused_dropout_kernelIN3c104HalfEfjLi1ELi1EhEEvNS_4cuda6detail10TensorInfoIKT_T1_EENS7_IS8_SA_EENS7_IT4_SA_EESA_T0_NS_15PhiloxCudaStateE,"",@"SHT_CUDA_INFO"
	.sectionflags	@""
	.align	4


	//----- nvinfo : EIATTR_CUDA_API_VERSION
	.align		4
        /*0000*/ 	.byte	0x04, 0x37
        /*0002*/ 	.short	(.L_2220 - .L_2219)
.L_2219:
        /*0004*/ 	.word	0x00000082


	//----- nvinfo : EIATTR_KPARAM_INFO
	.align		4
.L_2220:
        /*0008*/ 	.byte	0x04, 0x17
        /*000a*/ 	.short	(.L_2222 - .L_2221)
.L_2221:
        /*000c*/ 	.word	0x00000000
        /*0010*/ 	.short	0x0005
        /*0012*/ 	.short	0x0290
        /*0014*/ 	.byte	0x00, 0xf0, 0x61, 0x00


	//----- nvinfo : EIATTR_KPARAM_INFO
	.align		4
.L_2222:
        /*0018*/ 	.byte	0x04, 0x17
        /*001a*/ 	.short	(.L_2224 - .L_2223)
.L_2223:
        /*001c*/ 	.word	0x00000000
        /*0020*/ 	.short	0x0004
        /*0022*/ 	.short	0x028c
        /*0024*/ 	.byte	0x00, 0xf0, 0x11, 0x00


	//----- nvinfo : EIATTR_KPARAM_INFO
	.align		4
.L_2224:
        /*0028*/ 	.byte	0x04, 0x17
        /*002a*/ 	.short	(.L_2226 - .L_2225)
.L_2225:
        /*002c*/ 	.word	0x00000000
        /*0030*/ 	.short	0x0003
        /*0032*/ 	.short	0x0288
        /*0034*/ 	.byte	0x00, 0xf0, 0x11, 0x00


	//----- nvinfo : EIATTR_KPARAM_INFO
	.align		4
.L_2226:
        /*0038*/ 	.byte	0x04, 0x17
        /*003a*/ 	.short	(.L_2228 - .L_2227)
.L_2227:
        /*003c*/ 	.word	0x00000000
        /*0040*/ 	.short	0x0002
        /*0042*/ 	.short	0x01b0
        /*0044*/ 	.byte	0x00, 0xf0, 0x61, 0x03


	//----- nvinfo : EIATTR_KPARAM_INFO
	.align		4
.L_2228:
        /*0048*/ 	.byte	0x04, 0x17
        /*004a*/ 	.short	(.L_2230 - .L_2229)
.L_2229:
        /*004c*/ 	.word	0x00000000
        /*0050*/ 	.short	0x0001
        /*0052*/ 	.short	0x00d8
        /*0054*/ 	.byte	0x00, 0xf0, 0x61, 0x03


	//----- nvinfo : EIATTR_KPARAM_INFO
	.align		4
.L_2230:
        /*0058*/ 	.byte	0x04, 0x17
        /*005a*/ 	.short	(.L_2232 - .L_2231)
.L_2231:
        /*005c*/ 	.word	0x00000000
        /*0060*/ 	.short	0x0000
        /*0062*/ 	.short	0x0000
        /*0064*/ 	.byte	0x00, 0xf0, 0x61, 0x03


	//----- nvinfo : EIATTR_SPARSE_MMA_MASK
	.align		4
.L_2232:
        /*0068*/ 	.byte	0x03, 0x50
        /*006a*/ 	.short	0x0000


	//----- nvinfo : EIATTR_MAXREG_COUNT
	.align		4
        /*006c*/ 	.byte	0x03, 0x1b
        /*006e*/ 	.short	0x0040


	//----- nvinfo : EIATTR_NUM_BARRIERS
	.align		4
        /*0070*/ 	.byte	0x02, 0x4c
        /*0072*/ 	.byte	0x01
	.zero		1


	//----- nvinfo : EIATTR_MERCURY_ISA_VERSION
	.align		4
        /*0074*/ 	.byte	0x03, 0x5f
        /*0076*/ 	.short	0x0101


	//----- nvinfo : EIATTR_VRC_CTA_INIT_COUNT
	.align		4
        /*0078*/ 	.byte	0x02, 0x4a
	.zero		1
	.zero		1


	//----- nvinfo : EIATTR_EXIT_INSTR_OFFSETS
	.align		4
        /*007c*/ 	.byte	0x04, 0x1c
        /*007e*/ 	.short	(.L_2234 - .L_2233)


	//   ....[0]....
.L_2233:
        /*0080*/ 	.word	0x000008b0


	//   ....[1]....
        /*0084*/ 	.word	0x00001490


	//----- nvinfo : EIATTR_MAX_THREADS
	.align		4
.L_2234:
        /*0088*/ 	.byte	0x04, 0x05
        /*008a*/ 	.short	(.L_2236 - .L_2235)
.L_2235:
        /*008c*/ 	.word	0x00000100
        /*0090*/ 	.word	0x00000001
        /*0094*/ 	.word	0x00000001


	//----- nvinfo : EIATTR_CRS_STACK_SIZE
	.align		4
.L_2236:
        /*0098*/ 	.byte	0x04, 0x1e
        /*009a*/ 	.short	(.L_2238 - .L_2237)
.L_2237:
        /*009c*/ 	.word	0x00000000


	//----- nvinfo : EIATTR_CBANK_PARAM_SIZE
	.align		4
.L_2238:
        /*00a0*/ 	.byte	0x03, 0x19
        /*00a2*/ 	.short	0x02a8


	//----- nvinfo : EIATTR_PARAM_CBANK
	.align		4
        /*00a4*/ 	.byte	0x04, 0x0a
        /*00a6*/ 	.short	(.L_2240 - .L_2239)
	.align		4
.L_2239:
        /*00a8*/ 	.word	index@(.nv.constant0._ZN2at6native43_GLOBAL__N__7cc8d1ed_10_Dropout_cu_0e96ed3820fused_dropout_kernelIN3c104HalfEfjLi1ELi1EhEEvNS_4cuda6detail10TensorInfoIKT_T1_EENS7_IS8_SA_EENS7_IT4_SA_EESA_T0_NS_15PhiloxCudaStateE)
        /*00ac*/ 	.short	0x0380
        /*00ae*/ 	.short	0x02a8


	//----- nvinfo : EIATTR_SW_WAR
	.align		4
.L_2240:
        /*00b0*/ 	.byte	0x04, 0x36
        /*00b2*/ 	.short	(.L_2242 - .L_2241)
.L_2241:
        /*00b4*/ 	.word	0x00000008
.L_2242:


//--------------------- .nv.info._ZN2at6native43_GLOBAL__N__7cc8d1ed_10_Dropout_cu_0e96ed3824fused_dropout_kernel_vecIN3c104HalfEfjLi1ELi2EhEEvNS_4cuda6detail10TensorInfoIKT_T1_EENS7_IS8_SA_EENS7_IT4_SA_EESA_T0_NS_15PhiloxCudaStateE --------------------------
	.section	.nv.info._ZN2at6native43_GLOBAL__N__7cc8d1ed_10_Dropout_cu_0e96ed3824fused_dropout_kernel_vecIN3c104HalfEfjLi1ELi2EhEEvNS_4cuda6detail10TensorInfoIKT_T1_EENS7_IS8_SA_EENS7_IT4_SA_EESA_T0_NS_15PhiloxCudaStateE,"",@"SHT_CUDA_INFO"
	.sectionflags	@""
	.align	4


	//----- nvinfo : EIATTR_CUDA_API_VERSION
	.align		4
        /*0000*/ 	.byte	0x04, 0x37
        /*0002*/ 	.short	(.L_2244 - .L_2243)
.L_2243:
        /*0004*/ 	.word	0x00000082


	//----- nvinfo : EIATTR_KPARAM_INFO
	.align		4
.L_2244:
        /*0008*/ 	.byte	0x04, 0x17
        /*000a*/ 	.short	(.L_2246 - .L_2245)
.L_2245:
        /*000c*/ 	.word	0x00000000
        /*0010*/ 	.short	0x0005
        /*0012*/ 	.short	0x0290
        /*0014*/ 	.byte	0x00, 0xf0, 0x61, 0x00


	//----- nvinfo : EIATTR_KPARAM_INFO
	.align		4
.L_2246:
        /*0018*/ 	.byte	0x04, 0x17
        /*001a*/ 	.short	(.L_2248 - .L_2247)
.L_2247:
        /*001c*/ 	.word	0x00000000
        /*0020*/ 	.short	0x0004
        /*0022*/ 	.short	0x028c
        /*0024*/ 	.byte	0x00, 0xf0, 0x11, 0x00


	//----- nvinfo : EIATTR_KPARAM_INFO
	.align		4
.L_2248:
        /*0028*/ 	.byte	0x04, 0x17
        /*002a*/ 	.short	(.L_2250 - .L_2249)
.L_2249:
        /*002c*/ 	.word	0x00000000
        /*0030*/ 	.short	0x0003
        /*0032*/ 	.short	0x0288
        /*0034*/ 	.byte	0x00, 0xf0, 0x11, 0x00


	//----- nvinfo : EIATTR_KPARAM_INFO
	.align		4
.L_2250:
        /*0038*/ 	.byte	0x04, 0x17
        /*003a*/ 	.short	(.L_2252 - .L_2251)
.L_2251:
        /*003c*/ 	.word	0x00000000
        /*0040*/ 	.short	0x0002
        /*0042*/ 	.short	0x01b0
        /*0044*/ 	.byte	0x00, 0xf0, 0x61, 0x03


	//----- nvinfo : EIATTR_KPARAM_INFO
	.align		4
.L_2252:
        /*0048*/ 	.byte	0x04, 0x17
        /*004a*/ 	.short	(.L_2254 - .L_2253)
.L_2253:
        /*004c*/ 	.word	0x00000000
        /*0050*/ 	.short	0x0001
        /*0052*/ 	.short	0x00d8
        /*0054*/ 	.byte	0x00, 0xf0, 0x61, 0x03


	//----- nvinfo : EIATTR_KPARAM_INFO
	.align		4
.L_2254:
        /*0058*/ 	.byte	0x04, 0x17
        /*005a*/ 	.short	(.L_2256 - .L_2255)
.L_2255:
        /*005c*/ 	.word	0x00000000
        /*0060*/ 	.short	0x0000
        /*0062*/ 	.short	0x0000
        /*0064*/ 	.byte	0x00, 0xf0, 0x61, 0x03


	//----- nvinfo : EIATTR_SPARSE_MMA_MASK
	.align		4
.L_2256:
        /*0068*/ 	.byte	0x03, 0x50
        /*006a*/ 	.short	0x0000


	//----- nvinfo : EIATTR_MAXREG_COUNT
	.align		4
        /*006c*/ 	.byte	0x03, 0x1b
        /*006e*/ 	.short	0x0040


	//----- nvinfo : EIATTR_NUM_BARRIERS
	.align		4
        /*0070*/ 	.byte	0x02, 0x4c
        /*0072*/ 	.byte	0x01
	.zero		1


	//----- nvinfo : EIATTR_MERCURY_ISA_VERSION
	.align		4
        /*0074*/ 	.byte	0x03, 0x5f
        /*0076*/ 	.short	0x0101


	//----- nvinfo : EIATTR_VRC_CTA_INIT_COUNT
	.align		4
        /*0078*/ 	.byte	0x02, 0x4a
	.zero		1
	.zero		1


	//----- nvinfo : EIATTR_EXIT_INSTR_OFFSETS
	.align		4
        /*007c*/ 	.byte	0x04, 0x1c
        /*007e*/ 	.short	(.L_2258 - .L_2257)


	//   ....[0]....
.L_2257:
        /*0080*/ 	.word	0x00000130


	//   ....[1]....
        /*0084*/ 	.word	0x00000e40


	//----- nvinfo : EIATTR_MAX_THREADS
	.align		4
.L_2258:
        /*0088*/ 	.byte	0x04, 0x05
        /*008a*/ 	.short	(.L_2260 - .L_2259)
.L_2259:
        /*008c*/ 	.word	0x00000100
        /*0090*/ 	.word	0x00000001
        /*0094*/ 	.word	0x00000001


	//----- nvinfo : EIATTR_CRS_STACK_SIZE
	.align		4
.L_2260:
        /*0098*/ 	.byte	0x04, 0x1e
        /*009a*/ 	.short	(.L_2262 - .L_2261)
.L_2261:
        /*009c*/ 	.word	0x00000000


	//----- nvinfo : EIATTR_CBANK_PARAM_SIZE
	.align		4
.L_2262:
        /*00a0*/ 	.byte	0x03, 0x19
        /*00a2*/ 	.short	0x02a8


	//----- nvinfo : EIATTR_PARAM_CBANK
	.align		4
        /*00a4*/ 	.byte	0x04, 0x0a
        /*00a6*/ 	.short	(.L_2264 - .L_2263)
	.align		4
.L_2263:
        /*00a8*/ 	.word	index@(.nv.constant0._ZN2at6native43_GLOBAL__N__7cc8d1ed_10_Dropout_cu_0e96ed3824fused_dropout_kernel_vecIN3c104HalfEfjLi1ELi2EhEEvNS_4cuda6detail10TensorInfoIKT_T1_EENS7_IS8_SA_EENS7_IT4_SA_EESA_T0_NS_15PhiloxCudaStateE)
        /*00ac*/ 	.short	0x0380
        /*00ae*/ 	.short	0x02a8


	//----- nvinfo : EIATTR_SW_WAR
	.align		4
.L_2264:
        /*00b0*/ 	.byte	0x04, 0x36
        /*00b2*/ 	.short	(.L_2266 - .L_2265)
.L_2265:
        /*00b4*/ 	.word	0x00000008
.L_2266:


//--------------------- .nv.info._ZN2at6native43_GLOBAL__N__7cc8d1ed_10_Dropout_cu_0e96ed3824fused_dropout_kernel_vecIN3c104HalfEfjLi1ELi4EhEEvNS_4cuda6detail10TensorInfoIKT_T1_EENS7_IS8_SA_EENS7_IT4_SA_EESA_T0_NS_15PhiloxCudaStateE --------------------------
	.section	.nv.info._ZN2at6native43_GLOBAL__N__7cc8d1ed_10_Dropout_cu_0e96ed3824fused_dropout_kernel_vecIN3c104HalfEfjLi1ELi4EhEEvNS_4cuda6detail10TensorInfoIKT_T1_EENS7_IS8_SA_EENS7_IT4_SA_EESA_T0_NS_15PhiloxCudaStateE,"",@"SHT_CUDA_INFO"
	.sectionflags	@""
	.align	4


	//----- nvinfo : EIATTR_CUDA_API_VERSION
	.align		4
        /*0000*/ 	.byte	0x04, 0x37
        /*0002*/ 	.short	(.L_2268 - .L_2267)
.L_2267:
        /*0004*/ 	.word	0x00000082


	//----- nvinfo : EIATTR_KPARAM_INFO
	.align		4
.L_2268:
        /*0008*/ 	.byte	0x04, 0x17
        /*000a*/ 	.short	(.L_2270 - .L_2269)
.L_2269:
        /*000c*/ 	.word	0x00000000
        /*0010*/ 	.short	0x0005
        /*0012*/ 	.short	0x0290
        /*0014*/ 	.byte	0x00, 0xf0, 0x61, 0x00


	//----- nvinfo : EIATTR_KPARAM_INFO
	.align		4
.L_2270:
        /*0018*/ 	.byte	0x04, 0x17
        /*001a*/ 	.short	(.L_2272 - .L_2271)
.L_2271:
        /*001c*/ 	.word	0x00000000
        /*0020*/ 	.short	0x0004
        /*0022*/ 	.short	0x028c
        /*0024*/ 	.byte	0x00, 0xf0, 0x11, 0x00


	//----- nvinfo : EIATTR_KPARAM_INFO
	.align		4
.L_2272:
        /*0028*/ 	.byte	0x04, 0x17
        /*002a*/ 	.short	(.L_2274 - .L_2273)
.L_2273:
        /*002c*/ 	.word	0x00000000
        /*0030*/ 	.short	0x0003
        /*0032*/ 	.short	0x0288
        /*0034*/ 	.byte	0x00, 0xf0, 0x11, 0x00


	//----- nvinfo : EIATTR_KPARAM_INFO
	.align		4
.L_2274:
        /*0038*/ 	.byte	0x04, 0x17
        /*003a*/ 	.short	(.L_2276 - .L_2275)
.L_2275:
        /*003c*/ 	.word	0x00000000
        /*0040*/ 	.short	0x0002
        /*0042*/ 	.short	0x01b0
        /*0044*/ 	.byte	0x00, 0xf0, 0x61, 0x03


	//----- nvinfo : EIATTR_KPARAM_INFO
	.align		4
.L_2276:
        /*0048*/ 	.byte	0x04, 0x17
        /*004a*/ 	.short	(.L_2278 - .L_2277)
.L_2277:
        /*004c*/ 	.word	0x00000000
        /*0050*/ 	.short	0x0001
        /*0052*/ 	.short	0x00d8
        /*0054*/ 	.byte	0x00, 0xf0, 0x61, 0x03


	//----- nvinfo : EIATTR_KPARAM_INFO
	.align		4
.L_2278:
        /*0058*/ 	.byte	0x04, 0x17
        /*005a*/ 	.short	(.L_2280 - .L_2279)
.L_2279:
        /*005c*/ 	.word	0x00000000
        /*0060*/ 	.short	0x0000
        /*0062*/ 	.short	0x0000
        /*0064*/ 	.byte	0x00, 0xf0, 0x61, 0x03


	//----- nvinfo : EIATTR_SPARSE_MMA_MASK
	.align		4
.L_2280:
        /*0068*/ 	.byte	0x03, 0x50
        /*006a*/ 	.short	0x0000


	//----- nvinfo : EIATTR_MAXREG_COUNT
	.align		4
        /*006c*/ 	.byte	0x03, 0x1b
        /*006e*/ 	.short	0x0040


	//----- nvinfo : EIATTR_NUM_BARRIERS
	.align		4
        /*0070*/ 	.byte	0x02, 0x4c
        /*0072*/ 	.byte	0x01
	.zero		1


	//----- nvinfo : EIATTR_MERCURY_ISA_VERSION
	.align		4
        /*0074*/ 	.byte	0x03, 0x5f
        /*0076*/ 	.short	0x0101


	//----- nvinfo : EIATTR_VRC_CTA_INIT_COUNT
	.align		4
        /*0078*/ 	.byte	0x02, 0x4a
	.zero		1
	.zero		1


	//----- nvinfo : EIATTR_EXIT_INSTR_OFFSETS
	.align		4
        /*007c*/ 	.byte	0x04, 0x1c
        /*007e*/ 	.short	(.L_2282 - .L_2281)


	//   ....[0]....
.L_2281:
        /*0080*/ 	.word	0x00000150


	//   ....[1]....
        /*0084*/ 	.word	0x00001040


	//----- nvinfo : EIATTR_MAX_THREADS
	.align		4
.L_2282:
        /*0088*/ 	.byte	0x04, 0x05
        /*008a*/ 	.short	(.L_2284 - .L_2283)
.L_2283:
        /*008c*/ 	.word	0x00000100
        /*0090*/ 	.word	0x00000001
        /*0094*/ 	.word	0x00000001


	//----- nvinfo : EIATTR_CRS_STACK_SIZE
	.align		4
.L_2284:
        /*0098*/ 	.byte	0x04, 0x1e
        /*009a*/ 	.short	(.L_2286 - .L_2285)
.L_2285:
        /*009c*/ 	.word	0x00000000


	//----- nvinfo : EIATTR_CBANK_PARAM_SIZE
	.align		4
.L_2286:
        /*00a0*/ 	.byte	0x03, 0x19
        /*00a2*/ 	.short	0x02a8


	//----- nvinfo : EIATTR_PARAM_CBANK
	.align		4
        /*00a4*/ 	.byte	0x04, 0x0a
        /*00a6*/ 	.short	(.L_2288 - .L_2287)
	.align		4
.L_2287:
        /*00a8*/ 	.word	index@(.nv.constant0._ZN2at6native43_GLOBAL__N__7cc8d1ed_10_Dropout_cu_0e96ed3824fused_dropout_kernel_vecIN3c104HalfEfjLi1ELi4EhEEvNS_4cuda6detail10TensorInfoIKT_T1_EENS7_IS8_SA_EENS7_IT4_SA_EESA_T0_NS_15PhiloxCudaStateE)
        /*00ac*/ 	.short	0x0380
        /*00ae*/ 	.short	0x02a8


	//----- nvinfo : EIATTR_SW_WAR
	.align		4
.L_2288:
        /*00b0*/ 	.byte	0x04, 0x36
        /*00b2*/ 	.short	(.L_2290 - .L_2289)
.L_2289:
        /*00b4*/ 	.word	0x00000008
.L_2290:


//--------------------- .nv.info._ZN2at6native43_GLOBAL__N__7cc8d1ed_10_Dropout_cu_0e96ed3824fused_dropout_kernel_vecIN3c104HalfEfjLi1ELi8EhEEvNS_4cuda6detail10TensorInfoIKT_T1_EENS7_IS8_SA_EENS7_IT4_SA_EESA_T0_NS_15PhiloxCudaStateE --------------------------
	.section	.nv.info._ZN2at6native43_GLOBAL__N__7cc8d1ed_10_Dropout_cu_0e96ed3824fused_dropout_kernel_vecIN3c104HalfEfjLi1ELi8EhEEvNS_4cuda6detail10TensorInfoIKT_T1_EENS7_IS8_SA_EENS7_IT4_SA_EESA_T0_NS_15PhiloxCudaStateE,"",@"SHT_CUDA_INFO"
	.sectionflags	@""
	.align	4


	//----- nvinfo : EIATTR_CUDA_API_VERSION
	.align		4
        /*0000*/ 	.byte	0x04, 0x37
        /*0002*/ 	.short	(.L_2292 - .L_2291)
.L_2291:
        /*0004*/ 	.word	0x00000082


	//----- nvinfo : EIATTR_KPARAM_INFO
	.align		4
.L_2292:
        /*0008*/ 	.byte	0x04, 0x17
        /*000a*/ 	.short	(.L_2294 - .L_2293)
.L_2293:
        /*000c*/ 	.word	0x00000000
        /*0010*/ 	.short	0x0005
        /*0012*/ 	.short	0x0290
        /*0014*/ 	.byte	0x00, 0xf0, 0x61, 0x00


	//----- nvinfo : EIATTR_KPARAM_INFO
	.align		4
.L_2294:
        /*0018*/ 	.byte	0x04, 0x17
        /*001a*/ 	.short	(.L_2296 - .L_2295)
.L_2295:
        /*001c*/ 	.word	0x00000000
        /*0020*/ 	.short	0x0004
        /*0022*/ 	.short	0x028c
        /*0024*/ 	.byte	0x00, 0xf0, 0x11, 0x00


	//----- nvinfo : EIATTR_KPARAM_INFO
	.align		4
.L_2296:
        /*0028*/ 	.byte	0x04, 0x17
        /*002a*/ 	.short	(.L_2298 - .L_2297)
.L_2297:
        /*002c*/ 	.word	0x00000000
        /*0030*/ 	.short	0x0003
        /*0032*/ 	.short	0x0288
        /*0034*/ 	.byte	0x00, 0xf0, 0x11, 0x00


	//----- nvinfo : EIATTR_KPARAM_INFO
	.align		4
.L_2298:
        /*0038*/ 	.byte	0x04, 0x17
        /*003a*/ 	.short	(.L_2300 - .L_2299)
.L_2299:
        /*003c*/ 	.word	0x00000000
        /*0040*/ 	.short	0x0002
        /*0042*/ 	.short	0x01b0
        /*0044*/ 	.byte	0x00, 0xf0, 0x61, 0x03


	//----- nvinfo : EIATTR_KPARAM_INFO
	.align		4
.L_2300:
        /*0048*/ 	.byte	0x04, 0x17
        /*004a*/ 	.short	(.L_2302 - .L_2301)
.L_2301:
        /*004c*/ 	.word	0x00000000
        /*0050*/ 	.short	0x0001
        /*0052*/ 	.short	0x00d8
        /*0054*/ 	.byte	0x00, 0xf0, 0x61, 0x03


	//----- nvinfo : EIATTR_KPARAM_INFO
	.align		4
.L_2302:
        /*0058*/ 	.byte	0x04, 0x17
        /*005a*/ 	.short	(.L_2304 - .L_2303)
.L_2303:
        /*005c*/ 	.word	0x00000000
        /*0060*/ 	.short	0x0000
        /*0062*/ 	.short	0x0000
        /*0064*/ 	.byte	0x00, 0xf0, 0x61, 0x03


	//----- nvinfo : EIATTR_SPARSE_MMA_MASK
	.align		4
.L_2304:
        /*0068*/ 	.byte	0x03, 0x50
        /*006a*/ 	.short	0x0000


	//----- nvinfo : EIATTR_MAXREG_COUNT
	.align		4
        /*006c*/ 	.byte	0x03, 0x1b
        /*006e*/ 	.short	0x0040


	//----- nvinfo : EIATTR_NUM_BARRIERS
	.align		4
        /*0070*/ 	.byte	0x02, 0x4c
        /*0072*/ 	.byte	0x01
	.zero		1


	//----- nvinfo : EIATTR_MERCURY_ISA_VERSION
	.align		4
        /*0074*/ 	.byte	0x03, 0x5f
        /*0076*/ 	.short	0x0101


	//----- nvinfo : EIATTR_VRC_CTA_INIT_COUNT
	.align		4
        /*0078*/ 	.byte	0x02, 0x4a
	.zero		1
	.zero		1


	//----- nvinfo : EIATTR_EXIT_INSTR_OFFSETS
	.align		4
        /*007c*/ 	.byte	0x04, 0x1c
        /*007e*/ 	.short	(.L_2306 - .L_2305)


	//   ....[0]....
.L_2305:
        /*0080*/ 	.word	0x00000130


	//   ....[1]....
        /*0084*/ 	.word	0x000016e0


	//----- nvinfo : EIATTR_MAX_THREADS
	.align		4
.L_2306:
        /*0088*/ 	.byte	0x04, 0x05
        /*008a*/ 	.short	(.L_2308 - .L_2307)
.L_2307:
        /*008c*/ 	.word	0x00000100
        /*0090*/ 	.word	0x00000001
        /*0094*/ 	.word	0x00000001


	//----- nvinfo : EIATTR_CRS_STACK_SIZE
	.align		4
.L_2308:
        /*0098*/ 	.byte	0x04, 0x1e
        /*009a*/ 	.short	(.L_2310 - .L_2309)
.L_2309:
        /*009c*/ 	.word	0x00000000


	//----- nvinfo : EIATTR_CBANK_PARAM_SIZE
	.align		4
.L_2310:
        /*00a0*/ 	.byte	0x03, 0x19
        /*00a2*/ 	.short	0x02a8


	//----- nvinfo : EIATTR_PARAM_CBANK
	.align		4
        /*00a4*/ 	.byte	0x04, 0x0a
        /*00a6*/ 	.short	(.L_2312 - .L_2311)
	.align		4
.L_2311:
        /*00a8*/ 	.word	index@(.nv.constant0._ZN2at6native43_GLOBAL__N__7cc8d1ed_10_Dropout_cu_0e96ed3824fused_dropout_kernel_vecIN3c104HalfEfjLi1ELi8EhEEvNS_4cuda6detail10TensorInfoIKT_T1_EENS7_IS8_SA_EENS7_IT4_SA_EESA_T0_NS_15PhiloxCudaStateE)
        /*00ac*/ 	.short	0x0380
        /*00ae*/ 	.short	0x02a8


	//----- nvinfo : EIATTR_SW_WAR
	.align		4
.L_2312:
        /*00b0*/ 	.byte	0x04, 0x36
        /*00b2*/ 	.short	(.L_2314 - .L_2313)
.L_2313:
        /*00b4*/ 	.word	0x00000008
.L_2314:


//--------------------- .nv.info._ZN2at6native43_GLOBAL__N__7cc8d1ed_10_Dropout_cu_0e96ed3824fused_dropout_kernel_vecIN3c104HalfEfjLi1ELi16EhEEvNS_4cuda6detail10TensorInfoIKT_T1_EENS7_IS8_SA_EENS7_IT4_SA_EESA_T0_NS_15PhiloxCudaStateE --------------------------
	.section	.nv.info._ZN2at6native43_GLOBAL__N__7cc8d1ed_10_Dropout_cu_0e96ed3824fused_dropout_kernel_vecIN3c104HalfEfjLi1ELi16EhEEvNS_4cuda6detail10TensorInfoIKT_T1_EENS7_IS8_SA_EENS7_IT4_SA_EESA_T0_NS_15PhiloxCudaStateE,"",@"SHT_CUDA_INFO"
	.sectionflags	@""
	.align	4


	//----- nvinfo : EIATTR_CUDA_API_VERSION
	.align		4
        /*0000*/ 	.byte	0x04, 0x37
        /*0002*/ 	.short	(.L_2316 - .L_2315)
.L_2315:
        /*0004*/ 	.word	0x00000082


	//----- nvinfo : EIATTR_KPARAM_INFO
	.align		4
.L_2316:
        /*0008*/ 	.byte	0x04, 0x17
        /*000a*/ 	.short	(.L_2318 - .L_2317)
.L_2317:
        /*000c*/ 	.word	0x00000000
        /*0010*/ 	.short	0x0005
        /*0012*/ 	.short	0x0290
        /*0014*/ 	.byte	0x00, 0xf0, 0x61, 0x00


	//----- nvinfo : EIATTR_KPARAM_INFO
	.align		4
.L_2318:
        /*0018*/ 	.byte	0x04, 0x17
        /*001a*/ 	.short	(.L_2320 - .L_2319)
.L_2319:
        /*001c*/ 	.word	0x00000000
        /*0020*/ 	.short	0x0004
        /*0022*/ 	.short	0x028c
        /*0024*/ 	.byte	0x00, 0xf0, 0x11, 0x00


	//----- nvinfo : EIATTR_KPARAM_INFO
	.align		4
.L_2320:
        /*0028*/ 	.byte	0x04, 0x17
        /*002a*/ 	.short	(.L_2322 - .L_2321)
.L_2321:
        /*002c*/ 	.word	0x00000000
        /*0030*/ 	.short	0x0003
        /*0032*/ 	.short	0x0288
        /*0034*/ 	.byte	0x00, 0xf0, 0x11, 0x00


	//----- nvinfo : EIATTR_KPARAM_INFO
	.align		4
.L_2322:
        /*0038*/ 	.byte	0x04, 0x17
        /*003a*/ 	.short	(.L_2324 - .L_2323)
.L_2323:
        /*003c*/ 	.word	0x00000000
        /*0040*/ 	.short	0x0002
        /*0042*/ 	.short	0x01b0
        /*0044*/ 	.byte	0x00, 0xf0, 0x61, 0x03


	//----- nvinfo : EIATTR_KPARAM_INFO
	.align		4
.L_2324:
        /*0048*/ 	.byte	0x04, 0x17
        /*004a*/ 	.short	(.L_2326 - .L_2325)
.L_2325:
        /*004c*/ 	.word	0x00000000
        /*0050*/ 	.short	0x0001
        /*0052*/ 	.short	0x00d8
        /*0054*/ 	.byte	0x00, 0xf0, 0x61, 0x03


	//----- nvinfo : EIATTR_KPARAM_INFO
	.align		4
.L_2326:
        /*0058*/ 	.byte	0x04, 0x17
        /*005a*/ 	.short	(.L_2328 - .L_2327)
.L_2327:
        /*005c*/ 	.word	0x00000000
        /*0060*/ 	.short	0x0000
        /*0062*/ 	.short	0x0000
        /*0064*/ 	.byte	0x00, 0xf0, 0x61, 0x03


	//----- nvinfo : EIATTR_SPARSE_MMA_MASK
	.align		4
.L_2328:
        /*0068*/ 	.byte	0x03, 0x50
        /*006a*/ 	.short	0x0000


	//----- nvinfo : EIATTR_MAXREG_COUNT
	.align		4
        /*006c*/ 	.byte	0x03, 0x1b
        /*006e*/ 	.short	0x0040


	//----- nvinfo : EIATTR_NUM_BARRIERS
	.align		4
        /*0070*/ 	.byte	0x02, 0x4c
        /*0072*/ 	.byte	0x01
	.zero		1


	//----- nvinfo : EIATTR_MERCURY_ISA_VERSION
	.align		4
        /*0074*/ 	.byte	0x03, 0x5f
        /*0076*/ 	.short	0x0101


	//----- nvinfo : EIATTR_VRC_CTA_INIT_COUNT
	.align		4
        /*0078*/ 	.byte	0x02, 0x4a
	.zero		1
	.zero		1


	//----- nvinfo : EIATTR_EXIT_INSTR_OFFSETS
	.align		4
        /*007c*/ 	.byte	0x04, 0x1c
        /*007e*/ 	.short	(.L_2330 - .L_2329)


	//   ....[0]....
.L_2329:
        /*0080*/ 	.word	0x000005c0


	//   ....[1]....
        /*0084*/ 	.word	0x00002630


	//----- nvinfo : EIATTR_MAX_THREADS
	.align		4
.L_2330:
        /*0088*/ 	.byte	0x04, 0x05
        /*008a*/ 	.short	(.L_2332 - .L_2331)
.L_2331:
        /*008c*/ 	.word	0x00000100
        /*0090*/ 	.word	0x00000001
        /*0094*/ 	.word	0x00000001


	//----- nvinfo : EIATTR_CRS_STACK_SIZE
	.align		4
.L_2332:
        /*0098*/ 	.byte	0x04, 0x1e
        /*009a*/ 	.short	(.L_2334 - .L_2333)
.L_2333:
        /*009c*/ 	.word	0x00000000


	//----- nvinfo : EIATTR_CBANK_PARAM_SIZE
	.align		4
.L_2334:
        /*00a0*/ 	.byte	0x03, 0x19
        /*00a2*/ 	.short	0x02a8


	//----- nvinfo : EIATTR_PARAM_CBANK
	.align		4
        /*00a4*/ 	.byte	0x04, 0x0a
        /*00a6*/ 	.short	(.L_2336 - .L_2335)
	.align		4
.L_2335:
        /*00a8*/ 	.word	index@(.nv.constant0._ZN2at6native43_GLOBAL__N__7cc8d1ed_10_Dropout_cu_0e96ed3824fused_dropout_kernel_vecIN3c104HalfEfjLi1ELi16EhEEvNS_4cuda6detail10TensorInfoIKT_T1_EENS7_IS8_SA_EENS7_IT4_SA_EESA_T0_NS_15PhiloxCudaStateE)
        /*00ac*/ 	.short	0x0380
        /*00ae*/ 	.short	0x02a8


	//----- nvinfo : EIATTR_SW_WAR
	.align		4
.L_2336:
        /*00b0*/ 	.byte	0x04, 0x36
        /*00b2*/ 	.short	(.L_2338 - .L_2337)
.L_2337:
        /*00b4*/ 	.word	0x00000008
.L_2338:


//--------------------- .nv.info._ZN2at6native43_GLOBAL__N__7cc8d1ed_10_Dropout_cu_0e96ed3820fused_dropout_kernelIffjLin1ELin1EhEEvNS_4cuda6detail10TensorInfoIKT_T1_EENS5_IS6_S8_EENS5_IT4_S8_EES8_T0_NS_15PhiloxCudaStateE --------------------------
	.section	.nv.info._ZN2at6native43_GLOBAL__N__7cc8d1ed_10_Dropout_cu_0e96ed3820fused_dropout_kernelIffjLin1ELin1EhEEvNS_4cuda6detail10TensorInfoIKT_T1_EENS5_IS6_S8_EENS5_IT4_S8_EES8_T0_NS_15PhiloxCudaStateE,"",@"SHT_CUDA_INFO"
	.sectionflags	@""
	.align	4


	//----- nvinfo : EIATTR_CUDA_API_VERSION
	.align		4
        /*0000*/ 	.byte	0x04, 0x37
        /*0002*/ 	.short	(.L_2340 - .L_2339)
.L_2339:
        /*0004*/ 	.word	0x00000082


	//----- nvinfo : EIATTR_KPARAM_INFO
	.align		4
.L_2340:
        /*0008*/ 	.byte	0x04, 0x17
        /*000a*/ 	.short	(.L_2342 - .L_2341)
.L_2341:
        /*000c*/ 	.word	0x00000000
        /*0010*/ 	.short	0x0005
        /*0012*/ 	.short	0x0290
        /*0014*/ 	.byte	0x00, 0xf0, 0x61, 0x00


	//----- nvinfo : EIATTR_KPARAM_INFO
	.align		4
.L_2342:
        /*0018*/ 	.byte	0x04, 0x17
        /*001a*/ 	.short	(.L_2344 - .L_2343)
.L_2343:
        /*001c*/ 	.word	0x00000000
        /*0020*/ 	.short	0x0004
        /*0022*/ 	.short	0x028c
        /*0024*/ 	.byte	0x00, 0xf0, 0x11, 0x00


	//----- nvinfo : EIATTR_KPARAM_INFO
	.align		4
.L_2344:
        /*0028*/ 	.byte	0x04, 0x17
        /*002a*/ 	.short	(.L_2346 - .L_2345)
.L_2345:
        /*002c*/ 	.word	0x00000000
        /*0030*/ 	.short	0x0003
        /*0032*/ 	.short	0x0288
        /*0034*/ 	.byte	0x00, 0xf0, 0x11, 0x00


	//----- nvinfo : EIATTR_KPARAM_INFO
	.align		4
.L_2346:
        /*0038*/ 	.byte	0x04, 0x17
        /*003a*/ 	.short	(.L_2348 - .L_2347)
.L_2347:
        /*003c*/ 	.word	0x00000000
        /*0040*/ 	.short	0x0002
        /*0042*/ 	.short	0x01b0
        /*0044*/ 	.byte	0x00, 0xf0, 0x61, 0x03


	//----- nvinfo : EIATTR_KPARAM_INFO
	.align		4
.L_2348:
        /*0048*/ 	.byte	0x04, 0x17
        /*004a*/ 	.short	(.L_2350 - .L_2349)
.L_2349:
        /*004c*/ 	.word	0x00000000
        /*0050*/ 	.short	0x0001
        /*0052*/ 	.short	0x00d8
        /*0054*/ 	.byte	0x00, 0xf0, 0x61, 0x03


	//----- nvinfo : EIATTR_KPARAM_INFO
	.align		4
.L_2350:
        /*0058*/ 	.byte	0x04, 0x17
        /*005a*/ 	.short	(.L_2352 - .L_2351)
.L_2351:
        /*005c*/ 	.word	0x00000000
        /*0060*/ 	.short	0x0000
        /*0062*/ 	.short	0x0000
        /*0064*/ 	.byte	0x00, 0xf0, 0x61, 0x03


	//----- nvinfo : EIATTR_SPARSE_MMA_MASK
	.align		4
.L_2352:
        /*0068*/ 	.byte	0x03, 0x50
        /*006a*/ 	.short	0x0000


	//----- nvinfo : EIATTR_MAXREG_COUNT
	.align		4
        /*006c*/ 	.byte	0x03, 0x1b
        /*006e*/ 	.short	0x0040


	//----- nvinfo : EIATTR_NUM_BARRIERS
	.align		4
        /*0070*/ 	.byte	0x02, 0x4c
        /*0072*/ 	.byte	0x01
	.zero		1


	//----- nvinfo : EIATTR_MERCURY_ISA_VERSION
	.align		4
        /*0074*/ 	.byte	0x03, 0x5f
        /*0076*/ 	.short	0x0101


	//----- nvinfo : EIATTR_VRC_CTA_INIT_COUNT
	.align		4
        /*0078*/ 	.byte	0x02, 0x4a
	.zero		1
	.zero		1


	//----- nvinfo : EIATTR_EXIT_INSTR_OFFSETS
	.align		4
        /*007c*/ 	.byte	0x04, 0x1c
        /*007e*/ 	.short	(.L_2354 - .L_2353)


	//   ....[0]....
.L_2353:
        /*0080*/ 	.word	0x00000870


	//   ....[1]....
        /*0084*/ 	.word	0x0000e8a0


	//----- nvinfo : EIATTR_MAX_THREADS
	.align		4
.L_2354:
        /*0088*/ 	.byte	0x04, 0x05
        /*008a*/ 	.short	(.L_2356 - .L_2355)
.L_2355:
        /*008c*/ 	.word	0x00000100
        /*0090*/ 	.word	0x00000001
        /*0094*/ 	.word	0x00000001


	//----- nvinfo : EIATTR_CRS_STACK_SIZE
	.align		4
.L_2356:
        /*0098*/ 	.byte	0x04, 0x1e
        /*009a*/ 	.short	(.L_2358 - .L_2357)
.L_2357:
        /*009c*/ 	.word	0x00000000


	//----- nvinfo : EIATTR_CBANK_PARAM_SIZE
	.align		4
.L_2358:
        /*00a0*/ 	.byte	0x03, 0x19
        /*00a2*/ 	.short	0x02a8


	//----- nvinfo : EIATTR_PARAM_CBANK
	.align		4
        /*00a4*/ 	.byte	0x04, 0x0a
        /*00a6*/ 	.short	(.L_2360 - .L_2359)
	.align		4
.L_2359:
        /*00a8*/ 	.word	index@(.nv.constant0._ZN2at6native43_GLOBAL__N__7cc8d1ed_10_Dropout_cu_0e96ed3820fused_dropout_kernelIffjLin1ELin1EhEEvNS_4cuda6detail10TensorInfoIKT_T1_EENS5_IS6_S8_EENS5_IT4_S8_EES8_T0_NS_15PhiloxCudaStateE)
        /*00ac*/ 	.short	0x0380
        /*00ae*/ 	.short	0x02a8


	//----- nvinfo : EIATTR_SW_WAR
	.align		4
.L_2360:
        /*00b0*/ 	.byte	0x04, 0x36
        /*00b2*/ 	.short	(.L_2362 - .L_2361)
.L_2361:
        /*00b4*/ 	.word	0x00000008
.L_2362:


//--------------------- .nv.info._ZN2at6native43_GLOBAL__N__7cc8d1ed_10_Dropout_cu_0e96ed3820fused_dropout_kernelIffjLin1ELi1EhEEvNS_4cuda6detail10TensorInfoIKT_T1_EENS5_IS6_S8_EENS5_IT4_S8_EES8_T0_NS_15PhiloxCudaStateE --------------------------
	.section	.nv.info._ZN2at6native43_GLOBAL__N__7cc8d1ed_10_Dropout_cu_0e96ed3820fused_dropout_kernelIffjLin1ELi1EhEEvNS_4cuda6detail10TensorInfoIKT_T1_EENS5_IS6_S8_EENS5_IT4_S8_EES8_T0_NS_15PhiloxCudaStateE,"",@"SHT_CUDA_INFO"
	.sectionflags	@""
	.align	4


	//----- nvinfo : EIATTR_CUDA_API_VERSION
	.align		4
        /*0000*/ 	.byte	0x04, 0x37
        /*0002*/ 	.short	(.L_2364 - .L_2363)
.L_2363:
        /*0004*/ 	.word	0x00000082


	//----- nvinfo : EIATTR_KPARAM_INFO
	.align		4
.L_2364:
        /*0008*/ 	.byte	0x04, 0x17
        /*000a*/ 	.short	(.L_2366 - .L_2365)
.L_2365:
        /*000c*/ 	.word	0x00000000
        /*0010*/ 	.short	0x0005
        /*0012*/ 	.short	0x0290
        /*0014*/ 	.byte	0x00, 0xf0, 0x61, 0x00


	//----- nvinfo : EIATTR_KPARAM_INFO
	.align		4
.L_2366:
        /*0018*/ 	.byte	0x04, 0x17
        /*001a*/ 	.short	(.L_2368 - .L_2367)
.L_2367:
        /*001c*/ 	.word	0x00000000
        /*0020*/ 	.short	0x0004
        /*0022*/ 	.short	0x028c
        /*0024*/ 	.byte	0x00, 0xf0, 0x11, 0x00


	//----- nvinfo : EIATTR_KPARAM_INFO
	.align		4
.L_2368:
        /*0028*/ 	.byte	0x04, 0x17
        /*002a*/ 	.short	(.L_2370 - .L_2369)
.L_2369:
        /*002c*/ 	.word	0x00000000
        /*0030*/ 	.short	0x0003
        /*0032*/ 	.short	0x0288
        /*0034*/ 	.byte	0x00, 0xf0, 0x11, 0x00


	//----- nvinfo : EIATTR_KPARAM_INFO
	.align		4
.L_2370:
        /*0038*/ 	.byte	0x04, 0x17
        /*003a*/ 	.short	(.L_2372 - .L_2371)
.L_2371:
        /*003c*/ 	.word	0x00000000
        /*0040*/ 	.short	0x0002
        /*0042*/ 	.short	0x01b0
        /*0044*/ 	.byte	0x00, 0xf0, 0x61, 0x03


	//----- nvinfo : EIATTR_KPARAM_INFO
	.align		4
.L_2372:
        /*0048*/ 	.byte	0x04, 0x17
        /*004a*/ 	.short	(.L_2374 - .L_2373)
.L_2373:
        /*004c*/ 	.word	0x00000000
        /*0050*/ 	.short	0x0001
        /*0052*/ 	.short	0x00d8
        /*0054*/ 	.byte	0x00, 0xf0, 0x61, 0x03


	//----- nvinfo : EIATTR_KPARAM_INFO
	.align		4
.L_2374:
        /*0058*/ 	.byte	0x04, 0x17
        /*005a*/ 	.short	(.L_2376 - .L_2375)
.L_2375:
        /*005c*/ 	.word	0x00000000
        /*0060*/ 	.short	0x0000
        /*0062*/ 	.short	0x0000
        /*0064*/ 	.byte	0x00, 0xf0, 0x61, 0x03


	//----- nvinfo : EIATTR_SPARSE_MMA_MASK
	.align		4
.L_2376:
        /*0068*/ 	.byte	0x03, 0x50
        /*006a*/ 	.short	0x0000


	//----- nvinfo : EIATTR_MAXREG_COUNT
	.align		4
        /*006c*/ 	.byte	0x03, 0x1b
        /*006e*/ 	.short	0x0040


	//----- nvinfo : EIATTR_NUM_BARRIERS
	.align		4
        /*0070*/ 	.byte	0x02, 0x4c
        /*0072*/ 	.byte	0x01
	.zero		1


	//----- nvinfo : EIATTR_MERCURY_ISA_VERSION
	.align		4
        /*0074*/ 	.byte	0x03, 0x5f
        /*0076*/ 	.short	0x0101


	//----- nvinfo : EIATTR_VRC_CTA_INIT_COUNT
	.align		4
        /*0078*/ 	.byte	0x02, 0x4a
	.zero		1
	.zero		1


	//----- nvinfo : EIATTR_EXIT_INSTR_OFFSETS
	.align		4
        /*007c*/ 	.byte	0x04, 0x1c
        /*007e*/ 	.short	(.L_2378 - .L_2377)


	//   ....[0]....
.L_2377:
        /*0080*/ 	.word	0x000008a0


	//   ....[1]....
        /*0084*/ 	.word	0x00007e10


	//----- nvinfo : EIATTR_MAX_THREADS
	.align		4
.L_2378:
        /*0088*/ 	.byte	0x04, 0x05
        /*008a*/ 	.short	(.L_2380 - .L_2379)
.L_2379:
        /*008c*/ 	.word	0x00000100
        /*0090*/ 	.word	0x00000001
        /*0094*/ 	.word	0x00000001


	//----- nvinfo : EIATTR_CRS_STACK_SIZE
	.align		4
.L_2380:
        /*0098*/ 	.byte	0x04, 0x1e
        /*009a*/ 	.short	(.L_2382 - .L_2381)
.L_2381:
        /*009c*/ 	.word	0x00000000


	//----- nvinfo : EIATTR_CBANK_PARAM_SIZE
	.align		4
.L_2382:
        /*00a0*/ 	.byte	0x03, 0x19
        /*00a2*/ 	.short	0x02a8


	//----- nvinfo : EIATTR_PARAM_CBANK
	.align		4
        /*00a4*/ 	.byte	0x04, 0x0a
        /*00a6*/ 	.short	(.L_2384 - .L_2383)
	.align		4
.L_2383:
        /*00a8*/ 	.word	index@(.nv.constant0._ZN2at6native43_GLOBAL__N__7cc8d1ed_10_Dropout_cu_0e96ed3820fused_dropout_kernelIffjLin1ELi1EhEEvNS_4cuda6detail10TensorInfoIKT_T1_EENS5_IS6_S8_EENS5_IT4_S8_EES8_T0_NS_15PhiloxCudaStateE)
        /*00ac*/ 	.short	0x0380
        /*00ae*/ 	.short	0x02a8


	//----- nvinfo : EIATTR_SW_WAR
	.align		4
.L_2384:
        /*00b0*/ 	.byte	0x04, 0x36
        /*00b2*/ 	.short	(.L_2386 - .L_2385)
.L_2385:
        /*00b4*/ 	.word	0x00000008
.L_2386:


//--------------------- .nv.info._ZN2at6native43_GLOBAL__N__7cc8d1ed_10_Dropout_cu_0e96ed3820fused_dropout_kernelIffjLi1ELi1EhEEvNS_4cuda6detail10TensorInfoIKT_T1_EENS5_IS6_S8_EENS5_IT4_S8_EES8_T0_NS_15PhiloxCudaStateE --------------------------
	.section	.nv.info._ZN2at6native43_GLOBAL__N__7cc8d1ed_10_Dropout_cu_0e96ed3820fused_dropout_kernelIffjLi1ELi1EhEEvNS_4cuda6detail10TensorInfoIKT_T1_EENS5_IS6_S8_EENS5_IT4_S8_EES8_T0_NS_15PhiloxCudaStateE,"",@"SHT_CUDA_INFO"
	.sectionflags	@""
	.align	4


	//----- nvinfo : EIATTR_CUDA_API_VERSION
	.align		4
        /*0000*/ 	.byte	0x04, 0x37
        /*0002*/ 	.short	(.L_2388 - .L_2387)
.L_2387:
        /*0004*/ 	.word	0x00000082


	//----- nvinfo : EIATTR_KPARAM_INFO
	.align		4
.L_2388:
        /*0008*/ 	.byte	0x04, 0x17
        /*000a*/ 	.short	(.L_2390 - .L_2389)
.L_2389:
        /*000c*/ 	.word	0x00000000
        /*0010*/ 	.short	0x0005
        /*0012*/ 	.short	0x0290
        /*0014*/ 	.byte	0x00, 0xf0, 0x61, 0x00


	//----- nvinfo : EIATTR_KPARAM_INFO
	.align		4
.L_2390:
        /*0018*/ 	.byte	0x04, 0x17
        /*001a*/ 	.short	(.L_2392 - .L_2391)
.L_2391:
        /*001c*/ 	.word	0x00000000
        /*0020*/ 	.short	0x0004
        /*0022*/ 	.short	0x028c
        /*0024*/ 	.byte	0x00, 0xf0, 0x11, 0x00


	//----- nvinfo : EIATTR_KPARAM_INFO
	.align		4
.L_2392:
        /*0028*/ 	.byte	0x04, 0x17
        /*002a*/ 	.short	(.L_2394 - .L_2393)
.L_2393:
        /*002c*/ 	.word	0x00000000
        /*0030*/ 	.short	0x0003
        /*0032*/ 	.short	0x0288
        /*0034*/ 	.byte	0x00, 0xf0, 0x11, 0x00


	//----- nvinfo : EIATTR_KPARAM_INFO
	.align		4
.L_2394:
        /*0038*/ 	.byte	0x04, 0x17
        /*003a*/ 	.short	(.L_2396 - .L_2395)
.L_2395:
        /*003c*/ 	.word	0x00000000
        /*0040*/ 	.short	0x0002
        /*0042*/ 	.short	0x01b0
        /*0044*/ 	.byte	0x00, 0xf0, 0x61, 0x03


	//----- nvinfo : EIATTR_KPARAM_INFO
	.align		4
.L_2396:
        /*0048*/ 	.byte	0x04, 0x17
        /*004a*/ 	.short	(.L_2398 - .L_2397)
.L_2397:
        /*004c*/ 	.word	0x00000000
        /*0050*/ 	.short	0x0001
        /*0052*/ 	.short	0x00d8
        /*0054*/ 	.byte	0x00, 0xf0, 0x61, 0x03


	//----- nvinfo : EIATTR_KPARAM_INFO
	.align		4
.L_2398:
        /*0058*/ 	.byte	0x04, 0x17
        /*005a*/ 	.short	(.L_2400 - .L_2399)
.L_2399:
        /*005c*/ 	.word	0x00000000
        /*0060*/ 	.short	0x0000
        /*0062*/ 	.short	0x0000
        /*0064*/ 	.byte	0x00, 0xf0, 0x61, 0x03


	//----- nvinfo : EIATTR_SPARSE_MMA_MASK
	.align		4
.L_2400:
        /*0068*/ 	.byte	0x03, 0x50
        /*006a*/ 	.short	0x0000


	//----- nvinfo : EIATTR_MAXREG_COUNT
	.align		4
        /*006c*/ 	.byte	0x03, 0x1b
        /*006e*/ 	.short	0x0040


	//----- nvinfo : EIATTR_NUM_BARRIERS
	.align		4
        /*0070*/ 	.byte	0x02, 0x4c
        /*0072*/ 	.byte	0x01
	.zero		1


	//----- nvinfo : EIATTR_MERCURY_ISA_VERSION
	.align		4
        /*0074*/ 	.byte	0x03, 0x5f
        /*0076*/ 	.short	0x0101


	//----- nvinfo : EIATTR_VRC_CTA_INIT_COUNT
	.align		4
        /*0078*/ 	.byte	0x02, 0x4a
	.zero		1
	.zero		1


	//----- nvinfo : EIATTR_EXIT_INSTR_OFFSETS
	.align		4
        /*007c*/ 	.byte	0x04, 0x1c
        /*007e*/ 	.short	(.L_2402 - .L_2401)


	//   ....[0]....
.L_2401:
        /*0080*/ 	.word	0x000008b0


	//   ....[1]....
        /*0084*/ 	.word	0x00001410


	//----- nvinfo : EIATTR_MAX_THREADS
	.align		4
.L_2402:
        /*0088*/ 	.byte	0x04, 0x05
        /*008a*/ 	.short	(.L_2404 - .L_2403)
.L_2403:
        /*008c*/ 	.word	0x00000100
        /*0090*/ 	.word	0x00000001
        /*0094*/ 	.word	0x00000001


	//----- nvinfo : EIATTR_CRS_STACK_SIZE
	.align		4
.L_2404:
        /*0098*/ 	.byte	0x04, 0x1e
        /*009a*/ 	.short	(.L_2406 - .L_2405)
.L_2405:
        /*009c*/ 	.word	0x00000000


	//----- nvinfo : EIATTR_CBANK_PARAM_SIZE
	.align		4
.L_2406:
        /*00a0*/ 	.byte	0x03, 0x19
        /*00a2*/ 	.short	0x02a8


	//----- nvinfo : EIATTR_PARAM_CBANK
	.align		4
        /*00a4*/ 	.byte	0x04, 0x0a
        /*00a6*/ 	.short	(.L_2408 - .L_2407)
	.align		4
.L_2407:
        /*00a8*/ 	.word	index@(.nv.constant0._ZN2at6native43_GLOBAL__N__7cc8d1ed_10_Dropout_cu_0e96ed3820fused_dropout_kernelIffjLi1ELi1EhEEvNS_4cuda6detail10TensorInfoIKT_T1_EENS5_IS6_S8_EENS5_IT4_S8_EES8_T0_NS_15PhiloxCudaStateE)
        /*00ac*/ 	.short	0x0380
        /*00ae*/ 	.short	0x02a8


	//----- nvinfo : EIATTR_SW_WAR
	.align		4
.L_2408:
        /*00b0*/ 	.byte	0x04, 0x36
        /*00b2*/ 	.short	(.L_2410 - .L_2409)
.L_2409:
        /*00b4*/ 	.word	0x00000008
.L_2410:


//--------------------- .nv.info._ZN2at6native43_GLOBAL__N__7cc8d1ed_10_Dropout_cu_0e96ed3824fused_dropout_kernel_vecIffjLi1ELi2EhEEvNS_4cuda6detail10TensorInfoIKT_T1_EENS5_IS6_S8_EENS5_IT4_S8_EES8_T0_NS_15PhiloxCudaStateE --------------------------
	.section	.nv.info._ZN2at6native43_GLOBAL__N__7cc8d1ed_10_Dropout_cu_0e96ed3824fused_dropout_kernel_vecIffjLi1ELi2EhEEvNS_4cuda6detail10TensorInfoIKT_T1_EENS5_IS6_S8_EENS5_IT4_S8_EES8_T0_NS_15PhiloxCudaStateE,"",@"SHT_CUDA_INFO"
	.sectionflags	@""
	.align	4


	//----- nvinfo : EIATTR_CUDA_API_VERSION
	.align		4
        /*0000*/ 	.byte	0x04, 0x37
        /*0002*/ 	.short	(.L_2412 - .L_2411)
.L_2411:
        /*0004*/ 	.word	0x00000082


	//----- nvinfo : EIATTR_KPARAM_INFO
	.align		4
.L_2412:
        /*0008*/ 	.byte	0x04, 0x17
        /*000a*/ 	.short	(.L_2414 - .L_2413)
.L_2413:
        /*000c*/ 	.word	0x00000000
        /*0010*/ 	.short	0x0005
        /*0012*/ 	.short	0x0290
        /*0014*/ 	.byte	0x00, 0xf0, 0x61, 0x00


	//----- nvinfo : EIATTR_KPARAM_INFO
	.align		4
.L_2414:
        /*0018*/ 	.byte	0x04, 0x17
        /*001a*/ 	.short	(.L_2416 - .L_2415)
.L_2415:
        /*001c*/ 	.word	0x00000000
        /*0020*/ 	.short	0x0004
        /*0022*/ 	.short	0x028c
        /*0024*/ 	.byte	0x00, 0xf0, 0x11, 0x00


	//----- nvinfo : EIATTR_KPARAM_INFO
	.align		4
.L_2416:
        /*0028*/ 	.byte	0x04, 0x17
        /*002a*/ 	.short	(.L_2418 - .L_2417)
.L_2417:
        /*002c*/ 	.word	0x00000000
        /*0030*/ 	.short	0x0003
        /*0032*/ 	.short	0x0288
        /*0034*/ 	.byte	0x00, 0xf0, 0x11, 0x00


	//----- nvinfo : EIATTR_KPARAM_INFO
	.align		4
.L_2418:
        /*0038*/ 	.byte	0x04, 0x17
        /*003a*/ 	.short	(.L_2420 - .L_2419)
.L_2419:
        /*003c*/ 	.word	0x00000000
        /*0040*/ 	.short	0x0002
        /*0042*/ 	.short	0x01b0
        /*0044*/ 	.byte	0x00, 0xf0, 0x61, 0x03


	//----- nvinfo : EIATTR_KPARAM_INFO
	.align		4
.L_2420:
        /*0048*/ 	.byte	0x04, 0x17
        /*004a*/ 	.short	(.L_2422 - .L_2421)
.L_2421:
        /*004c*/ 	.word	0x00000000
        /*0050*/ 	.short	0x0001
        /*0052*/ 	.short	0x00d8
        /*0054*/ 	.byte	0x00, 0xf0, 0x61, 0x03


	//----- nvinfo : EIATTR_KPARAM_INFO
	.align		4
.L_2422:
        /*0058*/ 	.byte	0x04, 0x17
        /*005a*/ 	.short	(.L_2424 - .L_2423)
.L_2423:
        /*005c*/ 	.word	0x00000000
        /*0060*/ 	.short	0x0000
        /*0062*/ 	.short	0x0000
        /*0064*/ 	.byte	0x00, 0xf0, 0x61, 0x03


	//----- nvinfo : EIATTR_SPARSE_MMA_MASK
	.align		4
.L_2424:
        /*0068*/ 	.byte	0x03, 0x50
        /*006a*/ 	.short	0x0000


	//----- nvinfo : EIATTR_MAXREG_COUNT
	.align		4
        /*006c*/ 	.byte	0x03, 0x1b
        /*006e*/ 	.short	0x0040


	//----- nvinfo : EIATTR_NUM_BARRIERS
	.align		4
        /*0070*/ 	.byte	0x02, 0x4c
        /*0072*/ 	.byte	0x01
	.zero		1


	//----- nvinfo : EIATTR_MERCURY_ISA_VERSION
	.align		4
        /*0074*/ 	.byte	0x03, 0x5f
        /*0076*/ 	.short	0x0101


	//----- nvinfo : EIATTR_VRC_CTA_INIT_COUNT
	.align		4
        /*0078*/ 	.byte	0x02, 0x4a
	.zero		1
	.zero		1


	//----- nvinfo : EIATTR_EXIT_INSTR_OFFSETS
	.align		4
        /*007c*/ 	.byte	0x04, 0x1c
        /*007e*/ 	.short	(.L_2426 - .L_2425)


	//   ....[0]....
.L_2425:
        /*0080*/ 	.word	0x00000130


	//   ....[1]....
        /*0084*/ 	.word	0x00000e20


	//----- nvinfo : EIATTR_MAX_THREADS
	.align		4
.L_2426:
        /*0088*/ 	.byte	0x04, 0x05
        /*008a*/ 	.short	(.L_2428 - .L_2427)
.L_2427:
        /*008c*/ 	.word	0x00000100
        /*0090*/ 	.word	0x00000001
        /*0094*/ 	.word	0x00000001


	//----- nvinfo : EIATTR_CRS_STACK_SIZE
	.align		4
.L_2428:
        /*0098*/ 	.byte	0x04, 0x1e
        /*009a*/ 	.short	(.L_2430 - .L_2429)
.L_2429:
        /*009c*/ 	.word	0x00000000


	//----- nvinfo : EIATTR_CBANK_PARAM_SIZE
	.align		4
.L_2430:
        /*00a0*/ 	.byte	0x03, 0x19
        /*00a2*/ 	.short	0x02a8


	//----- nvinfo : EIATTR_PARAM_CBANK
	.align		4
        /*00a4*/ 	.byte	0x04, 0x0a
        /*00a6*/ 	.short	(.L_2432 - .L_2431)
	.align		4
.L_2431:
        /*00a8*/ 	.word	index@(.nv.constant0._ZN2at6native43_GLOBAL__N__7cc8d1ed_10_Dropout_cu_0e96ed3824fused_dropout_kernel_vecIffjLi1ELi2EhEEvNS_4cuda6detail10TensorInfoIKT_T1_EENS5_IS6_S8_EENS5_IT4_S8_EES8_T0_NS_15PhiloxCudaStateE)
        /*00ac*/ 	.short	0x0380
        /*00ae*/ 	.short	0x02a8


	//----- nvinfo : EIATTR_SW_WAR
	.align		4
.L_2432:
        /*00b0*/ 	.byte	0x04, 0x36
        /*00b2*/ 	.short	(.L_2434 - .L_2433)
.L_2433:
        /*00b4*/ 	.word	0x00000008
.L_2434:


//--------------------- .nv.info._ZN2at6native43_GLOBAL__N__7cc8d1ed_10_Dropout_cu_0e96ed3824fused_dropout_kernel_vecIffjLi1ELi4EhEEvNS_4cuda6detail10TensorInfoIKT_T1_EENS5_IS6_S8_EENS5_IT4_S8_EES8_T0_NS_15PhiloxCudaStateE --------------------------
	.section	.nv.info._ZN2at6native43_GLOBAL__N__7cc8d1ed_10_Dropout_cu_0e96ed3824fused_dropout_kernel_vecIffjLi1ELi4EhEEvNS_4cuda6detail10TensorInfoIKT_T1_EENS5_IS6_S8_EENS5_IT4_S8_EES8_T0_NS_15PhiloxCudaStateE,"",@"SHT_CUDA_INFO"
	.sectionflags	@""
	.align	4


	//----- nvinfo : EIATTR_CUDA_API_VERSION
	.align		4
        /*0000*/ 	.byte	0x04, 0x37
        /*0002*/ 	.short	(.L_2436 - .L_2435)
.L_2435:
        /*0004*/ 	.word	0x00000082


	//----- nvinfo : EIATTR_KPARAM_INFO
	.align		4
.L_2436:
        /*0008*/ 	.byte	0x04, 0x17
        /*000a*/ 	.short	(.L_2438 - .L_2437)
.L_2437:
        /*000c*/ 	.word	0x00000000
        /*0010*/ 	.short	0x0005
        /*0012*/ 	.short	0x0290
        /*0014*/ 	.byte	0x00, 0xf0, 0x61, 0x00


	//----- nvinfo : EIATTR_KPARAM_INFO
	.align		4
.L_2438:
        /*0018*/ 	.byte	0x04, 0x17
        /*001a*/ 	.short	(.L_2440 - .L_2439)
.L_2439:
        /*001c*/ 	.word	0x00000000
        /*0020*/ 	.short	0x0004
        /*0022*/ 	.short	0x028c
        /*0024*/ 	.byte	0x00, 0xf0, 0x11, 0x00


	//----- nvinfo : EIATTR_KPARAM_INFO
	.align		4
.L_2440:
        /*0028*/ 	.byte	0x04, 0x17
        /*002a*/ 	.short	(.L_2442 - .L_2441)
.L_2441:
        /*002c*/ 	.word	0x00000000
        /*0030*/ 	.short	0x0003
        /*0032*/ 	.short	0x0288
        /*0034*/ 	.byte	0x00, 0xf0, 0x11, 0x00


	//----- nvinfo : EIATTR_KPARAM_INFO
	.align		4
.L_2442:
        /*0038*/ 	.byte	0x04, 0x17
        /*003a*/ 	.short	(.L_2444 - .L_2443)
.L_2443:
        /*003c*/ 	.word	0x00000000
        /*0040*/ 	.short	0x0002
        /*0042*/ 	.short	0x01b0
        /*0044*/ 	.byte	0x00, 0xf0, 0x61, 0x03


	//----- nvinfo : EIATTR_KPARAM_INFO
	.align		4
.L_2444:
        /*0048*/ 	.byte	0x04, 0x17
        /*004a*/ 	.short	(.L_2446 - .L_2445)
.L_2445:
        /*004c*/ 	.word	0x00000000
        /*0050*/ 	.short	0x0001
        /*0052*/ 	.short	0x00d8
        /*0054*/ 	.byte	0x00, 0xf0, 0x61, 0x03


	//----- nvinfo : EIATTR_KPARAM_INFO
	.align		4
.L_2446:
        /*0058*/ 	.byte	0x04, 0x17
        /*005a*/ 	.short	(.L_2448 - .L_2447)
.L_2447:
        /*005c*/ 	.word	0x00000000
        /*0060*/ 	.short	0x0000
        /*0062*/ 	.short	0x0000
        /*0064*/ 	.byte	0x00, 0xf0, 0x61, 0x03


	//----- nvinfo : EIATTR_SPARSE_MMA_MASK
	.align		4
.L_2448:
        /*0068*/ 	.byte	0x03, 0x50
        /*006a*/ 	.short	0x0000


	//----- nvinfo : EIATTR_MAXREG_COUNT
	.align		4
        /*006c*/ 	.byte	0x03, 0x1b
        /*006e*/ 	.short	0x0040


	//----- nvinfo : EIATTR_NUM_BARRIERS
	.align		4
        /*0070*/ 	.byte	0x02, 0x4c
        /*0072*/ 	.byte	0x01
	.zero		1


	//----- nvinfo : EIATTR_MERCURY_ISA_VERSION
	.align		4
        /*0074*/ 	.byte	0x03, 0x5f
        /*0076*/ 	.short	0x0101


	//----- nvinfo : EIATTR_VRC_CTA_INIT_COUNT
	.align		4
        /*0078*/ 	.byte	0x02, 0x4a
	.zero		1
	.zero		1


	//----- nvinfo : EIATTR_EXIT_INSTR_OFFSETS
	.align		4
        /*007c*/ 	.byte	0x04, 0x1c
        /*007e*/ 	.short	(.L_2450 - .L_2449)


	//   ....[0]....
.L_2449:
        /*0080*/ 	.word	0x00000150


	//   ....[1]....
        /*0084*/ 	.word	0x00001000


	//----- nvinfo : EIATTR_MAX_THREADS
	.align		4
.L_2450:
        /*0088*/ 	.byte	0x04, 0x05
        /*008a*/ 	.short	(.L_2452 - .L_2451)
.L_2451:
        /*008c*/ 	.word	0x00000100
        /*0090*/ 	.word	0x00000001
        /*0094*/ 	.word	0x00000001


	//----- nvinfo : EIATTR_CRS_STACK_SIZE
	.align		4
.L_2452:
        /*0098*/ 	.byte	0x04, 0x1e
        /*009a*/ 	.short	(.L_2454 - .L_2453)
.L_2453:
        /*009c*/ 	.word	0x00000000


	//----- nvinfo : EIATTR_CBANK_PARAM_SIZE
	.align		4
.L_2454:
        /*00a0*/ 	.byte	0x03, 0x19
        /*00a2*/ 	.short	0x02a8


	//----- nvinfo : EIATTR_PARAM_CBANK
	.align		4
        /*00a4*/ 	.byte	0x04, 0x0a
        /*00a6*/ 	.short	(.L_2456 - .L_2455)
	.align		4
.L_2455:
        /*00a8*/ 	.word	index@(.nv.constant0._ZN2at6native43_GLOBAL__N__7cc8d1ed_10_Dropout_cu_0e96ed3824fused_dropout_kernel_vecIffjLi1ELi4EhEEvNS_4cuda6detail10TensorInfoIKT_T1_EENS5_IS6_S8_EENS5_IT4_S8_EES8_T0_NS_15PhiloxCudaStateE)
        /*00ac*/ 	.short	0x0380
        /*00ae*/ 	.short	0x02a8


	//----- nvinfo : EIATTR_SW_WAR
	.align		4
.L_2456:
        /*00b0*/ 	.byte	0x04, 0x36
        /*00b2*/ 	.short	(.L_2458 - .L_2457)
.L_2457:
        /*00b4*/ 	.word	0x00000008
.L_2458:


//--------------------- .nv.info._ZN2at6native43_GLOBAL__N__7cc8d1ed_10_Dropout_cu_0e96ed3824fused_dropout_kernel_vecIffjLi1ELi8EhEEvNS_4cuda6detail10TensorInfoIKT_T1_EENS5_IS6_S8_EENS5_IT4_S8_EES8_T0_NS_15PhiloxCudaStateE --------------------------
	.section	.nv.info._ZN2at6native43_GLOBAL__N__7cc8d1ed_10_Dropout_cu_0e96ed3824fused_dropout_kernel_vecIffjLi1ELi8EhEEvNS_4cuda6detail10TensorInfoIKT_T1_EENS5_IS6_S8_EENS5_IT4_S8_EES8_T0_NS_15PhiloxCudaStateE,"",@"SHT_CUDA_INFO"
	.sectionflags	@""
	.align	4


	//----- nvinfo : EIATTR_CUDA_API_VERSION
	.align		4
        /*0000*/ 	.byte	0x04, 0x37
        /*0002*/ 	.short	(.L_2460 - .L_2459)
.L_2459:
        /*0004*/ 	.word	0x00000082


	//----- nvinfo : EIATTR_KPARAM_INFO
	.align		4
.L_2460:
        /*0008*/ 	.byte	0x04, 0x17
        /*000a*/ 	.short	(.L_2462 - .L_2461)
.L_2461:
        /*000c*/ 	.word	0x00000000
        /*0010*/ 	.short	0x0005
        /*0012*/ 	.short	0x0290
        /*0014*/ 	.byte	0x00, 0xf0, 0x61, 0x00


	//----- nvinfo : EIATTR_KPARAM_INFO
	.align		4
.L_2462:
        /*0018*/ 	.byte	0x04, 0x17
        /*001a*/ 	.short	(.L_2464 - .L_2463)
.L_2463:
        /*001c*/ 	.word	0x00000000
        /*0020*/ 	.short	0x0004
        /*0022*/ 	.short	0x028c
        /*0024*/ 	.byte	0x00, 0xf0, 0x11, 0x00


	//----- nvinfo : EIATTR_KPARAM_INFO
	.align		4
.L_2464:
        /*0028*/ 	.byte	0x04, 0x17
        /*002a*/ 	.short	(.L_2466 - .L_2465)
.L_2465:
        /*002c*/ 	.word	0x00000000
        /*0030*/ 	.short	0x0003
        /*0032*/ 	.short	0x0288
        /*0034*/ 	.byte	0x00, 0xf0, 0x11, 0x00


	//----- nvinfo : EIATTR_KPARAM_INFO
	.align		4
.L_2466:
        /*0038*/ 	.byte	0x04, 0x17
        /*003a*/ 	.short	(.L_2468 - .L_2467)
.L_2467:
        /*003c*/ 	.word	0x00000000
        /*0040*/ 	.short	0x0002
        /*0042*/ 	.short	0x01b0
        /*0044*/ 	.byte	0x00, 0xf0, 0x61, 0x03


	//----- nvinfo : EIATTR_KPARAM_INFO
	.align		4
.L_2468:
        /*0048*/ 	.byte	0x04, 0x17
        /*004a*/ 	.short	(.L_2470 - .L_2469)
.L_2469:
        /*004c*/ 	.word	0x00000000
        /*0050*/ 	.short	0x0001
        /*0052*/ 	.short	0x00d8
        /*0054*/ 	.byte	0x00, 0xf0, 0x61, 0x03


	//----- nvinfo : EIATTR_KPARAM_INFO
	.align		4
.L_2470:
        /*0058*/ 	.byte	0x04, 0x17
        /*005a*/ 	.short	(.L_2472 - .L_2471)
.L_2471:
        /*005c*/ 	.word	0x00000000
        /*0060*/ 	.short	0x0000
        /*0062*/ 	.short	0x0000
        /*0064*/ 	.byte	0x00, 0xf0, 0x61, 0x03


	//----- nvinfo : EIATTR_SPARSE_MMA_MASK
	.align		4
.L_2472:
        /*0068*/ 	.byte	0x03, 0x50
        /*006a*/ 	.short	0x0000


	//----- nvinfo : EIATTR_MAXREG_COUNT
	.align		4
        /*006c*/ 	.byte	0x03, 0x1b
        /*006e*/ 	.short	0x0040


	//----- nvinfo : EIATTR_NUM_BARRIERS
	.align		4
        /*0070*/ 	.byte	0x02, 0x4c
        /*0072*/ 	.byte	0x01
	.zero		1


	//----- nvinfo : EIATTR_MERCURY_ISA_VERSION
	.align		4
        /*0074*/ 	.byte	0x03, 0x5f
        /*0076*/ 	.short	0x0101


	//----- nvinfo : EIATTR_VRC_CTA_INIT_COUNT
	.align		4
        /*0078*/ 	.byte	0x02, 0x4a
	.zero		1
	.zero		1


	//----- nvinfo : EIATTR_EXIT_INSTR_OFFSETS
	.align		4
        /*007c*/ 	.byte	0x04, 0x1c
        /*007e*/ 	.short	(.L_2474 - .L_2473)


	//   ....[0]....
.L_2473:
        /*0080*/ 	.word	0x00000140


	//   ....[1]....
        /*0084*/ 	.word	0x00001600


	//----- nvinfo : EIATTR_MAX_THREADS
	.align		4
.L_2474:
        /*0088*/ 	.byte	0x04, 0x05
        /*008a*/ 	.short	(.L_2476 - .L_2475)
.L_2475:
        /*008c*/ 	.word	0x00000100
        /*0090*/ 	.word	0x00000001
        /*0094*/ 	.word	0x00000001


	//----- nvinfo : EIATTR_CRS_STACK_SIZE
	.align		4
.L_2476:
        /*0098*/ 	.byte	0x04, 0x1e
        /*009a*/ 	.short	(.L_2478 - .L_2477)
.L_2477:
        /*009c*/ 	.word	0x00000000


	//----- nvinfo : EIATTR_CBANK_PARAM_SIZE
	.align		4
.L_2478:
        /*00a0*/ 	.byte	0x03, 0x19
        /*00a2*/ 	.short	0x02a8


	//----- nvinfo : EIATTR_PARAM_CBANK
	.align		4
        /*00a4*/ 	.byte	0x04, 0x0a
        /*00a6*/ 	.short	(.L_2480 - .L_2479)
	.align		4
.L_2479:
        /*00a8*/ 	.word	index@(.nv.constant0._ZN2at6native43_GLOBAL__N__7cc8d1ed_10_Dropout_cu_0e96ed3824fused_dropout_kernel_vecIffjLi1ELi8EhEEvNS_4cuda6detail10TensorInfoIKT_T1_EENS5_IS6_S8_EENS5_IT4_S8_EES8_T0_NS_15PhiloxCudaStateE)
        /*00ac*/ 	.short	0x0380
        /*00ae*/ 	.short	0x02a8


	//----- nvinfo : EIATTR_SW_WAR
	.align		4
.L_2480:
        /*00b0*/ 	.byte	0x04, 0x36
        /*00b2*/ 	.short	(.L_2482 - .L_2481)
.L_2481:
        /*00b4*/ 	.word	0x00000008
.L_2482:


//--------------------- .nv.info._ZN2at6native43_GLOBAL__N__7cc8d1ed_10_Dropout_cu_0e96ed3824fused_dropout_kernel_vecIffjLi1ELi16EhEEvNS_4cuda6detail10TensorInfoIKT_T1_EENS5_IS6_S8_EENS5_IT4_S8_EES8_T0_NS_15PhiloxCudaStateE --------------------------
	.section	.nv.info._ZN2at6native43_GLOBAL__N__7cc8d1ed_10_Dropout_cu_0e96ed3824fused_dropout_kernel_vecIffjLi1ELi16EhEEvNS_4cuda6detail10TensorInfoIKT_T1_EENS5_IS6_S8_EENS5_IT4_S8_EES8_T0_NS_15PhiloxCudaStateE,"",@"SHT_CUDA_INFO"
	.sectionflags	@""
	.align	4


	//----- nvinfo : EIATTR_CUDA_API_VERSION
	.align		4
        /*0000*/ 	.byte	0x04, 0x37
        /*0002*/ 	.short	(.L_2484 - .L_2483)
.L_2483:
        /*0004*/ 	.word	0x00000082


	//----- nvinfo : EIATTR_KPARAM_INFO
	.align		4
.L_2484:
        /*0008*/ 	.byte	0x04, 0x17
        /*000a*/ 	.short	(.L_2486 - .L_2485)
.L_2485:
        /*000c*/ 	.word	0x00000000
        /*0010*/ 	.short	0x0005
        /*0012*/ 	.short	0x0290
        /*0014*/ 	.byte	0x00, 0xf0, 0x61, 0x00


	//----- nvinfo : EIATTR_KPARAM_INFO
	.align		4
.L_2486:
        /*0018*/ 	.byte	0x04, 0x17
        /*001a*/ 	.short	(.L_2488 - .L_2487)
.L_2487:
        /*001c*/ 	.word	0x00000000
        /*0020*/ 	.short	0x0004
        /*0022*/ 	.short	0x028c
        /*0024*/ 	.byte	0x00, 0xf0, 0x11, 0x00


	//----- nvinfo : EIATTR_KPARAM_INFO
	.align		4
.L_2488:
        /*0028*/ 	.byte	0x04, 0x17
        /*002a*/ 	.short	(.L_2490 - .L_2489)
.L_2489:
        /*002c*/ 	.word	0x00000000
        /*0030*/ 	.short	0x0003
        /*0032*/ 	.short	0x0288
        /*0034*/ 	.byte	0x00, 0xf0, 0x11, 0x00


	//----- nvinfo : EIATTR_KPARAM_INFO
	.align		4
.L_2490:
        /*0038*/ 	.byte	0x04, 0x17
        /*003a*/ 	.short	(.L_2492 - .L_2491)
.L_2491:
        /*003c*/ 	.word	0x00000000
        /*0040*/ 	.short	0x0002
        /*0042*/ 	.short	0x01b0
        /*0044*/ 	.byte	0x00, 0xf0, 0x61, 0x03


	//----- nvinfo : EIATTR_KPARAM_INFO
	.align		4
.L_2492:
        /*0048*/ 	.byte	0x04, 0x17
        /*004a*/ 	.short	(.L_2494 - .L_2493)
.L_2493:
        /*004c*/ 	.word	0x00000000
        /*0050*/ 	.short	0x0001
        /*0052*/ 	.short	0x00d8
        /*0054*/ 	.byte	0x00, 0xf0, 0x61, 0x03


	//----- nvinfo : EIATTR_KPARAM_INFO
	.align		4
.L_2494:
        /*0058*/ 	.byte	0x04, 0x17
        /*005a*/ 	.short	(.L_2496 - .L_2495)
.L_2495:
        /*005c*/ 	.word	0x00000000
        /*0060*/ 	.short	0x0000
        /*0062*/ 	.short	0x0000
        /*0064*/ 	.byte	0x00, 0xf0, 0x61, 0x03


	//----- nvinfo : EIATTR_SPARSE_MMA_MASK
	.align		4
.L_2496:
        /*0068*/ 	.byte	0x03, 0x50
        /*006a*/ 	.short	0x0000


	//----- nvinfo : EIATTR_MAXREG_COUNT
	.align		4
        /*006c*/ 	.byte	0x03, 0x1b
        /*006e*/ 	.short	0x0040


	//----- nvinfo : EIATTR_NUM_BARRIERS
	.align		4
        /*0070*/ 	.byte	0x02, 0x4c
        /*0072*/ 	.byte	0x01
	.zero		1


	//----- nvinfo : EIATTR_MERCURY_ISA_VERSION
	.align		4
        /*0074*/ 	.byte	0x03, 0x5f
        /*0076*/ 	.short	0x0101


	//----- nvinfo : EIATTR_VRC_CTA_INIT_COUNT
	.align		4
        /*0078*/ 	.byte	0x02, 0x4a
	.zero		1
	.zero		1


	//----- nvinfo : EIATTR_EXIT_INSTR_OFFSETS
	.align		4
        /*007c*/ 	.byte	0x04, 0x1c
        /*007e*/ 	.short	(.L_2498 - .L_2497)


	//   ....[0]....
.L_2497:
        /*0080*/ 	.word	0x000005c0


	//   ....[1]....
        /*0084*/ 	.word	0x000024c0


	//----- nvinfo : EIATTR_MAX_THREADS
	.align		4
.L_2498:
        /*0088*/ 	.byte	0x04, 0x05
        /*008a*/ 	.short	(.L_2500 - .L_2499)
.L_2499:
        /*008c*/ 	.word	0x00000100
        /*0090*/ 	.word	0x00000001
        /*0094*/ 	.word	0x00000001


	//----- nvinfo : EIATTR_CRS_STACK_SIZE
	.align		4
.L_2500:
        /*0098*/ 	.byte	0x04, 0x1e
        /*009a*/ 	.short	(.L_2502 - .L_2501)
.L_2501:
        /*009c*/ 	.word	0x00000000


	//----- nvinfo : EIATTR_CBANK_PARAM_SIZE
	.align		4
.L_2502:
        /*00a0*/ 	.byte	0x03, 0x19
        /*00a2*/ 	.short	0x02a8


	//----- nvinfo : EIATTR_PARAM_CBANK
	.align		4
        /*00a4*/ 	.byte	0x04, 0x0a
        /*00a6*/ 	.short	(.L_2504 - .L_2503)
	.align		4
.L_2503:
        /*00a8*/ 	.word	index@(.nv.constant0._ZN2at6native43_GLOBAL__N__7cc8d1ed_10_Dropout_cu_0e96ed3824fused_dropout_kernel_vecIffjLi1ELi16EhEEvNS_4cuda6detail10TensorInfoIKT_T1_EENS5_IS6_S8_EENS5_IT4_S8_EES8_T0_NS_15PhiloxCudaStateE)
        /*00ac*/ 	.short	0x0380
        /*00ae*/ 	.short	0x02a8


	//----- nvinfo : EIATTR_SW_WAR
	.align		4
.L_2504:
        /*00b0*/ 	.byte	0x04, 0x36
        /*00b2*/ 	.short	(.L_2506 - .L_2505)
.L_2505:
        /*00b4*/ 	.word	0x00000008
.L_2506:


//--------------------- .nv.info._ZN2at6native43_GLOBAL__N__7cc8d1ed_10_Dropout_cu_0e96ed3820fused_dropout_kernelIddjLin1ELin1EhEEvNS_4cuda6detail10TensorInfoIKT_T1_EENS5_IS6_S8_EENS5_IT4_S8_EES8_T0_NS_15PhiloxCudaStateE --------------------------
	.section	.nv.info._ZN2at6native43_GLOBAL__N__7cc8d1ed_10_Dropout_cu_0e96ed3820fused_dropout_kernelIddjLin1ELin1EhEEvNS_4cuda6detail10TensorInfoIKT_T1_EENS5_IS6_S8_EENS5_IT4_S8_EES8_T0_NS_15PhiloxCudaStateE,"",@"SHT_CUDA_INFO"
	.sectionflags	@""
	.align	4


	//----- nvinfo : EIATTR_CUDA_API_VERSION
	.align		4
        /*0000*/ 	.byte	0x04, 0x37
        /*0002*/ 	.short	(.L_2508 - .L_2507)
.L_2507:
        /*0004*/ 	.word	0x00000082


	//----- nvinfo : EIATTR_KPARAM_INFO
	.align		4
.L_2508:
        /*0008*/ 	.byte	0x04, 0x17
        /*000a*/ 	.short	(.L_2510 - .L_2509)
.L_2509:
        /*000c*/ 	.word	0x00000000
        /*0010*/ 	.short	0x0005
        /*0012*/ 	.short	0x0298
        /*0014*/ 	.byte	0x00, 0xf0, 0x61, 0x00


	//----- nvinfo : EIATTR_KPARAM_INFO
	.align		4
.L_2510:
        /*0018*/ 	.byte	0x04, 0x17
        /*001a*/ 	.short	(.L_2512 - .L_2511)
.L_2511:
        /*001c*/ 	.word	0x00000000
        /*0020*/ 	.short	0x0004
        /*0022*/ 	.short	0x0290
        /*0024*/ 	.byte	0x00, 0xf0, 0x21, 0x00


	//----- nvinfo : EIATTR_KPARAM_INFO
	.align		4
.L_2512:
        /*0028*/ 	.byte	0x04, 0x17
        /*002a*/ 	.short	(.L_2514 - .L_2513)
.L_2513:
        /*002c*/ 	.word	0x00000000
        /*0030*/ 	.short	0x0003
        /*0032*/ 	.short	0x0288
        /*0034*/ 	.byte	0x00, 0xf0, 0x11, 0x00


	//----- nvinfo : EIATTR_KPARAM_INFO
	.align		4
.L_2514:
        /*0038*/ 	.byte	0x04, 0x17
        /*003a*/ 	.short	(.L_2516 - .L_2515)
.L_2515:
        /*003c*/ 	.word	0x00000000
        /*0040*/ 	.short	0x0002
        /*0042*/ 	.short	0x01b0
        /*0044*/ 	.byte	0x00, 0xf0, 0x61, 0x03


	//----- nvinfo : EIATTR_KPARAM_INFO
	.align		4
.L_2516:
        /*0048*/ 	.byte	0x04, 0x17
        /*004a*/ 	.short	(.L_2518 - .L_2517)
.L_2517:
        /*004c*/ 	.word	0x00000000
        /*0050*/ 	.short	0x0001
        /*0052*/ 	.short	0x00d8
        /*0054*/ 	.byte	0x00, 0xf0, 0x61, 0x03


	//----- nvinfo : EIATTR_KPARAM_INFO
	.align		4
.L_2518:
        /*0058*/ 	.byte	0x04, 0x17
        /*005a*/ 	.short	(.L_2520 - .L_2519)
.L_2519:
        /*005c*/ 	.word	0x00000000
        /*0060*/ 	.short	0x0000
        /*0062*/ 	.short	0x0000
        /*0064*/ 	.byte	0x00, 0xf0, 0x61, 0x03


	//----- nvinfo : EIATTR_SPARSE_MMA_MASK
	.align		4
.L_2520:
        /*0068*/ 	.byte	0x03, 0x50
        /*006a*/ 	.short	0x0000


	//----- nvinfo : EIATTR_MAXREG_COUNT
	.align		4
        /*006c*/ 	.byte	0x03, 0x1b
        /*006e*/ 	.short	0x0040


	//----- nvinfo : EIATTR_NUM_BARRIERS
	.align		4
        /*0070*/ 	.byte	0x02, 0x4c
        /*0072*/ 	.byte	0x01
	.zero		1


	//----- nvinfo : EIATTR_MERCURY_ISA_VERSION
	.align		4
        /*0074*/ 	.byte	0x03, 0x5f
        /*0076*/ 	.short	0x0101


	//----- nvinfo : EIATTR_VRC_CTA_INIT_COUNT
	.align		4
        /*0078*/ 	.byte	0x02, 0x4a
	.zero		1
	.zero		1


	//----- nvinfo : EIATTR_EXIT_INSTR_OFFSETS
	.align		4
        /*007c*/ 	.byte	0x04, 0x1c
        /*007e*/ 	.short	(.L_2522 - .L_2521)


	//   ....[0]....
.L_2521:
        /*0080*/ 	.word	0x000007f0


	//   ....[1]....
        /*0084*/ 	.word	0x0000edb0


	//----- nvinfo : EIATTR_MAX_THREADS
	.align		4
.L_2522:
        /*0088*/ 	.byte	0x04, 0x05
        /*008a*/ 	.short	(.L_2524 - .L_2523)
.L_2523:
        /*008c*/ 	.word	0x00000100
        /*0090*/ 	.word	0x00000001
        /*0094*/ 	.word	0x00000001


	//----- nvinfo : EIATTR_CRS_STACK_SIZE
	.align		4
.L_2524:
        /*0098*/ 	.byte	0x04, 0x1e
        /*009a*/ 	.short	(.L_2526 - .L_2525)
.L_2525:
        /*009c*/ 	.word	0x00000000


	//----- nvinfo : EIATTR_CBANK_PARAM_SIZE
	.align		4
.L_2526:
        /*00a0*/ 	.byte	0x03, 0x19
        /*00a2*/ 	.short	0x02b0


	//----- nvinfo : EIATTR_PARAM_CBANK
	.align		4
        /*00a4*/ 	.byte	0x04, 0x0a
        /*00a6*/ 	.short	(.L_2528 - .L_2527)
	.align		4
.L_2527:
        /*00a8*/ 	.word	index@(.nv.constant0._ZN2at6native43_GLOBAL__N__7cc8d1ed_10_Dropout_cu_0e96ed3820fused_dropout_kernelIddjLin1ELin1EhEEvNS_4cuda6detail10TensorInfoIKT_T1_EENS5_IS6_S8_EENS5_IT4_S8_EES8_T0_NS_15PhiloxCudaStateE)
        /*00ac*/ 	.short	0x0380
        /*00ae*/ 	.short	0x02b0


	//----- nvinfo : EIATTR_SW_WAR
	.align		4
.L_2528:
        /*00b0*/ 	.byte	0x04, 0x36
        /*00b2*/ 	.short	(.L_2530 - .L_2529)
.L_2529:
        /*00b4*/ 	.word	0x00000008
.L_2530:


//--------------------- .nv.info._ZN2at6native43_GLOBAL__N__7cc8d1ed_10_Dropout_cu_0e96ed3820fused_dropout_kernelIddjLin1ELi1EhEEvNS_4cuda6detail10TensorInfoIKT_T1_EENS5_IS6_S8_EENS5_IT4_S8_EES8_T0_NS_15PhiloxCudaStateE --------------------------
	.section	.nv.info._ZN2at6native43_GLOBAL__N__7cc8d1ed_10_Dropout_cu_0e96ed3820fused_dropout_kernelIddjLin1ELi1EhEEvNS_4cuda6detail10TensorInfoIKT_T1_EENS5_IS6_S8_EENS5_IT4_S8_EES8_T0_NS_15PhiloxCudaStateE,"",@"SHT_CUDA_INFO"
	.sectionflags	@""
	.align	4


	//----- nvinfo : EIATTR_CUDA_API_VERSION
	.align		4
        /*0000*/ 	.byte	0x04, 0x37
        /*0002*/ 	.short	(.L_2532 - .L_2531)
.L_2531:
        /*0004*/ 	.word	0x00000082


	//----- nvinfo : EIATTR_KPARAM_INFO
	.align		4
.L_2532:
        /*0008*/ 	.byte	0x04, 0x17
        /*000a*/ 	.short	(.L_2534 - .L_2533)
.L_2533:
        /*000c*/ 	.word	0x00000000
        /*0010*/ 	.short	0x0005
        /*0012*/ 	.short	0x0298
        /*0014*/ 	.byte	0x00, 0xf0, 0x61, 0x00


	//----- nvinfo : EIATTR_KPARAM_INFO
	.align		4
.L_2534:
        /*0018*/ 	.byte	0x04, 0x17
        /*001a*/ 	.short	(.L_2536 - .L_2535)
.L_2535:
        /*001c*/ 	.word	0x00000000
        /*0020*/ 	.short	0x0004
        /*0022*/ 	.short	0x0290
        /*0024*/ 	.byte	0x00, 0xf0, 0x21, 0x00


	//----- nvinfo : EIATTR_KPARAM_INFO
	.align		4
.L_2536:
        /*0028*/ 	.byte	0x04, 0x17
        /*002a*/ 	.short	(.L_2538 - .L_2537)
.L_2537:
        /*002c*/ 	.word	0x00000000
        /*0030*/ 	.short	0x0003
        /*0032*/ 	.short	0x0288
        /*0034*/ 	.byte	0x00, 0xf0, 0x11, 0x00


	//----- nvinfo : EIATTR_KPARAM_INFO
	.align		4
.L_2538:
        /*0038*/ 	.byte	0x04, 0x17
        /*003a*/ 	.short	(.L_2540 - .L_2539)
.L_2539:
        /*003c*/ 	.word	0x00000000
        /*0040*/ 	.short	0x0002
        /*0042*/ 	.short	0x01b0
        /*0044*/ 	.byte	0x00, 0xf0, 0x61, 0x03


	//----- nvinfo : EIATTR_KPARAM_INFO
	.align		4
.L_2540:
        /*0048*/ 	.byte	0x04, 0x17
        /*004a*/ 	.short	(.L_2542 - .L_2541)
.L_2541:
        /*004c*/ 	.word	0x00000000
        /*0050*/ 	.short	0x0001
        /*0052*/ 	.short	0x00d8
        /*0054*/ 	.byte	0x00, 0xf0, 0x61, 0x03


	//----- nvinfo : EIATTR_KPARAM_INFO
	.align		4
.L_2542:
        /*0058*/ 	.byte	0x04, 0x17
        /*005a*/ 	.short	(.L_2544 - .L_2543)
.L_2543:
        /*005c*/ 	.word	0x00000000
        /*0060*/ 	.short	0x0000
        /*0062*/ 	.short	0x0000
        /*0064*/ 	.byte	0x00, 0xf0, 0x61, 0x03


	//----- nvinfo : EIATTR_SPARSE_MMA_MASK
	.align		4
.L_2544:
        /*0068*/ 	.byte	0x03, 0x50
        /*006a*/ 	.short	0x0000


	//----- nvinfo : EIATTR_MAXREG_COUNT
	.align		4
        /*006c*/ 	.byte	0x03, 0x1b
        /*006e*/ 	.short	0x0040


	//----- nvinfo : EIATTR_NUM_BARRIERS
	.align		4
        /*0070*/ 	.byte	0x02, 0x4c
        /*0072*/ 	.byte	0x01
	.zero		1


	//----- nvinfo : EIATTR_MERCURY_ISA_VERSION
	.align		4
        /*0074*/ 	.byte	0x03, 0x5f
        /*0076*/ 	.short	0x0101


	//----- nvinfo : EIATTR_VRC_CTA_INIT_COUNT
	.align		4
        /*0078*/ 	.byte	0x02, 0x4a
	.zero		1
	.zero		1


	//----- nvinfo : EIATTR_EXIT_INSTR_OFFSETS
	.align		4
        /*007c*/ 	.byte	0x04, 0x1c
        /*007e*/ 	.short	(.L_2546 - .L_2545)


	//   ....[0]....
.L_2545:
        /*0080*/ 	.word	0x00000870


	//   ....[1]....
        /*0084*/ 	.word	0x000081f0


	//----- nvinfo : EIATTR_MAX_THREADS
	.align		4
.L_2546:
        /*0088*/ 	.byte	0x04, 0x05
        /*008a*/ 	.short	(.L_2548 - .L_2547)
.L_2547:
        /*008c*/ 	.word	0x00000100
        /*0090*/ 	.word	0x00000001
        /*0094*/ 	.word	0x00000001


	//----- nvinfo : EIATTR_CRS_STACK_SIZE
	.align		4
.L_2548:
        /*0098*/ 	.byte	0x04, 0x1e
        /*009a*/ 	.short	(.L_2550 - .L_2549)
.L_2549:
        /*009c*/ 	.word	0x00000000


	//----- nvinfo : EIATTR_CBANK_PARAM_SIZE
	.align		4
.L_2550:
        /*00a0*/ 	.byte	0x03, 0x19
        /*00a2*/ 	.short	0x02b0


	//----- nvinfo : EIATTR_PARAM_CBANK
	.align		4
        /*00a4*/ 	.byte	0x04, 0x0a
        /*00a6*/ 	.short	(.L_2552 - .L_2551)
	.align		4
.L_2551:
        /*00a8*/ 	.word	index@(.nv.constant0._ZN2at6native43_GLOBAL__N__7cc8d1ed_10_Dropout_cu_0e96ed3820fused_dropout_kernelIddjLin1ELi1EhEEvNS_4cuda6detail10TensorInfoIKT_T1_EENS5_IS6_S8_EENS5_IT4_S8_EES8_T0_NS_15PhiloxCudaStateE)
        /*00ac*/ 	.short	0x0380
        /*00ae*/ 	.short	0x02b0


	//----- nvinfo : EIATTR_SW_WAR
	.align		4
.L_2552:
        /*00b0*/ 	.byte	0x04, 0x36
        /*00b2*/ 	.short	(.L_2554 - .L_2553)
.L_2553:
        /*00b4*/ 	.word	0x00000008
.L_2554:


//--------------------- .nv.info._ZN2at6native43_GLOBAL__N__7cc8d1ed_10_Dropout_cu_0e96ed3820fused_dropout_kernelIddjLi1ELi1EhEEvNS_4cuda6detail10TensorInfoIKT_T1_EENS5_IS6_S8_EENS5_IT4_S8_EES8_T0_NS_15PhiloxCudaStateE --------------------------
	.section	.nv.info._ZN2at6native43_GLOBAL__N__7cc8d1ed_10_Dropout_cu_0e96ed3820fused_dropout_kernelIddjLi1ELi1EhEEvNS_4cuda6detail10TensorInfoIKT_T1_EENS5_IS6_S8_EENS5_IT4_S8_EES8_T0_NS_15PhiloxCudaStateE,"",@"SHT_CUDA_INFO"
	.sectionflags	@""
	.align	4


	//----- nvinfo : EIATTR_CUDA_API_VERSION
	.align		4
        /*0000*/ 	.byte	0x04, 0x37
        /*0002*/ 	.short	(.L_2556 - .L_2555)
.L_2555:
        /*0004*/ 	.word	0x00000082


	//----- nvinfo : EIATTR_KPARAM_INFO
	.align		4
.L_2556:
        /*0008*/ 	.byte	0x04, 0x17
        /*000a*/ 	.short	(.L_2558 - .L_2557)
.L_2557:
        /*000c*/ 	.word	0x00000000
        /*0010*/ 	.short	0x0005
        /*0012*/ 	.short	0x0298
        /*0014*/ 	.byte	0x00, 0xf0, 0x61, 0x00


	//----- nvinfo : EIATTR_KPARAM_INFO
	.align		4
.L_2558:
        /*0018*/ 	.byte	0x04, 0x17
        /*001a*/ 	.short	(.L_2560 - .L_2559)
.L_2559:
        /*001c*/ 	.word	0x00000000
        /*0020*/ 	.short	0x0004
        /*0022*/ 	.short	0x0290
        /*0024*/ 	.byte	0x00, 0xf0, 0x21, 0x00


	//----- nvinfo : EIATTR_KPARAM_INFO
	.align		4
.L_2560:
        /*0028*/ 	.byte	0x04, 0x17
        /*002a*/ 	.short	(.L_2562 - .L_2561)
.L_2561:
        /*002c*/ 	.word	0x00000000
        /*0030*/ 	.short	0x0003
        /*0032*/ 	.short	0x0288
        /*0034*/ 	.byte	0x00, 0xf0, 0x11, 0x00


	//----- nvinfo : EIATTR_KPARAM_INFO
	.align		4
.L_2562:
        /*0038*/ 	.byte	0x04, 0x17
        /*003a*/ 	.short	(.L_2564 - .L_2563)
.L_2563:
        /*003c*/ 	.word	0x00000000
        /*0040*/ 	.short	0x0002
        /*0042*/ 	.short	0x01b0
        /*0044*/ 	.byte	0x00, 0xf0, 0x61, 0x03


	//----- nvinfo : EIATTR_KPARAM_INFO
	.align		4
.L_2564:
        /*0048*/ 	.byte	0x04, 0x17
        /*004a*/ 	.short	(.L_2566 - .L_2565)
.L_2565:
        /*004c*/ 	.word	0x00000000
        /*0050*/ 	.short	0x0001
        /*0052*/ 	.short	0x00d8
        /*0054*/ 	.byte	0x00, 0xf0, 0x61, 0x03


	//----- nvinfo : EIATTR_KPARAM_INFO
	.align		4
.L_2566:
        /*0058*/ 	.byte	0x04, 0x17
        /*005a*/ 	.short	(.L_2568 - .L_2567)
.L_2567:
        /*005c*/ 	.word	0x00000000
        /*0060*/ 	.short	0x0000
        /*0062*/ 	.short	0x0000
        /*0064*/ 	.byte	0x00, 0xf0, 0x61, 0x03


	//----- nvinfo : EIATTR_SPARSE_MMA_MASK
	.align		4
.L_2568:
        /*0068*/ 	.byte	0x03, 0x50
        /*006a*/ 	.short	0x0000


	//----- nvinfo : EIATTR_MAXREG_COUNT
	.align		4
        /*006c*/ 	.byte	0x03, 0x1b
        /*006e*/ 	.short	0x0040


	//----- nvinfo : EIATTR_NUM_BARRIERS
	.align		4
        /*0070*/ 	.byte	0x02, 0x4c
        /*0072*/ 	.byte	0x01
	.zero		1


	//----- nvinfo : EIATTR_MERCURY_ISA_VERSION
	.align		4
        /*0074*/ 	.byte	0x03, 0x5f
        /*0076*/ 	.short	0x0101


	//----- nvinfo : EIATTR_VRC_CTA_INIT_COUNT
	.align		4
        /*0078*/ 	.byte	0x02, 0x4a
	.zero		1
	.zero		1


	//----- nvinfo : EIATTR_EXIT_INSTR_OFFSETS
	.align		4
        /*007c*/ 	.byte	0x04, 0x1c
        /*007e*/ 	.short	(.L_2570 - .L_2569)


	//   ....[0]....
.L_2569:
        /*0080*/ 	.word	0x00000890


	//   ....[1]....
        /*0084*/ 	.word	0x000017f0


	//----- nvinfo : EIATTR_MAX_THREADS
	.align		4
.L_2570:
        /*0088*/ 	.byte	0x04, 0x05
        /*008a*/ 	.short	(.L_2572 - .L_2571)
.L_2571:
        /*008c*/ 	.word	0x00000100
        /*0090*/ 	.word	0x00000001
        /*0094*/ 	.word	0x00000001


	//----- nvinfo : EIATTR_CRS_STACK_SIZE
	.align		4
.L_2572:
        /*0098*/ 	.byte	0x04, 0x1e
        /*009a*/ 	.short	(.L_2574 - .L_2573)
.L_2573:
        /*009c*/ 	.word	0x00000000


	//----- nvinfo : EIATTR_CBANK_PARAM_SIZE
	.align		4
.L_2574:
        /*00a0*/ 	.byte	0x03, 0x19
        /*00a2*/ 	.short	0x02b0


	//----- nvinfo : EIATTR_PARAM_CBANK
	.align		4
        /*00a4*/ 	.byte	0x04, 0x0a
        /*00a6*/ 	.short	(.L_2576 - .L_2575)
	.align		4
.L_2575:
        /*00a8*/ 	.word	index@(.nv.constant0._ZN2at6native43_GLOBAL__N__7cc8d1ed_10_Dropout_cu_0e96ed3820fused_dropout_kernelIddjLi1ELi1EhEEvNS_4cuda6detail10TensorInfoIKT_T1_EENS5_IS6_S8_EENS5_IT4_S8_EES8_T0_NS_15PhiloxCudaStateE)
        /*00ac*/ 	.short	0x0380
        /*00ae*/ 	.short	0x02b0


	//----- nvinfo : EIATTR_SW_WAR
	.align		4
.L_2576:
        /*00b0*/ 	.byte	0x04, 0x36
        /*00b2*/ 	.short	(.L_2578 - .L_2577)
.L_2577:
        /*00b4*/ 	.word	0x00000008
.L_2578:


//--------------------- .nv.info._ZN2at6native43_GLOBAL__N__7cc8d1ed_10_Dropout_cu_0e96ed3824fused_dropout_kernel_vecIddjLi1ELi2EhEEvNS_4cuda6detail10TensorInfoIKT_T1_EENS5_IS6_S8_EENS5_IT4_S8_EES8_T0_NS_15PhiloxCudaStateE --------------------------
	.section	.nv.info._ZN2at6native43_GLOBAL__N__7cc8d1ed_10_Dropout_cu_0e96ed3824fused_dropout_kernel_vecIddjLi1ELi2EhEEvNS_4cuda6detail10TensorInfoIKT_T1_EENS5_IS6_S8_EENS5_IT4_S8_EES8_T0_NS_15PhiloxCudaStateE,"",@"SHT_CUDA_INFO"
	.sectionflags	@""
	.align	4


	//----- nvinfo : EIATTR_CUDA_API_VERSION
	.align		4
        /*0000*/ 	.byte	0x04, 0x37
        /*0002*/ 	.short	(.L_2580 - .L_2579)
.L_2579:
        /*0004*/ 	.word	0x00000082


	//----- nvinfo : EIATTR_KPARAM_INFO
	.align		4
.L_2580:
        /*0008*/ 	.byte	0x04, 0x17
        /*000a*/ 	.short	(.L_2582 - .L_2581)
.L_2581:
        /*000c*/ 	.word	0x00000000
        /*0010*/ 	.short	0x0005
        /*0012*/ 	.short	0x0298
        /*0014*/ 	.byte	0x00, 0xf0, 0x61, 0x00


	//----- nvinfo : EIATTR_KPARAM_INFO
	.align		4
.L_2582:
        /*0018*/ 	.byte	0x04, 0x17
        /*001a*/ 	.short	(.L_2584 - .L_2583)
.L_2583:
        /*001c*/ 	.word	0x00000000
        /*0020*/ 	.short	0x0004
        /*0022*/ 	.short	0x0290
        /*0024*/ 	.byte	0x00, 0xf0, 0x21, 0x00


	//----- nvinfo : EIATTR_KPARAM_INFO
	.align		4
.L_2584:
        /*0028*/ 	.byte	0x04, 0x17
        /*002a*/ 	.short	(.L_2586 - .L_2585)
.L_2585:
        /*002c*/ 	.word	0x00000000
        /*0030*/ 	.short	0x0003
        /*0032*/ 	.short	0x0288
        /*0034*/ 	.byte	0x00, 0xf0, 0x11, 0x00


	//----- nvinfo : EIATTR_KPARAM_INFO
	.align		4
.L_2586:
        /*0038*/ 	.byte	0x04, 0x17
        /*003a*/ 	.short	(.L_2588 - .L_2587)
.L_2587:
        /*003c*/ 	.word	0x00000000
        /*0040*/ 	.short	0x0002
        /*0042*/ 	.short	0x01b0
        /*0044*/ 	.byte	0x00, 0xf0, 0x61, 0x03


	//----- nvinfo : EIATTR_KPARAM_INFO
	.align		4
.L_2588:
        /*0048*/ 	.byte	0x04, 0x17
        /*004a*/ 	.short	(.L_2590 - .L_2589)
.L_2589:
        /*004c*/ 	.word	0x00000000
        /*0050*/ 	.short	0x0001
        /*0052*/ 	.short	0x00d8
        /*0054*/ 	.byte	0x00, 0xf0, 0x61, 0x03


	//----- nvinfo : EIATTR_KPARAM_INFO
	.align		4
.L_2590:
        /*0058*/ 	.byte	0x04, 0x17
        /*005a*/ 	.short	(.L_2592 - .L_2591)
.L_2591:
        /*005c*/ 	.word	0x00000000
        /*0060*/ 	.short	0x0000
        /*0062*/ 	.short	0x0000
        /*0064*/ 	.byte	0x00, 0xf0, 0x61, 0x03


	//----- nvinfo : EIATTR_SPARSE_MMA_MASK
	.align		4
.L_2592:
        /*0068*/ 	.byte	0x03, 0x50
        /*006a*/ 	.short	0x0000


	//----- nvinfo : EIATTR_MAXREG_COUNT
	.align		4
        /*006c*/ 	.byte	0x03, 0x1b
        /*006e*/ 	.short	0x0040


	//----- nvinfo : EIATTR_NUM_BARRIERS
	.align		4
        /*0070*/ 	.byte	0x02, 0x4c
        /*0072*/ 	.byte	0x01
	.zero		1


	//----- nvinfo : EIATTR_MERCURY_ISA_VERSION
	.align		4
        /*0074*/ 	.byte	0x03, 0x5f
        /*0076*/ 	.short	0x0101


	//----- nvinfo : EIATTR_VRC_CTA_INIT_COUNT
	.align		4
        /*0078*/ 	.byte	0x02, 0x4a
	.zero		1
	.zero		1


	//----- nvinfo : EIATTR_EXIT_INSTR_OFFSETS
	.align		4
        /*007c*/ 	.byte	0x04, 0x1c
        /*007e*/ 	.short	(.L_2594 - .L_2593)


	//   ....[0]....
.L_2593:
        /*0080*/ 	.word	0x00000130


	//   ....[1]....
        /*0084*/ 	.word	0x00000f60


	//----- nvinfo : EIATTR_MAX_THREADS
	.align		4
.L_2594:
        /*0088*/ 	.byte	0x04, 0x05
        /*008a*/ 	.short	(.L_2596 - .L_2595)
.L_2595:
        /*008c*/ 	.word	0x00000100
        /*0090*/ 	.word	0x00000001
        /*0094*/ 	.word	0x00000001


	//----- nvinfo : EIATTR_CRS_STACK_SIZE
	.align		4
.L_2596:
        /*0098*/ 	.byte	0x04, 0x1e
        /*009a*/ 	.short	(.L_2598 - .L_2597)
.L_2597:
        /*009c*/ 	.word	0x00000000


	//----- nvinfo : EIATTR_CBANK_PARAM_SIZE
	.align		4
.L_2598:
        /*00a0*/ 	.byte	0x03, 0x19
        /*00a2*/ 	.short	0x02b0


	//----- nvinfo : EIATTR_PARAM_CBANK
	.align		4
        /*00a4*/ 	.byte	0x04, 0x0a
        /*00a6*/ 	.short	(.L_2600 - .L_2599)
	.align		4
.L_2599:
        /*00a8*/ 	.word	index@(.nv.constant0._ZN2at6native43_GLOBAL__N__7cc8d1ed_10_Dropout_cu_0e96ed3824fused_dropout_kernel_vecIddjLi1ELi2EhEEvNS_4cuda6detail10TensorInfoIKT_T1_EENS5_IS6_S8_EENS5_IT4_S8_EES8_T0_NS_15PhiloxCudaStateE)
        /*00ac*/ 	.short	0x0380
        /*00ae*/ 	.short	0x02b0


	//----- nvinfo : EIATTR_SW_WAR
	.align		4
.L_2600:
        /*00b0*/ 	.byte	0x04, 0x36
        /*00b2*/ 	.short	(.L_2602 - .L_2601)
.L_2601:
        /*00b4*/ 	.word	0x00000008
.L_2602:


//--------------------- .nv.info._ZN2at6native43_GLOBAL__N__7cc8d1ed_10_Dropout_cu_0e96ed3824fused_dropout_kernel_vecIddjLi1ELi4EhEEvNS_4cuda6detail10TensorInfoIKT_T1_EENS5_IS6_S8_EENS5_IT4_S8_EES8_T0_NS_15PhiloxCudaStateE --------------------------
	.section	.nv.info._ZN2at6native43_GLOBAL__N__7cc8d1ed_10_Dropout_cu_0e96ed3824fused_dropout_kernel_vecIddjLi1ELi4EhEEvNS_4cuda6detail10TensorInfoIKT_T1_EENS5_IS6_S8_EENS5_IT4_S8_EES8_T0_NS_15PhiloxCudaStateE,"",@"SHT_CUDA_INFO"
	.sectionflags	@""
	.align	4


	//----- nvinfo : EIATTR_CUDA_API_VERSION
	.align		4
        /*0000*/ 	.byte	0x04, 0x37
        /*0002*/ 	.short	(.L_2604 - .L_2603)
.L_2603:
        /*0004*/ 	.word	0x00000082


	//----- nvinfo : EIATTR_KPARAM_INFO
	.align		4
.L_2604:
        /*0008*/ 	.byte	0x04, 0x17
        /*000a*/ 	.short	(.L_2606 - .L_2605)
.L_2605:
        /*000c*/ 	.word	0x00000000
        /*0010*/ 	.short	0x0005
        /*0012*/ 	.short	0x0298
        /*0014*/ 	.byte	0x00, 0xf0, 0x61, 0x00


	//----- nvinfo : EIATTR_KPARAM_INFO
	.align		4
.L_2606:
        /*0018*/ 	.byte	0x04, 0x17
        /*001a*/ 	.short	(.L_2608 - .L_2607)
.L_2607:
        /*001c*/ 	.word	0x00000000
        /*0020*/ 	.short	0x0004
        /*0022*/ 	.short	0x0290
        /*0024*/ 	.byte	0x00, 0xf0, 0x21, 0x00


	//----- nvinfo : EIATTR_KPARAM_INFO
	.align		4
.L_2608:
        /*0028*/ 	.byte	0x04, 0x17
        /*002a*/ 	.short	(.L_2610 - .L_2609)
.L_2609:
        /*002c*/ 	.word	0x00000000
        /*0030*/ 	.short	0x0003
        /*0032*/ 	.short	0x0288
        /*0034*/ 	.byte	0x00, 0xf0, 0x11, 0x00


	//----- nvinfo : EIATTR_KPARAM_INFO
	.align		4
.L_2610:
        /*0038*/ 	.byte	0x04, 0x17
        /*003a*/ 	.short	(.L_2612 - .L_2611)
.L_2611:
        /*003c*/ 	.word	0x00000000
        /*0040*/ 	.short	0x0002
        /*0042*/ 	.short	0x01b0
        /*0044*/ 	.byte	0x00, 0xf0, 0x61, 0x03


	//----- nvinfo : EIATTR_KPARAM_INFO
	.align		4
.L_2612:
        /*0048*/ 	.byte	0x04, 0x17
        /*004a*/ 	.short	(.L_2614 - .L_2613)
.L_2613:
        /*004c*/ 	.word	0x00000000
        /*0050*/ 	.short	0x0001
        /*0052*/ 	.short	0x00d8
        /*0054*/ 	.byte	0x00, 0xf0, 0x61, 0x03


	//----- nvinfo : EIATTR_KPARAM_INFO
	.align		4
.L_2614:
        /*0058*/ 	.byte	0x04, 0x17
        /*005a*/ 	.short	(.L_2616 - .L_2615)
.L_2615:
        /*005c*/ 	.word	0x00000000
        /*0060*/ 	.short	0x0000
        /*0062*/ 	.short	0x0000
        /*0064*/ 	.byte	0x00, 0xf0, 0x61, 0x03


	//----- nvinfo : EIATTR_SPARSE_MMA_MASK
	.align		4
.L_2616:
        /*0068*/ 	.byte	0x03, 0x50
        /*006a*/ 	.short	0x0000


	//----- nvinfo : EIATTR_MAXREG_COUNT
	.align		4
        /*006c*/ 	.byte	0x03, 0x1b
        /*006e*/ 	.short	0x0040


	//----- nvinfo : EIATTR_NUM_BARRIERS
	.align		4
        /*0070*/ 	.byte	0x02, 0x4c
        /*0072*/ 	.byte	0x01
	.zero		1


	//----- nvinfo : EIATTR_MERCURY_ISA_VERSION
	.align		4
        /*0074*/ 	.byte	0x03, 0x5f
        /*0076*/ 	.short	0x0101


	//----- nvinfo : EIATTR_VRC_CTA_INIT_COUNT
	.align		4
        /*0078*/ 	.byte	0x02, 0x4a
	.zero		1
	.zero		1


	//----- nvinfo : EIATTR_EXIT_INSTR_OFFSETS
	.align		4
        /*007c*/ 	.byte	0x04, 0x1c
        /*007e*/ 	.short	(.L_2618 - .L_2617)


	//   ....[0]....
.L_2617:
        /*0080*/ 	.word	0x00000140


	//   ....[1]....
        /*0084*/ 	.word	0x00001370


	//----- nvinfo : EIATTR_MAX_THREADS
	.align		4
.L_2618:
        /*0088*/ 	.byte	0x04, 0x05
        /*008a*/ 	.short	(.L_2620 - .L_2619)
.L_2619:
        /*008c*/ 	.word	0x00000100
        /*0090*/ 	.word	0x00000001
        /*0094*/ 	.word	0x00000001


	//----- nvinfo : EIATTR_CRS_STACK_SIZE
	.align		4
.L_2620:
        /*0098*/ 	.byte	0x04, 0x1e
        /*009a*/ 	.short	(.L_2622 - .L_2621)
.L_2621:
        /*009c*/ 	.word	0x00000000


	//----- nvinfo : EIATTR_CBANK_PARAM_SIZE
	.align		4
.L_2622:
        /*00a0*/ 	.byte	0x03, 0x19
        /*00a2*/ 	.short	0x02b0


	//----- nvinfo : EIATTR_PARAM_CBANK
	.align		4
        /*00a4*/ 	.byte	0x04, 0x0a
        /*00a6*/ 	.short	(.L_2624 - .L_2623)
	.align		4
.L_2623:
        /*00a8*/ 	.word	index@(.nv.constant0._ZN2at6native43_GLOBAL__N__7cc8d1ed_10_Dropout_cu_0e96ed3824fused_dropout_kernel_vecIddjLi1ELi4EhEEvNS_4cuda6detail10TensorInfoIKT_T1_EENS5_IS6_S8_EENS5_IT4_S8_EES8_T0_NS_15PhiloxCudaStateE)
        /*00ac*/ 	.short	0x0380
        /*00ae*/ 	.short	0x02b0


	//----- nvinfo : EIATTR_SW_WAR
	.align		4
.L_2624:
        /*00b0*/ 	.byte	0x04, 0x36
        /*00b2*/ 	.short	(.L_2626 - .L_2625)
.L_2625:
        /*00b4*/ 	.word	0x00000008
.L_2626:


//--------------------- .nv.info._ZN2at6native43_GLOBAL__N__7cc8d1ed_10_Dropout_cu_0e96ed3824fused_dropout_kernel_vecIddjLi1ELi8EhEEvNS_4cuda6detail10TensorInfoIKT_T1_EENS5_IS6_S8_EENS5_IT4_S8_EES8_T0_NS_15PhiloxCudaStateE --------------------------
	.section	.nv.info._ZN2at6native43_GLOBAL__N__7cc8d1ed_10_Dropout_cu_0e96ed3824fused_dropout_kernel_vecIddjLi1ELi8EhEEvNS_4cuda6detail10TensorInfoIKT_T1_EENS5_IS6_S8_EENS5_IT4_S8_EES8_T0_NS_15PhiloxCudaStateE,"",@"SHT_CUDA_INFO"
	.sectionflags	@""
	.align	4


	//----- nvinfo : EIATTR_CUDA_API_VERSION
	.align		4
        /*0000*/ 	.byte	0x04, 0x37
        /*0002*/ 	.short	(.L_2628 - .L_2627)
.L_2627:
        /*0004*/ 	.word	0x00000082


	//----- nvinfo : EIATTR_KPARAM_INFO
	.align		4
.L_2628:
        /*0008*/ 	.byte	0x04, 0x17
        /*000a*/ 	.short	(.L_2630 - .L_2629)
.L_2629:
        /*000c*/ 	.word	0x00000000
        /*0010*/ 	.short	0x0005
        /*0012*/ 	.short	0x0298
        /*0014*/ 	.byte	0x00, 0xf0, 0x61, 0x00


	//----- nvinfo : EIATTR_KPARAM_INFO
	.align		4
.L_2630:
        /*0018*/ 	.byte	0x04, 0x17
        /*001a*/ 	.short	(.L_2632 - .L_2631)
.L_2631:
        /*001c*/ 	.word	0x00000000
        /*0020*/ 	.short	0x0004
        /*0022*/ 	.short	0x0290
        /*0024*/ 	.byte	0x00, 0xf0, 0x21, 0x00


	//----- nvinfo : EIATTR_KPARAM_INFO
	.align		4
.L_2632:
        /*0028*/ 	.byte	0x04, 0x17
        /*002a*/ 	.short	(.L_2634 - .L_2633)
.L_2633:
        /*002c*/ 	.word	0x00000000
        /*0030*/ 	.short	0x0003
        /*0032*/ 	.short	0x0288
        /*0034*/ 	.byte	0x00, 0xf0, 0x11, 0x00


	//----- nvinfo : EIATTR_KPARAM_INFO
	.align		4
.L_2634:
        /*0038*/ 	.byte	0x04, 0x17
        /*003a*/ 	.short	(.L_2636 - .L_2635)
.L_2635:
        /*003c*/ 	.word	0x00000000
        /*0040*/ 	.short	0x0002
        /*0042*/ 	.short	0x01b0
        /*0044*/ 	.byte	0x00, 0xf0, 0x61, 0x03


	//----- nvinfo : EIATTR_KPARAM_INFO
	.align		4
.L_2636:
        /*0048*/ 	.byte	0x04, 0x17
        /*004a*/ 	.short	(.L_2638 - .L_2637)
.L_2637:
        /*004c*/ 	.word	0x00000000
        /*0050*/ 	.short	0x0001
        /*0052*/ 	.short	0x00d8
        /*0054*/ 	.byte	0x00, 0xf0, 0x61, 0x03


	//----- nvinfo : EIATTR_KPARAM_INFO
	.align		4
.L_2638:
        /*0058*/ 	.byte	0x04, 0x17
        /*005a*/ 	.short	(.L_2640 - .L_2639)
.L_2639:
        /*005c*/ 	.word	0x00000000
        /*0060*/ 	.short	0x0000
        /*0062*/ 	.short	0x0000
        /*0064*/ 	.byte	0x00, 0xf0, 0x61, 0x03


	//----- nvinfo : EIATTR_SPARSE_MMA_MASK
	.align		4
.L_2640:
        /*0068*/ 	.byte	0x03, 0x50
        /*006a*/ 	.short	0x0000


	//----- nvinfo : EIATTR_MAXREG_COUNT
	.align		4
        /*006c*/ 	.byte	0x03, 0x1b
        /*006e*/ 	.short	0x0040


	//----- nvinfo : EIATTR_NUM_BARRIERS
	.align		4
        /*0070*/ 	.byte	0x02, 0x4c
        /*0072*/ 	.byte	0x01
	.zero		1


	//----- nvinfo : EIATTR_MERCURY_ISA_VERSION
	.align		4
        /*0074*/ 	.byte	0x03, 0x5f
        /*0076*/ 	.short	0x0101


	//----- nvinfo : EIATTR_VRC_CTA_INIT_COUNT
	.align		4
        /*0078*/ 	.byte	0x02, 0x4a
	.zero		1
	.zero		1


	//----- nvinfo : EIATTR_EXIT_INSTR_OFFSETS
	.align		4
        /*007c*/ 	.byte	0x04, 0x1c
        /*007e*/ 	.short	(.L_2642 - .L_2641)


	//   ....[0]....
.L_2641:
        /*0080*/ 	.word	0x000005d0


	//   ....[1]....
        /*0084*/ 	.word	0x00002070


	//----- nvinfo : EIATTR_MAX_THREADS
	.align		4
.L_2642:
        /*0088*/ 	.byte	0x04, 0x05
        /*008a*/ 	.short	(.L_2644 - .L_2643)
.L_2643:
        /*008c*/ 	.word	0x00000100
        /*0090*/ 	.word	0x00000001
        /*0094*/ 	.word	0x00000001


	//----- nvinfo : EIATTR_CRS_STACK_SIZE
	.align		4
.L_2644:
        /*0098*/ 	.byte	0x04, 0x1e
        /*009a*/ 	.short	(.L_2646 - .L_2645)
.L_2645:
        /*009c*/ 	.word	0x00000000


	//----- nvinfo : EIATTR_CBANK_PARAM_SIZE
	.align		4
.L_2646:
        /*00a0*/ 	.byte	0x03, 0x19
        /*00a2*/ 	.short	0x02b0


	//----- nvinfo : EIATTR_PARAM_CBANK
	.align		4
        /*00a4*/ 	.byte	0x04, 0x0a
        /*00a6*/ 	.short	(.L_2648 - .L_2647)
	.align		4
.L_2647:
        /*00a8*/ 	.word	index@(.nv.constant0._ZN2at6native43_GLOBAL__N__7cc8d1ed_10_Dropout_cu_0e96ed3824fused_dropout_kernel_vecIddjLi1ELi8EhEEvNS_4cuda6detail10TensorInfoIKT_T1_EENS5_IS6_S8_EENS5_IT4_S8_EES8_T0_NS_15PhiloxCudaStateE)
        /*00ac*/ 	.short	0x0380
        /*00ae*/ 	.short	0x02b0


	//----- nvinfo : EIATTR_SW_WAR
	.align		4
.L_2648:
        /*00b0*/ 	.byte	0x04, 0x36
        /*00b2*/ 	.short	(.L_2650 - .L_2649)
.L_2649:
        /*00b4*/ 	.word	0x00000008
.L_2650:


//--------------------- .nv.info._ZN2at6native43_GLOBAL__N__7cc8d1ed_10_Dropout_cu_0e96ed3824fused_dropout_kernel_vecIddjLi1ELi16EhEEvNS_4cuda6detail10TensorInfoIKT_T1_EENS5_IS6_S8_EENS5_IT4_S8_EES8_T0_NS_15PhiloxCudaStateE --------------------------
	.section	.nv.info._ZN2at6native43_GLOBAL__N__7cc8d1ed_10_Dropout_cu_0e96ed3824fused_dropout_kernel_vecIddjLi1ELi16EhEEvNS_4cuda6detail10TensorInfoIKT_T1_EENS5_IS6_S8_EENS5_IT4_S8_EES8_T0_NS_15PhiloxCudaStateE,"",@"SHT_CUDA_INFO"
	.sectionflags	@""
	.align	4


	//----- nvinfo : EIATTR_CUDA_API_VERSION
	.align		4
        /*0000*/ 	.byte	0x04, 0x37
        /*0002*/ 	.short	(.L_2652 - .L_2651)
.L_2651:
        /*0004*/ 	.word	0x00000082


	//----- nvinfo : EIATTR_KPARAM_INFO
	.align		4
.L_2652:
        /*0008*/ 	.byte	0x04, 0x17
        /*000a*/ 	.short	(.L_2654 - .L_2653)
.L_2653:
        /*000c*/ 	.word	0x00000000
        /*0010*/ 	.short	0x0005
        /*0012*/ 	.short	0x0298
        /*0014*/ 	.byte	0x00, 0xf0, 0x61, 0x00


	//----- nvinfo : EIATTR_KPARAM_INFO
	.align		4
.L_2654:
        /*0018*/ 	.byte	0x04, 0x17
        /*001a*/ 	.short	(.L_2656 - .L_2655)
.L_2655:
        /*001c*/ 	.word	0x00000000
        /*0020*/ 	.short	0x0004
        /*0022*/ 	.short	0x0290
        /*0024*/ 	.byte	0x00, 0xf0, 0x21, 0x00


	//----- nvinfo : EIATTR_KPARAM_INFO
	.align		4
.L_2656:
        /*0028*/ 	.byte	0x04, 0x17
        /*002a*/ 	.short	(.L_2658 - .L_2657)
.L_2657:
        /*002c*/ 	.word	0x00000000
        /*0030*/ 	.short	0x0003
        /*0032*/ 	.short	0x0288
        /*0034*/ 	.byte	0x00, 0xf0, 0x11, 0x00


	//----- nvinfo : EIATTR_KPARAM_INFO
	.align		4
.L_2658:
        /*0038*/ 	.byte	0x04, 0x17
        /*003a*/ 	.short	(.L_2660 - .L_2659)
.L_2659:
        /*003c*/ 	.word	0x00000000
        /*0040*/ 	.short	0x0002
        /*0042*/ 	.short	0x01b0
        /*0044*/ 	.byte	0x00, 0xf0, 0x61, 0x03


	//----- nvinfo : EIATTR_KPARAM_INFO
	.align		4
.L_2660:
        /*0048*/ 	.byte	0x04, 0x17
        /*004a*/ 	.short	(.L_2662 - .L_2661)
.L_2661:
        /*004c*/ 	.word	0x00000000
        /*0050*/ 	.short	0x0001
        /*0052*/ 	.short	0x00d8
        /*0054*/ 	.byte	0x00, 0xf0, 0x61, 0x03


	//----- nvinfo : EIATTR_KPARAM_INFO
	.align		4
.L_2662:
        /*0058*/ 	.byte	0x04, 0x17
        /*005a*/ 	.short	(.L_2664 - .L_2663)
.L_2663:
        /*005c*/ 	.word	0x00000000
        /*0060*/ 	.short	0x0000
        /*0062*/ 	.short	0x0000
        /*0064*/ 	.byte	0x00, 0xf0, 0x61, 0x03


	//----- nvinfo : EIATTR_SPARSE_MMA_MASK
	.align		4
.L_2664:
        /*0068*/ 	.byte	0x03, 0x50
        /*006a*/ 	.short	0x0000


	//----- nvinfo : EIATTR_MAXREG_COUNT
	.align		4
        /*006c*/ 	.byte	0x03, 0x1b
        /*006e*/ 	.short	0x0040


	//----- nvinfo : EIATTR_NUM_BARRIERS
	.align		4
        /*0070*/ 	.byte	0x02, 0x4c
        /*0072*/ 	.byte	0x01
	.zero		1


	//----- nvinfo : EIATTR_ANNOTATIONS
	.align		4
        /*0074*/ 	.byte	0x04, 0x55
        /*0076*/ 	.short	(.L_2666 - .L_2665)


	//   ....[0]....
.L_2665:
        /*0078*/ 	.word	0x00000001
        /*007c*/ 	.byte	0x30, 0x06, 0x00, 0x00, 0x01, 0x00, 0x00, 0x00, 0x40, 0x08, 0x00, 0x00, 0x01, 0x00, 0x00, 0x00
        /*008c*/ 	.byte	0xf0, 0x0e, 0x00, 0x00, 0x01, 0x00, 0x00, 0x00, 0x80, 0x11, 0x00, 0x00, 0x01, 0x00, 0x00, 0x00
        /*009c*/ 	.byte	0xa0, 0x1b, 0x00, 0x00, 0x01, 0x00, 0x00, 0x00, 0x10, 0x1d, 0x00, 0x00, 0x01, 0x00, 0x00, 0x00
        /*00ac*/ 	.byte	0x20, 0x1d, 0x00, 0x00, 0x01, 0x00, 0x00, 0x00, 0x30, 0x1d, 0x00, 0x00, 0x01, 0x00, 0x00, 0x00
        /*00bc*/ 	.byte	0x40, 0x1d, 0x00, 0x00, 0x01, 0x00, 0x00, 0x00, 0x50, 0x1d, 0x00, 0x00, 0x01, 0x00, 0x00, 0x00
        /*00cc*/ 	.byte	0x70, 0x26, 0x00, 0x00, 0x01, 0x00, 0x00, 0x00, 0x80, 0x26, 0x00, 0x00, 0x01, 0x00, 0x00, 0x00
        /*00dc*/ 	.byte	0xb0, 0x31, 0x00, 0x00


	//----- nvinfo : EIATTR_MERCURY_ISA_VERSION
	.align		4
.L_2666:
        /*00e0*/ 	.byte	0x03, 0x5f
        /*00e2*/ 	.short	0x0101


	//----- nvinfo : EIATTR_VRC_CTA_INIT_COUNT
	.align		4
        /*00e4*/ 	.byte	0x02, 0x4a
	.zero		1
	.zero		1


	//----- nvinfo : EIATTR_EXIT_INSTR_OFFSETS
	.align		4
        /*00e8*/ 	.byte	0x04, 0x1c
        /*00ea*/ 	.short	(.L_2668 - .L_2667)


	//   ....[0]....
.L_2667:
        /*00ec*/ 	.word	0x00000160


	//   ....[1]....
        /*00f0*/ 	.word	0x000037c0


	//----- nvinfo : EIATTR_MAX_THREADS
	.align		4
.L_2668:
        /*00f4*/ 	.byte	0x04, 0x05
        /*00f6*/ 	.short	(.L_2670 - .L_2669)
.L_2669:
        /*00f8*/ 	.word	0x00000100
        /*00fc*/ 	.word	0x00000001
        /*0100*/ 	.word	0x00000001


	//----- nvinfo : EIATTR_CRS_STACK_SIZE
	.align		4
.L_2670:
        /*0104*/ 	.byte	0x04, 0x1e
        /*0106*/ 	.short	(.L_2672 - .L_2671)
.L_2671:
        /*0108*/ 	.word	0x00000000


	//----- nvinfo : EIATTR_CBANK_PARAM_SIZE
	.align		4
.L_2672:
        /*010c*/ 	.byte	0x03, 0x19
        /*010e*/ 	.short	0x02b0


	//----- nvinfo : EIATTR_PARAM_CBANK
	.align		4
        /*0110*/ 	.byte	0x04, 0x0a
        /*0112*/ 	.short	(.L_2674 - .L_2673)
	.align		4
.L_2673:
        /*0114*/ 	.word	index@(.nv.constant0._ZN2at6native43_GLOBAL__N__7cc8d1ed_10_Dropout_cu_0e96ed3824fused_dropout_kernel_vecIddjLi1ELi16EhEEvNS_4cuda6detail10TensorInfoIKT_T1_EENS5_IS6_S8_EENS5_IT4_S8_EES8_T0_NS_15PhiloxCudaStateE)
        /*0118*/ 	.short	0x0380
        /*011a*/ 	.short	0x02b0


	//----- nvinfo : EIATTR_SW_WAR
	.align		4
.L_2674:
        /*011c*/ 	.byte	0x04, 0x36
        /*011e*/ 	.short	(.L_2676 - .L_2675)
.L_2675:
        /*0120*/ 	.word	0x00000008
.L_2676:


//--------------------- .nv.info._ZN2at6native43_GLOBAL__N__7cc8d1ed_10_Dropout_cu_0e96ed3820fused_dropout_kernelIN3c108BFloat16EfmLin1ELin1EbEEvNS_4cuda6detail10TensorInfoIKT_T1_EENS7_IS8_SA_EENS7_IT4_SA_EESA_T0_NS_15PhiloxCudaStateE --------------------------
	.section	.nv.info._ZN2at6native43_GLOBAL__N__7cc8d1ed_10_Dropout_cu_0e96ed3820fused_dropout_kernelIN3c108BFloat16EfmLin1ELin1EbEEvNS_4cuda6detail10TensorInfoIKT_T1_EENS7_IS8_SA_EENS7_IT4_SA_EESA_T0_NS_15PhiloxCudaStateE,"",@"SHT_CUDA_INFO"
	.sectionflags	@""
	.align	4


	//----- nvinfo : EIATTR_CUDA_API_VERSION
	.align		4
        /*0000*/ 	.byte	0x04, 0x37
        /*0002*/ 	.short	(.L_2678 - .L_2677)
.L_2677:
        /*0004*/ 	.word	0x00000082


	//----- nvinfo : EIATTR_KPARAM_INFO
	.align		4
.L_2678:
        /*0008*/ 	.byte	0x04, 0x17
        /*000a*/ 	.short	(.L_2680 - .L_2679)
.L_2679:
        /*000c*/ 	.word	0x00000000
        /*0010*/ 	.short	0x0005
        /*0012*/ 	.short	0x04f0
        /*0014*/ 	.byte	0x00, 0xf0, 0x61, 0x00


	//----- nvinfo : EIATTR_KPARAM_INFO
	.align		4
.L_2680:
        /*0018*/ 	.byte	0x04, 0x17
        /*001a*/ 	.short	(.L_2682 - .L_2681)
.L_2681:
        /*001c*/ 	.word	0x00000000
        /*0020*/ 	.short	0x0004
        /*0022*/ 	.short	0x04e8
        /*0024*/ 	.byte	0x00, 0xf0, 0x11, 0x00


	//----- nvinfo : EIATTR_KPARAM_INFO
	.align		4
.L_2682:
        /*0028*/ 	.byte	0x04, 0x17
        /*002a*/ 	.short	(.L_2684 - .L_2683)
.L_2683:
        /*002c*/ 	.word	0x00000000
        /*0030*/ 	.short	0x0003
        /*0032*/ 	.short	0x04e0
        /*0034*/ 	.byte	0x00, 0xf0, 0x21, 0x00


	//----- nvinfo : EIATTR_KPARAM_INFO
	.align		4
.L_2684:
        /*0038*/ 	.byte	0x04, 0x17
        /*003a*/ 	.short	(.L_2686 - .L_2685)
.L_2685:
        /*003c*/ 	.word	0x00000000
        /*0040*/ 	.short	0x0002
        /*0042*/ 	.short	0x0340
        /*0044*/ 	.byte	0x00, 0xf0, 0x81, 0x06


	//----- nvinfo : EIATTR_KPARAM_INFO
	.align		4
.L_2686:
        /*0048*/ 	.byte	0x04, 0x17
        /*004a*/ 	.short	(.L_2688 - .L_2687)
.L_2687:
        /*004c*/ 	.word	0x00000000
        /*0050*/ 	.short	0x0001
        /*0052*/ 	.short	0x01a0
        /*0054*/ 	.byte	0x00, 0xf0, 0x81, 0x06


	//----- nvinfo : EIATTR_KPARAM_INFO
	.align		4
.L_2688:
        /*0058*/ 	.byte	0x04, 0x17
        /*005a*/ 	.short	(.L_2690 - .L_2689)
.L_2689:
        /*005c*/ 	.word	0x00000000
        /*0060*/ 	.short	0x0000
        /*0062*/ 	.short	0x0000
        /*0064*/ 	.byte	0x00, 0xf0, 0x81, 0x06


	//----- nvinfo : EIATTR_SPARSE_MMA_MASK
	.align		4
.L_2690:
        /*0068*/ 	.byte	0x03, 0x50
        /*006a*/ 	.short	0x0000


	//----- nvinfo : EIATTR_MAXREG_COUNT
	.align		4
        /*006c*/ 	.byte	0x03, 0x1b
        /*006e*/ 	.short	0x0040


	//----- nvinfo : EIATTR_NUM_BARRIERS
	.align		4
        /*0070*/ 	.byte	0x02, 0x4c
        /*0072*/ 	.byte	0x01
	.zero		1


	//----- nvinfo : EIATTR_MERCURY_ISA_VERSION
	.align		4
        /*0074*/ 	.byte	0x03, 0x5f
        /*0076*/ 	.short	0x0101


	//----- nvinfo : EIATTR_VRC_CTA_INIT_COUNT
	.align		4
        /*0078*/ 	.byte	0x02, 0x4a
	.zero		1
	.zero		1


	//----- nvinfo : EIATTR_EXIT_INSTR_OFFSETS
	.align		4
        /*007c*/ 	.byte	0x04, 0x1c
        /*007e*/ 	.short	(.L_2692 - .L_2691)


	//   ....[0]....
.L_2691:
        /*0080*/ 	.word	0x000009f0


	//   ....[1]....
        /*0084*/ 	.word	0x0001df50


	//----- nvinfo : EIATTR_MAX_THREADS
	.align		4
.L_2692:
        /*0088*/ 	.byte	0x04, 0x05
        /*008a*/ 	.short	(.L_2694 - .L_2693)
.L_2693:
        /*008c*/ 	.word	0x00000100
        /*0090*/ 	.word	0x00000001
        /*0094*/ 	.word	0x00000001


	//----- nvinfo : EIATTR_CRS_STACK_SIZE
	.align		4
.L_2694:
        /*0098*/ 	.byte	0x04, 0x1e
        /*009a*/ 	.short	(.L_2696 - .L_2695)
.L_2695:
        /*009c*/ 	.word	0x00000000


	//----- nvinfo : EIATTR_CBANK_PARAM_SIZE
	.align		4
.L_2696:
        /*00a0*/ 	.byte	0x03, 0x19
        /*00a2*/ 	.short	0x0508


	//----- nvinfo : EIATTR_PARAM_CBANK
	.align		4
        /*00a4*/ 	.byte	0x04, 0x0a
        /*00a6*/ 	.short	(.L_2698 - .L_2697)
	.align		4
.L_2697:
        /*00a8*/ 	.word	index@(.nv.constant0._ZN2at6native43_GLOBAL__N__7cc8d1ed_10_Dropout_cu_0e96ed3820fused_dropout_kernelIN3c108BFloat16EfmLin1ELin1EbEEvNS_4cuda6detail10TensorInfoIKT_T1_EENS7_IS8_SA_EENS7_IT4_SA_EESA_T0_NS_15PhiloxCudaStateE)
        /*00ac*/ 	.short	0x0380
        /*00ae*/ 	.short	0x0508


	//----- nvinfo : EIATTR_SW_WAR
	.align		4
.L_2698:
        /*00b0*/ 	.byte	0x04, 0x36
        /*00b2*/ 	.short	(.L_2700 - .L_2699)
.L_2699:
        /*00b4*/ 	.word	0x00000008
.L_2700:


//--------------------- .nv.info._ZN2at6native43_GLOBAL__N__7cc8d1ed_10_Dropout_cu_0e96ed3820fused_dropout_kernelIN3c108BFloat16EfmLin1ELi1EbEEvNS_4cuda6detail10TensorInfoIKT_T1_EENS7_IS8_SA_EENS7_IT4_SA_EESA_T0_NS_15PhiloxCudaStateE --------------------------
	.section	.nv.info._ZN2at6native43_GLOBAL__N__7cc8d1ed_10_Dropout_cu_0e96ed3820fused_dropout_kernelIN3c108BFloat16EfmLin1ELi1EbEEvNS_4cuda6detail10TensorInfoIKT_T1_EENS7_IS8_SA_EENS7_IT4_SA_EESA_T0_NS_15PhiloxCudaStateE,"",@"SHT_CUDA_INFO"
	.sectionflags	@""
	.align	4


	//----- nvinfo : EIATTR_CUDA_API_VERSION
	.align		4
        /*0000*/ 	.byte	0x04, 0x37
        /*0002*/ 	.short	(.L_2702 - .L_2701)
.L_2701:
        /*0004*/ 	.word	0x00000082


	//----- nvinfo : EIATTR_KPARAM_INFO
	.align		4
.L_2702:
        /*0008*/ 	.byte	0x04, 0x17
        /*000a*/ 	.short	(.L_2704 - .L_2703)
.L_2703:
        /*000c*/ 	.word	0x00000000
        /*0010*/ 	.short	0x0005
        /*0012*/ 	.short	0x04f0
        /*0014*/ 	.byte	0x00, 0xf0, 0x61, 0x00


	//----- nvinfo : EIATTR_KPARAM_INFO
	.align		4
.L_2704:
        /*0018*/ 	.byte	0x04, 0x17
        /*001a*/ 	.short	(.L_2706 - .L_2705)
.L_2705:
        /*001c*/ 	.word	0x00000000
        /*0020*/ 	.short	0x0004
        /*0022*/ 	.short	0x04e8
        /*0024*/ 	.byte	0x00, 0xf0, 0x11, 0x00


	//----- nvinfo : EIATTR_KPARAM_INFO
	.align		4
.L_2706:
        /*0028*/ 	.byte	0x04, 0x17
        /*002a*/ 	.short	(.L_2708 - .L_2707)
.L_2707:
        /*002c*/ 	.word	0x00000000
        /*0030*/ 	.short	0x0003
        /*0032*/ 	.short	0x04e0
        /*0034*/ 	.byte	0x00, 0xf0, 0x21, 0x00


	//----- nvinfo : EIATTR_KPARAM_INFO
	.align		4
.L_2708:
        /*0038*/ 	.byte	0x04, 0x17
        /*003a*/ 	.short	(.L_2710 - .L_2709)
.L_2709:
        /*003c*/ 	.word	0x00000000
        /*0040*/ 	.short	0x0002
        /*0042*/ 	.short	0x0340
        /*0044*/ 	.byte	0x00, 0xf0, 0x81, 0x06


	//----- nvinfo : EIATTR_KPARAM_INFO
	.align		4
.L_2710:
        /*0048*/ 	.byte	0x04, 0x17
        /*004a*/ 	.short	(.L_2712 - .L_2711)
.L_2711:
        /*004c*/ 	.word	0x00000000
        /*0050*/ 	.short	0x0001
        /*0052*/ 	.short	0x01a0
        /*0054*/ 	.byte	0x00, 0xf0, 0x81, 0x06


	//----- nvinfo : EIATTR_KPARAM_INFO
	.align		4
.L_2712:
        /*0058*/ 	.byte	0x04, 0x17
        /*005a*/ 	.short	(.L_2714 - .L_2713)
.L_2713:
        /*005c*/ 	.word	0x00000000
        /*0060*/ 	.short	0x0000
        /*0062*/ 	.short	0x0000
        /*0064*/ 	.byte	0x00, 0xf0, 0x81, 0x06


	//----- nvinfo : EIATTR_SPARSE_MMA_MASK
	.align		4
.L_2714:
        /*0068*/ 	.byte	0x03, 0x50
        /*006a*/ 	.short	0x0000


	//----- nvinfo : EIATTR_MAXREG_COUNT
	.align		4
        /*006c*/ 	.byte	0x03, 0x1b
        /*006e*/ 	.short	0x0040


	//----- nvinfo : EIATTR_NUM_BARRIERS
	.align		4
        /*0070*/ 	.byte	0x02, 0x4c
        /*0072*/ 	.byte	0x01
	.zero		1


	//----- nvinfo : EIATTR_MERCURY_ISA_VERSION
	.align		4
        /*0074*/ 	.byte	0x03, 0x5f
        /*0076*/ 	.short	0x0101


	//----- nvinfo : EIATTR_VRC_CTA_INIT_COUNT
	.align		4
        /*0078*/ 	.byte	0x02, 0x4a
	.zero		1
	.zero		1


	//----- nvinfo : EIATTR_EXIT_INSTR_OFFSETS
	.align		4
        /*007c*/ 	.byte	0x04, 0x1c
        /*007e*/ 	.short	(.L_2716 - .L_2715)


	//   ....[0]....
.L_2715:
        /*0080*/ 	.word	0x00000a20


	//   ....[1]....
        /*0084*/ 	.word	0x0000f6a0


	//----- nvinfo : EIATTR_MAX_THREADS
	.align		4
.L_2716:
        /*0088*/ 	.byte	0x04, 0x05
        /*008a*/ 	.short	(.L_2718 - .L_2717)
.L_2717:
        /*008c*/ 	.word	0x00000100
        /*0090*/ 	.word	0x00000001
        /*0094*/ 	.word	0x00000001


	//----- nvinfo : EIATTR_CRS_STACK_SIZE
	.align		4
.L_2718:
        /*0098*/ 	.byte	0x04, 0x1e
        /*009a*/ 	.short	(.L_2720 - .L_2719)
.L_2719:
        /*009c*/ 	.word	0x00000000


	//----- nvinfo : EIATTR_CBANK_PARAM_SIZE
	.align		4
.L_2720:
        /*00a0*/ 	.byte	0x03, 0x19
        /*00a2*/ 	.short	0x0508


	//----- nvinfo : EIATTR_PARAM_CBANK
	.align		4
        /*00a4*/ 	.byte	0x04, 0x0a
        /*00a6*/ 	.short	(.L_2722 - .L_2721)
	.align		4
.L_2721:
        /*00a8*/ 	.word	index@(.nv.constant0._ZN2at6native43_GLOBAL__N__7cc8d1ed_10_Dropout_cu_0e96ed3820fused_dropout_kernelIN3c108BFloat16EfmLin1ELi1EbEEvNS_4cuda6detail10TensorInfoIKT_T1_EENS7_IS8_SA_EENS7_IT4_SA_EESA_T0_NS_15PhiloxCudaStateE)
        /*00ac*/ 	.short	0x0380
        /*00ae*/ 	.short	0x0508


	//----- nvinfo : EIATTR_SW_WAR
	.align		4
.L_2722:
        /*00b0*/ 	.byte	0x04, 0x36
        /*00b2*/ 	.short	(.L_2724 - .L_2723)
.L_2723:
        /*00b4*/ 	.word	0x00000008
.L_2724:


//--------------------- .nv.info._ZN2at6native43_GLOBAL__N__7cc8d1ed_10_Dropout_cu_0e96ed3820fused_dropout_kernelIN3c108BFloat16EfmLi1ELi1EbEEvNS_4cuda6detail10TensorInfoIKT_T1_EENS7_IS8_SA_EENS7_IT4_SA_EESA_T0_NS_15PhiloxCudaStateE --------------------------
	.section	.nv.info._ZN2at6native43_GLOBAL__N__7cc8d1ed_10_Dropout_cu_0e96ed3820fused_dropout_kernelIN3c108BFloat16EfmLi1ELi1EbEEvNS_4cuda6detail10TensorInfoIKT_T1_EENS7_IS8_SA_EENS7_IT4_SA_EESA_T0_NS_15PhiloxCudaStateE,"",@"SHT_CUDA_INFO"
	.sectionflags	@""
	.align	4


	//----- nvinfo : EIATTR_CUDA_API_VERSION
	.align		4
        /*0000*/ 	.byte	0x04, 0x37
        /*0002*/ 	.short	(.L_2726 - .L_2725)
.L_2725:
        /*0004*/ 	.word	0x00000082


	//----- nvinfo : EIATTR_KPARAM_INFO
	.align		4
.L_2726:
        /*0008*/ 	.byte	0x04, 0x17
        /*000a*/ 	.short	(.L_2728 - .L_2727)
.L_2727:
        /*000c*/ 	.word	0x00000000
        /*0010*/ 	.short	0x0005
        /*0012*/ 	.short	0x04f0
        /*0014*/ 	.byte	0x00, 0xf0, 0x61, 0x00


	//----- nvinfo : EIATTR_KPARAM_INFO
	.align		4
.L_2728:
        /*0018*/ 	.byte	0x04, 0x17
        /*001a*/ 	.short	(.L_2730 - .L_2729)
.L_2729:
        /*001c*/ 	.word	0x00000000
        /*0020*/ 	.short	0x0004
        /*0022*/ 	.short	0x04e8
        /*0024*/ 	.byte	0x00, 0xf0, 0x11, 0x00


	//----- nvinfo : EIATTR_KPARAM_INFO
	.align		4
.L_2730:
        /*0028*/ 	.byte	0x04, 0x17
        /*002a*/ 	.short	(.L_2732 - .L_2731)
.L_2731:
        /*002c*/ 	.word	0x00000000
        /*0030*/ 	.short	0x0003
        /*0032*/ 	.short	0x04e0
        /*0034*/ 	.byte	0x00, 0xf0, 0x21, 0x00


	//----- nvinfo : EIATTR_KPARAM_INFO
	.align		4
.L_2732:
        /*0038*/ 	.byte	0x04, 0x17
        /*003a*/ 	.short	(.L_2734 - .L_2733)
.L_2733:
        /*003c*/ 	.word	0x00000000
        /*0040*/ 	.short	0x0002
        /*0042*/ 	.short	0x0340
        /*0044*/ 	.byte	0x00, 0xf0, 0x81, 0x06


	//----- nvinfo : EIATTR_KPARAM_INFO
	.align		4
.L_2734:
        /*0048*/ 	.byte	0x04, 0x17
        /*004a*/ 	.short	(.L_2736 - .L_2735)
.L_2735:
        /*004c*/ 	.word	0x00000000
        /*0050*/ 	.short	0x0001
        /*0052*/ 	.short	0x01a0
        /*0054*/ 	.byte	0x00, 0xf0, 0x81, 0x06


	//----- nvinfo : EIATTR_KPARAM_INFO
	.align		4
.L_2736:
        /*0058*/ 	.byte	0x04, 0x17
        /*005a*/ 	.short	(.L_2738 - .L_2737)
.L_2737:
        /*005c*/ 	.word	0x00000000
        /*0060*/ 	.short	0x0000
        /*0062*/ 	.short	0x0000
        /*0064*/ 	.byte	0x00, 0xf0, 0x81, 0x06


	//----- nvinfo : EIATTR_SPARSE_MMA_MASK
	.align		4
.L_2738:
        /*0068*/ 	.byte	0x03, 0x50
        /*006a*/ 	.short	0x0000


	//----- nvinfo : EIATTR_MAXREG_COUNT
	.align		4
        /*006c*/ 	.byte	0x03, 0x1b
        /*006e*/ 	.short	0x0040


	//----- nvinfo : EIATTR_NUM_BARRIERS
	.align		4
        /*0070*/ 	.byte	0x02, 0x4c
        /*0072*/ 	.byte	0x01
	.zero		1


	//----- nvinfo : EIATTR_MERCURY_ISA_VERSION
	.align		4
        /*0074*/ 	.byte	0x03, 0x5f
        /*0076*/ 	.short	0x0101


	//----- nvinfo : EIATTR_VRC_CTA_INIT_COUNT
	.align		4
        /*0078*/ 	.byte	0x02, 0x4a
	.zero		1
	.zero		1


	//----- nvinfo : EIATTR_EXIT_INSTR_OFFSETS
	.align		4
        /*007c*/ 	.byte	0x04, 0x1c
        /*007e*/ 	.short	(.L_2740 - .L_2739)


	//   ....[0]....
.L_2739:
        /*0080*/ 	.word	0x00000a10


	//   ....[1]....
        /*0084*/ 	.word	0x00001930


	//----- nvinfo : EIATTR_MAX_THREADS
	.align		4
.L_2740:
        /*0088*/ 	.byte	0x04, 0x05
        /*008a*/ 	.short	(.L_2742 - .L_2741)
.L_2741:
        /*008c*/ 	.word	0x00000100
        /*0090*/ 	.word	0x00000001
        /*0094*/ 	.word	0x00000001


	//----- nvinfo : EIATTR_CRS_STACK_SIZE
	.align		4
.L_2742:
        /*0098*/ 	.byte	0x04, 0x1e
        /*009a*/ 	.short	(.L_2744 - .L_2743)
.L_2743:
        /*009c*/ 	.word	0x00000000


	//----- nvinfo : EIATTR_CBANK_PARAM_SIZE
	.align		4
.L_2744:
        /*00a0*/ 	.byte	0x03, 0x19
        /*00a2*/ 	.short	0x0508


	//----- nvinfo : EIATTR_PARAM_CBANK
	.align		4
        /*00a4*/ 	.byte	0x04, 0x0a
        /*00a6*/ 	.short	(.L_2746 - .L_2745)
	.align		4
.L_2745:
        /*00a8*/ 	.word	index@(.nv.constant0._ZN2at6native43_GLOBAL__N__7cc8d1ed_10_Dropout_cu_0e96ed3820fused_dropout_kernelIN3c108BFloat16EfmLi1ELi1EbEEvNS_4cuda6detail10TensorInfoIKT_T1_EENS7_IS8_SA_EENS7_IT4_SA_EESA_T0_NS_15PhiloxCudaStateE)
        /*00ac*/ 	.short	0x0380
        /*00ae*/ 	.short	0x0508


	//----- nvinfo : EIATTR_SW_WAR
	.align		4
.L_2746:
        /*00b0*/ 	.byte	0x04, 0x36
        /*00b2*/ 	.short	(.L_2748 - .L_2747)
.L_2747:
        /*00b4*/ 	.word	0x00000008
.L_2748:


//--------------------- .nv.info._ZN2at6native43_GLOBAL__N__7cc8d1ed_10_Dropout_cu_0e96ed3824fused_dropout_kernel_vecIN3c108BFloat16EfmLi1ELi2EbEEvNS_4cuda6detail10TensorInfoIKT_T1_EENS7_IS8_SA_EENS7_IT4_SA_EESA_T0_NS_15PhiloxCudaStateE --------------------------
	.section	.nv.info._ZN2at6native43_GLOBAL__N__7cc8d1ed_10_Dropout_cu_0e96ed3824fused_dropout_kernel_vecIN3c108BFloat16EfmLi1ELi2EbEEvNS_4cuda6detail10TensorInfoIKT_T1_EENS7_IS8_SA_EENS7_IT4_SA_EESA_T0_NS_15PhiloxCudaStateE,"",@"SHT_CUDA_INFO"
	.sectionflags	@""
	.align	4


	//----- nvinfo : EIATTR_CUDA_API_VERSION
	.align		4
        /*0000*/ 	.byte	0x04, 0x37
        /*0002*/ 	.short	(.L_2750 - .L_2749)
.L_2749:
        /*0004*/ 	.word	0x00000082


	//----- nvinfo : EIATTR_KPARAM_INFO
	.align		4
.L_2750:
        /*0008*/ 	.byte	0x04, 0x17
        /*000a*/ 	.short	(.L_2752 - .L_2751)
.L_2751:
        /*000c*/ 	.word	0x00000000
        /*0010*/ 	.short	0x0005
        /*0012*/ 	.short	0x04f0
        /*0014*/ 	.byte	0x00, 0xf0, 0x61, 0x00


	//----- nvinfo : EIATTR_KPARAM_INFO
	.align		4
.L_2752:
        /*0018*/ 	.byte	0x04, 0x17
        /*001a*/ 	.short	(.L_2754 - .L_2753)
.L_2753:
        /*001c*/ 	.word	0x00000000
        /*0020*/ 	.short	0x0004
        /*0022*/ 	.short	0x04e8
        /*0024*/ 	.byte	0x00, 0xf0, 0x11, 0x00


	//----- nvinfo : EIATTR_KPARAM_INFO
	.align		4
.L_2754:
        /*0028*/ 	.byte	0x04, 0x17
        /*002a*/ 	.short	(.L_2756 - .L_2755)
.L_2755:
        /*002c*/ 	.word	0x00000000
        /*0030*/ 	.short	0x0003
        /*0032*/ 	.short	0x04e0
        /*0034*/ 	.byte	0x00, 0xf0, 0x21, 0x00


	//----- nvinfo : EIATTR_KPARAM_INFO
	.align		4
.L_2756:
        /*0038*/ 	.byte	0x04, 0x17
        /*003a*/ 	.short	(.L_2758 - .L_2757)
.L_2757:
        /*003c*/ 	.word	0x00000000
        /*0040*/ 	.short	0x0002
        /*0042*/ 	.short	0x0340
        /*0044*/ 	.byte	0x00, 0xf0, 0x81, 0x06


	//----- nvinfo : EIATTR_KPARAM_INFO
	.align		4
.L_2758:
        /*0048*/ 	.byte	0x04, 0x17
        /*004a*/ 	.short	(.L_2760 - .L_2759)
.L_2759:
        /*004c*/ 	.word	0x00000000
        /*0050*/ 	.short	0x0001
        /*0052*/ 	.short	0x01a0
        /*0054*/ 	.byte	0x00, 0xf0, 0x81, 0x06


	//----- nvinfo : EIATTR_KPARAM_INFO
	.align		4
.L_2760:
        /*0058*/ 	.byte	0x04, 0x17
        /*005a*/ 	.short	(.L_2762 - .L_2761)
.L_2761:
        /*005c*/ 	.word	0x00000000
        /*0060*/ 	.short	0x0000
        /*0062*/ 	.short	0x0000
        /*0064*/ 	.byte	0x00, 0xf0, 0x81, 0x06


	//----- nvinfo : EIATTR_SPARSE_MMA_MASK
	.align		4
.L_2762:
        /*0068*/ 	.byte	0x03, 0x50
        /*006a*/ 	.short	0x0000


	//----- nvinfo : EIATTR_MAXREG_COUNT
	.align		4
        /*006c*/ 	.byte	0x03, 0x1b
        /*006e*/ 	.short	0x0040


	//----- nvinfo : EIATTR_NUM_BARRIERS
	.align		4
        /*0070*/ 	.byte	0x02, 0x4c
        /*0072*/ 	.byte	0x01
	.zero		1


	//----- nvinfo : EIATTR_MERCURY_ISA_VERSION
	.align		4
        /*0074*/ 	.byte	0x03, 0x5f
        /*0076*/ 	.short	0x0101


	//----- nvinfo : EIATTR_VRC_CTA_INIT_COUNT
	.align		4
        /*0078*/ 	.byte	0x02, 0x4a
	.zero		1
	.zero		1


	//----- nvinfo : EIATTR_EXIT_INSTR_OFFSETS
	.align		4
        /*007c*/ 	.byte	0x04, 0x1c
        /*007e*/ 	.short	(.L_2764 - .L_2763)


	//   ....[0]....
.L_2763:
        /*0080*/ 	.word	0x00000160


	//   ....[1]....
        /*0084*/ 	.word	0x00000f10


	//----- nvinfo : EIATTR_MAX_THREADS
	.align		4
.L_2764:
        /*0088*/ 	.byte	0x04, 0x05
        /*008a*/ 	.short	(.L_2766 - .L_2765)
.L_2765:
        /*008c*/ 	.word	0x00000100
        /*0090*/ 	.word	0x00000001
        /*0094*/ 	.word	0x00000001


	//----- nvinfo : EIATTR_CRS_STACK_SIZE
	.align		4
.L_2766:
        /*0098*/ 	.byte	0x04, 0x1e
        /*009a*/ 	.short	(.L_2768 - .L_2767)
.L_2767:
        /*009c*/ 	.word	0x00000000


	//----- nvinfo : EIATTR_CBANK_PARAM_SIZE
	.align		4
.L_2768:
        /*00a0*/ 	.byte	0x03, 0x19
        /*00a2*/ 	.short	0x0508


	//----- nvinfo : EIATTR_PARAM_CBANK
	.align		4
        /*00a4*/ 	.byte	0x04, 0x0a
        /*00a6*/ 	.short	(.L_2770 - .L_2769)
	.align		4
.L_2769:
        /*00a8*/ 	.word	index@(.nv.constant0._ZN2at6native43_GLOBAL__N__7cc8d1ed_10_Dropout_cu_0e96ed3824fused_dropout_kernel_vecIN3c108BFloat16EfmLi1ELi2EbEEvNS_4cuda6detail10TensorInfoIKT_T1_EENS7_IS8_SA_EENS7_IT4_SA_EESA_T0_NS_15PhiloxCudaStateE)
        /*00ac*/ 	.short	0x0380
        /*00ae*/ 	.short	0x0508


	//----- nvinfo : EIATTR_SW_WAR
	.align		4
.L_2770:
        /*00b0*/ 	.byte	0x04, 0x36
        /*00b2*/ 	.short	(.L_2772 - .L_2771)
.L_2771:
        /*00b4*/ 	.word	0x00000008
.L_2772:


//--------------------- .nv.info._ZN2at6native43_GLOBAL__N__7cc8d1ed_10_Dropout_cu_0e96ed3824fused_dropout_kernel_vecIN3c108BFloat16EfmLi1ELi4EbEEvNS_4cuda6detail10TensorInfoIKT_T1_EENS7_IS8_SA_EENS7_IT4_SA_EESA_T0_NS_15PhiloxCudaStateE --------------------------
	.section	.nv.info._ZN2at6native43_GLOBAL__N__7cc8d1ed_10_Dropout_cu_0e96ed3824fused_dropout_kernel_vecIN3c108BFloat16EfmLi1ELi4EbEEvNS_4cuda6detail10TensorInfoIKT_T1_EENS7_IS8_SA_EENS7_IT4_SA_EESA_T0_NS_15PhiloxCudaStateE,"",@"SHT_CUDA_INFO"
	.sectionflags	@""
	.align	4


	//----- nvinfo : EIATTR_CUDA_API_VERSION
	.align		4
        /*0000*/ 	.byte	0x04, 0x37
        /*0002*/ 	.short	(.L_2774 - .L_2773)
.L_2773:
        /*0004*/ 	.word	0x00000082


	//----- nvinfo : EIATTR_KPARAM_INFO
	.align		4
.L_2774:
        /*0008*/ 	.byte	0x04, 0x17
        /*000a*/ 	.short	(.L_2776 - .L_2775)
.L_2775:
        /*000c*/ 	.word	0x00000000
        /*0010*/ 	.short	0x0005
        /*0012*/ 	.short	0x04f0
        /*0014*/ 	.byte	0x00, 0xf0, 0x61, 0x00


	//----- nvinfo : EIATTR_KPARAM_INFO
	.align		4
.L_2776:
        /*0018*/ 	.byte	0x04, 0x17
        /*001a*/ 	.short	(.L_2778 - .L_2777)
.L_2777:
        /*001c*/ 	.word	0x00000000
        /*0020*/ 	.short	0x0004
        /*0022*/ 	.short	0x04e8
        /*0024*/ 	.byte	0x00, 0xf0, 0x11, 0x00


	//----- nvinfo : EIATTR_KPARAM_INFO
	.align		4
.L_2778:
        /*0028*/ 	.byte	0x04, 0x17
        /*002a*/ 	.short	(.L_2780 - .L_2779)
.L_2779:
        /*002c*/ 	.word	0x00000000
        /*0030*/ 	.short	0x0003
        /*0032*/ 	.short	0x04e0
        /*0034*/ 	.byte	0x00, 0xf0, 0x21, 0x00


	//----- nvinfo : EIATTR_KPARAM_INFO
	.align		4
.L_2780:
        /*0038*/ 	.byte	0x04, 0x17
        /*003a*/ 	.short	(.L_2782 - .L_2781)
.L_2781:
        /*003c*/ 	.word	0x00000000
        /*0040*/ 	.short	0x0002
        /*0042*/ 	.short	0x0340
        /*0044*/ 	.byte	0x00, 0xf0, 0x81, 0x06


	//----- nvinfo : EIATTR_KPARAM_INFO
	.align		4
.L_2782:
        /*0048*/ 	.byte	0x04, 0x17
        /*004a*/ 	.short	(.L_2784 - .L_2783)
.L_2783:
        /*004c*/ 	.word	0x00000000
        /*0050*/ 	.short	0x0001
        /*0052*/ 	.short	0x01a0
        /*0054*/ 	.byte	0x00, 0xf0, 0x81, 0x06


	//----- nvinfo : EIATTR_KPARAM_INFO
	.align		4
.L_2784:
        /*0058*/ 	.byte	0x04, 0x17
        /*005a*/ 	.short	(.L_2786 - .L_2785)
.L_2785:
        /*005c*/ 	.word	0x00000000
        /*0060*/ 	.short	0x0000
        /*0062*/ 	.short	0x0000
        /*0064*/ 	.byte	0x00, 0xf0, 0x81, 0x06


	//----- nvinfo : EIATTR_SPARSE_MMA_MASK
	.align		4
.L_2786:
        /*0068*/ 	.byte	0x03, 0x50
        /*006a*/ 	.short	0x0000


	//----- nvinfo : EIATTR_MAXREG_COUNT
	.align		4
        /*006c*/ 	.byte	0x03, 0x1b
        /*006e*/ 	.short	0x0040


	//----- nvinfo : EIATTR_NUM_BARRIERS
	.align		4
        /*0070*/ 	.byte	0x02, 0x4c
        /*0072*/ 	.byte	0x01
	.zero		1


	//----- nvinfo : EIATTR_MERCURY_ISA_VERSION
	.align		4
        /*0074*/ 	.byte	0x03, 0x5f
        /*0076*/ 	.short	0x0101


	//----- nvinfo : EIATTR_VRC_CTA_INIT_COUNT
	.align		4
        /*0078*/ 	.byte	0x02, 0x4a
	.zero		1
	.zero		1


	//----- nvinfo : EIATTR_EXIT_INSTR_OFFSETS
	.align		4
        /*007c*/ 	.byte	0x04, 0x1c
        /*007e*/ 	.short	(.L_2788 - .L_2787)


	//   ....[0]....
.L_2787:
        /*0080*/ 	.word	0x00000140


	//   ....[1]....
        /*0084*/ 	.word	0x000010d0


	//----- nvinfo : EIATTR_MAX_THREADS
	.align		4
.L_2788:
        /*0088*/ 	.byte	0x04, 0x05
        /*008a*/ 	.short	(.L_2790 - .L_2789)
.L_2789:
        /*008c*/ 	.word	0x00000100
        /*0090*/ 	.word	0x00000001
        /*0094*/ 	.word	0x00000001


	//----- nvinfo : EIATTR_CRS_STACK_SIZE
	.align		4
.L_2790:
        /*0098*/ 	.byte	0x04, 0x1e
        /*009a*/ 	.short	(.L_2792 - .L_2791)
.L_2791:
        /*009c*/ 	.word	0x00000000


	//----- nvinfo : EIATTR_CBANK_PARAM_SIZE
	.align		4
.L_2792:
        /*00a0*/ 	.byte	0x03, 0x19
        /*00a2*/ 	.short	0x0508


	//----- nvinfo : EIATTR_PARAM_CBANK
	.align		4
        /*00a4*/ 	.byte	0x04, 0x0a
        /*00a6*/ 	.short	(.L_2794 - .L_2793)
	.align		4
.L_2793:
        /*00a8*/ 	.word	index@(.nv.constant0._ZN2at6native43_GLOBAL__N__7cc8d1ed_10_Dropout_cu_0e96ed3824fused_dropout_kernel_vecIN3c108BFloat16EfmLi1ELi4EbEEvNS_4cuda6detail10TensorInfoIKT_T1_EENS7_IS8_SA_EENS7_IT4_SA_EESA_T0_NS_15PhiloxCudaStateE)
        /*00ac*/ 	.short	0x0380
        /*00ae*/ 	.short	0x0508


	//----- nvinfo : EIATTR_SW_WAR
	.align		4
.L_2794:
        /*00b0*/ 	.byte	0x04, 0x36
        /*00b2*/ 	.short	(.L_2796 - .L_2795)
.L_2795:
        /*00b4*/ 	.word	0x00000008
.L_2796:


//--------------------- .nv.info._ZN2at6native43_GLOBAL__N__7cc8d1ed_10_Dropout_cu_0e96ed3824fused_dropout_kernel_vecIN3c108BFloat16EfmLi1ELi8EbEEvNS_4cuda6detail10TensorInfoIKT_T1_EENS7_IS8_SA_EENS7_IT4_SA_EESA_T0_NS_15PhiloxCudaStateE --------------------------
	.section	.nv.info._ZN2at6native43_GLOBAL__N__7cc8d1ed_10_Dropout_cu_0e96ed3824fused_dropout_kernel_vecIN3c108BFloat16EfmLi1ELi8EbEEvNS_4cuda6detail10TensorInfoIKT_T1_EENS7_IS8_SA_EENS7_IT4_SA_EESA_T0_NS_15PhiloxCudaStateE,"",@"SHT_CUDA_INFO"
	.sectionflags	@""
	.align	4


	//----- nvinfo : EIATTR_CUDA_API_VERSION
	.align		4
        /*0000*/ 	.byte	0x04, 0x37
        /*0002*/ 	.short	(.L_2798 - .L_2797)
.L_2797:
        /*0004*/ 	.word	0x00000082


	//----- nvinfo : EIATTR_KPARAM_INFO
	.align		4
.L_2798:
        /*0008*/ 	.byte	0x04, 0x17
        /*000a*/ 	.short	(.L_2800 - .L_2799)
.L_2799:
        /*000c*/ 	.word	0x00000000
        /*0010*/ 	.short	0x0005
        /*0012*/ 	.short	0x04f0
        /*0014*/ 	.byte	0x00, 0xf0, 0x61, 0x00


	//----- nvinfo : EIATTR_KPARAM_INFO
	.align		4
.L_2800:
        /*0018*/ 	.byte	0x04, 0x17
        /*001a*/ 	.short	(.L_2802 - .L_2801)
.L_2801:
        /*001c*/ 	.word	0x00000000
        /*0020*/ 	.short	0x0004
        /*0022*/ 	.short	0x04e8
        /*0024*/ 	.byte	0x00, 0xf0, 0x11, 0x00


	//----- nvinfo : EIATTR_KPARAM_INFO
	.align		4
.L_2802:
        /*0028*/ 	.byte	0x04, 0x17
        /*002a*/ 	.short	(.L_2804 - .L_2803)
.L_2803:
        /*002c*/ 	.word	0x00000000
        /*0030*/ 	.short	0x0003
        /*0032*/ 	.short	0x04e0
        /*0034*/ 	.byte	0x00, 0xf0, 0x21, 0x00


	//----- nvinfo : EIATTR_KPARAM_INFO
	.align		4
.L_2804:
        /*0038*/ 	.byte	0x04, 0x17
        /*003a*/ 	.short	(.L_2806 - .L_2805)
.L_2805:
        /*003c*/ 	.word	0x00000000
        /*0040*/ 	.short	0x0002
        /*0042*/ 	.short	0x0340
        /*0044*/ 	.byte	0x00, 0xf0, 0x81, 0x06


	//----- nvinfo : EIATTR_KPARAM_INFO
	.align		4
.L_2806:
        /*0048*/ 	.byte	0x04, 0x17
        /*004a*/ 	.short	(.L_2808 - .L_2807)
.L_2807:
        /*004c*/ 	.word	0x00000000
        /*0050*/ 	.short	0x0001
        /*0052*/ 	.short	0x01a0
        /*0054*/ 	.byte	0x00, 0xf0, 0x81, 0x06


	//----- nvinfo : EIATTR_KPARAM_INFO
	.align		4
.L_2808:
        /*0058*/ 	.byte	0x04, 0x17
        /*005a*/ 	.short	(.L_2810 - .L_2809)
.L_2809:
        /*005c*/ 	.word	0x00000000
        /*0060*/ 	.short	0x0000
        /*0062*/ 	.short	0x0000
        /*0064*/ 	.byte	0x00, 0xf0, 0x81, 0x06


	//----- nvinfo : EIATTR_SPARSE_MMA_MASK
	.align		4
.L_2810:
        /*0068*/ 	.byte	0x03, 0x50
        /*006a*/ 	.short	0x0000


	//----- nvinfo : EIATTR_MAXREG_COUNT
	.align		4
        /*006c*/ 	.byte	0x03, 0x1b
        /*006e*/ 	.short	0x0040


	//----- nvinfo : EIATTR_NUM_BARRIERS
	.align		4
        /*0070*/ 	.byte	0x02, 0x4c
        /*0072*/ 	.byte	0x01
	.zero		1


	//----- nvinfo : EIATTR_MERCURY_ISA_VERSION
	.align		4
        /*0074*/ 	.byte	0x03, 0x5f
        /*0076*/ 	.short	0x0101


	//----- nvinfo : EIATTR_VRC_CTA_INIT_COUNT
	.align		4
        /*0078*/ 	.byte	0x02, 0x4a
	.zero		1
	.zero		1


	//----- nvinfo : EIATTR_EXIT_INSTR_OFFSETS
	.align		4
        /*007c*/ 	.byte	0x04, 0x1c
        /*007e*/ 	.short	(.L_2812 - .L_2811)


	//   ....[0]....
.L_2811:
        /*0080*/ 	.word	0x00000140


	//   ....[1]....
        /*0084*/ 	.word	0x00001820


	//----- nvinfo : EIATTR_MAX_THREADS
	.align		4
.L_2812:
        /*0088*/ 	.byte	0x04, 0x05
        /*008a*/ 	.short	(.L_2814 - .L_2813)
.L_2813:
        /*008c*/ 	.word	0x00000100
        /*0090*/ 	.word	0x00000001
        /*0094*/ 	.word	0x00000001


	//----- nvinfo : EIATTR_CRS_STACK_SIZE
	.align		4
.L_2814:
        /*0098*/ 	.byte	0x04, 0x1e
        /*009a*/ 	.short	(.L_2816 - .L_2815)
.L_2815:
        /*009c*/ 	.word	0x00000000


	//----- nvinfo : EIATTR_CBANK_PARAM_SIZE
	.align		4
.L_2816:
        /*00a0*/ 	.byte	0x03, 0x19
        /*00a2*/ 	.short	0x0508


	//----- nvinfo : EIATTR_PARAM_CBANK
	.align		4
        /*00a4*/ 	.byte	0x04, 0x0a
        /*00a6*/ 	.short	(.L_2818 - .L_2817)
	.align		4
.L_2817:
        /*00a8*/ 	.word	index@(.nv.constant0._ZN2at6native43_GLOBAL__N__7cc8d1ed_10_Dropout_cu_0e96ed3824fused_dropout_kernel_vecIN3c108BFloat16EfmLi1ELi8EbEEvNS_4cuda6detail10TensorInfoIKT_T1_EENS7_IS8_SA_EENS7_IT4_SA_EESA_T0_NS_15PhiloxCudaStateE)
        /*00ac*/ 	.short	0x0380
        /*00ae*/ 	.short	0x0508


	//----- nvinfo : EIATTR_SW_WAR
	.align		4
.L_2818:
        /*00b0*/ 	.byte	0x04, 0x36
        /*00b2*/ 	.short	(.L_2820 - .L_2819)
.L_2819:
        /*00b4*/ 	.word	0x00000008
.L_2820:


//--------------------- .nv.info._ZN2at6native43_GLOBAL__N__7cc8d1ed_10_Dropout_cu_0e96ed3824fused_dropout_kernel_vecIN3c108BFloat16EfmLi1ELi16EbEEvNS_4cuda6detail10TensorInfoIKT_T1_EENS7_IS8_SA_EENS7_IT4_SA_EESA_T0_NS_15PhiloxCudaStateE --------------------------
	.section	.nv.info._ZN2at6native43_GLOBAL__N__7cc8d1ed_10_Dropout_cu_0e96ed3824fused_dropout_kernel_vecIN3c108BFloat16EfmLi1ELi16EbEEvNS_4cuda6detail10TensorInfoIKT_T1_EENS7_IS8_SA_EENS7_IT4_SA_EESA_T0_NS_15PhiloxCudaStateE,"",@"SHT_CUDA_INFO"
	.sectionflags	@""
	.align	4


	//----- nvinfo : EIATTR_CUDA_API_VERSION
	.align		4
        /*0000*/ 	.byte	0x04, 0x37
        /*0002*/ 	.short	(.L_2822 - .L_2821)
.L_2821:
        /*0004*/ 	.word	0x00000082


	//----- nvinfo : EIATTR_KPARAM_INFO
	.align		4
.L_2822:
        /*0008*/ 	.byte	0x04, 0x17
        /*000a*/ 	.short	(.L_2824 - .L_2823)
.L_2823:
        /*000c*/ 	.word	0x00000000
        /*0010*/ 	.short	0x0005
        /*0012*/ 	.short	0x04f0
        /*0014*/ 	.byte	0x00, 0xf0, 0x61, 0x00


	//----- nvinfo : EIATTR_KPARAM_INFO
	.align		4
.L_2824:
        /*0018*/ 	.byte	0x04, 0x17
        /*001a*/ 	.short	(.L_2826 - .L_2825)
.L_2825:
        /*001c*/ 	.word	0x00000000
        /*0020*/ 	.short	0x0004
        /*0022*/ 	.short	0x04e8
        /*0024*/ 	.byte	0x00, 0xf0, 0x11, 0x00


	//----- nvinfo : EIATTR_KPARAM_INFO
	.align		4
.L_2826:
        /*0028*/ 	.byte	0x04, 0x17
        /*002a*/ 	.short	(.L_2828 - .L_2827)
.L_2827:
        /*002c*/ 	.word	0x00000000
        /*0030*/ 	.short	0x0003
        /*0032*/ 	.short	0x04e0
        /*0034*/ 	.byte	0x00, 0xf0, 0x21, 0x00


	//----- nvinfo : EIATTR_KPARAM_INFO
	.align		4
.L_2828:
        /*0038*/ 	.byte	0x04, 0x17
        /*003a*/ 	.short	(.L_2830 - .L_2829)
.L_2829:
        /*003c*/ 	.word	0x00000000
        /*0040*/ 	.short	0x0002
        /*0042*/ 	.short	0x0340
        /*0044*/ 	.byte	0x00, 0xf0, 0x81, 0x06


	//----- nvinfo : EIATTR_KPARAM_INFO
	.align		4
.L_2830:
        /*0048*/ 	.byte	0x04, 0x17
        /*004a*/ 	.short	(.L_2832 - .L_2831)
.L_2831:
        /*004c*/ 	.word	0x00000000
        /*0050*/ 	.short	0x0001
        /*0052*/ 	.short	0x01a0
        /*0054*/ 	.byte	0x00, 0xf0, 0x81, 0x06


	//----- nvinfo : EIATTR_KPARAM_INFO
	.align		4
.L_2832:
        /*0058*/ 	.byte	0x04, 0x17
        /*005a*/ 	.short	(.L_2834 - .L_2833)
.L_2833:
        /*005c*/ 	.word	0x00000000
        /*0060*/ 	.short	0x0000
        /*0062*/ 	.short	0x0000
        /*0064*/ 	.byte	0x00, 0xf0, 0x81, 0x06


	//----- nvinfo : EIATTR_SPARSE_MMA_MASK
	.align		4
.L_2834:
        /*0068*/ 	.byte	0x03, 0x50
        /*006a*/ 	.short	0x0000


	//----- nvinfo : EIATTR_MAXREG_COUNT
	.align		4
        /*006c*/ 	.byte	0x03, 0x1b
        /*006e*/ 	.short	0x0040


	//----- nvinfo : EIATTR_NUM_BARRIERS
	.align		4
        /*0070*/ 	.byte	0x02, 0x4c
        /*0072*/ 	.byte	0x01
	.zero		1


	//----- nvinfo : EIATTR_MERCURY_ISA_VERSION
	.align		4
        /*0074*/ 	.byte	0x03, 0x5f
        /*0076*/ 	.short	0x0101


	//----- nvinfo : EIATTR_VRC_CTA_INIT_COUNT
	.align		4
        /*0078*/ 	.byte	0x02, 0x4a
	.zero		1
	.zero		1


	//----- nvinfo : EIATTR_EXIT_INSTR_OFFSETS
	.align		4
        /*007c*/ 	.byte	0x04, 0x1c
        /*007e*/ 	.short	(.L_2836 - .L_2835)


	//   ....[0]....
.L_2835:
        /*0080*/ 	.word	0x000005d0


	//   ....[1]....
        /*0084*/ 	.word	0x00002810


	//----- nvinfo : EIATTR_MAX_THREADS
	.align		4
.L_2836:
        /*0088*/ 	.byte	0x04, 0x05
        /*008a*/ 	.short	(.L_2838 - .L_2837)
.L_2837:
        /*008c*/ 	.word	0x00000100
        /*0090*/ 	.word	0x00000001
        /*0094*/ 	.word	0x00000001


	//----- nvinfo : EIATTR_CRS_STACK_SIZE
	.align		4
.L_2838:
        /*0098*/ 	.byte	0x04, 0x1e
        /*009a*/ 	.short	(.L_2840 - .L_2839)
.L_2839:
        /*009c*/ 	.word	0x00000000


	//----- nvinfo : EIATTR_CBANK_PARAM_SIZE
	.align		4
.L_2840:
        /*00a0*/ 	.byte	0x03, 0x19
        /*00a2*/ 	.short	0x0508


	//----- nvinfo : EIATTR_PARAM_CBANK
	.align		4
        /*00a4*/ 	.byte	0x04, 0x0a
        /*00a6*/ 	.short	(.L_2842 - .L_2841)
	.align		4
.L_2841:
        /*00a8*/ 	.word	index@(.nv.constant0._ZN2at6native43_GLOBAL__N__7cc8d1ed_10_Dropout_cu_0e96ed3824fused_dropout_kernel_vecIN3c108BFloat16EfmLi1ELi16EbEEvNS_4cuda6detail10TensorInfoIKT_T1_EENS7_IS8_SA_EENS7_IT4_SA_EESA_T0_NS_15PhiloxCudaStateE)
        /*00ac*/ 	.short	0x0380
        /*00ae*/ 	.short	0x0508


	//----- nvinfo : EIATTR_SW_WAR
	.align		4
.L_2842:
        /*00b0*/ 	.byte	0x04, 0x36
        /*00b2*/ 	.short	(.L_2844 - .L_2843)
.L_2843:
        /*00b4*/ 	.word	0x00000008
.L_2844:


//--------------------- .nv.info._ZN2at6native43_GLOBAL__N__7cc8d1ed_10_Dropout_cu_0e96ed3820fused_dropout_kernelIN3c104HalfEfmLin1ELin1EbEEvNS_4cuda6detail10TensorInfoIKT_T1_EENS7_IS8_SA_EENS7_IT4_SA_EESA_T0_NS_15PhiloxCudaStateE --------------------------
	.section	.nv.info._ZN2at6native43_GLOBAL__N__7cc8d1ed_10_Dropout_cu_0e96ed3820fused_dropout_kernelIN3c104HalfEfmLin1ELin1EbEEvNS_4cuda6detail10TensorInfoIKT_T1_EENS7_IS8_SA_EENS7_IT4_SA_EESA_T0_NS_15PhiloxCudaStateE,"",@"SHT_CUDA_INFO"
	.sectionflags	@""
	.align	4


	//----- nvinfo : EIATTR_CUDA_API_VERSION
	.align		4
        /*0000*/ 	.byte	0x04, 0x37
        /*0002*/ 	.short	(.L_2846 - .L_2845)
.L_2845:
        /*0004*/ 	.word	0x00000082


	//----- nvinfo : EIATTR_KPARAM_INFO
	.align		4
.L_2846:
        /*0008*/ 	.byte	0x04, 0x17
        /*000a*/ 	.short	(.L_2848 - .L_2847)
.L_2847:
        /*000c*/ 	.word	0x00000000
        /*0010*/ 	.short	0x0005
        /*0012*/ 	.short	0x04f0
        /*0014*/ 	.byte	0x00, 0xf0, 0x61, 0x00


	//----- nvinfo : EIATTR_KPARAM_INFO
	.align		4
.L_2848:
        /*0018*/ 	.byte	0x04, 0x17
        /*001a*/ 	.short	(.L_2850 - .L_2849)
.L_2849:
        /*001c*/ 	.word	0x00000000
        /*0020*/ 	.short	0x0004
        /*0022*/ 	.short	0x04e8
        /*0024*/ 	.byte	0x00, 0xf0, 0x11, 0x00


	//----- nvinfo : EIATTR_KPARAM_INFO
	.align		4
.L_2850:
        /*0028*/ 	.byte	0x04, 0x17
        /*002a*/ 	.short	(.L_2852 - .L_2851)
.L_2851:
        /*002c*/ 	.word	0x00000000
        /*0030*/ 	.short	0x0003
        /*0032*/ 	.short	0x04e0
        /*0034*/ 	.byte	0x00, 0xf0, 0x21, 0x00


	//----- nvinfo : EIATTR_KPARAM_INFO
	.align		4
.L_2852:
        /*0038*/ 	.byte	0x04, 0x17
        /*003a*/ 	.short	(.L_2854 - .L_2853)
.L_2853:
        /*003c*/ 	.word	0x00000000
        /*0040*/ 	.short	0x0002
        /*0042*/ 	.short	0x0340
        /*0044*/ 	.byte	0x00, 0xf0, 0x81, 0x06


	//----- nvinfo : EIATTR_KPARAM_INFO
	.align		4
.L_2854:
        /*0048*/ 	.byte	0x04, 0x17
        /*004a*/ 	.short	(.L_2856 - .L_2855)
.L_2855:
        /*004c*/ 	.word	0x00000000
        /*0050*/ 	.short	0x0001
        /*0052*/ 	.short	0x01a0
        /*0054*/ 	.byte	0x00, 0xf0, 0x81, 0x06


	//----- nvinfo : EIATTR_KPARAM_INFO
	.align		4
.L_2856:
        /*0058*/ 	.byte	0x04, 0x17
        /*005a*/ 	.short	(.L_2858 - .L_2857)
.L_2857:
        /*005c*/ 	.word	0x00000000
        /*0060*/ 	.short	0x0000
        /*0062*/ 	.short	0x0000
        /*0064*/ 	.byte	0x00, 0xf0, 0x81, 0x06


	//----- nvinfo : EIATTR_SPARSE_MMA_MASK
	.align		4
.L_2858:
        /*0068*/ 	.byte	0x03, 0x50
        /*006a*/ 	.short	0x0000


	//----- nvinfo : EIATTR_MAXREG_COUNT
	.align		4
        /*006c*/ 	.byte	0x03, 0x1b
        /*006e*/ 	.short	0x0040


	//----- nvinfo : EIATTR_NUM_BARRIERS
	.align		4
        /*0070*/ 	.byte	0x02, 0x4c
        /*0072*/ 	.byte	0x01
	.zero		1


	//----- nvinfo : EIATTR_MERCURY_ISA_VERSION
	.align		4
        /*0074*/ 	.byte	0x03, 0x5f
        /*0076*/ 	.short	0x0101


	//----- nvinfo : EIATTR_VRC_CTA_INIT_COUNT
	.align		4
        /*0078*/ 	.byte	0x02, 0x4a
	.zero		1
	.zero		1


	//----- nvinfo : EIATTR_EXIT_INSTR_OFFSETS
	.align		4
        /*007c*/ 	.byte	0x04, 0x1c
        /*007e*/ 	.short	(.L_2860 - .L_2859)


	//   ....[0]....
.L_2859:
        /*0080*/ 	.word	0x000009f0


	//   ....[1]....
        /*0084*/ 	.word	0x0001df50


	//----- nvinfo : EIATTR_MAX_THREADS
	.align		4
.L_2860:
        /*0088*/ 	.byte	0x04, 0x05
        /*008a*/ 	.short	(.L_2862 - .L_2861)
.L_2861:
        /*008c*/ 	.word	0x00000100
        /*0090*/ 	.word	0x00000001
        /*0094*/ 	.word	0x00000001


	//----- nvinfo : EIATTR_CRS_STACK_SIZE
	.align		4
.L_2862:
        /*0098*/ 	.byte	0x04, 0x1e
        /*009a*/ 	.short	(.L_2864 - .L_2863)
.L_2863:
        /*009c*/ 	.word	0x00000000


	//----- nvinfo : EIATTR_CBANK_PARAM_SIZE
	.align		4
.L_2864:
        /*00a0*/ 	.byte	0x03, 0x19
        /*00a2*/ 	.short	0x0508


	//----- nvinfo : EIATTR_PARAM_CBANK
	.align		4
        /*00a4*/ 	.byte	0x04, 0x0a
        /*00a6*/ 	.short	(.L_2866 - .L_2865)
	.align		4
.L_2865:
        /*00a8*/ 	.word	index@(.nv.constant0._ZN2at6native43_GLOBAL__N__7cc8d1ed_10_Dropout_cu_0e96ed3820fused_dropout_kernelIN3c104HalfEfmLin1ELin1EbEEvNS_4cuda6detail10TensorInfoIKT_T1_EENS7_IS8_SA_EENS7_IT4_SA_EESA_T0_NS_15PhiloxCudaStateE)
        /*00ac*/ 	.short	0x0380
        /*00ae*/ 	.short	0x0508


	//----- nvinfo : EIATTR_SW_WAR
	.align		4
.L_2866:
        /*00b0*/ 	.byte	0x04, 0x36
        /*00b2*/ 	.short	(.L_2868 - .L_2867)
.L_2867:
        /*00b4*/ 	.word	0x00000008
.L_2868:


//--------------------- .nv.info._ZN2at6native43_GLOBAL__N__7cc8d1ed_10_Dropout_cu_0e96ed3820fused_dropout_kernelIN3c104HalfEfmLin1ELi1EbEEvNS_4cuda6detail10TensorInfoIKT_T1_EENS7_IS8_SA_EENS7_IT4_SA_EESA_T0_NS_15PhiloxCudaStateE --------------------------
	.section	.nv.info._ZN2at6native43_GLOBAL__N__7cc8d1ed_10_Dropout_cu_0e96ed3820fused_dropout_kernelIN3c104HalfEfmLin1ELi1EbEEvNS_4cuda6detail10TensorInfoIKT_T1_EENS7_IS8_SA_EENS7_IT4_SA_EESA_T0_NS_15PhiloxCudaStateE,"",@"SHT_CUDA_INFO"
	.sectionflags	@""
	.align	4


	//----- nvinfo : EIATTR_CUDA_API_VERSION
	.align		4
        /*0000*/ 	.byte	0x04, 0x37
        /*0002*/ 	.short	(.L_2870 - .L_2869)
.L_2869:
        /*0004*/ 	.word	0x00000082


	//----- nvinfo : EIATTR_KPARAM_INFO
	.align		4
.L_2870:
        /*0008*/ 	.byte	0x04, 0x17
        /*000a*/ 	.short	(.L_2872 - .L_2871)
.L_2871:
        /*000c*/ 	.word	0x00000000
        /*0010*/ 	.short	0x0005
        /*0012*/ 	.short	0x04f0
        /*0014*/ 	.byte	0x00, 0xf0, 0x61, 0x00


	//----- nvinfo : EIATTR_KPARAM_INFO
	.align		4
.L_2872:
        /*0018*/ 	.byte	0x04, 0x17
        /*001a*/ 	.short	(.L_2874 - .L_2873)
.L_2873:
        /*001c*/ 	.word	0x00000000
        /*0020*/ 	.short	0x0004
        /*0022*/ 	.short	0x04e8
        /*0024*/ 	.byte	0x00, 0xf0, 0x11, 0x00


	//----- nvinfo : EIATTR_KPARAM_INFO
	.align		4
.L_2874:
        /*0028*/ 	.byte	0x04, 0x17
        /*002a*/ 	.short	(.L_2876 - .L_2875)
.L_2875:
        /*002c*/ 	.word	0x00000000
        /*0030*/ 	.short	0x0003
        /*0032*/ 	.short	0x04e0
        /*0034*/ 	.byte	0x00, 0xf0, 0x21, 0x00


	//----- nvinfo : EIATTR_KPARAM_INFO
	.align		4
.L_2876:
        /*0038*/ 	.byte	0x04, 0x17
        /*003a*/ 	.short	(.L_2878 - .L_2877)
.L_2877:
        /*003c*/ 	.word	0x00000000
        /*0040*/ 	.short	0x0002
        /*0042*/ 	.short	0x0340
        /*0044*/ 	.byte	0x00, 0xf0, 0x81, 0x06


	//----- nvinfo : EIATTR_KPARAM_INFO
	.align		4
.L_2878:
        /*0048*/ 	.byte	0x04, 0x17
        /*004a*/ 	.short	(.L_2880 - .L_2879)
.L_2879:
        /*004c*/ 	.word	0x00000000
        /*0050*/ 	.short	0x0001
        /*0052*/ 	.short	0x01a0
        /*0054*/ 	.byte	0x00, 0xf0, 0x81, 0x06


	//----- nvinfo : EIATTR_KPARAM_INFO
	.align		4
.L_2880:
        /*0058*/ 	.byte	0x04, 0x17
        /*005a*/ 	.short	(.L_2882 - .L_2881)
.L_2881:
        /*005c*/ 	.word	0x00000000
        /*0060*/ 	.short	0x0000
        /*0062*/ 	.short	0x0000
        /*0064*/ 	.byte	0x00, 0xf0, 0x81, 0x06


	//----- nvinfo : EIATTR_SPARSE_MMA_MASK
	.align		4
.L_2882:
        /*0068*/ 	.byte	0x03, 0x50
        /*006a*/ 	.short	0x0000


	//----- nvinfo : EIATTR_MAXREG_COUNT
	.align		4
        /*006c*/ 	.byte	0x03, 0x1b
        /*006e*/ 	.short	0x0040


	//----- nvinfo : EIATTR_NUM_BARRIERS
	.align		4
        /*0070*/ 	.byte	0x02, 0x4c
        /*0072*/ 	.byte	0x01
	.zero		1


	//----- nvinfo : EIATTR_MERCURY_ISA_VERSION
	.align		4
        /*0074*/ 	.byte	0x03, 0x5f
        /*0076*/ 	.short	0x0101


	//----- nvinfo : EIATTR_VRC_CTA_INIT_COUNT
	.align		4
        /*0078*/ 	.byte	0x02, 0x4a
	.zero		1
	.zero		1


	//----- nvinfo : EIATTR_EXIT_INSTR_OFFSETS
	.align		4
        /*007c*/ 	.byte	0x04, 0x1c
        /*007e*/ 	.short	(.L_2884 - .L_2883)


	//   ....[0]....
.L_2883:
        /*0080*/ 	.word	0x00000a20


	//   ....[1]....
        /*0084*/ 	.word	0x0000f6a0


	//----- nvinfo : EIATTR_MAX_THREADS
	.align		4
.L_2884:
        /*0088*/ 	.byte	0x04, 0x05
        /*008a*/ 	.short	(.L_2886 - .L_2885)
.L_2885:
        /*008c*/ 	.word	0x00000100
        /*0090*/ 	.word	0x00000001
        /*0094*/ 	.word	0x00000001


	//----- nvinfo : EIATTR_CRS_STACK_SIZE
	.align		4
.L_2886:
        /*0098*/ 	.byte	0x04, 0x1e
        /*009a*/ 	.short	(.L_2888 - .L_2887)
.L_2887:
        /*009c*/ 	.word	0x00000000


	//----- nvinfo : EIATTR_CBANK_PARAM_SIZE
	.align		4
.L_2888:
        /*00a0*/ 	.byte	0x03, 0x19
        /*00a2*/ 	.short	0x0508


	//----- nvinfo : EIATTR_PARAM_CBANK
	.align		4
        /*00a4*/ 	.byte	0x04, 0x0a
        /*00a6*/ 	.short	(.L_2890 - .L_2889)
	.align		4
.L_2889:
        /*00a8*/ 	.word	index@(.nv.constant0._ZN2at6native43_GLOBAL__N__7cc8d1ed_10_Dropout_cu_0e96ed3820fused_dropout_kernelIN3c104HalfEfmLin1ELi1EbEEvNS_4cuda6detail10TensorInfoIKT_T1_EENS7_IS8_SA_EENS7_IT4_SA_EESA_T0_NS_15PhiloxCudaStateE)
        /*00ac*/ 	.short	0x0380
        /*00ae*/ 	.short	0x0508


	//----- nvinfo : EIATTR_SW_WAR
	.align		4
.L_2890:
        /*00b0*/ 	.byte	0x04, 0x36
        /*00b2*/ 	.short	(.L_2892 - .L_2891)
.L_2891:
        /*00b4*/ 	.word	0x00000008
.L_2892:


//--------------------- .nv.info._ZN2at6native43_GLOBAL__N__7cc8d1ed_10_Dropout_cu_0e96ed3820fused_dropout_kernelIN3c104HalfEfmLi1ELi1EbEEvNS_4cuda6detail10TensorInfoIKT_T1_EENS7_IS8_SA_EENS7_IT4_SA_EESA_T0_NS_15PhiloxCudaStateE --------------------------
	.section	.nv.info._ZN2at6native43_GLOBAL__N__7cc8d1ed_10_Dropout_cu_0e96ed3820fused_dropout_kernelIN3c104HalfEfmLi1ELi1EbEEvNS_4cuda6detail10TensorInfoIKT_T1_EENS7_IS8_SA_EENS7_IT4_SA_EESA_T0_NS_15PhiloxCudaStateE,"",@"SHT_CUDA_INFO"
	.sectionflags	@""
	.align	4


	//----- nvinfo : EIATTR_CUDA_API_VERSION
	.align		4
        /*0000*/ 	.byte	0x04, 0x37
        /*0002*/ 	.short	(.L_2894 - .L_2893)
.L_2893:
        /*0004*/ 	.word	0x00000082


	//----- nvinfo : EIATTR_KPARAM_INFO
	.align		4
.L_2894:
        /*0008*/ 	.byte	0x04, 0x17
        /*000a*/ 	.short	(.L_2896 - .L_2895)
.L_2895:
        /*000c*/ 	.word	0x00000000
        /*0010*/ 	.short	0x0005
        /*0012*/ 	.short	0x04f0
        /*0014*/ 	.byte	0x00, 0xf0, 0x61, 0x00


	//----- nvinfo : EIATTR_KPARAM_INFO
	.align		4
.L_2896:
        /*0018*/ 	.byte	0x04, 0x17
        /*001a*/ 	.short	(.L_2898 - .L_2897)
.L_2897:
        /*001c*/ 	.word	0x00000000
        /*0020*/ 	.short	0x0004
        /*0022*/ 	.short	0x04e8
        /*0024*/ 	.byte	0x00, 0xf0, 0x11, 0x00


	//----- nvinfo : EIATTR_KPARAM_INFO
	.align		4
.L_2898:
        /*0028*/ 	.byte	0x04, 0x17
        /*002a*/ 	.short	(.L_2900 - .L_2899)
.L_2899:
        /*002c*/ 	.word	0x00000000
        /*0030*/ 	.short	0x0003
        /*0032*/ 	.short	0x04e0
        /*0034*/ 	.byte	0x00, 0xf0, 0x21, 0x00


	//----- nvinfo : EIATTR_KPARAM_INFO
	.align		4
.L_2900:
        /*0038*/ 	.byte	0x04, 0x17
        /*003a*/ 	.short	(.L_2902 - .L_2901)
.L_2901:
        /*003c*/ 	.word	0x00000000
        /*0040*/ 	.short	0x0002
        /*0042*/ 	.short	0x0340
        /*0044*/ 	.byte	0x00, 0xf0, 0x81, 0x06


	//----- nvinfo : EIATTR_KPARAM_INFO
	.align		4
.L_2902:
        /*0048*/ 	.byte	0x04, 0x17
        /*004a*/ 	.short	(.L_2904 - .L_2903)
.L_2903:
        /*004c*/ 	.word	0x00000000
        /*0050*/ 	.short	0x0001
        /*0052*/ 	.short	0x01a0
        /*0054*/ 	.byte	0x00, 0xf0, 0x81, 0x06


	//----- nvinfo : EIATTR_KPARAM_INFO
	.align		4
.L_2904:
        /*0058*/ 	.byte	0x04, 0x17
        /*005a*/ 	.short	(.L_2906 - .L_2905)
.L_2905:
        /*005c*/ 	.word	0x00000000
        /*0060*/ 	.short	0x0000
        /*0062*/ 	.short	0x0000
        /*0064*/ 	.byte	0x00, 0xf0, 0x81, 0x06


	//----- nvinfo : EIATTR_SPARSE_MMA_MASK
	.align		4
.L_2906:
        /*0068*/ 	.byte	0x03, 0x50
        /*006a*/ 	.short	0x0000


	//----- nvinfo : EIATTR_MAXREG_COUNT
	.align		4
        /*006c*/ 	.byte	0x03, 0x1b
        /*006e*/ 	.short	0x0040


	//----- nvinfo : EIATTR_NUM_BARRIERS
	.align		4
        /*0070*/ 	.byte	0x02, 0x4c
        /*0072*/ 	.byte	0x01
	.zero		1


	//----- nvinfo : EIATTR_MERCURY_ISA_VERSION
	.align		4
        /*0074*/ 	.byte	0x03, 0x5f
        /*0076*/ 	.short	0x0101


	//----- nvinfo : EIATTR_VRC_CTA_INIT_COUNT
	.align		4
        /*0078*/ 	.byte	0x02, 0x4a
	.zero		1
	.zero		1


	//----- nvinfo : EIATTR_EXIT_INSTR_OFFSETS
	.align		4
        /*007c*/ 	.byte	0x04, 0x1c
        /*007e*/ 	.short	(.L_2908 - .L_2907)


	//   ....[0]....
.L_2907:
        /*0080*/ 	.word	0x00000a10


	//   ....[1]....
        /*0084*/ 	.word	0x00001930


	//----- nvinfo : EIATTR_MAX_THREADS
	.align		4
.L_2908:
        /*0088*/ 	.byte	0x04, 0x05
        /*008a*/ 	.short	(.L_2910 - .L_2909)
.L_2909:
        /*008c*/ 	.word	0x00000100
        /*0090*/ 	.word	0x00000001
        /*0094*/ 	.word	0x00000001


	//----- nvinfo : EIATTR_CRS_STACK_SIZE
	.align		4
.L_2910:
        /*0098*/ 	.byte	0x04, 0x1e
        /*009a*/ 	.short	(.L_2912 - .L_2911)
.L_2911:
        /*009c*/ 	.word	0x00000000


	//----- nvinfo : EIATTR_CBANK_PARAM_SIZE
	.align		4
.L_2912:
        /*00a0*/ 	.byte	0x03, 0x19
        /*00a2*/ 	.short	0x0508


	//----- nvinfo : EIATTR_PARAM_CBANK
	.align		4
        /*00a4*/ 	.byte	0x04, 0x0a
        /*00a6*/ 	.short	(.L_2914 - .L_2913)
	.align		4
.L_2913:
        /*00a8*/ 	.word	index@(.nv.constant0._ZN2at6native43_GLOBAL__N__7cc8d1ed_10_Dropout_cu_0e96ed3820fused_dropout_kernelIN3c104HalfEfmLi1ELi1EbEEvNS_4cuda6detail10TensorInfoIKT_T1_EENS7_IS8_SA_EENS7_IT4_SA_EESA_T0_NS_15PhiloxCudaStateE)
        /*00ac*/ 	.short	0x0380
        /*00ae*/ 	.short	0x0508


	//----- nvinfo : EIATTR_SW_WAR
	.align		4
.L_2914:
        /*00b0*/ 	.byte	0x04, 0x36
        /*00b2*/ 	.short	(.L_2916 - .L_2915)
.L_2915:
        /*00b4*/ 	.word	0x00000008
.L_2916:


//--------------------- .nv.info._ZN2at6native43_GLOBAL__N__7cc8d1ed_10_Dropout_cu_0e96ed3824fused_dropout_kernel_vecIN3c104HalfEfmLi1ELi2EbEEvNS_4cuda6detail10TensorInfoIKT_T1_EENS7_IS8_SA_EENS7_IT4_SA_EESA_T0_NS_15PhiloxCudaStateE --------------------------
	.section	.nv.info._ZN2at6native43_GLOBAL__N__7cc8d1ed_10_Dropout_cu_0e96ed3824fused_dropout_kernel_vecIN3c104HalfEfmLi1ELi2EbEEvNS_4cuda6detail10TensorInfoIKT_T1_EENS7_IS8_SA_EENS7_IT4_SA_EESA_T0_NS_15PhiloxCudaStateE,"",@"SHT_CUDA_INFO"
	.sectionflags	@""
	.align	4


	//----- nvinfo : EIATTR_CUDA_API_VERSION
	.align		4
        /*0000*/ 	.byte	0x04, 0x37
        /*0002*/ 	.short	(.L_2918 - .L_2917)
.L_2917:
        /*0004*/ 	.word	0x00000082


	//----- nvinfo : EIATTR_KPARAM_INFO
	.align		4
.L_2918:
        /*0008*/ 	.byte	0x04, 0x17
        /*000a*/ 	.short	(.L_2920 - .L_2919)
.L_2919:
        /*000c*/ 	.word	0x00000000
        /*0010*/ 	.short	0x0005
        /*0012*/ 	.short	0x04f0
        /*0014*/ 	.byte	0x00, 0xf0, 0x61, 0x00


	//----- nvinfo : EIATTR_KPARAM_INFO
	.align		4
.L_2920:
        /*0018*/ 	.byte	0x04, 0x17
        /*001a*/ 	.short	(.L_2922 - .L_2921)
.L_2921:
        /*001c*/ 	.word	0x00000000
        /*0020*/ 	.short	0x0004
        /*0022*/ 	.short	0x04e8
        /*0024*/ 	.byte	0x00, 0xf0, 0x11, 0x00


	//----- nvinfo : EIATTR_KPARAM_INFO
	.align		4
.L_2922:
        /*0028*/ 	.byte	0x04, 0x17
        /*002a*/ 	.short	(.L_2924 - .L_2923)
.L_2923:
        /*002c*/ 	.word	0x00000000
        /*0030*/ 	.short	0x0003
        /*0032*/ 	.short	0x04e0
        /*0034*/ 	.byte	0x00, 0xf0, 0x21, 0x00


	//----- nvinfo : EIATTR_KPARAM_INFO
	.align		4
.L_2924:
        /*0038*/ 	.byte	0x04, 0x17
        /*003a*/ 	.short	(.L_2926 - .L_2925)
.L_2925:
        /*003c*/ 	.word	0x00000000
        /*0040*/ 	.short	0x0002
        /*0042*/ 	.short	0x0340
        /*0044*/ 	.byte	0x00, 0xf0, 0x81, 0x06


	//----- nvinfo : EIATTR_KPARAM_INFO
	.align		4
.L_2926:
        /*0048*/ 	.byte	0x04, 0x17
        /*004a*/ 	.short	(.L_2928 - .L_2927)
.L_2927:
        /*004c*/ 	.word	0x00000000
        /*0050*/ 	.short	0x0001
        /*0052*/ 	.short	0x01a0
        /*0054*/ 	.byte	0x00, 0xf0, 0x81, 0x06


	//----- nvinfo : EIATTR_KPARAM_INFO
	.align		4
.L_2928:
        /*0058*/ 	.byte	0x04, 0x17
        /*005a*/ 	.short	(.L_2930 - .L_2929)
.L_2929:
        /*005c*/ 	.word	0x00000000
        /*0060*/ 	.short	0x0000
        /*0062*/ 	.short	0x0000
        /*0064*/ 	.byte	0x00, 0xf0, 0x81, 0x06


	//----- nvinfo : EIATTR_SPARSE_MMA_MASK
	.align		4
.L_2930:
        /*0068*/ 	.byte	0x03, 0x50
        /*006a*/ 	.short	0x0000


	//----- nvinfo : EIATTR_MAXREG_COUNT
	.align		4
        /*006c*/ 	.byte	0x03, 0x1b
        /*006e*/ 	.short	0x0040


	//----- nvinfo : EIATTR_NUM_BARRIERS
	.align		4
        /*0070*/ 	.byte	0x02, 0x4c
        /*0072*/ 	.byte	0x01
	.zero		1


	//----- nvinfo : EIATTR_MERCURY_ISA_VERSION
	.align		4
        /*0074*/ 	.byte	0x03, 0x5f
        /*0076*/ 	.short	0x0101


	//----- nvinfo : EIATTR_VRC_CTA_INIT_COUNT
	.align		4
        /*0078*/ 	.byte	0x02, 0x4a
	.zero		1
	.zero		1


	//----- nvinfo : EIATTR_EXIT_INSTR_OFFSETS
	.align		4
        /*007c*/ 	.byte	0x04, 0x1c
        /*007e*/ 	.short	(.L_2932 - .L_2931)


	//   ....[0]....
.L_2931:
        /*0080*/ 	.word	0x00000160


	//   ....[1]....
        /*0084*/ 	.word	0x00000f00


	//----- nvinfo : EIATTR_MAX_THREADS
	.align		4
.L_2932:
        /*0088*/ 	.byte	0x04, 0x05
        /*008a*/ 	.short	(.L_2934 - .L_2933)
.L_2933:
        /*008c*/ 	.word	0x00000100
        /*0090*/ 	.word	0x00000001
        /*0094*/ 	.word	0x00000001


	//----- nvinfo : EIATTR_CRS_STACK_SIZE
	.align		4
.L_2934:
        /*0098*/ 	.byte	0x04, 0x1e
        /*009a*/ 	.short	(.L_2936 - .L_2935)
.L_2935:
        /*009c*/ 	.word	0x00000000


	//----- nvinfo : EIATTR_CBANK_PARAM_SIZE
	.align		4
.L_2936:
        /*00a0*/ 	.byte	0x03, 0x19
        /*00a2*/ 	.short	0x0508


	//----- nvinfo : EIATTR_PARAM_CBANK
	.align		4
        /*00a4*/ 	.byte	0x04, 0x0a
        /*00a6*/ 	.short	(.L_2938 - .L_2937)
	.align		4
.L_2937:
        /*00a8*/ 	.word	index@(.nv.constant0._ZN2at6native43_GLOBAL__N__7cc8d1ed_10_Dropout_cu_0e96ed3824fused_dropout_kernel_vecIN3c104HalfEfmLi1ELi2EbEEvNS_4cuda6detail10TensorInfoIKT_T1_EENS7_IS8_SA_EENS7_IT4_SA_EESA_T0_NS_15PhiloxCudaStateE)
        /*00ac*/ 	.short	0x0380
        /*00ae*/ 	.short	0x0508


	//----- nvinfo : EIATTR_SW_WAR
	.align		4
.L_2938:
        /*00b0*/ 	.byte	0x04, 0x36
        /*00b2*/ 	.short	(.L_2940 - .L_2939)
.L_2939:
        /*00b4*/ 	.word	0x00000008
.L_2940:


//--------------------- .nv.info._ZN2at6native43_GLOBAL__N__7cc8d1ed_10_Dropout_cu_0e96ed3824fused_dropout_kernel_vecIN3c104HalfEfmLi1ELi4EbEEvNS_4cuda6detail10TensorInfoIKT_T1_EENS7_IS8_SA_EENS7_IT4_SA_EESA_T0_NS_15PhiloxCudaStateE --------------------------
	.section	.nv.info._ZN2at6native43_GLOBAL__N__7cc8d1ed_10_Dropout_cu_0e96ed3824fused_dropout_kernel_vecIN3c104HalfEfmLi1ELi4EbEEvNS_4cuda6detail10TensorInfoIKT_T1_EENS7_IS8_SA_EENS7_IT4_SA_EESA_T0_NS_15PhiloxCudaStateE,"",@"SHT_CUDA_INFO"
	.sectionflags	@""
	.align	4


	//----- nvinfo : EIATTR_CUDA_API_VERSION
	.align		4
        /*0000*/ 	.byte	0x04, 0x37
        /*0002*/ 	.short	(.L_2942 - .L_2941)
.L_2941:
        /*0004*/ 	.word	0x00000082


	//----- nvinfo : EIATTR_KPARAM_INFO
	.align		4
.L_2942:
        /*0008*/ 	.byte	0x04, 0x17
        /*000a*/ 	.short	(.L_2944 - .L_2943)
.L_2943:
        /*000c*/ 	.word	0x00000000
        /*0010*/ 	.short	0x0005
        /*0012*/ 	.short	0x04f0
        /*0014*/ 	.byte	0x00, 0xf0, 0x61, 0x00


	//----- nvinfo : EIATTR_KPARAM_INFO
	.align		4
.L_2944:
        /*0018*/ 	.byte	0x04, 0x17
        /*001a*/ 	.short	(.L_2946 - .L_2945)
.L_2945:
        /*001c*/ 	.word	0x00000000
        /*0020*/ 	.short	0x0004
        /*0022*/ 	.short	0x04e8
        /*0024*/ 	.byte	0x00, 0xf0, 0x11, 0x00


	//----- nvinfo : EIATTR_KPARAM_INFO
	.align		4
.L_2946:
        /*0028*/ 	.byte	0x04, 0x17
        /*002a*/ 	.short	(.L_2948 - .L_2947)
.L_2947:
        /*002c*/ 	.word	0x00000000
        /*0030*/ 	.short	0x0003
        /*0032*/ 	.short	0x04e0
        /*0034*/ 	.byte	0x00, 0xf0, 0x21, 0x00


	//----- nvinfo : EIATTR_KPARAM_INFO
	.align		4
.L_2948:
        /*0038*/ 	.byte	0x04, 0x17
        /*003a*/ 	.short	(.L_2950 - .L_2949)
.L_2949:
        /*003c*/ 	.word	0x00000000
        /*0040*/ 	.short	0x0002
        /*0042*/ 	.short	0x0340
        /*0044*/ 	.byte	0x00, 0xf0, 0x81, 0x06


	//----- nvinfo : EIATTR_KPARAM_INFO
	.align		4
.L_2950:
        /*0048*/ 	.byte	0x04, 0x17
        /*004a*/ 	.short	(.L_2952 - .L_2951)
.L_2951:
        /*004c*/ 	.word	0x00000000
        /*0050*/ 	.short	0x0001
        /*0052*/ 	.short	0x01a0
        /*0054*/ 	.byte	0x00, 0xf0, 0x81, 0x06


	//----- nvinfo : EIATTR_KPARAM_INFO
	.align		4
.L_2952:
        /*0058*/ 	.byte	0x04, 0x17
        /*005a*/ 	.short	(.L_2954 - .L_2953)
.L_2953:
        /*005c*/ 	.word	0x00000000
        /*0060*/ 	.short	0x0000
        /*0062*/ 	.short	0x0000
        /*0064*/ 	.byte	0x00, 0xf0, 0x81, 0x06


	//----- nvinfo : EIATTR_SPARSE_MMA_MASK
	.align		4
.L_2954:
        /*0068*/ 	.byte	0x03, 0x50
        /*006a*/ 	.short	0x0000


	//----- nvinfo : EIATTR_MAXREG_COUNT
	.align		4
        /*006c*/ 	.byte	0x03, 0x1b
        /*006e*/ 	.short	0x0040


	//----- nvinfo : EIATTR_NUM_BARRIERS
	.align		4
        /*0070*/ 	.byte	0x02, 0x4c
        /*0072*/ 	.byte	0x01
	.zero		1


	//----- nvinfo : EIATTR_MERCURY_ISA_VERSION
	.align		4
        /*0074*/ 	.byte	0x03, 0x5f
        /*0076*/ 	.short	0x0101


	//----- nvinfo : EIATTR_VRC_CTA_INIT_COUNT
	.align		4
        /*0078*/ 	.byte	0x02, 0x4a
	.zero		1
	.zero		1


	//----- nvinfo : EIATTR_EXIT_INSTR_OFFSETS
	.align		4
        /*007c*/ 	.byte	0x04, 0x1c
        /*007e*/ 	.short	(.L_2956 - .L_2955)


	//   ....[0]....
.L_2955:
        /*0080*/ 	.word	0x00000140


	//   ....[1]....
        /*0084*/ 	.word	0x000010b0


	//----- nvinfo : EIATTR_MAX_THREADS
	.align		4
.L_2956:
        /*0088*/ 	.byte	0x04, 0x05
        /*008a*/ 	.short	(.L_2958 - .L_2957)
.L_2957:
        /*008c*/ 	.word	0x00000100
        /*0090*/ 	.word	0x00000001
        /*0094*/ 	.word	0x00000001


	//----- nvinfo : EIATTR_CRS_STACK_SIZE
	.align		4
.L_2958:
        /*0098*/ 	.byte	0x04, 0x1e
        /*009a*/ 	.short	(.L_2960 - .L_2959)
.L_2959:
        /*009c*/ 	.word	0x00000000


	//----- nvinfo : EIATTR_CBANK_PARAM_SIZE
	.align		4
.L_2960:
        /*00a0*/ 	.byte	0x03, 0x19
        /*00a2*/ 	.short	0x0508


	//----- nvinfo : EIATTR_PARAM_CBANK
	.align		4
        /*00a4*/ 	.byte	0x04, 0x0a
        /*00a6*/ 	.short	(.L_2962 - .L_2961)
	.align		4
.L_2961:
        /*00a8*/ 	.word	index@(.nv.constant0._ZN2at6native43_GLOBAL__N__7cc8d1ed_10_Dropout_cu_0e96ed3824fused_dropout_kernel_vecIN3c104HalfEfmLi1ELi4EbEEvNS_4cuda6detail10TensorInfoIKT_T1_EENS7_IS8_SA_EENS7_IT4_SA_EESA_T0_NS_15PhiloxCudaStateE)
        /*00ac*/ 	.short	0x0380
        /*00ae*/ 	.short	0x0508


	//----- nvinfo : EIATTR_SW_WAR
	.align		4
.L_2962:
        /*00b0*/ 	.byte	0x04, 0x36
        /*00b2*/ 	.short	(.L_2964 - .L_2963)
.L_2963:
        /*00b4*/ 	.word	0x00000008
.L_2964:


//--------------------- .nv.info._ZN2at6native43_GLOBAL__N__7cc8d1ed_10_Dropout_cu_0e96ed3824fused_dropout_kernel_vecIN3c104HalfEfmLi1ELi8EbEEvNS_4cuda6detail10TensorInfoIKT_T1_EENS7_IS8_SA_EENS7_IT4_SA_EESA_T0_NS_15PhiloxCudaStateE --------------------------
	.section	.nv.info._ZN2at6native43_GLOBAL__N__7cc8d1ed_10_Dropout_cu_0e96ed3824fused_dropout_kernel_vecIN3c104HalfEfmLi1ELi8EbEEvNS_4cuda6detail10TensorInfoIKT_T1_EENS7_IS8_SA_EENS7_IT4_SA_EESA_T0_NS_15PhiloxCudaStateE,"",@"SHT_CUDA_INFO"
	.sectionflags	@""
	.align	4


	//----- nvinfo : EIATTR_CUDA_API_VERSION
	.align		4
        /*0000*/ 	.byte	0x04, 0x37
        /*0002*/ 	.short	(.L_2966 - .L_2965)
.L_2965:
        /*0004*/ 	.word	0x00000082


	//----- nvinfo : EIATTR_KPARAM_INFO
	.align		4
.L_2966:
        /*0008*/ 	.byte	0x04, 0x17
        /*000a*/ 	.short	(.L_2968 - .L_2967)
.L_2967:
        /*000c*/ 	.word	0x00000000
        /*0010*/ 	.short	0x0005
        /*0012*/ 	.short	0x04f0
        /*0014*/ 	.byte	0x00, 0xf0, 0x61, 0x00


	//----- nvinfo : EIATTR_KPARAM_INFO
	.align		4
.L_2968:
        /*0018*/ 	.byte	0x04, 0x17
        /*001a*/ 	.short	(.L_2970 - .L_2969)
.L_2969:
        /*001c*/ 	.word	0x00000000
        /*0020*/ 	.short	0x0004
        /*0022*/ 	.short	0x04e8
        /*0024*/ 	.byte	0x00, 0xf0, 0x11, 0x00


	//----- nvinfo : EIATTR_KPARAM_INFO
	.align		4
.L_2970:
        /*0028*/ 	.byte	0x04, 0x17
        /*002a*/ 	.short	(.L_2972 - .L_2971)
.L_2971:
        /*002c*/ 	.word	0x00000000
        /*0030*/ 	.short	0x0003
        /*0032*/ 	.short	0x04e0
        /*0034*/ 	.byte	0x00, 0xf0, 0x21, 0x00


	//----- nvinfo : EIATTR_KPARAM_INFO
	.align		4
.L_2972:
        /*0038*/ 	.byte	0x04, 0x17
        /*003a*/ 	.short	(.L_2974 - .L_2973)
.L_2973:
        /*003c*/ 	.word	0x00000000
        /*0040*/ 	.short	0x0002
        /*0042*/ 	.short	0x0340
        /*0044*/ 	.byte	0x00, 0xf0, 0x81, 0x06


	//----- nvinfo : EIATTR_KPARAM_INFO
	.align		4
.L_2974:
        /*0048*/ 	.byte	0x04, 0x17
        /*004a*/ 	.short	(.L_2976 - .L_2975)
.L_2975:
        /*004c*/ 	.word	0x00000000
        /*0050*/ 	.short	0x0001
        /*0052*/ 	.short	0x01a0
        /*0054*/ 	.byte	0x00, 0xf0, 0x81, 0x06


	//----- nvinfo : EIATTR_KPARAM_INFO
	.align		4
.L_2976:
        /*0058*/ 	.byte	0x04, 0x17
        /*005a*/ 	.short	(.L_2978 - .L_2977)
.L_2977:
        /*005c*/ 	.word	0x00000000
        /*0060*/ 	.short	0x0000
        /*0062*/ 	.short	0x0000
        /*0064*/ 	.byte	0x00, 0xf0, 0x81, 0x06


	//----- nvinfo : EIATTR_SPARSE_MMA_MASK
	.align		4
.L_2978:
        /*0068*/ 	.byte	0x03, 0x50
        /*006a*/ 	.short	0x0000


	//----- nvinfo : EIATTR_MAXREG_COUNT
	.align		4
        /*006c*/ 	.byte	0x03, 0x1b
        /*006e*/ 	.short	0x0040


	//----- nvinfo : EIATTR_NUM_BARRIERS
	.align		4
        /*0070*/ 	.byte	0x02, 0x4c
        /*0072*/ 	.byte	0x01
	.zero		1


	//----- nvinfo : EIATTR_MERCURY_ISA_VERSION
	.align		4
        /*0074*/ 	.byte	0x03, 0x5f
        /*0076*/ 	.short	0x0101


	//----- nvinfo : EIATTR_VRC_CTA_INIT_COUNT
	.align		4
        /*0078*/ 	.byte	0x02, 0x4a
	.zero		1
	.zero		1


	//----- nvinfo : EIATTR_EXIT_INSTR_OFFSETS
	.align		4
        /*007c*/ 	.byte	0x04, 0x1c
        /*007e*/ 	.short	(.L_2980 - .L_2979)


	//   ....[0]....
.L_2979:
        /*0080*/ 	.word	0x00000140


	//   ....[1]....
        /*0084*/ 	.word	0x000017e0


	//----- nvinfo : EIATTR_MAX_THREADS
	.align		4
.L_2980:
        /*0088*/ 	.byte	0x04, 0x05
        /*008a*/ 	.short	(.L_2982 - .L_2981)
.L_2981:
        /*008c*/ 	.word	0x00000100
        /*0090*/ 	.word	0x00000001
        /*0094*/ 	.word	0x00000001


	//----- nvinfo : EIATTR_CRS_STACK_SIZE
	.align		4
.L_2982:
        /*0098*/ 	.byte	0x04, 0x1e
        /*009a*/ 	.short	(.L_2984 - .L_2983)
.L_2983:
        /*009c*/ 	.word	0x00000000


	//----- nvinfo : EIATTR_CBANK_PARAM_SIZE
	.align		4
.L_2984:
        /*00a0*/ 	.byte	0x03, 0x19
        /*00a2*/ 	.short	0x0508


	//----- nvinfo : EIATTR_PARAM_CBANK
	.align		4
        /*00a4*/ 	.byte	0x04, 0x0a
        /*00a6*/ 	.short	(.L_2986 - .L_2985)
	.align		4
.L_2985:
        /*00a8*/ 	.word	index@(.nv.constant0._ZN2at6native43_GLOBAL__N__7cc8d1ed_10_Dropout_cu_0e96ed3824fused_dropout_kernel_vecIN3c104HalfEfmLi1ELi8EbEEvNS_4cuda6detail10TensorInfoIKT_T1_EENS7_IS8_SA_EENS7_IT4_SA_EESA_T0_NS_15PhiloxCudaStateE)
        /*00ac*/ 	.short	0x0380
        /*00ae*/ 	.short	0x0508


	//----- nvinfo : EIATTR_SW_WAR
	.align		4
.L_2986:
        /*00b0*/ 	.byte	0x04, 0x36
        /*00b2*/ 	.short	(.L_2988 - .L_2987)
.L_2987:
        /*00b4*/ 	.word	0x00000008
.L_2988:


//--------------------- .nv.info._ZN2at6native43_GLOBAL__N__7cc8d1ed_10_Dropout_cu_0e96ed3824fused_dropout_kernel_vecIN3c104HalfEfmLi1ELi16EbEEvNS_4cuda6detail10TensorInfoIKT_T1_EENS7_IS8_SA_EENS7_IT4_SA_EESA_T0_NS_15PhiloxCudaStateE --------------------------
	.section	.nv.info._ZN2at6native43_GLOBAL__N__7cc8d1ed_10_Dropout_cu_0e96ed3824fused_dropout_kernel_vecIN3c104HalfEfmLi1ELi16EbEEvNS_4cuda6detail10TensorInfoIKT_T1_EENS7_IS8_SA_EENS7_IT4_SA_EESA_T0_NS_15PhiloxCudaStateE,"",@"SHT_CUDA_INFO"
	.sectionflags	@""
	.align	4


	//----- nvinfo : EIATTR_CUDA_API_VERSION
	.align		4
        /*0000*/ 	.byte	0x04, 0x37
        /*0002*/ 	.short	(.L_2990 - .L_2989)
.L_2989:
        /*0004*/ 	.word	0x00000082


	//----- nvinfo : EIATTR_KPARAM_INFO
	.align		4
.L_2990:
        /*0008*/ 	.byte	0x04, 0x17
        /*000a*/ 	.short	(.L_2992 - .L_2991)
.L_2991:
        /*000c*/ 	.word	0x00000000
        /*0010*/ 	.short	0x0005
        /*0012*/ 	.short	0x04f0
        /*0014*/ 	.byte	0x00, 0xf0, 0x61, 0x00


	//----- nvinfo : EIATTR_KPARAM_INFO
	.align		4
.L_2992:
        /*0018*/ 	.byte	0x04, 0x17
        /*001a*/ 	.short	(.L_2994 - .L_2993)
.L_2993:
        /*001c*/ 	.word	0x00000000
        /*0020*/ 	.short	0x0004
        /*0022*/ 	.short	0x04e8
        /*0024*/ 	.byte	0x00, 0xf0, 0x11, 0x00


	//----- nvinfo : EIATTR_KPARAM_INFO
	.align		4
.L_2994:
        /*0028*/ 	.byte	0x04, 0x17
        /*002a*/ 	.short	(.L_2996 - .L_2995)
.L_2995:
        /*002c*/ 	.word	0x00000000
        /*0030*/ 	.short	0x0003
        /*0032*/ 	.short	0x04e0
        /*0034*/ 	.byte	0x00, 0xf0, 0x21, 0x00


	//----- nvinfo : EIATTR_KPARAM_INFO
	.align		4
.L_2996:
        /*0038*/ 	.byte	0x04, 0x17
        /*003a*/ 	.short	(.L_2998 - .L_2997)
.L_2997:
        /*003c*/ 	.word	0x00000000
        /*0040*/ 	.short	0x0002
        /*0042*/ 	.short	0x0340
        /*0044*/ 	.byte	0x00, 0xf0, 0x81, 0x06


	//----- nvinfo : EIATTR_KPARAM_INFO
	.align		4
.L_2998:
        /*0048*/ 	.byte	0x04, 0x17
        /*004a*/ 	.short	(.L_3000 - .L_2999)
.L_2999:
        /*004c*/ 	.word	0x00000000
        /*0050*/ 	.short	0x0001
        /*0052*/ 	.short	0x01a0
        /*0054*/ 	.byte	0x00, 0xf0, 0x81, 0x06


	//----- nvinfo : EIATTR_KPARAM_INFO
	.align		4
.L_3000:
        /*0058*/ 	.byte	0x04, 0x17
        /*005a*/ 	.short	(.L_3002 - .L_3001)
.L_3001:
        /*005c*/ 	.word	0x00000000
        /*0060*/ 	.short	0x0000
        /*0062*/ 	.short	0x0000
        /*0064*/ 	.byte	0x00, 0xf0, 0x81, 0x06


	//----- nvinfo : EIATTR_SPARSE_MMA_MASK
	.align		4
.L_3002:
        /*0068*/ 	.byte	0x03, 0x50
        /*006a*/ 	.short	0x0000


	//----- nvinfo : EIATTR_MAXREG_COUNT
	.align		4
        /*006c*/ 	.byte	0x03, 0x1b
        /*006e*/ 	.short	0x0040


	//----- nvinfo : EIATTR_NUM_BARRIERS
	.align		4
        /*0070*/ 	.byte	0x02, 0x4c
        /*0072*/ 	.byte	0x01
	.zero		1


	//----- nvinfo : EIATTR_MERCURY_ISA_VERSION
	.align		4
        /*0074*/ 	.byte	0x03, 0x5f
        /*0076*/ 	.short	0x0101


	//----- nvinfo : EIATTR_VRC_CTA_INIT_COUNT
	.align		4
        /*0078*/ 	.byte	0x02, 0x4a
	.zero		1
	.zero		1


	//----- nvinfo : EIATTR_EXIT_INSTR_OFFSETS
	.align		4
        /*007c*/ 	.byte	0x04, 0x1c
        /*007e*/ 	.short	(.L_3004 - .L_3003)


	//   ....[0]....
.L_3003:
        /*0080*/ 	.word	0x000005d0


	//   ....[1]....
        /*0084*/ 	.word	0x00002790


	//----- nvinfo : EIATTR_MAX_THREADS
	.align		4
.L_3004:
        /*0088*/ 	.byte	0x04, 0x05
        /*008a*/ 	.short	(.L_3006 - .L_3005)
.L_3005:
        /*008c*/ 	.word	0x00000100
        /*0090*/ 	.word	0x00000001
        /*0094*/ 	.word	0x00000001


	//----- nvinfo : EIATTR_CRS_STACK_SIZE
	.align		4
.L_3006:
        /*0098*/ 	.byte	0x04, 0x1e
        /*009a*/ 	.short	(.L_3008 - .L_3007)
.L_3007:
        /*009c*/ 	.word	0x00000000


	//----- nvinfo : EIATTR_CBANK_PARAM_SIZE
	.align		4
.L_3008:
        /*00a0*/ 	.byte	0x03, 0x19
        /*00a2*/ 	.short	0x0508


	//----- nvinfo : EIATTR_PARAM_CBANK
	.align		4
        /*00a4*/ 	.byte	0x04, 0x0a
        /*00a6*/ 	.short	(.L_3010 - .L_3009)
	.align		4
.L_3009:
        /*00a8*/ 	.word	index@(.nv.constant0._ZN2at6native43_GLOBAL__N__7cc8d1ed_10_Dropout_cu_0e96ed3824fused_dropout_kernel_vecIN3c104HalfEfmLi1ELi16EbEEvNS_4cuda6detail10TensorInfoIKT_T1_EENS7_IS8_SA_EENS7_IT4_SA_EESA_T0_NS_15PhiloxCudaStateE)
        /*00ac*/ 	.short	0x0380
        /*00ae*/ 	.short	0x0508


	//----- nvinfo : EIATTR_SW_WAR
	.align		4
.L_3010:
        /*00b0*/ 	.byte	0x04, 0x36
        /*00b2*/ 	.short	(.L_3012 - .L_3011)
.L_3011:
        /*00b4*/ 	.word	0x00000008
.L_3012:


//--------------------- .nv.info._ZN2at6native43_GLOBAL__N__7cc8d1ed_10_Dropout_cu_0e96ed3820fused_dropout_kernelIffmLin1ELin1EbEEvNS_4cuda6detail10TensorInfoIKT_T1_EENS5_IS6_S8_EENS5_IT4_S8_EES8_T0_NS_15PhiloxCudaStateE --------------------------
	.section	.nv.info._ZN2at6native43_GLOBAL__N__7cc8d1ed_10_Dropout_cu_0e96ed3820fused_dropout_kernelIffmLin1ELin1EbEEvNS_4cuda6detail10TensorInfoIKT_T1_EENS5_IS6_S8_EENS5_IT4_S8_EES8_T0_NS_15PhiloxCudaStateE,"",@"SHT_CUDA_INFO"
	.sectionflags	@""
	.align	4


	//----- nvinfo : EIATTR_CUDA_API_VERSION
	.align		4
        /*0000*/ 	.byte	0x04, 0x37
        /*0002*/ 	.short	(.L_3014 - .L_3013)
.L_3013:
        /*0004*/ 	.word	0x00000082


	//----- nvinfo : EIATTR_KPARAM_INFO
	.align		4
.L_3014:
        /*0008*/ 	.byte	0x04, 0x17
        /*000a*/ 	.short	(.L_3016 - .L_3015)
.L_3015:
        /*000c*/ 	.word	0x00000000
        /*0010*/ 	.short	0x0005
        /*0012*/ 	.short	0x04f0
        /*0014*/ 	.byte	0x00, 0xf0, 0x61, 0x00


	//----- nvinfo : EIATTR_KPARAM_INFO
	.align		4
.L_3016:
        /*0018*/ 	.byte	0x04, 0x17
        /*001a*/ 	.short	(.L_3018 - .L_3017)
.L_3017:
        /*001c*/ 	.word	0x00000000
        /*0020*/ 	.short	0x0004
        /*0022*/ 	.short	0x04e8
        /*0024*/ 	.byte	0x00, 0xf0, 0x11, 0x00


	//----- nvinfo : EIATTR_KPARAM_INFO
	.align		4
.L_3018:
        /*0028*/ 	.byte	0x04, 0x17
        /*002a*/ 	.short	(.L_3020 - .L_3019)
.L_3019:
        /*002c*/ 	.word	0x00000000
        /*0030*/ 	.short	0x0003
        /*0032*/ 	.short	0x04e0
        /*0034*/ 	.byte	0x00, 0xf0, 0x21, 0x00


	//----- nvinfo : EIATTR_KPARAM_INFO
	.align		4
.L_3020:
        /*0038*/ 	.byte	0x04, 0x17
        /*003a*/ 	.short	(.L_3022 - .L_3021)
.L_3021:
        /*003c*/ 	.word	0x00000000
        /*0040*/ 	.short	0x0002
        /*0042*/ 	.short	0x0340
        /*0044*/ 	.byte	0x00, 0xf0, 0x81, 0x06


	//----- nvinfo : EIATTR_KPARAM_INFO
	.align		4
.L_3022:
        /*0048*/ 	.byte	0x04, 0x17
        /*004a*/ 	.short	(.L_3024 - .L_3023)
.L_3023:
        /*004c*/ 	.word	0x00000000
        /*0050*/ 	.short	0x0001
        /*0052*/ 	.short	0x01a0
        /*0054*/ 	.byte	0x00, 0xf0, 0x81, 0x06


	//----- nvinfo : EIATTR_KPARAM_INFO
	.align		4
.L_3024:
        /*0058*/ 	.byte	0x04, 0x17
        /*005a*/ 	.short	(.L_3026 - .L_3025)
.L_3025:
        /*005c*/ 	.word	0x00000000
        /*0060*/ 	.short	0x0000
        /*0062*/ 	.short	0x0000
        /*0064*/ 	.byte	0x00, 0xf0, 0x81, 0x06


	//----- nvinfo : EIATTR_SPARSE_MMA_MASK
	.align		4
.L_3026:
        /*0068*/ 	.byte	0x03, 0x50
        /*006a*/ 	.short	0x0000


	//----- nvinfo : EIATTR_MAXREG_COUNT
	.align		4
        /*006c*/ 	.byte	0x03, 0x1b
        /*006e*/ 	.short	0x0040


	//----- nvinfo : EIATTR_NUM_BARRIERS
	.align		4
        /*0070*/ 	.byte	0x02, 0x4c
        /*0072*/ 	.byte	0x01
	.zero		1


	//----- nvinfo : EIATTR_MERCURY_ISA_VERSION
	.align		4
        /*0074*/ 	.byte	0x03, 0x5f
        /*0076*/ 	.short	0x0101


	//----- nvinfo : EIATTR_VRC_CTA_INIT_COUNT
	.align		4
        /*0078*/ 	.byte	0x02, 0x4a
	.zero		1
	.zero		1


	//----- nvinfo : EIATTR_EXIT_INSTR_OFFSETS
	.align		4
        /*007c*/ 	.byte	0x04, 0x1c
        /*007e*/ 	.short	(.L_3028 - .L_3027)


	//   ....[0]....
.L_3027:
        /*0080*/ 	.word	0x000009f0


	//   ....[1]....
        /*0084*/ 	.word	0x0001de10


	//----- nvinfo : EIATTR_MAX_THREADS
	.align		4
.L_3028:
        /*0088*/ 	.byte	0x04, 0x05
        /*008a*/ 	.short	(.L_3030 - .L_3029)
.L_3029:
        /*008c*/ 	.word	0x00000100
        /*0090*/ 	.word	0x00000001
        /*0094*/ 	.word	0x00000001


	//----- nvinfo : EIATTR_CRS_STACK_SIZE
	.align		4
.L_3030:
        /*0098*/ 	.byte	0x04, 0x1e
        /*009a*/ 	.short	(.L_3032 - .L_3031)
.L_3031:
        /*009c*/ 	.word	0x00000000


	//----- nvinfo : EIATTR_CBANK_PARAM_SIZE
	.align		4
.L_3032:
        /*00a0*/ 	.byte	0x03, 0x19
        /*00a2*/ 	.short	0x0508


	//----- nvinfo : EIATTR_PARAM_CBANK
	.align		4
        /*00a4*/ 	.byte	0x04, 0x0a
        /*00a6*/ 	.short	(.L_3034 - .L_3033)
	.align		4
.L_3033:
        /*00a8*/ 	.word	index@(.nv.constant0._ZN2at6native43_GLOBAL__N__7cc8d1ed_10_Dropout_cu_0e96ed3820fused_dropout_kernelIffmLin1ELin1EbEEvNS_4cuda6detail10TensorInfoIKT_T1_EENS5_IS6_S8_EENS5_IT4_S8_EES8_T0_NS_15PhiloxCudaStateE)
        /*00ac*/ 	.short	0x0380
        /*00ae*/ 	.short	0x0508


	//----- nvinfo : EIATTR_SW_WAR
	.align		4
.L_3034:
        /*00b0*/ 	.byte	0x04, 0x36
        /*00b2*/ 	.short	(.L_3036 - .L_3035)
.L_3035:
        /*00b4*/ 	.word	0x00000008
.L_3036:


//--------------------- .nv.info._ZN2at6native43_GLOBAL__N__7cc8d1ed_10_Dropout_cu_0e96ed3820fused_dropout_kernelIffmLin1ELi1EbEEvNS_4cuda6detail10TensorInfoIKT_T1_EENS5_IS6_S8_EENS5_IT4_S8_EES8_T0_NS_15PhiloxCudaStateE --------------------------
	.section	.nv.info._ZN2at6native43_GLOBAL__N__7cc8d1ed_10_Dropout_cu_0e96ed3820fused_dropout_kernelIffmLin1ELi1EbEEvNS_4cuda6detail10TensorInfoIKT_T1_EENS5_IS6_S8_EENS5_IT4_S8_EES8_T0_NS_15PhiloxCudaStateE,"",@"SHT_CUDA_INFO"
	.sectionflags	@""
	.align	4


	//----- nvinfo : EIATTR_CUDA_API_VERSION
	.align		4
        /*0000*/ 	.byte	0x04, 0x37
        /*0002*/ 	.short	(.L_3038 - .L_3037)
.L_3037:
        /*0004*/ 	.word	0x00000082


	//----- nvinfo : EIATTR_KPARAM_INFO
	.align		4
.L_3038:
        /*0008*/ 	.byte	0x04, 0x17
        /*000a*/ 	.short	(.L_3040 - .L_3039)
.L_3039:
        /*000c*/ 	.word	0x00000000
        /*0010*/ 	.short	0x0005
        /*0012*/ 	.short	0x04f0
        /*0014*/ 	.byte	0x00, 0xf0, 0x61, 0x00


	//----- nvinfo : EIATTR_KPARAM_INFO
	.align		4
.L_3040:
        /*0018*/ 	.byte	0x04, 0x17
        /*001a*/ 	.short	(.L_3042 - .L_3041)
.L_3041:
        /*001c*/ 	.word	0x00000000
        /*0020*/ 	.short	0x0004
        /*0022*/ 	.short	0x04e8
        /*0024*/ 	.byte	0x00, 0xf0, 0x11, 0x00


	//----- nvinfo : EIATTR_KPARAM_INFO
	.align		4
.L_3042:
        /*0028*/ 	.byte	0x04, 0x17
        /*002a*/ 	.short	(.L_3044 - .L_3043)
.L_3043:
        /*002c*/ 	.word	0x00000000
        /*0030*/ 	.short	0x0003
        /*0032*/ 	.short	0x04e0
        /*0034*/ 	.byte	0x00, 0xf0, 0x21, 0x00


	//----- nvinfo : EIATTR_KPARAM_INFO
	.align		4
.L_3044:
        /*0038*/ 	.byte	0x04, 0x17
        /*003a*/ 	.short	(.L_3046 - .L_3045)
.L_3045:
        /*003c*/ 	.word	0x00000000
        /*0040*/ 	.short	0x0002
        /*0042*/ 	.short	0x0340
        /*0044*/ 	.byte	0x00, 0xf0, 0x81, 0x06


	//----- nvinfo : EIATTR_KPARAM_INFO
	.align		4
.L_3046:
        /*0048*/ 	.byte	0x04, 0x17
        /*004a*/ 	.short	(.L_3048 - .L_3047)
.L_3047:
        /*004c*/ 	.word	0x00000000
        /*0050*/ 	.short	0x0001
        /*0052*/ 	.short	0x01a0
        /*0054*/ 	.byte	0x00, 0xf0, 0x81, 0x06


	//----- nvinfo : EIATTR_KPARAM_INFO
	.align		4
.L_3048:
        /*0058*/ 	.byte	0x04, 0x17
        /*005a*/ 	.short	(.L_3050 - .L_3049)
.L_3049:
        /*005c*/ 	.word	0x00000000
        /*0060*/ 	.short	0x0000
        /*0062*/ 	.short	0x0000
        /*0064*/ 	.byte	0x00, 0xf0, 0x81, 0x06


	//----- nvinfo : EIATTR_SPARSE_MMA_MASK
	.align		4
.L_3050:
        /*0068*/ 	.byte	0x03, 0x50
        /*006a*/ 	.short	0x0000


	//----- nvinfo : EIATTR_MAXREG_COUNT
	.align		4
        /*006c*/ 	.byte	0x03, 0x1b
        /*006e*/ 	.short	0x0040


	//----- nvinfo : EIATTR_NUM_BARRIERS
	.align		4
        /*0070*/ 	.byte	0x02, 0x4c
        /*0072*/ 	.byte	0x01
	.zero		1


	//----- nvinfo : EIATTR_MERCURY_ISA_VERSION
	.align		4
        /*0074*/ 	.byte	0x03, 0x5f
        /*0076*/ 	.short	0x0101


	//----- nvinfo : EIATTR_VRC_CTA_INIT_COUNT
	.align		4
        /*0078*/ 	.byte	0x02, 0x4a
	.zero		1
	.zero		1


	//----- nvinfo : EIATTR_EXIT_INSTR_OFFSETS
	.align		4
        /*007c*/ 	.byte	0x04, 0x1c
        /*007e*/ 	.short	(.L_3052 - .L_3051)


	//   ....[0]....
.L_3051:
        /*0080*/ 	.word	0x00000a20


	//   ....[1]....
        /*0084*/ 	.word	0x0000f5f0


	//----- nvinfo : EIATTR_MAX_THREADS
	.align		4
.L_3052:
        /*0088*/ 	.byte	0x04, 0x05
        /*008a*/ 	.short	(.L_3054 - .L_3053)
.L_3053:
        /*008c*/ 	.word	0x00000100
        /*0090*/ 	.word	0x00000001
        /*0094*/ 	.word	0x00000001


	//----- nvinfo : EIATTR_CRS_STACK_SIZE
	.align		4
.L_3054:
        /*0098*/ 	.byte	0x04, 0x1e
        /*009a*/ 	.short	(.L_3056 - .L_3055)
.L_3055:
        /*009c*/ 	.word	0x00000000


	//----- nvinfo : EIATTR_CBANK_PARAM_SIZE
	.align		4
.L_3056:
        /*00a0*/ 	.byte	0x03, 0x19
        /*00a2*/ 	.short	0x0508


	//----- nvinfo : EIATTR_PARAM_CBANK
	.align		4
        /*00a4*/ 	.byte	0x04, 0x0a
        /*00a6*/ 	.short	(.L_3058 - .L_3057)
	.align		4
.L_3057:
        /*00a8*/ 	.word	index@(.nv.constant0._ZN2at6native43_GLOBAL__N__7cc8d1ed_10_Dropout_cu_0e96ed3820fused_dropout_kernelIffmLin1ELi1EbEEvNS_4cuda6detail10TensorInfoIKT_T1_EENS5_IS6_S8_EENS5_IT4_S8_EES8_T0_NS_15PhiloxCudaStateE)
        /*00ac*/ 	.short	0x0380
        /*00ae*/ 	.short	0x0508


	//----- nvinfo : EIATTR_SW_WAR
	.align		4
.L_3058:
        /*00b0*/ 	.byte	0x04, 0x36
        /*00b2*/ 	.short	(.L_3060 - .L_3059)
.L_3059:
        /*00b4*/ 	.word	0x00000008
.L_3060:


//--------------------- .nv.info._ZN2at6native43_GLOBAL__N__7cc8d1ed_10_Dropout_cu_0e96ed3820fused_dropout_kernelIffmLi1ELi1EbEEvNS_4cuda6detail10TensorInfoIKT_T1_EENS5_IS6_S8_EENS5_IT4_S8_EES8_T0_NS_15PhiloxCudaStateE --------------------------
	.section	.nv.info._ZN2at6native43_GLOBAL__N__7cc8d1ed_10_Dropout_cu_0e96ed3820fused_dropout_kernelIffmLi1ELi1EbEEvNS_4cuda6detail10TensorInfoIKT_T1_EENS5_IS6_S8_EENS5_IT4_S8_EES8_T0_NS_15PhiloxCudaStateE,"",@"SHT_CUDA_INFO"
	.sectionflags	@""
	.align	4


	//----- nvinfo : EIATTR_CUDA_API_VERSION
	.align		4
        /*0000*/ 	.byte	0x04, 0x37
        /*0002*/ 	.short	(.L_3062 - .L_3061)
.L_3061:
        /*0004*/ 	.word	0x00000082


	//----- nvinfo : EIATTR_KPARAM_INFO
	.align		4
.L_3062:
        /*0008*/ 	.byte	0x04, 0x17
        /*000a*/ 	.short	(.L_3064 - .L_3063)
.L_3063:
        /*000c*/ 	.word	0x00000000
        /*0010*/ 	.short	0x0005
        /*0012*/ 	.short	0x04f0
        /*0014*/ 	.byte	0x00, 0xf0, 0x61, 0x00


	//----- nvinfo : EIATTR_KPARAM_INFO
	.align		4
.L_3064:
        /*0018*/ 	.byte	0x04, 0x17
        /*001a*/ 	.short	(.L_3066 - .L_3065)
.L_3065:
        /*001c*/ 	.word	0x00000000
        /*0020*/ 	.short	0x0004
        /*0022*/ 	.short	0x04e8
        /*0024*/ 	.byte	0x00, 0xf0, 0x11, 0x00


	//----- nvinfo : EIATTR_KPARAM_INFO
	.align		4
.L_3066:
        /*0028*/ 	.byte	0x04, 0x17
        /*002a*/ 	.short	(.L_3068 - .L_3067)
.L_3067:
        /*002c*/ 	.word	0x00000000
        /*0030*/ 	.short	0x0003
        /*0032*/ 	.short	0x04e0
        /*0034*/ 	.byte	0x00, 0xf0, 0x21, 0x00


	//----- nvinfo : EIATTR_KPARAM_INFO
	.align		4
.L_3068:
        /*0038*/ 	.byte	0x04, 0x17
        /*003a*/ 	.short	(.L_3070 - .L_3069)
.L_3069:
        /*003c*/ 	.word	0x00000000
        /*0040*/ 	.short	0x0002
        /*0042*/ 	.short	0x0340
        /*0044*/ 	.byte	0x00, 0xf0, 0x81, 0x06


	//----- nvinfo : EIATTR_KPARAM_INFO
	.align		4
.L_3070:
        /*0048*/ 	.byte	0x04, 0x17
        /*004a*/ 	.short	(.L_3072 - .L_3071)
.L_3071:
        /*004c*/ 	.word	0x00000000
        /*0050*/ 	.short	0x0001
        /*0052*/ 	.short	0x01a0
        /*0054*/ 	.byte	0x00, 0xf0, 0x81, 0x06


	//----- nvinfo : EIATTR_KPARAM_INFO
	.align		4
.L_3072:
        /*0058*/ 	.byte	0x04, 0x17
        /*005a*/ 	.short	(.L_3074 - .L_3073)
.L_3073:
        /*005c*/ 	.word	0x00000000
        /*0060*/ 	.short	0x0000
        /*0062*/ 	.short	0x0000
        /*0064*/ 	.byte	0x00, 0xf0, 0x81, 0x06


	//----- nvinfo : EIATTR_SPARSE_MMA_MASK
	.align		4
.L_3074:
        /*0068*/ 	.byte	0x03, 0x50
        /*006a*/ 	.short	0x0000


	//----- nvinfo : EIATTR_MAXREG_COUNT
	.align		4
        /*006c*/ 	.byte	0x03, 0x1b
        /*006e*/ 	.short	0x0040


	//----- nvinfo : EIATTR_NUM_BARRIERS
	.align		4
        /*0070*/ 	.byte	0x02, 0x4c
        /*0072*/ 	.byte	0x01
	.zero		1


	//----- nvinfo : EIATTR_MERCURY_ISA_VERSION
	.align		4
        /*0074*/ 	.byte	0x03, 0x5f
        /*0076*/ 	.short	0x0101


	//----- nvinfo : EIATTR_VRC_CTA_INIT_COUNT
	.align		4
        /*0078*/ 	.byte	0x02, 0x4a
	.zero		1
	.zero		1


	//----- nvinfo : EIATTR_EXIT_INSTR_OFFSETS
	.align		4
        /*007c*/ 	.byte	0x04, 0x1c
        /*007e*/ 	.short	(.L_3076 - .L_3075)


	//   ....[0]....
.L_3075:
        /*0080*/ 	.word	0x00000a10


	//   ....[1]....
        /*0084*/ 	.word	0x00001880


	//----- nvinfo : EIATTR_MAX_THREADS
	.align		4
.L_3076:
        /*0088*/ 	.byte	0x04, 0x05
        /*008a*/ 	.short	(.L_3078 - .L_3077)
.L_3077:
        /*008c*/ 	.word	0x00000100
        /*0090*/ 	.word	0x00000001
        /*0094*/ 	.word	0x00000001


	//----- nvinfo : EIATTR_CRS_STACK_SIZE
	.align		4
.L_3078:
        /*0098*/ 	.byte	0x04, 0x1e
        /*009a*/ 	.short	(.L_3080 - .L_3079)
.L_3079:
        /*009c*/ 	.word	0x00000000


	//----- nvinfo : EIATTR_CBANK_PARAM_SIZE
	.align		4
.L_3080:
        /*00a0*/ 	.byte	0x03, 0x19
        /*00a2*/ 	.short	0x0508


	//----- nvinfo : EIATTR_PARAM_CBANK
	.align		4
        /*00a4*/ 	.byte	0x04, 0x0a
        /*00a6*/ 	.short	(.L_3082 - .L_3081)
	.align		4
.L_3081:
        /*00a8*/ 	.word	index@(.nv.constant0._ZN2at6native43_GLOBAL__N__7cc8d1ed_10_Dropout_cu_0e96ed3820fused_dropout_kernelIffmLi1ELi1EbEEvNS_4cuda6detail10TensorInfoIKT_T1_EENS5_IS6_S8_EENS5_IT4_S8_EES8_T0_NS_15PhiloxCudaStateE)
        /*00ac*/ 	.short	0x0380
        /*00ae*/ 	.short	0x0508


	//----- nvinfo : EIATTR_SW_WAR
	.align		4
.L_3082:
        /*00b0*/ 	.byte	0x04, 0x36
        /*00b2*/ 	.short	(.L_3084 - .L_3083)
.L_3083:
        /*00b4*/ 	.word	0x00000008
.L_3084:


//--------------------- .nv.info._ZN2at6native43_GLOBAL__N__7cc8d1ed_10_Dropout_cu_0e96ed3824fused_dropout_kernel_vecIffmLi1ELi2EbEEvNS_4cuda6detail10TensorInfoIKT_T1_EENS5_IS6_S8_EENS5_IT4_S8_EES8_T0_NS_15PhiloxCudaStateE --------------------------
	.section	.nv.info._ZN2at6native43_GLOBAL__N__7cc8d1ed_10_Dropout_cu_0e96ed3824fused_dropout_kernel_vecIffmLi1ELi2EbEEvNS_4cuda6detail10TensorInfoIKT_T1_EENS5_IS6_S8_EENS5_IT4_S8_EES8_T0_NS_15PhiloxCudaStateE,"",@"SHT_CUDA_INFO"
	.sectionflags	@""
	.align	4


	//----- nvinfo : EIATTR_CUDA_API_VERSION
	.align		4
        /*0000*/ 	.byte	0x04, 0x37
        /*0002*/ 	.short	(.L_3086 - .L_3085)
.L_3085:
        /*0004*/ 	.word	0x00000082


	//----- nvinfo : EIATTR_KPARAM_INFO
	.align		4
.L_3086:
        /*0008*/ 	.byte	0x04, 0x17
        /*000a*/ 	.short	(.L_3088 - .L_3087)
.L_3087:
        /*000c*/ 	.word	0x00000000
        /*0010*/ 	.short	0x0005
        /*0012*/ 	.short	0x04f0
        /*0014*/ 	.byte	0x00, 0xf0, 0x61, 0x00


	//----- nvinfo : EIATTR_KPARAM_INFO
	.align		4
.L_3088:
        /*0018*/ 	.byte	0x04, 0x17
        /*001a*/ 	.short	(.L_3090 - .L_3089)
.L_3089:
        /*001c*/ 	.word	0x00000000
        /*0020*/ 	.short	0x0004
        /*0022*/ 	.short	0x04e8
        /*0024*/ 	.byte	0x00, 0xf0, 0x11, 0x00


	//----- nvinfo : EIATTR_KPARAM_INFO
	.align		4
.L_3090:
        /*0028*/ 	.byte	0x04, 0x17
        /*002a*/ 	.short	(.L_3092 - .L_3091)
.L_3091:
        /*002c*/ 	.word	0x00000000
        /*0030*/ 	.short	0x0003
        /*0032*/ 	.short	0x04e0
        /*0034*/ 	.byte	0x00, 0xf0, 0x21, 0x00


	//----- nvinfo : EIATTR_KPARAM_INFO
	.align		4
.L_3092:
        /*0038*/ 	.byte	0x04, 0x17
        /*003a*/ 	.short	(.L_3094 - .L_3093)
.L_3093:
        /*003c*/ 	.word	0x00000000
        /*0040*/ 	.short	0x0002
        /*0042*/ 	.short	0x0340
        /*0044*/ 	.byte	0x00, 0xf0, 0x81, 0x06


	//----- nvinfo : EIATTR_KPARAM_INFO
	.align		4
.L_3094:
        /*0048*/ 	.byte	0x04, 0x17
        /*004a*/ 	.short	(.L_3096 - .L_3095)
.L_3095:
        /*004c*/ 	.word	0x00000000
        /*0050*/ 	.short	0x0001
        /*0052*/ 	.short	0x01a0
        /*0054*/ 	.byte	0x00, 0xf0, 0x81, 0x06


	//----- nvinfo : EIATTR_KPARAM_INFO
	.align		4
.L_3096:
        /*0058*/ 	.byte	0x04, 0x17
        /*005a*/ 	.short	(.L_3098 - .L_3097)
.L_3097:
        /*005c*/ 	.word	0x00000000
        /*0060*/ 	.short	0x0000
        /*0062*/ 	.short	0x0000
        /*0064*/ 	.byte	0x00, 0xf0, 0x81, 0x06


	//----- nvinfo : EIATTR_SPARSE_MMA_MASK
	.align		4
.L_3098:
        /*0068*/ 	.byte	0x03, 0x50
        /*006a*/ 	.short	0x0000


	//----- nvinfo : EIATTR_MAXREG_COUNT
	.align		4
        /*006c*/ 	.byte	0x03, 0x1b
        /*006e*/ 	.short	0x0040


	//----- nvinfo : EIATTR_NUM_BARRIERS
	.align		4
        /*0070*/ 	.byte	0x02, 0x4c
        /*0072*/ 	.byte	0x01
	.zero		1


	//----- nvinfo : EIATTR_MERCURY_ISA_VERSION
	.align		4
        /*0074*/ 	.byte	0x03, 0x5f
        /*0076*/ 	.short	0x0101


	//----- nvinfo : EIATTR_VRC_CTA_INIT_COUNT
	.align		4
        /*0078*/ 	.byte	0x02, 0x4a
	.zero		1
	.zero		1


	//----- nvinfo : EIATTR_EXIT_INSTR_OFFSETS
	.align		4
        /*007c*/ 	.byte	0x04, 0x1c
        /*007e*/ 	.short	(.L_3100 - .L_3099)


	//   ....[0]....
.L_3099:
        /*0080*/ 	.word	0x00000140


	//   ....[1]....
        /*0084*/ 	.word	0x00000ec0


	//----- nvinfo : EIATTR_MAX_THREADS
	.align		4
.L_3100:
        /*0088*/ 	.byte	0x04, 0x05
        /*008a*/ 	.short	(.L_3102 - .L_3101)
.L_3101:
        /*008c*/ 	.word	0x00000100
        /*0090*/ 	.word	0x00000001
        /*0094*/ 	.word	0x00000001


	//----- nvinfo : EIATTR_CRS_STACK_SIZE
	.align		4
.L_3102:
        /*0098*/ 	.byte	0x04, 0x1e
        /*009a*/ 	.short	(.L_3104 - .L_3103)
.L_3103:
        /*009c*/ 	.word	0x00000000


	//----- nvinfo : EIATTR_CBANK_PARAM_SIZE
	.align		4
.L_3104:
        /*00a0*/ 	.byte	0x03, 0x19
        /*00a2*/ 	.short	0x0508


	//----- nvinfo : EIATTR_PARAM_CBANK
	.align		4
        /*00a4*/ 	.byte	0x04, 0x0a
        /*00a6*/ 	.short	(.L_3106 - .L_3105)
	.align		4
.L_3105:
        /*00a8*/ 	.word	index@(.nv.constant0._ZN2at6native43_GLOBAL__N__7cc8d1ed_10_Dropout_cu_0e96ed3824fused_dropout_kernel_vecIffmLi1ELi2EbEEvNS_4cuda6detail10TensorInfoIKT_T1_EENS5_IS6_S8_EENS5_IT4_S8_EES8_T0_NS_15PhiloxCudaStateE)
        /*00ac*/ 	.short	0x0380
        /*00ae*/ 	.short	0x0508


	//----- nvinfo : EIATTR_SW_WAR
	.align		4
.L_3106:
        /*00b0*/ 	.byte	0x04, 0x36
        /*00b2*/ 	.short	(.L_3108 - .L_3107)
.L_3107:
        /*00b4*/ 	.word	0x00000008
.L_3108:


//--------------------- .nv.info._ZN2at6native43_GLOBAL__N__7cc8d1ed_10_Dropout_cu_0e96ed3824fused_dropout_kernel_vecIffmLi1ELi4EbEEvNS_4cuda6detail10TensorInfoIKT_T1_EENS5_IS6_S8_EENS5_IT4_S8_EES8_T0_NS_15PhiloxCudaStateE --------------------------
	.section	.nv.info._ZN2at6native43_GLOBAL__N__7cc8d1ed_10_Dropout_cu_0e96ed3824fused_dropout_kernel_vecIffmLi1ELi4EbEEvNS_4cuda6detail10TensorInfoIKT_T1_EENS5_IS6_S8_EENS5_IT4_S8_EES8_T0_NS_15PhiloxCudaStateE,"",@"SHT_CUDA_INFO"
	.sectionflags	@""
	.align	4


	//----- nvinfo : EIATTR_CUDA_API_VERSION
	.align		4
        /*0000*/ 	.byte	0x04, 0x37
        /*0002*/ 	.short	(.L_3110 - .L_3109)
.L_3109:
        /*0004*/ 	.word	0x00000082


	//----- nvinfo : EIATTR_KPARAM_INFO
	.align		4
.L_3110:
        /*0008*/ 	.byte	0x04, 0x17
        /*000a*/ 	.short	(.L_3112 - .L_3111)
.L_3111:
        /*000c*/ 	.word	0x00000000
        /*0010*/ 	.short	0x0005
        /*0012*/ 	.short	0x04f0
        /*0014*/ 	.byte	0x00, 0xf0, 0x61, 0x00


	//----- nvinfo : EIATTR_KPARAM_INFO
	.align		4
.L_3112:
        /*0018*/ 	.byte	0x04, 0x17
        /*001a*/ 	.short	(.L_3114 - .L_3113)
.L_3113:
        /*001c*/ 	.word	0x00000000
        /*0020*/ 	.short	0x0004
        /*0022*/ 	.short	0x04e8
        /*0024*/ 	.byte	0x00, 0xf0, 0x11, 0x00


	//----- nvinfo : EIATTR_KPARAM_INFO
	.align		4
.L_3114:
        /*0028*/ 	.byte	0x04, 0x17
        /*002a*/ 	.short	(.L_3116 - .L_3115)
.L_3115:
        /*002c*/ 	.word	0x00000000
        /*0030*/ 	.short	0x0003
        /*0032*/ 	.short	0x04e0
        /*0034*/ 	.byte	0x00, 0xf0, 0x21, 0x00


	//----- nvinfo : EIATTR_KPARAM_INFO
	.align		4
.L_3116:
        /*0038*/ 	.byte	0x04, 0x17
        /*003a*/ 	.short	(.L_3118 - .L_3117)
.L_3117:
        /*003c*/ 	.word	0x00000000
        /*0040*/ 	.short	0x0002
        /*0042*/ 	.short	0x0340
        /*0044*/ 	.byte	0x00, 0xf0, 0x81, 0x06


	//----- nvinfo : EIATTR_KPARAM_INFO
	.align		4
.L_3118:
        /*0048*/ 	.byte	0x04, 0x17
        /*004a*/ 	.short	(.L_3120 - .L_3119)
.L_3119:
        /*004c*/ 	.word	0x00000000
        /*0050*/ 	.short	0x0001
        /*0052*/ 	.short	0x01a0
        /*0054*/ 	.byte	0x00, 0xf0, 0x81, 0x06


	//----- nvinfo : EIATTR_KPARAM_INFO
	.align		4
.L_3120:
        /*0058*/ 	.byte	0x04, 0x17
        /*005a*/ 	.short	(.L_3122 - .L_3121)
.L_3121:
        /*005c*/ 	.word	0x00000000
        /*0060*/ 	.short	0x0000
        /*0062*/ 	.short	0x0000
        /*0064*/ 	.byte	0x00, 0xf0, 0x81, 0x06


	//----- nvinfo : EIATTR_SPARSE_MMA_MASK
	.align		4
.L_3122:
        /*0068*/ 	.byte	0x03, 0x50
        /*006a*/ 	.short	0x0000


	//----- nvinfo : EIATTR_MAXREG_COUNT
	.align		4
        /*006c*/ 	.byte	0x03, 0x1b
        /*006e*/ 	.short	0x0040


	//----- nvinfo : EIATTR_NUM_BARRIERS
	.align		4
        /*0070*/ 	.byte	0x02, 0x4c
        /*0072*/ 	.byte	0x01
	.zero		1


	//----- nvinfo : EIATTR_MERCURY_ISA_VERSION
	.align		4
        /*0074*/ 	.byte	0x03, 0x5f
        /*0076*/ 	.short	0x0101


	//----- nvinfo : EIATTR_VRC_CTA_INIT_COUNT
	.align		4
        /*0078*/ 	.byte	0x02, 0x4a
	.zero		1
	.zero		1


	//----- nvinfo : EIATTR_EXIT_INSTR_OFFSETS
	.align		4
        /*007c*/ 	.byte	0x04, 0x1c
        /*007e*/ 	.short	(.L_3124 - .L_3123)


	//   ....[0]....
.L_3123:
        /*0080*/ 	.word	0x00000140


	//   ....[1]....
        /*0084*/ 	.word	0x00001070


	//----- nvinfo : EIATTR_MAX_THREADS
	.align		4
.L_3124:
        /*0088*/ 	.byte	0x04, 0x05
        /*008a*/ 	.short	(.L_3126 - .L_3125)
.L_3125:
        /*008c*/ 	.word	0x00000100
        /*0090*/ 	.word	0x00000001
        /*0094*/ 	.word	0x00000001


	//----- nvinfo : EIATTR_CRS_STACK_SIZE
	.align		4
.L_3126:
        /*0098*/ 	.byte	0x04, 0x1e
        /*009a*/ 	.short	(.L_3128 - .L_3127)
.L_3127:
        /*009c*/ 	.word	0x00000000


	//----- nvinfo : EIATTR_CBANK_PARAM_SIZE
	.align		4
.L_3128:
        /*00a0*/ 	.byte	0x03, 0x19
        /*00a2*/ 	.short	0x0508


	//----- nvinfo : EIATTR_PARAM_CBANK
	.align		4
        /*00a4*/ 	.byte	0x04, 0x0a
        /*00a6*/ 	.short	(.L_3130 - .L_3129)
	.align		4
.L_3129:
        /*00a8*/ 	.word	index@(.nv.constant0._ZN2at6native43_GLOBAL__N__7cc8d1ed_10_Dropout_cu_0e96ed3824fused_dropout_kernel_vecIffmLi1ELi4EbEEvNS_4cuda6detail10TensorInfoIKT_T1_EENS5_IS6_S8_EENS5_IT4_S8_EES8_T0_NS_15PhiloxCudaStateE)
        /*00ac*/ 	.short	0x0380
        /*00ae*/ 	.short	0x0508


	//----- nvinfo : EIATTR_SW_WAR
	.align		4
.L_3130:
        /*00b0*/ 	.byte	0x04, 0x36
        /*00b2*/ 	.short	(.L_3132 - .L_3131)
.L_3131:
        /*00b4*/ 	.word	0x00000008
.L_3132:


//--------------------- .nv.info._ZN2at6native43_GLOBAL__N__7cc8d1ed_10_Dropout_cu_0e96ed3824fused_dropout_kernel_vecIffmLi1ELi8EbEEvNS_4cuda6detail10TensorInfoIKT_T1_EENS5_IS6_S8_EENS5_IT4_S8_EES8_T0_NS_15PhiloxCudaStateE --------------------------
	.section	.nv.info._ZN2at6native43_GLOBAL__N__7cc8d1ed_10_Dropout_cu_0e96ed3824fused_dropout_kernel_vecIffmLi1ELi8EbEEvNS_4cuda6detail10TensorInfoIKT_T1_EENS5_IS6_S8_EENS5_IT4_S8_EES8_T0_NS_15PhiloxCudaStateE,"",@"SHT_CUDA_INFO"
	.sectionflags	@""
	.align	4


	//----- nvinfo : EIATTR_CUDA_API_VERSION
	.align		4
        /*0000*/ 	.byte	0x04, 0x37
        /*0002*/ 	.short	(.L_3134 - .L_3133)
.L_3133:
        /*0004*/ 	.word	0x00000082


	//----- nvinfo : EIATTR_KPARAM_INFO
	.align		4
.L_3134:
        /*0008*/ 	.byte	0x04, 0x17
        /*000a*/ 	.short	(.L_3136 - .L_3135)
.L_3135:
        /*000c*/ 	.word	0x00000000
        /*0010*/ 	.short	0x0005
        /*0012*/ 	.short	0x04f0
        /*0014*/ 	.byte	0x00, 0xf0, 0x61, 0x00


	//----- nvinfo : EIATTR_KPARAM_INFO
	.align		4
.L_3136:
        /*0018*/ 	.byte	0x04, 0x17
        /*001a*/ 	.short	(.L_3138 - .L_3137)
.L_3137:
        /*001c*/ 	.word	0x00000000
        /*0020*/ 	.short	0x0004
        /*0022*/ 	.short	0x04e8
        /*0024*/ 	.byte	0x00, 0xf0, 0x11, 0x00


	//----- nvinfo : EIATTR_KPARAM_INFO
	.align		4
.L_3138:
        /*0028*/ 	.byte	0x04, 0x17
        /*002a*/ 	.short	(.L_3140 - .L_3139)
.L_3139:
        /*002c*/ 	.word	0x00000000
        /*0030*/ 	.short	0x0003
        /*0032*/ 	.short	0x04e0
        /*0034*/ 	.byte	0x00, 0xf0, 0x21, 0x00


	//----- nvinfo : EIATTR_KPARAM_INFO
	.align		4
.L_3140:
        /*0038*/ 	.byte	0x04, 0x17
        /*003a*/ 	.short	(.L_3142 - .L_3141)
.L_3141:
        /*003c*/ 	.word	0x00000000
        /*0040*/ 	.short	0x0002
        /*0042*/ 	.short	0x0340
        /*0044*/ 	.byte	0x00, 0xf0, 0x81, 0x06


	//----- nvinfo : EIATTR_KPARAM_INFO
	.align		4
.L_3142:
        /*0048*/ 	.byte	0x04, 0x17
        /*004a*/ 	.short	(.L_3144 - .L_3143)
.L_3143:
        /*004c*/ 	.word	0x00000000
        /*0050*/ 	.short	0x0001
        /*0052*/ 	.short	0x01a0
        /*0054*/ 	.byte	0x00, 0xf0, 0x81, 0x06


	//----- nvinfo : EIATTR_KPARAM_INFO
	.align		4
.L_3144:
        /*0058*/ 	.byte	0x04, 0x17
        /*005a*/ 	.short	(.L_3146 - .L_3145)
.L_3145:
        /*005c*/ 	.word	0x00000000
        /*0060*/ 	.short	0x0000
        /*0062*/ 	.short	0x0000
        /*0064*/ 	.byte	0x00, 0xf0, 0x81, 0x06


	//----- nvinfo : EIATTR_SPARSE_MMA_MASK
	.align		4
.L_3146:
        /*0068*/ 	.byte	0x03, 0x50
        /*006a*/ 	.short	0x0000


	//----- nvinfo : EIATTR_MAXREG_COUNT
	.align		4
        /*006c*/ 	.byte	0x03, 0x1b
        /*006e*/ 	.short	0x0040


	//----- nvinfo : EIATTR_NUM_BARRIERS
	.align		4
        /*0070*/ 	.byte	0x02, 0x4c
        /*0072*/ 	.byte	0x01
	.zero		1


	//----- nvinfo : EIATTR_MERCURY_ISA_VERSION
	.align		4
        /*0074*/ 	.byte	0x03, 0x5f
        /*0076*/ 	.short	0x0101


	//----- nvinfo : EIATTR_VRC_CTA_INIT_COUNT
	.align		4
        /*0078*/ 	.byte	0x02, 0x4a
	.zero		1
	.zero		1


	//----- nvinfo : EIATTR_EXIT_INSTR_OFFSETS
	.align		4
        /*007c*/ 	.byte	0x04, 0x1c
        /*007e*/ 	.short	(.L_3148 - .L_3147)


	//   ....[0]....
.L_3147:
        /*0080*/ 	.word	0x00000140


	//   ....[1]....
        /*0084*/ 	.word	0x000016f0


	//----- nvinfo : EIATTR_MAX_THREADS
	.align		4
.L_3148:
        /*0088*/ 	.byte	0x04, 0x05
        /*008a*/ 	.short	(.L_3150 - .L_3149)
.L_3149:
        /*008c*/ 	.word	0x00000100
        /*0090*/ 	.word	0x00000001
        /*0094*/ 	.word	0x00000001


	//----- nvinfo : EIATTR_CRS_STACK_SIZE
	.align		4
.L_3150:
        /*0098*/ 	.byte	0x04, 0x1e
        /*009a*/ 	.short	(.L_3152 - .L_3151)
.L_3151:
        /*009c*/ 	.word	0x00000000


	//----- nvinfo : EIATTR_CBANK_PARAM_SIZE
	.align		4
.L_3152:
        /*00a0*/ 	.byte	0x03, 0x19
        /*00a2*/ 	.short	0x0508


	//----- nvinfo : EIATTR_PARAM_CBANK
	.align		4
        /*00a4*/ 	.byte	0x04, 0x0a
        /*00a6*/ 	.short	(.L_3154 - .L_3153)
	.align		4
.L_3153:
        /*00a8*/ 	.word	index@(.nv.constant0._ZN2at6native43_GLOBAL__N__7cc8d1ed_10_Dropout_cu_0e96ed3824fused_dropout_kernel_vecIffmLi1ELi8EbEEvNS_4cuda6detail10TensorInfoIKT_T1_EENS5_IS6_S8_EENS5_IT4_S8_EES8_T0_NS_15PhiloxCudaStateE)
        /*00ac*/ 	.short	0x0380
        /*00ae*/ 	.short	0x0508


	//----- nvinfo : EIATTR_SW_WAR
	.align		4
.L_3154:
        /*00b0*/ 	.byte	0x04, 0x36
        /*00b2*/ 	.short	(.L_3156 - .L_3155)
.L_3155:
        /*00b4*/ 	.word	0x00000008
.L_3156:


//--------------------- .nv.info._ZN2at6native43_GLOBAL__N__7cc8d1ed_10_Dropout_cu_0e96ed3824fused_dropout_kernel_vecIffmLi1ELi16EbEEvNS_4cuda6detail10TensorInfoIKT_T1_EENS5_IS6_S8_EENS5_IT4_S8_EES8_T0_NS_15PhiloxCudaStateE --------------------------
	.section	.nv.info._ZN2at6native43_GLOBAL__N__7cc8d1ed_10_Dropout_cu_0e96ed3824fused_dropout_kernel_vecIffmLi1ELi16EbEEvNS_4cuda6detail10TensorInfoIKT_T1_EENS5_IS6_S8_EENS5_IT4_S8_EES8_T0_NS_15PhiloxCudaStateE,"",@"SHT_CUDA_INFO"
	.sectionflags	@""
	.align	4


	//----- nvinfo : EIATTR_CUDA_API_VERSION
	.align		4
        /*0000*/ 	.byte	0x04, 0x37
        /*0002*/ 	.short	(.L_3158 - .L_3157)
.L_3157:
        /*0004*/ 	.word	0x00000082


	//----- nvinfo : EIATTR_KPARAM_INFO
	.align		4
.L_3158:
        /*0008*/ 	.byte	0x04, 0x17
        /*000a*/ 	.short	(.L_3160 - .L_3159)
.L_3159:
        /*000c*/ 	.word	0x00000000
        /*0010*/ 	.short	0x0005
        /*0012*/ 	.short	0x04f0
        /*0014*/ 	.byte	0x00, 0xf0, 0x61, 0x00


	//----- nvinfo : EIATTR_KPARAM_INFO
	.align		4
.L_3160:
        /*0018*/ 	.byte	0x04, 0x17
        /*001a*/ 	.short	(.L_3162 - .L_3161)
.L_3161:
        /*001c*/ 	.word	0x00000000
        /*0020*/ 	.short	0x0004
        /*0022*/ 	.short	0x04e8
        /*0024*/ 	.byte	0x00, 0xf0, 0x11, 0x00


	//----- nvinfo : EIATTR_KPARAM_INFO
	.align		4
.L_3162:
        /*0028*/ 	.byte	0x04, 0x17
        /*002a*/ 	.short	(.L_3164 - .L_3163)
.L_3163:
        /*002c*/ 	.word	0x00000000
        /*0030*/ 	.short	0x0003
        /*0032*/ 	.short	0x04e0
        /*0034*/ 	.byte	0x00, 0xf0, 0x21, 0x00


	//----- nvinfo : EIATTR_KPARAM_INFO
	.align		4
.L_3164:
        /*0038*/ 	.byte	0x04, 0x17
        /*003a*/ 	.short	(.L_3166 - .L_3165)
.L_3165:
        /*003c*/ 	.word	0x00000000
        /*0040*/ 	.short	0x0002
        /*0042*/ 	.short	0x0340
        /*0044*/ 	.byte	0x00, 0xf0, 0x81, 0x06


	//----- nvinfo : EIATTR_KPARAM_INFO
	.align		4
.L_3166:
        /*0048*/ 	.byte	0x04, 0x17
        /*004a*/ 	.short	(.L_3168 - .L_3167)
.L_3167:
        /*004c*/ 	.word	0x00000000
        /*0050*/ 	.short	0x0001
        /*0052*/ 	.short	0x01a0
        /*0054*/ 	.byte	0x00, 0xf0, 0x81, 0x06


	//----- nvinfo : EIATTR_KPARAM_INFO
	.align		4
.L_3168:
        /*0058*/ 	.byte	0x04, 0x17
        /*005a*/ 	.short	(.L_3170 - .L_3169)
.L_3169:
        /*005c*/ 	.word	0x00000000
        /*0060*/ 	.short	0x0000
        /*0062*/ 	.short	0x0000
        /*0064*/ 	.byte	0x00, 0xf0, 0x81, 0x06


	//----- nvinfo : EIATTR_SPARSE_MMA_MASK
	.align		4
.L_3170:
        /*0068*/ 	.byte	0x03, 0x50
        /*006a*/ 	.short	0x0000


	//----- nvinfo : EIATTR_MAXREG_COUNT
	.align		4
        /*006c*/ 	.byte	0x03, 0x1b
        /*006e*/ 	.short	0x0040


	//----- nvinfo : EIATTR_NUM_BARRIERS
	.align		4
        /*0070*/ 	.byte	0x02, 0x4c
        /*0072*/ 	.byte	0x01
	.zero		1


	//----- nvinfo : EIATTR_MERCURY_ISA_VERSION
	.align		4
        /*0074*/ 	.byte	0x03, 0x5f
        /*0076*/ 	.short	0x0101


	//----- nvinfo : EIATTR_VRC_CTA_INIT_COUNT
	.align		4
        /*0078*/ 	.byte	0x02, 0x4a
	.zero		1
	.zero		1


	//----- nvinfo : EIATTR_EXIT_INSTR_OFFSETS
	.align		4
        /*007c*/ 	.byte	0x04, 0x1c
        /*007e*/ 	.short	(.L_3172 - .L_3171)


	//   ....[0]....
.L_3171:
        /*0080*/ 	.word	0x000005d0


	//   ....[1]....
        /*0084*/ 	.word	0x00002600


	//----- nvinfo : EIATTR_MAX_THREADS
	.align		4
.L_3172:
        /*0088*/ 	.byte	0x04, 0x05
        /*008a*/ 	.short	(.L_3174 - .L_3173)
.L_3173:
        /*008c*/ 	.word	0x00000100
        /*0090*/ 	.word	0x00000001
        /*0094*/ 	.word	0x00000001


	//----- nvinfo : EIATTR_CRS_STACK_SIZE
	.align		4
.L_3174:
        /*0098*/ 	.byte	0x04, 0x1e
        /*009a*/ 	.short	(.L_3176 - .L_3175)
.L_3175:
        /*009c*/ 	.word	0x00000000


	//----- nvinfo : EIATTR_CBANK_PARAM_SIZE
	.align		4
.L_3176:
        /*00a0*/ 	.byte	0x03, 0x19
        /*00a2*/ 	.short	0x0508


	//----- nvinfo : EIATTR_PARAM_CBANK
	.align		4
        /*00a4*/ 	.byte	0x04, 0x0a
        /*00a6*/ 	.short	(.L_3178 - .L_3177)
	.align		4
.L_3177:
        /*00a8*/ 	.word	index@(.nv.constant0._ZN2at6native43_GLOBAL__N__7cc8d1ed_10_Dropout_cu_0e96ed3824fused_dropout_kernel_vecIffmLi1ELi16EbEEvNS_4cuda6detail10TensorInfoIKT_T1_EENS5_IS6_S8_EENS5_IT4_S8_EES8_T0_NS_15PhiloxCudaStateE)
        /*00ac*/ 	.short	0x0380
        /*00ae*/ 	.short	0x0508


	//----- nvinfo : EIATTR_SW_WAR
	.align		4
.L_3178:
        /*00b0*/ 	.byte	0x04, 0x36
        /*00b2*/ 	.short	(.L_3180 - .L_3179)
.L_3179:
        /*00b4*/ 	.word	0x00000008
.L_3180:


//--------------------- .nv.info._ZN2at6native43_GLOBAL__N__7cc8d1ed_10_Dropout_cu_0e96ed3820fused_dropout_kernelIddmLin1ELin1EbEEvNS_4cuda6detail10TensorInfoIKT_T1_EENS5_IS6_S8_EENS5_IT4_S8_EES8_T0_NS_15PhiloxCudaStateE --------------------------
	.section	.nv.info._ZN2at6native43_GLOBAL__N__7cc8d1ed_10_Dropout_cu_0e96ed3820fused_dropout_kernelIddmLin1ELin1EbEEvNS_4cuda6detail10TensorInfoIKT_T1_EENS5_IS6_S8_EENS5_IT4_S8_EES8_T0_NS_15PhiloxCudaStateE,"",@"SHT_CUDA_INFO"
	.sectionflags	@""
	.align	4


	//----- nvinfo : EIATTR_CUDA_API_VERSION
	.align		4
        /*0000*/ 	.byte	0x04, 0x37
        /*0002*/ 	.short	(.L_3182 - .L_3181)
.L_3181:
        /*0004*/ 	.word	0x00000082


	//----- nvinfo : EIATTR_KPARAM_INFO
	.align		4
.L_3182:
        /*0008*/ 	.byte	0x04, 0x17
        /*000a*/ 	.short	(.L_3184 - .L_3183)
.L_3183:
        /*000c*/ 	.word	0x00000000
        /*0010*/ 	.short	0x0005
        /*0012*/ 	.short	0x04f0
        /*0014*/ 	.byte	0x00, 0xf0, 0x61, 0x00


	//----- nvinfo : EIATTR_KPARAM_INFO
	.align		4
.L_3184:
        /*0018*/ 	.byte	0x04, 0x17
        /*001a*/ 	.short	(.L_3186 - .L_3185)
.L_3185:
        /*001c*/ 	.word	0x00000000
        /*0020*/ 	.short	0x0004
        /*0022*/ 	.short	0x04e8
        /*0024*/ 	.byte	0x00, 0xf0, 0x21, 0x00


	//----- nvinfo : EIATTR_KPARAM_INFO
	.align		4
.L_3186:
        /*0028*/ 	.byte	0x04, 0x17
        /*002a*/ 	.short	(.L_3188 - .L_3187)
.L_3187:
        /*002c*/ 	.word	0x00000000
        /*0030*/ 	.short	0x0003
        /*0032*/ 	.short	0x04e0
        /*0034*/ 	.byte	0x00, 0xf0, 0x21, 0x00


	//----- nvinfo : EIATTR_KPARAM_INFO
	.align		4
.L_3188:
        /*0038*/ 	.byte	0x04, 0x17
        /*003a*/ 	.short	(.L_3190 - .L_3189)
.L_3189:
        /*003c*/ 	.word	0x00000000
        /*0040*/ 	.short	0x0002
        /*0042*/ 	.short	0x0340
        /*0044*/ 	.byte	0x00, 0xf0, 0x81, 0x06


	//----- nvinfo : EIATTR_KPARAM_INFO
	.align		4
.L_3190:
        /*0048*/ 	.byte	0x04, 0x17
        /*004a*/ 	.short	(.L_3192 - .L_3191)
.L_3191:
        /*004c*/ 	.word	0x00000000
        /*0050*/ 	.short	0x0001
        /*0052*/ 	.short	0x01a0
        /*0054*/ 	.byte	0x00, 0xf0, 0x81, 0x06


	//----- nvinfo : EIATTR_KPARAM_INFO
	.align		4
.L_3192:
        /*0058*/ 	.byte	0x04, 0x17
        /*005a*/ 	.short	(.L_3194 - .L_3193)
.L_3193:
        /*005c*/ 	.word	0x00000000
        /*0060*/ 	.short	0x0000
        /*0062*/ 	.short	0x0000
        /*0064*/ 	.byte	0x00, 0xf0, 0x81, 0x06


	//----- nvinfo : EIATTR_SPARSE_MMA_MASK
	.align		4
.L_3194:
        /*0068*/ 	.byte	0x03, 0x50
        /*006a*/ 	.short	0x0000


	//----- nvinfo : EIATTR_MAXREG_COUNT
	.align		4
        /*006c*/ 	.byte	0x03, 0x1b
        /*006e*/ 	.short	0x0040


	//----- nvinfo : EIATTR_NUM_BARRIERS
	.align		4
        /*0070*/ 	.byte	0x02, 0x4c
        /*0072*/ 	.byte	0x01
	.zero		1


	//----- nvinfo : EIATTR_MERCURY_ISA_VERSION
	.align		4
        /*0074*/ 	.byte	0x03, 0x5f
        /*0076*/ 	.short	0x0101


	//----- nvinfo : EIATTR_VRC_CTA_INIT_COUNT
	.align		4
        /*0078*/ 	.byte	0x02, 0x4a
	.zero		1
	.zero		1


	//----- nvinfo : EIATTR_EXIT_INSTR_OFFSETS
	.align		4
        /*007c*/ 	.byte	0x04, 0x1c
        /*007e*/ 	.short	(.L_3196 - .L_3195)


	//   ....[0]....
.L_3195:
        /*0080*/ 	.word	0x00000910


	//   ....[1]....
        /*0084*/ 	.word	0x0001d9e0


	//----- nvinfo : EIATTR_MAX_THREADS
	.align		4
.L_3196:
        /*0088*/ 	.byte	0x04, 0x05
        /*008a*/ 	.short	(.L_3198 - .L_3197)
.L_3197:
        /*008c*/ 	.word	0x00000100
        /*0090*/ 	.word	0x00000001
        /*0094*/ 	.word	0x00000001


	//----- nvinfo : EIATTR_CRS_STACK_SIZE
	.align		4
.L_3198:
        /*0098*/ 	.byte	0x04, 0x1e
        /*009a*/ 	.short	(.L_3200 - .L_3199)
.L_3199:
        /*009c*/ 	.word	0x00000000


	//----- nvinfo : EIATTR_CBANK_PARAM_SIZE
	.align		4
.L_3200:
        /*00a0*/ 	.byte	0x03, 0x19
        /*00a2*/ 	.short	0x0508


	//----- nvinfo : EIATTR_PARAM_CBANK
	.align		4
        /*00a4*/ 	.byte	0x04, 0x0a
        /*00a6*/ 	.short	(.L_3202 - .L_3201)
	.align		4
.L_3201:
        /*00a8*/ 	.word	index@(.nv.constant0._ZN2at6native43_GLOBAL__N__7cc8d1ed_10_Dropout_cu_0e96ed3820fused_dropout_kernelIddmLin1ELin1EbEEvNS_4cuda6detail10TensorInfoIKT_T1_EENS5_IS6_S8_EENS5_IT4_S8_EES8_T0_NS_15PhiloxCudaStateE)
        /*00ac*/ 	.short	0x0380
        /*00ae*/ 	.short	0x0508


	//----- nvinfo : EIATTR_SW_WAR
	.align		4
.L_3202:
        /*00b0*/ 	.byte	0x04, 0x36
        /*00b2*/ 	.short	(.L_3204 - .L_3203)
.L_3203:
        /*00b4*/ 	.word	0x00000008
.L_3204:


//--------------------- .nv.info._ZN2at6native43_GLOBAL__N__7cc8d1ed_10_Dropout_cu_0e96ed3820fused_dropout_kernelIddmLin1ELi1EbEEvNS_4cuda6detail10TensorInfoIKT_T1_EENS5_IS6_S8_EENS5_IT4_S8_EES8_T0_NS_15PhiloxCudaStateE --------------------------
	.section	.nv.info._ZN2at6native43_GLOBAL__N__7cc8d1ed_10_Dropout_cu_0e96ed3820fused_dropout_kernelIddmLin1ELi1EbEEvNS_4cuda6detail10TensorInfoIKT_T1_EENS5_IS6_S8_EENS5_IT4_S8_EES8_T0_NS_15PhiloxCudaStateE,"",@"SHT_CUDA_INFO"
	.sectionflags	@""
	.align	4


	//----- nvinfo : EIATTR_CUDA_API_VERSION
	.align		4
        /*0000*/ 	.byte	0x04, 0x37
        /*0002*/ 	.short	(.L_3206 - .L_3205)
.L_3205:
        /*0004*/ 	.word	0x00000082


	//----- nvinfo : EIATTR_KPARAM_INFO
	.align		4
.L_3206:
        /*0008*/ 	.byte	0x04, 0x17
        /*000a*/ 	.short	(.L_3208 - .L_3207)
.L_3207:
        /*000c*/ 	.word	0x00000000
        /*0010*/ 	.short	0x0005
        /*0012*/ 	.short	0x04f0
        /*0014*/ 	.byte	0x00, 0xf0, 0x61, 0x00


	//----- nvinfo : EIATTR_KPARAM_INFO
	.align		4
.L_3208:
        /*0018*/ 	.byte	0x04, 0x17
        /*001a*/ 	.short	(.L_3210 - .L_3209)
.L_3209:
        /*001c*/ 	.word	0x00000000
        /*0020*/ 	.short	0x0004
        /*0022*/ 	.short	0x04e8
        /*0024*/ 	.byte	0x00, 0xf0, 0x21, 0x00


	//----- nvinfo : EIATTR_KPARAM_INFO
	.align		4
.L_3210:
        /*0028*/ 	.byte	0x04, 0x17
        /*002a*/ 	.short	(.L_3212 - .L_3211)
.L_3211:
        /*002c*/ 	.word	0x00000000
        /*0030*/ 	.short	0x0003
        /*0032*/ 	.short	0x04e0
        /*0034*/ 	.byte	0x00, 0xf0, 0x21, 0x00


	//----- nvinfo : EIATTR_KPARAM_INFO
	.align		4
.L_3212:
        /*0038*/ 	.byte	0x04, 0x17
        /*003a*/ 	.short	(.L_3214 - .L_3213)
.L_3213:
        /*003c*/ 	.word	0x00000000
        /*0040*/ 	.short	0x0002
        /*0042*/ 	.short	0x0340
        /*0044*/ 	.byte	0x00, 0xf0, 0x81, 0x06


	//----- nvinfo : EIATTR_KPARAM_INFO
	.align		4
.L_3214:
        /*0048*/ 	.byte	0x04, 0x17
        /*004a*/ 	.short	(.L_3216 - .L_3215)
.L_3215:
        /*004c*/ 	.word	0x00000000
        /*0050*/ 	.short	0x0001
        /*0052*/ 	.short	0x01a0
        /*0054*/ 	.byte	0x00, 0xf0, 0x81, 0x06


	//----- nvinfo : EIATTR_KPARAM_INFO
	.align		4
.L_3216:
        /*0058*/ 	.byte	0x04, 0x17
        /*005a*/ 	.short	(.L_3218 - .L_3217)
.L_3217:
        /*005c*/ 	.word	0x00000000
        /*0060*/ 	.short	0x0000
        /*0062*/ 	.short	0x0000
        /*0064*/ 	.byte	0x00, 0xf0, 0x81, 0x06


	//----- nvinfo : EIATTR_SPARSE_MMA_MASK
	.align		4
.L_3218:
        /*0068*/ 	.byte	0x03, 0x50
        /*006a*/ 	.short	0x0000


	//----- nvinfo : EIATTR_MAXREG_COUNT
	.align		4
        /*006c*/ 	.byte	0x03, 0x1b
        /*006e*/ 	.short	0x0040


	//----- nvinfo : EIATTR_NUM_BARRIERS
	.align		4
        /*0070*/ 	.byte	0x02, 0x4c
        /*0072*/ 	.byte	0x01
	.zero		1


	//----- nvinfo : EIATTR_MERCURY_ISA_VERSION
	.align		4
        /*0074*/ 	.byte	0x03, 0x5f
        /*0076*/ 	.short	0x0101


	//----- nvinfo : EIATTR_VRC_CTA_INIT_COUNT
	.align		4
        /*0078*/ 	.byte	0x02, 0x4a
	.zero		1
	.zero		1


	//----- nvinfo : EIATTR_EXIT_INSTR_OFFSETS
	.align		4
        /*007c*/ 	.byte	0x04, 0x1c
        /*007e*/ 	.short	(.L_3220 - .L_3219)


	//   ....[0]....
.L_3219:
        /*0080*/ 	.word	0x00000920


	//   ....[1]....
        /*0084*/ 	.word	0x0000f930


	//----- nvinfo : EIATTR_MAX_THREADS
	.align		4
.L_3220:
        /*0088*/ 	.byte	0x04, 0x05
        /*008a*/ 	.short	(.L_3222 - .L_3221)
.L_3221:
        /*008c*/ 	.word	0x00000100
        /*0090*/ 	.word	0x00000001
        /*0094*/ 	.word	0x00000001


	//----- nvinfo : EIATTR_CRS_STACK_SIZE
	.align		4
.L_3222:
        /*0098*/ 	.byte	0x04, 0x1e
        /*009a*/ 	.short	(.L_3224 - .L_3223)
.L_3223:
        /*009c*/ 	.word	0x00000000


	//----- nvinfo : EIATTR_CBANK_PARAM_SIZE
	.align		4
.L_3224:
        /*00a0*/ 	.byte	0x03, 0x19
        /*00a2*/ 	.short	0x0508


	//----- nvinfo : EIATTR_PARAM_CBANK
	.align		4
        /*00a4*/ 	.byte	0x04, 0x0a
        /*00a6*/ 	.short	(.L_3226 - .L_3225)
	.align		4
.L_3225:
        /*00a8*/ 	.word	index@(.nv.constant0._ZN2at6native43_GLOBAL__N__7cc8d1ed_10_Dropout_cu_0e96ed3820fused_dropout_kernelIddmLin1ELi1EbEEvNS_4cuda6detail10TensorInfoIKT_T1_EENS5_IS6_S8_EENS5_IT4_S8_EES8_T0_NS_15PhiloxCudaStateE)
        /*00ac*/ 	.short	0x0380
        /*00ae*/ 	.short	0x0508


	//----- nvinfo : EIATTR_SW_WAR
	.align		4
.L_3226:
        /*00b0*/ 	.byte	0x04, 0x36
        /*00b2*/ 	.short	(.L_3228 - .L_3227)
.L_3227:
        /*00b4*/ 	.word	0x00000008
.L_3228:


//--------------------- .nv.info._ZN2at6native43_GLOBAL__N__7cc8d1ed_10_Dropout_cu_0e96ed3820fused_dropout_kernelIddmLi1ELi1EbEEvNS_4cuda6detail10TensorInfoIKT_T1_EENS5_IS6_S8_EENS5_IT4_S8_EES8_T0_NS_15PhiloxCudaStateE --------------------------
	.section	.nv.info._ZN2at6native43_GLOBAL__N__7cc8d1ed_10_Dropout_cu_0e96ed3820fused_dropout_kernelIddmLi1ELi1EbEEvNS_4cuda6detail10TensorInfoIKT_T1_EENS5_IS6_S8_EENS5_IT4_S8_EES8_T0_NS_15PhiloxCudaStateE,"",@"SHT_CUDA_INFO"
	.sectionflags	@""
	.align	4


	//----- nvinfo : EIATTR_CUDA_API_VERSION
	.align		4
        /*0000*/ 	.byte	0x04, 0x37
        /*0002*/ 	.short	(.L_3230 - .L_3229)
.L_3229:
        /*0004*/ 	.word	0x00000082


	//----- nvinfo : EIATTR_KPARAM_INFO
	.align		4
.L_3230:
        /*0008*/ 	.byte	0x04, 0x17
        /*000a*/ 	.short	(.L_3232 - .L_3231)
.L_3231:
        /*000c*/ 	.word	0x00000000
        /*0010*/ 	.short	0x0005
        /*0012*/ 	.short	0x04f0
        /*0014*/ 	.byte	0x00, 0xf0, 0x61, 0x00


	//----- nvinfo : EIATTR_KPARAM_INFO
	.align		4
.L_3232:
        /*0018*/ 	.byte	0x04, 0x17
        /*001a*/ 	.short	(.L_3234 - .L_3233)
.L_3233:
        /*001c*/ 	.word	0x00000000
        /*0020*/ 	.short	0x0004
        /*0022*/ 	.short	0x04e8
        /*0024*/ 	.byte	0x00, 0xf0, 0x21, 0x00


	//----- nvinfo : EIATTR_KPARAM_INFO
	.align		4
.L_3234:
        /*0028*/ 	.byte	0x04, 0x17
        /*002a*/ 	.short	(.L_3236 - .L_3235)
.L_3235:
        /*002c*/ 	.word	0x00000000
        /*0030*/ 	.short	0x0003
        /*0032*/ 	.short	0x04e0
        /*0034*/ 	.byte	0x00, 0xf0, 0x21, 0x00


	//----- nvinfo : EIATTR_KPARAM_INFO
	.align		4
.L_3236:
        /*0038*/ 	.byte	0x04, 0x17
        /*003a*/ 	.short	(.L_3238 - .L_3237)
.L_3237:
        /*003c*/ 	.word	0x00000000
        /*0040*/ 	.short	0x0002
        /*0042*/ 	.short	0x0340
        /*0044*/ 	.byte	0x00, 0xf0, 0x81, 0x06


	//----- nvinfo : EIATTR_KPARAM_INFO
	.align		4
.L_3238:
        /*0048*/ 	.byte	0x04, 0x17
        /*004a*/ 	.short	(.L_3240 - .L_3239)
.L_3239:
        /*004c*/ 	.word	0x00000000
        /*0050*/ 	.short	0x0001
        /*0052*/ 	.short	0x01a0
        /*0054*/ 	.byte	0x00, 0xf0, 0x81, 0x06


	//----- nvinfo : EIATTR_KPARAM_INFO
	.align		4
.L_3240:
        /*0058*/ 	.byte	0x04, 0x17
        /*005a*/ 	.short	(.L_3242 - .L_3241)
.L_3241:
        /*005c*/ 	.word	0x00000000
        /*0060*/ 	.short	0x0000
        /*0062*/ 	.short	0x0000
        /*0064*/ 	.byte	0x00, 0xf0, 0x81, 0x06


	//----- nvinfo : EIATTR_SPARSE_MMA_MASK
	.align		4
.L_3242:
        /*0068*/ 	.byte	0x03, 0x50
        /*006a*/ 	.short	0x0000


	//----- nvinfo : EIATTR_MAXREG_COUNT
	.align		4
        /*006c*/ 	.byte	0x03, 0x1b
        /*006e*/ 	.short	0x0040


	//----- nvinfo : EIATTR_NUM_BARRIERS
	.align		4
        /*0070*/ 	.byte	0x02, 0x4c
        /*0072*/ 	.byte	0x01
	.zero		1


	//----- nvinfo : EIATTR_MERCURY_ISA_VERSION
	.align		4
        /*0074*/ 	.byte	0x03, 0x5f
        /*0076*/ 	.short	0x0101


	//----- nvinfo : EIATTR_VRC_CTA_INIT_COUNT
	.align		4
        /*0078*/ 	.byte	0x02, 0x4a
	.zero		1
	.zero		1


	//----- nvinfo : EIATTR_EXIT_INSTR_OFFSETS
	.align		4
        /*007c*/ 	.byte	0x04, 0x1c
        /*007e*/ 	.short	(.L_3244 - .L_3243)


	//   ....[0]....
.L_3243:
        /*0080*/ 	.word	0x00000990


	//   ....[1]....
        /*0084*/ 	.word	0x00001be0


	//----- nvinfo : EIATTR_MAX_THREADS
	.align		4
.L_3244:
        /*0088*/ 	.byte	0x04, 0x05
        /*008a*/ 	.short	(.L_3246 - .L_3245)
.L_3245:
        /*008c*/ 	.word	0x00000100
        /*0090*/ 	.word	0x00000001
        /*0094*/ 	.word	0x00000001


	//----- nvinfo : EIATTR_CRS_STACK_SIZE
	.align		4
.L_3246:
        /*0098*/ 	.byte	0x04, 0x1e
        /*009a*/ 	.short	(.L_3248 - .L_3247)
.L_3247:
        /*009c*/ 	.word	0x00000000


	//----- nvinfo : EIATTR_CBANK_PARAM_SIZE
	.align		4
.L_3248:
        /*00a0*/ 	.byte	0x03, 0x19
        /*00a2*/ 	.short	0x0508


	//----- nvinfo : EIATTR_PARAM_CBANK
	.align		4
        /*00a4*/ 	.byte	0x04, 0x0a
        /*00a6*/ 	.short	(.L_3250 - .L_3249)
	.align		4
.L_3249:
        /*00a8*/ 	.word	index@(.nv.constant0._ZN2at6native43_GLOBAL__N__7cc8d1ed_10_Dropout_cu_0e96ed3820fused_dropout_kernelIddmLi1ELi1EbEEvNS_4cuda6detail10TensorInfoIKT_T1_EENS5_IS6_S8_EENS5_IT4_S8_EES8_T0_NS_15PhiloxCudaStateE)
        /*00ac*/ 	.short	0x0380
        /*00ae*/ 	.short	0x0508


	//----- nvinfo : EIATTR_SW_WAR
	.align		4
.L_3250:
        /*00b0*/ 	.byte	0x04, 0x36
        /*00b2*/ 	.short	(.L_3252 - .L_3251)
.L_3251:
        /*00b4*/ 	.word	0x00000008
.L_3252:


//--------------------- .nv.info._ZN2at6native43_GLOBAL__N__7cc8d1ed_10_Dropout_cu_0e96ed3824fused_dropout_kernel_vecIddmLi1ELi2EbEEvNS_4cuda6detail10TensorInfoIKT_T1_EENS5_IS6_S8_EENS5_IT4_S8_EES8_T0_NS_15PhiloxCudaStateE --------------------------
	.section	.nv.info._ZN2at6native43_GLOBAL__N__7cc8d1ed_10_Dropout_cu_0e96ed3824fused_dropout_kernel_vecIddmLi1ELi2EbEEvNS_4cuda6detail10TensorInfoIKT_T1_EENS5_IS6_S8_EENS5_IT4_S8_EES8_T0_NS_15PhiloxCudaStateE,"",@"SHT_CUDA_INFO"
	.sectionflags	@""
	.align	4


	//----- nvinfo : EIATTR_CUDA_API_VERSION
	.align		4
        /*0000*/ 	.byte	0x04, 0x37
        /*0002*/ 	.short	(.L_3254 - .L_3253)
.L_3253:
        /*0004*/ 	.word	0x00000082


	//----- nvinfo : EIATTR_KPARAM_INFO
	.align		4
.L_3254:
        /*0008*/ 	.byte	0x04, 0x17
        /*000a*/ 	.short	(.L_3256 - .L_3255)
.L_3255:
        /*000c*/ 	.word	0x00000000
        /*0010*/ 	.short	0x0005
        /*0012*/ 	.short	0x04f0
        /*0014*/ 	.byte	0x00, 0xf0, 0x61, 0x00


	//----- nvinfo : EIATTR_KPARAM_INFO
	.align		4
.L_3256:
        /*0018*/ 	.byte	0x04, 0x17
        /*001a*/ 	.short	(.L_3258 - .L_3257)
.L_3257:
        /*001c*/ 	.word	0x00000000
        /*0020*/ 	.short	0x0004
        /*0022*/ 	.short	0x04e8
        /*0024*/ 	.byte	0x00, 0xf0, 0x21, 0x00


	//----- nvinfo : EIATTR_KPARAM_INFO
	.align		4
.L_3258:
        /*0028*/ 	.byte	0x04, 0x17
        /*002a*/ 	.short	(.L_3260 - .L_3259)
.L_3259:
        /*002c*/ 	.word	0x00000000
        /*0030*/ 	.short	0x0003
        /*0032*/ 	.short	0x04e0
        /*0034*/ 	.byte	0x00, 0xf0, 0x21, 0x00


	//----- nvinfo : EIATTR_KPARAM_INFO
	.align		4
.L_3260:
        /*0038*/ 	.byte	0x04, 0x17
        /*003a*/ 	.short	(.L_3262 - .L_3261)
.L_3261:
        /*003c*/ 	.word	0x00000000
        /*0040*/ 	.short	0x0002
        /*0042*/ 	.short	0x0340
        /*0044*/ 	.byte	0x00, 0xf0, 0x81, 0x06


	//----- nvinfo : EIATTR_KPARAM_INFO
	.align		4
.L_3262:
        /*0048*/ 	.byte	0x04, 0x17
        /*004a*/ 	.short	(.L_3264 - .L_3263)
.L_3263:
        /*004c*/ 	.word	0x00000000
        /*0050*/ 	.short	0x0001
        /*0052*/ 	.short	0x01a0
        /*0054*/ 	.byte	0x00, 0xf0, 0x81, 0x06


	//----- nvinfo : EIATTR_KPARAM_INFO
	.align		4
.L_3264:
        /*0058*/ 	.byte	0x04, 0x17
        /*005a*/ 	.short	(.L_3266 - .L_3265)
.L_3265:
        /*005c*/ 	.word	0x00000000
        /*0060*/ 	.short	0x0000
        /*0062*/ 	.short	0x0000
        /*0064*/ 	.byte	0x00, 0xf0, 0x81, 0x06


	//----- nvinfo : EIATTR_SPARSE_MMA_MASK
	.align		4
.L_3266:
        /*0068*/ 	.byte	0x03, 0x50
        /*006a*/ 	.short	0x0000


	//----- nvinfo : EIATTR_MAXREG_COUNT
	.align		4
        /*006c*/ 	.byte	0x03, 0x1b
        /*006e*/ 	.short	0x0040


	//----- nvinfo : EIATTR_NUM_BARRIERS
	.align		4
        /*0070*/ 	.byte	0x02, 0x4c
        /*0072*/ 	.byte	0x01
	.zero		1


	//----- nvinfo : EIATTR_MERCURY_ISA_VERSION
	.align		4
        /*0074*/ 	.byte	0x03, 0x5f
        /*0076*/ 	.short	0x0101


	//----- nvinfo : EIATTR_VRC_CTA_INIT_COUNT
	.align		4
        /*0078*/ 	.byte	0x02, 0x4a
	.zero		1
	.zero		1


	//----- nvinfo : EIATTR_EXIT_INSTR_OFFSETS
	.align		4
        /*007c*/ 	.byte	0x04, 0x1c
        /*007e*/ 	.short	(.L_3268 - .L_3267)


	//   ....[0]....
.L_3267:
        /*0080*/ 	.word	0x00000140


	//   ....[1]....
        /*0084*/ 	.word	0x00000fc0


	//----- nvinfo : EIATTR_MAX_THREADS
	.align		4
.L_3268:
        /*0088*/ 	.byte	0x04, 0x05
        /*008a*/ 	.short	(.L_3270 - .L_3269)
.L_3269:
        /*008c*/ 	.word	0x00000100
        /*0090*/ 	.word	0x00000001
        /*0094*/ 	.word	0x00000001


	//----- nvinfo : EIATTR_CRS_STACK_SIZE
	.align		4
.L_3270:
        /*0098*/ 	.byte	0x04, 0x1e
        /*009a*/ 	.short	(.L_3272 - .L_3271)
.L_3271:
        /*009c*/ 	.word	0x00000000


	//----- nvinfo : EIATTR_CBANK_PARAM_SIZE
	.align		4
.L_3272:
        /*00a0*/ 	.byte	0x03, 0x19
        /*00a2*/ 	.short	0x0508


	//----- nvinfo : EIATTR_PARAM_CBANK
	.align		4
        /*00a4*/ 	.byte	0x04, 0x0a
        /*00a6*/ 	.short	(.L_3274 - .L_3273)
	.align		4
.L_3273:
        /*00a8*/ 	.word	index@(.nv.constant0._ZN2at6native43_GLOBAL__N__7cc8d1ed_10_Dropout_cu_0e96ed3824fused_dropout_kernel_vecIddmLi1ELi2EbEEvNS_4cuda6detail10TensorInfoIKT_T1_EENS5_IS6_S8_EENS5_IT4_S8_EES8_T0_NS_15PhiloxCudaStateE)
        /*00ac*/ 	.short	0x0380
        /*00ae*/ 	.short	0x0508


	//----- nvinfo : EIATTR_SW_WAR
	.align		4
.L_3274:
        /*00b0*/ 	.byte	0x04, 0x36
        /*00b2*/ 	.short	(.L_3276 - .L_3275)
.L_3275:
        /*00b4*/ 	.word	0x00000008
.L_3276:


//--------------------- .nv.info._ZN2at6native43_GLOBAL__N__7cc8d1ed_10_Dropout_cu_0e96ed3824fused_dropout_kernel_vecIddmLi1ELi4EbEEvNS_4cuda6detail10TensorInfoIKT_T1_EENS5_IS6_S8_EENS5_IT4_S8_EES8_T0_NS_15PhiloxCudaStateE --------------------------
	.section	.nv.info._ZN2at6native43_GLOBAL__N__7cc8d1ed_10_Dropout_cu_0e96ed3824fused_dropout_kernel_vecIddmLi1ELi4EbEEvNS_4cuda6detail10TensorInfoIKT_T1_EENS5_IS6_S8_EENS5_IT4_S8_EES8_T0_NS_15PhiloxCudaStateE,"",@"SHT_CUDA_INFO"
	.sectionflags	@""
	.align	4


	//----- nvinfo : EIATTR_CUDA_API_VERSION
	.align		4
        /*0000*/ 	.byte	0x04, 0x37
        /*0002*/ 	.short	(.L_3278 - .L_3277)
.L_3277:
        /*0004*/ 	.word	0x00000082


	//----- nvinfo : EIATTR_KPARAM_INFO
	.align		4
.L_3278:
        /*0008*/ 	.byte	0x04, 0x17
        /*000a*/ 	.short	(.L_3280 - .L_3279)
.L_3279:
        /*000c*/ 	.word	0x00000000
        /*0010*/ 	.short	0x0005
        /*0012*/ 	.short	0x04f0
        /*0014*/ 	.byte	0x00, 0xf0, 0x61, 0x00


	//----- nvinfo : EIATTR_KPARAM_INFO
	.align		4
.L_3280:
        /*0018*/ 	.byte	0x04, 0x17
        /*001a*/ 	.short	(.L_3282 - .L_3281)
.L_3281:
        /*001c*/ 	.word	0x00000000
        /*0020*/ 	.short	0x0004
        /*0022*/ 	.short	0x04e8
        /*0024*/ 	.byte	0x00, 0xf0, 0x21, 0x00


	//----- nvinfo : EIATTR_KPARAM_INFO
	.align		4
.L_3282:
        /*0028*/ 	.byte	0x04, 0x17
        /*002a*/ 	.short	(.L_3284 - .L_3283)
.L_3283:
        /*002c*/ 	.word	0x00000000
        /*0030*/ 	.short	0x0003
        /*0032*/ 	.short	0x04e0
        /*0034*/ 	.byte	0x00, 0xf0, 0x21, 0x00


	//----- nvinfo : EIATTR_KPARAM_INFO
	.align		4
.L_3284:
        /*0038*/ 	.byte	0x04, 0x17
        /*003a*/ 	.short	(.L_3286 - .L_3285)
.L_3285:
        /*003c*/ 	.word	0x00000000
        /*0040*/ 	.short	0x0002
        /*0042*/ 	.short	0x0340
        /*0044*/ 	.byte	0x00, 0xf0, 0x81, 0x06


	//----- nvinfo : EIATTR_KPARAM_INFO
	.align		4
.L_3286:
        /*0048*/ 	.byte	0x04, 0x17
        /*004a*/ 	.short	(.L_3288 - .L_3287)
.L_3287:
        /*004c*/ 	.word	0x00000000
        /*0050*/ 	.short	0x0001
        /*0052*/ 	.short	0x01a0
        /*0054*/ 	.byte	0x00, 0xf0, 0x81, 0x06


	//----- nvinfo : EIATTR_KPARAM_INFO
	.align		4
.L_3288:
        /*0058*/ 	.byte	0x04, 0x17
        /*005a*/ 	.short	(.L_3290 - .L_3289)
.L_3289:
        /*005c*/ 	.word	0x00000000
        /*0060*/ 	.short	0x0000
        /*0062*/ 	.short	0x0000
        /*0064*/ 	.byte	0x00, 0xf0, 0x81, 0x06


	//----- nvinfo : EIATTR_SPARSE_MMA_MASK
	.align		4
.L_3290:
        /*0068*/ 	.byte	0x03, 0x50
        /*006a*/ 	.short	0x0000


	//----- nvinfo : EIATTR_MAXREG_COUNT
	.align		4
        /*006c*/ 	.byte	0x03, 0x1b
        /*006e*/ 	.short	0x0040


	//----- nvinfo : EIATTR_NUM_BARRIERS
	.align		4
        /*0070*/ 	.byte	0x02, 0x4c
        /*0072*/ 	.byte	0x01
	.zero		1


	//----- nvinfo : EIATTR_MERCURY_ISA_VERSION
	.align		4
        /*0074*/ 	.byte	0x03, 0x5f
        /*0076*/ 	.short	0x0101


	//----- nvinfo : EIATTR_VRC_CTA_INIT_COUNT
	.align		4
        /*0078*/ 	.byte	0x02, 0x4a
	.zero		1
	.zero		1


	//----- nvinfo : EIATTR_EXIT_INSTR_OFFSETS
	.align		4
        /*007c*/ 	.byte	0x04, 0x1c
        /*007e*/ 	.short	(.L_3292 - .L_3291)


	//   ....[0]....
.L_3291:
        /*0080*/ 	.word	0x00000150


	//   ....[1]....
        /*0084*/ 	.word	0x000013b0


	//----- nvinfo : EIATTR_MAX_THREADS
	.align		4
.L_3292:
        /*0088*/ 	.byte	0x04, 0x05
        /*008a*/ 	.short	(.L_3294 - .L_3293)
.L_3293:
        /*008c*/ 	.word	0x00000100
        /*0090*/ 	.word	0x00000001
        /*0094*/ 	.word	0x00000001


	//----- nvinfo : EIATTR_CRS_STACK_SIZE
	.align		4
.L_3294:
        /*0098*/ 	.byte	0x04, 0x1e
        /*009a*/ 	.short	(.L_3296 - .L_3295)
.L_3295:
        /*009c*/ 	.word	0x00000000


	//----- nvinfo : EIATTR_CBANK_PARAM_SIZE
	.align		4
.L_3296:
        /*00a0*/ 	.byte	0x03, 0x19
        /*00a2*/ 	.short	0x0508


	//----- nvinfo : EIATTR_PARAM_CBANK
	.align		4
        /*00a4*/ 	.byte	0x04, 0x0a
        /*00a6*/ 	.short	(.L_3298 - .L_3297)
	.align		4
.L_3297:
        /*00a8*/ 	.word	index@(.nv.constant0._ZN2at6native43_GLOBAL__N__7cc8d1ed_10_Dropout_cu_0e96ed3824fused_dropout_kernel_vecIddmLi1ELi4EbEEvNS_4cuda6detail10TensorInfoIKT_T1_EENS5_IS6_S8_EENS5_IT4_S8_EES8_T0_NS_15PhiloxCudaStateE)
        /*00ac*/ 	.short	0x0380
        /*00ae*/ 	.short	0x0508


	//----- nvinfo : EIATTR_SW_WAR
	.align		4
.L_3298:
        /*00b0*/ 	.byte	0x04, 0x36
        /*00b2*/ 	.short	(.L_3300 - .L_3299)
.L_3299:
        /*00b4*/ 	.word	0x00000008
.L_3300:


//--------------------- .nv.info._ZN2at6native43_GLOBAL__N__7cc8d1ed_10_Dropout_cu_0e96ed3824fused_dropout_kernel_vecIddmLi1ELi8EbEEvNS_4cuda6detail10TensorInfoIKT_T1_EENS5_IS6_S8_EENS5_IT4_S8_EES8_T0_NS_15PhiloxCudaStateE --------------------------
	.section	.nv.info._ZN2at6native43_GLOBAL__N__7cc8d1ed_10_Dropout_cu_0e96ed3824fused_dropout_kernel_vecIddmLi1ELi8EbEEvNS_4cuda6detail10TensorInfoIKT_T1_EENS5_IS6_S8_EENS5_IT4_S8_EES8_T0_NS_15PhiloxCudaStateE,"",@"SHT_CUDA_INFO"
	.sectionflags	@""
	.align	4


	//----- nvinfo : EIATTR_CUDA_API_VERSION
	.align		4
        /*0000*/ 	.byte	0x04, 0x37
        /*0002*/ 	.short	(.L_3302 - .L_3301)
.L_3301:
        /*0004*/ 	.word	0x00000082


	//----- nvinfo : EIATTR_KPARAM_INFO
	.align		4
.L_3302:
        /*0008*/ 	.byte	0x04, 0x17
        /*000a*/ 	.short	(.L_3304 - .L_3303)
.L_3303:
        /*000c*/ 	.word	0x00000000
        /*0010*/ 	.short	0x0005
        /*0012*/ 	.short	0x04f0
        /*0014*/ 	.byte	0x00, 0xf0, 0x61, 0x00


	//----- nvinfo : EIATTR_KPARAM_INFO
	.align		4
.L_3304:
        /*0018*/ 	.byte	0x04, 0x17
        /*001a*/ 	.short	(.L_3306 - .L_3305)
.L_3305:
        /*001c*/ 	.word	0x00000000
        /*0020*/ 	.short	0x0004
        /*0022*/ 	.short	0x04e8
        /*0024*/ 	.byte	0x00, 0xf0, 0x21, 0x00


	//----- nvinfo : EIATTR_KPARAM_INFO
	.align		4
.L_3306:
        /*0028*/ 	.byte	0x04, 0x17
        /*002a*/ 	.short	(.L_3308 - .L_3307)
.L_3307:
        /*002c*/ 	.word	0x00000000
        /*0030*/ 	.short	0x0003
        /*0032*/ 	.short	0x04e0
        /*0034*/ 	.byte	0x00, 0xf0, 0x21, 0x00


	//----- nvinfo : EIATTR_KPARAM_INFO
	.align		4
.L_3308:
        /*0038*/ 	.byte	0x04, 0x17
        /*003a*/ 	.short	(.L_3310 - .L_3309)
.L_3309:
        /*003c*/ 	.word	0x00000000
        /*0040*/ 	.short	0x0002
        /*0042*/ 	.short	0x0340
        /*0044*/ 	.byte	0x00, 0xf0, 0x81, 0x06


	//----- nvinfo : EIATTR_KPARAM_INFO
	.align		4
.L_3310:
        /*0048*/ 	.byte	0x04, 0x17
        /*004a*/ 	.short	(.L_3312 - .L_3311)
.L_3311:
        /*004c*/ 	.word	0x00000000
        /*0050*/ 	.short	0x0001
        /*0052*/ 	.short	0x01a0
        /*0054*/ 	.byte	0x00, 0xf0, 0x81, 0x06


	//----- nvinfo : EIATTR_KPARAM_INFO
	.align		4
.L_3312:
        /*0058*/ 	.byte	0x04, 0x17
        /*005a*/ 	.short	(.L_3314 - .L_3313)
.L_3313:
        /*005c*/ 	.word	0x00000000
        /*0060*/ 	.short	0x0000
        /*0062*/ 	.short	0x0000
        /*0064*/ 	.byte	0x00, 0xf0, 0x81, 0x06


	//----- nvinfo : EIATTR_SPARSE_MMA_MASK
	.align		4
.L_3314:
        /*0068*/ 	.byte	0x03, 0x50
        /*006a*/ 	.short	0x0000


	//----- nvinfo : EIATTR_MAXREG_COUNT
	.align		4
        /*006c*/ 	.byte	0x03, 0x1b
        /*006e*/ 	.short	0x0040


	//----- nvinfo : EIATTR_NUM_BARRIERS
	.align		4
        /*0070*/ 	.byte	0x02, 0x4c
        /*0072*/ 	.byte	0x01
	.zero		1


	//----- nvinfo : EIATTR_MERCURY_ISA_VERSION
	.align		4
        /*0074*/ 	.byte	0x03, 0x5f
        /*0076*/ 	.short	0x0101


	//----- nvinfo : EIATTR_VRC_CTA_INIT_COUNT
	.align		4
        /*0078*/ 	.byte	0x02, 0x4a
	.zero		1
	.zero		1


	//----- nvinfo : EIATTR_EXIT_INSTR_OFFSETS
	.align		4
        /*007c*/ 	.byte	0x04, 0x1c
        /*007e*/ 	.short	(.L_3316 - .L_3315)


	//   ....[0]....
.L_3315:
        /*0080*/ 	.word	0x00000160


	//   ....[1]....
        /*0084*/ 	.word	0x00001e80


	//----- nvinfo : EIATTR_MAX_THREADS
	.align		4
.L_3316:
        /*0088*/ 	.byte	0x04, 0x05
        /*008a*/ 	.short	(.L_3318 - .L_3317)
.L_3317:
        /*008c*/ 	.word	0x00000100
        /*0090*/ 	.word	0x00000001
        /*0094*/ 	.word	0x00000001


	//----- nvinfo : EIATTR_CRS_STACK_SIZE
	.align		4
.L_3318:
        /*0098*/ 	.byte	0x04, 0x1e
        /*009a*/ 	.short	(.L_3320 - .L_3319)
.L_3319:
        /*009c*/ 	.word	0x00000000


	//----- nvinfo : EIATTR_CBANK_PARAM_SIZE
	.align		4
.L_3320:
        /*00a0*/ 	.byte	0x03, 0x19
        /*00a2*/ 	.short	0x0508


	//----- nvinfo : EIATTR_PARAM_CBANK
	.align		4
        /*00a4*/ 	.byte	0x04, 0x0a
        /*00a6*/ 	.short	(.L_3322 - .L_3321)
	.align		4
.L_3321:
        /*00a8*/ 	.word	index@(.nv.constant0._ZN2at6native43_GLOBAL__N__7cc8d1ed_10_Dropout_cu_0e96ed3824fused_dropout_kernel_vecIddmLi1ELi8EbEEvNS_4cuda6detail10TensorInfoIKT_T1_EENS5_IS6_S8_EENS5_IT4_S8_EES8_T0_NS_15PhiloxCudaStateE)
        /*00ac*/ 	.short	0x0380
        /*00ae*/ 	.short	0x0508


	//----- nvinfo : EIATTR_SW_WAR
	.align		4
.L_3322:
        /*00b0*/ 	.byte	0x04, 0x36
        /*00b2*/ 	.short	(.L_3324 - .L_3323)
.L_3323:
        /*00b4*/ 	.word	0x00000008
.L_3324:


//--------------------- .nv.info._ZN2at6native43_GLOBAL__N__7cc8d1ed_10_Dropout_cu_0e96ed3824fused_dropout_kernel_vecIddmLi1ELi16EbEEvNS_4cuda6detail10TensorInfoIKT_T1_EENS5_IS6_S8_EENS5_IT4_S8_EES8_T0_NS_15PhiloxCudaStateE --------------------------
	.section	.nv.info._ZN2at6native43_GLOBAL__N__7cc8d1ed_10_Dropout_cu_0e96ed3824fused_dropout_kernel_vecIddmLi1ELi16EbEEvNS_4cuda6detail10TensorInfoIKT_T1_EENS5_IS6_S8_EENS5_IT4_S8_EES8_T0_NS_15PhiloxCudaStateE,"",@"SHT_CUDA_INFO"
	.sectionflags	@""
	.align	4


	//----- nvinfo : EIATTR_CUDA_API_VERSION
	.align		4
        /*0000*/ 	.byte	0x04, 0x37
        /*0002*/ 	.short	(.L_3326 - .L_3325)
.L_3325:
        /*0004*/ 	.word	0x00000082


	//----- nvinfo : EIATTR_KPARAM_INFO
	.align		4
.L_3326:
        /*0008*/ 	.byte	0x04, 0x17
        /*000a*/ 	.short	(.L_3328 - .L_3327)
.L_3327:
        /*000c*/ 	.word	0x00000000
        /*0010*/ 	.short	0x0005
        /*0012*/ 	.short	0x04f0
        /*0014*/ 	.byte	0x00, 0xf0, 0x61, 0x00


	//----- nvinfo : EIATTR_KPARAM_INFO
	.align		4
.L_3328:
        /*0018*/ 	.byte	0x04, 0x17
        /*001a*/ 	.short	(.L_3330 - .L_3329)
.L_3329:
        /*001c*/ 	.word	0x00000000
        /*0020*/ 	.short	0x0004
        /*0022*/ 	.short	0x04e8
        /*0024*/ 	.byte	0x00, 0xf0, 0x21, 0x00


	//----- nvinfo : EIATTR_KPARAM_INFO
	.align		4
.L_3330:
        /*0028*/ 	.byte	0x04, 0x17
        /*002a*/ 	.short	(.L_3332 - .L_3331)
.L_3331:
        /*002c*/ 	.word	0x00000000
        /*0030*/ 	.short	0x0003
        /*0032*/ 	.short	0x04e0
        /*0034*/ 	.byte	0x00, 0xf0, 0x21, 0x00


	//----- nvinfo : EIATTR_KPARAM_INFO
	.align		4
.L_3332:
        /*0038*/ 	.byte	0x04, 0x17
        /*003a*/ 	.short	(.L_3334 - .L_3333)
.L_3333:
        /*003c*/ 	.word	0x00000000
        /*0040*/ 	.short	0x0002
        /*0042*/ 	.short	0x0340
        /*0044*/ 	.byte	0x00, 0xf0, 0x81, 0x06


	//----- nvinfo : EIATTR_KPARAM_INFO
	.align		4
.L_3334:
        /*0048*/ 	.byte	0x04, 0x17
        /*004a*/ 	.short	(.L_3336 - .L_3335)
.L_3335:
        /*004c*/ 	.word	0x00000000
        /*0050*/ 	.short	0x0001
        /*0052*/ 	.short	0x01a0
        /*0054*/ 	.byte	0x00, 0xf0, 0x81, 0x06


	//----- nvinfo : EIATTR_KPARAM_INFO
	.align		4
.L_3336:
        /*0058*/ 	.byte	0x04, 0x17
        /*005a*/ 	.short	(.L_3338 - .L_3337)
.L_3337:
        /*005c*/ 	.word	0x00000000
        /*0060*/ 	.short	0x0000
        /*0062*/ 	.short	0x0000
        /*0064*/ 	.byte	0x00, 0xf0, 0x81, 0x06


	//----- nvinfo : EIATTR_SPARSE_MMA_MASK
	.align		4
.L_3338:
        /*0068*/ 	.byte	0x03, 0x50
        /*006a*/ 	.short	0x0000


	//----- nvinfo : EIATTR_MAXREG_COUNT
	.align		4
        /*006c*/ 	.byte	0x03, 0x1b
        /*006e*/ 	.short	0x0040


	//----- nvinfo : EIATTR_NUM_BARRIERS
	.align		4
        /*0070*/ 	.byte	0x02, 0x4c
        /*0072*/ 	.byte	0x01
	.zero		1


	//----- nvinfo : EIATTR_ANNOTATIONS
	.align		4
        /*0074*/ 	.byte	0x04, 0x55
        /*0076*/ 	.short	(.L_3340 - .L_3339)


	//   ....[0]....
.L_3339:
        /* <DEDUP_REMOVED lines=11> */
        /*011c*/ 	.byte	0x90, 0x38, 0x00, 0x00, 0x01, 0x00, 0x00, 0x00, 0xa0, 0x38, 0x00, 0x00


	//----- nvinfo : EIATTR_MERCURY_ISA_VERSION
	.align		4
.L_3340:
        /*0128*/ 	.byte	0x03, 0x5f
        /*012a*/ 	.short	0x0101


	//----- nvinfo : EIATTR_VRC_CTA_INIT_COUNT
	.align		4
        /*012c*/ 	.byte	0x02, 0x4a
	.zero		1
	.zero		1


	//----- nvinfo : EIATTR_EXIT_INSTR_OFFSETS
	.align		4
        /*0130*/ 	.byte	0x04, 0x1c
        /*0132*/ 	.short	(.L_3342 - .L_3341)


	//   ....[0]....
.L_3341:
        /*0134*/ 	.word	0x00000160


	//   ....[1]....
        /*0138*/ 	.word	0x00003a30


	//----- nvinfo : EIATTR_MAX_THREADS
	.align		4
.L_3342:
        /*013c*/ 	.byte	0x04, 0x05
        /*013e*/ 	.short	(.L_3344 - .L_3343)
.L_3343:
        /*0140*/ 	.word	0x00000100
        /*0144*/ 	.word	0x00000001
        /*0148*/ 	.word	0x00000001


	//----- nvinfo : EIATTR_CRS_STACK_SIZE
	.align		4
.L_3344:
        /*014c*/ 	.byte	0x04, 0x1e
        /*014e*/ 	.short	(.L_3346 - .L_3345)
.L_3345:
        /*0150*/ 	.word	0x00000000


	//----- nvinfo : EIATTR_CBANK_PARAM_SIZE
	.align		4
.L_3346:
        /*0154*/ 	.byte	0x03, 0x19
        /*0156*/ 	.short	0x0508


	//----- nvinfo : EIATTR_PARAM_CBANK
	.align		4
        /*0158*/ 	.byte	0x04, 0x0a
        /*015a*/ 	.short	(.L_3348 - .L_3347)
	.align		4
.L_3347:
        /*015c*/ 	.word	index@(.nv.constant0._ZN2at6native43_GLOBAL__N__7cc8d1ed_10_Dropout_cu_0e96ed3824fused_dropout_kernel_vecIddmLi1ELi16EbEEvNS_4cuda6detail10TensorInfoIKT_T1_EENS5_IS6_S8_EENS5_IT4_S8_EES8_T0_NS_15PhiloxCudaStateE)
        /*0160*/ 	.short	0x0380
        /*0162*/ 	.short	0x0508


	//----- nvinfo : EIATTR_SW_WAR
	.align		4
.L_3348:
        /*0164*/ 	.byte	0x04, 0x36
        /*0166*/ 	.short	(.L_3350 - .L_3349)
.L_3349:
        /*0168*/ 	.word	0x00000008
.L_3350:


//--------------------- .nv.info._ZN2at6native43_GLOBAL__N__7cc8d1ed_10_Dropout_cu_0e96ed3820fused_dropout_kernelIN3c108BFloat16EfjLin1ELin1EbEEvNS_4cuda6detail10TensorInfoIKT_T1_EENS7_IS8_SA_EENS7_IT4_SA_EESA_T0_NS_15PhiloxCudaStateE --------------------------
	.section	.nv.info._ZN2at6native43_GLOBAL__N__7cc8d1ed_10_Dropout_cu_0e96ed3820fused_dropout_kernelIN3c108BFloat16EfjLin1ELin1EbEEvNS_4cuda6detail10TensorInfoIKT_T1_EENS7_IS8_SA_EENS7_IT4_SA_EESA_T0_NS_15PhiloxCudaStateE,"",@"SHT_CUDA_INFO"
	.sectionflags	@""
	.align	4


	//----- nvinfo : EIATTR_CUDA_API_VERSION
	.align		4
        /*0000*/ 	.byte	0x04, 0x37
        /*0002*/ 	.short	(.L_3352 - .L_3351)
.L_3351:
        /*0004*/ 	.word	0x00000082


	//----- nvinfo : EIATTR_KPARAM_INFO
	.align		4
.L_3352:
        /*0008*/ 	.byte	0x04, 0x17
        /*000a*/ 	.short	(.L_3354 - .L_3353)
.L_3353:
        /*000c*/ 	.word	0x00000000
        /*0010*/ 	.short	0x0005
        /*0012*/ 	.short	0x0290
        /*0014*/ 	.byte	0x00, 0xf0, 0x61, 0x00


	//----- nvinfo : EIATTR_KPARAM_INFO
	.align		4
.L_3354:
        /*0018*/ 	.byte	0x04, 0x17
        /*001a*/ 	.short	(.L_3356 - .L_3355)
.L_3355:
        /*001c*/ 	.word	0x00000000
        /*0020*/ 	.short	0x0004
        /*0022*/ 	.short	0x028c
        /*0024*/ 	.byte	0x00, 0xf0, 0x11, 0x00


	//----- nvinfo : EIATTR_KPARAM_INFO
	.align		4
.L_3356:
        /*0028*/ 	.byte	0x04, 0x17
        /*002a*/ 	.short	(.L_3358 - .L_3357)
.L_3357:
        /*002c*/ 	.word	0x00000000
        /*0030*/ 	.short	0x0003
        /*0032*/ 	.short	0x0288
        /*0034*/ 	.byte	0x00, 0xf0, 0x11, 0x00


	//----- nvinfo : EIATTR_KPARAM_INFO
	.align		4
.L_3358:
        /*0038*/ 	.byte	0x04, 0x17
        /*003a*/ 	.short	(.L_3360 - .L_3359)
.L_3359:
        /*003c*/ 	.word	0x00000000
        /*0040*/ 	.short	0x0002
        /*0042*/ 	.short	0x01b0
        /*0044*/ 	.byte	0x00, 0xf0, 0x61, 0x03


	//----- nvinfo : EIATTR_KPARAM_INFO
	.align		4
.L_3360:
        /*0048*/ 	.byte	0x04, 0x17
        /*004a*/ 	.short	(.L_3362 - .L_3361)
.L_3361:
        /*004c*/ 	.word	0x00000000
        /*0050*/ 	.short	0x0001
        /*0052*/ 	.short	0x00d8
        /*0054*/ 	.byte	0x00, 0xf0, 0x61, 0x03


	//----- nvinfo : EIATTR_KPARAM_INFO
	.align		4
.L_3362:
        /*0058*/ 	.byte	0x04, 0x17
        /*005a*/ 	.short	(.L_3364 - .L_3363)
.L_3363:
        /*005c*/ 	.word	0x00000000
        /*0060*/ 	.short	0x0000
        /*0062*/ 	.short	0x0000
        /*0064*/ 	.byte	0x00, 0xf0, 0x61, 0x03


	//----- nvinfo : EIATTR_SPARSE_MMA_MASK
	.align		4
.L_3364:
        /*0068*/ 	.byte	0x03, 0x50
        /*006a*/ 	.short	0x0000


	//----- nvinfo : EIATTR_MAXREG_COUNT
	.align		4
        /*006c*/ 	.byte	0x03, 0x1b
        /*006e*/ 	.short	0x0040


	//----- nvinfo : EIATTR_NUM_BARRIERS
	.align		4
        /*0070*/ 	.byte	0x02, 0x4c
        /*0072*/ 	.byte	0x01
	.zero		1


	//----- nvinfo : EIATTR_MERCURY_ISA_VERSION
	.align		4
        /*0074*/ 	.byte	0x03, 0x5f
        /*0076*/ 	.short	0x0101


	//----- nvinfo : EIATTR_VRC_CTA_INIT_COUNT
	.align		4
        /*0078*/ 	.byte	0x02, 0x4a
	.zero		1
	.zero		1


	//----- nvinfo : EIATTR_EXIT_INSTR_OFFSETS
	.align		4
        /*007c*/ 	.byte	0x04, 0x1c
        /*007e*/ 	.short	(.L_3366 - .L_3365)


	//   ....[0]....
.L_3365:
        /*0080*/ 	.word	0x00000860


	//   ....[1]....
        /*0084*/ 	.word	0x0000e990


	//----- nvinfo : EIATTR_MAX_THREADS
	.align		4
.L_3366:
        /*0088*/ 	.byte	0x04, 0x05
        /*008a*/ 	.short	(.L_3368 - .L_3367)
.L_3367:
        /*008c*/ 	.word	0x00000100
        /*0090*/ 	.word	0x00000001
        /*0094*/ 	.word	0x00000001


	//----- nvinfo : EIATTR_CRS_STACK_SIZE
	.align		4
.L_3368:
        /*0098*/ 	.byte	0x04, 0x1e
        /*009a*/ 	.short	(.L_3370 - .L_3369)
.L_3369:
        /*009c*/ 	.word	0x00000000


	//----- nvinfo : EIATTR_CBANK_PARAM_SIZE
	.align		4
.L_3370:
        /*00a0*/ 	.byte	0x03, 0x19
        /*00a2*/ 	.short	0x02a8


	//----- nvinfo : EIATTR_PARAM_CBANK
	.align		4
        /*00a4*/ 	.byte	0x04, 0x0a
        /*00a6*/ 	.short	(.L_3372 - .L_3371)
	.align		4
.L_3371:
        /*00a8*/ 	.word	index@(.nv.constant0._ZN2at6native43_GLOBAL__N__7cc8d1ed_10_Dropout_cu_0e96ed3820fused_dropout_kernelIN3c108BFloat16EfjLin1ELin1EbEEvNS_4cuda6detail10TensorInfoIKT_T1_EENS7_IS8_SA_EENS7_IT4_SA_EESA_T0_NS_15PhiloxCudaStateE)
        /*00ac*/ 	.short	0x0380
        /*00ae*/ 	.short	0x02a8


	//----- nvinfo : EIATTR_SW_WAR
	.align		4
.L_3372:
        /*00b0*/ 	.byte	0x04, 0x36
        /*00b2*/ 	.short	(.L_3374 - .L_3373)
.L_3373:
        /*00b4*/ 	.word	0x00000008
.L_3374:


//--------------------- .nv.info._ZN2at6native43_GLOBAL__N__7cc8d1ed_10_Dropout_cu_0e96ed3820fused_dropout_kernelIN3c108BFloat16EfjLin1ELi1EbEEvNS_4cuda6detail10TensorInfoIKT_T1_EENS7_IS8_SA_EENS7_IT4_SA_EESA_T0_NS_15PhiloxCudaStateE --------------------------
	.section	.nv.info._ZN2at6native43_GLOBAL__N__7cc8d1ed_10_Dropout_cu_0e96ed3820fused_dropout_kernelIN3c108BFloat16EfjLin1ELi1EbEEvNS_4cuda6detail10TensorInfoIKT_T1_EENS7_IS8_SA_EENS7_IT4_SA_EESA_T0_NS_15PhiloxCudaStateE,"",@"SHT_CUDA_INFO"
	.sectionflags	@""
	.align	4


	//----- nvinfo : EIATTR_CUDA_API_VERSION
	.align		4
        /*0000*/ 	.byte	0x04, 0x37
        /*0002*/ 	.short	(.L_3376 - .L_3375)
.L_3375:
        /*0004*/ 	.word	0x00000082


	//----- nvinfo : EIATTR_KPARAM_INFO
	.align		4
.L_3376:
        /*0008*/ 	.byte	0x04, 0x17
        /*000a*/ 	.short	(.L_3378 - .L_3377)
.L_3377:
        /*000c*/ 	.word	0x00000000
        /*0010*/ 	.short	0x0005
        /*0012*/ 	.short	0x0290
        /*0014*/ 	.byte	0x00, 0xf0, 0x61, 0x00


	//----- nvinfo : EIATTR_KPARAM_INFO
	.align		4
.L_3378:
        /*0018*/ 	.byte	0x04, 0x17
        /*001a*/ 	.short	(.L_3380 - .L_3379)
.L_3379:
        /*001c*/ 	.word	0x00000000
        /*0020*/ 	.short	0x0004
        /*0022*/ 	.short	0x028c
        /*0024*/ 	.byte	0x00, 0xf0, 0x11, 0x00


	//----- nvinfo : EIATTR_KPARAM_INFO
	.align		4
.L_3380:
        /*0028*/ 	.byte	0x04, 0x17
        /*002a*/ 	.short	(.L_3382 - .L_3381)
.L_3381:
        /*002c*/ 	.word	0x00000000
        /*0030*/ 	.short	0x0003
        /*0032*/ 	.short	0x0288
        /*0034*/ 	.byte	0x00, 0xf0, 0x11, 0x00


	//----- nvinfo : EIATTR_KPARAM_INFO
	.align		4
.L_3382:
        /*0038*/ 	.byte	0x04, 0x17
        /*003a*/ 	.short	(.L_3384 - .L_3383)
.L_3383:
        /*003c*/ 	.word	0x00000000
        /*0040*/ 	.short	0x0002
        /*0042*/ 	.short	0x01b0
        /*0044*/ 	.byte	0x00, 0xf0, 0x61, 0x03


	//----- nvinfo : EIATTR_KPARAM_INFO
	.align		4
.L_3384:
        /*0048*/ 	.byte	0x04, 0x17
        /*004a*/ 	.short	(.L_3386 - .L_3385)
.L_3385:
        /*004c*/ 	.word	0x00000000
        /*0050*/ 	.short	0x0001
        /*0052*/ 	.short	0x00d8
        /*0054*/ 	.byte	0x00, 0xf0, 0x61, 0x03


	//----- nvinfo : EIATTR_KPARAM_INFO
	.align		4
.L_3386:
        /*0058*/ 	.byte	0x04, 0x17
        /*005a*/ 	.short	(.L_3388 - .L_3387)
.L_3387:
        /*005c*/ 	.word	0x00000000
        /*0060*/ 	.short	0x0000
        /*0062*/ 	.short	0x0000
        /*0064*/ 	.byte	0x00, 0xf0, 0x61, 0x03


	//----- nvinfo : EIATTR_SPARSE_MMA_MASK
	.align		4
.L_3388:
        /*0068*/ 	.byte	0x03, 0x50
        /*006a*/ 	.short	0x0000


	//----- nvinfo : EIATTR_MAXREG_COUNT
	.align		4
        /*006c*/ 	.byte	0x03, 0x1b
        /*006e*/ 	.short	0x0040


	//----- nvinfo : EIATTR_NUM_BARRIERS
	.align		4
        /*0070*/ 	.byte	0x02, 0x4c
        /*0072*/ 	.byte	0x01
	.zero		1


	//----- nvinfo : EIATTR_MERCURY_ISA_VERSION
	.align		4
        /*0074*/ 	.byte	0x03, 0x5f
        /*0076*/ 	.short	0x0101


	//----- nvinfo : EIATTR_VRC_CTA_INIT_COUNT
	.align		4
        /*0078*/ 	.byte	0x02, 0x4a
	.zero		1
	.zero		1


	//----- nvinfo : EIATTR_EXIT_INSTR_OFFSETS
	.align		4
        /*007c*/ 	.byte	0x04, 0x1c
        /*007e*/ 	.short	(.L_3390 - .L_3389)


	//   ....[0]....
.L_3389:
        /*0080*/ 	.word	0x000008a0


	//   ....[1]....
        /*0084*/ 	.word	0x00007f00


	//----- nvinfo : EIATTR_MAX_THREADS
	.align		4
.L_3390:
        /*0088*/ 	.byte	0x04, 0x05
        /*008a*/ 	.short	(.L_3392 - .L_3391)
.L_3391:
        /*008c*/ 	.word	0x00000100
        /*0090*/ 	.word	0x00000001
        /*0094*/ 	.word	0x00000001


	//----- nvinfo : EIATTR_CRS_STACK_SIZE
	.align		4
.L_3392:
        /*0098*/ 	.byte	0x04, 0x1e
        /*009a*/ 	.short	(.L_3394 - .L_3393)
.L_3393:
        /*009c*/ 	.word	0x00000000


	//----- nvinfo : EIATTR_CBANK_PARAM_SIZE
	.align		4
.L_3394:
        /*00a0*/ 	.byte	0x03, 0x19
        /*00a2*/ 	.short	0x02a8


	//----- nvinfo : EIATTR_PARAM_CBANK
	.align		4
        /*00a4*/ 	.byte	0x04, 0x0a
        /*00a6*/ 	.short	(.L_3396 - .L_3395)
	.align		4
.L_3395:
        /*00a8*/ 	.word	index@(.nv.constant0._ZN2at6native43_GLOBAL__N__7cc8d1ed_10_Dropout_cu_0e96ed3820fused_dropout_kernelIN3c108BFloat16EfjLin1ELi1EbEEvNS_4cuda6detail10TensorInfoIKT_T1_EENS7_IS8_SA_EENS7_IT4_SA_EESA_T0_NS_15PhiloxCudaStateE)
        /*00ac*/ 	.short	0x0380
        /*00ae*/ 	.short	0x02a8


	//----- nvinfo : EIATTR_SW_WAR
	.align		4
.L_3396:
        /*00b0*/ 	.byte	0x04, 0x36
        /*00b2*/ 	.short	(.L_3398 - .L_3397)
.L_3397:
        /*00b4*/ 	.word	0x00000008
.L_3398:


//--------------------- .nv.info._ZN2at6native43_GLOBAL__N__7cc8d1ed_10_Dropout_cu_0e96ed3820fused_dropout_kernelIN3c108BFloat16EfjLi1ELi1EbEEvNS_4cuda6detail10TensorInfoIKT_T1_EENS7_IS8_SA_EENS7_IT4_SA_EESA_T0_NS_15PhiloxCudaStateE --------------------------
	.section	.nv.info._ZN2at6native43_GLOBAL__N__7cc8d1ed_10_Dropout_cu_0e96ed3820fused_dropout_kernelIN3c108BFloat16EfjLi1ELi1EbEEvNS_4cuda6detail10TensorInfoIKT_T1_EENS7_IS8_SA_EENS7_IT4_SA_EESA_T0_NS_15PhiloxCudaStateE,"",@"SHT_CUDA_INFO"
	.sectionflags	@""
	.align	4


	//----- nvinfo : EIATTR_CUDA_API_VERSION
	.align		4
        /*0000*/ 	.byte	0x04, 0x37
        /*0002*/ 	.short	(.L_3400 - .L_3399)
.L_3399:
        /*0004*/ 	.word	0x00000082


	//----- nvinfo : EIATTR_KPARAM_INFO
	.align		4
.L_3400:
        /*0008*/ 	.byte	0x04, 0x17
        /*000a*/ 	.short	(.L_3402 - .L_3401)
.L_3401:
        /*000c*/ 	.word	0x00000000
        /*0010*/ 	.short	0x0005
        /*0012*/ 	.short	0x0290
        /*0014*/ 	.byte	0x00, 0xf0, 0x61, 0x00


	//----- nvinfo : EIATTR_KPARAM_INFO
	.align		4
.L_3402:
        /*0018*/ 	.byte	0x04, 0x17
        /*001a*/ 	.short	(.L_3404 - .L_3403)
.L_3403:
        /*001c*/ 	.word	0x00000000
        /*0020*/ 	.short	0x0004
        /*0022*/ 	.short	0x028c
        /*0024*/ 	.byte	0x00, 0xf0, 0x11, 0x00


	//----- nvinfo : EIATTR_KPARAM_INFO
	.align		4
.L_3404:
        /*0028*/ 	.byte	0x04, 0x17
        /*002a*/ 	.short	(.L_3406 - .L_3405)
.L_3405:
        /*002c*/ 	.word	0x00000000
        /*0030*/ 	.short	0x0003
        /*0032*/ 	.short	0x0288
        /*0034*/ 	.byte	0x00, 0xf0, 0x11, 0x00


	//----- nvinfo : EIATTR_KPARAM_INFO
	.align		4
.L_3406:
        /*0038*/ 	.byte	0x04, 0x17
        /*003a*/ 	.short	(.L_3408 - .L_3407)
.L_3407:
        /*003c*/ 	.word	0x00000000
        /*0040*/ 	.short	0x0002
        /*0042*/ 	.short	0x01b0
        /*0044*/ 	.byte	0x00, 0xf0, 0x61, 0x03


	//----- nvinfo : EIATTR_KPARAM_INFO
	.align		4
.L_3408:
        /*0048*/ 	.byte	0x04, 0x17
        /*004a*/ 	.short	(.L_3410 - .L_3409)
.L_3409:
        /*004c*/ 	.word	0x00000000
        /*0050*/ 	.short	0x0001
        /*0052*/ 	.short	0x00d8
        /*0054*/ 	.byte	0x00, 0xf0, 0x61, 0x03


	//----- nvinfo : EIATTR_KPARAM_INFO
	.align		4
.L_3410:
        /*0058*/ 	.byte	0x04, 0x17
        /*005a*/ 	.short	(.L_3412 - .L_3411)
.L_3411:
        /*005c*/ 	.word	0x00000000
        /*0060*/ 	.short	0x0000
        /*0062*/ 	.short	0x0000
        /*0064*/ 	.byte	0x00, 0xf0, 0x61, 0x03


	//----- nvinfo : EIATTR_SPARSE_MMA_MASK
	.align		4
.L_3412:
        /*0068*/ 	.byte	0x03, 0x50
        /*006a*/ 	.short	0x0000


	//----- nvinfo : EIATTR_MAXREG_COUNT
	.align		4
        /*006c*/ 	.byte	0x03, 0x1b
        /*006e*/ 	.short	0x0040


	//----- nvinfo : EIATTR_NUM_BARRIERS
	.align		4
        /*0070*/ 	.byte	0x02, 0x4c
        /*0072*/ 	.byte	0x01
	.zero		1


	//----- nvinfo : EIATTR_MERCURY_ISA_VERSION
	.align		4
        /*0074*/ 	.byte	0x03, 0x5f
        /*0076*/ 	.short	0x0101


	//----- nvinfo : EIATTR_VRC_CTA_INIT_COUNT
	.align		4
        /*0078*/ 	.byte	0x02, 0x4a
	.zero		1
	.zero		1


	//----- nvinfo : EIATTR_EXIT_INSTR_OFFSETS
	.align		4
        /*007c*/ 	.byte	0x04, 0x1c
        /*007e*/ 	.short	(.L_3414 - .L_3413)


	//   ....[0]....
.L_3413:
        /*0080*/ 	.word	0x00000890


	//   ....[1]....
        /*0084*/ 	.word	0x000014c0


	//----- nvinfo : EIATTR_MAX_THREADS
	.align		4
.L_3414:
        /*0088*/ 	.byte	0x04, 0x05
        /*008a*/ 	.short	(.L_3416 - .L_3415)
.L_3415:
        /*008c*/ 	.word	0x00000100
        /*0090*/ 	.word	0x00000001
        /*0094*/ 	.word	0x00000001


	//----- nvinfo : EIATTR_CRS_STACK_SIZE
	.align		4
.L_3416:
        /*0098*/ 	.byte	0x04, 0x1e
        /*009a*/ 	.short	(.L_3418 - .L_3417)
.L_3417:
        /*009c*/ 	.word	0x00000000


	//----- nvinfo : EIATTR_CBANK_PARAM_SIZE
	.align		4
.L_3418:
        /*00a0*/ 	.byte	0x03, 0x19
        /*00a2*/ 	.short	0x02a8


	//----- nvinfo : EIATTR_PARAM_CBANK
	.align		4
        /*00a4*/ 	.byte	0x04, 0x0a
        /*00a6*/ 	.short	(.L_3420 - .L_3419)
	.align		4
.L_3419:
        /*00a8*/ 	.word	index@(.nv.constant0._ZN2at6native43_GLOBAL__N__7cc8d1ed_10_Dropout_cu_0e96ed3820fused_dropout_kernelIN3c108BFloat16EfjLi1ELi1EbEEvNS_4cuda6detail10TensorInfoIKT_T1_EENS7_IS8_SA_EENS7_IT4_SA_EESA_T0_NS_15PhiloxCudaStateE)
        /*00ac*/ 	.short	0x0380
        /*00ae*/ 	.short	0x02a8


	//----- nvinfo : EIATTR_SW_WAR
	.align		4
.L_3420:
        /*00b0*/ 	.byte	0x04, 0x36
        /*00b2*/ 	.short	(.L_3422 - .L_3421)
.L_3421:
        /*00b4*/ 	.word	0x00000008
.L_3422:


//--------------------- .nv.info._ZN2at6native43_GLOBAL__N__7cc8d1ed_10_Dropout_cu_0e96ed3824fused_dropout_kernel_vecIN3c108BFloat16EfjLi1ELi2EbEEvNS_4cuda6detail10TensorInfoIKT_T1_EENS7_IS8_SA_EENS7_IT4_SA_EESA_T0_NS_15PhiloxCudaStateE --------------------------
	.section	.nv.info._ZN2at6native43_GLOBAL__N__7cc8d1ed_10_Dropout_cu_0e96ed3824fused_dropout_kernel_vecIN3c108BFloat16EfjLi1ELi2EbEEvNS_4cuda6detail10TensorInfoIKT_T1_EENS7_IS8_SA_EENS7_IT4_SA_EESA_T0_NS_15PhiloxCudaStateE,"",@"SHT_CUDA_INFO"
	.sectionflags	@""
	.align	4


	//----- nvinfo : EIATTR_CUDA_API_VERSION
	.align		4
        /*0000*/ 	.byte	0x04, 0x37
        /*0002*/ 	.short	(.L_3424 - .L_3423)
.L_3423:
        /*0004*/ 	.word	0x00000082


	//----- nvinfo : EIATTR_KPARAM_INFO
	.align		4
.L_3424:
        /*0008*/ 	.byte	0x04, 0x17
        /*000a*/ 	.short	(.L_3426 - .L_3425)
.L_3425:
        /*000c*/ 	.word	0x00000000
        /*0010*/ 	.short	0x0005
        /*0012*/ 	.short	0x0290
        /*0014*/ 	.byte	0x00, 0xf0, 0x61, 0x00


	//----- nvinfo : EIATTR_KPARAM_INFO
	.align		4
.L_3426:
        /*0018*/ 	.byte	0x04, 0x17
        /*001a*/ 	.short	(.L_3428 - .L_3427)
.L_3427:
        /*001c*/ 	.word	0x00000000
        /*0020*/ 	.short	0x0004
        /*0022*/ 	.short	0x028c
        /*0024*/ 	.byte	0x00, 0xf0, 0x11, 0x00


	//----- nvinfo : EIATTR_KPARAM_INFO
	.align		4
.L_3428:
        /*0028*/ 	.byte	0x04, 0x17
        /*002a*/ 	.short	(.L_3430 - .L_3429)
.L_3429:
        /*002c*/ 	.word	0x00000000
        /*0030*/ 	.short	0x0003
        /*0032*/ 	.short	0x0288
        /*0034*/ 	.byte	0x00, 0xf0, 0x11, 0x00


	//----- nvinfo : EIATTR_KPARAM_INFO
	.align		4
.L_3430:
        /*0038*/ 	.byte	0x04, 0x17
        /*003a*/ 	.short	(.L_3432 - .L_3431)
.L_3431:
        /*003c*/ 	.word	0x00000000
        /*0040*/ 	.short	0x0002
        /*0042*/ 	.short	0x01b0
        /*0044*/ 	.byte	0x00, 0xf0, 0x61, 0x03


	//----- nvinfo : EIATTR_KPARAM_INFO
	.align		4
.L_3432:
        /*0048*/ 	.byte	0x04, 0x17
        /*004a*/ 	.short	(.L_3434 - .L_3433)
.L_3433:
        /*004c*/ 	.word	0x00000000
        /*0050*/ 	.short	0x0001
        /*0052*/ 	.short	0x00d8
        /*0054*/ 	.byte	0x00, 0xf0, 0x61, 0x03


	//----- nvinfo : EIATTR_KPARAM_INFO
	.align		4
.L_3434:
        /*0058*/ 	.byte	0x04, 0x17
        /*005a*/ 	.short	(.L_3436 - .L_3435)
.L_3435:
        /*005c*/ 	.word	0x00000000
        /*0060*/ 	.short	0x0000
        /*0062*/ 	.short	0x0000
        /*0064*/ 	.byte	0x00, 0xf0, 0x61, 0x03


	//----- nvinfo : EIATTR_SPARSE_MMA_MASK
	.align		4
.L_3436:
        /*0068*/ 	.byte	0x03, 0x50
        /*006a*/ 	.short	0x0000


	//----- nvinfo : EIATTR_MAXREG_COUNT
	.align		4
        /*006c*/ 	.byte	0x03, 0x1b
        /*006e*/ 	.short	0x0040


	//----- nvinfo : EIATTR_NUM_BARRIERS
	.align		4
        /*0070*/ 	.byte	0x02, 0x4c
        /*0072*/ 	.byte	0x01
	.zero		1


	//----- nvinfo : EIATTR_MERCURY_ISA_VERSION
	.align		4
        /*0074*/ 	.byte	0x03, 0x5f
        /*0076*/ 	.short	0x0101


	//----- nvinfo : EIATTR_VRC_CTA_INIT_COUNT
	.align		4
        /*0078*/ 	.byte	0x02, 0x4a
	.zero		1
	.zero		1


	//----- nvinfo : EIATTR_EXIT_INSTR_OFFSETS
	.align		4
        /*007c*/ 	.byte	0x04, 0x1c
        /*007e*/ 	.short	(.L_3438 - .L_3437)


	//   ....[0]....
.L_3437:
        /*0080*/ 	.word	0x00000130


	//   ....[1]....
        /*0084*/ 	.word	0x00000e70


	//----- nvinfo : EIATTR_MAX_THREADS
	.align		4
.L_3438:
        /*0088*/ 	.byte	0x04, 0x05
        /*008a*/ 	.short	(.L_3440 - .L_3439)
.L_3439:
        /*008c*/ 	.word	0x00000100
        /*0090*/ 	.word	0x00000001
        /*0094*/ 	.word	0x00000001


	//----- nvinfo : EIATTR_CRS_STACK_SIZE
	.align		4
.L_3440:
        /*0098*/ 	.byte	0x04, 0x1e
        /*009a*/ 	.short	(.L_3442 - .L_3441)
.L_3441:
        /*009c*/ 	.word	0x00000000


	//----- nvinfo : EIATTR_CBANK_PARAM_SIZE
	.align		4
.L_3442:
        /*00a0*/ 	.byte	0x03, 0x19
        /*00a2*/ 	.short	0x02a8


	//----- nvinfo : EIATTR_PARAM_CBANK
	.align		4
        /*00a4*/ 	.byte	0x04, 0x0a
        /*00a6*/ 	.short	(.L_3444 - .L_3443)
	.align		4
.L_3443:
        /*00a8*/ 	.word	index@(.nv.constant0._ZN2at6native43_GLOBAL__N__7cc8d1ed_10_Dropout_cu_0e96ed3824fused_dropout_kernel_vecIN3c108BFloat16EfjLi1ELi2EbEEvNS_4cuda6detail10TensorInfoIKT_T1_EENS7_IS8_SA_EENS7_IT4_SA_EESA_T0_NS_15PhiloxCudaStateE)
        /*00ac*/ 	.short	0x0380
        /*00ae*/ 	.short	0x02a8


	//----- nvinfo : EIATTR_SW_WAR
	.align		4
.L_3444:
        /*00b0*/ 	.byte	0x04, 0x36
        /*00b2*/ 	.short	(.L_3446 - .L_3445)
.L_3445:
        /*00b4*/ 	.word	0x00000008
.L_3446:


//--------------------- .nv.info._ZN2at6native43_GLOBAL__N__7cc8d1ed_10_Dropout_cu_0e96ed3824fused_dropout_kernel_vecIN3c108BFloat16EfjLi1ELi4EbEEvNS_4cuda6detail10TensorInfoIKT_T1_EENS7_IS8_SA_EENS7_IT4_SA_EESA_T0_NS_15PhiloxCudaStateE --------------------------
	.section	.nv.info._ZN2at6native43_GLOBAL__N__7cc8d1ed_10_Dropout_cu_0e96ed3824fused_dropout_kernel_vecIN3c108BFloat16EfjLi1ELi4EbEEvNS_4cuda6detail10TensorInfoIKT_T1_EENS7_IS8_SA_EENS7_IT4_SA_EESA_T0_NS_15PhiloxCudaStateE,"",@"SHT_CUDA_INFO"
	.sectionflags	@""
	.align	4


	//----- nvinfo : EIATTR_CUDA_API_VERSION
	.align		4
        /*0000*/ 	.byte	0x04, 0x37
        /*0002*/ 	.short	(.L_3448 - .L_3447)
.L_3447:
        /*0004*/ 	.word	0x00000082


	//----- nvinfo : EIATTR_KPARAM_INFO
	.align		4
.L_3448:
        /*0008*/ 	.byte	0x04, 0x17
        /*000a*/ 	.short	(.L_3450 - .L_3449)
.L_3449:
        /*000c*/ 	.word	0x00000000
        /*0010*/ 	.short	0x0005
        /*0012*/ 	.short	0x0290
        /*0014*/ 	.byte	0x00, 0xf0, 0x61, 0x00


	//----- nvinfo : EIATTR_KPARAM_INFO
	.align		4
.L_3450:
        /*0018*/ 	.byte	0x04, 0x17
        /*001a*/ 	.short	(.L_3452 - .L_3451)
.L_3451:
        /*001c*/ 	.word	0x00000000
        /*0020*/ 	.short	0x0004
        /*0022*/ 	.short	0x028c
        /*0024*/ 	.byte	0x00, 0xf0, 0x11, 0x00


	//----- nvinfo : EIATTR_KPARAM_INFO
	.align		4
.L_3452:
        /*0028*/ 	.byte	0x04, 0x17
        /*002a*/ 	.short	(.L_3454 - .L_3453)
.L_3453:
        /*002c*/ 	.word	0x00000000
        /*0030*/ 	.short	0x0003
        /*0032*/ 	.short	0x0288
        /*0034*/ 	.byte	0x00, 0xf0, 0x11, 0x00


	//----- nvinfo : EIATTR_KPARAM_INFO
	.align		4
.L_3454:
        /*0038*/ 	.byte	0x04, 0x17
        /*003a*/ 	.short	(.L_3456 - .L_3455)
.L_3455:
        /*003c*/ 	.word	0x00000000
        /*0040*/ 	.short	0x0002
        /*0042*/ 	.short	0x01b0
        /*0044*/ 	.byte	0x00, 0xf0, 0x61, 0x03


	//----- nvinfo : EIATTR_KPARAM_INFO
	.align		4
.L_3456:
        /*0048*/ 	.byte	0x04, 0x17
        /*004a*/ 	.short	(.L_3458 - .L_3457)
.L_3457:
        /*004c*/ 	.word	0x00000000
        /*0050*/ 	.short	0x0001
        /*0052*/ 	.short	0x00d8
        /*0054*/ 	.byte	0x00, 0xf0, 0x61, 0x03


	//----- nvinfo : EIATTR_KPARAM_INFO
	.align		4
.L_3458:
        /*0058*/ 	.byte	0x04, 0x17
        /*005a*/ 	.short	(.L_3460 - .L_3459)
.L_3459:
        /*005c*/ 	.word	0x00000000
        /*0060*/ 	.short	0x0000
        /*0062*/ 	.short	0x0000
        /*0064*/ 	.byte	0x00, 0xf0, 0x61, 0x03


	//----- nvinfo : EIATTR_SPARSE_MMA_MASK
	.align		4
.L_3460:
        /*0068*/ 	.byte	0x03, 0x50
        /*006a*/ 	.short	0x0000


	//----- nvinfo : EIATTR_MAXREG_COUNT
	.align		4
        /*006c*/ 	.byte	0x03, 0x1b
        /*006e*/ 	.short	0x0040


	//----- nvinfo : EIATTR_NUM_BARRIERS
	.align		4
        /*0070*/ 	.byte	0x02, 0x4c
        /*0072*/ 	.byte	0x01
	.zero		1


	//----- nvinfo : EIATTR_MERCURY_ISA_VERSION
	.align		4
        /*0074*/ 	.byte	0x03, 0x5f
        /*0076*/ 	.short	0x0101


	//----- nvinfo : EIATTR_VRC_CTA_INIT_COUNT
	.align		4
        /*0078*/ 	.byte	0x02, 0x4a
	.zero		1
	.zero		1


	//----- nvinfo : EIATTR_EXIT_INSTR_OFFSETS
	.align		4
        /*007c*/ 	.byte	0x04, 0x1c
        /*007e*/ 	.short	(.L_3462 - .L_3461)


	//   ....[0]....
.L_3461:
        /*0080*/ 	.word	0x00000130


	//   ....[1]....
        /*0084*/ 	.word	0x000010a0


	//----- nvinfo : EIATTR_MAX_THREADS
	.align		4
.L_3462:
        /*0088*/ 	.byte	0x04, 0x05
        /*008a*/ 	.short	(.L_3464 - .L_3463)
.L_3463:
        /*008c*/ 	.word	0x00000100
        /*0090*/ 	.word	0x00000001
        /*0094*/ 	.word	0x00000001


	//----- nvinfo : EIATTR_CRS_STACK_SIZE
	.align		4
.L_3464:
        /*0098*/ 	.byte	0x04, 0x1e
        /*009a*/ 	.short	(.L_3466 - .L_3465)
.L_3465:
        /*009c*/ 	.word	0x00000000


	//----- nvinfo : EIATTR_CBANK_PARAM_SIZE
	.align		4
.L_3466:
        /*00a0*/ 	.byte	0x03, 0x19
        /*00a2*/ 	.short	0x02a8


	//----- nvinfo : EIATTR_PARAM_CBANK
	.align		4
        /*00a4*/ 	.byte	0x04, 0x0a
        /*00a6*/ 	.short	(.L_3468 - .L_3467)
	.align		4
.L_3467:
        /*00a8*/ 	.word	index@(.nv.constant0._ZN2at6native43_GLOBAL__N__7cc8d1ed_10_Dropout_cu_0e96ed3824fused_dropout_kernel_vecIN3c108BFloat16EfjLi1ELi4EbEEvNS_4cuda6detail10TensorInfoIKT_T1_EENS7_IS8_SA_EENS7_IT4_SA_EESA_T0_NS_15PhiloxCudaStateE)
        /*00ac*/ 	.short	0x0380
        /*00ae*/ 	.short	0x02a8


	//----- nvinfo : EIATTR_SW_WAR
	.align		4
.L_3468:
        /*00b0*/ 	.byte	0x04, 0x36
        /*00b2*/ 	.short	(.L_3470 - .L_3469)
.L_3469:
        /*00b4*/ 	.word	0x00000008
.L_3470:


//--------------------- .nv.info._ZN2at6native43_GLOBAL__N__7cc8d1ed_10_Dropout_cu_0e96ed3824fused_dropout_kernel_vecIN3c108BFloat16EfjLi1ELi8EbEEvNS_4cuda6detail10TensorInfoIKT_T1_EENS7_IS8_SA_EENS7_IT4_SA_EESA_T0_NS_15PhiloxCudaStateE --------------------------
	.section	.nv.info._ZN2at6native43_GLOBAL__N__7cc8d1ed_10_Dropout_cu_0e96ed3824fused_dropout_kernel_vecIN3c108BFloat16EfjLi1ELi8EbEEvNS_4cuda6detail10TensorInfoIKT_T1_EENS7_IS8_SA_EENS7_IT4_SA_EESA_T0_NS_15PhiloxCudaStateE,"",@"SHT_CUDA_INFO"
	.sectionflags	@""
	.align	4


	//----- nvinfo : EIATTR_CUDA_API_VERSION
	.align		4
        /*0000*/ 	.byte	0x04, 0x37
        /*0002*/ 	.short	(.L_3472 - .L_3471)
.L_3471:
        /*0004*/ 	.word	0x00000082


	//----- nvinfo : EIATTR_KPARAM_INFO
	.align		4
.L_3472:
        /*0008*/ 	.byte	0x04, 0x17
        /*000a*/ 	.short	(.L_3474 - .L_3473)
.L_3473:
        /*000c*/ 	.word	0x00000000
        /*0010*/ 	.short	0x0005
        /*0012*/ 	.short	0x0290
        /*0014*/ 	.byte	0x00, 0xf0, 0x61, 0x00


	//----- nvinfo : EIATTR_KPARAM_INFO
	.align		4
.L_3474:
        /*0018*/ 	.byte	0x04, 0x17
        /*001a*/ 	.short	(.L_3476 - .L_3475)
.L_3475:
        /*001c*/ 	.word	0x00000000
        /*0020*/ 	.short	0x0004
        /*0022*/ 	.short	0x028c
        /*0024*/ 	.byte	0x00, 0xf0, 0x11, 0x00


	//----- nvinfo : EIATTR_KPARAM_INFO
	.align		4
.L_3476:
        /*0028*/ 	.byte	0x04, 0x17
        /*002a*/ 	.short	(.L_3478 - .L_3477)
.L_3477:
        /*002c*/ 	.word	0x00000000
        /*0030*/ 	.short	0x0003
        /*0032*/ 	.short	0x0288
        /*0034*/ 	.byte	0x00, 0xf0, 0x11, 0x00


	//----- nvinfo : EIATTR_KPARAM_INFO
	.align		4
.L_3478:
        /*0038*/ 	.byte	0x04, 0x17
        /*003a*/ 	.short	(.L_3480 - .L_3479)
.L_3479:
        /*003c*/ 	.word	0x00000000
        /*0040*/ 	.short	0x0002
        /*0042*/ 	.short	0x01b0
        /*0044*/ 	.byte	0x00, 0xf0, 0x61, 0x03


	//----- nvinfo : EIATTR_KPARAM_INFO
	.align		4
.L_3480:
        /*0048*/ 	.byte	0x04, 0x17
        /*004a*/ 	.short	(.L_3482 - .L_3481)
.L_3481:
        /*004c*/ 	.word	0x00000000
        /*0050*/ 	.short	0x0001
        /*0052*/ 	.short	0x00d8
        /*0054*/ 	.byte	0x00, 0xf0, 0x61, 0x03


	//----- nvinfo : EIATTR_KPARAM_INFO
	.align		4
.L_3482:
        /*0058*/ 	.byte	0x04, 0x17
        /*005a*/ 	.short	(.L_3484 - .L_3483)
.L_3483:
        /*005c*/ 	.word	0x00000000
        /*0060*/ 	.short	0x0000
        /*0062*/ 	.short	0x0000
        /*0064*/ 	.byte	0x00, 0xf0, 0x61, 0x03


	//----- nvinfo : EIATTR_SPARSE_MMA_MASK
	.align		4
.L_3484:
        /*0068*/ 	.byte	0x03, 0x50
        /*006a*/ 	.short	0x0000


	//----- nvinfo : EIATTR_MAXREG_COUNT
	.align		4
        /*006c*/ 	.byte	0x03, 0x1b
        /*006e*/ 	.short	0x0040


	//----- nvinfo : EIATTR_NUM_BARRIERS
	.align		4
        /*0070*/ 	.byte	0x02, 0x4c
        /*0072*/ 	.byte	0x01
	.zero		1


	//----- nvinfo : EIATTR_MERCURY_ISA_VERSION
	.align		4
        /*0074*/ 	.byte	0x03, 0x5f
        /*0076*/ 	.short	0x0101


	//----- nvinfo : EIATTR_VRC_CTA_INIT_COUNT
	.align		4
        /*0078*/ 	.byte	0x02, 0x4a
	.zero		1
	.zero		1


	//----- nvinfo : EIATTR_EXIT_INSTR_OFFSETS
	.align		4
        /*007c*/ 	.byte	0x04, 0x1c
        /*007e*/ 	.short	(.L_3486 - .L_3485)


	//   ....[0]....
.L_3485:
        /*0080*/ 	.word	0x00000130


	//   ....[1]....
        /*0084*/ 	.word	0x00001780


	//----- nvinfo : EIATTR_MAX_THREADS
	.align		4
.L_3486:
        /*0088*/ 	.byte	0x04, 0x05
        /*008a*/ 	.short	(.L_3488 - .L_3487)
.L_3487:
        /*008c*/ 	.word	0x00000100
        /*0090*/ 	.word	0x00000001
        /*0094*/ 	.word	0x00000001


	//----- nvinfo : EIATTR_CRS_STACK_SIZE
	.align		4
.L_3488:
        /*0098*/ 	.byte	0x04, 0x1e
        /*009a*/ 	.short	(.L_3490 - .L_3489)
.L_3489:
        /*009c*/ 	.word	0x00000000


	//----- nvinfo : EIATTR_CBANK_PARAM_SIZE
	.align		4
.L_3490:
        /*00a0*/ 	.byte	0x03, 0x19
        /*00a2*/ 	.short	0x02a8


	//----- nvinfo : EIATTR_PARAM_CBANK
	.align		4
        /*00a4*/ 	.byte	0x04, 0x0a
        /*00a6*/ 	.short	(.L_3492 - .L_3491)
	.align		4
.L_3491:
        /*00a8*/ 	.word	index@(.nv.constant0._ZN2at6native43_GLOBAL__N__7cc8d1ed_10_Dropout_cu_0e96ed3824fused_dropout_kernel_vecIN3c108BFloat16EfjLi1ELi8EbEEvNS_4cuda6detail10TensorInfoIKT_T1_EENS7_IS8_SA_EENS7_IT4_SA_EESA_T0_NS_15PhiloxCudaStateE)
        /*00ac*/ 	.short	0x0380
        /*00ae*/ 	.short	0x02a8


	//----- nvinfo : EIATTR_SW_WAR
	.align		4
.L_3492:
        /*00b0*/ 	.byte	0x04, 0x36
        /*00b2*/ 	.short	(.L_3494 - .L_3493)
.L_3493:
        /*00b4*/ 	.word	0x00000008
.L_3494:


//--------------------- .nv.info._ZN2at6native43_GLOBAL__N__7cc8d1ed_10_Dropout_cu_0e96ed3824fused_dropout_kernel_vecIN3c108BFloat16EfjLi1ELi16EbEEvNS_4cuda6detail10TensorInfoIKT_T1_EENS7_IS8_SA_EENS7_IT4_SA_EESA_T0_NS_15PhiloxCudaStateE --------------------------
	.section	.nv.info._ZN2at6native43_GLOBAL__N__7cc8d1ed_10_Dropout_cu_0e96ed3824fused_dropout_kernel_vecIN3c108BFloat16EfjLi1ELi16EbEEvNS_4cuda6detail10TensorInfoIKT_T1_EENS7_IS8_SA_EENS7_IT4_SA_EESA_T0_NS_15PhiloxCudaStateE,"",@"SHT_CUDA_INFO"
	.sectionflags	@""
	.align	4


	//----- nvinfo : EIATTR_CUDA_API_VERSION
	.align		4
        /*0000*/ 	.byte	0x04, 0x37
        /*0002*/ 	.short	(.L_3496 - .L_3495)
.L_3495:
        /*0004*/ 	.word	0x00000082


	//----- nvinfo : EIATTR_KPARAM_INFO
	.align		4
.L_3496:
        /*0008*/ 	.byte	0x04, 0x17
        /*000a*/ 	.short	(.L_3498 - .L_3497)
.L_3497:
        /*000c*/ 	.word	0x00000000
        /*0010*/ 	.short	0x0005
        /*0012*/ 	.short	0x0290
        /*0014*/ 	.byte	0x00, 0xf0, 0x61, 0x00


	//----- nvinfo : EIATTR_KPARAM_INFO
	.align		4
.L_3498:
        /*0018*/ 	.byte	0x04, 0x17
        /*001a*/ 	.short	(.L_3500 - .L_3499)
.L_3499:
        /*001c*/ 	.word	0x00000000
        /*0020*/ 	.short	0x0004
        /*0022*/ 	.short	0x028c
        /*0024*/ 	.byte	0x00, 0xf0, 0x11, 0x00


	//----- nvinfo : EIATTR_KPARAM_INFO
	.align		4
.L_3500:
        /*0028*/ 	.byte	0x04, 0x17
        /*002a*/ 	.short	(.L_3502 - .L_3501)
.L_3501:
        /*002c*/ 	.word	0x00000000
        /*0030*/ 	.short	0x0003
        /*0032*/ 	.short	0x0288
        /*0034*/ 	.byte	0x00, 0xf0, 0x11, 0x00


	//----- nvinfo : EIATTR_KPARAM_INFO
	.align		4
.L_3502:
        /*0038*/ 	.byte	0x04, 0x17
        /*003a*/ 	.short	(.L_3504 - .L_3503)
.L_3503:
        /*003c*/ 	.word	0x00000000
        /*0040*/ 	.short	0x0002
        /*0042*/ 	.short	0x01b0
        /*0044*/ 	.byte	0x00, 0xf0, 0x61, 0x03


	//----- nvinfo : EIATTR_KPARAM_INFO
	.align		4
.L_3504:
        /*0048*/ 	.byte	0x04, 0x17
        /*004a*/ 	.short	(.L_3506 - .L_3505)
.L_3505:
        /*004c*/ 	.word	0x00000000
        /*0050*/ 	.short	0x0001
        /*0052*/ 	.short	0x00d8
        /*0054*/ 	.byte	0x00, 0xf0, 0x61, 0x03


	//----- nvinfo : EIATTR_KPARAM_INFO
	.align		4
.L_3506:
        /*0058*/ 	.byte	0x04, 0x17
        /*005a*/ 	.short	(.L_3508 - .L_3507)
.L_3507:
        /*005c*/ 	.word	0x00000000
        /*0060*/ 	.short	0x0000
        /*0062*/ 	.short	0x0000
        /*0064*/ 	.byte	0x00, 0xf0, 0x61, 0x03


	//----- nvinfo : EIATTR_SPARSE_MMA_MASK
	.align		4
.L_3508:
        /*0068*/ 	.byte	0x03, 0x50
        /*006a*/ 	.short	0x0000


	//----- nvinfo : EIATTR_MAXREG_COUNT
	.align		4
        /*006c*/ 	.byte	0x03, 0x1b
        /*006e*/ 	.short	0x0040


	//----- nvinfo : EIATTR_NUM_BARRIERS
	.align		4
        /*0070*/ 	.byte	0x02, 0x4c
        /*0072*/ 	.byte	0x01
	.zero		1


	//----- nvinfo : EIATTR_MERCURY_ISA_VERSION
	.align		4
        /*0074*/ 	.byte	0x03, 0x5f
        /*0076*/ 	.short	0x0101


	//----- nvinfo : EIATTR_VRC_CTA_INIT_COUNT
	.align		4
        /*0078*/ 	.byte	0x02, 0x4a
	.zero		1
	.zero		1


	//----- nvinfo : EIATTR_EXIT_INSTR_OFFSETS
	.align		4
        /*007c*/ 	.byte	0x04, 0x1c
        /*007e*/ 	.short	(.L_3510 - .L_3509)


	//   ....[0]....
.L_3509:
        /*0080*/ 	.word	0x000005c0


	//   ....[1]....
        /*0084*/ 	.word	0x000027c0


	//----- nvinfo : EIATTR_MAX_THREADS
	.align		4
.L_3510:
        /*0088*/ 	.byte	0x04, 0x05
        /*008a*/ 	.short	(.L_3512 - .L_3511)
.L_3511:
        /*008c*/ 	.word	0x00000100
        /*0090*/ 	.word	0x00000001
        /*0094*/ 	.word	0x00000001


	//----- nvinfo : EIATTR_CRS_STACK_SIZE
	.align		4
.L_3512:
        /*0098*/ 	.byte	0x04, 0x1e
        /*009a*/ 	.short	(.L_3514 - .L_3513)
.L_3513:
        /*009c*/ 	.word	0x00000000


	//----- nvinfo : EIATTR_CBANK_PARAM_SIZE
	.align		4
.L_3514:
        /*00a0*/ 	.byte	0x03, 0x19
        /*00a2*/ 	.short	0x02a8


	//----- nvinfo : EIATTR_PARAM_CBANK
	.align		4
        /*00a4*/ 	.byte	0x04, 0x0a
        /*00a6*/ 	.short	(.L_3516 - .L_3515)
	.align		4
.L_3515:
        /*00a8*/ 	.word	index@(.nv.constant0._ZN2at6native43_GLOBAL__N__7cc8d1ed_10_Dropout_cu_0e96ed3824fused_dropout_kernel_vecIN3c108BFloat16EfjLi1ELi16EbEEvNS_4cuda6detail10TensorInfoIKT_T1_EENS7_IS8_SA_EENS7_IT4_SA_EESA_T0_NS_15PhiloxCudaStateE)
        /*00ac*/ 	.short	0x0380
        /*00ae*/ 	.short	0x02a8


	//----- nvinfo : EIATTR_SW_WAR
	.align		4
.L_3516:
        /*00b0*/ 	.byte	0x04, 0x36
        /*00b2*/ 	.short	(.L_3518 - .L_3517)
.L_3517:
        /*00b4*/ 	.word	0x00000008
.L_3518:


//--------------------- .nv.info._ZN2at6native43_GLOBAL__N__7cc8d1ed_10_Dropout_cu_0e96ed3820fused_dropout_kernelIN3c104HalfEfjLin1ELin1EbEEvNS_4cuda6detail10TensorInfoIKT_T1_EENS7_IS8_SA_EENS7_IT4_SA_EESA_T0_NS_15PhiloxCudaStateE --------------------------
	.section	.nv.info._ZN2at6native43_GLOBAL__N__7cc8d1ed_10_Dropout_cu_0e96ed3820fused_dropout_kernelIN3c104HalfEfjLin1ELin1EbEEvNS_4cuda6detail10TensorInfoIKT_T1_EENS7_IS8_SA_EENS7_IT4_SA_EESA_T0_NS_15PhiloxCudaStateE,"",@"SHT_CUDA_INFO"
	.sectionflags	@""
	.align	4


	//----- nvinfo : EIATTR_CUDA_API_VERSION
	.align		4
        /*0000*/ 	.byte	0x04, 0x37
        /*0002*/ 	.short	(.L_3520 - .L_3519)
.L_3519:
        /*0004*/ 	.word	0x00000082


	//----- nvinfo : EIATTR_KPARAM_INFO
	.align		4
.L_3520:
        /*0008*/ 	.byte	0x04, 0x17
        /*000a*/ 	.short	(.L_3522 - .L_3521)
.L_3521:
        /*000c*/ 	.word	0x00000000
        /*0010*/ 	.short	0x0005
        /*0012*/ 	.short	0x0290
        /*0014*/ 	.byte	0x00, 0xf0, 0x61, 0x00


	//----- nvinfo : EIATTR_KPARAM_INFO
	.align		4
.L_3522:
        /*0018*/ 	.byte	0x04, 0x17
        /*001a*/ 	.short	(.L_3524 - .L_3523)
.L_3523:
        /*001c*/ 	.word	0x00000000
        /*0020*/ 	.short	0x0004
        /*0022*/ 	.short	0x028c
        /*0024*/ 	.byte	0x00, 0xf0, 0x11, 0x00


	//----- nvinfo : EIATTR_KPARAM_INFO
	.align		4
.L_3524:
        /*0028*/ 	.byte	0x04, 0x17
        /*002a*/ 	.short	(.L_3526 - .L_3525)
.L_3525:
        /*002c*/ 	.word	0x00000000
        /*0030*/ 	.short	0x0003
        /*0032*/ 	.short	0x0288
        /*0034*/ 	.byte	0x00, 0xf0, 0x11, 0x00


	//----- nvinfo : EIATTR_KPARAM_INFO
	.align		4
.L_3526:
        /*0038*/ 	.byte	0x04, 0x17
        /*003a*/ 	.short	(.L_3528 - .L_3527)
.L_3527:
        /*003c*/ 	.word	0x00000000
        /*0040*/ 	.short	0x0002
        /*0042*/ 	.short	0x01b0
        /*0044*/ 	.byte	0x00, 0xf0, 0x61, 0x03


	//----- nvinfo : EIATTR_KPARAM_INFO
	.align		4
.L_3528:
        /*0048*/ 	.byte	0x04, 0x17
        /*004a*/ 	.short	(.L_3530 - .L_3529)
.L_3529:
        /*004c*/ 	.word	0x00000000
        /*0050*/ 	.short	0x0001
        /*0052*/ 	.short	0x00d8
        /*0054*/ 	.byte	0x00, 0xf0, 0x61, 0x03


	//----- nvinfo : EIATTR_KPARAM_INFO
	.align		4
.L_3530:
        /*0058*/ 	.byte	0x04, 0x17
        /*005a*/ 	.short	(.L_3532 - .L_3531)
.L_3531:
        /*005c*/ 	.word	0x00000000
        /*0060*/ 	.short	0x0000
        /*0062*/ 	.short	0x0000
        /*0064*/ 	.byte	0x00, 0xf0, 0x61, 0x03


	//----- nvinfo : EIATTR_SPARSE_MMA_MASK
	.align		4
.L_3532:
        /*0068*/ 	.byte	0x03, 0x50
        /*006a*/ 	.short	0x0000


	//----- nvinfo : EIATTR_MAXREG_COUNT
	.align		4
        /*006c*/ 	.byte	0x03, 0x1b
        /*006e*/ 	.short	0x0040


	//----- nvinfo : EIATTR_NUM_BARRIERS
	.align		4
        /*0070*/ 	.byte	0x02, 0x4c
        /*0072*/ 	.byte	0x01
	.zero		1


	//----- nvinfo : EIATTR_MERCURY_ISA_VERSION
	.align		4
        /*0074*/ 	.byte	0x03, 0x5f
        /*0076*/ 	.short	0x0101


	//----- nvinfo : EIATTR_VRC_CTA_INIT_COUNT
	.align		4
        /*0078*/ 	.byte	0x02, 0x4a
	.zero		1
	.zero		1


	//----- nvinfo : EIATTR_EXIT_INSTR_OFFSETS
	.align		4
        /*007c*/ 	.byte	0x04, 0x1c
        /*007e*/ 	.short	(.L_3534 - .L_3533)


	//   ....[0]....
.L_3533:
        /*0080*/ 	.word	0x00000860


	//   ....[1]....
        /*0084*/ 	.word	0x0000e990


	//----- nvinfo : EIATTR_MAX_THREADS
	.align		4
.L_3534:
        /*0088*/ 	.byte	0x04, 0x05
        /*008a*/ 	.short	(.L_3536 - .L_3535)
.L_3535:
        /*008c*/ 	.word	0x00000100
        /*0090*/ 	.word	0x00000001
        /*0094*/ 	.word	0x00000001


	//----- nvinfo : EIATTR_CRS_STACK_SIZE
	.align		4
.L_3536:
        /*0098*/ 	.byte	0x04, 0x1e
        /*009a*/ 	.short	(.L_3538 - .L_3537)
.L_3537:
        /*009c*/ 	.word	0x00000000


	//----- nvinfo : EIATTR_CBANK_PARAM_SIZE
	.align		4
.L_3538:
        /*00a0*/ 	.byte	0x03, 0x19
        /*00a2*/ 	.short	0x02a8


	//----- nvinfo : EIATTR_PARAM_CBANK
	.align		4
        /*00a4*/ 	.byte	0x04, 0x0a
        /*00a6*/ 	.short	(.L_3540 - .L_3539)
	.align		4
.L_3539:
        /*00a8*/ 	.word	index@(.nv.constant0._ZN2at6native43_GLOBAL__N__7cc8d1ed_10_Dropout_cu_0e96ed3820fused_dropout_kernelIN3c104HalfEfjLin1ELin1EbEEvNS_4cuda6detail10TensorInfoIKT_T1_EENS7_IS8_SA_EENS7_IT4_SA_EESA_T0_NS_15PhiloxCudaStateE)
        /*00ac*/ 	.short	0x0380
        /*00ae*/ 	.short	0x02a8


	//----- nvinfo : EIATTR_SW_WAR
	.align		4
.L_3540:
        /*00b0*/ 	.byte	0x04, 0x36
        /*00b2*/ 	.short	(.L_3542 - .L_3541)
.L_3541:
        /*00b4*/ 	.word	0x00000008
.L_3542:


//--------------------- .nv.info._ZN2at6native43_GLOBAL__N__7cc8d1ed_10_Dropout_cu_0e96ed3820fused_dropout_kernelIN3c104HalfEfjLin1ELi1EbEEvNS_4cuda6detail10TensorInfoIKT_T1_EENS7_IS8_SA_EENS7_IT4_SA_EESA_T0_NS_15PhiloxCudaStateE --------------------------
	.section	.nv.info._ZN2at6native43_GLOBAL__N__7cc8d1ed_10_Dropout_cu_0e96ed3820fused_dropout_kernelIN3c104HalfEfjLin1ELi1EbEEvNS_4cuda6detail10TensorInfoIKT_T1_EENS7_IS8_SA_EENS7_IT4_SA_EESA_T0_NS_15PhiloxCudaStateE,"",@"SHT_CUDA_INFO"
	.sectionflags	@""
	.align	4


	//----- nvinfo : EIATTR_CUDA_API_VERSION
	.align		4
        /*0000*/ 	.byte	0x04, 0x37
        /*0002*/ 	.short	(.L_3544 - .L_3543)
.L_3543:
        /*0004*/ 	.word	0x00000082


	//----- nvinfo : EIATTR_KPARAM_INFO
	.align		4
.L_3544:
        /*0008*/ 	.byte	0x04, 0x17
        /*000a*/ 	.short	(.L_3546 - .L_3545)
.L_3545:
        /*000c*/ 	.word	0x00000000
        /*0010*/ 	.short	0x0005
        /*0012*/ 	.short	0x0290
        /*0014*/ 	.byte	0x00, 0xf0, 0x61, 0x00


	//----- nvinfo : EIATTR_KPARAM_INFO
	.align		4
.L_3546:
        /*0018*/ 	.byte	0x04, 0x17
        /*001a*/ 	.short	(.L_3548 - .L_3547)
.L_3547:
        /*001c*/ 	.word	0x00000000
        /*0020*/ 	.short	0x0004
        /*0022*/ 	.short	0x028c
        /*0024*/ 	.byte	0x00, 0xf0, 0x11, 0x00


	//----- nvinfo : EIATTR_KPARAM_INFO
	.align		4
.L_3548:
        /*0028*/ 	.byte	0x04, 0x17
        /*002a*/ 	.short	(.L_3550 - .L_3549)
.L_3549:
        /*002c*/ 	.word	0x00000000
        /*0030*/ 	.short	0x0003
        /*0032*/ 	.short	0x0288
        /*0034*/ 	.byte	0x00, 0xf0, 0x11, 0x00


	//----- nvinfo : EIATTR_KPARAM_INFO
	.align		4
.L_3550:
        /*0038*/ 	.byte	0x04, 0x17
        /*003a*/ 	.short	(.L_3552 - .L_3551)
.L_3551:
        /*003c*/ 	.word	0x00000000
        /*0040*/ 	.short	0x0002
        /*0042*/ 	.short	0x01b0
        /*0044*/ 	.byte	0x00, 0xf0, 0x61, 0x03


	//----- nvinfo : EIATTR_KPARAM_INFO
	.align		4
.L_3552:
        /*0048*/ 	.byte	0x04, 0x17
        /*004a*/ 	.short	(.L_3554 - .L_3553)
.L_3553:
        /*004c*/ 	.word	0x00000000
        /*0050*/ 	.short	0x0001
        /*0052*/ 	.short	0x00d8
        /*0054*/ 	.byte	0x00, 0xf0, 0x61, 0x03


	//----- nvinfo : EIATTR_KPARAM_INFO
	.align		4
.L_3554:
        /*0058*/ 	.byte	0x04, 0x17
        /*005a*/ 	.short	(.L_3556 - .L_3555)
.L_3555:
        /*005c*/ 	.word	0x00000000
        /*0060*/ 	.short	0x0000
        /*0062*/ 	.short	0x0000
        /*0064*/ 	.byte	0x00, 0xf0, 0x61, 0x03


	//----- nvinfo : EIATTR_SPARSE_MMA_MASK
	.align		4
.L_3556:
        /*0068*/ 	.byte	0x03, 0x50
        /*006a*/ 	.short	0x0000


	//----- nvinfo : EIATTR_MAXREG_COUNT
	.align		4
        /*006c*/ 	.byte	0x03, 0x1b
        /*006e*/ 	.short	0x0040


	//----- nvinfo : EIATTR_NUM_BARRIERS
	.align		4
        /*0070*/ 	.byte	0x02, 0x4c
        /*0072*/ 	.byte	0x01
	.zero		1


	//----- nvinfo : EIATTR_MERCURY_ISA_VERSION
	.align		4
        /*0074*/ 	.byte	0x03, 0x5f
        /*0076*/ 	.short	0x0101


	//----- nvinfo : EIATTR_VRC_CTA_INIT_COUNT
	.align		4
        /*0078*/ 	.byte	0x02, 0x4a
	.zero		1
	.zero		1


	//----- nvinfo : EIATTR_EXIT_INSTR_OFFSETS
	.align		4
        /*007c*/ 	.byte	0x04, 0x1c
        /*007e*/ 	.short	(.L_3558 - .L_3557)


	//   ....[0]....
.L_3557:
        /*0080*/ 	.word	0x000008a0


	//   ....[1]....
        /*0084*/ 	.word	0x00007f00


	//----- nvinfo : EIATTR_MAX_THREADS
	.align		4
.L_3558:
        /*0088*/ 	.byte	0x04, 0x05
        /*008a*/ 	.short	(.L_3560 - .L_3559)
.L_3559:
        /*008c*/ 	.word	0x00000100
        /*0090*/ 	.word	0x00000001
        /*0094*/ 	.word	0x00000001


	//----- nvinfo : EIATTR_CRS_STACK_SIZE
	.align		4
.L_3560:
        /*0098*/ 	.byte	0x04, 0x1e
        /*009a*/ 	.short	(.L_3562 - .L_3561)
.L_3561:
        /*009c*/ 	.word	0x00000000


	//----- nvinfo : EIATTR_CBANK_PARAM_SIZE
	.align		4
.L_3562:
        /*00a0*/ 	.byte	0x03, 0x19
        /*00a2*/ 	.short	0x02a8


	//----- nvinfo : EIATTR_PARAM_CBANK
	.align		4
        /*00a4*/ 	.byte	0x04, 0x0a
        /*00a6*/ 	.short	(.L_3564 - .L_3563)
	.align		4
.L_3563:
        /*00a8*/ 	.word	index@(.nv.constant0._ZN2at6native43_GLOBAL__N__7cc8d1ed_10_Dropout_cu_0e96ed3820fused_dropout_kernelIN3c104HalfEfjLin1ELi1EbEEvNS_4cuda6detail10TensorInfoIKT_T1_EENS7_IS8_SA_EENS7_IT4_SA_EESA_T0_NS_15PhiloxCudaStateE)
        /*00ac*/ 	.short	0x0380
        /*00ae*/ 	.short	0x02a8


	//----- nvinfo : EIATTR_SW_WAR
	.align		4
.L_3564:
        /*00b0*/ 	.byte	0x04, 0x36
        /*00b2*/ 	.short	(.L_3566 - .L_3565)
.L_3565:
        /*00b4*/ 	.word	0x00000008
.L_3566:


//--------------------- .nv.info._ZN2at6native43_GLOBAL__N__7cc8d1ed_10_Dropout_cu_0e96ed3820fused_dropout_kernelIN3c104HalfEfjLi1ELi1EbEEvNS_4cuda6detail10TensorInfoIKT_T1_EENS7_IS8_SA_EENS7_IT4_SA_EESA_T0_NS_15PhiloxCudaStateE --------------------------
	.section	.nv.info._ZN2at6native43_GLOBAL__N__7cc8d1ed_10_Dropout_cu_0e96ed3820fused_dropout_kernelIN3c104HalfEfjLi1ELi1EbEEvNS_4cuda6detail10TensorInfoIKT_T1_EENS7_IS8_SA_EENS7_IT4_SA_EESA_T0_NS_15PhiloxCudaStateE,"",@"SHT_CUDA_INFO"
	.sectionflags	@""
	.align	4


	//----- nvinfo : EIATTR_CUDA_API_VERSION
	.align		4
        /*0000*/ 	.byte	0x04, 0x37
        /*0002*/ 	.short	(.L_3568 - .L_3567)
.L_3567:
        /*0004*/ 	.word	0x00000082


	//----- nvinfo : EIATTR_KPARAM_INFO
	.align		4
.L_3568:
        /*0008*/ 	.byte	0x04, 0x17
        /*000a*/ 	.short	(.L_3570 - .L_3569)
.L_3569:
        /*000c*/ 	.word	0x00000000
        /*0010*/ 	.short	0x0005
        /*0012*/ 	.short	0x0290
        /*0014*/ 	.byte	0x00, 0xf0, 0x61, 0x00


	//----- nvinfo : EIATTR_KPARAM_INFO
	.align		4
.L_3570:
        /*0018*/ 	.byte	0x04, 0x17
        /*001a*/ 	.short	(.L_3572 - .L_3571)
.L_3571:
        /*001c*/ 	.word	0x00000000
        /*0020*/ 	.short	0x0004
        /*0022*/ 	.short	0x028c
        /*0024*/ 	.byte	0x00, 0xf0, 0x11, 0x00


	//----- nvinfo : EIATTR_KPARAM_INFO
	.align		4
.L_3572:
        /*0028*/ 	.byte	0x04, 0x17
        /*002a*/ 	.short	(.L_3574 - .L_3573)
.L_3573:
        /*002c*/ 	.word	0x00000000
        /*0030*/ 	.short	0x0003
        /*0032*/ 	.short	0x0288
        /*0034*/ 	.byte	0x00, 0xf0, 0x11, 0x00


	//----- nvinfo : EIATTR_KPARAM_INFO
	.align		4
.L_3574:
        /*0038*/ 	.byte	0x04, 0x17
        /*003a*/ 	.short	(.L_3576 - .L_3575)
.L_3575:
        /*003c*/ 	.word	0x00000000
        /*0040*/ 	.short	0x0002
        /*0042*/ 	.short	0x01b0
        /*0044*/ 	.byte	0x00, 0xf0, 0x61, 0x03


	//----- nvinfo : EIATTR_KPARAM_INFO
	.align		4
.L_3576:
        /*0048*/ 	.byte	0x04, 0x17
        /*004a*/ 	.short	(.L_3578 - .L_3577)
.L_3577:
        /*004c*/ 	.word	0x00000000
        /*0050*/ 	.short	0x0001
        /*0052*/ 	.short	0x00d8
        /*0054*/ 	.byte	0x00, 0xf0, 0x61, 0x03


	//----- nvinfo : EIATTR_KPARAM_INFO
	.align		4
.L_3578:
        /*0058*/ 	.byte	0x04, 0x17
        /*005a*/ 	.short	(.L_3580 - .L_3579)
.L_3579:
        /*005c*/ 	.word	0x00000000
        /*0060*/ 	.short	0x0000
        /*0062*/ 	.short	0x0000
        /*0064*/ 	.byte	0x00, 0xf0, 0x61, 0x03


	//----- nvinfo : EIATTR_SPARSE_MMA_MASK
	.align		4
.L_3580:
        /*0068*/ 	.byte	0x03, 0x50
        /*006a*/ 	.short	0x0000


	//----- nvinfo : EIATTR_MAXREG_COUNT
	.align		4
        /*006c*/ 	.byte	0x03, 0x1b
        /*006e*/ 	.short	0x0040


	//----- nvinfo : EIATTR_NUM_BARRIERS
	.align		4
        /*0070*/ 	.byte	0x02, 0x4c
        /*0072*/ 	.byte	0x01
	.zero		1


	//----- nvinfo : EIATTR_MERCURY_ISA_VERSION
	.align		4
        /*0074*/ 	.byte	0x03, 0x5f
        /*0076*/ 	.short	0x0101


	//----- nvinfo : EIATTR_VRC_CTA_INIT_COUNT
	.align		4
        /*0078*/ 	.byte	0x02, 0x4a
	.zero		1
	.zero		1


	//----- nvinfo : EIATTR_EXIT_INSTR_OFFSETS
	.align		4
        /*007c*/ 	.byte	0x04, 0x1c
        /*007e*/ 	.short	(.L_3582 - .L_3581)


	//   ....[0]....
.L_3581:
        /*0080*/ 	.word	0x00000890


	//   ....[1]....
        /*0084*/ 	.word	0x000014c0


	//----- nvinfo : EIATTR_MAX_THREADS
	.align		4
.L_3582:
        /*0088*/ 	.byte	0x04, 0x05
        /*008a*/ 	.short	(.L_3584 - .L_3583)
.L_3583:
        /*008c*/ 	.word	0x00000100
        /*0090*/ 	.word	0x00000001
        /*0094*/ 	.word	0x00000001


	//----- nvinfo : EIATTR_CRS_STACK_SIZE
	.align		4
.L_3584:
        /*0098*/ 	.byte	0x04, 0x1e
        /*009a*/ 	.short	(.L_3586 - .L_3585)
.L_3585:
        /*009c*/ 	.word	0x00000000


	//----- nvinfo : EIATTR_CBANK_PARAM_SIZE
	.align		4
.L_3586:
        /*00a0*/ 	.byte	0x03, 0x19
        /*00a2*/ 	.short	0x02a8


	//----- nvinfo : EIATTR_PARAM_CBANK
	.align		4
        /*00a4*/ 	.byte	0x04, 0x0a
        /*00a6*/ 	.short	(.L_3588 - .L_3587)
	.align		4
.L_3587:
        /*00a8*/ 	.word	index@(.nv.constant0._ZN2at6native43_GLOBAL__N__7cc8d1ed_10_Dropout_cu_0e96ed3820fused_dropout_kernelIN3c104HalfEfjLi1ELi1EbEEvNS_4cuda6detail10TensorInfoIKT_T1_EENS7_IS8_SA_EENS7_IT4_SA_EESA_T0_NS_15PhiloxCudaStateE)
        /*00ac*/ 	.short	0x0380
        /*00ae*/ 	.short	0x02a8


	//----- nvinfo : EIATTR_SW_WAR
	.align		4
.L_3588:
        /*00b0*/ 	.byte	0x04, 0x36
        /*00b2*/ 	.short	(.L_3590 - .L_3589)
.L_3589:
        /*00b4*/ 	.word	0x00000008
.L_3590:


//--------------------- .nv.info._ZN2at6native43_GLOBAL__N__7cc8d1ed_10_Dropout_cu_0e96ed3824fused_dropout_kernel_vecIN3c104HalfEfjLi1ELi2EbEEvNS_4cuda6detail10TensorInfoIKT_T1_EENS7_IS8_SA_EENS7_IT4_SA_EESA_T0_NS_15PhiloxCudaStateE --------------------------
	.section	.nv.info._ZN2at6native43_GLOBAL__N__7cc8d1ed_10_Dropout_cu_0e96ed3824fused_dropout_kernel_vecIN3c104HalfEfjLi1ELi2EbEEvNS_4cuda6detail10TensorInfoIKT_T1_EENS7_IS8_SA_EENS7_IT4_SA_EESA_T0_NS_15PhiloxCudaStateE,"",@"SHT_CUDA_INFO"
	.sectionflags	@""
	.align	4


	//----- nvinfo : EIATTR_CUDA_API_VERSION
	.align		4
        /*0000*/ 	.byte	0x04, 0x37
        /*0002*/ 	.short	(.L_3592 - .L_3591)
.L_3591:
        /*0004*/ 	.word	0x00000082


	//----- nvinfo : EIATTR_KPARAM_INFO
	.align		4
.L_3592:
        /*0008*/ 	.byte	0x04, 0x17
        /*000a*/ 	.short	(.L_3594 - .L_3593)
.L_3593:
        /*000c*/ 	.word	0x00000000
        /*0010*/ 	.short	0x0005
        /*0012*/ 	.short	0x0290
        /*0014*/ 	.byte	0x00, 0xf0, 0x61, 0x00


	//----- nvinfo : EIATTR_KPARAM_INFO
	.align		4
.L_3594:
        /*0018*/ 	.byte	0x04, 0x17
        /*001a*/ 	.short	(.L_3596 - .L_3595)
.L_3595:
        /*001c*/ 	.word	0x00000000
        /*0020*/ 	.short	0x0004
        /*0022*/ 	.short	0x028c
        /*0024*/ 	.byte	0x00, 0xf0, 0x11, 0x00


	//----- nvinfo : EIATTR_KPARAM_INFO
	.align		4
.L_3596:
        /*0028*/ 	.byte	0x04, 0x17
        /*002a*/ 	.short	(.L_3598 - .L_3597)
.L_3597:
        /*002c*/ 	.word	0x00000000
        /*0030*/ 	.short	0x0003
        /*0032*/ 	.short	0x0288
        /*0034*/ 	.byte	0x00, 0xf0, 0x11, 0x00


	//----- nvinfo : EIATTR_KPARAM_INFO
	.align		4
.L_3598:
        /*0038*/ 	.byte	0x04, 0x17
        /*003a*/ 	.short	(.L_3600 - .L_3599)
.L_3599:
        /*003c*/ 	.word	0x00000000
        /*0040*/ 	.short	0x0002
        /*0042*/ 	.short	0x01b0
        /*0044*/ 	.byte	0x00, 0xf0, 0x61, 0x03


	//----- nvinfo : EIATTR_KPARAM_INFO
	.align		4
.L_3600:
        /*0048*/ 	.byte	0x04, 0x17
        /*004a*/ 	.short	(.L_3602 - .L_3601)
.L_3601:
        /*004c*/ 	.word	0x00000000
        /*0050*/ 	.short	0x0001
        /*0052*/ 	.short	0x00d8
        /*0054*/ 	.byte	0x00, 0xf0, 0x61, 0x03


	//----- nvinfo : EIATTR_KPARAM_INFO
	.align		4
.L_3602:
        /*0058*/ 	.byte	0x04, 0x17
        /*005a*/ 	.short	(.L_3604 - .L_3603)
.L_3603:
        /*005c*/ 	.word	0x00000000
        /*0060*/ 	.short	0x0000
        /*0062*/ 	.short	0x0000
        /*0064*/ 	.byte	0x00, 0xf0, 0x61, 0x03


	//----- nvinfo : EIATTR_SPARSE_MMA_MASK
	.align		4
.L_3604:
        /*0068*/ 	.byte	0x03, 0x50
        /*006a*/ 	.short	0x0000


	//----- nvinfo : EIATTR_MAXREG_COUNT
	.align		4
        /*006c*/ 	.byte	0x03, 0x1b
        /*006e*/ 	.short	0x0040


	//----- nvinfo : EIATTR_NUM_BARRIERS
	.align		4
        /*0070*/ 	.byte	0x02, 0x4c
        /*0072*/ 	.byte	0x01
	.zero		1


	//----- nvinfo : EIATTR_MERCURY_ISA_VERSION
	.align		4
        /*0074*/ 	.byte	0x03, 0x5f
        /*0076*/ 	.short	0x0101


	//----- nvinfo : EIATTR_VRC_CTA_INIT_COUNT
	.align		4
        /*0078*/ 	.byte	0x02, 0x4a
	.zero		1
	.zero		1


	//----- nvinfo : EIATTR_EXIT_INSTR_OFFSETS
	.align		4
        /*007c*/ 	.byte	0x04, 0x1c
        /*007e*/ 	.short	(.L_3606 - .L_3605)


	//   ....[0]....
.L_3605:
        /*0080*/ 	.word	0x00000130


	//   ....[1]....
        /*0084*/ 	.word	0x00000e60


	//----- nvinfo : EIATTR_MAX_THREADS
	.align		4
.L_3606:
        /*0088*/ 	.byte	0x04, 0x05
        /*008a*/ 	.short	(.L_3608 - .L_3607)
.L_3607:
        /*008c*/ 	.word	0x00000100
        /*0090*/ 	.word	0x00000001
        /*0094*/ 	.word	0x00000001


	//----- nvinfo : EIATTR_CRS_STACK_SIZE
	.align		4
.L_3608:
        /*0098*/ 	.byte	0x04, 0x1e
        /*009a*/ 	.short	(.L_3610 - .L_3609)
.L_3609:
        /*009c*/ 	.word	0x00000000


	//----- nvinfo : EIATTR_CBANK_PARAM_SIZE
	.align		4
.L_3610:
        /*00a0*/ 	.byte	0x03, 0x19
        /*00a2*/ 	.short	0x02a8


	//----- nvinfo : EIATTR_PARAM_CBANK
	.align		4
        /*00a4*/ 	.byte	0x04, 0x0a
        /*00a6*/ 	.short	(.L_3612 - .L_3611)
	.align		4
.L_3611:
        /*00a8*/ 	.word	index@(.nv.constant0._ZN2at6native43_GLOBAL__N__7cc8d1ed_10_Dropout_cu_0e96ed3824fused_dropout_kernel_vecIN3c104HalfEfjLi1ELi2EbEEvNS_4cuda6detail10TensorInfoIKT_T1_EENS7_IS8_SA_EENS7_IT4_SA_EESA_T0_NS_15PhiloxCudaStateE)
        /*00ac*/ 	.short	0x0380
        /*00ae*/ 	.short	0x02a8


	//----- nvinfo : EIATTR_SW_WAR
	.align		4
.L_3612:
        /*00b0*/ 	.byte	0x04, 0x36
        /*00b2*/ 	.short	(.L_3614 - .L_3613)
.L_3613:
        /*00b4*/ 	.word	0x00000008
.L_3614:


//--------------------- .nv.info._ZN2at6native43_GLOBAL__N__7cc8d1ed_10_Dropout_cu_0e96ed3824fused_dropout_kernel_vecIN3c104HalfEfjLi1ELi4EbEEvNS_4cuda6detail10TensorInfoIKT_T1_EENS7_IS8_SA_EENS7_IT4_SA_EESA_T0_NS_15PhiloxCudaStateE --------------------------
	.section	.nv.info._ZN2at6native43_GLOBAL__N__7cc8d1ed_10_Dropout_cu_0e96ed3824fused_dropout_kernel_vecIN3c104HalfEfjLi1ELi4EbEEvNS_4cuda6detail10TensorInfoIKT_T1_EENS7_IS8_SA_EENS7_IT4_SA_EESA_T0_NS_15PhiloxCudaStateE,"",@"SHT_CUDA_INFO"
	.sectionflags	@""
	.align	4


	//----- nvinfo : EIATTR_CUDA_API_VERSION
	.align		4
        /*0000*/ 	.byte	0x04, 0x37
        /*0002*/ 	.short	(.L_3616 - .L_3615)
.L_3615:
        /*0004*/ 	.word	0x00000082


	//----- nvinfo : EIATTR_KPARAM_INFO
	.align		4
.L_3616:
        /*0008*/ 	.byte	0x04, 0x17
        /*000a*/ 	.short	(.L_3618 - .L_3617)
.L_3617:
        /*000c*/ 	.word	0x00000000
        /*0010*/ 	.short	0x0005
        /*0012*/ 	.short	0x0290
        /*0014*/ 	.byte	0x00, 0xf0, 0x61, 0x00


	//----- nvinfo : EIATTR_KPARAM_INFO
	.align		4
.L_3618:
        /*0018*/ 	.byte	0x04, 0x17
        /*001a*/ 	.short	(.L_3620 - .L_3619)
.L_3619:
        /*001c*/ 	.word	0x00000000
        /*0020*/ 	.short	0x0004
        /*0022*/ 	.short	0x028c
        /*0024*/ 	.byte	0x00, 0xf0, 0x11, 0x00


	//----- nvinfo : EIATTR_KPARAM_INFO
	.align		4
.L_3620:
        /*0028*/ 	.byte	0x04, 0x17
        /*002a*/ 	.short	(.L_3622 - .L_3621)
.L_3621:
        /*002c*/ 	.word	0x00000000
        /*0030*/ 	.short	0x0003
        /*0032*/ 	.short	0x0288
        /*0034*/ 	.byte	0x00, 0xf0, 0x11, 0x00


	//----- nvinfo : EIATTR_KPARAM_INFO
	.align		4
.L_3622:
        /*0038*/ 	.byte	0x04, 0x17
        /*003a*/ 	.short	(.L_3624 - .L_3623)
.L_3623:
        /*003c*/ 	.word	0x00000000
        /*0040*/ 	.short	0x0002
        /*0042*/ 	.short	0x01b0
        /*0044*/ 	.byte	0x00, 0xf0, 0x61, 0x03


	//----- nvinfo : EIATTR_KPARAM_INFO
	.align		4
.L_3624:
        /*0048*/ 	.byte	0x04, 0x17
        /*004a*/ 	.short	(.L_3626 - .L_3625)
.L_3625:
        /*004c*/ 	.word	0x00000000
        /*0050*/ 	.short	0x0001
        /*0052*/ 	.short	0x00d8
        /*0054*/ 	.byte	0x00, 0xf0, 0x61, 0x03


	//----- nvinfo : EIATTR_KPARAM_INFO
	.align		4
.L_3626:
        /*0058*/ 	.byte	0x04, 0x17
        /*005a*/ 	.short	(.L_3628 - .L_3627)
.L_3627:
        /*005c*/ 	.word	0x00000000
        /*0060*/ 	.short	0x0000
        /*0062*/ 	.short	0x0000
        /*0064*/ 	.byte	0x00, 0xf0, 0x61, 0x03


	//----- nvinfo : EIATTR_SPARSE_MMA_MASK
	.align		4
.L_3628:
        /*0068*/ 	.byte	0x03, 0x50
        /*006a*/ 	.short	0x0000


	//----- nvinfo : EIATTR_MAXREG_COUNT
	.align		4
        /*006c*/ 	.byte	0x03, 0x1b
        /*006e*/ 	.short	0x0040


	//----- nvinfo : EIATTR_NUM_BARRIERS
	.align		4
        /*0070*/ 	.byte	0x02, 0x4c
        /*0072*/ 	.byte	0x01
	.zero		1


	//----- nvinfo : EIATTR_MERCURY_ISA_VERSION
	.align		4
        /*0074*/ 	.byte	0x03, 0x5f
        /*0076*/ 	.short	0x0101


	//----- nvinfo : EIATTR_VRC_CTA_INIT_COUNT
	.align		4
        /*0078*/ 	.byte	0x02, 0x4a
	.zero		1
	.zero		1


	//----- nvinfo : EIATTR_EXIT_INSTR_OFFSETS
	.align		4
        /*007c*/ 	.byte	0x04, 0x1c
        /*007e*/ 	.short	(.L_3630 - .L_3629)


	//   ....[0]....
.L_3629:
        /*0080*/ 	.word	0x00000130


	//   ....[1]....
        /*0084*/ 	.word	0x00001080


	//----- nvinfo : EIATTR_MAX_THREADS
	.align		4
.L_3630:
        /*0088*/ 	.byte	0x04, 0x05
        /*008a*/ 	.short	(.L_3632 - .L_3631)
.L_3631:
        /*008c*/ 	.word	0x00000100
        /*0090*/ 	.word	0x00000001
        /*0094*/ 	.word	0x00000001


	//----- nvinfo : EIATTR_CRS_STACK_SIZE
	.align		4
.L_3632:
        /*0098*/ 	.byte	0x04, 0x1e
        /*009a*/ 	.short	(.L_3634 - .L_3633)
.L_3633:
        /*009c*/ 	.word	0x00000000


	//----- nvinfo : EIATTR_CBANK_PARAM_SIZE
	.align		4
.L_3634:
        /*00a0*/ 	.byte	0x03, 0x19
        /*00a2*/ 	.short	0x02a8


	//----- nvinfo : EIATTR_PARAM_CBANK
	.align		4
        /*00a4*/ 	.byte	0x04, 0x0a
        /*00a6*/ 	.short	(.L_3636 - .L_3635)
	.align		4
.L_3635:
        /*00a8*/ 	.word	index@(.nv.constant0._ZN2at6native43_GLOBAL__N__7cc8d1ed_10_Dropout_cu_0e96ed3824fused_dropout_kernel_vecIN3c104HalfEfjLi1ELi4EbEEvNS_4cuda6detail10TensorInfoIKT_T1_EENS7_IS8_SA_EENS7_IT4_SA_EESA_T0_NS_15PhiloxCudaStateE)
        /*00ac*/ 	.short	0x0380
        /*00ae*/ 	.short	0x02a8


	//----- nvinfo : EIATTR_SW_WAR
	.align		4
.L_3636:
        /*00b0*/ 	.byte	0x04, 0x36
        /*00b2*/ 	.short	(.L_3638 - .L_3637)
.L_3637:
        /*00b4*/ 	.word	0x00000008
.L_3638:


//--------------------- .nv.info._ZN2at6native43_GLOBAL__N__7cc8d1ed_10_Dropout_cu_0e96ed3824fused_dropout_kernel_vecIN3c104HalfEfjLi1ELi8EbEEvNS_4cuda6detail10TensorInfoIKT_T1_EENS7_IS8_SA_EENS7_IT4_SA_EESA_T0_NS_15PhiloxCudaStateE --------------------------
	.section	.nv.info._ZN2at6native43_GLOBAL__N__7cc8d1ed_10_Dropout_cu_0e96ed3824fused_dropout_kernel_vecIN3c104HalfEfjLi1ELi8EbEEvNS_4cuda6detail10TensorInfoIKT_T1_EENS7_IS8_SA_EENS7_IT4_SA_EESA_T0_NS_15PhiloxCudaStateE,"",@"SHT_CUDA_INFO"
	.sectionflags	@""
	.align	4


	//----- nvinfo : EIATTR_CUDA_API_VERSION
	.align		4
        /*0000*/ 	.byte	0x04, 0x37
        /*0002*/ 	.short	(.L_3640 - .L_3639)
.L_3639:
        /*0004*/ 	.word	0x00000082


	//----- nvinfo : EIATTR_KPARAM_INFO
	.align		4
.L_3640:
        /*0008*/ 	.byte	0x04, 0x17
        /*000a*/ 	.short	(.L_3642 - .L_3641)
.L_3641:
        /*000c*/ 	.word	0x00000000
        /*0010*/ 	.short	0x0005
        /*0012*/ 	.short	0x0290
        /*0014*/ 	.byte	0x00, 0xf0, 0x61, 0x00


	//----- nvinfo : EIATTR_KPARAM_INFO
	.align		4
.L_3642:
        /*0018*/ 	.byte	0x04, 0x17
        /*001a*/ 	.short	(.L_3644 - .L_3643)
.L_3643:
        /*001c*/ 	.word	0x00000000
        /*0020*/ 	.short	0x0004
        /*0022*/ 	.short	0x028c
        /*0024*/ 	.byte	0x00, 0xf0, 0x11, 0x00


	//----- nvinfo : EIATTR_KPARAM_INFO
	.align		4
.L_3644:
        /*0028*/ 	.byte	0x04, 0x17
        /*002a*/ 	.short	(.L_3646 - .L_3645)
.L_3645:
        /*002c*/ 	.word	0x00000000
        /*0030*/ 	.short	0x0003
        /*0032*/ 	.short	0x0288
        /*0034*/ 	.byte	0x00, 0xf0, 0x11, 0x00


	//----- nvinfo : EIATTR_KPARAM_INFO
	.align		4
.L_3646:
        /*0038*/ 	.byte	0x04, 0x17
        /*003a*/ 	.short	(.L_3648 - .L_3647)
.L_3647:
        /*003c*/ 	.word	0x00000000
        /*0040*/ 	.short	0x0002
        /*0042*/ 	.short	0x01b0
        /*0044*/ 	.byte	0x00, 0xf0, 0x61, 0x03


	//----- nvinfo : EIATTR_KPARAM_INFO
	.align		4
.L_3648:
        /*0048*/ 	.byte	0x04, 0x17
        /*004a*/ 	.short	(.L_3650 - .L_3649)
.L_3649:
        /*004c*/ 	.word	0x00000000
        /*0050*/ 	.short	0x0001
        /*0052*/ 	.short	0x00d8
        /*0054*/ 	.byte	0x00, 0xf0, 0x61, 0x03


	//----- nvinfo : EIATTR_KPARAM_INFO
	.align		4
.L_3650:
        /*0058*/ 	.byte	0x04, 0x17
        /*005a*/ 	.short	(.L_3652 - .L_3651)
.L_3651:
        /*005c*/ 	.word	0x00000000
        /*0060*/ 	.short	0x0000
        /*0062*/ 	.short	0x0000
        /*0064*/ 	.byte	0x00, 0xf0, 0x61, 0x03


	//----- nvinfo : EIATTR_SPARSE_MMA_MASK
	.align		4
.L_3652:
        /*0068*/ 	.byte	0x03, 0x50
        /*006a*/ 	.short	0x0000


	//----- nvinfo : EIATTR_MAXREG_COUNT
	.align		4
        /*006c*/ 	.byte	0x03, 0x1b
        /*006e*/ 	.short	0x0040


	//----- nvinfo : EIATTR_NUM_BARRIERS
	.align		4
        /*0070*/ 	.byte	0x02, 0x4c
        /*0072*/ 	.byte	0x01
	.zero		1


	//----- nvinfo : EIATTR_MERCURY_ISA_VERSION
	.align		4
        /*0074*/ 	.byte	0x03, 0x5f
        /*0076*/ 	.short	0x0101


	//----- nvinfo : EIATTR_VRC_CTA_INIT_COUNT
	.align		4
        /*0078*/ 	.byte	0x02, 0x4a
	.zero		1
	.zero		1


	//----- nvinfo : EIATTR_EXIT_INSTR_OFFSETS
	.align		4
        /*007c*/ 	.byte	0x04, 0x1c
        /*007e*/ 	.short	(.L_3654 - .L_3653)


	//   ....[0]....
.L_3653:
        /*0080*/ 	.word	0x00000150


	//   ....[1]....
        /*0084*/ 	.word	0x00001740


	//----- nvinfo : EIATTR_MAX_THREADS
	.align		4
.L_3654:
        /*0088*/ 	.byte	0x04, 0x05
        /*008a*/ 	.short	(.L_3656 - .L_3655)
.L_3655:
        /*008c*/ 	.word	0x00000100
        /*0090*/ 	.word	0x00000001
        /*0094*/ 	.word	0x00000001


	//----- nvinfo : EIATTR_CRS_STACK_SIZE
	.align		4
.L_3656:
        /*0098*/ 	.byte	0x04, 0x1e
        /*009a*/ 	.short	(.L_3658 - .L_3657)
.L_3657:
        /*009c*/ 	.word	0x00000000


	//----- nvinfo : EIATTR_CBANK_PARAM_SIZE
	.align		4
.L_3658:
        /*00a0*/ 	.byte	0x03, 0x19
        /*00a2*/ 	.short	0x02a8


	//----- nvinfo : EIATTR_PARAM_CBANK
	.align		4
        /*00a4*/ 	.byte	0x04, 0x0a
        /*00a6*/ 	.short	(.L_3660 - .L_3659)
	.align		4
.L_3659:
        /*00a8*/ 	.word	index@(.nv.constant0._ZN2at6native43_GLOBAL__N__7cc8d1ed_10_Dropout_cu_0e96ed3824fused_dropout_kernel_vecIN3c104HalfEfjLi1ELi8EbEEvNS_4cuda6detail10TensorInfoIKT_T1_EENS7_IS8_SA_EENS7_IT4_SA_EESA_T0_NS_15PhiloxCudaStateE)
        /*00ac*/ 	.short	0x0380
        /*00ae*/ 	.short	0x02a8


	//----- nvinfo : EIATTR_SW_WAR
	.align		4
.L_3660:
        /*00b0*/ 	.byte	0x04, 0x36
        /*00b2*/ 	.short	(.L_3662 - .L_3661)
.L_3661:
        /*00b4*/ 	.word	0x00000008
.L_3662:


//--------------------- .nv.info._ZN2at6native43_GLOBAL__N__7cc8d1ed_10_Dropout_cu_0e96ed3824fused_dropout_kernel_vecIN3c104HalfEfjLi1ELi16EbEEvNS_4cuda6detail10TensorInfoIKT_T1_EENS7_IS8_SA_EENS7_IT4_SA_EESA_T0_NS_15PhiloxCudaStateE --------------------------
	.section	.nv.info._ZN2at6native43_GLOBAL__N__7cc8d1ed_10_Dropout_cu_0e96ed3824fused_dropout_kernel_vecIN3c104HalfEfjLi1ELi16EbEEvNS_4cuda6detail10TensorInfoIKT_T1_EENS7_IS8_SA_EENS7_IT4_SA_EESA_T0_NS_15PhiloxCudaStateE,"",@"SHT_CUDA_INFO"
	.sectionflags	@""
	.align	4


	//----- nvinfo : EIATTR_CUDA_API_VERSION
	.align		4
        /*0000*/ 	.byte	0x04, 0x37
        /*0002*/ 	.short	(.L_3664 - .L_3663)
.L_3663:
        /*0004*/ 	.word	0x00000082


	//----- nvinfo : EIATTR_KPARAM_INFO
	.align		4
.L_3664:
        /*0008*/ 	.byte	0x04, 0x17
        /*000a*/ 	.short	(.L_3666 - .L_3665)
.L_3665:
        /*000c*/ 	.word	0x00000000
        /*0010*/ 	.short	0x0005
        /*0012*/ 	.short	0x0290
        /*0014*/ 	.byte	0x00, 0xf0, 0x61, 0x00


	//----- nvinfo : EIATTR_KPARAM_INFO
	.align		4
.L_3666:
        /*0018*/ 	.byte	0x04, 0x17
        /*001a*/ 	.short	(.L_3668 - .L_3667)
.L_3667:
        /*001c*/ 	.word	0x00000000
        /*0020*/ 	.short	0x0004
        /*0022*/ 	.short	0x028c
        /*0024*/ 	.byte	0x00, 0xf0, 0x11, 0x00


	//----- nvinfo : EIATTR_KPARAM_INFO
	.align		4
.L_3668:
        /*0028*/ 	.byte	0x04, 0x17
        /*002a*/ 	.short	(.L_3670 - .L_3669)
.L_3669:
        /*002c*/ 	.word	0x00000000
        /*0030*/ 	.short	0x0003
        /*0032*/ 	.short	0x0288
        /*0034*/ 	.byte	0x00, 0xf0, 0x11, 0x00


	//----- nvinfo : EIATTR_KPARAM_INFO
	.align		4
.L_3670:
        /*0038*/ 	.byte	0x04, 0x17
        /*003a*/ 	.short	(.L_3672 - .L_3671)
.L_3671:
        /*003c*/ 	.word	0x00000000
        /*0040*/ 	.short	0x0002
        /*0042*/ 	.short	0x01b0
        /*0044*/ 	.byte	0x00, 0xf0, 0x61, 0x03


	//----- nvinfo : EIATTR_KPARAM_INFO
	.align		4
.L_3672:
        /*0048*/ 	.byte	0x04, 0x17
        /*004a*/ 	.short	(.L_3674 - .L_3673)
.L_3673:
        /*004c*/ 	.word	0x00000000
        /*0050*/ 	.short	0x0001
        /*0052*/ 	.short	0x00d8
        /*0054*/ 	.byte	0x00, 0xf0, 0x61, 0x03


	//----- nvinfo : EIATTR_KPARAM_INFO
	.align		4
.L_3674:
        /*0058*/ 	.byte	0x04, 0x17
        /*005a*/ 	.short	(.L_3676 - .L_3675)
.L_3675:
        /*005c*/ 	.word	0x00000000
        /*0060*/ 	.short	0x0000
        /*0062*/ 	.short	0x0000
        /*0064*/ 	.byte	0x00, 0xf0, 0x61, 0x03


	//----- nvinfo : EIATTR_SPARSE_MMA_MASK
	.align		4
.L_3676:
        /*0068*/ 	.byte	0x03, 0x50
        /*006a*/ 	.short	0x0000


	//----- nvinfo : EIATTR_MAXREG_COUNT
	.align		4
        /*006c*/ 	.byte	0x03, 0x1b
        /*006e*/ 	.short	0x0040


	//----- nvinfo : EIATTR_NUM_BARRIERS
	.align		4
        /*0070*/ 	.byte	0x02, 0x4c
        /*0072*/ 	.byte	0x01
	.zero		1


	//----- nvinfo : EIATTR_MERCURY_ISA_VERSION
	.align		4
        /*0074*/ 	.byte	0x03, 0x5f
        /*0076*/ 	.short	0x0101


	//----- nvinfo : EIATTR_VRC_CTA_INIT_COUNT
	.align		4
        /*0078*/ 	.byte	0x02, 0x4a
	.zero		1
	.zero		1


	//----- nvinfo : EIATTR_EXIT_INSTR_OFFSETS
	.align		4
        /*007c*/ 	.byte	0x04, 0x1c
        /*007e*/ 	.short	(.L_3678 - .L_3677)


	//   ....[0]....
.L_3677:
        /*0080*/ 	.word	0x00000150


	//   ....[1]....
        /*0084*/ 	.word	0x00002520


	//----- nvinfo : EIATTR_MAX_THREADS
	.align		4
.L_3678:
        /*0088*/ 	.byte	0x04, 0x05
        /*008a*/ 	.short	(.L_3680 - .L_3679)
.L_3679:
        /*008c*/ 	.word	0x00000100
        /*0090*/ 	.word	0x00000001
        /*0094*/ 	.word	0x00000001


	//----- nvinfo : EIATTR_CRS_STACK_SIZE
	.align		4
.L_3680:
        /*0098*/ 	.byte	0x04, 0x1e
        /*009a*/ 	.short	(.L_3682 - .L_3681)
.L_3681:
        /*009c*/ 	.word	0x00000000


	//----- nvinfo : EIATTR_CBANK_PARAM_SIZE
	.align		4
.L_3682:
        /*00a0*/ 	.byte	0x03, 0x19
        /*00a2*/ 	.short	0x02a8


	//----- nvinfo : EIATTR_PARAM_CBANK
	.align		4
        /*00a4*/ 	.byte	0x04, 0x0a
        /*00a6*/ 	.short	(.L_3684 - .L_3683)
	.align		4
.L_3683:
        /*00a8*/ 	.word	index@(.nv.constant0._ZN2at6native43_GLOBAL__N__7cc8d1ed_10_Dropout_cu_0e96ed3824fused_dropout_kernel_vecIN3c104HalfEfjLi1ELi16EbEEvNS_4cuda6detail10TensorInfoIKT_T1_EENS7_IS8_SA_EENS7_IT4_SA_EESA_T0_NS_15PhiloxCudaStateE)
        /*00ac*/ 	.short	0x0380
        /*00ae*/ 	.short	0x02a8


	//----- nvinfo : EIATTR_SW_WAR
	.align		4
.L_3684:
        /*00b0*/ 	.byte	0x04, 0x36
        /*00b2*/ 	.short	(.L_3686 - .L_3685)
.L_3685:
        /*00b4*/ 	.word	0x00000008
.L_3686:


//--------------------- .nv.info._ZN2at6native43_GLOBAL__N__7cc8d1ed_10_Dropout_cu_0e96ed3820fused_dropout_kernelIffjLin1ELin1EbEEvNS_4cuda6detail10TensorInfoIKT_T1_EENS5_IS6_S8_EENS5_IT4_S8_EES8_T0_NS_15PhiloxCudaStateE --------------------------
	.section	.nv.info._ZN2at6native43_GLOBAL__N__7cc8d1ed_10_Dropout_cu_0e96ed3820fused_dropout_kernelIffjLin1ELin1EbEEvNS_4cuda6detail10TensorInfoIKT_T1_EENS5_IS6_S8_EENS5_IT4_S8_EES8_T0_NS_15PhiloxCudaStateE,"",@"SHT_CUDA_INFO"
	.sectionflags	@""
	.align	4


	//----- nvinfo : EIATTR_CUDA_API_VERSION
	.align		4
        /*0000*/ 	.byte	0x04, 0x37
        /*0002*/ 	.short	(.L_3688 - .L_3687)
.L_3687:
        /*0004*/ 	.word	0x00000082


	//----- nvinfo : EIATTR_KPARAM_INFO
	.align		4
.L_3688:
        /*0008*/ 	.byte	0x04, 0x17
        /*000a*/ 	.short	(.L_3690 - .L_3689)
.L_3689:
        /*000c*/ 	.word	0x00000000
        /*0010*/ 	.short	0x0005
        /*0012*/ 	.short	0x0290
        /*0014*/ 	.byte	0x00, 0xf0, 0x61, 0x00


	//----- nvinfo : EIATTR_KPARAM_INFO
	.align		4
.L_3690:
        /*0018*/ 	.byte	0x04, 0x17
        /*001a*/ 	.short	(.L_3692 - .L_3691)
.L_3691:
        /*001c*/ 	.word	0x00000000
        /*0020*/ 	.short	0x0004
        /*0022*/ 	.short	0x028c
        /*0024*/ 	.byte	0x00, 0xf0, 0x11, 0x00


	//----- nvinfo : EIATTR_KPARAM_INFO
	.align		4
.L_3692:
        /*0028*/ 	.byte	0x04, 0x17
        /*002a*/ 	.short	(.L_3694 - .L_3693)
.L_3693:
        /*002c*/ 	.word	0x00000000
        /*0030*/ 	.short	0x0003
        /*0032*/ 	.short	0x0288
        /*0034*/ 	.byte	0x00, 0xf0, 0x11, 0x00


	//----- nvinfo : EIATTR_KPARAM_INFO
	.align		4
.L_3694:
        /*0038*/ 	.byte	0x04, 0x17
        /*003a*/ 	.short	(.L_3696 - .L_3695)
.L_3695:
        /*003c*/ 	.word	0x00000000
        /*0040*/ 	.short	0x0002
        /*0042*/ 	.short	0x01b0
        /*0044*/ 	.byte	0x00, 0xf0, 0x61, 0x03


	//----- nvinfo : EIATTR_KPARAM_INFO
	.align		4
.L_3696:
        /*0048*/ 	.byte	0x04, 0x17
        /*004a*/ 	.short	(.L_3698 - .L_3697)
.L_3697:
        /*004c*/ 	.word	0x00000000
        /*0050*/ 	.short	0x0001
        /*0052*/ 	.short	0x00d8
        /*0054*/ 	.byte	0x00, 0xf0, 0x61, 0x03


	//----- nvinfo : EIATTR_KPARAM_INFO
	.align		4
.L_3698:
        /*0058*/ 	.byte	0x04, 0x17
        /*005a*/ 	.short	(.L_3700 - .L_3699)
.L_3699:
        /*005c*/ 	.word	0x00000000
        /*0060*/ 	.short	0x0000
        /*0062*/ 	.short	0x0000
        /*0064*/ 	.byte	0x00, 0xf0, 0x61, 0x03


	//----- nvinfo : EIATTR_SPARSE_MMA_MASK
	.align		4
.L_3700:
        /*0068*/ 	.byte	0x03, 0x50
        /*006a*/ 	.short	0x0000


	//----- nvinfo : EIATTR_MAXREG_COUNT
	.align		4
        /*006c*/ 	.byte	0x03, 0x1b
        /*006e*/ 	.short	0x0040


	//----- nvinfo : EIATTR_NUM_BARRIERS
	.align		4
        /*0070*/ 	.byte	0x02, 0x4c
        /*0072*/ 	.byte	0x01
	.zero		1


	//----- nvinfo : EIATTR_MERCURY_ISA_VERSION
	.align		4
        /*0074*/ 	.byte	0x03, 0x5f
        /*0076*/ 	.short	0x0101


	//----- nvinfo : EIATTR_VRC_CTA_INIT_COUNT
	.align		4
        /*0078*/ 	.byte	0x02, 0x4a
	.zero		1
	.zero		1


	//----- nvinfo : EIATTR_EXIT_INSTR_OFFSETS
	.align		4
        /*007c*/ 	.byte	0x04, 0x1c
        /*007e*/ 	.short	(.L_3702 - .L_3701)


	//   ....[0]....
.L_3701:
        /*0080*/ 	.word	0x00000860


	//   ....[1]....
        /*0084*/ 	.word	0x0000e890


	//----- nvinfo : EIATTR_MAX_THREADS
	.align		4
.L_3702:
        /*0088*/ 	.byte	0x04, 0x05
        /*008a*/ 	.short	(.L_3704 - .L_3703)
.L_3703:
        /*008c*/ 	.word	0x00000100
        /*0090*/ 	.word	0x00000001
        /*0094*/ 	.word	0x00000001


	//----- nvinfo : EIATTR_CRS_STACK_SIZE
	.align		4
.L_3704:
        /*0098*/ 	.byte	0x04, 0x1e
        /*009a*/ 	.short	(.L_3706 - .L_3705)
.L_3705:
        /*009c*/ 	.word	0x00000000


	//----- nvinfo : EIATTR_CBANK_PARAM_SIZE
	.align		4
.L_3706:
        /*00a0*/ 	.byte	0x03, 0x19
        /*00a2*/ 	.short	0x02a8


	//----- nvinfo : EIATTR_PARAM_CBANK
	.align		4
        /*00a4*/ 	.byte	0x04, 0x0a
        /*00a6*/ 	.short	(.L_3708 - .L_3707)
	.align		4
.L_3707:
        /*00a8*/ 	.word	index@(.nv.constant0._ZN2at6native43_GLOBAL__N__7cc8d1ed_10_Dropout_cu_0e96ed3820fused_dropout_kernelIffjLin1ELin1EbEEvNS_4cuda6detail10TensorInfoIKT_T1_EENS5_IS6_S8_EENS5_IT4_S8_EES8_T0_NS_15PhiloxCudaStateE)
        /*00ac*/ 	.short	0x0380
        /*00ae*/ 	.short	0x02a8


	//----- nvinfo : EIATTR_SW_WAR
	.align		4
.L_3708:
        /*00b0*/ 	.byte	0x04, 0x36
        /*00b2*/ 	.short	(.L_3710 - .L_3709)
.L_3709:
        /*00b4*/ 	.word	0x00000008
.L_3710:


//--------------------- .nv.info._ZN2at6native43_GLOBAL__N__7cc8d1ed_10_Dropout_cu_0e96ed3820fused_dropout_kernelIffjLin1ELi1EbEEvNS_4cuda6detail10TensorInfoIKT_T1_EENS5_IS6_S8_EENS5_IT4_S8_EES8_T0_NS_15PhiloxCudaStateE --------------------------
	.section	.nv.info._ZN2at6native43_GLOBAL__N__7cc8d1ed_10_Dropout_cu_0e96ed3820fused_dropout_kernelIffjLin1ELi1EbEEvNS_4cuda6detail10TensorInfoIKT_T1_EENS5_IS6_S8_EENS5_IT4_S8_EES8_T0_NS_15PhiloxCudaStateE,"",@"SHT_CUDA_INFO"
	.sectionflags	@""
	.align	4


	//----- nvinfo : EIATTR_CUDA_API_VERSION
	.align		4
        /*0000*/ 	.byte	0x04, 0x37
        /*0002*/ 	.short	(.L_3712 - .L_3711)
.L_3711:
        /*0004*/ 	.word	0x00000082


	//----- nvinfo : EIATTR_KPARAM_INFO
	.align		4
.L_3712:
        /*0008*/ 	.byte	0x04, 0x17
        /*000a*/ 	.short	(.L_3714 - .L_3713)
.L_3713:
        /*000c*/ 	.word	0x00000000
        /*0010*/ 	.short	0x0005
        /*0012*/ 	.short	0x0290
        /*0014*/ 	.byte	0x00, 0xf0, 0x61, 0x00


	//----- nvinfo : EIATTR_KPARAM_INFO
	.align		4
.L_3714:
        /*0018*/ 	.byte	0x04, 0x17
        /*001a*/ 	.short	(.L_3716 - .L_3715)
.L_3715:
        /*001c*/ 	.word	0x00000000
        /*0020*/ 	.short	0x0004
        /*0022*/ 	.short	0x028c
        /*0024*/ 	.byte	0x00, 0xf0, 0x11, 0x00


	//----- nvinfo : EIATTR_KPARAM_INFO
	.align		4
.L_3716:
        /*0028*/ 	.byte	0x04, 0x17
        /*002a*/ 	.short	(.L_3718 - .L_3717)
.L_3717:
        /*002c*/ 	.word	0x00000000
        /*0030*/ 	.short	0x0003
        /*0032*/ 	.short	0x0288
        /*0034*/ 	.byte	0x00, 0xf0, 0x11, 0x00


	//----- nvinfo : EIATTR_KPARAM_INFO
	.align		4
.L_3718:
        /*0038*/ 	.byte	0x04, 0x17
        /*003a*/ 	.short	(.L_3720 - .L_3719)
.L_3719:
        /*003c*/ 	.word	0x00000000
        /*0040*/ 	.short	0x0002
        /*0042*/ 	.short	0x01b0
        /*0044*/ 	.byte	0x00, 0xf0, 0x61, 0x03


	//----- nvinfo : EIATTR_KPARAM_INFO
	.align		4
.L_3720:
        /*0048*/ 	.byte	0x04, 0x17
        /*004a*/ 	.short	(.L_3722 - .L_3721)
.L_3721:
        /*004c*/ 	.word	0x00000000
        /*0050*/ 	.short	0x0001
        /*0052*/ 	.short	0x00d8
        /*0054*/ 	.byte	0x00, 0xf0, 0x61, 0x03


	//----- nvinfo : EIATTR_KPARAM_INFO
	.align		4
.L_3722:
        /*0058*/ 	.byte	0x04, 0x17
        /*005a*/ 	.short	(.L_3724 - .L_3723)
.L_3723:
        /*005c*/ 	.word	0x00000000
        /*0060*/ 	.short	0x0000
        /*0062*/ 	.short	0x0000
        /*0064*/ 	.byte	0x00, 0xf0, 0x61, 0x03


	//----- nvinfo : EIATTR_SPARSE_MMA_MASK
	.align		4
.L_3724:
        /*0068*/ 	.byte	0x03, 0x50
        /*006a*/ 	.short	0x0000


	//----- nvinfo : EIATTR_MAXREG_COUNT
	.align		4
        /*006c*/ 	.byte	0x03, 0x1b
        /*006e*/ 	.short	0x0040


	//----- nvinfo : EIATTR_NUM_BARRIERS
	.align		4
        /*0070*/ 	.byte	0x02, 0x4c
        /*0072*/ 	.byte	0x01
	.zero		1


	//----- nvinfo : EIATTR_MERCURY_ISA_VERSION
	.align		4
        /*0074*/ 	.byte	0x03, 0x5f
        /*0076*/ 	.short	0x0101


	//----- nvinfo : EIATTR_VRC_CTA_INIT_COUNT
	.align		4
        /*0078*/ 	.byte	0x02, 0x4a
	.zero		1
	.zero		1


	//----- nvinfo : EIATTR_EXIT_INSTR_OFFSETS
	.align		4
        /*007c*/ 	.byte	0x04, 0x1c
        /*007e*/ 	.short	(.L_3726 - .L_3725)


	//   ....[0]....
.L_3725:
        /*0080*/ 	.word	0x000008a0


	//   ....[1]....
        /*0084*/ 	.word	0x00007e50


	//----- nvinfo : EIATTR_MAX_THREADS
	.align		4
.L_3726:
        /*0088*/ 	.byte	0x04, 0x05
        /*008a*/ 	.short	(.L_3728 - .L_3727)
.L_3727:
        /*008c*/ 	.word	0x00000100
        /*0090*/ 	.word	0x00000001
        /*0094*/ 	.word	0x00000001


	//----- nvinfo : EIATTR_CRS_STACK_SIZE
	.align		4
.L_3728:
        /*0098*/ 	.byte	0x04, 0x1e
        /*009a*/ 	.short	(.L_3730 - .L_3729)
.L_3729:
        /*009c*/ 	.word	0x00000000


	//----- nvinfo : EIATTR_CBANK_PARAM_SIZE
	.align		4
.L_3730:
        /*00a0*/ 	.byte	0x03, 0x19
        /*00a2*/ 	.short	0x02a8


	//----- nvinfo : EIATTR_PARAM_CBANK
	.align		4
        /*00a4*/ 	.byte	0x04, 0x0a
        /*00a6*/ 	.short	(.L_3732 - .L_3731)
	.align		4
.L_3731:
        /*00a8*/ 	.word	index@(.nv.constant0._ZN2at6native43_GLOBAL__N__7cc8d1ed_10_Dropout_cu_0e96ed3820fused_dropout_kernelIffjLin1ELi1EbEEvNS_4cuda6detail10TensorInfoIKT_T1_EENS5_IS6_S8_EENS5_IT4_S8_EES8_T0_NS_15PhiloxCudaStateE)
        /*00ac*/ 	.short	0x0380
        /*00ae*/ 	.short	0x02a8


	//----- nvinfo : EIATTR_SW_WAR
	.align		4
.L_3732:
        /*00b0*/ 	.byte	0x04, 0x36
        /*00b2*/ 	.short	(.L_3734 - .L_3733)
.L_3733:
        /*00b4*/ 	.word	0x00000008
.L_3734:


//--------------------- .nv.info._ZN2at6native43_GLOBAL__N__7cc8d1ed_10_Dropout_cu_0e96ed3820fused_dropout_kernelIffjLi1ELi1EbEEvNS_4cuda6detail10TensorInfoIKT_T1_EENS5_IS6_S8_EENS5_IT4_S8_EES8_T0_NS_15PhiloxCudaStateE --------------------------
	.section	.nv.info._ZN2at6native43_GLOBAL__N__7cc8d1ed_10_Dropout_cu_0e96ed3820fused_dropout_kernelIffjLi1ELi1EbEEvNS_4cuda6detail10TensorInfoIKT_T1_EENS5_IS6_S8_EENS5_IT4_S8_EES8_T0_NS_15PhiloxCudaStateE,"",@"SHT_CUDA_INFO"
	.sectionflags	@""
	.align	4


	//----- nvinfo : EIATTR_CUDA_API_VERSION
	.align		4
        /*0000*/ 	.byte	0x04, 0x37
        /*0002*/ 	.short	(.L_3736 - .L_3735)
.L_3735:
        /*0004*/ 	.word	0x00000082


	//----- nvinfo : EIATTR_KPARAM_INFO
	.align		4
.L_3736:
        /*0008*/ 	.byte	0x04, 0x17
        /*000a*/ 	.short	(.L_3738 - .L_3737)
.L_3737:
        /*000c*/ 	.word	0x00000000
        /*0010*/ 	.short	0x0005
        /*0012*/ 	.short	0x0290
        /*0014*/ 	.byte	0x00, 0xf0, 0x61, 0x00


	//----- nvinfo : EIATTR_KPARAM_INFO
	.align		4
.L_3738:
        /*0018*/ 	.byte	0x04, 0x17
        /*001a*/ 	.short	(.L_3740 - .L_3739)
.L_3739:
        /*001c*/ 	.word	0x00000000
        /*0020*/ 	.short	0x0004
        /*0022*/ 	.short	0x028c
        /*0024*/ 	.byte	0x00, 0xf0, 0x11, 0x00


	//----- nvinfo : EIATTR_KPARAM_INFO
	.align		4
.L_3740:
        /*0028*/ 	.byte	0x04, 0x17
        /*002a*/ 	.short	(.L_3742 - .L_3741)
.L_3741:
        /*002c*/ 	.word	0x00000000
        /*0030*/ 	.short	0x0003
        /*0032*/ 	.short	0x0288
        /*0034*/ 	.byte	0x00, 0xf0, 0x11, 0x00


	//----- nvinfo : EIATTR_KPARAM_INFO
	.align		4
.L_3742:
        /*0038*/ 	.byte	0x04, 0x17
        /*003a*/ 	.short	(.L_3744 - .L_3743)
.L_3743:
        /*003c*/ 	.word	0x00000000
        /*0040*/ 	.short	0x0002
        /*0042*/ 	.short	0x01b0
        /*0044*/ 	.byte	0x00, 0xf0, 0x61, 0x03


	//----- nvinfo : EIATTR_KPARAM_INFO
	.align		4
.L_3744:
        /*0048*/ 	.byte	0x04, 0x17
        /*004a*/ 	.short	(.L_3746 - .L_3745)
.L_3745:
        /*004c*/ 	.word	0x00000000
        /*0050*/ 	.short	0x0001
        /*0052*/ 	.short	0x00d8
        /*0054*/ 	.byte	0x00, 0xf0, 0x61, 0x03


	//----- nvinfo : EIATTR_KPARAM_INFO
	.align		4
.L_3746:
        /*0058*/ 	.byte	0x04, 0x17
        /*005a*/ 	.short	(.L_3748 - .L_3747)
.L_3747:
        /*005c*/ 	.word	0x00000000
        /*0060*/ 	.short	0x0000
        /*0062*/ 	.short	0x0000
        /*0064*/ 	.byte	0x00, 0xf0, 0x61, 0x03


	//----- nvinfo : EIATTR_SPARSE_MMA_MASK
	.align		4
.L_3748:
        /*0068*/ 	.byte	0x03, 0x50
        /*006a*/ 	.short	0x0000


	//----- nvinfo : EIATTR_MAXREG_COUNT
	.align		4
        /*006c*/ 	.byte	0x03, 0x1b
        /*006e*/ 	.short	0x0040


	//----- nvinfo : EIATTR_NUM_BARRIERS
	.align		4
        /*0070*/ 	.byte	0x02, 0x4c
        /*0072*/ 	.byte	0x01
	.zero		1


	//----- nvinfo : EIATTR_MERCURY_ISA_VERSION
	.align		4
        /*0074*/ 	.byte	0x03, 0x5f
        /*0076*/ 	.short	0x0101


	//----- nvinfo : EIATTR_VRC_CTA_INIT_COUNT
	.align		4
        /*0078*/ 	.byte	0x02, 0x4a
	.zero		1
	.zero		1


	//----- nvinfo : EIATTR_EXIT_INSTR_OFFSETS
	.align		4
        /*007c*/ 	.byte	0x04, 0x1c
        /*007e*/ 	.short	(.L_3750 - .L_3749)


	//   ....[0]....
.L_3749:
        /*0080*/ 	.word	0x00000890


	//   ....[1]....
        /*0084*/ 	.word	0x00001420


	//----- nvinfo : EIATTR_MAX_THREADS
	.align		4
.L_3750:
        /*0088*/ 	.byte	0x04, 0x05
        /*008a*/ 	.short	(.L_3752 - .L_3751)
.L_3751:
        /*008c*/ 	.word	0x00000100
        /*0090*/ 	.word	0x00000001
        /*0094*/ 	.word	0x00000001


	//----- nvinfo : EIATTR_CRS_STACK_SIZE
	.align		4
.L_3752:
        /*0098*/ 	.byte	0x04, 0x1e
        /*009a*/ 	.short	(.L_3754 - .L_3753)
.L_3753:
        /*009c*/ 	.word	0x00000000


	//----- nvinfo : EIATTR_CBANK_PARAM_SIZE
	.align		4
.L_3754:
        /*00a0*/ 	.byte	0x03, 0x19
        /*00a2*/ 	.short	0x02a8


	//----- nvinfo : EIATTR_PARAM_CBANK
	.align		4
        /*00a4*/ 	.byte	0x04, 0x0a
        /*00a6*/ 	.short	(.L_3756 - .L_3755)
	.align		4
.L_3755:
        /*00a8*/ 	.word	index@(.nv.constant0._ZN2at6native43_GLOBAL__N__7cc8d1ed_10_Dropout_cu_0e96ed3820fused_dropout_kernelIffjLi1ELi1EbEEvNS_4cuda6detail10TensorInfoIKT_T1_EENS5_IS6_S8_EENS5_IT4_S8_EES8_T0_NS_15PhiloxCudaStateE)
        /*00ac*/ 	.short	0x0380
        /*00ae*/ 	.short	0x02a8


	//----- nvinfo : EIATTR_SW_WAR
	.align		4
.L_3756:
        /*00b0*/ 	.byte	0x04, 0x36
        /*00b2*/ 	.short	(.L_3758 - .L_3757)
.L_3757:
        /*00b4*/ 	.word	0x00000008
.L_3758:


//--------------------- .nv.info._ZN2at6native43_GLOBAL__N__7cc8d1ed_10_Dropout_cu_0e96ed3824fused_dropout_kernel_vecIffjLi1ELi2EbEEvNS_4cuda6detail10TensorInfoIKT_T1_EENS5_IS6_S8_EENS5_IT4_S8_EES8_T0_NS_15PhiloxCudaStateE --------------------------
	.section	.nv.info._ZN2at6native43_GLOBAL__N__7cc8d1ed_10_Dropout_cu_0e96ed3824fused_dropout_kernel_vecIffjLi1ELi2EbEEvNS_4cuda6detail10TensorInfoIKT_T1_EENS5_IS6_S8_EENS5_IT4_S8_EES8_T0_NS_15PhiloxCudaStateE,"",@"SHT_CUDA_INFO"
	.sectionflags	@""
	.align	4


	//----- nvinfo : EIATTR_CUDA_API_VERSION
	.align		4
        /*0000*/ 	.byte	0x04, 0x37
        /*0002*/ 	.short	(.L_3760 - .L_3759)
.L_3759:
        /*0004*/ 	.word	0x00000082


	//----- nvinfo : EIATTR_KPARAM_INFO
	.align		4
.L_3760:
        /*0008*/ 	.byte	0x04, 0x17
        /*000a*/ 	.short	(.L_3762 - .L_3761)
.L_3761:
        /*000c*/ 	.word	0x00000000
        /*0010*/ 	.short	0x0005
        /*0012*/ 	.short	0x0290
        /*0014*/ 	.byte	0x00, 0xf0, 0x61, 0x00


	//----- nvinfo : EIATTR_KPARAM_INFO
	.align		4
.L_3762:
        /*0018*/ 	.byte	0x04, 0x17
        /*001a*/ 	.short	(.L_3764 - .L_3763)
.L_3763:
        /*001c*/ 	.word	0x00000000
        /*0020*/ 	.short	0x0004
        /*0022*/ 	.short	0x028c
        /*0024*/ 	.byte	0x00, 0xf0, 0x11, 0x00


	//----- nvinfo : EIATTR_KPARAM_INFO
	.align		4
.L_3764:
        /*0028*/ 	.byte	0x04, 0x17
        /*002a*/ 	.short	(.L_3766 - .L_3765)
.L_3765:
        /*002c*/ 	.word	0x00000000
        /*0030*/ 	.short	0x0003
        /*0032*/ 	.short	0x0288
        /*0034*/ 	.byte	0x00, 0xf0, 0x11, 0x00


	//----- nvinfo : EIATTR_KPARAM_INFO
	.align		4
.L_3766:
        /*0038*/ 	.byte	0x04, 0x17
        /*003a*/ 	.short	(.L_3768 - .L_3767)
.L_3767:
        /*003c*/ 	.word	0x00000000
        /*0040*/ 	.short	0x0002
        /*0042*/ 	.short	0x01b0
        /*0044*/ 	.byte	0x00, 0xf0, 0x61, 0x03


	//----- nvinfo : EIATTR_KPARAM_INFO
	.align		4
.L_3768:
        /*0048*/ 	.byte	0x04, 0x17
        /*004a*/ 	.short	(.L_3770 - .L_3769)
.L_3769:
        /*004c*/ 	.word	0x00000000
        /*0050*/ 	.short	0x0001
        /*0052*/ 	.short	0x00d8
        /*0054*/ 	.byte	0x00, 0xf0, 0x61, 0x03


	//----- nvinfo : EIATTR_KPARAM_INFO
	.align		4
.L_3770:
        /*0058*/ 	.byte	0x04, 0x17
        /*005a*/ 	.short	(.L_3772 - .L_3771)
.L_3771:
        /*005c*/ 	.word	0x00000000
        /*0060*/ 	.short	0x0000
        /*0062*/ 	.short	0x0000
        /*0064*/ 	.byte	0x00, 0xf0, 0x61, 0x03


	//----- nvinfo : EIATTR_SPARSE_MMA_MASK
	.align		4
.L_3772:
        /*0068*/ 	.byte	0x03, 0x50
        /*006a*/ 	.short	0x0000


	//----- nvinfo : EIATTR_MAXREG_COUNT
	.align		4
        /*006c*/ 	.byte	0x03, 0x1b
        /*006e*/ 	.short	0x0040


	//----- nvinfo : EIATTR_NUM_BARRIERS
	.align		4
        /*0070*/ 	.byte	0x02, 0x4c
        /*0072*/ 	.byte	0x01
	.zero		1


	//----- nvinfo : EIATTR_MERCURY_ISA_VERSION
	.align		4
        /*0074*/ 	.byte	0x03, 0x5f
        /*0076*/ 	.short	0x0101


	//----- nvinfo : EIATTR_VRC_CTA_INIT_COUNT
	.align		4
        /*0078*/ 	.byte	0x02, 0x4a
	.zero		1
	.zero		1


	//----- nvinfo : EIATTR_EXIT_INSTR_OFFSETS
	.align		4
        /*007c*/ 	.byte	0x04, 0x1c
        /*007e*/ 	.short	(.L_3774 - .L_3773)


	//   ....[0]....
.L_3773:
        /*0080*/ 	.word	0x00000130


	//   ....[1]....
        /*0084*/ 	.word	0x00000e40


	//----- nvinfo : EIATTR_MAX_THREADS
	.align		4
.L_3774:
        /*0088*/ 	.byte	0x04, 0x05
        /*008a*/ 	.short	(.L_3776 - .L_3775)
.L_3775:
        /*008c*/ 	.word	0x00000100
        /*0090*/ 	.word	0x00000001
        /*0094*/ 	.word	0x00000001


	//----- nvinfo : EIATTR_CRS_STACK_SIZE
	.align		4
.L_3776:
        /*0098*/ 	.byte	0x04, 0x1e
        /*009a*/ 	.short	(.L_3778 - .L_3777)
.L_3777:
        /*009c*/ 	.word	0x00000000


	//----- nvinfo : EIATTR_CBANK_PARAM_SIZE
	.align		4
.L_3778:
        /*00a0*/ 	.byte	0x03, 0x19
        /*00a2*/ 	.short	0x02a8


	//----- nvinfo : EIATTR_PARAM_CBANK
	.align		4
        /*00a4*/ 	.byte	0x04, 0x0a
        /*00a6*/ 	.short	(.L_3780 - .L_3779)
	.align		4
.L_3779:
        /*00a8*/ 	.word	index@(.nv.constant0._ZN2at6native43_GLOBAL__N__7cc8d1ed_10_Dropout_cu_0e96ed3824fused_dropout_kernel_vecIffjLi1ELi2EbEEvNS_4cuda6detail10TensorInfoIKT_T1_EENS5_IS6_S8_EENS5_IT4_S8_EES8_T0_NS_15PhiloxCudaStateE)
        /*00ac*/ 	.short	0x0380
        /*00ae*/ 	.short	0x02a8


	//----- nvinfo : EIATTR_SW_WAR
	.align		4
.L_3780:
        /*00b0*/ 	.byte	0x04, 0x36
        /*00b2*/ 	.short	(.L_3782 - .L_3781)
.L_3781:
        /*00b4*/ 	.word	0x00000008
.L_3782:


//--------------------- .nv.info._ZN2at6native43_GLOBAL__N__7cc8d1ed_10_Dropout_cu_0e96ed3824fused_dropout_kernel_vecIffjLi1ELi4EbEEvNS_4cuda6detail10TensorInfoIKT_T1_EENS5_IS6_S8_EENS5_IT4_S8_EES8_T0_NS_15PhiloxCudaStateE --------------------------
	.section	.nv.info._ZN2at6native43_GLOBAL__N__7cc8d1ed_10_Dropout_cu_0e96ed3824fused_dropout_kernel_vecIffjLi1ELi4EbEEvNS_4cuda6detail10TensorInfoIKT_T1_EENS5_IS6_S8_EENS5_IT4_S8_EES8_T0_NS_15PhiloxCudaStateE,"",@"SHT_CUDA_INFO"
	.sectionflags	@""
	.align	4


	//----- nvinfo : EIATTR_CUDA_API_VERSION
	.align		4
        /*0000*/ 	.byte	0x04, 0x37
        /*0002*/ 	.short	(.L_3784 - .L_3783)
.L_3783:
        /*0004*/ 	.word	0x00000082


	//----- nvinfo : EIATTR_KPARAM_INFO
	.align		4
.L_3784:
        /*0008*/ 	.byte	0x04, 0x17
        /*000a*/ 	.short	(.L_3786 - .L_3785)
.L_3785:
        /*000c*/ 	.word	0x00000000
        /*0010*/ 	.short	0x0005
        /*0012*/ 	.short	0x0290
        /*0014*/ 	.byte	0x00, 0xf0, 0x61, 0x00


	//----- nvinfo : EIATTR_KPARAM_INFO
	.align		4
.L_3786:
        /*0018*/ 	.byte	0x04, 0x17
        /*001a*/ 	.short	(.L_3788 - .L_3787)
.L_3787:
        /*001c*/ 	.word	0x00000000
        /*0020*/ 	.short	0x0004
        /*0022*/ 	.short	0x028c
        /*0024*/ 	.byte	0x00, 0xf0, 0x11, 0x00


	//----- nvinfo : EIATTR_KPARAM_INFO
	.align		4
.L_3788:
        /*0028*/ 	.byte	0x04, 0x17
        /*002a*/ 	.short	(.L_3790 - .L_3789)
.L_3789:
        /*002c*/ 	.word	0x00000000
        /*0030*/ 	.short	0x0003
        /*0032*/ 	.short	0x0288
        /*0034*/ 	.byte	0x00, 0xf0, 0x11, 0x00


	//----- nvinfo : EIATTR_KPARAM_INFO
	.align		4
.L_3790:
        /*0038*/ 	.byte	0x04, 0x17
        /*003a*/ 	.short	(.L_3792 - .L_3791)
.L_3791:
        /*003c*/ 	.word	0x00000000
        /*0040*/ 	.short	0x0002
        /*0042*/ 	.short	0x01b0
        /*0044*/ 	.byte	0x00, 0xf0, 0x61, 0x03


	//----- nvinfo : EIATTR_KPARAM_INFO
	.align		4
.L_3792:
        /*0048*/ 	.byte	0x04, 0x17
        /*004a*/ 	.short	(.L_3794 - .L_3793)
.L_3793:
        /*004c*/ 	.word	0x00000000
        /*0050*/ 	.short	0x0001
        /*0052*/ 	.short	0x00d8
        /*0054*/ 	.byte	0x00, 0xf0, 0x61, 0x03


	//----- nvinfo : EIATTR_KPARAM_INFO
	.align		4
.L_3794:
        /*0058*/ 	.byte	0x04, 0x17
        /*005a*/ 	.short	(.L_3796 - .L_3795)
.L_3795:
        /*005c*/ 	.word	0x00000000
        /*0060*/ 	.short	0x0000
        /*0062*/ 	.short	0x0000
        /*0064*/ 	.byte	0x00, 0xf0, 0x61, 0x03


	//----- nvinfo : EIATTR_SPARSE_MMA_MASK
	.align		4
.L_3796:
        /*0068*/ 	.byte	0x03, 0x50
        /*006a*/ 	.short	0x0000


	//----- nvinfo : EIATTR_MAXREG_COUNT
	.align		4
        /*006c*/ 	.byte	0x03, 0x1b
        /*006e*/ 	.short	0x0040


	//----- nvinfo : EIATTR_NUM_BARRIERS
	.align		4
        /*0070*/ 	.byte	0x02, 0x4c
        /*0072*/ 	.byte	0x01
	.zero		1


	//----- nvinfo : EIATTR_MERCURY_ISA_VERSION
	.align		4
        /*0074*/ 	.byte	0x03, 0x5f
        /*0076*/ 	.short	0x0101


	//----- nvinfo : EIATTR_VRC_CTA_INIT_COUNT
	.align		4
        /*0078*/ 	.byte	0x02, 0x4a
	.zero		1
	.zero		1


	//----- nvinfo : EIATTR_EXIT_INSTR_OFFSETS
	.align		4
        /*007c*/ 	.byte	0x04, 0x1c
        /*007e*/ 	.short	(.L_3798 - .L_3797)


	//   ....[0]....
.L_3797:
        /*0080*/ 	.word	0x00000150


	//   ....[1]....
        /*0084*/ 	.word	0x00001040


	//----- nvinfo : EIATTR_MAX_THREADS
	.align		4
.L_3798:
        /*0088*/ 	.byte	0x04, 0x05
        /*008a*/ 	.short	(.L_3800 - .L_3799)
.L_3799:
        /*008c*/ 	.word	0x00000100
        /*0090*/ 	.word	0x00000001
        /*0094*/ 	.word	0x00000001


	//----- nvinfo : EIATTR_CRS_STACK_SIZE
	.align		4
.L_3800:
        /*0098*/ 	.byte	0x04, 0x1e
        /*009a*/ 	.short	(.L_3802 - .L_3801)
.L_3801:
        /*009c*/ 	.word	0x00000000


	//----- nvinfo : EIATTR_CBANK_PARAM_SIZE
	.align		4
.L_3802:
        /*00a0*/ 	.byte	0x03, 0x19
        /*00a2*/ 	.short	0x02a8


	//----- nvinfo : EIATTR_PARAM_CBANK
	.align		4
        /*00a4*/ 	.byte	0x04, 0x0a
        /*00a6*/ 	.short	(.L_3804 - .L_3803)
	.align		4
.L_3803:
        /*00a8*/ 	.word	index@(.nv.constant0._ZN2at6native43_GLOBAL__N__7cc8d1ed_10_Dropout_cu_0e96ed3824fused_dropout_kernel_vecIffjLi1ELi4EbEEvNS_4cuda6detail10TensorInfoIKT_T1_EENS5_IS6_S8_EENS5_IT4_S8_EES8_T0_NS_15PhiloxCudaStateE)
        /*00ac*/ 	.short	0x0380
        /*00ae*/ 	.short	0x02a8


	//----- nvinfo : EIATTR_SW_WAR
	.align		4
.L_3804:
        /*00b0*/ 	.byte	0x04, 0x36
        /*00b2*/ 	.short	(.L_3806 - .L_3805)
.L_3805:
        /*00b4*/ 	.word	0x00000008
.L_3806:


//--------------------- .nv.info._ZN2at6native43_GLOBAL__N__7cc8d1ed_10_Dropout_cu_0e96ed3824fused_dropout_kernel_vecIffjLi1ELi8EbEEvNS_4cuda6detail10TensorInfoIKT_T1_EENS5_IS6_S8_EENS5_IT4_S8_EES8_T0_NS_15PhiloxCudaStateE --------------------------
	.section	.nv.info._ZN2at6native43_GLOBAL__N__7cc8d1ed_10_Dropout_cu_0e96ed3824fused_dropout_kernel_vecIffjLi1ELi8EbEEvNS_4cuda6detail10TensorInfoIKT_T1_EENS5_IS6_S8_EENS5_IT4_S8_EES8_T0_NS_15PhiloxCudaStateE,"",@"SHT_CUDA_INFO"
	.sectionflags	@""
	.align	4


	//----- nvinfo : EIATTR_CUDA_API_VERSION
	.align		4
        /*0000*/ 	.byte	0x04, 0x37
        /*0002*/ 	.short	(.L_3808 - .L_3807)
.L_3807:
        /*0004*/ 	.word	0x00000082


	//----- nvinfo : EIATTR_KPARAM_INFO
	.align		4
.L_3808:
        /*0008*/ 	.byte	0x04, 0x17
        /*000a*/ 	.short	(.L_3810 - .L_3809)
.L_3809:
        /*000c*/ 	.word	0x00000000
        /*0010*/ 	.short	0x0005
        /*0012*/ 	.short	0x0290
        /*0014*/ 	.byte	0x00, 0xf0, 0x61, 0x00


	//----- nvinfo : EIATTR_KPARAM_INFO
	.align		4
.L_3810:
        /*0018*/ 	.byte	0x04, 0x17
        /*001a*/ 	.short	(.L_3812 - .L_3811)
.L_3811:
        /*001c*/ 	.word	0x00000000
        /*0020*/ 	.short	0x0004
        /*0022*/ 	.short	0x028c
        /*0024*/ 	.byte	0x00, 0xf0, 0x11, 0x00


	//----- nvinfo : EIATTR_KPARAM_INFO
	.align		4
.L_3812:
        /*0028*/ 	.byte	0x04, 0x17
        /*002a*/ 	.short	(.L_3814 - .L_3813)
.L_3813:
        /*002c*/ 	.word	0x00000000
        /*0030*/ 	.short	0x0003
        /*0032*/ 	.short	0x0288
        /*0034*/ 	.byte	0x00, 0xf0, 0x11, 0x00


	//----- nvinfo : EIATTR_KPARAM_INFO
	.align		4
.L_3814:
        /*0038*/ 	.byte	0x04, 0x17
        /*003a*/ 	.short	(.L_3816 - .L_3815)
.L_3815:
        /*003c*/ 	.word	0x00000000
        /*0040*/ 	.short	0x0002
        /*0042*/ 	.short	0x01b0
        /*0044*/ 	.byte	0x00, 0xf0, 0x61, 0x03


	//----- nvinfo : EIATTR_KPARAM_INFO
	.align		4
.L_3816:
        /*0048*/ 	.byte	0x04, 0x17
        /*004a*/ 	.short	(.L_3818 - .L_3817)
.L_3817:
        /*004c*/ 	.word	0x00000000
        /*0050*/ 	.short	0x0001
        /*0052*/ 	.short	0x00d8
        /*0054*/ 	.byte	0x00, 0xf0, 0x61, 0x03


	//----- nvinfo : EIATTR_KPARAM_INFO
	.align		4
.L_3818:
        /*0058*/ 	.byte	0x04, 0x17
        /*005a*/ 	.short	(.L_3820 - .L_3819)
.L_3819:
        /*005c*/ 	.word	0x00000000
        /*0060*/ 	.short	0x0000
        /*0062*/ 	.short	0x0000
        /*0064*/ 	.byte	0x00, 0xf0, 0x61, 0x03


	//----- nvinfo : EIATTR_SPARSE_MMA_MASK
	.align		4
.L_3820:
        /*0068*/ 	.byte	0x03, 0x50
        /*006a*/ 	.short	0x0000


	//----- nvinfo : EIATTR_MAXREG_COUNT
	.align		4
        /*006c*/ 	.byte	0x03, 0x1b
        /*006e*/ 	.short	0x0040


	//----- nvinfo : EIATTR_NUM_BARRIERS
	.align		4
        /*0070*/ 	.byte	0x02, 0x4c
        /*0072*/ 	.byte	0x01
	.zero		1


	//----- nvinfo : EIATTR_MERCURY_ISA_VERSION
	.align		4
        /*0074*/ 	.byte	0x03, 0x5f
        /*0076*/ 	.short	0x0101


	//----- nvinfo : EIATTR_VRC_CTA_INIT_COUNT
	.align		4
        /*0078*/ 	.byte	0x02, 0x4a
	.zero		1
	.zero		1


	//----- nvinfo : EIATTR_EXIT_INSTR_OFFSETS
	.align		4
        /*007c*/ 	.byte	0x04, 0x1c
        /*007e*/ 	.short	(.L_3822 - .L_3821)


	//   ....[0]....
.L_3821:
        /*0080*/ 	.word	0x00000130


	//   ....[1]....
        /*0084*/ 	.word	0x00001680


	//----- nvinfo : EIATTR_MAX_THREADS
	.align		4
.L_3822:
        /*0088*/ 	.byte	0x04, 0x05
        /*008a*/ 	.short	(.L_3824 - .L_3823)
.L_3823:
        /*008c*/ 	.word	0x00000100
        /*0090*/ 	.word	0x00000001
        /*0094*/ 	.word	0x00000001


	//----- nvinfo : EIATTR_CRS_STACK_SIZE
	.align		4
.L_3824:
        /*0098*/ 	.byte	0x04, 0x1e
        /*009a*/ 	.short	(.L_3826 - .L_3825)
.L_3825:
        /*009c*/ 	.word	0x00000000


	//----- nvinfo : EIATTR_CBANK_PARAM_SIZE
	.align		4
.L_3826:
        /*00a0*/ 	.byte	0x03, 0x19
        /*00a2*/ 	.short	0x02a8


	//----- nvinfo : EIATTR_PARAM_CBANK
	.align		4
        /*00a4*/ 	.byte	0x04, 0x0a
        /*00a6*/ 	.short	(.L_3828 - .L_3827)
	.align		4
.L_3827:
        /*00a8*/ 	.word	index@(.nv.constant0._ZN2at6native43_GLOBAL__N__7cc8d1ed_10_Dropout_cu_0e96ed3824fused_dropout_kernel_vecIffjLi1ELi8EbEEvNS_4cuda6detail10TensorInfoIKT_T1_EENS5_IS6_S8_EENS5_IT4_S8_EES8_T0_NS_15PhiloxCudaStateE)
        /*00ac*/ 	.short	0x0380
        /*00ae*/ 	.short	0x02a8


	//----- nvinfo : EIATTR_SW_WAR
	.align		4
.L_3828:
        /*00b0*/ 	.byte	0x04, 0x36
        /*00b2*/ 	.short	(.L_3830 - .L_3829)
.L_3829:
        /*00b4*/ 	.word	0x00000008
.L_3830:


//--------------------- .nv.info._ZN2at6native43_GLOBAL__N__7cc8d1ed_10_Dropout_cu_0e96ed3824fused_dropout_kernel_vecIffjLi1ELi16EbEEvNS_4cuda6detail10TensorInfoIKT_T1_EENS5_IS6_S8_EENS5_IT4_S8_EES8_T0_NS_15PhiloxCudaStateE --------------------------
	.section	.nv.info._ZN2at6native43_GLOBAL__N__7cc8d1ed_10_Dropout_cu_0e96ed3824fused_dropout_kernel_vecIffjLi1ELi16EbEEvNS_4cuda6detail10TensorInfoIKT_T1_EENS5_IS6_S8_EENS5_IT4_S8_EES8_T0_NS_15PhiloxCudaStateE,"",@"SHT_CUDA_INFO"
	.sectionflags	@""
	.align	4


	//----- nvinfo : EIATTR_CUDA_API_VERSION
	.align		4
        /*0000*/ 	.byte	0x04, 0x37
        /*0002*/ 	.short	(.L_3832 - .L_3831)
.L_3831:
        /*0004*/ 	.word	0x00000082


	//----- nvinfo : EIATTR_KPARAM_INFO
	.align		4
.L_3832:
        /*0008*/ 	.byte	0x04, 0x17
        /*000a*/ 	.short	(.L_3834 - .L_3833)
.L_3833:
        /*000c*/ 	.word	0x00000000
        /*0010*/ 	.short	0x0005
        /*0012*/ 	.short	0x0290
        /*0014*/ 	.byte	0x00, 0xf0, 0x61, 0x00


	//----- nvinfo : EIATTR_KPARAM_INFO
	.align		4
.L_3834:
        /*0018*/ 	.byte	0x04, 0x17
        /*001a*/ 	.short	(.L_3836 - .L_3835)
.L_3835:
        /*001c*/ 	.word	0x00000000
        /*0020*/ 	.short	0x0004
        /*0022*/ 	.short	0x028c
        /*0024*/ 	.byte	0x00, 0xf0, 0x11, 0x00


	//----- nvinfo : EIATTR_KPARAM_INFO
	.align		4
.L_3836:
        /*0028*/ 	.byte	0x04, 0x17
        /*002a*/ 	.short	(.L_3838 - .L_3837)
.L_3837:
        /*002c*/ 	.word	0x00000000
        /*0030*/ 	.short	0x0003
        /*0032*/ 	.short	0x0288
        /*0034*/ 	.byte	0x00, 0xf0, 0x11, 0x00


	//----- nvinfo : EIATTR_KPARAM_INFO
	.align		4
.L_3838:
        /*0038*/ 	.byte	0x04, 0x17
        /*003a*/ 	.short	(.L_3840 - .L_3839)
.L_3839:
        /*003c*/ 	.word	0x00000000
        /*0040*/ 	.short	0x0002
        /*0042*/ 	.short	0x01b0
        /*0044*/ 	.byte	0x00, 0xf0, 0x61, 0x03


	//----- nvinfo : EIATTR_KPARAM_INFO
	.align		4
.L_3840:
        /*0048*/ 	.byte	0x04, 0x17
        /*004a*/ 	.short	(.L_3842 - .L_3841)
.L_3841:
        /*004c*/ 	.word	0x00000000
        /*0050*/ 	.short	0x0001
        /*0052*/ 	.short	0x00d8
        /*0054*/ 	.byte	0x00, 0xf0, 0x61, 0x03


	//----- nvinfo : EIATTR_KPARAM_INFO
	.align		4
.L_3842:
        /*0058*/ 	.byte	0x04, 0x17
        /*005a*/ 	.short	(.L_3844 - .L_3843)
.L_3843:
        /*005c*/ 	.word	0x00000000
        /*0060*/ 	.short	0x0000
        /*0062*/ 	.short	0x0000
        /*0064*/ 	.byte	0x00, 0xf0, 0x61, 0x03


	//----- nvinfo : EIATTR_SPARSE_MMA_MASK
	.align		4
.L_3844:
        /*0068*/ 	.byte	0x03, 0x50
        /*006a*/ 	.short	0x0000


	//----- nvinfo : EIATTR_MAXREG_COUNT
	.align		4
        /*006c*/ 	.byte	0x03, 0x1b
        /*006e*/ 	.short	0x0040


	//----- nvinfo : EIATTR_NUM_BARRIERS
	.align		4
        /*0070*/ 	.byte	0x02, 0x4c
        /*0072*/ 	.byte	0x01
	.zero		1


	//----- nvinfo : EIATTR_MERCURY_ISA_VERSION
	.align		4
        /*0074*/ 	.byte	0x03, 0x5f
        /*0076*/ 	.short	0x0101


	//----- nvinfo : EIATTR_VRC_CTA_INIT_COUNT
	.align		4
        /*0078*/ 	.byte	0x02, 0x4a
	.zero		1
	.zero		1


	//----- nvinfo : EIATTR_EXIT_INSTR_OFFSETS
	.align		4
        /*007c*/ 	.byte	0x04, 0x1c
        /*007e*/ 	.short	(.L_3846 - .L_3845)


	//   ....[0]....
.L_3845:
        /*0080*/ 	.word	0x000005c0


	//   ....[1]....
        /*0084*/ 	.word	0x000025b0


	//----- nvinfo : EIATTR_MAX_THREADS
	.align		4
.L_3846:
        /*0088*/ 	.byte	0x04, 0x05
        /*008a*/ 	.short	(.L_3848 - .L_3847)
.L_3847:
        /*008c*/ 	.word	0x00000100
        /*0090*/ 	.word	0x00000001
        /*0094*/ 	.word	0x00000001


	//----- nvinfo : EIATTR_CRS_STACK_SIZE
	.align		4
.L_3848:
        /*0098*/ 	.byte	0x04, 0x1e
        /*009a*/ 	.short	(.L_3850 - .L_3849)
.L_3849:
        /*009c*/ 	.word	0x00000000


	//----- nvinfo : EIATTR_CBANK_PARAM_SIZE
	.align		4
.L_3850:
        /*00a0*/ 	.byte	0x03, 0x19
        /*00a2*/ 	.short	0x02a8


	//----- nvinfo : EIATTR_PARAM_CBANK
	.align		4
        /*00a4*/ 	.byte	0x04, 0x0a
        /*00a6*/ 	.short	(.L_3852 - .L_3851)
	.align		4
.L_3851:
        /*00a8*/ 	.word	index@(.nv.constant0._ZN2at6native43_GLOBAL__N__7cc8d1ed_10_Dropout_cu_0e96ed3824fused_dropout_kernel_vecIffjLi1ELi16EbEEvNS_4cuda6detail10TensorInfoIKT_T1_EENS5_IS6_S8_EENS5_IT4_S8_EES8_T0_NS_15PhiloxCudaStateE)
        /*00ac*/ 	.short	0x0380
        /*00ae*/ 	.short	0x02a8


	//----- nvinfo : EIATTR_SW_WAR
	.align		4
.L_3852:
        /*00b0*/ 	.byte	0x04, 0x36
        /*00b2*/ 	.short	(.L_3854 - .L_3853)
.L_3853:
        /*00b4*/ 	.word	0x00000008
.L_3854:


//--------------------- .nv.info._ZN2at6native43_GLOBAL__N__7cc8d1ed_10_Dropout_cu_0e96ed3820fused_dropout_kernelIddjLin1ELin1EbEEvNS_4cuda6detail10TensorInfoIKT_T1_EENS5_IS6_S8_EENS5_IT4_S8_EES8_T0_NS_15PhiloxCudaStateE --------------------------
	.section	.nv.info._ZN2at6native43_GLOBAL__N__7cc8d1ed_10_Dropout_cu_0e96ed3820fused_dropout_kernelIddjLin1ELin1EbEEvNS_4cuda6detail10TensorInfoIKT_T1_EENS5_IS6_S8_EENS5_IT4_S8_EES8_T0_NS_15PhiloxCudaStateE,"",@"SHT_CUDA_INFO"
	.sectionflags	@""
	.align	4


	//----- nvinfo : EIATTR_CUDA_API_VERSION
	.align		4
        /*0000*/ 	.byte	0x04, 0x37
        /*0002*/ 	.short	(.L_3856 - .L_3855)
.L_3855:
        /*0004*/ 	.word	0x00000082


	//----- nvinfo : EIATTR_KPARAM_INFO
	.align		4
.L_3856:
        /*0008*/ 	.byte	0x04, 0x17
        /*000a*/ 	.short	(.L_3858 - .L_3857)
.L_3857:
        /*000c*/ 	.word	0x00000000
        /*0010*/ 	.short	0x0005
        /*0012*/ 	.short	0x0298
        /*0014*/ 	.byte	0x00, 0xf0, 0x61, 0x00


	//----- nvinfo : EIATTR_KPARAM_INFO
	.align		4
.L_3858:
        /*0018*/ 	.byte	0x04, 0x17
        /*001a*/ 	.short	(.L_3860 - .L_3859)
.L_3859:
        /*001c*/ 	.word	0x00000000
        /*0020*/ 	.short	0x0004
        /*0022*/ 	.short	0x0290
        /*0024*/ 	.byte	0x00, 0xf0, 0x21, 0x00


	//----- nvinfo : EIATTR_KPARAM_INFO
	.align		4
.L_3860:
        /*0028*/ 	.byte	0x04, 0x17
        /*002a*/ 	.short	(.L_3862 - .L_3861)
.L_3861:
        /*002c*/ 	.word	0x00000000
        /*0030*/ 	.short	0x0003
        /*0032*/ 	.short	0x0288
        /*0034*/ 	.byte	0x00, 0xf0, 0x11, 0x00


	//----- nvinfo : EIATTR_KPARAM_INFO
	.align		4
.L_3862:
        /*0038*/ 	.byte	0x04, 0x17
        /*003a*/ 	.short	(.L_3864 - .L_3863)
.L_3863:
        /*003c*/ 	.word	0x00000000
        /*0040*/ 	.short	0x0002
        /*0042*/ 	.short	0x01b0
        /*0044*/ 	.byte	0x00, 0xf0, 0x61, 0x03


	//----- nvinfo : EIATTR_KPARAM_INFO
	.align		4
.L_3864:
        /*0048*/ 	.byte	0x04, 0x17
        /*004a*/ 	.short	(.L_3866 - .L_3865)
.L_3865:
        /*004c*/ 	.word	0x00000000
        /*0050*/ 	.short	0x0001
        /*0052*/ 	.short	0x00d8
        /*0054*/ 	.byte	0x00, 0xf0, 0x61, 0x03


	//----- nvinfo : EIATTR_KPARAM_INFO
	.align		4
.L_3866:
        /*0058*/ 	.byte	0x04, 0x17
        /*005a*/ 	.short	(.L_3868 - .L_3867)
.L_3867:
        /*005c*/ 	.word	0x00000000
        /*0060*/ 	.short	0x0000
        /*0062*/ 	.short	0x0000
        /*0064*/ 	.byte	0x00, 0xf0, 0x61, 0x03


	//----- nvinfo : EIATTR_SPARSE_MMA_MASK
	.align		4
.L_3868:
        /*0068*/ 	.byte	0x03, 0x50
        /*006a*/ 	.short	0x0000


	//----- nvinfo : EIATTR_MAXREG_COUNT
	.align		4
        /*006c*/ 	.byte	0x03, 0x1b
        /*006e*/ 	.short	0x0040


	//----- nvinfo : EIATTR_NUM_BARRIERS
	.align		4
        /*0070*/ 	.byte	0x02, 0x4c
        /*0072*/ 	.byte	0x01
	.zero		1


	//----- nvinfo : EIATTR_MERCURY_ISA_VERSION
	.align		4
        /*0074*/ 	.byte	0x03, 0x5f
        /*0076*/ 	.short	0x0101


	//----- nvinfo : EIATTR_VRC_CTA_INIT_COUNT
	.align		4
        /*0078*/ 	.byte	0x02, 0x4a
	.zero		1
	.zero		1


	//----- nvinfo : EIATTR_EXIT_INSTR_OFFSETS
	.align		4
        /*007c*/ 	.byte	0x04, 0x1c
        /*007e*/ 	.short	(.L_3870 - .L_3869)


	//   ....[0]....
.L_3869:
        /*0080*/ 	.word	0x00000840


	//   ....[1]....
        /*0084*/ 	.word	0x0000eea0


	//----- nvinfo : EIATTR_MAX_THREADS
	.align		4
.L_3870:
        /*0088*/ 	.byte	0x04, 0x05
        /*008a*/ 	.short	(.L_3872 - .L_3871)
.L_3871:
        /*008c*/ 	.word	0x00000100
        /*0090*/ 	.word	0x00000001
        /*0094*/ 	.word	0x00000001


	//----- nvinfo : EIATTR_CRS_STACK_SIZE
	.align		4
.L_3872:
        /*0098*/ 	.byte	0x04, 0x1e
        /*009a*/ 	.short	(.L_3874 - .L_3873)
.L_3873:
        /*009c*/ 	.word	0x00000000


	//----- nvinfo : EIATTR_CBANK_PARAM_SIZE
	.align		4
.L_3874:
        /*00a0*/ 	.byte	0x03, 0x19
        /*00a2*/ 	.short	0x02b0


	//----- nvinfo : EIATTR_PARAM_CBANK
	.align		4
        /*00a4*/ 	.byte	0x04, 0x0a
        /*00a6*/ 	.short	(.L_3876 - .L_3875)
	.align		4
.L_3875:
        /*00a8*/ 	.word	index@(.nv.constant0._ZN2at6native43_GLOBAL__N__7cc8d1ed_10_Dropout_cu_0e96ed3820fused_dropout_kernelIddjLin1ELin1EbEEvNS_4cuda6detail10TensorInfoIKT_T1_EENS5_IS6_S8_EENS5_IT4_S8_EES8_T0_NS_15PhiloxCudaStateE)
        /*00ac*/ 	.short	0x0380
        /*00ae*/ 	.short	0x02b0


	//----- nvinfo : EIATTR_SW_WAR
	.align		4
.L_3876:
        /*00b0*/ 	.byte	0x04, 0x36
        /*00b2*/ 	.short	(.L_3878 - .L_3877)
.L_3877:
        /*00b4*/ 	.word	0x00000008
.L_3878:


//--------------------- .nv.info._ZN2at6native43_GLOBAL__N__7cc8d1ed_10_Dropout_cu_0e96ed3820fused_dropout_kernelIddjLin1ELi1EbEEvNS_4cuda6detail10TensorInfoIKT_T1_EENS5_IS6_S8_EENS5_IT4_S8_EES8_T0_NS_15PhiloxCudaStateE --------------------------
	.section	.nv.info._ZN2at6native43_GLOBAL__N__7cc8d1ed_10_Dropout_cu_0e96ed3820fused_dropout_kernelIddjLin1ELi1EbEEvNS_4cuda6detail10TensorInfoIKT_T1_EENS5_IS6_S8_EENS5_IT4_S8_EES8_T0_NS_15PhiloxCudaStateE,"",@"SHT_CUDA_INFO"
	.sectionflags	@""
	.align	4


	//----- nvinfo : EIATTR_CUDA_API_VERSION
	.align		4
        /*0000*/ 	.byte	0x04, 0x37
        /*0002*/ 	.short	(.L_3880 - .L_3879)
.L_3879:
        /*0004*/ 	.word	0x00000082


	//----- nvinfo : EIATTR_KPARAM_INFO
	.align		4
.L_3880:
        /*0008*/ 	.byte	0x04, 0x17
        /*000a*/ 	.short	(.L_3882 - .L_3881)
.L_3881:
        /*000c*/ 	.word	0x00000000
        /*0010*/ 	.short	0x0005
        /*0012*/ 	.short	0x0298
        /*0014*/ 	.byte	0x00, 0xf0, 0x61, 0x00


	//----- nvinfo : EIATTR_KPARAM_INFO
	.align		4
.L_3882:
        /*0018*/ 	.byte	0x04, 0x17
        /*001a*/ 	.short	(.L_3884 - .L_3883)
.L_3883:
        /*001c*/ 	.word	0x00000000
        /*0020*/ 	.short	0x0004
        /*0022*/ 	.short	0x0290
        /*0024*/ 	.byte	0x00, 0xf0, 0x21, 0x00


	//----- nvinfo : EIATTR_KPARAM_INFO
	.align		4
.L_3884:
        /*0028*/ 	.byte	0x04, 0x17
        /*002a*/ 	.short	(.L_3886 - .L_3885)
.L_3885:
        /*002c*/ 	.word	0x00000000
        /*0030*/ 	.short	0x0003
        /*0032*/ 	.short	0x0288
        /*0034*/ 	.byte	0x00, 0xf0, 0x11, 0x00


	//----- nvinfo : EIATTR_KPARAM_INFO
	.align		4
.L_3886:
        /*0038*/ 	.byte	0x04, 0x17
        /*003a*/ 	.short	(.L_3888 - .L_3887)
.L_3887:
        /*003c*/ 	.word	0x00000000
        /*0040*/ 	.short	0x0002
        /*0042*/ 	.short	0x01b0
        /*0044*/ 	.byte	0x00, 0xf0, 0x61, 0x03


	//----- nvinfo : EIATTR_KPARAM_INFO
	.align		4
.L_3888:
        /*0048*/ 	.byte	0x04, 0x17
        /*004a*/ 	.short	(.L_3890 - .L_3889)
.L_3889:
        /*004c*/ 	.word	0x00000000
        /*0050*/ 	.short	0x0001
        /*0052*/ 	.short	0x00d8
        /*0054*/ 	.byte	0x00, 0xf0, 0x61, 0x03


	//----- nvinfo : EIATTR_KPARAM_INFO
	.align		4
.L_3890:
        /*0058*/ 	.byte	0x04, 0x17
        /*005a*/ 	.short	(.L_3892 - .L_3891)
.L_3891:
        /*005c*/ 	.word	0x00000000
        /*0060*/ 	.short	0x0000
        /*0062*/ 	.short	0x0000
        /*0064*/ 	.byte	0x00, 0xf0, 0x61, 0x03


	//----- nvinfo : EIATTR_SPARSE_MMA_MASK
	.align		4
.L_3892:
        /*0068*/ 	.byte	0x03, 0x50
        /*006a*/ 	.short	0x0000


	//----- nvinfo : EIATTR_MAXREG_COUNT
	.align		4
        /*006c*/ 	.byte	0x03, 0x1b
        /*006e*/ 	.short	0x0040


	//----- nvinfo : EIATTR_NUM_BARRIERS
	.align		4
        /*0070*/ 	.byte	0x02, 0x4c
        /*0072*/ 	.byte	0x01
	.zero		1


	//----- nvinfo : EIATTR_MERCURY_ISA_VERSION
	.align		4
        /*0074*/ 	.byte	0x03, 0x5f
        /*0076*/ 	.short	0x0101


	//----- nvinfo : EIATTR_VRC_CTA_INIT_COUNT
	.align		4
        /*0078*/ 	.byte	0x02, 0x4a
	.zero		1
	.zero		1


	//----- nvinfo : EIATTR_EXIT_INSTR_OFFSETS
	.align		4
        /*007c*/ 	.byte	0x04, 0x1c
        /*007e*/ 	.short	(.L_3894 - .L_3893)


	//   ....[0]....
.L_3893:
        /*0080*/ 	.word	0x00000870


	//   ....[1]....
        /*0084*/ 	.word	0x000081b0


	//----- nvinfo : EIATTR_MAX_THREADS
	.align		4
.L_3894:
        /*0088*/ 	.byte	0x04, 0x05
        /*008a*/ 	.short	(.L_3896 - .L_3895)
.L_3895:
        /*008c*/ 	.word	0x00000100
        /*0090*/ 	.word	0x00000001
        /*0094*/ 	.word	0x00000001


	//----- nvinfo : EIATTR_CRS_STACK_SIZE
	.align		4
.L_3896:
        /*0098*/ 	.byte	0x04, 0x1e
        /*009a*/ 	.short	(.L_3898 - .L_3897)
.L_3897:
        /*009c*/ 	.word	0x00000000


	//----- nvinfo : EIATTR_CBANK_PARAM_SIZE
	.align		4
.L_3898:
        /*00a0*/ 	.byte	0x03, 0x19
        /*00a2*/ 	.short	0x02b0


	//----- nvinfo : EIATTR_PARAM_CBANK
	.align		4
        /*00a4*/ 	.byte	0x04, 0x0a
        /*00a6*/ 	.short	(.L_3900 - .L_3899)
	.align		4
.L_3899:
        /*00a8*/ 	.word	index@(.nv.constant0._ZN2at6native43_GLOBAL__N__7cc8d1ed_10_Dropout_cu_0e96ed3820fused_dropout_kernelIddjLin1ELi1EbEEvNS_4cuda6detail10TensorInfoIKT_T1_EENS5_IS6_S8_EENS5_IT4_S8_EES8_T0_NS_15PhiloxCudaStateE)
        /*00ac*/ 	.short	0x0380
        /*00ae*/ 	.short	0x02b0


	//----- nvinfo : EIATTR_SW_WAR
	.align		4
.L_3900:
        /*00b0*/ 	.byte	0x04, 0x36
        /*00b2*/ 	.short	(.L_3902 - .L_3901)
.L_3901:
        /*00b4*/ 	.word	0x00000008
.L_3902:


//--------------------- .nv.info._ZN2at6native43_GLOBAL__N__7cc8d1ed_10_Dropout_cu_0e96ed3820fused_dropout_kernelIddjLi1ELi1EbEEvNS_4cuda6detail10TensorInfoIKT_T1_EENS5_IS6_S8_EENS5_IT4_S8_EES8_T0_NS_15PhiloxCudaStateE --------------------------
	.section	.nv.info._ZN2at6native43_GLOBAL__N__7cc8d1ed_10_Dropout_cu_0e96ed3820fused_dropout_kernelIddjLi1ELi1EbEEvNS_4cuda6detail10TensorInfoIKT_T1_EENS5_IS6_S8_EENS5_IT4_S8_EES8_T0_NS_15PhiloxCudaStateE,"",@"SHT_CUDA_INFO"
	.sectionflags	@""
	.align	4


	//----- nvinfo : EIATTR_CUDA_API_VERSION
	.align		4
        /*0000*/ 	.byte	0x04, 0x37
        /*0002*/ 	.short	(.L_3904 - .L_3903)
.L_3903:
        /*0004*/ 	.word	0x00000082


	//----- nvinfo : EIATTR_KPARAM_INFO
	.align		4
.L_3904:
        /*0008*/ 	.byte	0x04, 0x17
        /*000a*/ 	.short	(.L_3906 - .L_3905)
.L_3905:
        /*000c*/ 	.word	0x00000000
        /*0010*/ 	.short	0x0005
        /*0012*/ 	.short	0x0298
        /*0014*/ 	.byte	0x00, 0xf0, 0x61, 0x00


	//----- nvinfo : EIATTR_KPARAM_INFO
	.align		4
.L_3906:
        /*0018*/ 	.byte	0x04, 0x17
        /*001a*/ 	.short	(.L_3908 - .L_3907)
.L_3907:
        /*001c*/ 	.word	0x00000000
        /*0020*/ 	.short	0x0004
        /*0022*/ 	.short	0x0290
        /*0024*/ 	.byte	0x00, 0xf0, 0x21, 0x00


	//----- nvinfo : EIATTR_KPARAM_INFO
	.align		4
.L_3908:
        /*0028*/ 	.byte	0x04, 0x17
        /*002a*/ 	.short	(.L_3910 - .L_3909)
.L_3909:
        /*002c*/ 	.word	0x00000000
        /*0030*/ 	.short	0x0003
        /*0032*/ 	.short	0x0288
        /*0034*/ 	.byte	0x00, 0xf0, 0x11, 0x00


	//----- nvinfo : EIATTR_KPARAM_INFO
	.align		4
.L_3910:
        /*0038*/ 	.byte	0x04, 0x17
        /*003a*/ 	.short	(.L_3912 - .L_3911)
.L_3911:
        /*003c*/ 	.word	0x00000000
        /*0040*/ 	.short	0x0002
        /*0042*/ 	.short	0x01b0
        /*0044*/ 	.byte	0x00, 0xf0, 0x61, 0x03


	//----- nvinfo : EIATTR_KPARAM_INFO
	.align		4
.L_3912:
        /*0048*/ 	.byte	0x04, 0x17
        /*004a*/ 	.short	(.L_3914 - .L_3913)
.L_3913:
        /*004c*/ 	.word	0x00000000
        /*0050*/ 	.short	0x0001
        /*0052*/ 	.short	0x00d8
        /*0054*/ 	.byte	0x00, 0xf0, 0x61, 0x03


	//----- nvinfo : EIATTR_KPARAM_INFO
	.align		4
.L_3914:
        /*0058*/ 	.byte	0x04, 0x17
        /*005a*/ 	.short	(.L_3916 - .L_3915)
.L_3915:
        /*005c*/ 	.word	0x00000000
        /*0060*/ 	.short	0x0000
        /*0062*/ 	.short	0x0000
        /*0064*/ 	.byte	0x00, 0xf0, 0x61, 0x03


	//----- nvinfo : EIATTR_SPARSE_MMA_MASK
	.align		4
.L_3916:
        /*0068*/ 	.byte	0x03, 0x50
        /*006a*/ 	.short	0x0000


	//----- nvinfo : EIATTR_MAXREG_COUNT
	.align		4
        /*006c*/ 	.byte	0x03, 0x1b
        /*006e*/ 	.short	0x0040


	//----- nvinfo : EIATTR_NUM_BARRIERS
	.align		4
        /*0070*/ 	.byte	0x02, 0x4c
        /*0072*/ 	.byte	0x01
	.zero		1


	//----- nvinfo : EIATTR_MERCURY_ISA_VERSION
	.align		4
        /*0074*/ 	.byte	0x03, 0x5f
        /*0076*/ 	.short	0x0101


	//----- nvinfo : EIATTR_VRC_CTA_INIT_COUNT
	.align		4
        /*0078*/ 	.byte	0x02, 0x4a
	.zero		1
	.zero		1


	//----- nvinfo : EIATTR_EXIT_INSTR_OFFSETS
	.align		4
        /*007c*/ 	.byte	0x04, 0x1c
        /*007e*/ 	.short	(.L_3918 - .L_3917)


	//   ....[0]....
.L_3917:
        /*0080*/ 	.word	0x00000890


	//   ....[1]....
        /*0084*/ 	.word	0x000017b0


	//----- nvinfo : EIATTR_MAX_THREADS
	.align		4
.L_3918:
        /*0088*/ 	.byte	0x04, 0x05
        /*008a*/ 	.short	(.L_3920 - .L_3919)
.L_3919:
        /*008c*/ 	.word	0x00000100
        /*0090*/ 	.word	0x00000001
        /*0094*/ 	.word	0x00000001


	//----- nvinfo : EIATTR_CRS_STACK_SIZE
	.align		4
.L_3920:
        /*0098*/ 	.byte	0x04, 0x1e
        /*009a*/ 	.short	(.L_3922 - .L_3921)
.L_3921:
        /*009c*/ 	.word	0x00000000


	//----- nvinfo : EIATTR_CBANK_PARAM_SIZE
	.align		4
.L_3922:
        /*00a0*/ 	.byte	0x03, 0x19
        /*00a2*/ 	.short	0x02b0


	//----- nvinfo : EIATTR_PARAM_CBANK
	.align		4
        /*00a4*/ 	.byte	0x04, 0x0a
        /*00a6*/ 	.short	(.L_3924 - .L_3923)
	.align		4
.L_3923:
        /*00a8*/ 	.word	index@(.nv.constant0._ZN2at6native43_GLOBAL__N__7cc8d1ed_10_Dropout_cu_0e96ed3820fused_dropout_kernelIddjLi1ELi1EbEEvNS_4cuda6detail10TensorInfoIKT_T1_EENS5_IS6_S8_EENS5_IT4_S8_EES8_T0_NS_15PhiloxCudaStateE)
        /*00ac*/ 	.short	0x0380
        /*00ae*/ 	.short	0x02b0


	//----- nvinfo : EIATTR_SW_WAR
	.align		4
.L_3924:
        /*00b0*/ 	.byte	0x04, 0x36
        /*00b2*/ 	.short	(.L_3926 - .L_3925)
.L_3925:
        /*00b4*/ 	.word	0x00000008
.L_3926:


//--------------------- .nv.info._ZN2at6native43_GLOBAL__N__7cc8d1ed_10_Dropout_cu_0e96ed3824fused_dropout_kernel_vecIddjLi1ELi2EbEEvNS_4cuda6detail10TensorInfoIKT_T1_EENS5_IS6_S8_EENS5_IT4_S8_EES8_T0_NS_15PhiloxCudaStateE --------------------------
	.section	.nv.info._ZN2at6native43_GLOBAL__N__7cc8d1ed_10_Dropout_cu_0e96ed3824fused_dropout_kernel_vecIddjLi1ELi2EbEEvNS_4cuda6detail10TensorInfoIKT_T1_EENS5_IS6_S8_EENS5_IT4_S8_EES8_T0_NS_15PhiloxCudaStateE,"",@"SHT_CUDA_INFO"
	.sectionflags	@""
	.align	4


	//----- nvinfo : EIATTR_CUDA_API_VERSION
	.align		4
        /*0000*/ 	.byte	0x04, 0x37
        /*0002*/ 	.short	(.L_3928 - .L_3927)
.L_3927:
        /*0004*/ 	.word	0x00000082


	//----- nvinfo : EIATTR_KPARAM_INFO
	.align		4
.L_3928:
        /*0008*/ 	.byte	0x04, 0x17
        /*000a*/ 	.short	(.L_3930 - .L_3929)
.L_3929:
        /*000c*/ 	.word	0x00000000
        /*0010*/ 	.short	0x0005
        /*0012*/ 	.short	0x0298
        /*0014*/ 	.byte	0x00, 0xf0, 0x61, 0x00


	//----- nvinfo : EIATTR_KPARAM_INFO
	.align		4
.L_3930:
        /*0018*/ 	.byte	0x04, 0x17
        /*001a*/ 	.short	(.L_3932 - .L_3931)
.L_3931:
        /*001c*/ 	.word	0x00000000
        /*0020*/ 	.short	0x0004
        /*0022*/ 	.short	0x0290
        /*0024*/ 	.byte	0x00, 0xf0, 0x21, 0x00


	//----- nvinfo : EIATTR_KPARAM_INFO
	.align		4
.L_3932:
        /*0028*/ 	.byte	0x04, 0x17
        /*002a*/ 	.short	(.L_3934 - .L_3933)
.L_3933:
        /*002c*/ 	.word	0x00000000
        /*0030*/ 	.short	0x0003
        /*0032*/ 	.short	0x0288
        /*0034*/ 	.byte	0x00, 0xf0, 0x11, 0x00


	//----- nvinfo : EIATTR_KPARAM_INFO
	.align		4
.L_3934:
        /*0038*/ 	.byte	0x04, 0x17
        /*003a*/ 	.short	(.L_3936 - .L_3935)
.L_3935:
        /*003c*/ 	.word	0x00000000
        /*0040*/ 	.short	0x0002
        /*0042*/ 	.short	0x01b0
        /*0044*/ 	.byte	0x00, 0xf0, 0x61, 0x03


	//----- nvinfo : EIATTR_KPARAM_INFO
	.align		4
.L_3936:
        /*0048*/ 	.byte	0x04, 0x17
        /*004a*/ 	.short	(.L_3938 - .L_3937)
.L_3937:
        /*004c*/ 	.word	0x00000000
        /*0050*/ 	.short	0x0001
        /*0052*/ 	.short	0x00d8
        /*0054*/ 	.byte	0x00, 0xf0, 0x61, 0x03


	//----- nvinfo : EIATTR_KPARAM_INFO
	.align		4
.L_3938:
        /*0058*/ 	.byte	0x04, 0x17
        /*005a*/ 	.short	(.L_3940 - .L_3939)
.L_3939:
        /*005c*/ 	.word	0x00000000
        /*0060*/ 	.short	0x0000
        /*0062*/ 	.short	0x0000
        /*0064*/ 	.byte	0x00, 0xf0, 0x61, 0x03


	//----- nvinfo : EIATTR_SPARSE_MMA_MASK
	.align		4
.L_3940:
        /*0068*/ 	.byte	0x03, 0x50
        /*006a*/ 	.short	0x0000


	//----- nvinfo : EIATTR_MAXREG_COUNT
	.align		4
        /*006c*/ 	.byte	0x03, 0x1b
        /*006e*/ 	.short	0x0040


	//----- nvinfo : EIATTR_NUM_BARRIERS
	.align		4
        /*0070*/ 	.byte	0x02, 0x4c
        /*0072*/ 	.byte	0x01
	.zero		1


	//----- nvinfo : EIATTR_MERCURY_ISA_VERSION
	.align		4
        /*0074*/ 	.byte	0x03, 0x5f
        /*0076*/ 	.short	0x0101


	//----- nvinfo : EIATTR_VRC_CTA_INIT_COUNT
	.align		4
        /*0078*/ 	.byte	0x02, 0x4a
	.zero		1
	.zero		1


	//----- nvinfo : EIATTR_EXIT_INSTR_OFFSETS
	.align		4
        /*007c*/ 	.byte	0x04, 0x1c
        /*007e*/ 	.short	(.L_3942 - .L_3941)


	//   ....[0]....
.L_3941:
        /*0080*/ 	.word	0x00000130


	//   ....[1]....
        /*0084*/ 	.word	0x00000f50


	//----- nvinfo : EIATTR_MAX_THREADS
	.align		4
.L_3942:
        /*0088*/ 	.byte	0x04, 0x05
        /*008a*/ 	.short	(.L_3944 - .L_3943)
.L_3943:
        /*008c*/ 	.word	0x00000100
        /*0090*/ 	.word	0x00000001
        /*0094*/ 	.word	0x00000001


	//----- nvinfo : EIATTR_CRS_STACK_SIZE
	.align		4
.L_3944:
        /*0098*/ 	.byte	0x04, 0x1e
        /*009a*/ 	.short	(.L_3946 - .L_3945)
.L_3945:
        /*009c*/ 	.word	0x00000000


	//----- nvinfo : EIATTR_CBANK_PARAM_SIZE
	.align		4
.L_3946:
        /*00a0*/ 	.byte	0x03, 0x19
        /*00a2*/ 	.short	0x02b0


	//----- nvinfo : EIATTR_PARAM_CBANK
	.align		4
        /*00a4*/ 	.byte	0x04, 0x0a
        /*00a6*/ 	.short	(.L_3948 - .L_3947)
	.align		4
.L_3947:
        /*00a8*/ 	.word	index@(.nv.constant0._ZN2at6native43_GLOBAL__N__7cc8d1ed_10_Dropout_cu_0e96ed3824fused_dropout_kernel_vecIddjLi1ELi2EbEEvNS_4cuda6detail10TensorInfoIKT_T1_EENS5_IS6_S8_EENS5_IT4_S8_EES8_T0_NS_15PhiloxCudaStateE)
        /*00ac*/ 	.short	0x0380
        /*00ae*/ 	.short	0x02b0


	//----- nvinfo : EIATTR_SW_WAR
	.align		4
.L_3948:
        /*00b0*/ 	.byte	0x04, 0x36
        /*00b2*/ 	.short	(.L_3950 - .L_3949)
.L_3949:
        /*00b4*/ 	.word	0x00000008
.L_3950:


//--------------------- .nv.info._ZN2at6native43_GLOBAL__N__7cc8d1ed_10_Dropout_cu_0e96ed3824fused_dropout_kernel_vecIddjLi1ELi4EbEEvNS_4cuda6detail10TensorInfoIKT_T1_EENS5_IS6_S8_EENS5_IT4_S8_EES8_T0_NS_15PhiloxCudaStateE --------------------------
	.section	.nv.info._ZN2at6native43_GLOBAL__N__7cc8d1ed_10_Dropout_cu_0e96ed3824fused_dropout_kernel_vecIddjLi1ELi4EbEEvNS_4cuda6detail10TensorInfoIKT_T1_EENS5_IS6_S8_EENS5_IT4_S8_EES8_T0_NS_15PhiloxCudaStateE,"",@"SHT_CUDA_INFO"
	.sectionflags	@""
	.align	4


	//----- nvinfo : EIATTR_CUDA_API_VERSION
	.align		4
        /*0000*/ 	.byte	0x04, 0x37
        /*0002*/ 	.short	(.L_3952 - .L_3951)
.L_3951:
        /*0004*/ 	.word	0x00000082


	//----- nvinfo : EIATTR_KPARAM_INFO
	.align		4
.L_3952:
        /*0008*/ 	.byte	0x04, 0x17
        /*000a*/ 	.short	(.L_3954 - .L_3953)
.L_3953:
        /*000c*/ 	.word	0x00000000
        /*0010*/ 	.short	0x0005
        /*0012*/ 	.short	0x0298
        /*0014*/ 	.byte	0x00, 0xf0, 0x61, 0x00


	//----- nvinfo : EIATTR_KPARAM_INFO
	.align		4
.L_3954:
        /*0018*/ 	.byte	0x04, 0x17
        /*001a*/ 	.short	(.L_3956 - .L_3955)
.L_3955:
        /*001c*/ 	.word	0x00000000
        /*0020*/ 	.short	0x0004
        /*0022*/ 	.short	0x0290
        /*0024*/ 	.byte	0x00, 0xf0, 0x21, 0x00


	//----- nvinfo : EIATTR_KPARAM_INFO
	.align		4
.L_3956:
        /*0028*/ 	.byte	0x04, 0x17
        /*002a*/ 	.short	(.L_3958 - .L_3957)
.L_3957:
        /*002c*/ 	.word	0x00000000
        /*0030*/ 	.short	0x0003
        /*0032*/ 	.short	0x0288
        /*0034*/ 	.byte	0x00, 0xf0, 0x11, 0x00


	//----- nvinfo : EIATTR_KPARAM_INFO
	.align		4
.L_3958:
        /*0038*/ 	.byte	0x04, 0x17
        /*003a*/ 	.short	(.L_3960 - .L_3959)
.L_3959:
        /*003c*/ 	.word	0x00000000
        /*0040*/ 	.short	0x0002
        /*0042*/ 	.short	0x01b0
        /*0044*/ 	.byte	0x00, 0xf0, 0x61, 0x03


	//----- nvinfo : EIATTR_KPARAM_INFO
	.align		4
.L_3960:
        /*0048*/ 	.byte	0x04, 0x17
        /*004a*/ 	.short	(.L_3962 - .L_3961)
.L_3961:
        /*004c*/ 	.word	0x00000000
        /*0050*/ 	.short	0x0001
        /*0052*/ 	.short	0x00d8
        /*0054*/ 	.byte	0x00, 0xf0, 0x61, 0x03


	//----- nvinfo : EIATTR_KPARAM_INFO
	.align		4
.L_3962:
        /*0058*/ 	.byte	0x04, 0x17
        /*005a*/ 	.short	(.L_3964 - .L_3963)
.L_3963:
        /*005c*/ 	.word	0x00000000
        /*0060*/ 	.short	0x0000
        /*0062*/ 	.short	0x0000
        /*0064*/ 	.byte	0x00, 0xf0, 0x61, 0x03


	//----- nvinfo : EIATTR_SPARSE_MMA_MASK
	.align		4
.L_3964:
        /*0068*/ 	.byte	0x03, 0x50
        /*006a*/ 	.short	0x0000


	//----- nvinfo : EIATTR_MAXREG_COUNT
	.align		4
        /*006c*/ 	.byte	0x03, 0x1b
        /*006e*/ 	.short	0x0040


	//----- nvinfo : EIATTR_NUM_BARRIERS
	.align		4
        /*0070*/ 	.byte	0x02, 0x4c
        /*0072*/ 	.byte	0x01
	.zero		1


	//----- nvinfo : EIATTR_MERCURY_ISA_VERSION
	.align		4
        /*0074*/ 	.byte	0x03, 0x5f
        /*0076*/ 	.short	0x0101


	//----- nvinfo : EIATTR_VRC_CTA_INIT_COUNT
	.align		4
        /*0078*/ 	.byte	0x02, 0x4a
	.zero		1
	.zero		1


	//----- nvinfo : EIATTR_EXIT_INSTR_OFFSETS
	.align		4
        /*007c*/ 	.byte	0x04, 0x1c
        /*007e*/ 	.short	(.L_3966 - .L_3965)


	//   ....[0]....
.L_3965:
        /*0080*/ 	.word	0x00000130


	//   ....[1]....
        /*0084*/ 	.word	0x00001310


	//----- nvinfo : EIATTR_MAX_THREADS
	.align		4
.L_3966:
        /*0088*/ 	.byte	0x04, 0x05
        /*008a*/ 	.short	(.L_3968 - .L_3967)
.L_3967:
        /*008c*/ 	.word	0x00000100
        /*0090*/ 	.word	0x00000001
        /*0094*/ 	.word	0x00000001


	//----- nvinfo : EIATTR_CRS_STACK_SIZE
	.align		4
.L_3968:
        /*0098*/ 	.byte	0x04, 0x1e
        /*009a*/ 	.short	(.L_3970 - .L_3969)
.L_3969:
        /*009c*/ 	.word	0x00000000


	//----- nvinfo : EIATTR_CBANK_PARAM_SIZE
	.align		4
.L_3970:
        /*00a0*/ 	.byte	0x03, 0x19
        /*00a2*/ 	.short	0x02b0


	//----- nvinfo : EIATTR_PARAM_CBANK
	.align		4
        /*00a4*/ 	.byte	0x04, 0x0a
        /*00a6*/ 	.short	(.L_3972 - .L_3971)
	.align		4
.L_3971:
        /*00a8*/ 	.word	index@(.nv.constant0._ZN2at6native43_GLOBAL__N__7cc8d1ed_10_Dropout_cu_0e96ed3824fused_dropout_kernel_vecIddjLi1ELi4EbEEvNS_4cuda6detail10TensorInfoIKT_T1_EENS5_IS6_S8_EENS5_IT4_S8_EES8_T0_NS_15PhiloxCudaStateE)
        /*00ac*/ 	.short	0x0380
        /*00ae*/ 	.short	0x02b0


	//----- nvinfo : EIATTR_SW_WAR
	.align		4
.L_3972:
        /*00b0*/ 	.byte	0x04, 0x36
        /*00b2*/ 	.short	(.L_3974 - .L_3973)
.L_3973:
        /*00b4*/ 	.word	0x00000008
.L_3974:


//--------------------- .nv.info._ZN2at6native43_GLOBAL__N__7cc8d1ed_10_Dropout_cu_0e96ed3824fused_dropout_kernel_vecIddjLi1ELi8EbEEvNS_4cuda6detail10TensorInfoIKT_T1_EENS5_IS6_S8_EENS5_IT4_S8_EES8_T0_NS_15PhiloxCudaStateE --------------------------
	.section	.nv.info._ZN2at6native43_GLOBAL__N__7cc8d1ed_10_Dropout_cu_0e96ed3824fused_dropout_kernel_vecIddjLi1ELi8EbEEvNS_4cuda6detail10TensorInfoIKT_T1_EENS5_IS6_S8_EENS5_IT4_S8_EES8_T0_NS_15PhiloxCudaStateE,"",@"SHT_CUDA_INFO"
	.sectionflags	@""
	.align	4


	//----- nvinfo : EIATTR_CUDA_API_VERSION
	.align		4
        /*0000*/ 	.byte	0x04, 0x37
        /*0002*/ 	.short	(.L_3976 - .L_3975)
.L_3975:
        /*0004*/ 	.word	0x00000082


	//----- nvinfo : EIATTR_KPARAM_INFO
	.align		4
.L_3976:
        /*0008*/ 	.byte	0x04, 0x17
        /*000a*/ 	.short	(.L_3978 - .L_3977)
.L_3977:
        /*000c*/ 	.word	0x00000000
        /*0010*/ 	.short	0x0005
        /*0012*/ 	.short	0x0298
        /*0014*/ 	.byte	0x00, 0xf0, 0x61, 0x00


	//----- nvinfo : EIATTR_KPARAM_INFO
	.align		4
.L_3978:
        /*0018*/ 	.byte	0x04, 0x17
        /*001a*/ 	.short	(.L_3980 - .L_3979)
.L_3979:
        /*001c*/ 	.word	0x00000000
        /*0020*/ 	.short	0x0004
        /*0022*/ 	.short	0x0290
        /*0024*/ 	.byte	0x00, 0xf0, 0x21, 0x00


	//----- nvinfo : EIATTR_KPARAM_INFO
	.align		4
.L_3980:
        /*0028*/ 	.byte	0x04, 0x17
        /*002a*/ 	.short	(.L_3982 - .L_3981)
.L_3981:
        /*002c*/ 	.word	0x00000000
        /*0030*/ 	.short	0x0003
        /*0032*/ 	.short	0x0288
        /*0034*/ 	.byte	0x00, 0xf0, 0x11, 0x00


	//----- nvinfo : EIATTR_KPARAM_INFO
	.align		4
.L_3982:
        /*0038*/ 	.byte	0x04, 0x17
        /*003a*/ 	.short	(.L_3984 - .L_3983)
.L_3983:
        /*003c*/ 	.word	0x00000000
        /*0040*/ 	.short	0x0002
        /*0042*/ 	.short	0x01b0
        /*0044*/ 	.byte	0x00, 0xf0, 0x61, 0x03


	//----- nvinfo : EIATTR_KPARAM_INFO
	.align		4
.L_3984:
        /*0048*/ 	.byte	0x04, 0x17
        /*004a*/ 	.short	(.L_3986 - .L_3985)
.L_3985:
        /*004c*/ 	.word	0x00000000
        /*0050*/ 	.short	0x0001
        /*0052*/ 	.short	0x00d8
        /*0054*/ 	.byte	0x00, 0xf0, 0x61, 0x03


	//----- nvinfo : EIATTR_KPARAM_INFO
	.align		4
.L_3986:
        /*0058*/ 	.byte	0x04, 0x17
        /*005a*/ 	.short	(.L_3988 - .L_3987)
.L_3987:
        /*005c*/ 	.word	0x00000000
        /*0060*/ 	.short	0x0000
        /*0062*/ 	.short	0x0000
        /*0064*/ 	.byte	0x00, 0xf0, 0x61, 0x03


	//----- nvinfo : EIATTR_SPARSE_MMA_MASK
	.align		4
.L_3988:
        /*0068*/ 	.byte	0x03, 0x50
        /*006a*/ 	.short	0x0000


	//----- nvinfo : EIATTR_MAXREG_COUNT
	.align		4
        /*006c*/ 	.byte	0x03, 0x1b
        /*006e*/ 	.short	0x0040


	//----- nvinfo : EIATTR_NUM_BARRIERS
	.align		4
        /*0070*/ 	.byte	0x02, 0x4c
        /*0072*/ 	.byte	0x01
	.zero		1


	//----- nvinfo : EIATTR_MERCURY_ISA_VERSION
	.align		4
        /*0074*/ 	.byte	0x03, 0x5f
        /*0076*/ 	.short	0x0101


	//----- nvinfo : EIATTR_VRC_CTA_INIT_COUNT
	.align		4
        /*0078*/ 	.byte	0x02, 0x4a
	.zero		1
	.zero		1


	//----- nvinfo : EIATTR_EXIT_INSTR_OFFSETS
	.align		4
        /*007c*/ 	.byte	0x04, 0x1c
        /*007e*/ 	.short	(.L_3990 - .L_3989)


	//   ....[0]....
.L_3989:
        /*0080*/ 	.word	0x00000140


	//   ....[1]....
        /*0084*/ 	.word	0x00001e50


	//----- nvinfo : EIATTR_MAX_THREADS
	.align		4
.L_3990:
        /*0088*/ 	.byte	0x04, 0x05
        /*008a*/ 	.short	(.L_3992 - .L_3991)
.L_3991:
        /*008c*/ 	.word	0x00000100
        /*0090*/ 	.word	0x00000001
        /*0094*/ 	.word	0x00000001


	//----- nvinfo : EIATTR_CRS_STACK_SIZE
	.align		4
.L_3992:
        /*0098*/ 	.byte	0x04, 0x1e
        /*009a*/ 	.short	(.L_3994 - .L_3993)
.L_3993:
        /*009c*/ 	.word	0x00000000


	//----- nvinfo : EIATTR_CBANK_PARAM_SIZE
	.align		4
.L_3994:
        /*00a0*/ 	.byte	0x03, 0x19
        /*00a2*/ 	.short	0x02b0


	//----- nvinfo : EIATTR_PARAM_CBANK
	.align		4
        /*00a4*/ 	.byte	0x04, 0x0a
        /*00a6*/ 	.short	(.L_3996 - .L_3995)
	.align		4
.L_3995:
        /*00a8*/ 	.word	index@(.nv.constant0._ZN2at6native43_GLOBAL__N__7cc8d1ed_10_Dropout_cu_0e96ed3824fused_dropout_kernel_vecIddjLi1ELi8EbEEvNS_4cuda6detail10TensorInfoIKT_T1_EENS5_IS6_S8_EENS5_IT4_S8_EES8_T0_NS_15PhiloxCudaStateE)
        /*00ac*/ 	.short	0x0380
        /*00ae*/ 	.short	0x02b0


	//----- nvinfo : EIATTR_SW_WAR
	.align		4
.L_3996:
        /*00b0*/ 	.byte	0x04, 0x36
        /*00b2*/ 	.short	(.L_3998 - .L_3997)
.L_3997:
        /*00b4*/ 	.word	0x00000008
.L_3998:


//--------------------- .nv.info._ZN2at6native43_GLOBAL__N__7cc8d1ed_10_Dropout_cu_0e96ed3824fused_dropout_kernel_vecIddjLi1ELi16EbEEvNS_4cuda6detail10TensorInfoIKT_T1_EENS5_IS6_S8_EENS5_IT4_S8_EES8_T0_NS_15PhiloxCudaStateE --------------------------
	.section	.nv.info._ZN2at6native43_GLOBAL__N__7cc8d1ed_10_Dropout_cu_0e96ed3824fused_dropout_kernel_vecIddjLi1ELi16EbEEvNS_4cuda6detail10TensorInfoIKT_T1_EENS5_IS6_S8_EENS5_IT4_S8_EES8_T0_NS_15PhiloxCudaStateE,"",@"SHT_CUDA_INFO"
	.sectionflags	@""
	.align	4


	//----- nvinfo : EIATTR_CUDA_API_VERSION
	.align		4
        /*0000*/ 	.byte	0x04, 0x37
        /*0002*/ 	.short	(.L_4000 - .L_3999)
.L_3999:
        /*0004*/ 	.word	0x00000082


	//----- nvinfo : EIATTR_KPARAM_INFO
	.align		4
.L_4000:
        /*0008*/ 	.byte	0x04, 0x17
        /*000a*/ 	.short	(.L_4002 - .L_4001)
.L_4001:
        /*000c*/ 	.word	0x00000000
        /*0010*/ 	.short	0x0005
        /*0012*/ 	.short	0x0298
        /*0014*/ 	.byte	0x00, 0xf0, 0x61, 0x00


	//----- nvinfo : EIATTR_KPARAM_INFO
	.align		4
.L_4002:
        /*0018*/ 	.byte	0x04, 0x17
        /*001a*/ 	.short	(.L_4004 - .L_4003)
.L_4003:
        /*001c*/ 	.word	0x00000000
        /*0020*/ 	.short	0x0004
        /*0022*/ 	.short	0x0290
        /*0024*/ 	.byte	0x00, 0xf0, 0x21, 0x00


	//----- nvinfo : EIATTR_KPARAM_INFO
	.align		4
.L_4004:
        /*0028*/ 	.byte	0x04, 0x17
        /*002a*/ 	.short	(.L_4006 - .L_4005)
.L_4005:
        /*002c*/ 	.word	0x00000000
        /*0030*/ 	.short	0x0003
        /*0032*/ 	.short	0x0288
        /*0034*/ 	.byte	0x00, 0xf0, 0x11, 0x00


	//----- nvinfo : EIATTR_KPARAM_INFO
	.align		4
.L_4006:
        /*0038*/ 	.byte	0x04, 0x17
        /*003a*/ 	.short	(.L_4008 - .L_4007)
.L_4007:
        /*003c*/ 	.word	0x00000000
        /*0040*/ 	.short	0x0002
        /*0042*/ 	.short	0x01b0
        /*0044*/ 	.byte	0x00, 0xf0, 0x61, 0x03


	//----- nvinfo : EIATTR_KPARAM_INFO
	.align		4
.L_4008:
        /*0048*/ 	.byte	0x04, 0x17
        /*004a*/ 	.short	(.L_4010 - .L_4009)
.L_4009:
        /*004c*/ 	.word	0x00000000
        /*0050*/ 	.short	0x0001
        /*0052*/ 	.short	0x00d8
        /*0054*/ 	.byte	0x00, 0xf0, 0x61, 0x03


	//----- nvinfo : EIATTR_KPARAM_INFO
	.align		4
.L_4010:
        /*0058*/ 	.byte	0x04, 0x17
        /*005a*/ 	.short	(.L_4012 - .L_4011)
.L_4011:
        /*005c*/ 	.word	0x00000000
        /*0060*/ 	.short	0x0000
        /*0062*/ 	.short	0x0000
        /*0064*/ 	.byte	0x00, 0xf0, 0x61, 0x03


	//----- nvinfo : EIATTR_SPARSE_MMA_MASK
	.align		4
.L_4012:
        /*0068*/ 	.byte	0x03, 0x50
        /*006a*/ 	.short	0x0000


	//----- nvinfo : EIATTR_MAXREG_COUNT
	.align		4
        /*006c*/ 	.byte	0x03, 0x1b
        /*006e*/ 	.short	0x0040


	//----- nvinfo : EIATTR_NUM_BARRIERS
	.align		4
        /*0070*/ 	.byte	0x02, 0x4c
        /*0072*/ 	.byte	0x01
	.zero		1


	//----- nvinfo : EIATTR_ANNOTATIONS
	.align		4
        /*0074*/ 	.byte	0x04, 0x55
        /*0076*/ 	.short	(.L_4014 - .L_4013)


	//   ....[0]....
.L_4013:
        /*0078*/ 	.word	0x00000001
        /*007c*/ 	.byte	0xb0, 0x1c, 0x00, 0x00, 0x01, 0x00, 0x00, 0x00, 0xe0, 0x1d, 0x00, 0x00, 0x01, 0x00, 0x00, 0x00
        /*008c*/ 	.byte	0x00, 0x1e, 0x00, 0x00, 0x01, 0x00, 0x00, 0x00, 0x10, 0x1e, 0x00, 0x00, 0x01, 0x00, 0x00, 0x00
        /*009c*/ 	.byte	0x20, 0x1e, 0x00, 0x00, 0x01, 0x00, 0x00, 0x00, 0x30, 0x1e, 0x00, 0x00, 0x01, 0x00, 0x00, 0x00
        /*00ac*/ 	.byte	0x70, 0x2c, 0x00, 0x00, 0x01, 0x00, 0x00, 0x00, 0xe0, 0x2c, 0x00, 0x00, 0x01, 0x00, 0x00, 0x00
        /*00bc*/ 	.byte	0x90, 0x2d, 0x00, 0x00, 0x01, 0x00, 0x00, 0x00, 0x00, 0x2e, 0x00, 0x00, 0x01, 0x00, 0x00, 0x00
        /*00cc*/ 	.byte	0x70, 0x2e, 0x00, 0x00, 0x01, 0x00, 0x00, 0x00, 0x10, 0x2f, 0x00, 0x00


	//----- nvinfo : EIATTR_MERCURY_ISA_VERSION
	.align		4
.L_4014:
        /*00d8*/ 	.byte	0x03, 0x5f
        /*00da*/ 	.short	0x0101


	//----- nvinfo : EIATTR_VRC_CTA_INIT_COUNT
	.align		4
        /*00dc*/ 	.byte	0x02, 0x4a
	.zero		1
	.zero		1


	//----- nvinfo : EIATTR_EXIT_INSTR_OFFSETS
	.align		4
        /*00e0*/ 	.byte	0x04, 0x1c
        /*00e2*/ 	.short	(.L_4016 - .L_4015)


	//   ....[0]....
.L_4015:
        /*00e4*/ 	.word	0x00000160


	//   ....[1]....
        /*00e8*/ 	.word	0x000036f0


	//----- nvinfo : EIATTR_MAX_THREADS
	.align		4
.L_4016:
        /*00ec*/ 	.byte	0x04, 0x05
        /*00ee*/ 	.short	(.L_4018 - .L_4017)
.L_4017:
        /*00f0*/ 	.word	0x00000100
        /*00f4*/ 	.word	0x00000001
        /*00f8*/ 	.word	0x00000001


	//----- nvinfo : EIATTR_CRS_STACK_SIZE
	.align		4
.L_4018:
        /*00fc*/ 	.byte	0x04, 0x1e
        /*00fe*/ 	.short	(.L_4020 - .L_4019)
.L_4019:
        /*0100*/ 	.word	0x00000000


	//----- nvinfo : EIATTR_CBANK_PARAM_SIZE
	.align		4
.L_4020:
        /*0104*/ 	.byte	0x03, 0x19
        /*0106*/ 	.short	0x02b0


	//----- nvinfo : EIATTR_PARAM_CBANK
	.align		4
        /*0108*/ 	.byte	0x04, 0x0a
        /*010a*/ 	.short	(.L_4022 - .L_4021)
	.align		4
.L_4021:
        /*010c*/ 	.word	index@(.nv.constant0._ZN2at6native43_GLOBAL__N__7cc8d1ed_10_Dropout_cu_0e96ed3824fused_dropout_kernel_vecIddjLi1ELi16EbEEvNS_4cuda6detail10TensorInfoIKT_T1_EENS5_IS6_S8_EENS5_IT4_S8_EES8_T0_NS_15PhiloxCudaStateE)
        /*0110*/ 	.short	0x0380
        /*0112*/ 	.short	0x02b0


	//----- nvinfo : EIATTR_SW_WAR
	.align		4
.L_4022:
        /*0114*/ 	.byte	0x04, 0x36
        /*0116*/ 	.short	(.L_4024 - .L_4023)
.L_4023:
        /*0118*/ 	.word	0x00000008
.L_4024:


//--------------------- .nv.info._ZN2at6native18elementwise_kernelILi128ELi4EZNS0_15gpu_kernel_implIZNS0_43_GLOBAL__N__7cc8d1ed_10_Dropout_cu_0e96ed3819masked_scale_kernelIhN3c108BFloat16EfEEvRNS_6TensorERKS7_SA_T1_EUlS6_hE_EEvRNS_18TensorIteratorBaseERKT_EUliE_EEviSB_ --------------------------
	.section	.nv.info._ZN2at6native18elementwise_kernelILi128ELi4EZNS0_15gpu_kernel_implIZNS0_43_GLOBAL__N__7cc8d1ed_10_Dropout_cu_0e96ed3819masked_scale_kernelIhN3c108BFloat16EfEEvRNS_6TensorERKS7_SA_T1_EUlS6_hE_EEvRNS_18TensorIteratorBaseERKT_EUliE_EEviSB_,"",@"SHT_CUDA_INFO"
	.sectionflags	@""
	.align	4


	//----- nvinfo : EIATTR_CUDA_API_VERSION
	.align		4
        /*0000*/ 	.byte	0x04, 0x37
        /*0002*/ 	.short	(.L_4026 - .L_4025)
.L_4025:
        /*0004*/ 	.word	0x00000082


	//----- nvinfo : EIATTR_KPARAM_INFO
	.align		4
.L_4026:
        /*0008*/ 	.byte	0x04, 0x17
        /*000a*/ 	.short	(.L_4028 - .L_4027)
.L_4027:
        /*000c*/ 	.word	0x00000000
        /*0010*/ 	.short	0x0001
        /*0012*/ 	.short	0x0008
        /*0014*/ 	.byte	0x00, 0xf0, 0x61, 0x0a


	//----- nvinfo : EIATTR_KPARAM_INFO
	.align		4
.L_4028:
        /*0018*/ 	.byte	0x04, 0x17
        /*001a*/ 	.short	(.L_4030 - .L_4029)
.L_4029:
        /*001c*/ 	.word	0x00000000
        /*0020*/ 	.short	0x0000
        /*0022*/ 	.short	0x0000
        /*0024*/ 	.byte	0x00, 0xf0, 0x11, 0x00


	//----- nvinfo : EIATTR_SPARSE_MMA_MASK
	.align		4
.L_4030:
        /*0028*/ 	.byte	0x03, 0x50
        /*002a*/ 	.short	0x0000


	//----- nvinfo : EIATTR_MAXREG_COUNT
	.align		4
        /*002c*/ 	.byte	0x03, 0x1b
        /*002e*/ 	.short	0x0080


	//----- nvinfo : EIATTR_EXTERNS
	.align		4
        /*0030*/ 	.byte	0x04, 0x0f
        /*0032*/ 	.short	(.L_4032 - .L_4031)


	//   ....[0]....
	.align		4
.L_4031:
        /*0034*/ 	.word	index@(__assertfail)


	//----- nvinfo : EIATTR_MERCURY_ISA_VERSION
	.align		4
.L_4032:
        /*0038*/ 	.byte	0x03, 0x5f
        /*003a*/ 	.short	0x0101


	//----- nvinfo : EIATTR_VRC_CTA_INIT_COUNT
	.align		4
        /*003c*/ 	.byte	0x02, 0x4a
	.zero		1
	.zero		1


	//----- nvinfo : EIATTR_SYSCALL_OFFSETS
	.align		4
        /*0040*/ 	.byte	0x04, 0x46
        /*0042*/ 	.short	(.L_4034 - .L_4033)


	//   ....[0]....
.L_4033:
        /*0044*/ 	.word	0x000026c0


	//   ....[1]....
        /*0048*/ 	.word	0x000035b0


	//   ....[2]....
        /*004c*/ 	.word	0x000044d0


	//   ....[3]....
        /*0050*/ 	.word	0x00006d20


	//   ....[4]....
        /*0054*/ 	.word	0x00007c10


	//   ....[5]....
        /*0058*/ 	.word	0x00008970


	//   ....[6]....
        /*005c*/ 	.word	0x0000b2b0


	//   ....[7]....
        /*0060*/ 	.word	0x0000c1a0


	//   ....[8]....
        /*0064*/ 	.word	0x0000cf00


	//   ....[9]....
        /*0068*/ 	.word	0x0000f860


	//   ....[10]....
        /*006c*/ 	.word	0x00010750


	//   ....[11]....
        /*0070*/ 	.word	0x00011480


	//----- nvinfo : EIATTR_EXIT_INSTR_OFFSETS
	.align		4
.L_4034:
        /*0074*/ 	.byte	0x04, 0x1c
        /*0076*/ 	.short	(.L_4036 - .L_4035)


	//   ....[0]....
.L_4035:
        /*0078*/ 	.word	0x0000d1c0


	//   ....[1]....
        /*007c*/ 	.word	0x00010900


	//   ....[2]....
        /*0080*/ 	.word	0x00010940


	//   ....[3]....
        /*0084*/ 	.word	0x000109e0


	//   ....[4]....
        /*0088*/ 	.word	0x00010a20


	//   ....[5]....
        /*008c*/ 	.word	0x00010a60


	//   ....[6]....
        /*0090*/ 	.word	0x00010af0


	//   ....[7]....
        /*0094*/ 	.word	0x00010b30


	//   ....[8]....
        /*0098*/ 	.word	0x00010bd0


	//   ....[9]....
        /*009c*/ 	.word	0x00010c20


	//   ....[10]....
        /*00a0*/ 	.word	0x00010c70


	//   ....[11]....
        /*00a4*/ 	.word	0x00010d50


	//   ....[12]....
        /*00a8*/ 	.word	0x00010ec0


	//   ....[13]....
        /*00ac*/ 	.word	0x00011030


	//   ....[14]....
        /*00b0*/ 	.word	0x00011190


	//   ....[15]....
        /*00b4*/ 	.word	0x000111d0


	//   ....[16]....
        /*00b8*/ 	.word	0x00011210


	//   ....[17]....
        /*00bc*/ 	.word	0x000112c0


	//   ....[18]....
        /*00c0*/ 	.word	0x00011320


	//   ....[19]....
        /*00c4*/ 	.word	0x00011490


	//   ....[20]....
        /*00c8*/ 	.word	0x000115a0


	//   ....[21]....
        /*00cc*/ 	.word	0x000116e0


	//   ....[22]....
        /*00d0*/ 	.word	0x00011700


	//----- nvinfo : EIATTR_MAX_THREADS
	.align		4
.L_4036:
        /*00d4*/ 	.byte	0x04, 0x05
        /*00d6*/ 	.short	(.L_4038 - .L_4037)
.L_4037:
        /*00d8*/ 	.word	0x00000080
        /*00dc*/ 	.word	0x00000001
        /*00e0*/ 	.word	0x00000001


	//----- nvinfo : EIATTR_CRS_STACK_SIZE
	.align		4
.L_4038:
        /*00e4*/ 	.byte	0x04, 0x1e
        /*00e6*/ 	.short	(.L_4040 - .L_4039)
.L_4039:
        /*00e8*/ 	.word	0x00000000


	//----- nvinfo : EIATTR_CBANK_PARAM_SIZE
	.align		4
.L_4040:
        /*00ec*/ 	.byte	0x03, 0x19
        /*00ee*/ 	.short	0x02a0


	//----- nvinfo : EIATTR_PARAM_CBANK
	.align		4
        /*00f0*/ 	.byte	0x04, 0x0a
        /*00f2*/ 	.short	(.L_4042 - .L_4041)
	.align		4
.L_4041:
        /*00f4*/ 	.word	index@(.nv.constant0._ZN2at6native18elementwise_kernelILi128ELi4EZNS0_15gpu_kernel_implIZNS0_43_GLOBAL__N__7cc8d1ed_10_Dropout_cu_0e96ed3819masked_scale_kernelIhN3c108BFloat16EfEEvRNS_6TensorERKS7_SA_T1_EUlS6_hE_EEvRNS_18TensorIteratorBaseERKT_EUliE_EEviSB_)
        /*00f8*/ 	.short	0x0380
        /*00fa*/ 	.short	0x02a0


	//----- nvinfo : EIATTR_SW_WAR
	.align		4
.L_4042:
        /*00fc*/ 	.byte	0x04, 0x36
        /*00fe*/ 	.short	(.L_4044 - .L_4043)
.L_4043:
        /*0100*/ 	.word	0x00000008
.L_4044:


//--------------------- .nv.info._ZN2at6native27unrolled_elementwise_kernelIZNS0_43_GLOBAL__N__7cc8d1ed_10_Dropout_cu_0e96ed3819masked_scale_kernelIhN3c108BFloat16EfEEvRNS_6TensorERKS6_S9_T1_EUlS5_hE_St5arrayIPcLm3EELi4E23TrivialOffsetCalculatorILi2EjESF_ILi1EjENS0_6memory12LoadWithCastILi2EEENSI_13StoreWithCastILi1EEEEEviT_T0_T2_T3_T4_T5_ --------------------------
	.section	.nv.info._ZN2at6native27unrolled_elementwise_kernelIZNS0_43_GLOBAL__N__7cc8d1ed_10_Dropout_cu_0e96ed3819masked_scale_kernelIhN3c108BFloat16EfEEvRNS_6TensorERKS6_S9_T1_EUlS5_hE_St5arrayIPcLm3EELi4E23TrivialOffsetCalculatorILi2EjESF_ILi1EjENS0_6memory12LoadWithCastILi2EEENSI_13StoreWithCastILi1EEEEEviT_T0_T2_T3_T4_T5_,"",@"SHT_CUDA_INFO"
	.sectionflags	@""
	.align	4


	//----- nvinfo : EIATTR_CUDA_API_VERSION
	.align		4
        /*0000*/ 	.byte	0x04, 0x37
        /*0002*/ 	.short	(.L_4046 - .L_4045)
.L_4045:
        /*0004*/ 	.word	0x00000082


	//----- nvinfo : EIATTR_KPARAM_INFO
	.align		4
.L_4046:
        /*0008*/ 	.byte	0x04, 0x17
        /*000a*/ 	.short	(.L_4048 - .L_4047)
.L_4047:
        /*000c*/ 	.word	0x00000000
        /*0010*/ 	.short	0x0006
        /*0012*/ 	.short	0x0040
        /*0014*/ 	.byte	0x00, 0xf0, 0x21, 0x00


	//----- nvinfo : EIATTR_KPARAM_INFO
	.align		4
.L_4048:
        /*0018*/ 	.byte	0x04, 0x17
        /*001a*/ 	.short	(.L_4050 - .L_4049)
.L_4049:
        /*001c*/ 	.word	0x00000000
        /*0020*/ 	.short	0x0005
        /*0022*/ 	.short	0x0034
        /*0024*/ 	.byte	0x00, 0xf0, 0x31, 0x00


	//----- nvinfo : EIATTR_KPARAM_INFO
	.align		4
.L_4050:
        /*0028*/ 	.byte	0x04, 0x17
        /*002a*/ 	.short	(.L_4052 - .L_4051)
.L_4051:
        /*002c*/ 	.word	0x00000000
        /*0030*/ 	.short	0x0004
        /*0032*/ 	.short	0x0031
        /*0034*/ 	.byte	0x00, 0xf0, 0x05, 0x00


	//----- nvinfo : EIATTR_KPARAM_INFO
	.align		4
.L_4052:
        /*0038*/ 	.byte	0x04, 0x17
        /*003a*/ 	.short	(.L_4054 - .L_4053)
.L_4053:
        /*003c*/ 	.word	0x00000000
        /*0040*/ 	.short	0x0003
        /*0042*/ 	.short	0x0030
        /*0044*/ 	.byte	0x00, 0xf0, 0x05, 0x00


	//----- nvinfo : EIATTR_KPARAM_INFO
	.align		4
.L_4054:
        /*0048*/ 	.byte	0x04, 0x17
        /*004a*/ 	.short	(.L_4056 - .L_4055)
.L_4055:
        /*004c*/ 	.word	0x00000000
        /*0050*/ 	.short	0x0002
        /*0052*/ 	.short	0x0018
        /*0054*/ 	.byte	0x00, 0xf0, 0x61, 0x00


	//----- nvinfo : EIATTR_KPARAM_INFO
	.align		4
.L_4056:
        /*0058*/ 	.byte	0x04, 0x17
        /*005a*/ 	.short	(.L_4058 - .L_4057)
.L_4057:
        /*005c*/ 	.word	0x00000000
        /*0060*/ 	.short	0x0001
        /*0062*/ 	.short	0x0008
        /*0064*/ 	.byte	0x00, 0xf0, 0x41, 0x00


	//----- nvinfo : EIATTR_KPARAM_INFO
	.align		4
.L_4058:
        /*0068*/ 	.byte	0x04, 0x17
        /*006a*/ 	.short	(.L_4060 - .L_4059)
.L_4059:
        /*006c*/ 	.word	0x00000000
        /*0070*/ 	.short	0x0000
        /*0072*/ 	.short	0x0000
        /*0074*/ 	.byte	0x00, 0xf0, 0x11, 0x00


	//----- nvinfo : EIATTR_SPARSE_MMA_MASK
	.align		4
.L_4060:
        /*0078*/ 	.byte	0x03, 0x50
        /*007a*/ 	.short	0x0000


	//----- nvinfo : EIATTR_MAXREG_COUNT
	.align		4
        /*007c*/ 	.byte	0x03, 0x1b
        /*007e*/ 	.short	0x00ff


	//----- nvinfo : EIATTR_EXTERNS
	.align		4
        /*0080*/ 	.byte	0x04, 0x0f
        /*0082*/ 	.short	(.L_4062 - .L_4061)


	//   ....[0]....
	.align		4
.L_4061:
        /*0084*/ 	.word	index@(__assertfail)


	//----- nvinfo : EIATTR_MERCURY_ISA_VERSION
	.align		4
.L_4062:
        /*0088*/ 	.byte	0x03, 0x5f
        /*008a*/ 	.short	0x0101


	//----- nvinfo : EIATTR_VRC_CTA_INIT_COUNT
	.align		4
        /*008c*/ 	.byte	0x02, 0x4a
	.zero		1
	.zero		1


	//----- nvinfo : EIATTR_SYSCALL_OFFSETS
	.align		4
        /*0090*/ 	.byte	0x04, 0x46
        /*0092*/ 	.short	(.L_4064 - .L_4063)


	//   ....[0]....
.L_4063:
        /*0094*/ 	.word	0x000010a0


	//   ....[1]....
        /*0098*/ 	.word	0x00001fc0


	//   ....[2]....
        /*009c*/ 	.word	0x000031f0


	//   ....[3]....
        /*00a0*/ 	.word	0x00004110


	//   ....[4]....
        /*00a4*/ 	.word	0x00005280


	//   ....[5]....
        /*00a8*/ 	.word	0x000061b0


	//   ....[6]....
        /*00ac*/ 	.word	0x00007320


	//   ....[7]....
        /*00b0*/ 	.word	0x00008250


	//   ....[8]....
        /*00b4*/ 	.word	0x000093b0


	//   ....[9]....
        /*00b8*/ 	.word	0x0000a290


	//   ....[10]....
        /*00bc*/ 	.word	0x0000b210


	//   ....[11]....
        /*00c0*/ 	.word	0x0000c190


	//----- nvinfo : EIATTR_EXIT_INSTR_OFFSETS
	.align		4
.L_4064:
        /*00c4*/ 	.byte	0x04, 0x1c
        /*00c6*/ 	.short	(.L_4066 - .L_4065)


	//   ....[0]....
.L_4065:
        /*00c8*/ 	.word	0x0000b4c0


	//   ....[1]....
        /*00cc*/ 	.word	0x0000b610


	//   ....[2]....
        /*00d0*/ 	.word	0x0000b650


	//   ....[3]....
        /*00d4*/ 	.word	0x0000b6f0


	//   ....[4]....
        /*00d8*/ 	.word	0x0000b730


	//   ....[5]....
        /*00dc*/ 	.word	0x0000b770


	//   ....[6]....
        /*00e0*/ 	.word	0x0000b800


	//   ....[7]....
        /*00e4*/ 	.word	0x0000b840


	//   ....[8]....
        /*00e8*/ 	.word	0x0000b8e0


	//   ....[9]....
        /*00ec*/ 	.word	0x0000b930


	//   ....[10]....
        /*00f0*/ 	.word	0x0000b980


	//   ....[11]....
        /*00f4*/ 	.word	0x0000ba60


	//   ....[12]....
        /*00f8*/ 	.word	0x0000bbd0


	//   ....[13]....
        /*00fc*/ 	.word	0x0000bd40


	//   ....[14]....
        /*0100*/ 	.word	0x0000bea0


	//   ....[15]....
        /*0104*/ 	.word	0x0000bee0


	//   ....[16]....
        /*0108*/ 	.word	0x0000bf20


	//   ....[17]....
        /*010c*/ 	.word	0x0000bfd0


	//   ....[18]....
        /*0110*/ 	.word	0x0000c030


	//   ....[19]....
        /*0114*/ 	.word	0x0000c1a0


	//   ....[20]....
        /*0118*/ 	.word	0x0000c2b0


	//   ....[21]....
        /*011c*/ 	.word	0x0000c3f0


	//   ....[22]....
        /*0120*/ 	.word	0x0000c410


	//----- nvinfo : EIATTR_MAX_THREADS
	.align		4
.L_4066:
        /*0124*/ 	.byte	0x04, 0x05
        /*0126*/ 	.short	(.L_4068 - .L_4067)
.L_4067:
        /*0128*/ 	.word	0x00000080
        /*012c*/ 	.word	0x00000001
        /*0130*/ 	.word	0x00000001


	//----- nvinfo : EIATTR_CRS_STACK_SIZE
	.align		4
.L_4068:
        /*0134*/ 	.byte	0x04, 0x1e
        /*0136*/ 	.short	(.L_4070 - .L_4069)
.L_4069:
        /*0138*/ 	.word	0x00000000


	//----- nvinfo : EIATTR_CBANK_PARAM_SIZE
	.align		4
.L_4070:
        /*013c*/ 	.byte	0x03, 0x19
        /*013e*/ 	.short	0x0048


	//----- nvinfo : EIATTR_PARAM_CBANK
	.align		4
        /*0140*/ 	.byte	0x04, 0x0a
        /*0142*/ 	.short	(.L_4072 - .L_4071)
	.align		4
.L_4071:
        /*0144*/ 	.word	index@(.nv.constant0._ZN2at6native27unrolled_elementwise_kernelIZNS0_43_GLOBAL__N__7cc8d1ed_10_Dropout_cu_0e96ed3819masked_scale_kernelIhN3c108BFloat16EfEEvRNS_6TensorERKS6_S9_T1_EUlS5_hE_St5arrayIPcLm3EELi4E23TrivialOffsetCalculatorILi2EjESF_ILi1EjENS0_6memory12LoadWithCastILi2EEENSI_13StoreWithCastILi1EEEEEviT_T0_T2_T3_T4_T5_)
        /*0148*/ 	.short	0x0380
        /*014a*/ 	.short	0x0048


	//----- nvinfo : EIATTR_SW_WAR
	.align		4
.L_4072:
        /*014c*/ 	.byte	0x04, 0x36
        /*014e*/ 	.short	(.L_4074 - .L_4073)
.L_4073:
        /*0150*/ 	.word	0x00000008
.L_4074:


//--------------------- .nv.info._ZN2at6native18elementwise_kernelILi128ELi4EZNS0_22gpu_kernel_impl_nocastIZNS0_43_GLOBAL__N__7cc8d1ed_10_Dropout_cu_0e96ed3819masked_scale_kernelIhN3c108BFloat16EfEEvRNS_6TensorERKS7_SA_T1_EUlS6_hE_EEvRNS_18TensorIteratorBaseERKT_EUliE_EEviSB_ --------------------------
	.section	.nv.info._ZN2at6native18elementwise_kernelILi128ELi4EZNS0_22gpu_kernel_impl_nocastIZNS0_43_GLOBAL__N__7cc8d1ed_10_Dropout_cu_0e96ed3819masked_scale_kernelIhN3c108BFloat16EfEEvRNS_6TensorERKS7_SA_T1_EUlS6_hE_EEvRNS_18TensorIteratorBaseERKT_EUliE_EEviSB_,"",@"SHT_CUDA_INFO"
	.sectionflags	@""
	.align	4


	//----- nvinfo : EIATTR_CUDA_API_VERSION
	.align		4
        /*0000*/ 	.byte	0x04, 0x37
        /*0002*/ 	.short	(.L_4076 - .L_4075)
.L_4075:
        /*0004*/ 	.word	0x00000082


	//----- nvinfo : EIATTR_KPARAM_INFO
	.align		4
.L_4076:
        /*0008*/ 	.byte	0x04, 0x17
        /*000a*/ 	.short	(.L_4078 - .L_4077)
.L_4077:
        /*000c*/ 	.word	0x00000000
        /*0010*/ 	.short	0x0001
        /*0012*/ 	.short	0x0008
        /*0014*/ 	.byte	0x00, 0xf0, 0x41, 0x0a


	//----- nvinfo : EIATTR_KPARAM_INFO
	.align		4
.L_4078:
        /*0018*/ 	.byte	0x04, 0x17
        /*001a*/ 	.short	(.L_4080 - .L_4079)
.L_4079:
        /*001c*/ 	.word	0x00000000
        /*0020*/ 	.short	0x0000
        /*0022*/ 	.short	0x0000
        /*0024*/ 	.byte	0x00, 0xf0, 0x11, 0x00


	//----- nvinfo : EIATTR_SPARSE_MMA_MASK
	.align		4
.L_4080:
        /*0028*/ 	.byte	0x03, 0x50
        /*002a*/ 	.short	0x0000


	//----- nvinfo : EIATTR_MAXREG_COUNT
	.align		4
        /*002c*/ 	.byte	0x03, 0x1b
        /*002e*/ 	.short	0x0080


	//----- nvinfo : EIATTR_MERCURY_ISA_VERSION
	.align		4
        /*0030*/ 	.byte	0x03, 0x5f
        /*0032*/ 	.short	0x0101


	//----- nvinfo : EIATTR_VRC_CTA_INIT_COUNT
	.align		4
        /*0034*/ 	.byte	0x02, 0x4a
	.zero		1
	.zero		1


	//----- nvinfo : EIATTR_EXIT_INSTR_OFFSETS
	.align		4
        /*0038*/ 	.byte	0x04, 0x1c
        /*003a*/ 	.short	(.L_4082 - .L_4081)


	//   ....[0]....
.L_4081:
        /*003c*/ 	.word	0x000003f0


	//   ....[1]....
        /*0040*/ 	.word	0x000004c0


	//   ....[2]....
        /*0044*/ 	.word	0x00004a90


	//   ....[3]....
        /*0048*/ 	.word	0x00006170


	//----- nvinfo : EIATTR_MAX_THREADS
	.align		4
.L_4082:
        /*004c*/ 	.byte	0x04, 0x05
        /*004e*/ 	.short	(.L_4084 - .L_4083)
.L_4083:
        /*0050*/ 	.word	0x00000080
        /*0054*/ 	.word	0x00000001
        /*0058*/ 	.word	0x00000001


	//----- nvinfo : EIATTR_CRS_STACK_SIZE
	.align		4
.L_4084:
        /*005c*/ 	.byte	0x04, 0x1e
        /*005e*/ 	.short	(.L_4086 - .L_4085)
.L_4085:
        /*0060*/ 	.word	0x00000000


	//----- nvinfo : EIATTR_CBANK_PARAM_SIZE
	.align		4
.L_4086:
        /*0064*/ 	.byte	0x03, 0x19
        /*0066*/ 	.short	0x0298


	//----- nvinfo : EIATTR_PARAM_CBANK
	.align		4
        /*0068*/ 	.byte	0x04, 0x0a
        /*006a*/ 	.short	(.L_4088 - .L_4087)
	.align		4
.L_4087:
        /*006c*/ 	.word	index@(.nv.constant0._ZN2at6native18elementwise_kernelILi128ELi4EZNS0_22gpu_kernel_impl_nocastIZNS0_43_GLOBAL__N__7cc8d1ed_10_Dropout_cu_0e96ed3819masked_scale_kernelIhN3c108BFloat16EfEEvRNS_6TensorERKS7_SA_T1_EUlS6_hE_EEvRNS_18TensorIteratorBaseERKT_EUliE_EEviSB_)
        /*0070*/ 	.short	0x0380
        /*0072*/ 	.short	0x0298


	//----- nvinfo : EIATTR_SW_WAR
	.align		4
.L_4088:
        /*0074*/ 	.byte	0x04, 0x36
        /*0076*/ 	.short	(.L_4090 - .L_4089)
.L_4089:
        /*0078*/ 	.word	0x00000008
.L_4090:


//--------------------- .nv.info._ZN2at6native27unrolled_elementwise_kernelIZNS0_43_GLOBAL__N__7cc8d1ed_10_Dropout_cu_0e96ed3819masked_scale_kernelIhN3c108BFloat16EfEEvRNS_6TensorERKS6_S9_T1_EUlS5_hE_St5arrayIPcLm3EELi4E23TrivialOffsetCalculatorILi2EjESF_ILi1EjENS0_6memory15LoadWithoutCastENSI_16StoreWithoutCastEEEviT_T0_T2_T3_T4_T5_ --------------------------
	.section	.nv.info._ZN2at6native27unrolled_elementwise_kernelIZNS0_43_GLOBAL__N__7cc8d1ed_10_Dropout_cu_0e96ed3819masked_scale_kernelIhN3c108BFloat16EfEEvRNS_6TensorERKS6_S9_T1_EUlS5_hE_St5arrayIPcLm3EELi4E23TrivialOffsetCalculatorILi2EjESF_ILi1EjENS0_6memory15LoadWithoutCastENSI_16StoreWithoutCastEEEviT_T0_T2_T3_T4_T5_,"",@"SHT_CUDA_INFO"
	.sectionflags	@""
	.align	4


	//----- nvinfo : EIATTR_CUDA_API_VERSION
	.align		4
        /*0000*/ 	.byte	0x04, 0x37
        /*0002*/ 	.short	(.L_4092 - .L_4091)
.L_4091:
        /*0004*/ 	.word	0x00000082


	//----- nvinfo : EIATTR_KPARAM_INFO
	.align		4
.L_4092:
        /*0008*/ 	.byte	0x04, 0x17
        /*000a*/ 	.short	(.L_4094 - .L_4093)
.L_4093:
        /*000c*/ 	.word	0x00000000
        /*0010*/ 	.short	0x0006
        /*0012*/ 	.short	0x0033
        /*0014*/ 	.byte	0x00, 0xf0, 0x05, 0x00


	//----- nvinfo : EIATTR_KPARAM_INFO
	.align		4
.L_4094:
        /*0018*/ 	.byte	0x04, 0x17
        /*001a*/ 	.short	(.L_4096 - .L_4095)
.L_4095:
        /*001c*/ 	.word	0x00000000
        /*0020*/ 	.short	0x0005
        /*0022*/ 	.short	0x0032
        /*0024*/ 	.byte	0x00, 0xf0, 0x05, 0x00


	//----- nvinfo : EIATTR_KPARAM_INFO
	.align		4
.L_4096:
        /*0028*/ 	.byte	0x04, 0x17
        /*002a*/ 	.short	(.L_4098 - .L_4097)
.L_4097:
        /*002c*/ 	.word	0x00000000
        /*0030*/ 	.short	0x0004
        /*0032*/ 	.short	0x0031
        /*0034*/ 	.byte	0x00, 0xf0, 0x05, 0x00


	//----- nvinfo : EIATTR_KPARAM_INFO
	.align		4
.L_4098:
        /*0038*/ 	.byte	0x04, 0x17
        /*003a*/ 	.short	(.L_4100 - .L_4099)
.L_4099:
        /*003c*/ 	.word	0x00000000
        /*0040*/ 	.short	0x0003
        /*0042*/ 	.short	0x0030
        /*0044*/ 	.byte	0x00, 0xf0, 0x05, 0x00


	//----- nvinfo : EIATTR_KPARAM_INFO
	.align		4
.L_4100:
        /*0048*/ 	.byte	0x04, 0x17
        /*004a*/ 	.short	(.L_4102 - .L_4101)
.L_4101:
        /*004c*/ 	.word	0x00000000
        /*0050*/ 	.short	0x0002
        /*0052*/ 	.short	0x0018
        /*0054*/ 	.byte	0x00, 0xf0, 0x61, 0x00


	//----- nvinfo : EIATTR_KPARAM_INFO
	.align		4
.L_4102:
        /*0058*/ 	.byte	0x04, 0x17
        /*005a*/ 	.short	(.L_4104 - .L_4103)
.L_4103:
        /*005c*/ 	.word	0x00000000
        /*0060*/ 	.short	0x0001
        /*0062*/ 	.short	0x0008
        /*0064*/ 	.byte	0x00, 0xf0, 0x41, 0x00


	//----- nvinfo : EIATTR_KPARAM_INFO
	.align		4
.L_4104:
        /*0068*/ 	.byte	0x04, 0x17
        /*006a*/ 	.short	(.L_4106 - .L_4105)
.L_4105:
        /*006c*/ 	.word	0x00000000
        /*0070*/ 	.short	0x0000
        /*0072*/ 	.short	0x0000
        /*0074*/ 	.byte	0x00, 0xf0, 0x11, 0x00


	//----- nvinfo : EIATTR_SPARSE_MMA_MASK
	.align		4
.L_4106:
        /*0078*/ 	.byte	0x03, 0x50
        /*007a*/ 	.short	0x0000


	//----- nvinfo : EIATTR_MAXREG_COUNT
	.align		4
        /*007c*/ 	.byte	0x03, 0x1b
        /*007e*/ 	.short	0x00ff


	//----- nvinfo : EIATTR_MERCURY_ISA_VERSION
	.align		4
        /*0080*/ 	.byte	0x03, 0x5f
        /*0082*/ 	.short	0x0101


	//----- nvinfo : EIATTR_VRC_CTA_INIT_COUNT
	.align		4
        /*0084*/ 	.byte	0x02, 0x4a
	.zero		1
	.zero		1


	//----- nvinfo : EIATTR_EXIT_INSTR_OFFSETS
	.align		4
        /*0088*/ 	.byte	0x04, 0x1c
        /*008a*/ 	.short	(.L_4108 - .L_4107)


	//   ....[0]....
.L_4107:
        /*008c*/ 	.word	0x00000640


	//   ....[1]....
        /*0090*/ 	.word	0x000006e0


	//----- nvinfo : EIATTR_MAX_THREADS
	.align		4
.L_4108:
        /*0094*/ 	.byte	0x04, 0x05
        /*0096*/ 	.short	(.L_4110 - .L_4109)
.L_4109:
        /*0098*/ 	.word	0x00000080
        /*009c*/ 	.word	0x00000001
        /*00a0*/ 	.word	0x00000001


	//----- nvinfo : EIATTR_CRS_STACK_SIZE
	.align		4
.L_4110:
        /*00a4*/ 	.byte	0x04, 0x1e
        /*00a6*/ 	.short	(.L_4112 - .L_4111)
.L_4111:
        /*00a8*/ 	.word	0x00000000


	//----- nvinfo : EIATTR_CBANK_PARAM_SIZE
	.align		4
.L_4112:
        /*00ac*/ 	.byte	0x03, 0x19
        /*00ae*/ 	.short	0x0034


	//----- nvinfo : EIATTR_PARAM_CBANK
	.align		4
        /*00b0*/ 	.byte	0x04, 0x0a
        /*00b2*/ 	.short	(.L_4114 - .L_4113)
	.align		4
.L_4113:
        /*00b4*/ 	.word	index@(.nv.constant0._ZN2at6native27unrolled_elementwise_kernelIZNS0_43_GLOBAL__N__7cc8d1ed_10_Dropout_cu_0e96ed3819masked_scale_kernelIhN3c108BFloat16EfEEvRNS_6TensorERKS6_S9_T1_EUlS5_hE_St5arrayIPcLm3EELi4E23TrivialOffsetCalculatorILi2EjESF_ILi1EjENS0_6memory15LoadWithoutCastENSI_16StoreWithoutCastEEEviT_T0_T2_T3_T4_T5_)
        /*00b8*/ 	.short	0x0380
        /*00ba*/ 	.short	0x0034


	//----- nvinfo : EIATTR_SW_WAR
	.align		4
.L_4114:
        /*00bc*/ 	.byte	0x04, 0x36
        /*00be*/ 	.short	(.L_4116 - .L_4115)
.L_4115:
        /*00c0*/ 	.word	0x00000008
.L_4116:


//--------------------- .nv.info._ZN2at6native29vectorized_elementwise_kernelILi2EZNS0_43_GLOBAL__N__7cc8d1ed_10_Dropout_cu_0e96ed3819masked_scale_kernelIhN3c108BFloat16EfEEvRNS_6TensorERKS6_S9_T1_EUlS5_hE_St5arrayIPcLm3EEEEviT0_SA_ --------------------------
	.section	.nv.info._ZN2at6native29vectorized_elementwise_kernelILi2EZNS0_43_GLOBAL__N__7cc8d1ed_10_Dropout_cu_0e96ed3819masked_scale_kernelIhN3c108BFloat16EfEEvRNS_6TensorERKS6_S9_T1_EUlS5_hE_St5arrayIPcLm3EEEEviT0_SA_,"",@"SHT_CUDA_INFO"
	.sectionflags	@""
	.align	4


	//----- nvinfo : EIATTR_CUDA_API_VERSION
	.align		4
        /*0000*/ 	.byte	0x04, 0x37
        /*0002*/ 	.short	(.L_4118 - .L_4117)
.L_4117:
        /*0004*/ 	.word	0x00000082


	//----- nvinfo : EIATTR_KPARAM_INFO
	.align		4
.L_4118:
        /*0008*/ 	.byte	0x04, 0x17
        /*000a*/ 	.short	(.L_4120 - .L_4119)
.L_4119:
        /*000c*/ 	.word	0x00000000
        /*0010*/ 	.short	0x0002
        /*0012*/ 	.short	0x0018
        /*0014*/ 	.byte	0x00, 0xf0, 0x61, 0x00


	//----- nvinfo : EIATTR_KPARAM_INFO
	.align		4
.L_4120:
        /*0018*/ 	.byte	0x04, 0x17
        /*001a*/ 	.short	(.L_4122 - .L_4121)
.L_4121:
        /*001c*/ 	.word	0x00000000
        /*0020*/ 	.short	0x0001
        /*0022*/ 	.short	0x0008
        /*0024*/ 	.byte	0x00, 0xf0, 0x41, 0x00


	//----- nvinfo : EIATTR_KPARAM_INFO
	.align		4
.L_4122:
        /*0028*/ 	.byte	0x04, 0x17
        /*002a*/ 	.short	(.L_4124 - .L_4123)
.L_4123:
        /*002c*/ 	.word	0x00000000
        /*0030*/ 	.short	0x0000
        /*0032*/ 	.short	0x0000
        /*0034*/ 	.byte	0x00, 0xf0, 0x11, 0x00


	//----- nvinfo : EIATTR_SPARSE_MMA_MASK
	.align		4
.L_4124:
        /*0038*/ 	.byte	0x03, 0x50
        /*003a*/ 	.short	0x0000


	//----- nvinfo : EIATTR_MAXREG_COUNT
	.align		4
        /*003c*/ 	.byte	0x03, 0x1b
        /*003e*/ 	.short	0x00ff


	//----- nvinfo : EIATTR_MERCURY_ISA_VERSION
	.align		4
        /*0040*/ 	.byte	0x03, 0x5f
        /*0042*/ 	.short	0x0101


	//----- nvinfo : EIATTR_VRC_CTA_INIT_COUNT
	.align		4
        /*0044*/ 	.byte	0x02, 0x4a
	.zero		1
	.zero		1


	//----- nvinfo : EIATTR_EXIT_INSTR_OFFSETS
	.align		4
        /*0048*/ 	.byte	0x04, 0x1c
        /*004a*/ 	.short	(.L_4126 - .L_4125)


	//   ....[0]....
.L_4125:
        /*004c*/ 	.word	0x00000e00


	//   ....[1]....
        /*0050*/ 	.word	0x00000e50


	//   ....[2]....
        /*0054*/ 	.word	0x000012e0


	//----- nvinfo : EIATTR_MAX_THREADS
	.align		4
.L_4126:
        /*0058*/ 	.byte	0x04, 0x05
        /*005a*/ 	.short	(.L_4128 - .L_4127)
.L_4127:
        /*005c*/ 	.word	0x00000080
        /*0060*/ 	.word	0x00000001
        /*0064*/ 	.word	0x00000001


	//----- nvinfo : EIATTR_CRS_STACK_SIZE
	.align		4
.L_4128:
        /*0068*/ 	.byte	0x04, 0x1e
        /*006a*/ 	.short	(.L_4130 - .L_4129)
.L_4129:
        /*006c*/ 	.word	0x00000000


	//----- nvinfo : EIATTR_CBANK_PARAM_SIZE
	.align		4
.L_4130:
        /*0070*/ 	.byte	0x03, 0x19
        /*0072*/ 	.short	0x0030


	//----- nvinfo : EIATTR_PARAM_CBANK
	.align		4
        /*0074*/ 	.byte	0x04, 0x0a
        /*0076*/ 	.short	(.L_4132 - .L_4131)
	.align		4
.L_4131:
        /*0078*/ 	.word	index@(.nv.constant0._ZN2at6native29vectorized_elementwise_kernelILi2EZNS0_43_GLOBAL__N__7cc8d1ed_10_Dropout_cu_0e96ed3819masked_scale_kernelIhN3c108BFloat16EfEEvRNS_6TensorERKS6_S9_T1_EUlS5_hE_St5arrayIPcLm3EEEEviT0_SA_)
        /*007c*/ 	.short	0x0380
        /*007e*/ 	.short	0x0030


	//----- nvinfo : EIATTR_SW_WAR
	.align		4
.L_4132:
        /*0080*/ 	.byte	0x04, 0x36
        /*0082*/ 	.short	(.L_4134 - .L_4133)
.L_4133:
        /*0084*/ 	.word	0x00000008
.L_4134:


//--------------------- .nv.info._ZN2at6native29vectorized_elementwise_kernelILi4EZNS0_43_GLOBAL__N__7cc8d1ed_10_Dropout_cu_0e96ed3819masked_scale_kernelIhN3c108BFloat16EfEEvRNS_6TensorERKS6_S9_T1_EUlS5_hE_St5arrayIPcLm3EEEEviT0_SA_ --------------------------
	.section	.nv.info._ZN2at6native29vectorized_elementwise_kernelILi4EZNS0_43_GLOBAL__N__7cc8d1ed_10_Dropout_cu_0e96ed3819masked_scale_kernelIhN3c108BFloat16EfEEvRNS_6TensorERKS6_S9_T1_EUlS5_hE_St5arrayIPcLm3EEEEviT0_SA_,"",@"SHT_CUDA_INFO"
	.sectionflags	@""
	.align	4


	//----- nvinfo : EIATTR_CUDA_API_VERSION
	.align		4
        /*0000*/ 	.byte	0x04, 0x37
        /*0002*/ 	.short	(.L_4136 - .L_4135)
.L_4135:
        /*0004*/ 	.word	0x00000082


	//----- nvinfo : EIATTR_KPARAM_INFO
	.align		4
.L_4136:
        /*0008*/ 	.byte	0x04, 0x17
        /*000a*/ 	.short	(.L_4138 - .L_4137)
.L_4137:
        /*000c*/ 	.word	0x00000000
        /*0010*/ 	.short	0x0002
        /*0012*/ 	.short	0x0018
        /*0014*/ 	.byte	0x00, 0xf0, 0x61, 0x00


	//----- nvinfo : EIATTR_KPARAM_INFO
	.align		4
.L_4138:
        /*0018*/ 	.byte	0x04, 0x17
        /*001a*/ 	.short	(.L_4140 - .L_4139)
.L_4139:
        /*001c*/ 	.word	0x00000000
        /*0020*/ 	.short	0x0001
        /*0022*/ 	.short	0x0008
        /*0024*/ 	.byte	0x00, 0xf0, 0x41, 0x00


	//----- nvinfo : EIATTR_KPARAM_INFO
	.align		4
.L_4140:
        /*0028*/ 	.byte	0x04, 0x17
        /*002a*/ 	.short	(.L_4142 - .L_4141)
.L_4141:
        /*002c*/ 	.word	0x00000000
        /*0030*/ 	.short	0x0000
        /*0032*/ 	.short	0x0000
        /*0034*/ 	.byte	0x00, 0xf0, 0x11, 0x00


	//----- nvinfo : EIATTR_SPARSE_MMA_MASK
	.align		4
.L_4142:
        /*0038*/ 	.byte	0x03, 0x50
        /*003a*/ 	.short	0x0000


	//----- nvinfo : EIATTR_MAXREG_COUNT
	.align		4
        /*003c*/ 	.byte	0x03, 0x1b
        /*003e*/ 	.short	0x00ff


	//----- nvinfo : EIATTR_MERCURY_ISA_VERSION
	.align		4
        /*0040*/ 	.byte	0x03, 0x5f
        /*0042*/ 	.short	0x0101


	//----- nvinfo : EIATTR_VRC_CTA_INIT_COUNT
	.align		4
        /*0044*/ 	.byte	0x02, 0x4a
	.zero		1
	.zero		1


	//----- nvinfo : EIATTR_EXIT_INSTR_OFFSETS
	.align		4
        /*0048*/ 	.byte	0x04, 0x1c
        /*004a*/ 	.short	(.L_4144 - .L_4143)


	//   ....[0]....
.L_4143:
        /*004c*/ 	.word	0x00000e00


	//   ....[1]....
        /*0050*/ 	.word	0x00000e50


	//   ....[2]....
        /*0054*/ 	.word	0x00001280


	//----- nvinfo : EIATTR_MAX_THREADS
	.align		4
.L_4144:
        /*0058*/ 	.byte	0x04, 0x05
        /*005a*/ 	.short	(.L_4146 - .L_4145)
.L_4145:
        /*005c*/ 	.word	0x00000080
        /*0060*/ 	.word	0x00000001
        /*0064*/ 	.word	0x00000001


	//----- nvinfo : EIATTR_CRS_STACK_SIZE
	.align		4
.L_4146:
        /*0068*/ 	.byte	0x04, 0x1e
        /*006a*/ 	.short	(.L_4148 - .L_4147)
.L_4147:
        /*006c*/ 	.word	0x00000000


	//----- nvinfo : EIATTR_CBANK_PARAM_SIZE
	.align		4
.L_4148:
        /*0070*/ 	.byte	0x03, 0x19
        /*0072*/ 	.short	0x0030


	//----- nvinfo : EIATTR_PARAM_CBANK
	.align		4
        /*0074*/ 	.byte	0x04, 0x0a
        /*0076*/ 	.short	(.L_4150 - .L_4149)
	.align		4
.L_4149:
        /*0078*/ 	.word	index@(.nv.constant0._ZN2at6native29vectorized_elementwise_kernelILi4EZNS0_43_GLOBAL__N__7cc8d1ed_10_Dropout_cu_0e96ed3819masked_scale_kernelIhN3c108BFloat16EfEEvRNS_6TensorERKS6_S9_T1_EUlS5_hE_St5arrayIPcLm3EEEEviT0_SA_)
        /*007c*/ 	.short	0x0380
        /*007e*/ 	.short	0x0030


	//----- nvinfo : EIATTR_SW_WAR
	.align		4
.L_4150:
        /*0080*/ 	.byte	0x04, 0x36
        /*0082*/ 	.short	(.L_4152 - .L_4151)
.L_4151:
        /*0084*/ 	.word	0x00000008
.L_4152:


//--------------------- .nv.info._ZN2at6native29vectorized_elementwise_kernelILi8EZNS0_43_GLOBAL__N__7cc8d1ed_10_Dropout_cu_0e96ed3819masked_scale_kernelIhN3c108BFloat16EfEEvRNS_6TensorERKS6_S9_T1_EUlS5_hE_St5arrayIPcLm3EEEEviT0_SA_ --------------------------
	.section	.nv.info._ZN2at6native29vectorized_elementwise_kernelILi8EZNS0_43_GLOBAL__N__7cc8d1ed_10_Dropout_cu_0e96ed3819masked_scale_kernelIhN3c108BFloat16EfEEvRNS_6TensorERKS6_S9_T1_EUlS5_hE_St5arrayIPcLm3EEEEviT0_SA_,"",@"SHT_CUDA_INFO"
	.sectionflags	@""
	.align	4


	//----- nvinfo : EIATTR_CUDA_API_VERSION
	.align		4
        /*0000*/ 	.byte	0x04, 0x37
        /*0002*/ 	.short	(.L_4154 - .L_4153)
.L_4153:
        /*0004*/ 	.word	0x00000082


	//----- nvinfo : EIATTR_KPARAM_INFO
	.align		4
.L_4154:
        /*0008*/ 	.byte	0x04, 0x17
        /*000a*/ 	.short	(.L_4156 - .L_4155)
.L_4155:
        /*000c*/ 	.word	0x00000000
        /*0010*/ 	.short	0x0002
        /*0012*/ 	.short	0x0018
        /*0014*/ 	.byte	0x00, 0xf0, 0x61, 0x00


	//----- nvinfo : EIATTR_KPARAM_INFO
	.align		4
.L_4156:
        /*0018*/ 	.byte	0x04, 0x17
        /*001a*/ 	.short	(.L_4158 - .L_4157)
.L_4157:
        /*001c*/ 	.word	0x00000000
        /*0020*/ 	.short	0x0001
        /*0022*/ 	.short	0x0008
        /*0024*/ 	.byte	0x00, 0xf0, 0x41, 0x00


	//----- nvinfo : EIATTR_KPARAM_INFO
	.align		4
.L_4158:
        /*0028*/ 	.byte	0x04, 0x17
        /*002a*/ 	.short	(.L_4160 - .L_4159)
.L_4159:
        /*002c*/ 	.word	0x00000000
        /*0030*/ 	.short	0x0000
        /*0032*/ 	.short	0x0000
        /*0034*/ 	.byte	0x00, 0xf0, 0x11, 0x00


	//----- nvinfo : EIATTR_SPARSE_MMA_MASK
	.align		4
.L_4160:
        /*0038*/ 	.byte	0x03, 0x50
        /*003a*/ 	.short	0x0000


	//----- nvinfo : EIATTR_MAXREG_COUNT
	.align		4
        /*003c*/ 	.byte	0x03, 0x1b
        /*003e*/ 	.short	0x00ff


	//----- nvinfo : EIATTR_MERCURY_ISA_VERSION
	.align		4
        /*0040*/ 	.byte	0x03, 0x5f
        /*0042*/ 	.short	0x0101


	//----- nvinfo : EIATTR_VRC_CTA_INIT_COUNT
	.align		4
        /*0044*/ 	.byte	0x02, 0x4a
	.zero		1
	.zero		1


	//----- nvinfo : EIATTR_EXIT_INSTR_OFFSETS
	.align		4
        /*0048*/ 	.byte	0x04, 0x1c
        /*004a*/ 	.short	(.L_4162 - .L_4161)


	//   ....[0]....
.L_4161:
        /*004c*/ 	.word	0x00000010


	//----- nvinfo : EIATTR_MAX_THREADS
	.align		4
.L_4162:
        /*0050*/ 	.byte	0x04, 0x05
        /*0052*/ 	.short	(.L_4164 - .L_4163)
.L_4163:
        /*0054*/ 	.word	0x00000080
        /*0058*/ 	.word	0x00000001
        /*005c*/ 	.word	0x00000001


	//----- nvinfo : EIATTR_CBANK_PARAM_SIZE
	.align		4
.L_4164:
        /*0060*/ 	.byte	0x03, 0x19
        /*0062*/ 	.short	0x0030


	//----- nvinfo : EIATTR_PARAM_CBANK
	.align		4
        /*0064*/ 	.byte	0x04, 0x0a
        /*0066*/ 	.short	(.L_4166 - .L_4165)
	.align		4
.L_4165:
        /*0068*/ 	.word	index@(.nv.constant0._ZN2at6native29vectorized_elementwise_kernelILi8EZNS0_43_GLOBAL__N__7cc8d1ed_10_Dropout_cu_0e96ed3819masked_scale_kernelIhN3c108BFloat16EfEEvRNS_6TensorERKS6_S9_T1_EUlS5_hE_St5arrayIPcLm3EEEEviT0_SA_)
        /*006c*/ 	.short	0x0380
        /*006e*/ 	.short	0x0030


	//----- nvinfo : EIATTR_SW_WAR
	.align		4
.L_4166:
        /*0070*/ 	.byte	0x04, 0x36
        /*0072*/ 	.short	(.L_4168 - .L_4167)
.L_4167:
        /*0074*/ 	.word	0x00000008
.L_4168:


//--------------------- .nv.info._ZN2at6native18elementwise_kernelILi128ELi4EZNS0_15gpu_kernel_implIZNS0_43_GLOBAL__N__7cc8d1ed_10_Dropout_cu_0e96ed3819masked_scale_kernelIhN3c104HalfEfEEvRNS_6TensorERKS7_SA_T1_EUlS6_hE_EEvRNS_18TensorIteratorBaseERKT_EUliE_EEviSB_ --------------------------
	.section	.nv.info._ZN2at6native18elementwise_kernelILi128ELi4EZNS0_15gpu_kernel_implIZNS0_43_GLOBAL__N__7cc8d1ed_10_Dropout_cu_0e96ed3819masked_scale_kernelIhN3c104HalfEfEEvRNS_6TensorERKS7_SA_T1_EUlS6_hE_EEvRNS_18TensorIteratorBaseERKT_EUliE_EEviSB_,"",@"SHT_CUDA_INFO"
	.sectionflags	@""
	.align	4


	//----- nvinfo : EIATTR_CUDA_API_VERSION
	.align		4
        /*0000*/ 	.byte	0x04, 0x37
        /*0002*/ 	.short	(.L_4170 - .L_4169)
.L_4169:
        /*0004*/ 	.word	0x00000082


	//----- nvinfo : EIATTR_KPARAM_INFO
	.align		4
.L_4170:
        /*0008*/ 	.byte	0x04, 0x17
        /*000a*/ 	.short	(.L_4172 - .L_4171)
.L_4171:
        /*000c*/ 	.word	0x00000000
        /*0010*/ 	.short	0x0001
        /*0012*/ 	.short	0x0008
        /*0014*/ 	.byte	0x00, 0xf0, 0x61, 0x0a


	//----- nvinfo : EIATTR_KPARAM_INFO
	.align		4
.L_4172:
        /*0018*/ 	.byte	0x04, 0x17
        /*001a*/ 	.short	(.L_4174 - .L_4173)
.L_4173:
        /*001c*/ 	.word	0x00000000
        /*0020*/ 	.short	0x0000
        /*0022*/ 	.short	0x0000
        /*0024*/ 	.byte	0x00, 0xf0, 0x11, 0x00


	//----- nvinfo : EIATTR_SPARSE_MMA_MASK
	.align		4
.L_4174:
        /*0028*/ 	.byte	0x03, 0x50
        /*002a*/ 	.short	0x0000


	//----- nvinfo : EIATTR_MAXREG_COUNT
	.align		4
        /*002c*/ 	.byte	0x03, 0x1b
        /*002e*/ 	.short	0x0080


	//----- nvinfo : EIATTR_EXTERNS
	.align		4
        /*0030*/ 	.byte	0x04, 0x0f
        /*0032*/ 	.short	(.L_4176 - .L_4175)


	//   ....[0]....
	.align		4
.L_4175:
        /*0034*/ 	.word	index@(__assertfail)


	//----- nvinfo : EIATTR_MERCURY_ISA_VERSION
	.align		4
.L_4176:
        /*0038*/ 	.byte	0x03, 0x5f
        /*003a*/ 	.short	0x0101


	//----- nvinfo : EIATTR_VRC_CTA_INIT_COUNT
	.align		4
        /*003c*/ 	.byte	0x02, 0x4a
	.zero		1
	.zero		1


	//----- nvinfo : EIATTR_SYSCALL_OFFSETS
	.align		4
        /*0040*/ 	.byte	0x04, 0x46
        /*0042*/ 	.short	(.L_4178 - .L_4177)


	//   ....[0]....
.L_4177:
        /*0044*/ 	.word	0x00002690


	//   ....[1]....
        /*0048*/ 	.word	0x00003580


	//   ....[2]....
        /*004c*/ 	.word	0x000044a0


	//   ....[3]....
        /*0050*/ 	.word	0x00006cc0


	//   ....[4]....
        /*0054*/ 	.word	0x00007bb0


	//   ....[5]....
        /*0058*/ 	.word	0x000088f0


	//   ....[6]....
        /*005c*/ 	.word	0x0000b220


	//   ....[7]....
        /*0060*/ 	.word	0x0000c110


	//   ....[8]....
        /*0064*/ 	.word	0x0000ce50


	//   ....[9]....
        /*0068*/ 	.word	0x0000f7a0


	//   ....[10]....
        /*006c*/ 	.word	0x00010690


	//   ....[11]....
        /*0070*/ 	.word	0x000113a0


	//----- nvinfo : EIATTR_EXIT_INSTR_OFFSETS
	.align		4
.L_4178:
        /*0074*/ 	.byte	0x04, 0x1c
        /*0076*/ 	.short	(.L_4180 - .L_4179)


	//   ....[0]....
.L_4179:
        /*0078*/ 	.word	0x0000d130


	//   ....[1]....
        /*007c*/ 	.word	0x00010840


	//   ....[2]....
        /*0080*/ 	.word	0x00010880


	//   ....[3]....
        /*0084*/ 	.word	0x00010920


	//   ....[4]....
        /*0088*/ 	.word	0x00010960


	//   ....[5]....
        /*008c*/ 	.word	0x000109a0


	//   ....[6]....
        /*0090*/ 	.word	0x00010a30


	//   ....[7]....
        /*0094*/ 	.word	0x00010a50


	//   ....[8]....
        /*0098*/ 	.word	0x00010af0


	//   ....[9]....
        /*009c*/ 	.word	0x00010b40


	//   ....[10]....
        /*00a0*/ 	.word	0x00010b90


	//   ....[11]....
        /*00a4*/ 	.word	0x00010c70


	//   ....[12]....
        /*00a8*/ 	.word	0x00010de0


	//   ....[13]....
        /*00ac*/ 	.word	0x00010f50


	//   ....[14]....
        /*00b0*/ 	.word	0x000110b0


	//   ....[15]....
        /*00b4*/ 	.word	0x000110f0


	//   ....[16]....
        /*00b8*/ 	.word	0x00011130


	//   ....[17]....
        /*00bc*/ 	.word	0x000111e0


	//   ....[18]....
        /*00c0*/ 	.word	0x00011240


	//   ....[19]....
        /*00c4*/ 	.word	0x000113b0


	//   ....[20]....
        /*00c8*/ 	.word	0x000114c0


	//   ....[21]....
        /*00cc*/ 	.word	0x00011600


	//   ....[22]....
        /*00d0*/ 	.word	0x00011640


	//----- nvinfo : EIATTR_MAX_THREADS
	.align		4
.L_4180:
        /*00d4*/ 	.byte	0x04, 0x05
        /*00d6*/ 	.short	(.L_4182 - .L_4181)
.L_4181:
        /*00d8*/ 	.word	0x00000080
        /*00dc*/ 	.word	0x00000001
        /*00e0*/ 	.word	0x00000001


	//----- nvinfo : EIATTR_CRS_STACK_SIZE
	.align		4
.L_4182:
        /*00e4*/ 	.byte	0x04, 0x1e
        /*00e6*/ 	.short	(.L_4184 - .L_4183)
.L_4183:
        /*00e8*/ 	.word	0x00000000


	//----- nvinfo : EIATTR_CBANK_PARAM_SIZE
	.align		4
.L_4184:
        /*00ec*/ 	.byte	0x03, 0x19
        /*00ee*/ 	.short	0x02a0


	//----- nvinfo : EIATTR_PARAM_CBANK
	.align		4
        /*00f0*/ 	.byte	0x04, 0x0a
        /*00f2*/ 	.short	(.L_4186 - .L_4185)
	.align		4
.L_4185:
        /*00f4*/ 	.word	index@(.nv.constant0._ZN2at6native18elementwise_kernelILi128ELi4EZNS0_15gpu_kernel_implIZNS0_43_GLOBAL__N__7cc8d1ed_10_Dropout_cu_0e96ed3819masked_scale_kernelIhN3c104HalfEfEEvRNS_6TensorERKS7_SA_T1_EUlS6_hE_EEvRNS_18TensorIteratorBaseERKT_EUliE_EEviSB_)
        /*00f8*/ 	.short	0x0380
        /*00fa*/ 	.short	0x02a0


	//----- nvinfo : EIATTR_SW_WAR
	.align		4
.L_4186:
        /*00fc*/ 	.byte	0x04, 0x36
        /*00fe*/ 	.short	(.L_4188 - .L_4187)
.L_4187:
        /*0100*/ 	.word	0x00000008
.L_4188:


//--------------------- .nv.info._ZN2at6native27unrolled_elementwise_kernelIZNS0_43_GLOBAL__N__7cc8d1ed_10_Dropout_cu_0e96ed3819masked_scale_kernelIhN3c104HalfEfEEvRNS_6TensorERKS6_S9_T1_EUlS5_hE_St5arrayIPcLm3EELi4E23TrivialOffsetCalculatorILi2EjESF_ILi1EjENS0_6memory12LoadWithCastILi2EEENSI_13StoreWithCastILi1EEEEEviT_T0_T2_T3_T4_T5_ --------------------------
	.section	.nv.info._ZN2at6native27unrolled_elementwise_kernelIZNS0_43_GLOBAL__N__7cc8d1ed_10_Dropout_cu_0e96ed3819masked_scale_kernelIhN3c104HalfEfEEvRNS_6TensorERKS6_S9_T1_EUlS5_hE_St5arrayIPcLm3EELi4E23TrivialOffsetCalculatorILi2EjESF_ILi1EjENS0_6memory12LoadWithCastILi2EEENSI_13StoreWithCastILi1EEEEEviT_T0_T2_T3_T4_T5_,"",@"SHT_CUDA_INFO"
	.sectionflags	@""
	.align	4


	//----- nvinfo : EIATTR_CUDA_API_VERSION
	.align		4
        /*0000*/ 	.byte	0x04, 0x37
        /*0002*/ 	.short	(.L_4190 - .L_4189)
.L_4189:
        /*0004*/ 	.word	0x00000082


	//----- nvinfo : EIATTR_KPARAM_INFO
	.align		4
.L_4190:
        /*0008*/ 	.byte	0x04, 0x17
        /*000a*/ 	.short	(.L_4192 - .L_4191)
.L_4191:
        /*000c*/ 	.word	0x00000000
        /*0010*/ 	.short	0x0006
        /*0012*/ 	.short	0x0040
        /*0014*/ 	.byte	0x00, 0xf0, 0x21, 0x00


	//----- nvinfo : EIATTR_KPARAM_INFO
	.align		4
.L_4192:
        /*0018*/ 	.byte	0x04, 0x17
        /*001a*/ 	.short	(.L_4194 - .L_4193)
.L_4193:
        /*001c*/ 	.word	0x00000000
        /*0020*/ 	.short	0x0005
        /*0022*/ 	.short	0x0034
        /*0024*/ 	.byte	0x00, 0xf0, 0x31, 0x00


	//----- nvinfo : EIATTR_KPARAM_INFO
	.align		4
.L_4194:
        /*0028*/ 	.byte	0x04, 0x17
        /*002a*/ 	.short	(.L_4196 - .L_4195)
.L_4195:
        /*002c*/ 	.word	0x00000000
        /*0030*/ 	.short	0x0004
        /*0032*/ 	.short	0x0031
        /*0034*/ 	.byte	0x00, 0xf0, 0x05, 0x00


	//----- nvinfo : EIATTR_KPARAM_INFO
	.align		4
.L_4196:
        /*0038*/ 	.byte	0x04, 0x17
        /*003a*/ 	.short	(.L_4198 - .L_4197)
.L_4197:
        /*003c*/ 	.word	0x00000000
        /*0040*/ 	.short	0x0003
        /*0042*/ 	.short	0x0030
        /*0044*/ 	.byte	0x00, 0xf0, 0x05, 0x00


	//----- nvinfo : EIATTR_KPARAM_INFO
	.align		4
.L_4198:
        /*0048*/ 	.byte	0x04, 0x17
        /*004a*/ 	.short	(.L_4200 - .L_4199)
.L_4199:
        /*004c*/ 	.word	0x00000000
        /*0050*/ 	.short	0x0002
        /*0052*/ 	.short	0x0018
        /*0054*/ 	.byte	0x00, 0xf0, 0x61, 0x00


	//----- nvinfo : EIATTR_KPARAM_INFO
	.align		4
.L_4200:
        /*0058*/ 	.byte	0x04, 0x17
        /*005a*/ 	.short	(.L_4202 - .L_4201)
.L_4201:
        /*005c*/ 	.word	0x00000000
        /*0060*/ 	.short	0x0001
        /*0062*/ 	.short	0x0008
        /*0064*/ 	.byte	0x00, 0xf0, 0x41, 0x00


	//----- nvinfo : EIATTR_KPARAM_INFO
	.align		4
.L_4202:
        /*0068*/ 	.byte	0x04, 0x17
        /*006a*/ 	.short	(.L_4204 - .L_4203)
.L_4203:
        /*006c*/ 	.word	0x00000000
        /*0070*/ 	.short	0x0000
        /*0072*/ 	.short	0x0000
        /*0074*/ 	.byte	0x00, 0xf0, 0x11, 0x00


	//----- nvinfo : EIATTR_SPARSE_MMA_MASK
	.align		4
.L_4204:
        /*0078*/ 	.byte	0x03, 0x50
        /*007a*/ 	.short	0x0000


	//----- nvinfo : EIATTR_MAXREG_COUNT
	.align		4
        /*007c*/ 	.byte	0x03, 0x1b
        /*007e*/ 	.short	0x00ff


	//----- nvinfo : EIATTR_EXTERNS
	.align		4
        /*0080*/ 	.byte	0x04, 0x0f
        /*0082*/ 	.short	(.L_4206 - .L_4205)


	//   ....[0]....
	.align		4
.L_4205:
        /*0084*/ 	.word	index@(__assertfail)


	//----- nvinfo : EIATTR_MERCURY_ISA_VERSION
	.align		4
.L_4206:
        /*0088*/ 	.byte	0x03, 0x5f
        /*008a*/ 	.short	0x0101


	//----- nvinfo : EIATTR_VRC_CTA_INIT_COUNT
	.align		4
        /*008c*/ 	.byte	0x02, 0x4a
	.zero		1
	.zero		1


	//----- nvinfo : EIATTR_SYSCALL_OFFSETS
	.align		4
        /*0090*/ 	.byte	0x04, 0x46
        /*0092*/ 	.short	(.L_4208 - .L_4207)


	//   ....[0]....
.L_4207:
        /*0094*/ 	.word	0x00001070


	//   ....[1]....
        /*0098*/ 	.word	0x00001f90


	//   ....[2]....
        /*009c*/ 	.word	0x00003190


	//   ....[3]....
        /*00a0*/ 	.word	0x000040b0


	//   ....[4]....
        /*00a4*/ 	.word	0x000051f0


	//   ....[5]....
        /*00a8*/ 	.word	0x00006120


	//   ....[6]....
        /*00ac*/ 	.word	0x00007260


	//   ....[7]....
        /*00b0*/ 	.word	0x00008190


	//   ....[8]....
        /*00b4*/ 	.word	0x000092f0


	//   ....[9]....
        /*00b8*/ 	.word	0x0000a1b0


	//   ....[10]....
        /*00bc*/ 	.word	0x0000b130


	//   ....[11]....
        /*00c0*/ 	.word	0x0000c0b0


	//----- nvinfo : EIATTR_EXIT_INSTR_OFFSETS
	.align		4
.L_4208:
        /*00c4*/ 	.byte	0x04, 0x1c
        /*00c6*/ 	.short	(.L_4210 - .L_4209)


	//   ....[0]....
.L_4209:
        /*00c8*/ 	.word	0x0000b400


	//   ....[1]....
        /*00cc*/ 	.word	0x0000b550


	//   ....[2]....
        /*00d0*/ 	.word	0x0000b590


	//   ....[3]....
        /*00d4*/ 	.word	0x0000b630


	//   ....[4]....
        /*00d8*/ 	.word	0x0000b670


	//   ....[5]....
        /*00dc*/ 	.word	0x0000b6b0


	//   ....[6]....
        /*00e0*/ 	.word	0x0000b740


	//   ....[7]....
        /*00e4*/ 	.word	0x0000b760


	//   ....[8]....
        /*00e8*/ 	.word	0x0000b800


	//   ....[9]....
        /*00ec*/ 	.word	0x0000b850


	//   ....[10]....
        /*00f0*/ 	.word	0x0000b8a0


	//   ....[11]....
        /*00f4*/ 	.word	0x0000b980


	//   ....[12]....
        /*00f8*/ 	.word	0x0000baf0


	//   ....[13]....
        /*00fc*/ 	.word	0x0000bc60


	//   ....[14]....
        /*0100*/ 	.word	0x0000bdc0


	//   ....[15]....
        /*0104*/ 	.word	0x0000be00


	//   ....[16]....
        /*0108*/ 	.word	0x0000be40


	//   ....[17]....
        /*010c*/ 	.word	0x0000bef0


	//   ....[18]....
        /*0110*/ 	.word	0x0000bf50


	//   ....[19]....
        /*0114*/ 	.word	0x0000c0c0


	//   ....[20]....
        /*0118*/ 	.word	0x0000c1d0


	//   ....[21]....
        /*011c*/ 	.word	0x0000c310


	//   ....[22]....
        /*0120*/ 	.word	0x0000c350


	//----- nvinfo : EIATTR_MAX_THREADS
	.align		4
.L_4210:
        /*0124*/ 	.byte	0x04, 0x05
        /*0126*/ 	.short	(.L_4212 - .L_4211)
.L_4211:
        /*0128*/ 	.word	0x00000080
        /*012c*/ 	.word	0x00000001
        /*0130*/ 	.word	0x00000001


	//----- nvinfo : EIATTR_CRS_STACK_SIZE
	.align		4
.L_4212:
        /*0134*/ 	.byte	0x04, 0x1e
        /*0136*/ 	.short	(.L_4214 - .L_4213)
.L_4213:
        /*0138*/ 	.word	0x00000000


	//----- nvinfo : EIATTR_CBANK_PARAM_SIZE
	.align		4
.L_4214:
        /*013c*/ 	.byte	0x03, 0x19
        /*013e*/ 	.short	0x0048


	//----- nvinfo : EIATTR_PARAM_CBANK
	.align		4
        /*0140*/ 	.byte	0x04, 0x0a
        /*0142*/ 	.short	(.L_4216 - .L_4215)
	.align		4
.L_4215:
        /*0144*/ 	.word	index@(.nv.constant0._ZN2at6native27unrolled_elementwise_kernelIZNS0_43_GLOBAL__N__7cc8d1ed_10_Dropout_cu_0e96ed3819masked_scale_kernelIhN3c104HalfEfEEvRNS_6TensorERKS6_S9_T1_EUlS5_hE_St5arrayIPcLm3EELi4E23TrivialOffsetCalculatorILi2EjESF_ILi1EjENS0_6memory12LoadWithCastILi2EEENSI_13StoreWithCastILi1EEEEEviT_T0_T2_T3_T4_T5_)
        /*0148*/ 	.short	0x0380
        /*014a*/ 	.short	0x0048


	//----- nvinfo : EIATTR_SW_WAR
	.align		4
.L_4216:
        /*014c*/ 	.byte	0x04, 0x36
        /*014e*/ 	.short	(.L_4218 - .L_4217)
.L_4217:
        /*0150*/ 	.word	0x00000008
.L_4218:


//--------------------- .nv.info._ZN2at6native18elementwise_kernelILi128ELi4EZNS0_22gpu_kernel_impl_nocastIZNS0_43_GLOBAL__N__7cc8d1ed_10_Dropout_cu_0e96ed3819masked_scale_kernelIhN3c104HalfEfEEvRNS_6TensorERKS7_SA_T1_EUlS6_hE_EEvRNS_18TensorIteratorBaseERKT_EUliE_EEviSB_ --------------------------
	.section	.nv.info._ZN2at6native18elementwise_kernelILi128ELi4EZNS0_22gpu_kernel_impl_nocastIZNS0_43_GLOBAL__N__7cc8d1ed_10_Dropout_cu_0e96ed3819masked_scale_kernelIhN3c104HalfEfEEvRNS_6TensorERKS7_SA_T1_EUlS6_hE_EEvRNS_18TensorIteratorBaseERKT_EUliE_EEviSB_,"",@"SHT_CUDA_INFO"
	.sectionflags	@""
	.align	4


	//----- nvinfo : EIATTR_CUDA_API_VERSION
	.align		4
        /*0000*/ 	.byte	0x04, 0x37
        /*0002*/ 	.short	(.L_4220 - .L_4219)
.L_4219:
        /*0004*/ 	.word	0x00000082


	//----- nvinfo : EIATTR_KPARAM_INFO
	.align		4
.L_4220:
        /*0008*/ 	.byte	0x04, 0x17
        /*000a*/ 	.short	(.L_4222 - .L_4221)
.L_4221:
        /*000c*/ 	.word	0x00000000
        /*0010*/ 	.short	0x0001
        /*0012*/ 	.short	0x0008
        /*0014*/ 	.byte	0x00, 0xf0, 0x41, 0x0a


	//----- nvinfo : EIATTR_KPARAM_INFO
	.align		4
.L_4222:
        /*0018*/ 	.byte	0x04, 0x17
        /*001a*/ 	.short	(.L_4224 - .L_4223)
.L_4223:
        /*001c*/ 	.word	0x00000000
        /*0020*/ 	.short	0x0000
        /*0022*/ 	.short	0x0000
        /*0024*/ 	.byte	0x00, 0xf0, 0x11, 0x00


	//----- nvinfo : EIATTR_SPARSE_MMA_MASK
	.align		4
.L_4224:
        /*0028*/ 	.byte	0x03, 0x50
        /*002a*/ 	.short	0x0000


	//----- nvinfo : EIATTR_MAXREG_COUNT
	.align		4
        /*002c*/ 	.byte	0x03, 0x1b
        /*002e*/ 	.short	0x0080


	//----- nvinfo : EIATTR_MERCURY_ISA_VERSION
	.align		4
        /*0030*/ 	.byte	0x03, 0x5f
        /*0032*/ 	.short	0x0101


	//----- nvinfo : EIATTR_VRC_CTA_INIT_COUNT
	.align		4
        /*0034*/ 	.byte	0x02, 0x4a
	.zero		1
	.zero		1


	//----- nvinfo : EIATTR_EXIT_INSTR_OFFSETS
	.align		4
        /*0038*/ 	.byte	0x04, 0x1c
        /*003a*/ 	.short	(.L_4226 - .L_4225)


	//   ....[0]....
.L_4225:
        /*003c*/ 	.word	0x000003f0


	//   ....[1]....
        /*0040*/ 	.word	0x000004c0


	//   ....[2]....
        /*0044*/ 	.word	0x00004a90


	//   ....[3]....
        /*0048*/ 	.word	0x00006170


	//----- nvinfo : EIATTR_MAX_THREADS
	.align		4
.L_4226:
        /*004c*/ 	.byte	0x04, 0x05
        /*004e*/ 	.short	(.L_4228 - .L_4227)
.L_4227:
        /*0050*/ 	.word	0x00000080
        /*0054*/ 	.word	0x00000001
        /*0058*/ 	.word	0x00000001


	//----- nvinfo : EIATTR_CRS_STACK_SIZE
	.align		4
.L_4228:
        /*005c*/ 	.byte	0x04, 0x1e
        /*005e*/ 	.short	(.L_4230 - .L_4229)
.L_4229:
        /*0060*/ 	.word	0x00000000


	//----- nvinfo : EIATTR_CBANK_PARAM_SIZE
	.align		4
.L_4230:
        /*0064*/ 	.byte	0x03, 0x19
        /*0066*/ 	.short	0x0298


	//----- nvinfo : EIATTR_PARAM_CBANK
	.align		4
        /*0068*/ 	.byte	0x04, 0x0a
        /*006a*/ 	.short	(.L_4232 - .L_4231)
	.align		4
.L_4231:
        /*006c*/ 	.word	index@(.nv.constant0._ZN2at6native18elementwise_kernelILi128ELi4EZNS0_22gpu_kernel_impl_nocastIZNS0_43_GLOBAL__N__7cc8d1ed_10_Dropout_cu_0e96ed3819masked_scale_kernelIhN3c104HalfEfEEvRNS_6TensorERKS7_SA_T1_EUlS6_hE_EEvRNS_18TensorIteratorBaseERKT_EUliE_EEviSB_)
        /*0070*/ 	.short	0x0380
        /*0072*/ 	.short	0x0298


	//----- nvinfo : EIATTR_SW_WAR
	.align		4
.L_4232:
        /*0074*/ 	.byte	0x04, 0x36
        /*0076*/ 	.short	(.L_4234 - .L_4233)
.L_4233:
        /*0078*/ 	.word	0x00000008
.L_4234:


//--------------------- .nv.info._ZN2at6native27unrolled_elementwise_kernelIZNS0_43_GLOBAL__N__7cc8d1ed_10_Dropout_cu_0e96ed3819masked_scale_kernelIhN3c104HalfEfEEvRNS_6TensorERKS6_S9_T1_EUlS5_hE_St5arrayIPcLm3EELi4E23TrivialOffsetCalculatorILi2EjESF_ILi1EjENS0_6memory15LoadWithoutCastENSI_16StoreWithoutCastEEEviT_T0_T2_T3_T4_T5_ --------------------------
	.section	.nv.info._ZN2at6native27unrolled_elementwise_kernelIZNS0_43_GLOBAL__N__7cc8d1ed_10_Dropout_cu_0e96ed3819masked_scale_kernelIhN3c104HalfEfEEvRNS_6TensorERKS6_S9_T1_EUlS5_hE_St5arrayIPcLm3EELi4E23TrivialOffsetCalculatorILi2EjESF_ILi1EjENS0_6memory15LoadWithoutCastENSI_16StoreWithoutCastEEEviT_T0_T2_T3_T4_T5_,"",@"SHT_CUDA_INFO"
	.sectionflags	@""
	.align	4


	//----- nvinfo : EIATTR_CUDA_API_VERSION
	.align		4
        /*0000*/ 	.byte	0x04, 0x37
        /*0002*/ 	.short	(.L_4236 - .L_4235)
.L_4235:
        /*0004*/ 	.word	0x00000082


	//----- nvinfo : EIATTR_KPARAM_INFO
	.align		4
.L_4236:
        /*0008*/ 	.byte	0x04, 0x17
        /*000a*/ 	.short	(.L_4238 - .L_4237)
.L_4237:
        /*000c*/ 	.word	0x00000000
        /*0010*/ 	.short	0x0006
        /*0012*/ 	.short	0x0033
        /*0014*/ 	.byte	0x00, 0xf0, 0x05, 0x00


	//----- nvinfo : EIATTR_KPARAM_INFO
	.align		4
.L_4238:
        /*0018*/ 	.byte	0x04, 0x17
        /*001a*/ 	.short	(.L_4240 - .L_4239)
.L_4239:
        /*001c*/ 	.word	0x00000000
        /*0020*/ 	.short	0x0005
        /*0022*/ 	.short	0x0032
        /*0024*/ 	.byte	0x00, 0xf0, 0x05, 0x00


	//----- nvinfo : EIATTR_KPARAM_INFO
	.align		4
.L_4240:
        /*0028*/ 	.byte	0x04, 0x17
        /*002a*/ 	.short	(.L_4242 - .L_4241)
.L_4241:
        /*002c*/ 	.word	0x00000000
        /*0030*/ 	.short	0x0004
        /*0032*/ 	.short	0x0031
        /*0034*/ 	.byte	0x00, 0xf0, 0x05, 0x00


	//----- nvinfo : EIATTR_KPARAM_INFO
	.align		4
.L_4242:
        /*0038*/ 	.byte	0x04, 0x17
        /*003a*/ 	.short	(.L_4244 - .L_4243)
.L_4243:
        /*003c*/ 	.word	0x00000000
        /*0040*/ 	.short	0x0003
        /*0042*/ 	.short	0x0030
        /*0044*/ 	.byte	0x00, 0xf0, 0x05, 0x00


	//----- nvinfo : EIATTR_KPARAM_INFO
	.align		4
.L_4244:
        /*0048*/ 	.byte	0x04, 0x17
        /*004a*/ 	.short	(.L_4246 - .L_4245)
.L_4245:
        /*004c*/ 	.word	0x00000000
        /*0050*/ 	.short	0x0002
        /*0052*/ 	.short	0x0018
        /*0054*/ 	.byte	0x00, 0xf0, 0x61, 0x00


	//----- nvinfo : EIATTR_KPARAM_INFO
	.align		4
.L_4246:
        /*0058*/ 	.byte	0x04, 0x17
        /*005a*/ 	.short	(.L_4248 - .L_4247)
.L_4247:
        /*005c*/ 	.word	0x00000000
        /*0060*/ 	.short	0x0001
        /*0062*/ 	.short	0x0008
        /*0064*/ 	.byte	0x00, 0xf0, 0x41, 0x00


	//----- nvinfo : EIATTR_KPARAM_INFO
	.align		4
.L_4248:
        /*0068*/ 	.byte	0x04, 0x17
        /*006a*/ 	.short	(.L_4250 - .L_4249)
.L_4249:
        /*006c*/ 	.word	0x00000000
        /*0070*/ 	.short	0x0000
        /*0072*/ 	.short	0x0000
        /*0074*/ 	.byte	0x00, 0xf0, 0x11, 0x00


	//----- nvinfo : EIATTR_SPARSE_MMA_MASK
	.align		4
.L_4250:
        /*0078*/ 	.byte	0x03, 0x50
        /*007a*/ 	.short	0x0000


	//----- nvinfo : EIATTR_MAXREG_COUNT
	.align		4
        /*007c*/ 	.byte	0x03, 0x1b
        /*007e*/ 	.short	0x00ff


	//----- nvinfo : EIATTR_MERCURY_ISA_VERSION
	.align		4
        /*0080*/ 	.byte	0x03, 0x5f
        /*0082*/ 	.short	0x0101


	//----- nvinfo : EIATTR_VRC_CTA_INIT_COUNT
	.align		4
        /*0084*/ 	.byte	0x02, 0x4a
	.zero		1
	.zero		1


	//----- nvinfo : EIATTR_EXIT_INSTR_OFFSETS
	.align		4
        /*0088*/ 	.byte	0x04, 0x1c
        /*008a*/ 	.short	(.L_4252 - .L_4251)


	//   ....[0]....
.L_4251:
        /*008c*/ 	.word	0x00000640


	//   ....[1]....
        /*0090*/ 	.word	0x000006e0


	//----- nvinfo : EIATTR_MAX_THREADS
	.align		4
.L_4252:
        /*0094*/ 	.byte	0x04, 0x05
        /*0096*/ 	.short	(.L_4254 - .L_4253)
.L_4253:
        /*0098*/ 	.word	0x00000080
        /*009c*/ 	.word	0x00000001
        /*00a0*/ 	.word	0x00000001


	//----- nvinfo : EIATTR_CRS_STACK_SIZE
	.align		4
.L_4254:
        /*00a4*/ 	.byte	0x04, 0x1e
        /*00a6*/ 	.short	(.L_4256 - .L_4255)
.L_4255:
        /*00a8*/ 	.word	0x00000000


	//----- nvinfo : EIATTR_CBANK_PARAM_SIZE
	.align		4
.L_4256:
        /*00ac*/ 	.byte	0x03, 0x19
        /*00ae*/ 	.short	0x0034


	//----- nvinfo : EIATTR_PARAM_CBANK
	.align		4
        /*00b0*/ 	.byte	0x04, 0x0a
        /*00b2*/ 	.short	(.L_4258 - .L_4257)
	.align		4
.L_4257:
        /*00b4*/ 	.word	index@(.nv.constant0._ZN2at6native27unrolled_elementwise_kernelIZNS0_43_GLOBAL__N__7cc8d1ed_10_Dropout_cu_0e96ed3819masked_scale_kernelIhN3c104HalfEfEEvRNS_6TensorERKS6_S9_T1_EUlS5_hE_St5arrayIPcLm3EELi4E23TrivialOffsetCalculatorILi2EjESF_ILi1EjENS0_6memory15LoadWithoutCastENSI_16StoreWithoutCastEEEviT_T0_T2_T3_T4_T5_)
        /*00b8*/ 	.short	0x0380
        /*00ba*/ 	.short	0x0034


	//----- nvinfo : EIATTR_SW_WAR
	.align		4
.L_4258:
        /*00bc*/ 	.byte	0x04, 0x36
        /*00be*/ 	.short	(.L_4260 - .L_4259)
.L_4259:
        /*00c0*/ 	.word	0x00000008
.L_4260:


//--------------------- .nv.info._ZN2at6native29vectorized_elementwise_kernelILi2EZNS0_43_GLOBAL__N__7cc8d1ed_10_Dropout_cu_0e96ed3819masked_scale_kernelIhN3c104HalfEfEEvRNS_6TensorERKS6_S9_T1_EUlS5_hE_St5arrayIPcLm3EEEEviT0_SA_ --------------------------
	.section	.nv.info._ZN2at6native29vectorized_elementwise_kernelILi2EZNS0_43_GLOBAL__N__7cc8d1ed_10_Dropout_cu_0e96ed3819masked_scale_kernelIhN3c104HalfEfEEvRNS_6TensorERKS6_S9_T1_EUlS5_hE_St5arrayIPcLm3EEEEviT0_SA_,"",@"SHT_CUDA_INFO"
	.sectionflags	@""
	.align	4


	//----- nvinfo : EIATTR_CUDA_API_VERSION
	.align		4
        /*0000*/ 	.byte	0x04, 0x37
        /*0002*/ 	.short	(.L_4262 - .L_4261)
.L_4261:
        /*0004*/ 	.word	0x00000082


	//----- nvinfo : EIATTR_KPARAM_INFO
	.align		4
.L_4262:
        /*0008*/ 	.byte	0x04, 0x17
        /*000a*/ 	.short	(.L_4264 - .L_4263)
.L_4263:
        /*000c*/ 	.word	0x00000000
        /*0010*/ 	.short	0x0002
        /*0012*/ 	.short	0x0018
        /*0014*/ 	.byte	0x00, 0xf0, 0x61, 0x00


	//----- nvinfo : EIATTR_KPARAM_INFO
	.align		4
.L_4264:
        /*0018*/ 	.byte	0x04, 0x17
        /*001a*/ 	.short	(.L_4266 - .L_4265)
.L_4265:
        /*001c*/ 	.word	0x00000000
        /*0020*/ 	.short	0x0001
        /*0022*/ 	.short	0x0008
        /*0024*/ 	.byte	0x00, 0xf0, 0x41, 0x00


	//----- nvinfo : EIATTR_KPARAM_INFO
	.align		4
.L_4266:
        /*0028*/ 	.byte	0x04, 0x17
        /*002a*/ 	.short	(.L_4268 - .L_4267)
.L_4267:
        /*002c*/ 	.word	0x00000000
        /*0030*/ 	.short	0x0000
        /*0032*/ 	.short	0x0000
        /*0034*/ 	.byte	0x00, 0xf0, 0x11, 0x00


	//----- nvinfo : EIATTR_SPARSE_MMA_MASK
	.align		4
.L_4268:
        /*0038*/ 	.byte	0x03, 0x50
        /*003a*/ 	.short	0x0000


	//----- nvinfo : EIATTR_MAXREG_COUNT
	.align		4
        /*003c*/ 	.byte	0x03, 0x1b
        /*003e*/ 	.short	0x00ff


	//----- nvinfo : EIATTR_MERCURY_ISA_VERSION
	.align		4
        /*0040*/ 	.byte	0x03, 0x5f
        /*0042*/ 	.short	0x0101


	//----- nvinfo : EIATTR_VRC_CTA_INIT_COUNT
	.align		4
        /*0044*/ 	.byte	0x02, 0x4a
	.zero		1
	.zero		1


	//----- nvinfo : EIATTR_EXIT_INSTR_OFFSETS
	.align		4
        /*0048*/ 	.byte	0x04, 0x1c
        /*004a*/ 	.short	(.L_4270 - .L_4269)


	//   ....[0]....
.L_4269:
        /*004c*/ 	.word	0x00000e00


	//   ....[1]....
        /*0050*/ 	.word	0x00000e50


	//   ....[2]....
        /*0054*/ 	.word	0x000012a0


	//----- nvinfo : EIATTR_MAX_THREADS
	.align		4
.L_4270:
        /*0058*/ 	.byte	0x04, 0x05
        /*005a*/ 	.short	(.L_4272 - .L_4271)
.L_4271:
        /*005c*/ 	.word	0x00000080
        /*0060*/ 	.word	0x00000001
        /*0064*/ 	.word	0x00000001


	//----- nvinfo : EIATTR_CRS_STACK_SIZE
	.align		4
.L_4272:
        /*0068*/ 	.byte	0x04, 0x1e
        /*006a*/ 	.short	(.L_4274 - .L_4273)
.L_4273:
        /*006c*/ 	.word	0x00000000


	//----- nvinfo : EIATTR_CBANK_PARAM_SIZE
	.align		4
.L_4274:
        /*0070*/ 	.byte	0x03, 0x19
        /*0072*/ 	.short	0x0030


	//----- nvinfo : EIATTR_PARAM_CBANK
	.align		4
        /*0074*/ 	.byte	0x04, 0x0a
        /*0076*/ 	.short	(.L_4276 - .L_4275)
	.align		4
.L_4275:
        /*0078*/ 	.word	index@(.nv.constant0._ZN2at6native29vectorized_elementwise_kernelILi2EZNS0_43_GLOBAL__N__7cc8d1ed_10_Dropout_cu_0e96ed3819masked_scale_kernelIhN3c104HalfEfEEvRNS_6TensorERKS6_S9_T1_EUlS5_hE_St5arrayIPcLm3EEEEviT0_SA_)
        /*007c*/ 	.short	0x0380
        /*007e*/ 	.short	0x0030


	//----- nvinfo : EIATTR_SW_WAR
	.align		4
.L_4276:
        /*0080*/ 	.byte	0x04, 0x36
        /*0082*/ 	.short	(.L_4278 - .L_4277)
.L_4277:
        /*0084*/ 	.word	0x00000008
.L_4278:


//--------------------- .nv.info._ZN2at6native29vectorized_elementwise_kernelILi4EZNS0_43_GLOBAL__N__7cc8d1ed_10_Dropout_cu_0e96ed3819masked_scale_kernelIhN3c104HalfEfEEvRNS_6TensorERKS6_S9_T1_EUlS5_hE_St5arrayIPcLm3EEEEviT0_SA_ --------------------------
	.section	.nv.info._ZN2at6native29vectorized_elementwise_kernelILi4EZNS0_43_GLOBAL__N__7cc8d1ed_10_Dropout_cu_0e96ed3819masked_scale_kernelIhN3c104HalfEfEEvRNS_6TensorERKS6_S9_T1_EUlS5_hE_St5arrayIPcLm3EEEEviT0_SA_,"",@"SHT_CUDA_INFO"
	.sectionflags	@""
	.align	4


	//----- nvinfo : EIATTR_CUDA_API_VERSION
	.align		4
        /*0000*/ 	.byte	0x04, 0x37
        /*0002*/ 	.short	(.L_4280 - .L_4279)
.L_4279:
        /*0004*/ 	.word	0x00000082


	//----- nvinfo : EIATTR_KPARAM_INFO
	.align		4
.L_4280:
        /*0008*/ 	.byte	0x04, 0x17
        /*000a*/ 	.short	(.L_4282 - .L_4281)
.L_4281:
        /*000c*/ 	.word	0x00000000
        /*0010*/ 	.short	0x0002
        /*0012*/ 	.short	0x0018
        /*0014*/ 	.byte	0x00, 0xf0, 0x61, 0x00


	//----- nvinfo : EIATTR_KPARAM_INFO
	.align		4
.L_4282:
        /*0018*/ 	.byte	0x04, 0x17
        /*001a*/ 	.short	(.L_4284 - .L_4283)
.L_4283:
        /*001c*/ 	.word	0x00000000
        /*0020*/ 	.short	0x0001
        /*0022*/ 	.short	0x0008
        /*0024*/ 	.byte	0x00, 0xf0, 0x41, 0x00


	//----- nvinfo : EIATTR_KPARAM_INFO
	.align		4
.L_4284:
        /*0028*/ 	.byte	0x04, 0x17
        /*002a*/ 	.short	(.L_4286 - .L_4285)
.L_4285:
        /*002c*/ 	.word	0x00000000
        /*0030*/ 	.short	0x0000
        /*0032*/ 	.short	0x0000
        /*0034*/ 	.byte	0x00, 0xf0, 0x11, 0x00


	//----- nvinfo : EIATTR_SPARSE_MMA_MASK
	.align		4
.L_4286:
        /*0038*/ 	.byte	0x03, 0x50
        /*003a*/ 	.short	0x0000


	//----- nvinfo : EIATTR_MAXREG_COUNT
	.align		4
        /*003c*/ 	.byte	0x03, 0x1b
        /*003e*/ 	.short	0x00ff


	//----- nvinfo : EIATTR_MERCURY_ISA_VERSION
	.align		4
        /*0040*/ 	.byte	0x03, 0x5f
        /*0042*/ 	.short	0x0101


	//----- nvinfo : EIATTR_VRC_CTA_INIT_COUNT
	.align		4
        /*0044*/ 	.byte	0x02, 0x4a
	.zero		1
	.zero		1


	//----- nvinfo : EIATTR_EXIT_INSTR_OFFSETS
	.align		4
        /*0048*/ 	.byte	0x04, 0x1c
        /*004a*/ 	.short	(.L_4288 - .L_4287)


	//   ....[0]....
.L_4287:
        /*004c*/ 	.word	0x00000e00


	//   ....[1]....
        /*0050*/ 	.word	0x00000e50


	//   ....[2]....
        /*0054*/ 	.word	0x00001240


	//----- nvinfo : EIATTR_MAX_THREADS
	.align		4
.L_4288:
        /*0058*/ 	.byte	0x04, 0x05
        /*005a*/ 	.short	(.L_4290 - .L_4289)
.L_4289:
        /*005c*/ 	.word	0x00000080
        /*0060*/ 	.word	0x00000001
        /*0064*/ 	.word	0x00000001


	//----- nvinfo : EIATTR_CRS_STACK_SIZE
	.align		4
.L_4290:
        /*0068*/ 	.byte	0x04, 0x1e
        /*006a*/ 	.short	(.L_4292 - .L_4291)
.L_4291:
        /*006c*/ 	.word	0x00000000


	//----- nvinfo : EIATTR_CBANK_PARAM_SIZE
	.align		4
.L_4292:
        /*0070*/ 	.byte	0x03, 0x19
        /*0072*/ 	.short	0x0030


	//----- nvinfo : EIATTR_PARAM_CBANK
	.align		4
        /*0074*/ 	.byte	0x04, 0x0a
        /*0076*/ 	.short	(.L_4294 - .L_4293)
	.align		4
.L_4293:
        /*0078*/ 	.word	index@(.nv.constant0._ZN2at6native29vectorized_elementwise_kernelILi4EZNS0_43_GLOBAL__N__7cc8d1ed_10_Dropout_cu_0e96ed3819masked_scale_kernelIhN3c104HalfEfEEvRNS_6TensorERKS6_S9_T1_EUlS5_hE_St5arrayIPcLm3EEEEviT0_SA_)
        /*007c*/ 	.short	0x0380
        /*007e*/ 	.short	0x0030


	//----- nvinfo : EIATTR_SW_WAR
	.align		4
.L_4294:
        /*0080*/ 	.byte	0x04, 0x36
        /*0082*/ 	.short	(.L_4296 - .L_4295)
.L_4295:
        /*0084*/ 	.word	0x00000008
.L_4296:


//--------------------- .nv.info._ZN2at6native29vectorized_elementwise_kernelILi8EZNS0_43_GLOBAL__N__7cc8d1ed_10_Dropout_cu_0e96ed3819masked_scale_kernelIhN3c104HalfEfEEvRNS_6TensorERKS6_S9_T1_EUlS5_hE_St5arrayIPcLm3EEEEviT0_SA_ --------------------------
	.section	.nv.info._ZN2at6native29vectorized_elementwise_kernelILi8EZNS0_43_GLOBAL__N__7cc8d1ed_10_Dropout_cu_0e96ed3819masked_scale_kernelIhN3c104HalfEfEEvRNS_6TensorERKS6_S9_T1_EUlS5_hE_St5arrayIPcLm3EEEEviT0_SA_,"",@"SHT_CUDA_INFO"
	.sectionflags	@""
	.align	4


	//----- nvinfo : EIATTR_CUDA_API_VERSION
	.align		4
        /*0000*/ 	.byte	0x04, 0x37
        /*0002*/ 	.short	(.L_4298 - .L_4297)
.L_4297:
        /*0004*/ 	.word	0x00000082


	//----- nvinfo : EIATTR_KPARAM_INFO
	.align		4
.L_4298:
        /*0008*/ 	.byte	0x04, 0x17
        /*000a*/ 	.short	(.L_4300 - .L_4299)
.L_4299:
        /*000c*/ 	.word	0x00000000
        /*0010*/ 	.short	0x0002
        /*0012*/ 	.short	0x0018
        /*0014*/ 	.byte	0x00, 0xf0, 0x61, 0x00


	//----- nvinfo : EIATTR_KPARAM_INFO
	.align		4
.L_4300:
        /*0018*/ 	.byte	0x04, 0x17
        /*001a*/ 	.short	(.L_4302 - .L_4301)
.L_4301:
        /*001c*/ 	.word	0x00000000
        /*0020*/ 	.short	0x0001
        /*0022*/ 	.short	0x0008
        /*0024*/ 	.byte	0x00, 0xf0, 0x41, 0x00


	//----- nvinfo : EIATTR_KPARAM_INFO
	.align		4
.L_4302:
        /*0028*/ 	.byte	0x04, 0x17
        /*002a*/ 	.short	(.L_4304 - .L_4303)
.L_4303:
        /*002c*/ 	.word	0x00000000
        /*0030*/ 	.short	0x0000
        /*0032*/ 	.short	0x0000
        /*0034*/ 	.byte	0x00, 0xf0, 0x11, 0x00


	//----- nvinfo : EIATTR_SPARSE_MMA_MASK
	.align		4
.L_4304:
        /*0038*/ 	.byte	0x03, 0x50
        /*003a*/ 	.short	0x0000


	//----- nvinfo : EIATTR_MAXREG_COUNT
	.align		4
        /*003c*/ 	.byte	0x03, 0x1b
        /*003e*/ 	.short	0x00ff


	//----- nvinfo : EIATTR_MERCURY_ISA_VERSION
	.align		4
        /*0040*/ 	.byte	0x03, 0x5f
        /*0042*/ 	.short	0x0101


	//----- nvinfo : EIATTR_VRC_CTA_INIT_COUNT
	.align		4
        /*0044*/ 	.byte	0x02, 0x4a
	.zero		1
	.zero		1


	//----- nvinfo : EIATTR_EXIT_INSTR_OFFSETS
	.align		4
        /*0048*/ 	.byte	0x04, 0x1c
        /*004a*/ 	.short	(.L_4306 - .L_4305)


	//   ....[0]....
.L_4305:
        /*004c*/ 	.word	0x00000010


	//----- nvinfo : EIATTR_MAX_THREADS
	.align		4
.L_4306:
        /*0050*/ 	.byte	0x04, 0x05
        /*0052*/ 	.short	(.L_4308 - .L_4307)
.L_4307:
        /*0054*/ 	.word	0x00000080
        /*0058*/ 	.word	0x00000001
        /*005c*/ 	.word	0x00000001


	//----- nvinfo : EIATTR_CBANK_PARAM_SIZE
	.align		4
.L_4308:
        /*0060*/ 	.byte	0x03, 0x19
        /*0062*/ 	.short	0x0030


	//----- nvinfo : EIATTR_PARAM_CBANK
	.align		4
        /*0064*/ 	.byte	0x04, 0x0a
        /*0066*/ 	.short	(.L_4310 - .L_4309)
	.align		4
.L_4309:
        /*0068*/ 	.word	index@(.nv.constant0._ZN2at6native29vectorized_elementwise_kernelILi8EZNS0_43_GLOBAL__N__7cc8d1ed_10_Dropout_cu_0e96ed3819masked_scale_kernelIhN3c104HalfEfEEvRNS_6TensorERKS6_S9_T1_EUlS5_hE_St5arrayIPcLm3EEEEviT0_SA_)
        /*006c*/ 	.short	0x0380
        /*006e*/ 	.short	0x0030


	//----- nvinfo : EIATTR_SW_WAR
	.align		4
.L_4310:
        /*0070*/ 	.byte	0x04, 0x36
        /*0072*/ 	.short	(.L_4312 - .L_4311)
.L_4311:
        /*0074*/ 	.word	0x00000008
.L_4312:


//--------------------- .nv.info._ZN2at6native18elementwise_kernelILi128ELi4EZNS0_15gpu_kernel_implIZNS0_43_GLOBAL__N__7cc8d1ed_10_Dropout_cu_0e96ed3819masked_scale_kernelIhffEEvRNS_6TensorERKS5_S8_T1_EUlfhE_EEvRNS_18TensorIteratorBaseERKT_EUliE_EEviS9_ --------------------------
	.section	.nv.info._ZN2at6native18elementwise_kernelILi128ELi4EZNS0_15gpu_kernel_implIZNS0_43_GLOBAL__N__7cc8d1ed_10_Dropout_cu_0e96ed3819masked_scale_kernelIhffEEvRNS_6TensorERKS5_S8_T1_EUlfhE_EEvRNS_18TensorIteratorBaseERKT_EUliE_EEviS9_,"",@"SHT_CUDA_INFO"
	.sectionflags	@""
	.align	4


	//----- nvinfo : EIATTR_CUDA_API_VERSION
	.align		4
        /*0000*/ 	.byte	0x04, 0x37
        /*0002*/ 	.short	(.L_4314 - .L_4313)
.L_4313:
        /*0004*/ 	.word	0x00000082


	//----- nvinfo : EIATTR_KPARAM_INFO
	.align		4
.L_4314:
        /*0008*/ 	.byte	0x04, 0x17
        /*000a*/ 	.short	(.L_4316 - .L_4315)
.L_4315:
        /*000c*/ 	.word	0x00000000
        /*0010*/ 	.short	0x0001
        /*0012*/ 	.short	0x0008
        /*0014*/ 	.byte	0x00, 0xf0, 0x61, 0x0a


	//----- nvinfo : EIATTR_KPARAM_INFO
	.align		4
.L_4316:
        /*0018*/ 	.byte	0x04, 0x17
        /*001a*/ 	.short	(.L_4318 - .L_4317)
.L_4317:
        /*001c*/ 	.word	0x00000000
        /*0020*/ 	.short	0x0000
        /*0022*/ 	.short	0x0000
        /*0024*/ 	.byte	0x00, 0xf0, 0x11, 0x00


	//----- nvinfo : EIATTR_SPARSE_MMA_MASK
	.align		4
.L_4318:
        /*0028*/ 	.byte	0x03, 0x50
        /*002a*/ 	.short	0x0000


	//----- nvinfo : EIATTR_MAXREG_COUNT
	.align		4
        /*002c*/ 	.byte	0x03, 0x1b
        /*002e*/ 	.short	0x0080


	//----- nvinfo : EIATTR_EXTERNS
	.align		4
        /*0030*/ 	.byte	0x04, 0x0f
        /*0032*/ 	.short	(.L_4320 - .L_4319)


	//   ....[0]....
	.align		4
.L_4319:
        /*0034*/ 	.word	index@(__assertfail)


	//----- nvinfo : EIATTR_MERCURY_ISA_VERSION
	.align		4
.L_4320:
        /*0038*/ 	.byte	0x03, 0x5f
        /*003a*/ 	.short	0x0101


	//----- nvinfo : EIATTR_VRC_CTA_INIT_COUNT
	.align		4
        /*003c*/ 	.byte	0x02, 0x4a
	.zero		1
	.zero		1


	//----- nvinfo : EIATTR_SYSCALL_OFFSETS
	.align		4
        /*0040*/ 	.byte	0x04, 0x46
        /*0042*/ 	.short	(.L_4322 - .L_4321)


	//   ....[0]....
.L_4321:
        /*0044*/ 	.word	0x000024a0


	//   ....[1]....
        /*0048*/ 	.word	0x00003320


	//   ....[2]....
        /*004c*/ 	.word	0x00004130


	//   ....[3]....
        /*0050*/ 	.word	0x000066f0


	//   ....[4]....
        /*0054*/ 	.word	0x000075b0


	//   ....[5]....
        /*0058*/ 	.word	0x000081e0


	//   ....[6]....
        /*005c*/ 	.word	0x0000a8b0


	//   ....[7]....
        /*0060*/ 	.word	0x0000b770


	//   ....[8]....
        /*0064*/ 	.word	0x0000c3a0


	//   ....[9]....
        /*0068*/ 	.word	0x0000ea90


	//   ....[10]....
        /*006c*/ 	.word	0x0000f950


	//   ....[11]....
        /*0070*/ 	.word	0x00010550


	//----- nvinfo : EIATTR_EXIT_INSTR_OFFSETS
	.align		4
.L_4322:
        /*0074*/ 	.byte	0x04, 0x1c
        /*0076*/ 	.short	(.L_4324 - .L_4323)


	//   ....[0]....
.L_4323:
        /*0078*/ 	.word	0x0000c650


	//   ....[1]....
        /*007c*/ 	.word	0x0000fad0


	//   ....[2]....
        /*0080*/ 	.word	0x0000fb10


	//   ....[3]....
        /*0084*/ 	.word	0x0000fba0


	//   ....[4]....
        /*0088*/ 	.word	0x0000fbd0


	//   ....[5]....
        /*008c*/ 	.word	0x0000fc00


	//   ....[6]....
        /*0090*/ 	.word	0x0000fc80


	//   ....[7]....
        /*0094*/ 	.word	0x0000fcb0


	//   ....[8]....
        /*0098*/ 	.word	0x0000fd40


	//   ....[9]....
        /*009c*/ 	.word	0x0000fd80


	//   ....[10]....
        /*00a0*/ 	.word	0x0000fdc0


	//   ....[11]....
        /*00a4*/ 	.word	0x0000fe90


	//   ....[12]....
        /*00a8*/ 	.word	0x0000fff0


	//   ....[13]....
        /*00ac*/ 	.word	0x00010150


	//   ....[14]....
        /*00b0*/ 	.word	0x000102a0


	//   ....[15]....
        /*00b4*/ 	.word	0x000102d0


	//   ....[16]....
        /*00b8*/ 	.word	0x00010300


	//   ....[17]....
        /*00bc*/ 	.word	0x000103a0


	//   ....[18]....
        /*00c0*/ 	.word	0x000103f0


	//   ....[19]....
        /*00c4*/ 	.word	0x00010560


	//   ....[20]....
        /*00c8*/ 	.word	0x00010660


	//   ....[21]....
        /*00cc*/ 	.word	0x00010790


	//   ....[22]....
        /*00d0*/ 	.word	0x000107c0


	//----- nvinfo : EIATTR_MAX_THREADS
	.align		4
.L_4324:
        /*00d4*/ 	.byte	0x04, 0x05
        /*00d6*/ 	.short	(.L_4326 - .L_4325)
.L_4325:
        /*00d8*/ 	.word	0x00000080
        /*00dc*/ 	.word	0x00000001
        /*00e0*/ 	.word	0x00000001


	//----- nvinfo : EIATTR_CRS_STACK_SIZE
	.align		4
.L_4326:
        /*00e4*/ 	.byte	0x04, 0x1e
        /*00e6*/ 	.short	(.L_4328 - .L_4327)
.L_4327:
        /*00e8*/ 	.word	0x00000000


	//----- nvinfo : EIATTR_CBANK_PARAM_SIZE
	.align		4
.L_4328:
        /*00ec*/ 	.byte	0x03, 0x19
        /*00ee*/ 	.short	0x02a0


	//----- nvinfo : EIATTR_PARAM_CBANK
	.align		4
        /*00f0*/ 	.byte	0x04, 0x0a
        /*00f2*/ 	.short	(.L_4330 - .L_4329)
	.align		4
.L_4329:
        /*00f4*/ 	.word	index@(.nv.constant0._ZN2at6native18elementwise_kernelILi128ELi4EZNS0_15gpu_kernel_implIZNS0_43_GLOBAL__N__7cc8d1ed_10_Dropout_cu_0e96ed3819masked_scale_kernelIhffEEvRNS_6TensorERKS5_S8_T1_EUlfhE_EEvRNS_18TensorIteratorBaseERKT_EUliE_EEviS9_)
        /*00f8*/ 	.short	0x0380
        /*00fa*/ 	.short	0x02a0


	//----- nvinfo : EIATTR_SW_WAR
	.align		4
.L_4330:
        /*00fc*/ 	.byte	0x04, 0x36
        /*00fe*/ 	.short	(.L_4332 - .L_4331)
.L_4331:
        /*0100*/ 	.word	0x00000008
.L_4332:


//--------------------- .nv.info._ZN2at6native27unrolled_elementwise_kernelIZNS0_43_GLOBAL__N__7cc8d1ed_10_Dropout_cu_0e96ed3819masked_scale_kernelIhffEEvRNS_6TensorERKS4_S7_T1_EUlfhE_St5arrayIPcLm3EELi4E23TrivialOffsetCalculatorILi2EjESD_ILi1EjENS0_6memory12LoadWithCastILi2EEENSG_13StoreWithCastILi1EEEEEviT_T0_T2_T3_T4_T5_ --------------------------
	.section	.nv.info._ZN2at6native27unrolled_elementwise_kernelIZNS0_43_GLOBAL__N__7cc8d1ed_10_Dropout_cu_0e96ed3819masked_scale_kernelIhffEEvRNS_6TensorERKS4_S7_T1_EUlfhE_St5arrayIPcLm3EELi4E23TrivialOffsetCalculatorILi2EjESD_ILi1EjENS0_6memory12LoadWithCastILi2EEENSG_13StoreWithCastILi1EEEEEviT_T0_T2_T3_T4_T5_,"",@"SHT_CUDA_INFO"
	.sectionflags	@""
	.align	4


	//----- nvinfo : EIATTR_CUDA_API_VERSION
	.align		4
        /*0000*/ 	.byte	0x04, 0x37
        /*0002*/ 	.short	(.L_4334 - .L_4333)
.L_4333:
        /*0004*/ 	.word	0x00000082


	//----- nvinfo : EIATTR_KPARAM_INFO
	.align		4
.L_4334:
        /*0008*/ 	.byte	0x04, 0x17
        /*000a*/ 	.short	(.L_4336 - .L_4335)
.L_4335:
        /*000c*/ 	.word	0x00000000
        /*0010*/ 	.short	0x0006
        /*0012*/ 	.short	0x0040
        /*0014*/ 	.byte	0x00, 0xf0, 0x21, 0x00


	//----- nvinfo : EIATTR_KPARAM_INFO
	.align		4
.L_4336:
        /*0018*/ 	.byte	0x04, 0x17
        /*001a*/ 	.short	(.L_4338 - .L_4337)
.L_4337:
        /*001c*/ 	.word	0x00000000
        /*0020*/ 	.short	0x0005
        /*0022*/ 	.short	0x0034
        /*0024*/ 	.byte	0x00, 0xf0, 0x31, 0x00


	//----- nvinfo : EIATTR_KPARAM_INFO
	.align		4
.L_4338:
        /*0028*/ 	.byte	0x04, 0x17
        /*002a*/ 	.short	(.L_4340 - .L_4339)
.L_4339:
        /*002c*/ 	.word	0x00000000
        /*0030*/ 	.short	0x0004
        /*0032*/ 	.short	0x0031
        /*0034*/ 	.byte	0x00, 0xf0, 0x05, 0x00


	//----- nvinfo : EIATTR_KPARAM_INFO
	.align		4
.L_4340:
        /*0038*/ 	.byte	0x04, 0x17
        /*003a*/ 	.short	(.L_4342 - .L_4341)
.L_4341:
        /*003c*/ 	.word	0x00000000
        /*0040*/ 	.short	0x0003
        /*0042*/ 	.short	0x0030
        /*0044*/ 	.byte	0x00, 0xf0, 0x05, 0x00


	//----- nvinfo : EIATTR_KPARAM_INFO
	.align		4
.L_4342:
        /*0048*/ 	.byte	0x04, 0x17
        /*004a*/ 	.short	(.L_4344 - .L_4343)
.L_4343:
        /*004c*/ 	.word	0x00000000
        /*0050*/ 	.short	0x0002
        /*0052*/ 	.short	0x0018
        /*0054*/ 	.byte	0x00, 0xf0, 0x61, 0x00


	//----- nvinfo : EIATTR_KPARAM_INFO
	.align		4
.L_4344:
        /*0058*/ 	.byte	0x04, 0x17
        /*005a*/ 	.short	(.L_4346 - .L_4345)
.L_4345:
        /*005c*/ 	.word	0x00000000
        /*0060*/ 	.short	0x0001
        /*0062*/ 	.short	0x0008
        /*0064*/ 	.byte	0x00, 0xf0, 0x41, 0x00


	//----- nvinfo : EIATTR_KPARAM_INFO
	.align		4
.L_4346:
        /*0068*/ 	.byte	0x04, 0x17
        /*006a*/ 	.short	(.L_4348 - .L_4347)
.L_4347:
        /*006c*/ 	.word	0x00000000
        /*0070*/ 	.short	0x0000
        /*0072*/ 	.short	0x0000
        /*0074*/ 	.byte	0x00, 0xf0, 0x11, 0x00


	//----- nvinfo : EIATTR_SPARSE_MMA_MASK
	.align		4
.L_4348:
        /*0078*/ 	.byte	0x03, 0x50
        /*007a*/ 	.short	0x0000


	//----- nvinfo : EIATTR_MAXREG_COUNT
	.align		4
        /*007c*/ 	.byte	0x03, 0x1b
        /*007e*/ 	.short	0x00ff


	//----- nvinfo : EIATTR_EXTERNS
	.align		4
        /*0080*/ 	.byte	0x04, 0x0f
        /*0082*/ 	.short	(.L_4350 - .L_4349)


	//   ....[0]....
	.align		4
.L_4349:
        /*0084*/ 	.word	index@(__assertfail)


	//----- nvinfo : EIATTR_MERCURY_ISA_VERSION
	.align		4
.L_4350:
        /*0088*/ 	.byte	0x03, 0x5f
        /*008a*/ 	.short	0x0101


	//----- nvinfo : EIATTR_VRC_CTA_INIT_COUNT
	.align		4
        /*008c*/ 	.byte	0x02, 0x4a
	.zero		1
	.zero		1


	//----- nvinfo : EIATTR_SYSCALL_OFFSETS
	.align		4
        /*0090*/ 	.byte	0x04, 0x46
        /*0092*/ 	.short	(.L_4352 - .L_4351)


	//   ....[0]....
.L_4351:
        /*0094*/ 	.word	0x00000e70


	//   ....[1]....
        /*0098*/ 	.word	0x00001d20


	//   ....[2]....
        /*009c*/ 	.word	0x00002ce0


	//   ....[3]....
        /*00a0*/ 	.word	0x00003bd0


	//   ....[4]....
        /*00a4*/ 	.word	0x00004ad0


	//   ....[5]....
        /*00a8*/ 	.word	0x000059d0


	//   ....[6]....
        /*00ac*/ 	.word	0x000068d0


	//   ....[7]....
        /*00b0*/ 	.word	0x000077d0


	//   ....[8]....
        /*00b4*/ 	.word	0x00008630


	//   ....[9]....
        /*00b8*/ 	.word	0x00009380


	//   ....[10]....
        /*00bc*/ 	.word	0x0000a200


	//   ....[11]....
        /*00c0*/ 	.word	0x0000b060


	//----- nvinfo : EIATTR_EXIT_INSTR_OFFSETS
	.align		4
.L_4352:
        /*00c4*/ 	.byte	0x04, 0x1c
        /*00c6*/ 	.short	(.L_4354 - .L_4353)


	//   ....[0]....
.L_4353:
        /*00c8*/ 	.word	0x0000a4a0


	//   ....[1]....
        /*00cc*/ 	.word	0x0000a5e0


	//   ....[2]....
        /*00d0*/ 	.word	0x0000a620


	//   ....[3]....
        /*00d4*/ 	.word	0x0000a6b0


	//   ....[4]....
        /*00d8*/ 	.word	0x0000a6e0


	//   ....[5]....
        /*00dc*/ 	.word	0x0000a710


	//   ....[6]....
        /*00e0*/ 	.word	0x0000a790


	//   ....[7]....
        /*00e4*/ 	.word	0x0000a7c0


	//   ....[8]....
        /*00e8*/ 	.word	0x0000a850


	//   ....[9]....
        /*00ec*/ 	.word	0x0000a890


	//   ....[10]....
        /*00f0*/ 	.word	0x0000a8d0


	//   ....[11]....
        /*00f4*/ 	.word	0x0000a9a0


	//   ....[12]....
        /*00f8*/ 	.word	0x0000ab00


	//   ....[13]....
        /*00fc*/ 	.word	0x0000ac60


	//   ....[14]....
        /*0100*/ 	.word	0x0000adb0


	//   ....[15]....
        /*0104*/ 	.word	0x0000ade0


	//   ....[16]....
        /*0108*/ 	.word	0x0000ae10


	//   ....[17]....
        /*010c*/ 	.word	0x0000aeb0


	//   ....[18]....
        /*0110*/ 	.word	0x0000af00


	//   ....[19]....
        /*0114*/ 	.word	0x0000b070


	//   ....[20]....
        /*0118*/ 	.word	0x0000b170


	//   ....[21]....
        /*011c*/ 	.word	0x0000b2a0


	//   ....[22]....
        /*0120*/ 	.word	0x0000b2d0


	//----- nvinfo : EIATTR_MAX_THREADS
	.align		4
.L_4354:
        /*0124*/ 	.byte	0x04, 0x05
        /*0126*/ 	.short	(.L_4356 - .L_4355)
.L_4355:
        /*0128*/ 	.word	0x00000080
        /*012c*/ 	.word	0x00000001
        /*0130*/ 	.word	0x00000001


	//----- nvinfo : EIATTR_CRS_STACK_SIZE
	.align		4
.L_4356:
        /*0134*/ 	.byte	0x04, 0x1e
        /*0136*/ 	.short	(.L_4358 - .L_4357)
.L_4357:
        /*0138*/ 	.word	0x00000000


	//----- nvinfo : EIATTR_CBANK_PARAM_SIZE
	.align		4
.L_4358:
        /*013c*/ 	.byte	0x03, 0x19
        /*013e*/ 	.short	0x0048


	//----- nvinfo : EIATTR_PARAM_CBANK
	.align		4
        /*0140*/ 	.byte	0x04, 0x0a
        /*0142*/ 	.short	(.L_4360 - .L_4359)
	.align		4
.L_4359:
        /*0144*/ 	.word	index@(.nv.constant0._ZN2at6native27unrolled_elementwise_kernelIZNS0_43_GLOBAL__N__7cc8d1ed_10_Dropout_cu_0e96ed3819masked_scale_kernelIhffEEvRNS_6TensorERKS4_S7_T1_EUlfhE_St5arrayIPcLm3EELi4E23TrivialOffsetCalculatorILi2EjESD_ILi1EjENS0_6memory12LoadWithCastILi2EEENSG_13StoreWithCastILi1EEEEEviT_T0_T2_T3_T4_T5_)
        /*0148*/ 	.short	0x0380
        /*014a*/ 	.short	0x0048


	//----- nvinfo : EIATTR_SW_WAR
	.align		4
.L_4360:
        /*014c*/ 	.byte	0x04, 0x36
        /*014e*/ 	.short	(.L_4362 - .L_4361)
.L_4361:
        /*0150*/ 	.word	0x00000008
.L_4362:


//--------------------- .nv.info._ZN2at6native18elementwise_kernelILi128ELi2EZNS0_22gpu_kernel_impl_nocastIZNS0_43_GLOBAL__N__7cc8d1ed_10_Dropout_cu_0e96ed3819masked_scale_kernelIhffEEvRNS_6TensorERKS5_S8_T1_EUlfhE_EEvRNS_18TensorIteratorBaseERKT_EUliE_EEviS9_ --------------------------
	.section	.nv.info._ZN2at6native18elementwise_kernelILi128ELi2EZNS0_22gpu_kernel_impl_nocastIZNS0_43_GLOBAL__N__7cc8d1ed_10_Dropout_cu_0e96ed3819masked_scale_kernelIhffEEvRNS_6TensorERKS5_S8_T1_EUlfhE_EEvRNS_18TensorIteratorBaseERKT_EUliE_EEviS9_,"",@"SHT_CUDA_INFO"
	.sectionflags	@""
	.align	4


	//----- nvinfo : EIATTR_CUDA_API_VERSION
	.align		4
        /*0000*/ 	.byte	0x04, 0x37
        /*0002*/ 	.short	(.L_4364 - .L_4363)
.L_4363:
        /*0004*/ 	.word	0x00000082


	//----- nvinfo : EIATTR_KPARAM_INFO
	.align		4
.L_4364:
        /*0008*/ 	.byte	0x04, 0x17
        /*000a*/ 	.short	(.L_4366 - .L_4365)
.L_4365:
        /*000c*/ 	.word	0x00000000
        /*0010*/ 	.short	0x0001
        /*0012*/ 	.short	0x0008
        /*0014*/ 	.byte	0x00, 0xf0, 0x41, 0x0a


	//----- nvinfo : EIATTR_KPARAM_INFO
	.align		4
.L_4366:
        /*0018*/ 	.byte	0x04, 0x17
        /*001a*/ 	.short	(.L_4368 - .L_4367)
.L_4367:
        /*001c*/ 	.word	0x00000000
        /*0020*/ 	.short	0x0000
        /*0022*/ 	.short	0x0000
        /*0024*/ 	.byte	0x00, 0xf0, 0x11, 0x00


	//----- nvinfo : EIATTR_SPARSE_MMA_MASK
	.align		4
.L_4368:
        /*0028*/ 	.byte	0x03, 0x50
        /*002a*/ 	.short	0x0000


	//----- nvinfo : EIATTR_MAXREG_COUNT
	.align		4
        /*002c*/ 	.byte	0x03, 0x1b
        /*002e*/ 	.short	0x0080


	//----- nvinfo : EIATTR_MERCURY_ISA_VERSION
	.align		4
        /*0030*/ 	.byte	0x03, 0x5f
        /*0032*/ 	.short	0x0101


	//----- nvinfo : EIATTR_VRC_CTA_INIT_COUNT
	.align		4
        /*0034*/ 	.byte	0x02, 0x4a
	.zero		1
	.zero		1


	//----- nvinfo : EIATTR_EXIT_INSTR_OFFSETS
	.align		4
        /*0038*/ 	.byte	0x04, 0x1c
        /*003a*/ 	.short	(.L_4370 - .L_4369)


	//   ....[0]....
.L_4369:
        /*003c*/ 	.word	0x000001a0


	//   ....[1]....
        /*0040*/ 	.word	0x00000250


	//   ....[2]....
        /*0044*/ 	.word	0x000019b0


	//   ....[3]....
        /*0048*/ 	.word	0x00003070


	//----- nvinfo : EIATTR_MAX_THREADS
	.align		4
.L_4370:
        /*004c*/ 	.byte	0x04, 0x05
        /*004e*/ 	.short	(.L_4372 - .L_4371)
.L_4371:
        /*0050*/ 	.word	0x00000080
        /*0054*/ 	.word	0x00000001
        /*0058*/ 	.word	0x00000001


	//----- nvinfo : EIATTR_CRS_STACK_SIZE
	.align		4
.L_4372:
        /*005c*/ 	.byte	0x04, 0x1e
        /*005e*/ 	.short	(.L_4374 - .L_4373)
.L_4373:
        /*0060*/ 	.word	0x00000000


	//----- nvinfo : EIATTR_CBANK_PARAM_SIZE
	.align		4
.L_4374:
        /*0064*/ 	.byte	0x03, 0x19
        /*0066*/ 	.short	0x0298


	//----- nvinfo : EIATTR_PARAM_CBANK
	.align		4
        /*0068*/ 	.byte	0x04, 0x0a
        /*006a*/ 	.short	(.L_4376 - .L_4375)
	.align		4
.L_4375:
        /*006c*/ 	.word	index@(.nv.constant0._ZN2at6native18elementwise_kernelILi128ELi2EZNS0_22gpu_kernel_impl_nocastIZNS0_43_GLOBAL__N__7cc8d1ed_10_Dropout_cu_0e96ed3819masked_scale_kernelIhffEEvRNS_6TensorERKS5_S8_T1_EUlfhE_EEvRNS_18TensorIteratorBaseERKT_EUliE_EEviS9_)
        /*0070*/ 	.short	0x0380
        /*0072*/ 	.short	0x0298


	//----- nvinfo : EIATTR_SW_WAR
	.align		4
.L_4376:
        /*0074*/ 	.byte	0x04, 0x36
        /*0076*/ 	.short	(.L_4378 - .L_4377)
.L_4377:
        /*0078*/ 	.word	0x00000008
.L_4378:


//--------------------- .nv.info._ZN2at6native27unrolled_elementwise_kernelIZNS0_43_GLOBAL__N__7cc8d1ed_10_Dropout_cu_0e96ed3819masked_scale_kernelIhffEEvRNS_6TensorERKS4_S7_T1_EUlfhE_St5arrayIPcLm3EELi4E23TrivialOffsetCalculatorILi2EjESD_ILi1EjENS0_6memory15LoadWithoutCastENSG_16StoreWithoutCastEEEviT_T0_T2_T3_T4_T5_ --------------------------
	.section	.nv.info._ZN2at6native27unrolled_elementwise_kernelIZNS0_43_GLOBAL__N__7cc8d1ed_10_Dropout_cu_0e96ed3819masked_scale_kernelIhffEEvRNS_6TensorERKS4_S7_T1_EUlfhE_St5arrayIPcLm3EELi4E23TrivialOffsetCalculatorILi2EjESD_ILi1EjENS0_6memory15LoadWithoutCastENSG_16StoreWithoutCastEEEviT_T0_T2_T3_T4_T5_,"",@"SHT_CUDA_INFO"
	.sectionflags	@""
	.align	4


	//----- nvinfo : EIATTR_CUDA_API_VERSION
	.align		4
        /*0000*/ 	.byte	0x04, 0x37
        /*0002*/ 	.short	(.L_4380 - .L_4379)
.L_4379:
        /*0004*/ 	.word	0x00000082


	//----- nvinfo : EIATTR_KPARAM_INFO
	.align		4
.L_4380:
        /*0008*/ 	.byte	0x04, 0x17
        /*000a*/ 	.short	(.L_4382 - .L_4381)
.L_4381:
        /*000c*/ 	.word	0x00000000
        /*0010*/ 	.short	0x0006
        /*0012*/ 	.short	0x0033
        /*0014*/ 	.byte	0x00, 0xf0, 0x05, 0x00


	//----- nvinfo : EIATTR_KPARAM_INFO
	.align		4
.L_4382:
        /*0018*/ 	.byte	0x04, 0x17
        /*001a*/ 	.short	(.L_4384 - .L_4383)
.L_4383:
        /*001c*/ 	.word	0x00000000
        /*0020*/ 	.short	0x0005
        /*0022*/ 	.short	0x0032
        /*0024*/ 	.byte	0x00, 0xf0, 0x05, 0x00


	//----- nvinfo : EIATTR_KPARAM_INFO
	.align		4
.L_4384:
        /*0028*/ 	.byte	0x04, 0x17
        /*002a*/ 	.short	(.L_4386 - .L_4385)
.L_4385:
        /*002c*/ 	.word	0x00000000
        /*0030*/ 	.short	0x0004
        /*0032*/ 	.short	0x0031
        /*0034*/ 	.byte	0x00, 0xf0, 0x05, 0x00


	//----- nvinfo : EIATTR_KPARAM_INFO
	.align		4
.L_4386:
        /*0038*/ 	.byte	0x04, 0x17
        /*003a*/ 	.short	(.L_4388 - .L_4387)
.L_4387:
        /*003c*/ 	.word	0x00000000
        /*0040*/ 	.short	0x0003
        /*0042*/ 	.short	0x0030
        /*0044*/ 	.byte	0x00, 0xf0, 0x05, 0x00


	//----- nvinfo : EIATTR_KPARAM_INFO
	.align		4
.L_4388:
        /*0048*/ 	.byte	0x04, 0x17
        /*004a*/ 	.short	(.L_4390 - .L_4389)
.L_4389:
        /*004c*/ 	.word	0x00000000
        /*0050*/ 	.short	0x0002
        /*0052*/ 	.short	0x0018
        /*0054*/ 	.byte	0x00, 0xf0, 0x61, 0x00


	//----- nvinfo : EIATTR_KPARAM_INFO
	.align		4
.L_4390:
        /*0058*/ 	.byte	0x04, 0x17
        /*005a*/ 	.short	(.L_4392 - .L_4391)
.L_4391:
        /*005c*/ 	.word	0x00000000
        /*0060*/ 	.short	0x0001
        /*0062*/ 	.short	0x0008
        /*0064*/ 	.byte	0x00, 0xf0, 0x41, 0x00


	//----- nvinfo : EIATTR_KPARAM_INFO
	.align		4
.L_4392:
        /*0068*/ 	.byte	0x04, 0x17
        /*006a*/ 	.short	(.L_4394 - .L_4393)
.L_4393:
        /*006c*/ 	.word	0x00000000
        /*0070*/ 	.short	0x0000
        /*0072*/ 	.short	0x0000
        /*0074*/ 	.byte	0x00, 0xf0, 0x11, 0x00


	//----- nvinfo : EIATTR_SPARSE_MMA_MASK
	.align		4
.L_4394:
        /*0078*/ 	.byte	0x03, 0x50
        /*007a*/ 	.short	0x0000


	//----- nvinfo : EIATTR_MAXREG_COUNT
	.align		4
        /*007c*/ 	.byte	0x03, 0x1b
        /*007e*/ 	.short	0x00ff


	//----- nvinfo : EIATTR_MERCURY_ISA_VERSION
	.align		4
        /*0080*/ 	.byte	0x03, 0x5f
        /*0082*/ 	.short	0x0101


	//----- nvinfo : EIATTR_VRC_CTA_INIT_COUNT
	.align		4
        /*0084*/ 	.byte	0x02, 0x4a
	.zero		1
	.zero		1


	//----- nvinfo : EIATTR_EXIT_INSTR_OFFSETS
	.align		4
        /*0088*/ 	.byte	0x04, 0x1c
        /*008a*/ 	.short	(.L_4396 - .L_4395)


	//   ....[0]....
.L_4395:
        /*008c*/ 	.word	0x000005b0


	//   ....[1]....
        /*0090*/ 	.word	0x00000600


	//----- nvinfo : EIATTR_MAX_THREADS
	.align		4
.L_4396:
        /*0094*/ 	.byte	0x04, 0x05
        /*0096*/ 	.short	(.L_4398 - .L_4397)
.L_4397:
        /*0098*/ 	.word	0x00000080
        /*009c*/ 	.word	0x00000001
        /*00a0*/ 	.word	0x00000001


	//----- nvinfo : EIATTR_CRS_STACK_SIZE
	.align		4
.L_4398:
        /*00a4*/ 	.byte	0x04, 0x1e
        /*00a6*/ 	.short	(.L_4400 - .L_4399)
.L_4399:
        /*00a8*/ 	.word	0x00000000


	//----- nvinfo : EIATTR_CBANK_PARAM_SIZE
	.align		4
.L_4400:
        /*00ac*/ 	.byte	0x03, 0x19
        /*00ae*/ 	.short	0x0034


	//----- nvinfo : EIATTR_PARAM_CBANK
	.align		4
        /*00b0*/ 	.byte	0x04, 0x0a
        /*00b2*/ 	.short	(.L_4402 - .L_4401)
	.align		4
.L_4401:
        /*00b4*/ 	.word	index@(.nv.constant0._ZN2at6native27unrolled_elementwise_kernelIZNS0_43_GLOBAL__N__7cc8d1ed_10_Dropout_cu_0e96ed3819masked_scale_kernelIhffEEvRNS_6TensorERKS4_S7_T1_EUlfhE_St5arrayIPcLm3EELi4E23TrivialOffsetCalculatorILi2EjESD_ILi1EjENS0_6memory15LoadWithoutCastENSG_16StoreWithoutCastEEEviT_T0_T2_T3_T4_T5_)
        /*00b8*/ 	.short	0x0380
        /*00ba*/ 	.short	0x0034


	//----- nvinfo : EIATTR_SW_WAR
	.align		4
.L_4402:
        /*00bc*/ 	.byte	0x04, 0x36
        /*00be*/ 	.short	(.L_4404 - .L_4403)
.L_4403:
        /*00c0*/ 	.word	0x00000008
.L_4404:


//--------------------- .nv.info._ZN2at6native29vectorized_elementwise_kernelILi2EZNS0_43_GLOBAL__N__7cc8d1ed_10_Dropout_cu_0e96ed3819masked_scale_kernelIhffEEvRNS_6TensorERKS4_S7_T1_EUlfhE_St5arrayIPcLm3EEEEviT0_S8_ --------------------------
	.section	.nv.info._ZN2at6native29vectorized_elementwise_kernelILi2EZNS0_43_GLOBAL__N__7cc8d1ed_10_Dropout_cu_0e96ed3819masked_scale_kernelIhffEEvRNS_6TensorERKS4_S7_T1_EUlfhE_St5arrayIPcLm3EEEEviT0_S8_,"",@"SHT_CUDA_INFO"
	.sectionflags	@""
	.align	4


	//----- nvinfo : EIATTR_CUDA_API_VERSION
	.align		4
        /*0000*/ 	.byte	0x04, 0x37
        /*0002*/ 	.short	(.L_4406 - .L_4405)
.L_4405:
        /*0004*/ 	.word	0x00000082


	//----- nvinfo : EIATTR_KPARAM_INFO
	.align		4
.L_4406:
        /*0008*/ 	.byte	0x04, 0x17
        /*000a*/ 	.short	(.L_4408 - .L_4407)
.L_4407:
        /*000c*/ 	.word	0x00000000
        /*0010*/ 	.short	0x0002
        /*0012*/ 	.short	0x0018
        /*0014*/ 	.byte	0x00, 0xf0, 0x61, 0x00


	//----- nvinfo : EIATTR_KPARAM_INFO
	.align		4
.L_4408:
        /*0018*/ 	.byte	0x04, 0x17
        /*001a*/ 	.short	(.L_4410 - .L_4409)
.L_4409:
        /*001c*/ 	.word	0x00000000
        /*0020*/ 	.short	0x0001
        /*0022*/ 	.short	0x0008
        /*0024*/ 	.byte	0x00, 0xf0, 0x41, 0x00


	//----- nvinfo : EIATTR_KPARAM_INFO
	.align		4
.L_4410:
        /*0028*/ 	.byte	0x04, 0x17
        /*002a*/ 	.short	(.L_4412 - .L_4411)
.L_4411:
        /*002c*/ 	.word	0x00000000
        /*0030*/ 	.short	0x0000
        /*0032*/ 	.short	0x0000
        /*0034*/ 	.byte	0x00, 0xf0, 0x11, 0x00


	//----- nvinfo : EIATTR_SPARSE_MMA_MASK
	.align		4
.L_4412:
        /*0038*/ 	.byte	0x03, 0x50
        /*003a*/ 	.short	0x0000


	//----- nvinfo : EIATTR_MAXREG_COUNT
	.align		4
        /*003c*/ 	.byte	0x03, 0x1b
        /*003e*/ 	.short	0x00ff


	//----- nvinfo : EIATTR_MERCURY_ISA_VERSION
	.align		4
        /*0040*/ 	.byte	0x03, 0x5f
        /*0042*/ 	.short	0x0101


	//----- nvinfo : EIATTR_VRC_CTA_INIT_COUNT
	.align		4
        /*0044*/ 	.byte	0x02, 0x4a
	.zero		1
	.zero		1


	//----- nvinfo : EIATTR_EXIT_INSTR_OFFSETS
	.align		4
        /*0048*/ 	.byte	0x04, 0x1c
        /*004a*/ 	.short	(.L_4414 - .L_4413)


	//   ....[0]....
.L_4413:
        /*004c*/ 	.word	0x00000b80


	//   ....[1]....
        /*0050*/ 	.word	0x00000bd0


	//   ....[2]....
        /*0054*/ 	.word	0x00000f60


	//----- nvinfo : EIATTR_MAX_THREADS
	.align		4
.L_4414:
        /*0058*/ 	.byte	0x04, 0x05
        /*005a*/ 	.short	(.L_4416 - .L_4415)
.L_4415:
        /*005c*/ 	.word	0x00000080
        /*0060*/ 	.word	0x00000001
        /*0064*/ 	.word	0x00000001


	//----- nvinfo : EIATTR_CRS_STACK_SIZE
	.align		4
.L_4416:
        /*0068*/ 	.byte	0x04, 0x1e
        /*006a*/ 	.short	(.L_4418 - .L_4417)
.L_4417:
        /*006c*/ 	.word	0x00000000


	//----- nvinfo : EIATTR_CBANK_PARAM_SIZE
	.align		4
.L_4418:
        /*0070*/ 	.byte	0x03, 0x19
        /*0072*/ 	.short	0x0030


	//----- nvinfo : EIATTR_PARAM_CBANK
	.align		4
        /*0074*/ 	.byte	0x04, 0x0a
        /*0076*/ 	.short	(.L_4420 - .L_4419)
	.align		4
.L_4419:
        /*0078*/ 	.word	index@(.nv.constant0._ZN2at6native29vectorized_elementwise_kernelILi2EZNS0_43_GLOBAL__N__7cc8d1ed_10_Dropout_cu_0e96ed3819masked_scale_kernelIhffEEvRNS_6TensorERKS4_S7_T1_EUlfhE_St5arrayIPcLm3EEEEviT0_S8_)
        /*007c*/ 	.short	0x0380
        /*007e*/ 	.short	0x0030


	//----- nvinfo : EIATTR_SW_WAR
	.align		4
.L_4420:
        /*0080*/ 	.byte	0x04, 0x36
        /*0082*/ 	.short	(.L_4422 - .L_4421)
.L_4421:
        /*0084*/ 	.word	0x00000008
.L_4422:


//--------------------- .nv.info._ZN2at6native29vectorized_elementwise_kernelILi4EZNS0_43_GLOBAL__N__7cc8d1ed_10_Dropout_cu_0e96ed3819masked_scale_kernelIhffEEvRNS_6TensorERKS4_S7_T1_EUlfhE_St5arrayIPcLm3EEEEviT0_S8_ --------------------------
	.section	.nv.info._ZN2at6native29vectorized_elementwise_kernelILi4EZNS0_43_GLOBAL__N__7cc8d1ed_10_Dropout_cu_0e96ed3819masked_scale_kernelIhffEEvRNS_6TensorERKS4_S7_T1_EUlfhE_St5arrayIPcLm3EEEEviT0_S8_,"",@"SHT_CUDA_INFO"
	.sectionflags	@""
	.align	4


	//----- nvinfo : EIATTR_CUDA_API_VERSION
	.align		4
        /*0000*/ 	.byte	0x04, 0x37
        /*0002*/ 	.short	(.L_4424 - .L_4423)
.L_4423:
        /*0004*/ 	.word	0x00000082


	//----- nvinfo : EIATTR_KPARAM_INFO
	.align		4
.L_4424:
        /*0008*/ 	.byte	0x04, 0x17
        /*000a*/ 	.short	(.L_4426 - .L_4425)
.L_4425:
        /*000c*/ 	.word	0x00000000
        /*0010*/ 	.short	0x0002
        /*0012*/ 	.short	0x0018
        /*0014*/ 	.byte	0x00, 0xf0, 0x61, 0x00


	//----- nvinfo : EIATTR_KPARAM_INFO
	.align		4
.L_4426:
        /*0018*/ 	.byte	0x04, 0x17
        /*001a*/ 	.short	(.L_4428 - .L_4427)
.L_4427:
        /*001c*/ 	.word	0x00000000
        /*0020*/ 	.short	0x0001
        /*0022*/ 	.short	0x0008
        /*0024*/ 	.byte	0x00, 0xf0, 0x41, 0x00


	//----- nvinfo : EIATTR_KPARAM_INFO
	.align		4
.L_4428:
        /*0028*/ 	.byte	0x04, 0x17
        /*002a*/ 	.short	(.L_4430 - .L_4429)
.L_4429:
        /*002c*/ 	.word	0x00000000
        /*0030*/ 	.short	0x0000
        /*0032*/ 	.short	0x0000
        /*0034*/ 	.byte	0x00, 0xf0, 0x11, 0x00


	//----- nvinfo : EIATTR_SPARSE_MMA_MASK
	.align		4
.L_4430:
        /*0038*/ 	.byte	0x03, 0x50
        /*003a*/ 	.short	0x0000


	//----- nvinfo : EIATTR_MAXREG_COUNT
	.align		4
        /*003c*/ 	.byte	0x03, 0x1b
        /*003e*/ 	.short	0x00ff


	//----- nvinfo : EIATTR_MERCURY_ISA_VERSION
	.align		4
        /*0040*/ 	.byte	0x03, 0x5f
        /*0042*/ 	.short	0x0101


	//----- nvinfo : EIATTR_VRC_CTA_INIT_COUNT
	.align		4
        /*0044*/ 	.byte	0x02, 0x4a
	.zero		1
	.zero		1


	//----- nvinfo : EIATTR_EXIT_INSTR_OFFSETS
	.align		4
        /*0048*/ 	.byte	0x04, 0x1c
        /*004a*/ 	.short	(.L_4432 - .L_4431)


	//   ....[0]....
.L_4431:
        /*004c*/ 	.word	0x00000b80


	//   ....[1]....
        /*0050*/ 	.word	0x00000bd0


	//   ....[2]....
        /*0054*/ 	.word	0x00000f00


	//----- nvinfo : EIATTR_MAX_THREADS
	.align		4
.L_4432:
        /*0058*/ 	.byte	0x04, 0x05
        /*005a*/ 	.short	(.L_4434 - .L_4433)
.L_4433:
        /*005c*/ 	.word	0x00000080
        /*0060*/ 	.word	0x00000001
        /*0064*/ 	.word	0x00000001


	//----- nvinfo : EIATTR_CRS_STACK_SIZE
	.align		4
.L_4434:
        /*0068*/ 	.byte	0x04, 0x1e
        /*006a*/ 	.short	(.L_4436 - .L_4435)
.L_4435:
        /*006c*/ 	.word	0x00000000


	//----- nvinfo : EIATTR_CBANK_PARAM_SIZE
	.align		4
.L_4436:
        /*0070*/ 	.byte	0x03, 0x19
        /*0072*/ 	.short	0x0030


	//----- nvinfo : EIATTR_PARAM_CBANK
	.align		4
        /*0074*/ 	.byte	0x04, 0x0a
        /*0076*/ 	.short	(.L_4438 - .L_4437)
	.align		4
.L_4437:
        /*0078*/ 	.word	index@(.nv.constant0._ZN2at6native29vectorized_elementwise_kernelILi4EZNS0_43_GLOBAL__N__7cc8d1ed_10_Dropout_cu_0e96ed3819masked_scale_kernelIhffEEvRNS_6TensorERKS4_S7_T1_EUlfhE_St5arrayIPcLm3EEEEviT0_S8_)
        /*007c*/ 	.short	0x0380
        /*007e*/ 	.short	0x0030


	//----- nvinfo : EIATTR_SW_WAR
	.align		4
.L_4438:
        /*0080*/ 	.byte	0x04, 0x36
        /*0082*/ 	.short	(.L_4440 - .L_4439)
.L_4439:
        /*0084*/ 	.word	0x00000008
.L_4440:


//--------------------- .nv.info._ZN2at6native29vectorized_elementwise_kernelILi8EZNS0_43_GLOBAL__N__7cc8d1ed_10_Dropout_cu_0e96ed3819masked_scale_kernelIhffEEvRNS_6TensorERKS4_S7_T1_EUlfhE_St5arrayIPcLm3EEEEviT0_S8_ --------------------------
	.section	.nv.info._ZN2at6native29vectorized_elementwise_kernelILi8EZNS0_43_GLOBAL__N__7cc8d1ed_10_Dropout_cu_0e96ed3819masked_scale_kernelIhffEEvRNS_6TensorERKS4_S7_T1_EUlfhE_St5arrayIPcLm3EEEEviT0_S8_,"",@"SHT_CUDA_INFO"
	.sectionflags	@""
	.align	4


	//----- nvinfo : EIATTR_CUDA_API_VERSION
	.align		4
        /*0000*/ 	.byte	0x04, 0x37
        /*0002*/ 	.short	(.L_4442 - .L_4441)
.L_4441:
        /*0004*/ 	.word	0x00000082


	//----- nvinfo : EIATTR_KPARAM_INFO
	.align		4
.L_4442:
        /*0008*/ 	.byte	0x04, 0x17
        /*000a*/ 	.short	(.L_4444 - .L_4443)
.L_4443:
        /*000c*/ 	.word	0x00000000
        /*0010*/ 	.short	0x0002
        /*0012*/ 	.short	0x0018
        /*0014*/ 	.byte	0x00, 0xf0, 0x61, 0x00


	//----- nvinfo : EIATTR_KPARAM_INFO
	.align		4
.L_4444:
        /*0018*/ 	.byte	0x04, 0x17
        /*001a*/ 	.short	(.L_4446 - .L_4445)
.L_4445:
        /*001c*/ 	.word	0x00000000
        /*0020*/ 	.short	0x0001
        /*0022*/ 	.short	0x0008
        /*0024*/ 	.byte	0x00, 0xf0, 0x41, 0x00


	//----- nvinfo : EIATTR_KPARAM_INFO
	.align		4
.L_4446:
        /*0028*/ 	.byte	0x04, 0x17
        /*002a*/ 	.short	(.L_4448 - .L_4447)
.L_4447:
        /*002c*/ 	.word	0x00000000
        /*0030*/ 	.short	0x0000
        /*0032*/ 	.short	0x0000
        /*0034*/ 	.byte	0x00, 0xf0, 0x11, 0x00


	//----- nvinfo : EIATTR_SPARSE_MMA_MASK
	.align		4
.L_4448:
        /*0038*/ 	.byte	0x03, 0x50
        /*003a*/ 	.short	0x0000


	//----- nvinfo : EIATTR_MAXREG_COUNT
	.align		4
        /*003c*/ 	.byte	0x03, 0x1b
        /*003e*/ 	.short	0x00ff


	//----- nvinfo : EIATTR_MERCURY_ISA_VERSION
	.align		4
        /*0040*/ 	.byte	0x03, 0x5f
        /*0042*/ 	.short	0x0101


	//----- nvinfo : EIATTR_VRC_CTA_INIT_COUNT
	.align		4
        /*0044*/ 	.byte	0x02, 0x4a
	.zero		1
	.zero		1


	//----- nvinfo : EIATTR_EXIT_INSTR_OFFSETS
	.align		4
        /*0048*/ 	.byte	0x04, 0x1c
        /*004a*/ 	.short	(.L_4450 - .L_4449)


	//   ....[0]....
.L_4449:
        /*004c*/ 	.word	0x00000010


	//----- nvinfo : EIATTR_MAX_THREADS
	.align		4
.L_4450:
        /*0050*/ 	.byte	0x04, 0x05
        /*0052*/ 	.short	(.L_4452 - .L_4451)
.L_4451:
        /*0054*/ 	.word	0x00000080
        /*0058*/ 	.word	0x00000001
        /*005c*/ 	.word	0x00000001


	//----- nvinfo : EIATTR_CBANK_PARAM_SIZE
	.align		4
.L_4452:
        /*0060*/ 	.byte	0x03, 0x19
        /*0062*/ 	.short	0x0030


	//----- nvinfo : EIATTR_PARAM_CBANK
	.align		4
        /*0064*/ 	.byte	0x04, 0x0a
        /*0066*/ 	.short	(.L_4454 - .L_4453)
	.align		4
.L_4453:
        /*0068*/ 	.word	index@(.nv.constant0._ZN2at6native29vectorized_elementwise_kernelILi8EZNS0_43_GLOBAL__N__7cc8d1ed_10_Dropout_cu_0e96ed3819masked_scale_kernelIhffEEvRNS_6TensorERKS4_S7_T1_EUlfhE_St5arrayIPcLm3EEEEviT0_S8_)
        /*006c*/ 	.short	0x0380
        /*006e*/ 	.short	0x0030


	//----- nvinfo : EIATTR_SW_WAR
	.align		4
.L_4454:
        /*0070*/ 	.byte	0x04, 0x36
        /*0072*/ 	.short	(.L_4456 - .L_4455)
.L_4455:
        /*0074*/ 	.word	0x00000008
.L_4456:


//--------------------- .nv.info._ZN2at6native18elementwise_kernelILi128ELi4EZNS0_15gpu_kernel_implIZNS0_43_GLOBAL__N__7cc8d1ed_10_Dropout_cu_0e96ed3819masked_scale_kernelIhddEEvRNS_6TensorERKS5_S8_T1_EUldhE_EEvRNS_18TensorIteratorBaseERKT_EUliE_EEviS9_ --------------------------
	.section	.nv.info._ZN2at6native18elementwise_kernelILi128ELi4EZNS0_15gpu_kernel_implIZNS0_43_GLOBAL__N__7cc8d1ed_10_Dropout_cu_0e96ed3819masked_scale_kernelIhddEEvRNS_6TensorERKS5_S8_T1_EUldhE_EEvRNS_18TensorIteratorBaseERKT_EUliE_EEviS9_,"",@"SHT_CUDA_INFO"
	.sectionflags	@""
	.align	4


	//----- nvinfo : EIATTR_CUDA_API_VERSION
	.align		4
        /*0000*/ 	.byte	0x04, 0x37
        /*0002*/ 	.short	(.L_4458 - .L_4457)
.L_4457:
        /*0004*/ 	.word	0x00000082


	//----- nvinfo : EIATTR_KPARAM_INFO
	.align		4
.L_4458:
        /*0008*/ 	.byte	0x04, 0x17
        /*000a*/ 	.short	(.L_4460 - .L_4459)
.L_4459:
        /*000c*/ 	.word	0x00000000
        /*0010*/ 	.short	0x0001
        /*0012*/ 	.short	0x0008
        /*0014*/ 	.byte	0x00, 0xf0, 0x61, 0x0a


	//----- nvinfo : EIATTR_KPARAM_INFO
	.align		4
.L_4460:
        /*0018*/ 	.byte	0x04, 0x17
        /*001a*/ 	.short	(.L_4462 - .L_4461)
.L_4461:
        /*001c*/ 	.word	0x00000000
        /*0020*/ 	.short	0x0000
        /*0022*/ 	.short	0x0000
        /*0024*/ 	.byte	0x00, 0xf0, 0x11, 0x00


	//----- nvinfo : EIATTR_SPARSE_MMA_MASK
	.align		4
.L_4462:
        /*0028*/ 	.byte	0x03, 0x50
        /*002a*/ 	.short	0x0000


	//----- nvinfo : EIATTR_MAXREG_COUNT
	.align		4
        /*002c*/ 	.byte	0x03, 0x1b
        /*002e*/ 	.short	0x0080


	//----- nvinfo : EIATTR_EXTERNS
	.align		4
        /*0030*/ 	.byte	0x04, 0x0f
        /*0032*/ 	.short	(.L_4464 - .L_4463)


	//   ....[0]....
	.align		4
.L_4463:
        /*0034*/ 	.word	index@(__assertfail)


	//----- nvinfo : EIATTR_MERCURY_ISA_VERSION
	.align		4
.L_4464:
        /*0038*/ 	.byte	0x03, 0x5f
        /*003a*/ 	.short	0x0101


	//----- nvinfo : EIATTR_VRC_CTA_INIT_COUNT
	.align		4
        /*003c*/ 	.byte	0x02, 0x4a
	.zero		1
	.zero		1


	//----- nvinfo : EIATTR_SYSCALL_OFFSETS
	.align		4
        /*0040*/ 	.byte	0x04, 0x46
        /*0042*/ 	.short	(.L_4466 - .L_4465)


	//   ....[0]....
.L_4465:
        /*0044*/ 	.word	0x000024d0


	//   ....[1]....
        /*0048*/ 	.word	0x00003390


	//   ....[2]....
        /*004c*/ 	.word	0x000046e0


	//   ....[3]....
        /*0050*/ 	.word	0x00006da0


	//   ....[4]....
        /*0054*/ 	.word	0x00007c60


	//   ....[5]....
        /*0058*/ 	.word	0x00008cb0


	//   ....[6]....
        /*005c*/ 	.word	0x0000b5a0


	//   ....[7]....
        /*0060*/ 	.word	0x0000c460


	//   ....[8]....
        /*0064*/ 	.word	0x0000d4b0


	//   ....[9]....
        /*0068*/ 	.word	0x0000fdc0


	//   ....[10]....
        /*006c*/ 	.word	0x00010c80


	//   ....[11]....
        /*0070*/ 	.word	0x00011cb0


	//----- nvinfo : EIATTR_EXIT_INSTR_OFFSETS
	.align		4
.L_4466:
        /*0074*/ 	.byte	0x04, 0x1c
        /*0076*/ 	.short	(.L_4468 - .L_4467)


	//   ....[0]....
.L_4467:
        /*0078*/ 	.word	0x0000d910


	//   ....[1]....
        /*007c*/ 	.word	0x00010e80


	//   ....[2]....
        /*0080*/ 	.word	0x00010ec0


	//   ....[3]....
        /*0084*/ 	.word	0x00010f50


	//   ....[4]....
        /*0088*/ 	.word	0x00010f80


	//   ....[5]....
        /*008c*/ 	.word	0x00010fb0


	//   ....[6]....
        /*0090*/ 	.word	0x000110c0


	//   ....[7]....
        /*0094*/ 	.word	0x00011180


	//   ....[8]....
        /*0098*/ 	.word	0x000112a0


	//   ....[9]....
        /*009c*/ 	.word	0x00011370


	//   ....[10]....
        /*00a0*/ 	.word	0x00011390


	//   ....[11]....
        /*00a4*/ 	.word	0x00011460


	//   ....[12]....
        /*00a8*/ 	.word	0x00011650


	//   ....[13]....
        /*00ac*/ 	.word	0x00011840


	//   ....[14]....
        /*00b0*/ 	.word	0x00011a20


	//   ....[15]....
        /*00b4*/ 	.word	0x00011a50


	//   ....[16]....
        /*00b8*/ 	.word	0x00011a80


	//   ....[17]....
        /*00bc*/ 	.word	0x00011b20


	//   ....[18]....
        /*00c0*/ 	.word	0x00011b50


	//   ....[19]....
        /*00c4*/ 	.word	0x00011cc0


	//   ....[20]....
        /*00c8*/ 	.word	0x00011e50


	//   ....[21]....
        /*00cc*/ 	.word	0x00012010


	//   ....[22]....
        /*00d0*/ 	.word	0x000120d0


	//----- nvinfo : EIATTR_MAX_THREADS
	.align		4
.L_4468:
        /*00d4*/ 	.byte	0x04, 0x05
        /*00d6*/ 	.short	(.L_4470 - .L_4469)
.L_4469:
        /*00d8*/ 	.word	0x00000080
        /*00dc*/ 	.word	0x00000001
        /*00e0*/ 	.word	0x00000001


	//----- nvinfo : EIATTR_CRS_STACK_SIZE
	.align		4
.L_4470:
        /*00e4*/ 	.byte	0x04, 0x1e
        /*00e6*/ 	.short	(.L_4472 - .L_4471)
.L_4471:
        /*00e8*/ 	.word	0x00000000


	//----- nvinfo : EIATTR_CBANK_PARAM_SIZE
	.align		4
.L_4472:
        /*00ec*/ 	.byte	0x03, 0x19
        /*00ee*/ 	.short	0x02a0


	//----- nvinfo : EIATTR_PARAM_CBANK
	.align		4
        /*00f0*/ 	.byte	0x04, 0x0a
        /*00f2*/ 	.short	(.L_4474 - .L_4473)
	.align		4
.L_4473:
        /*00f4*/ 	.word	index@(.nv.constant0._ZN2at6native18elementwise_kernelILi128ELi4EZNS0_15gpu_kernel_implIZNS0_43_GLOBAL__N__7cc8d1ed_10_Dropout_cu_0e96ed3819masked_scale_kernelIhddEEvRNS_6TensorERKS5_S8_T1_EUldhE_EEvRNS_18TensorIteratorBaseERKT_EUliE_EEviS9_)
        /*00f8*/ 	.short	0x0380
        /*00fa*/ 	.short	0x02a0


	//----- nvinfo : EIATTR_SW_WAR
	.align		4
.L_4474:
        /*00fc*/ 	.byte	0x04, 0x36
        /*00fe*/ 	.short	(.L_4476 - .L_4475)
.L_4475:
        /*0100*/ 	.word	0x00000008
.L_4476:


//--------------------- .nv.info._ZN2at6native27unrolled_elementwise_kernelIZNS0_43_GLOBAL__N__7cc8d1ed_10_Dropout_cu_0e96ed3819masked_scale_kernelIhddEEvRNS_6TensorERKS4_S7_T1_EUldhE_St5arrayIPcLm3EELi4E23TrivialOffsetCalculatorILi2EjESD_ILi1EjENS0_6memory12LoadWithCastILi2EEENSG_13StoreWithCastILi1EEEEEviT_T0_T2_T3_T4_T5_ --------------------------
	.section	.nv.info._ZN2at6native27unrolled_elementwise_kernelIZNS0_43_GLOBAL__N__7cc8d1ed_10_Dropout_cu_0e96ed3819masked_scale_kernelIhddEEvRNS_6TensorERKS4_S7_T1_EUldhE_St5arrayIPcLm3EELi4E23TrivialOffsetCalculatorILi2EjESD_ILi1EjENS0_6memory12LoadWithCastILi2EEENSG_13StoreWithCastILi1EEEEEviT_T0_T2_T3_T4_T5_,"",@"SHT_CUDA_INFO"
	.sectionflags	@""
	.align	4


	//----- nvinfo : EIATTR_CUDA_API_VERSION
	.align		4
        /*0000*/ 	.byte	0x04, 0x37
        /*0002*/ 	.short	(.L_4478 - .L_4477)
.L_4477:
        /*0004*/ 	.word	0x00000082


	//----- nvinfo : EIATTR_KPARAM_INFO
	.align		4
.L_4478:
        /*0008*/ 	.byte	0x04, 0x17
        /*000a*/ 	.short	(.L_4480 - .L_4479)
.L_4479:
        /*000c*/ 	.word	0x00000000
        /*0010*/ 	.short	0x0006
        /*0012*/ 	.short	0x0040
        /*0014*/ 	.byte	0x00, 0xf0, 0x21, 0x00


	//----- nvinfo : EIATTR_KPARAM_INFO
	.align		4
.L_4480:
        /*0018*/ 	.byte	0x04, 0x17
        /*001a*/ 	.short	(.L_4482 - .L_4481)
.L_4481:
        /*001c*/ 	.word	0x00000000
        /*0020*/ 	.short	0x0005
        /*0022*/ 	.short	0x0034
        /*0024*/ 	.byte	0x00, 0xf0, 0x31, 0x00


	//----- nvinfo : EIATTR_KPARAM_INFO
	.align		4
.L_4482:
        /*0028*/ 	.byte	0x04, 0x17
        /*002a*/ 	.short	(.L_4484 - .L_4483)
.L_4483:
        /*002c*/ 	.word	0x00000000
        /*0030*/ 	.short	0x0004
        /*0032*/ 	.short	0x0031
        /*0034*/ 	.byte	0x00, 0xf0, 0x05, 0x00


	//----- nvinfo : EIATTR_KPARAM_INFO
	.align		4
.L_4484:
        /*0038*/ 	.byte	0x04, 0x17
        /*003a*/ 	.short	(.L_4486 - .L_4485)
.L_4485:
        /*003c*/ 	.word	0x00000000
        /*0040*/ 	.short	0x0003
        /*0042*/ 	.short	0x0030
        /*0044*/ 	.byte	0x00, 0xf0, 0x05, 0x00


	//----- nvinfo : EIATTR_KPARAM_INFO
	.align		4
.L_4486:
        /*0048*/ 	.byte	0x04, 0x17
        /*004a*/ 	.short	(.L_4488 - .L_4487)
.L_4487:
        /*004c*/ 	.word	0x00000000
        /*0050*/ 	.short	0x0002
        /*0052*/ 	.short	0x0018
        /*0054*/ 	.byte	0x00, 0xf0, 0x61, 0x00


	//----- nvinfo : EIATTR_KPARAM_INFO
	.align		4
.L_4488:
        /*0058*/ 	.byte	0x04, 0x17
        /*005a*/ 	.short	(.L_4490 - .L_4489)
.L_4489:
        /*005c*/ 	.word	0x00000000
        /*0060*/ 	.short	0x0001
        /*0062*/ 	.short	0x0008
        /*0064*/ 	.byte	0x00, 0xf0, 0x41, 0x00


	//----- nvinfo : EIATTR_KPARAM_INFO
	.align		4
.L_4490:
        /*0068*/ 	.byte	0x04, 0x17
        /*006a*/ 	.short	(.L_4492 - .L_4491)
.L_4491:
        /*006c*/ 	.word	0x00000000
        /*0070*/ 	.short	0x0000
        /*0072*/ 	.short	0x0000
        /*0074*/ 	.byte	0x00, 0xf0, 0x11, 0x00


	//----- nvinfo : EIATTR_SPARSE_MMA_MASK
	.align		4
.L_4492:
        /*0078*/ 	.byte	0x03, 0x50
        /*007a*/ 	.short	0x0000


	//----- nvinfo : EIATTR_MAXREG_COUNT
	.align		4
        /*007c*/ 	.byte	0x03, 0x1b
        /*007e*/ 	.short	0x00ff


	//----- nvinfo : EIATTR_EXTERNS
	.align		4
        /*0080*/ 	.byte	0x04, 0x0f
        /*0082*/ 	.short	(.L_4494 - .L_4493)


	//   ....[0]....
	.align		4
.L_4493:
        /*0084*/ 	.word	index@(__assertfail)


	//----- nvinfo : EIATTR_MERCURY_ISA_VERSION
	.align		4
.L_4494:
        /*0088*/ 	.byte	0x03, 0x5f
        /*008a*/ 	.short	0x0101


	//----- nvinfo : EIATTR_VRC_CTA_INIT_COUNT
	.align		4
        /*008c*/ 	.byte	0x02, 0x4a
	.zero		1
	.zero		1


	//----- nvinfo : EIATTR_SYSCALL_OFFSETS
	.align		4
        /*0090*/ 	.byte	0x04, 0x46
        /*0092*/ 	.short	(.L_4496 - .L_4495)


	//   ....[0]....
.L_4495:
        /*0094*/ 	.word	0x00000eb0


	//   ....[1]....
        /*0098*/ 	.word	0x00001da0


	//   ....[2]....
        /*009c*/ 	.word	0x00002de0


	//   ....[3]....
        /*00a0*/ 	.word	0x00003cd0


	//   ....[4]....
        /*00a4*/ 	.word	0x00004c50


	//   ....[5]....
        /*00a8*/ 	.word	0x00005b40


	//   ....[6]....
        /*00ac*/ 	.word	0x00006ab0


	//   ....[7]....
        /*00b0*/ 	.word	0x000079b0


	//   ....[8]....
        /*00b4*/ 	.word	0x00008fb0


	//   ....[9]....
        /*00b8*/ 	.word	0x0000a180


	//   ....[10]....
        /*00bc*/ 	.word	0x0000b560


	//   ....[11]....
        /*00c0*/ 	.word	0x0000c920


	//----- nvinfo : EIATTR_EXIT_INSTR_OFFSETS
	.align		4
.L_4496:
        /*00c4*/ 	.byte	0x04, 0x1c
        /*00c6*/ 	.short	(.L_4498 - .L_4497)


	//   ....[0]....
.L_4497:
        /*00c8*/ 	.word	0x0000b9b0


	//   ....[1]....
        /*00cc*/ 	.word	0x0000baf0


	//   ....[2]....
        /*00d0*/ 	.word	0x0000bb30


	//   ....[3]....
        /*00d4*/ 	.word	0x0000bbc0


	//   ....[4]....
        /*00d8*/ 	.word	0x0000bbf0


	//   ....[5]....
        /*00dc*/ 	.word	0x0000bc20


	//   ....[6]....
        /*00e0*/ 	.word	0x0000bd30


	//   ....[7]....
        /*00e4*/ 	.word	0x0000bdf0


	//   ....[8]....
        /*00e8*/ 	.word	0x0000bf10


	//   ....[9]....
        /*00ec*/ 	.word	0x0000bfe0


	//   ....[10]....
        /*00f0*/ 	.word	0x0000c000


	//   ....[11]....
        /*00f4*/ 	.word	0x0000c0d0


	//   ....[12]....
        /*00f8*/ 	.word	0x0000c2c0


	//   ....[13]....
        /*00fc*/ 	.word	0x0000c4b0


	//   ....[14]....
        /*0100*/ 	.word	0x0000c690


	//   ....[15]....
        /*0104*/ 	.word	0x0000c6c0


	//   ....[16]....
        /*0108*/ 	.word	0x0000c6f0


	//   ....[17]....
        /*010c*/ 	.word	0x0000c790


	//   ....[18]....
        /*0110*/ 	.word	0x0000c7c0


	//   ....[19]....
        /*0114*/ 	.word	0x0000c930


	//   ....[20]....
        /*0118*/ 	.word	0x0000cac0


	//   ....[21]....
        /*011c*/ 	.word	0x0000cc80


	//   ....[22]....
        /*0120*/ 	.word	0x0000cd40


	//----- nvinfo : EIATTR_MAX_THREADS
	.align		4
.L_4498:
        /*0124*/ 	.byte	0x04, 0x05
        /*0126*/ 	.short	(.L_4500 - .L_4499)
.L_4499:
        /*0128*/ 	.word	0x00000080
        /*012c*/ 	.word	0x00000001
        /*0130*/ 	.word	0x00000001


	//----- nvinfo : EIATTR_CRS_STACK_SIZE
	.align		4
.L_4500:
        /*0134*/ 	.byte	0x04, 0x1e
        /*0136*/ 	.short	(.L_4502 - .L_4501)
.L_4501:
        /*0138*/ 	.word	0x00000000


	//----- nvinfo : EIATTR_CBANK_PARAM_SIZE
	.align		4
.L_4502:
        /*013c*/ 	.byte	0x03, 0x19
        /*013e*/ 	.short	0x0048


	//----- nvinfo : EIATTR_PARAM_CBANK
	.align		4
        /*0140*/ 	.byte	0x04, 0x0a
        /*0142*/ 	.short	(.L_4504 - .L_4503)
	.align		4
.L_4503:
        /*0144*/ 	.word	index@(.nv.constant0._ZN2at6native27unrolled_elementwise_kernelIZNS0_43_GLOBAL__N__7cc8d1ed_10_Dropout_cu_0e96ed3819masked_scale_kernelIhddEEvRNS_6TensorERKS4_S7_T1_EUldhE_St5arrayIPcLm3EELi4E23TrivialOffsetCalculatorILi2EjESD_ILi1EjENS0_6memory12LoadWithCastILi2EEENSG_13StoreWithCastILi1EEEEEviT_T0_T2_T3_T4_T5_)
        /*0148*/ 	.short	0x0380
        /*014a*/ 	.short	0x0048


	//----- nvinfo : EIATTR_SW_WAR
	.align		4
.L_4504:
        /*014c*/ 	.byte	0x04, 0x36
        /*014e*/ 	.short	(.L_4506 - .L_4505)
.L_4505:
        /*0150*/ 	.word	0x00000008
.L_4506:


//--------------------- .nv.info._ZN2at6native18elementwise_kernelILi128ELi2EZNS0_22gpu_kernel_impl_nocastIZNS0_43_GLOBAL__N__7cc8d1ed_10_Dropout_cu_0e96ed3819masked_scale_kernelIhddEEvRNS_6TensorERKS5_S8_T1_EUldhE_EEvRNS_18TensorIteratorBaseERKT_EUliE_EEviS9_ --------------------------
	.section	.nv.info._ZN2at6native18elementwise_kernelILi128ELi2EZNS0_22gpu_kernel_impl_nocastIZNS0_43_GLOBAL__N__7cc8d1ed_10_Dropout_cu_0e96ed3819masked_scale_kernelIhddEEvRNS_6TensorERKS5_S8_T1_EUldhE_EEvRNS_18TensorIteratorBaseERKT_EUliE_EEviS9_,"",@"SHT_CUDA_INFO"
	.sectionflags	@""
	.align	4


	//----- nvinfo : EIATTR_CUDA_API_VERSION
	.align		4
        /*0000*/ 	.byte	0x04, 0x37
        /*0002*/ 	.short	(.L_4508 - .L_4507)
.L_4507:
        /*0004*/ 	.word	0x00000082


	//----- nvinfo : EIATTR_KPARAM_INFO
	.align		4
.L_4508:
        /*0008*/ 	.byte	0x04, 0x17
        /*000a*/ 	.short	(.L_4510 - .L_4509)
.L_4509:
        /*000c*/ 	.word	0x00000000
        /*0010*/ 	.short	0x0001
        /*0012*/ 	.short	0x0008
        /*0014*/ 	.byte	0x00, 0xf0, 0x41, 0x0a


	//----- nvinfo : EIATTR_KPARAM_INFO
	.align		4
.L_4510:
        /*0018*/ 	.byte	0x04, 0x17
        /*001a*/ 	.short	(.L_4512 - .L_4511)
.L_4511:
        /*001c*/ 	.word	0x00000000
        /*0020*/ 	.short	0x0000
        /*0022*/ 	.short	0x0000
        /*0024*/ 	.byte	0x00, 0xf0, 0x11, 0x00


	//----- nvinfo : EIATTR_SPARSE_MMA_MASK
	.align		4
.L_4512:
        /*0028*/ 	.byte	0x03, 0x50
        /*002a*/ 	.short	0x0000


	//----- nvinfo : EIATTR_MAXREG_COUNT
	.align		4
        /*002c*/ 	.byte	0x03, 0x1b
        /*002e*/ 	.short	0x0080


	//----- nvinfo : EIATTR_MERCURY_ISA_VERSION
	.align		4
        /*0030*/ 	.byte	0x03, 0x5f
        /*0032*/ 	.short	0x0101


	//----- nvinfo : EIATTR_VRC_CTA_INIT_COUNT
	.align		4
        /*0034*/ 	.byte	0x02, 0x4a
	.zero		1
	.zero		1


	//----- nvinfo : EIATTR_EXIT_INSTR_OFFSETS
	.align		4
        /*0038*/ 	.byte	0x04, 0x1c
        /*003a*/ 	.short	(.L_4514 - .L_4513)


	//   ....[0]....
.L_4513:
        /*003c*/ 	.word	0x00000220


	//   ....[1]....
        /*0040*/ 	.word	0x00000350


	//   ....[2]....
        /*0044*/ 	.word	0x00001b30


	//   ....[3]....
        /*0048*/ 	.word	0x00003270


	//----- nvinfo : EIATTR_MAX_THREADS
	.align		4
.L_4514:
        /*004c*/ 	.byte	0x04, 0x05
        /*004e*/ 	.short	(.L_4516 - .L_4515)
.L_4515:
        /*0050*/ 	.word	0x00000080
        /*0054*/ 	.word	0x00000001
        /*0058*/ 	.word	0x00000001


	//----- nvinfo : EIATTR_CRS_STACK_SIZE
	.align		4
.L_4516:
        /*005c*/ 	.byte	0x04, 0x1e
        /*005e*/ 	.short	(.L_4518 - .L_4517)
.L_4517:
        /*0060*/ 	.word	0x00000000


	//----- nvinfo : EIATTR_CBANK_PARAM_SIZE
	.align		4
.L_4518:
        /*0064*/ 	.byte	0x03, 0x19
        /*0066*/ 	.short	0x0298


	//----- nvinfo : EIATTR_PARAM_CBANK
	.align		4
        /*0068*/ 	.byte	0x04, 0x0a
        /*006a*/ 	.short	(.L_4520 - .L_4519)
	.align		4
.L_4519:
        /*006c*/ 	.word	index@(.nv.constant0._ZN2at6native18elementwise_kernelILi128ELi2EZNS0_22gpu_kernel_impl_nocastIZNS0_43_GLOBAL__N__7cc8d1ed_10_Dropout_cu_0e96ed3819masked_scale_kernelIhddEEvRNS_6TensorERKS5_S8_T1_EUldhE_EEvRNS_18TensorIteratorBaseERKT_EUliE_EEviS9_)
        /*0070*/ 	.short	0x0380
        /*0072*/ 	.short	0x0298


	//----- nvinfo : EIATTR_SW_WAR
	.align		4
.L_4520:
        /*0074*/ 	.byte	0x04, 0x36
        /*0076*/ 	.short	(.L_4522 - .L_4521)
.L_4521:
        /*0078*/ 	.word	0x00000008
.L_4522:


//--------------------- .nv.info._ZN2at6native27unrolled_elementwise_kernelIZNS0_43_GLOBAL__N__7cc8d1ed_10_Dropout_cu_0e96ed3819masked_scale_kernelIhddEEvRNS_6TensorERKS4_S7_T1_EUldhE_St5arrayIPcLm3EELi4E23TrivialOffsetCalculatorILi2EjESD_ILi1EjENS0_6memory15LoadWithoutCastENSG_16StoreWithoutCastEEEviT_T0_T2_T3_T4_T5_ --------------------------
	.section	.nv.info._ZN2at6native27unrolled_elementwise_kernelIZNS0_43_GLOBAL__N__7cc8d1ed_10_Dropout_cu_0e96ed3819masked_scale_kernelIhddEEvRNS_6TensorERKS4_S7_T1_EUldhE_St5arrayIPcLm3EELi4E23TrivialOffsetCalculatorILi2EjESD_ILi1EjENS0_6memory15LoadWithoutCastENSG_16StoreWithoutCastEEEviT_T0_T2_T3_T4_T5_,"",@"SHT_CUDA_INFO"
	.sectionflags	@""
	.align	4


	//----- nvinfo : EIATTR_CUDA_API_VERSION
	.align		4
        /*0000*/ 	.byte	0x04, 0x37
        /*0002*/ 	.short	(.L_4524 - .L_4523)
.L_4523:
        /*0004*/ 	.word	0x00000082


	//----- nvinfo : EIATTR_KPARAM_INFO
	.align		4
.L_4524:
        /*0008*/ 	.byte	0x04, 0x17
        /*000a*/ 	.short	(.L_4526 - .L_4525)
.L_4525:
        /*000c*/ 	.word	0x00000000
        /*0010*/ 	.short	0x0006
        /*0012*/ 	.short	0x0033
        /*0014*/ 	.byte	0x00, 0xf0, 0x05, 0x00


	//----- nvinfo : EIATTR_KPARAM_INFO
	.align		4
.L_4526:
        /*0018*/ 	.byte	0x04, 0x17
        /*001a*/ 	.short	(.L_4528 - .L_4527)
.L_4527:
        /*001c*/ 	.word	0x00000000
        /*0020*/ 	.short	0x0005
        /*0022*/ 	.short	0x0032
        /*0024*/ 	.byte	0x00, 0xf0, 0x05, 0x00


	//----- nvinfo : EIATTR_KPARAM_INFO
	.align		4
.L_4528:
        /*0028*/ 	.byte	0x04, 0x17
        /*002a*/ 	.short	(.L_4530 - .L_4529)
.L_4529:
        /*002c*/ 	.word	0x00000000
        /*0030*/ 	.short	0x0004
        /*0032*/ 	.short	0x0031
        /*0034*/ 	.byte	0x00, 0xf0, 0x05, 0x00


	//----- nvinfo : EIATTR_KPARAM_INFO
	.align		4
.L_4530:
        /*0038*/ 	.byte	0x04, 0x17
        /*003a*/ 	.short	(.L_4532 - .L_4531)
.L_4531:
        /*003c*/ 	.word	0x00000000
        /*0040*/ 	.short	0x0003
        /*0042*/ 	.short	0x0030
        /*0044*/ 	.byte	0x00, 0xf0, 0x05, 0x00


	//----- nvinfo : EIATTR_KPARAM_INFO
	.align		4
.L_4532:
        /*0048*/ 	.byte	0x04, 0x17
        /*004a*/ 	.short	(.L_4534 - .L_4533)
.L_4533:
        /*004c*/ 	.word	0x00000000
        /*0050*/ 	.short	0x0002
        /*0052*/ 	.short	0x0018
        /*0054*/ 	.byte	0x00, 0xf0, 0x61, 0x00


	//----- nvinfo : EIATTR_KPARAM_INFO
	.align		4
.L_4534:
        /*0058*/ 	.byte	0x04, 0x17
        /*005a*/ 	.short	(.L_4536 - .L_4535)
.L_4535:
        /*005c*/ 	.word	0x00000000
        /*0060*/ 	.short	0x0001
        /*0062*/ 	.short	0x0008
        /*0064*/ 	.byte	0x00, 0xf0, 0x41, 0x00


	//----- nvinfo : EIATTR_KPARAM_INFO
	.align		4
.L_4536:
        /*0068*/ 	.byte	0x04, 0x17
        /*006a*/ 	.short	(.L_4538 - .L_4537)
.L_4537:
        /*006c*/ 	.word	0x00000000
        /*0070*/ 	.short	0x0000
        /*0072*/ 	.short	0x0000
        /*0074*/ 	.byte	0x00, 0xf0, 0x11, 0x00


	//----- nvinfo : EIATTR_SPARSE_MMA_MASK
	.align		4
.L_4538:
        /*0078*/ 	.byte	0x03, 0x50
        /*007a*/ 	.short	0x0000


	//----- nvinfo : EIATTR_MAXREG_COUNT
	.align		4
        /*007c*/ 	.byte	0x03, 0x1b
        /*007e*/ 	.short	0x00ff


	//----- nvinfo : EIATTR_MERCURY_ISA_VERSION
	.align		4
        /*0080*/ 	.byte	0x03, 0x5f
        /*0082*/ 	.short	0x0101


	//----- nvinfo : EIATTR_VRC_CTA_INIT_COUNT
	.align		4
        /*0084*/ 	.byte	0x02, 0x4a
	.zero		1
	.zero		1


	//----- nvinfo : EIATTR_EXIT_INSTR_OFFSETS
	.align		4
        /*0088*/ 	.byte	0x04, 0x1c
        /*008a*/ 	.short	(.L_4540 - .L_4539)


	//   ....[0]....
.L_4539:
        /*008c*/ 	.word	0x00000880


	//   ....[1]....
        /*0090*/ 	.word	0x000008d0


	//----- nvinfo : EIATTR_MAX_THREADS
	.align		4
.L_4540:
        /*0094*/ 	.byte	0x04, 0x05
        /*0096*/ 	.short	(.L_4542 - .L_4541)
.L_4541:
        /*0098*/ 	.word	0x00000080
        /*009c*/ 	.word	0x00000001
        /*00a0*/ 	.word	0x00000001


	//----- nvinfo : EIATTR_CRS_STACK_SIZE
	.align		4
.L_4542:
        /*00a4*/ 	.byte	0x04, 0x1e
        /*00a6*/ 	.short	(.L_4544 - .L_4543)
.L_4543:
        /*00a8*/ 	.word	0x00000000


	//----- nvinfo : EIATTR_CBANK_PARAM_SIZE
	.align		4
.L_4544:
        /*00ac*/ 	.byte	0x03, 0x19
        /*00ae*/ 	.short	0x0034


	//----- nvinfo : EIATTR_PARAM_CBANK
	.align		4
        /*00b0*/ 	.byte	0x04, 0x0a
        /*00b2*/ 	.short	(.L_4546 - .L_4545)
	.align		4
.L_4545:
        /*00b4*/ 	.word	index@(.nv.constant0._ZN2at6native27unrolled_elementwise_kernelIZNS0_43_GLOBAL__N__7cc8d1ed_10_Dropout_cu_0e96ed3819masked_scale_kernelIhddEEvRNS_6TensorERKS4_S7_T1_EUldhE_St5arrayIPcLm3EELi4E23TrivialOffsetCalculatorILi2EjESD_ILi1EjENS0_6memory15LoadWithoutCastENSG_16StoreWithoutCastEEEviT_T0_T2_T3_T4_T5_)
        /*00b8*/ 	.short	0x0380
        /*00ba*/ 	.short	0x0034


	//----- nvinfo : EIATTR_SW_WAR
	.align		4
.L_4546:
        /*00bc*/ 	.byte	0x04, 0x36
        /*00be*/ 	.short	(.L_4548 - .L_4547)
.L_4547:
        /*00c0*/ 	.word	0x00000008
.L_4548:


//--------------------- .nv.info._ZN2at6native29vectorized_elementwise_kernelILi2EZNS0_43_GLOBAL__N__7cc8d1ed_10_Dropout_cu_0e96ed3819masked_scale_kernelIhddEEvRNS_6TensorERKS4_S7_T1_EUldhE_St5arrayIPcLm3EEEEviT0_S8_ --------------------------
	.section	.nv.info._ZN2at6native29vectorized_elementwise_kernelILi2EZNS0_43_GLOBAL__N__7cc8d1ed_10_Dropout_cu_0e96ed3819masked_scale_kernelIhddEEvRNS_6TensorERKS4_S7_T1_EUldhE_St5arrayIPcLm3EEEEviT0_S8_,"",@"SHT_CUDA_INFO"
	.sectionflags	@""
	.align	4


	//----- nvinfo : EIATTR_CUDA_API_VERSION
	.align		4
        /*0000*/ 	.byte	0x04, 0x37
        /*0002*/ 	.short	(.L_4550 - .L_4549)
.L_4549:
        /*0004*/ 	.word	0x00000082


	//----- nvinfo : EIATTR_KPARAM_INFO
	.align		4
.L_4550:
        /*0008*/ 	.byte	0x04, 0x17
        /*000a*/ 	.short	(.L_4552 - .L_4551)
.L_4551:
        /*000c*/ 	.word	0x00000000
        /*0010*/ 	.short	0x0002
        /*0012*/ 	.short	0x0018
        /*0014*/ 	.byte	0x00, 0xf0, 0x61, 0x00


	//----- nvinfo : EIATTR_KPARAM_INFO
	.align		4
.L_4552:
        /*0018*/ 	.byte	0x04, 0x17
        /*001a*/ 	.short	(.L_4554 - .L_4553)
.L_4553:
        /*001c*/ 	.word	0x00000000
        /*0020*/ 	.short	0x0001
        /*0022*/ 	.short	0x0008
        /*0024*/ 	.byte	0x00, 0xf0, 0x41, 0x00


	//----- nvinfo : EIATTR_KPARAM_INFO
	.align		4
.L_4554:
        /*0028*/ 	.byte	0x04, 0x17
        /*002a*/ 	.short	(.L_4556 - .L_4555)
.L_4555:
        /*002c*/ 	.word	0x00000000
        /*0030*/ 	.short	0x0000
        /*0032*/ 	.short	0x0000
        /*0034*/ 	.byte	0x00, 0xf0, 0x11, 0x00


	//----- nvinfo : EIATTR_SPARSE_MMA_MASK
	.align		4
.L_4556:
        /*0038*/ 	.byte	0x03, 0x50
        /*003a*/ 	.short	0x0000


	//----- nvinfo : EIATTR_MAXREG_COUNT
	.align		4
        /*003c*/ 	.byte	0x03, 0x1b
        /*003e*/ 	.short	0x00ff


	//----- nvinfo : EIATTR_MERCURY_ISA_VERSION
	.align		4
        /*0040*/ 	.byte	0x03, 0x5f
        /*0042*/ 	.short	0x0101


	//----- nvinfo : EIATTR_VRC_CTA_INIT_COUNT
	.align		4
        /*0044*/ 	.byte	0x02, 0x4a
	.zero		1
	.zero		1


	//----- nvinfo : EIATTR_EXIT_INSTR_OFFSETS
	.align		4
        /*0048*/ 	.byte	0x04, 0x1c
        /*004a*/ 	.short	(.L_4558 - .L_4557)


	//   ....[0]....
.L_4557:
        /*004c*/ 	.word	0x000010c0


	//   ....[1]....
        /*0050*/ 	.word	0x00001110


	//   ....[2]....
        /*0054*/ 	.word	0x000019d0


	//----- nvinfo : EIATTR_MAX_THREADS
	.align		4
.L_4558:
        /*0058*/ 	.byte	0x04, 0x05
        /*005a*/ 	.short	(.L_4560 - .L_4559)
.L_4559:
        /*005c*/ 	.word	0x00000080
        /*0060*/ 	.word	0x00000001
        /*0064*/ 	.word	0x00000001


	//----- nvinfo : EIATTR_CRS_STACK_SIZE
	.align		4
.L_4560:
        /*0068*/ 	.byte	0x04, 0x1e
        /*006a*/ 	.short	(.L_4562 - .L_4561)
.L_4561:
        /*006c*/ 	.word	0x00000000


	//----- nvinfo : EIATTR_CBANK_PARAM_SIZE
	.align		4
.L_4562:
        /*0070*/ 	.byte	0x03, 0x19
        /*0072*/ 	.short	0x0030


	//----- nvinfo : EIATTR_PARAM_CBANK
	.align		4
        /*0074*/ 	.byte	0x04, 0x0a
        /*0076*/ 	.short	(.L_4564 - .L_4563)
	.align		4
.L_4563:
        /*0078*/ 	.word	index@(.nv.constant0._ZN2at6native29vectorized_elementwise_kernelILi2EZNS0_43_GLOBAL__N__7cc8d1ed_10_Dropout_cu_0e96ed3819masked_scale_kernelIhddEEvRNS_6TensorERKS4_S7_T1_EUldhE_St5arrayIPcLm3EEEEviT0_S8_)
        /*007c*/ 	.short	0x0380
        /*007e*/ 	.short	0x0030


	//----- nvinfo : EIATTR_SW_WAR
	.align		4
.L_4564:
        /*0080*/ 	.byte	0x04, 0x36
        /*0082*/ 	.short	(.L_4566 - .L_4565)
.L_4565:
        /*0084*/ 	.word	0x00000008
.L_4566:


//--------------------- .nv.info._ZN2at6native29vectorized_elementwise_kernelILi4EZNS0_43_GLOBAL__N__7cc8d1ed_10_Dropout_cu_0e96ed3819masked_scale_kernelIhddEEvRNS_6TensorERKS4_S7_T1_EUldhE_St5arrayIPcLm3EEEEviT0_S8_ --------------------------
	.section	.nv.info._ZN2at6native29vectorized_elementwise_kernelILi4EZNS0_43_GLOBAL__N__7cc8d1ed_10_Dropout_cu_0e96ed3819masked_scale_kernelIhddEEvRNS_6TensorERKS4_S7_T1_EUldhE_St5arrayIPcLm3EEEEviT0_S8_,"",@"SHT_CUDA_INFO"
	.sectionflags	@""
	.align	4


	//----- nvinfo : EIATTR_CUDA_API_VERSION
	.align		4
        /*0000*/ 	.byte	0x04, 0x37
        /*0002*/ 	.short	(.L_4568 - .L_4567)
.L_4567:
        /*0004*/ 	.word	0x00000082


	//----- nvinfo : EIATTR_KPARAM_INFO
	.align		4
.L_4568:
        /*0008*/ 	.byte	0x04, 0x17
        /*000a*/ 	.short	(.L_4570 - .L_4569)
.L_4569:
        /*000c*/ 	.word	0x00000000
        /*0010*/ 	.short	0x0002
        /*0012*/ 	.short	0x0018
        /*0014*/ 	.byte	0x00, 0xf0, 0x61, 0x00


	//----- nvinfo : EIATTR_KPARAM_INFO
	.align		4
.L_4570:
        /*0018*/ 	.byte	0x04, 0x17
        /*001a*/ 	.short	(.L_4572 - .L_4571)
.L_4571:
        /*001c*/ 	.word	0x00000000
        /*0020*/ 	.short	0x0001
        /*0022*/ 	.short	0x0008
        /*0024*/ 	.byte	0x00, 0xf0, 0x41, 0x00


	//----- nvinfo : EIATTR_KPARAM_INFO
	.align		4
.L_4572:
        /*0028*/ 	.byte	0x04, 0x17
        /*002a*/ 	.short	(.L_4574 - .L_4573)
.L_4573:
        /*002c*/ 	.word	0x00000000
        /*0030*/ 	.short	0x0000
        /*0032*/ 	.short	0x0000
        /*0034*/ 	.byte	0x00, 0xf0, 0x11, 0x00


	//----- nvinfo : EIATTR_SPARSE_MMA_MASK
	.align		4
.L_4574:
        /*0038*/ 	.byte	0x03, 0x50
        /*003a*/ 	.short	0x0000


	//----- nvinfo : EIATTR_MAXREG_COUNT
	.align		4
        /*003c*/ 	.byte	0x03, 0x1b
        /*003e*/ 	.short	0x00ff


	//----- nvinfo : EIATTR_MERCURY_ISA_VERSION
	.align		4
        /*0040*/ 	.byte	0x03, 0x5f
        /*0042*/ 	.short	0x0101


	//----- nvinfo : EIATTR_VRC_CTA_INIT_COUNT
	.align		4
        /*0044*/ 	.byte	0x02, 0x4a
	.zero		1
	.zero		1


	//----- nvinfo : EIATTR_EXIT_INSTR_OFFSETS
	.align		4
        /*0048*/ 	.byte	0x04, 0x1c
        /*004a*/ 	.short	(.L_4576 - .L_4575)


	//   ....[0]....
.L_4575:
        /*004c*/ 	.word	0x000010c0


	//   ....[1]....
        /*0050*/ 	.word	0x00001110


	//   ....[2]....
        /*0054*/ 	.word	0x00001970


	//----- nvinfo : EIATTR_MAX_THREADS
	.align		4
.L_4576:
        /*0058*/ 	.byte	0x04, 0x05
        /*005a*/ 	.short	(.L_4578 - .L_4577)
.L_4577:
        /*005c*/ 	.word	0x00000080
        /*0060*/ 	.word	0x00000001
        /*0064*/ 	.word	0x00000001


	//----- nvinfo : EIATTR_CRS_STACK_SIZE
	.align		4
.L_4578:
        /*0068*/ 	.byte	0x04, 0x1e
        /*006a*/ 	.short	(.L_4580 - .L_4579)
.L_4579:
        /*006c*/ 	.word	0x00000000


	//----- nvinfo : EIATTR_CBANK_PARAM_SIZE
	.align		4
.L_4580:
        /*0070*/ 	.byte	0x03, 0x19
        /*0072*/ 	.short	0x0030


	//----- nvinfo : EIATTR_PARAM_CBANK
	.align		4
        /*0074*/ 	.byte	0x04, 0x0a
        /*0076*/ 	.short	(.L_4582 - .L_4581)
	.align		4
.L_4581:
        /*0078*/ 	.word	index@(.nv.constant0._ZN2at6native29vectorized_elementwise_kernelILi4EZNS0_43_GLOBAL__N__7cc8d1ed_10_Dropout_cu_0e96ed3819masked_scale_kernelIhddEEvRNS_6TensorERKS4_S7_T1_EUldhE_St5arrayIPcLm3EEEEviT0_S8_)
        /*007c*/ 	.short	0x0380
        /*007e*/ 	.short	0x0030


	//----- nvinfo : EIATTR_SW_WAR
	.align		4
.L_4582:
        /*0080*/ 	.byte	0x04, 0x36
        /*0082*/ 	.short	(.L_4584 - .L_4583)
.L_4583:
        /*0084*/ 	.word	0x00000008
.L_4584:


//--------------------- .nv.info._ZN2at6native29vectorized_elementwise_kernelILi8EZNS0_43_GLOBAL__N__7cc8d1ed_10_Dropout_cu_0e96ed3819masked_scale_kernelIhddEEvRNS_6TensorERKS4_S7_T1_EUldhE_St5arrayIPcLm3EEEEviT0_S8_ --------------------------
	.section	.nv.info._ZN2at6native29vectorized_elementwise_kernelILi8EZNS0_43_GLOBAL__N__7cc8d1ed_10_Dropout_cu_0e96ed3819masked_scale_kernelIhddEEvRNS_6TensorERKS4_S7_T1_EUldhE_St5arrayIPcLm3EEEEviT0_S8_,"",@"SHT_CUDA_INFO"
	.sectionflags	@""
	.align	4


	//----- nvinfo : EIATTR_CUDA_API_VERSION
	.align		4
        /*0000*/ 	.byte	0x04, 0x37
        /*0002*/ 	.short	(.L_4586 - .L_4585)
.L_4585:
        /*0004*/ 	.word	0x00000082


	//----- nvinfo : EIATTR_KPARAM_INFO
	.align		4
.L_4586:
        /*0008*/ 	.byte	0x04, 0x17
        /*000a*/ 	.short	(.L_4588 - .L_4587)
.L_4587:
        /*000c*/ 	.word	0x00000000
        /*0010*/ 	.short	0x0002
        /*0012*/ 	.short	0x0018
        /*0014*/ 	.byte	0x00, 0xf0, 0x61, 0x00


	//----- nvinfo : EIATTR_KPARAM_INFO
	.align		4
.L_4588:
        /*0018*/ 	.byte	0x04, 0x17
        /*001a*/ 	.short	(.L_4590 - .L_4589)
.L_4589:
        /*001c*/ 	.word	0x00000000
        /*0020*/ 	.short	0x0001
        /*0022*/ 	.short	0x0008
        /*0024*/ 	.byte	0x00, 0xf0, 0x41, 0x00


	//----- nvinfo : EIATTR_KPARAM_INFO
	.align		4
.L_4590:
        /*0028*/ 	.byte	0x04, 0x17
        /*002a*/ 	.short	(.L_4592 - .L_4591)
.L_4591:
        /*002c*/ 	.word	0x00000000
        /*0030*/ 	.short	0x0000
        /*0032*/ 	.short	0x0000
        /*0034*/ 	.byte	0x00, 0xf0, 0x11, 0x00


	//----- nvinfo : EIATTR_SPARSE_MMA_MASK
	.align		4
.L_4592:
        /*0038*/ 	.byte	0x03, 0x50
        /*003a*/ 	.short	0x0000


	//----- nvinfo : EIATTR_MAXREG_COUNT
	.align		4
        /*003c*/ 	.byte	0x03, 0x1b
        /*003e*/ 	.short	0x00ff


	//----- nvinfo : EIATTR_MERCURY_ISA_VERSION
	.align		4
        /*0040*/ 	.byte	0x03, 0x5f
        /*0042*/ 	.short	0x0101


	//----- nvinfo : EIATTR_VRC_CTA_INIT_COUNT
	.align		4
        /*0044*/ 	.byte	0x02, 0x4a
	.zero		1
	.zero		1


	//----- nvinfo : EIATTR_EXIT_INSTR_OFFSETS
	.align		4
        /*0048*/ 	.byte	0x04, 0x1c
        /*004a*/ 	.short	(.L_4594 - .L_4593)


	//   ....[0]....
.L_4593:
        /*004c*/ 	.word	0x00000010


	//----- nvinfo : EIATTR_MAX_THREADS
	.align		4
.L_4594:
        /*0050*/ 	.byte	0x04, 0x05
        /*0052*/ 	.short	(.L_4596 - .L_4595)
.L_4595:
        /*0054*/ 	.word	0x00000080
        /*0058*/ 	.word	0x00000001
        /*005c*/ 	.word	0x00000001


	//----- nvinfo : EIATTR_CBANK_PARAM_SIZE
	.align		4
.L_4596:
        /*0060*/ 	.byte	0x03, 0x19
        /*0062*/ 	.short	0x0030


	//----- nvinfo : EIATTR_PARAM_CBANK
	.align		4
        /*0064*/ 	.byte	0x04, 0x0a
        /*0066*/ 	.short	(.L_4598 - .L_4597)
	.align		4
.L_4597:
        /*0068*/ 	.word	index@(.nv.constant0._ZN2at6native29vectorized_elementwise_kernelILi8EZNS0_43_GLOBAL__N__7cc8d1ed_10_Dropout_cu_0e96ed3819masked_scale_kernelIhddEEvRNS_6TensorERKS4_S7_T1_EUldhE_St5arrayIPcLm3EEEEviT0_S8_)
        /*006c*/ 	.short	0x0380
        /*006e*/ 	.short	0x0030


	//----- nvinfo : EIATTR_SW_WAR
	.align		4
.L_4598:
        /*0070*/ 	.byte	0x04, 0x36
        /*0072*/ 	.short	(.L_4600 - .L_4599)
.L_4599:
        /*0074*/ 	.word	0x00000008
.L_4600:


//--------------------- .nv.info._ZN2at6native18elementwise_kernelILi128ELi4EZNS0_15gpu_kernel_implIZNS0_43_GLOBAL__N__7cc8d1ed_10_Dropout_cu_0e96ed3819masked_scale_kernelIbN3c108BFloat16EfEEvRNS_6TensorERKS7_SA_T1_EUlS6_bE_EEvRNS_18TensorIteratorBaseERKT_EUliE_EEviSB_ --------------------------
	.section	.nv.info._ZN2at6native18elementwise_kernelILi128ELi4EZNS0_15gpu_kernel_implIZNS0_43_GLOBAL__N__7cc8d1ed_10_Dropout_cu_0e96ed3819masked_scale_kernelIbN3c108BFloat16EfEEvRNS_6TensorERKS7_SA_T1_EUlS6_bE_EEvRNS_18TensorIteratorBaseERKT_EUliE_EEviSB_,"",@"SHT_CUDA_INFO"
	.sectionflags	@""
	.align	4


	//----- nvinfo : EIATTR_CUDA_API_VERSION
	.align		4
        /*0000*/ 	.byte	0x04, 0x37
        /*0002*/ 	.short	(.L_4602 - .L_4601)
.L_4601:
        /*0004*/ 	.word	0x00000082


	//----- nvinfo : EIATTR_KPARAM_INFO
	.align		4
.L_4602:
        /*0008*/ 	.byte	0x04, 0x17
        /*000a*/ 	.short	(.L_4604 - .L_4603)
.L_4603:
        /*000c*/ 	.word	0x00000000
        /*0010*/ 	.short	0x0001
        /*0012*/ 	.short	0x0008
        /*0014*/ 	.byte	0x00, 0xf0, 0x61, 0x0a


	//----- nvinfo : EIATTR_KPARAM_INFO
	.align		4
.L_4604:
        /*0018*/ 	.byte	0x04, 0x17
        /*001a*/ 	.short	(.L_4606 - .L_4605)
.L_4605:
        /*001c*/ 	.word	0x00000000
        /*0020*/ 	.short	0x0000
        /*0022*/ 	.short	0x0000
        /*0024*/ 	.byte	0x00, 0xf0, 0x11, 0x00


	//----- nvinfo : EIATTR_SPARSE_MMA_MASK
	.align		4
.L_4606:
        /*0028*/ 	.byte	0x03, 0x50
        /*002a*/ 	.short	0x0000


	//----- nvinfo : EIATTR_MAXREG_COUNT
	.align		4
        /*002c*/ 	.byte	0x03, 0x1b
        /*002e*/ 	.short	0x0080


	//----- nvinfo : EIATTR_EXTERNS
	.align		4
        /*0030*/ 	.byte	0x04, 0x0f
        /*0032*/ 	.short	(.L_4608 - .L_4607)


	//   ....[0]....
	.align		4
.L_4607:
        /*0034*/ 	.word	index@(__assertfail)


	//----- nvinfo : EIATTR_MERCURY_ISA_VERSION
	.align		4
.L_4608:
        /*0038*/ 	.byte	0x03, 0x5f
        /*003a*/ 	.short	0x0101


	//----- nvinfo : EIATTR_VRC_CTA_INIT_COUNT
	.align		4
        /*003c*/ 	.byte	0x02, 0x4a
	.zero		1
	.zero		1


	//----- nvinfo : EIATTR_SYSCALL_OFFSETS
	.align		4
        /*0040*/ 	.byte	0x04, 0x46
        /*0042*/ 	.short	(.L_4610 - .L_4609)


	//   ....[0]....
.L_4609:
        /*0044*/ 	.word	0x000026c0


	//   ....[1]....
        /*0048*/ 	.word	0x000031d0


	//   ....[2]....
        /*004c*/ 	.word	0x000040a0


	//   ....[3]....
        /*0050*/ 	.word	0x000068f0


	//   ....[4]....
        /*0054*/ 	.word	0x00007370


	//   ....[5]....
        /*0058*/ 	.word	0x00008110


	//   ....[6]....
        /*005c*/ 	.word	0x0000aa50


	//   ....[7]....
        /*0060*/ 	.word	0x0000b4d0


	//   ....[8]....
        /*0064*/ 	.word	0x0000c270


	//   ....[9]....
        /*0068*/ 	.word	0x0000ebd0


	//   ....[10]....
        /*006c*/ 	.word	0x0000f650


	//   ....[11]....
        /*0070*/ 	.word	0x000103c0


	//----- nvinfo : EIATTR_EXIT_INSTR_OFFSETS
	.align		4
.L_4610:
        /*0074*/ 	.byte	0x04, 0x1c
        /*0076*/ 	.short	(.L_4612 - .L_4611)


	//   ....[0]....
.L_4611:
        /*0078*/ 	.word	0x0000c530


	//   ....[1]....
        /*007c*/ 	.word	0x0000f840


	//   ....[2]....
        /*0080*/ 	.word	0x0000f880


	//   ....[3]....
        /*0084*/ 	.word	0x0000f920


	//   ....[4]....
        /*0088*/ 	.word	0x0000f960


	//   ....[5]....
        /*008c*/ 	.word	0x0000f9a0


	//   ....[6]....
        /*0090*/ 	.word	0x0000fa30


	//   ....[7]....
        /*0094*/ 	.word	0x0000fa70


	//   ....[8]....
        /*0098*/ 	.word	0x0000fb10


	//   ....[9]....
        /*009c*/ 	.word	0x0000fb60


	//   ....[10]....
        /*00a0*/ 	.word	0x0000fbb0


	//   ....[11]....
        /*00a4*/ 	.word	0x0000fc90


	//   ....[12]....
        /*00a8*/ 	.word	0x0000fe00


	//   ....[13]....
        /*00ac*/ 	.word	0x0000ff70


	//   ....[14]....
        /*00b0*/ 	.word	0x000100d0


	//   ....[15]....
        /*00b4*/ 	.word	0x00010110


	//   ....[16]....
        /*00b8*/ 	.word	0x00010150


	//   ....[17]....
        /*00bc*/ 	.word	0x00010200


	//   ....[18]....
        /*00c0*/ 	.word	0x00010260


	//   ....[19]....
        /*00c4*/ 	.word	0x000103d0


	//   ....[20]....
        /*00c8*/ 	.word	0x000104e0


	//   ....[21]....
        /*00cc*/ 	.word	0x00010620


	//   ....[22]....
        /*00d0*/ 	.word	0x00010640


	//----- nvinfo : EIATTR_MAX_THREADS
	.align		4
.L_4612:
        /*00d4*/ 	.byte	0x04, 0x05
        /*00d6*/ 	.short	(.L_4614 - .L_4613)
.L_4613:
        /*00d8*/ 	.word	0x00000080
        /*00dc*/ 	.word	0x00000001
        /*00e0*/ 	.word	0x00000001


	//----- nvinfo : EIATTR_CRS_STACK_SIZE
	.align		4
.L_4614:
        /*00e4*/ 	.byte	0x04, 0x1e
        /*00e6*/ 	.short	(.L_4616 - .L_4615)
.L_4615:
        /*00e8*/ 	.word	0x00000000


	//----- nvinfo : EIATTR_CBANK_PARAM_SIZE
	.align		4
.L_4616:
        /*00ec*/ 	.byte	0x03, 0x19
        /*00ee*/ 	.short	0x02a0


	//----- nvinfo : EIATTR_PARAM_CBANK
	.align		4
        /*00f0*/ 	.byte	0x04, 0x0a
        /*00f2*/ 	.short	(.L_4618 - .L_4617)
	.align		4
.L_4617:
        /*00f4*/ 	.word	index@(.nv.constant0._ZN2at6native18elementwise_kernelILi128ELi4EZNS0_15gpu_kernel_implIZNS0_43_GLOBAL__N__7cc8d1ed_10_Dropout_cu_0e96ed3819masked_scale_kernelIbN3c108BFloat16EfEEvRNS_6TensorERKS7_SA_T1_EUlS6_bE_EEvRNS_18TensorIteratorBaseERKT_EUliE_EEviSB_)
        /*00f8*/ 	.short	0x0380
        /*00fa*/ 	.short	0x02a0


	//----- nvinfo : EIATTR_SW_WAR
	.align		4
.L_4618:
        /*00fc*/ 	.byte	0x04, 0x36
        /*00fe*/ 	.short	(.L_4620 - .L_4619)
.L_4619:
        /*0100*/ 	.word	0x00000008
.L_4620:


//--------------------- .nv.info._ZN2at6native27unrolled_elementwise_kernelIZNS0_43_GLOBAL__N__7cc8d1ed_10_Dropout_cu_0e96ed3819masked_scale_kernelIbN3c108BFloat16EfEEvRNS_6TensorERKS6_S9_T1_EUlS5_bE_St5arrayIPcLm3EELi4E23TrivialOffsetCalculatorILi2EjESF_ILi1EjENS0_6memory12LoadWithCastILi2EEENSI_13StoreWithCastILi1EEEEEviT_T0_T2_T3_T4_T5_ --------------------------
	.section	.nv.info._ZN2at6native27unrolled_elementwise_kernelIZNS0_43_GLOBAL__N__7cc8d1ed_10_Dropout_cu_0e96ed3819masked_scale_kernelIbN3c108BFloat16EfEEvRNS_6TensorERKS6_S9_T1_EUlS5_bE_St5arrayIPcLm3EELi4E23TrivialOffsetCalculatorILi2EjESF_ILi1EjENS0_6memory12LoadWithCastILi2EEENSI_13StoreWithCastILi1EEEEEviT_T0_T2_T3_T4_T5_,"",@"SHT_CUDA_INFO"
	.sectionflags	@""
	.align	4


	//----- nvinfo : EIATTR_CUDA_API_VERSION
	.align		4
        /*0000*/ 	.byte	0x04, 0x37
        /*0002*/ 	.short	(.L_4622 - .L_4621)
.L_4621:
        /*0004*/ 	.word	0x00000082


	//----- nvinfo : EIATTR_KPARAM_INFO
	.align		4
.L_4622:
        /*0008*/ 	.byte	0x04, 0x17
        /*000a*/ 	.short	(.L_4624 - .L_4623)
.L_4623:
        /*000c*/ 	.word	0x00000000
        /*0010*/ 	.short	0x0006
        /*0012*/ 	.short	0x0040
        /*0014*/ 	.byte	0x00, 0xf0, 0x21, 0x00


	//----- nvinfo : EIATTR_KPARAM_INFO
	.align		4
.L_4624:
        /*0018*/ 	.byte	0x04, 0x17
        /*001a*/ 	.short	(.L_4626 - .L_4625)
.L_4625:
        /*001c*/ 	.word	0x00000000
        /*0020*/ 	.short	0x0005
        /*0022*/ 	.short	0x0034
        /*0024*/ 	.byte	0x00, 0xf0, 0x31, 0x00


	//----- nvinfo : EIATTR_KPARAM_INFO
	.align		4
.L_4626:
        /*0028*/ 	.byte	0x04, 0x17
        /*002a*/ 	.short	(.L_4628 - .L_4627)
.L_4627:
        /*002c*/ 	.word	0x00000000
        /*0030*/ 	.short	0x0004
        /*0032*/ 	.short	0x0031
        /*0034*/ 	.byte	0x00, 0xf0, 0x05, 0x00


	//----- nvinfo : EIATTR_KPARAM_INFO
	.align		4
.L_4628:
        /*0038*/ 	.byte	0x04, 0x17
        /*003a*/ 	.short	(.L_4630 - .L_4629)
.L_4629:
        /*003c*/ 	.word	0x00000000
        /*0040*/ 	.short	0x0003
        /*0042*/ 	.short	0x0030
        /*0044*/ 	.byte	0x00, 0xf0, 0x05, 0x00


	//----- nvinfo : EIATTR_KPARAM_INFO
	.align		4
.L_4630:
        /*0048*/ 	.byte	0x04, 0x17
        /*004a*/ 	.short	(.L_4632 - .L_4631)
.L_4631:
        /*004c*/ 	.word	0x00000000
        /*0050*/ 	.short	0x0002
        /*0052*/ 	.short	0x0018
        /*0054*/ 	.byte	0x00, 0xf0, 0x61, 0x00


	//----- nvinfo : EIATTR_KPARAM_INFO
	.align		4
.L_4632:
        /*0058*/ 	.byte	0x04, 0x17
        /*005a*/ 	.short	(.L_4634 - .L_4633)
.L_4633:
        /*005c*/ 	.word	0x00000000
        /*0060*/ 	.short	0x0001
        /*0062*/ 	.short	0x0008
        /*0064*/ 	.byte	0x00, 0xf0, 0x41, 0x00


	//----- nvinfo : EIATTR_KPARAM_INFO
	.align		4
.L_4634:
        /*0068*/ 	.byte	0x04, 0x17
        /*006a*/ 	.short	(.L_4636 - .L_4635)
.L_4635:
        /*006c*/ 	.word	0x00000000
        /*0070*/ 	.short	0x0000
        /*0072*/ 	.short	0x0000
        /*0074*/ 	.byte	0x00, 0xf0, 0x11, 0x00


	//----- nvinfo : EIATTR_SPARSE_MMA_MASK
	.align		4
.L_4636:
        /*0078*/ 	.byte	0x03, 0x50
        /*007a*/ 	.short	0x0000


	//----- nvinfo : EIATTR_MAXREG_COUNT
	.align		4
        /*007c*/ 	.byte	0x03, 0x1b
        /*007e*/ 	.short	0x00ff


	//----- nvinfo : EIATTR_EXTERNS
	.align		4
        /*0080*/ 	.byte	0x04, 0x0f
        /*0082*/ 	.short	(.L_4638 - .L_4637)


	//   ....[0]....
	.align		4
.L_4637:
        /*0084*/ 	.word	index@(__assertfail)


	//----- nvinfo : EIATTR_MERCURY_ISA_VERSION
	.align		4
.L_4638:
        /*0088*/ 	.byte	0x03, 0x5f
        /*008a*/ 	.short	0x0101


	//----- nvinfo : EIATTR_VRC_CTA_INIT_COUNT
	.align		4
        /*008c*/ 	.byte	0x02, 0x4a
	.zero		1
	.zero		1


	//----- nvinfo : EIATTR_SYSCALL_OFFSETS
	.align		4
        /*0090*/ 	.byte	0x04, 0x46
        /*0092*/ 	.short	(.L_4640 - .L_4639)


	//   ....[0]....
.L_4639:
        /*0094*/ 	.word	0x000010a0


	//   ....[1]....
        /*0098*/ 	.word	0x00001bd0


	//   ....[2]....
        /*009c*/ 	.word	0x00002db0


	//   ....[3]....
        /*00a0*/ 	.word	0x00003850


	//   ....[4]....
        /*00a4*/ 	.word	0x00004a00


	//   ....[5]....
        /*00a8*/ 	.word	0x000054b0


	//   ....[6]....
        /*00ac*/ 	.word	0x00006660


	//   ....[7]....
        /*00b0*/ 	.word	0x00007110


	//   ....[8]....
        /*00b4*/ 	.word	0x000082b0


	//   ....[9]....
        /*00b8*/ 	.word	0x00009190


	//   ....[10]....
        /*00bc*/ 	.word	0x0000a110


	//   ....[11]....
        /*00c0*/ 	.word	0x0000b090


	//----- nvinfo : EIATTR_EXIT_INSTR_OFFSETS
	.align		4
.L_4640:
        /*00c4*/ 	.byte	0x04, 0x1c
        /*00c6*/ 	.short	(.L_4642 - .L_4641)


	//   ....[0]....
.L_4641:
        /*00c8*/ 	.word	0x0000a3c0


	//   ....[1]....
        /*00cc*/ 	.word	0x0000a510


	//   ....[2]....
        /*00d0*/ 	.word	0x0000a550


	//   ....[3]....
        /*00d4*/ 	.word	0x0000a5f0


	//   ....[4]....
        /*00d8*/ 	.word	0x0000a630


	//   ....[5]....
        /*00dc*/ 	.word	0x0000a670


	//   ....[6]....
        /*00e0*/ 	.word	0x0000a700


	//   ....[7]....
        /*00e4*/ 	.word	0x0000a740


	//   ....[8]....
        /*00e8*/ 	.word	0x0000a7e0


	//   ....[9]....
        /*00ec*/ 	.word	0x0000a830


	//   ....[10]....
        /*00f0*/ 	.word	0x0000a880


	//   ....[11]....
        /*00f4*/ 	.word	0x0000a960


	//   ....[12]....
        /*00f8*/ 	.word	0x0000aad0


	//   ....[13]....
        /*00fc*/ 	.word	0x0000ac40


	//   ....[14]....
        /*0100*/ 	.word	0x0000ada0


	//   ....[15]....
        /*0104*/ 	.word	0x0000ade0


	//   ....[16]....
        /*0108*/ 	.word	0x0000ae20


	//   ....[17]....
        /*010c*/ 	.word	0x0000aed0


	//   ....[18]....
        /*0110*/ 	.word	0x0000af30


	//   ....[19]....
        /*0114*/ 	.word	0x0000b0a0


	//   ....[20]....
        /*0118*/ 	.word	0x0000b1b0


	//   ....[21]....
        /*011c*/ 	.word	0x0000b2f0


	//   ....[22]....
        /*0120*/ 	.word	0x0000b310


	//----- nvinfo : EIATTR_MAX_THREADS
	.align		4
.L_4642:
        /*0124*/ 	.byte	0x04, 0x05
        /*0126*/ 	.short	(.L_4644 - .L_4643)
.L_4643:
        /*0128*/ 	.word	0x00000080
        /*012c*/ 	.word	0x00000001
        /*0130*/ 	.word	0x00000001


	//----- nvinfo : EIATTR_CRS_STACK_SIZE
	.align		4
.L_4644:
        /*0134*/ 	.byte	0x04, 0x1e
        /*0136*/ 	.short	(.L_4646 - .L_4645)
.L_4645:
        /*0138*/ 	.word	0x00000000


	//----- nvinfo : EIATTR_CBANK_PARAM_SIZE
	.align		4
.L_4646:
        /*013c*/ 	.byte	0x03, 0x19
        /*013e*/ 	.short	0x0048


	//----- nvinfo : EIATTR_PARAM_CBANK
	.align		4
        /*0140*/ 	.byte	0x04, 0x0a
        /*0142*/ 	.short	(.L_4648 - .L_4647)
	.align		4
.L_4647:
        /*0144*/ 	.word	index@(.nv.constant0._ZN2at6native27unrolled_elementwise_kernelIZNS0_43_GLOBAL__N__7cc8d1ed_10_Dropout_cu_0e96ed3819masked_scale_kernelIbN3c108BFloat16EfEEvRNS_6TensorERKS6_S9_T1_EUlS5_bE_St5arrayIPcLm3EELi4E23TrivialOffsetCalculatorILi2EjESF_ILi1EjENS0_6memory12LoadWithCastILi2EEENSI_13StoreWithCastILi1EEEEEviT_T0_T2_T3_T4_T5_)
        /*0148*/ 	.short	0x0380
        /*014a*/ 	.short	0x0048


	//----- nvinfo : EIATTR_SW_WAR
	.align		4
.L_4648:
        /*014c*/ 	.byte	0x04, 0x36
        /*014e*/ 	.short	(.L_4650 - .L_4649)
.L_4649:
        /*0150*/ 	.word	0x00000008
.L_4650:


//--------------------- .nv.info._ZN2at6native18elementwise_kernelILi128ELi4EZNS0_22gpu_kernel_impl_nocastIZNS0_43_GLOBAL__N__7cc8d1ed_10_Dropout_cu_0e96ed3819masked_scale_kernelIbN3c108BFloat16EfEEvRNS_6TensorERKS7_SA_T1_EUlS6_bE_EEvRNS_18TensorIteratorBaseERKT_EUliE_EEviSB_ --------------------------
	.section	.nv.info._ZN2at6native18elementwise_kernelILi128ELi4EZNS0_22gpu_kernel_impl_nocastIZNS0_43_GLOBAL__N__7cc8d1ed_10_Dropout_cu_0e96ed3819masked_scale_kernelIbN3c108BFloat16EfEEvRNS_6TensorERKS7_SA_T1_EUlS6_bE_EEvRNS_18TensorIteratorBaseERKT_EUliE_EEviSB_,"",@"SHT_CUDA_INFO"
	.sectionflags	@""
	.align	4


	//----- nvinfo : EIATTR_CUDA_API_VERSION
	.align		4
        /*0000*/ 	.byte	0x04, 0x37
        /*0002*/ 	.short	(.L_4652 - .L_4651)
.L_4651:
        /*0004*/ 	.word	0x00000082


	//----- nvinfo : EIATTR_KPARAM_INFO
	.align		4
.L_4652:
        /*0008*/ 	.byte	0x04, 0x17
        /*000a*/ 	.short	(.L_4654 - .L_4653)
.L_4653:
        /*000c*/ 	.word	0x00000000
        /*0010*/ 	.short	0x0001
        /*0012*/ 	.short	0x0008
        /*0014*/ 	.byte	0x00, 0xf0, 0x41, 0x0a


	//----- nvinfo : EIATTR_KPARAM_INFO
	.align		4
.L_4654:
        /*0018*/ 	.byte	0x04, 0x17
        /*001a*/ 	.short	(.L_4656 - .L_4655)
.L_4655:
        /*001c*/ 	.word	0x00000000
        /*0020*/ 	.short	0x0000
        /*0022*/ 	.short	0x0000
        /*0024*/ 	.byte	0x00, 0xf0, 0x11, 0x00


	//----- nvinfo : EIATTR_SPARSE_MMA_MASK
	.align		4
.L_4656:
        /*0028*/ 	.byte	0x03, 0x50
        /*002a*/ 	.short	0x0000


	//----- nvinfo : EIATTR_MAXREG_COUNT
	.align		4
        /*002c*/ 	.byte	0x03, 0x1b
        /*002e*/ 	.short	0x0080


	//----- nvinfo : EIATTR_MERCURY_ISA_VERSION
	.align		4
        /*0030*/ 	.byte	0x03, 0x5f
        /*0032*/ 	.short	0x0101


	//----- nvinfo : EIATTR_VRC_CTA_INIT_COUNT
	.align		4
        /*0034*/ 	.byte	0x02, 0x4a
	.zero		1
	.zero		1


	//----- nvinfo : EIATTR_EXIT_INSTR_OFFSETS
	.align		4
        /*0038*/ 	.byte	0x04, 0x1c
        /*003a*/ 	.short	(.L_4658 - .L_4657)


	//   ....[0]....
.L_4657:
        /*003c*/ 	.word	0x00000420


	//   ....[1]....
        /*0040*/ 	.word	0x00000500


	//   ....[2]....
        /*0044*/ 	.word	0x00004b00


	//   ....[3]....
        /*0048*/ 	.word	0x000061f0


	//----- nvinfo : EIATTR_MAX_THREADS
	.align		4
.L_4658:
        /*004c*/ 	.byte	0x04, 0x05
        /*004e*/ 	.short	(.L_4660 - .L_4659)
.L_4659:
        /*0050*/ 	.word	0x00000080
        /*0054*/ 	.word	0x00000001
        /*0058*/ 	.word	0x00000001


	//----- nvinfo : EIATTR_CRS_STACK_SIZE
	.align		4
.L_4660:
        /*005c*/ 	.byte	0x04, 0x1e
        /*005e*/ 	.short	(.L_4662 - .L_4661)
.L_4661:
        /*0060*/ 	.word	0x00000000


	//----- nvinfo : EIATTR_CBANK_PARAM_SIZE
	.align		4
.L_4662:
        /*0064*/ 	.byte	0x03, 0x19
        /*0066*/ 	.short	0x0298


	//----- nvinfo : EIATTR_PARAM_CBANK
	.align		4
        /*0068*/ 	.byte	0x04, 0x0a
        /*006a*/ 	.short	(.L_4664 - .L_4663)
	.align		4
.L_4663:
        /*006c*/ 	.word	index@(.nv.constant0._ZN2at6native18elementwise_kernelILi128ELi4EZNS0_22gpu_kernel_impl_nocastIZNS0_43_GLOBAL__N__7cc8d1ed_10_Dropout_cu_0e96ed3819masked_scale_kernelIbN3c108BFloat16EfEEvRNS_6TensorERKS7_SA_T1_EUlS6_bE_EEvRNS_18TensorIteratorBaseERKT_EUliE_EEviSB_)
        /*0070*/ 	.short	0x0380
        /*0072*/ 	.short	0x0298


	//----- nvinfo : EIATTR_SW_WAR
	.align		4
.L_4664:
        /*0074*/ 	.byte	0x04, 0x36
        /*0076*/ 	.short	(.L_4666 - .L_4665)
.L_4665:
        /*0078*/ 	.word	0x00000008
.L_4666:


//--------------------- .nv.info._ZN2at6native27unrolled_elementwise_kernelIZNS0_43_GLOBAL__N__7cc8d1ed_10_Dropout_cu_0e96ed3819masked_scale_kernelIbN3c108BFloat16EfEEvRNS_6TensorERKS6_S9_T1_EUlS5_bE_St5arrayIPcLm3EELi4E23TrivialOffsetCalculatorILi2EjESF_ILi1EjENS0_6memory15LoadWithoutCastENSI_16StoreWithoutCastEEEviT_T0_T2_T3_T4_T5_ --------------------------
	.section	.nv.info._ZN2at6native27unrolled_elementwise_kernelIZNS0_43_GLOBAL__N__7cc8d1ed_10_Dropout_cu_0e96ed3819masked_scale_kernelIbN3c108BFloat16EfEEvRNS_6TensorERKS6_S9_T1_EUlS5_bE_St5arrayIPcLm3EELi4E23TrivialOffsetCalculatorILi2EjESF_ILi1EjENS0_6memory15LoadWithoutCastENSI_16StoreWithoutCastEEEviT_T0_T2_T3_T4_T5_,"",@"SHT_CUDA_INFO"
	.sectionflags	@""
	.align	4


	//----- nvinfo : EIATTR_CUDA_API_VERSION
	.align		4
        /*0000*/ 	.byte	0x04, 0x37
        /*0002*/ 	.short	(.L_4668 - .L_4667)
.L_4667:
        /*0004*/ 	.word	0x00000082


	//----- nvinfo : EIATTR_KPARAM_INFO
	.align		4
.L_4668:
        /*0008*/ 	.byte	0x04, 0x17
        /*000a*/ 	.short	(.L_4670 - .L_4669)
.L_4669:
        /*000c*/ 	.word	0x00000000
        /*0010*/ 	.short	0x0006
        /*0012*/ 	.short	0x0033
        /*0014*/ 	.byte	0x00, 0xf0, 0x05, 0x00


	//----- nvinfo : EIATTR_KPARAM_INFO
	.align		4
.L_4670:
        /*0018*/ 	.byte	0x04, 0x17
        /*001a*/ 	.short	(.L_4672 - .L_4671)
.L_4671:
        /*001c*/ 	.word	0x00000000
        /*0020*/ 	.short	0x0005
        /*0022*/ 	.short	0x0032
        /*0024*/ 	.byte	0x00, 0xf0, 0x05, 0x00


	//----- nvinfo : EIATTR_KPARAM_INFO
	.align		4
.L_4672:
        /*0028*/ 	.byte	0x04, 0x17
        /*002a*/ 	.short	(.L_4674 - .L_4673)
.L_4673:
        /*002c*/ 	.word	0x00000000
        /*0030*/ 	.short	0x0004
        /*0032*/ 	.short	0x0031
        /*0034*/ 	.byte	0x00, 0xf0, 0x05, 0x00


	//----- nvinfo : EIATTR_KPARAM_INFO
	.align		4
.L_4674:
        /*0038*/ 	.byte	0x04, 0x17
        /*003a*/ 	.short	(.L_4676 - .L_4675)
.L_4675:
        /*003c*/ 	.word	0x00000000
        /*0040*/ 	.short	0x0003
        /*0042*/ 	.short	0x0030
        /*0044*/ 	.byte	0x00, 0xf0, 0x05, 0x00


	//----- nvinfo : EIATTR_KPARAM_INFO
	.align		4
.L_4676:
        /*0048*/ 	.byte	0x04, 0x17
        /*004a*/ 	.short	(.L_4678 - .L_4677)
.L_4677:
        /*004c*/ 	.word	0x00000000
        /*0050*/ 	.short	0x0002
        /*0052*/ 	.short	0x0018
        /*0054*/ 	.byte	0x00, 0xf0, 0x61, 0x00


	//----- nvinfo : EIATTR_KPARAM_INFO
	.align		4
.L_4678:
        /*0058*/ 	.byte	0x04, 0x17
        /*005a*/ 	.short	(.L_4680 - .L_4679)
.L_4679:
        /*005c*/ 	.word	0x00000000
        /*0060*/ 	.short	0x0001
        /*0062*/ 	.short	0x0008
        /*0064*/ 	.byte	0x00, 0xf0, 0x41, 0x00


	//----- nvinfo : EIATTR_KPARAM_INFO
	.align		4
.L_4680:
        /*0068*/ 	.byte	0x04, 0x17
        /*006a*/ 	.short	(.L_4682 - .L_4681)
.L_4681:
        /*006c*/ 	.word	0x00000000
        /*0070*/ 	.short	0x0000
        /*0072*/ 	.short	0x0000
        /*0074*/ 	.byte	0x00, 0xf0, 0x11, 0x00


	//----- nvinfo : EIATTR_SPARSE_MMA_MASK
	.align		4
.L_4682:
        /*0078*/ 	.byte	0x03, 0x50
        /*007a*/ 	.short	0x0000


	//----- nvinfo : EIATTR_MAXREG_COUNT
	.align		4
        /*007c*/ 	.byte	0x03, 0x1b
        /*007e*/ 	.short	0x00ff


	//----- nvinfo : EIATTR_MERCURY_ISA_VERSION
	.align		4
        /*0080*/ 	.byte	0x03, 0x5f
        /*0082*/ 	.short	0x0101


	//----- nvinfo : EIATTR_VRC_CTA_INIT_COUNT
	.align		4
        /*0084*/ 	.byte	0x02, 0x4a
	.zero		1
	.zero		1


	//----- nvinfo : EIATTR_EXIT_INSTR_OFFSETS
	.align		4
        /*0088*/ 	.byte	0x04, 0x1c
        /*008a*/ 	.short	(.L_4684 - .L_4683)


	//   ....[0]....
.L_4683:
        /*008c*/ 	.word	0x00000680


	//   ....[1]....
        /*0090*/ 	.word	0x00000720


	//----- nvinfo : EIATTR_MAX_THREADS
	.align		4
.L_4684:
        /*0094*/ 	.byte	0x04, 0x05
        /*0096*/ 	.short	(.L_4686 - .L_4685)
.L_4685:
        /*0098*/ 	.word	0x00000080
        /*009c*/ 	.word	0x00000001
        /*00a0*/ 	.word	0x00000001


	//----- nvinfo : EIATTR_CRS_STACK_SIZE
	.align		4
.L_4686:
        /*00a4*/ 	.byte	0x04, 0x1e
        /*00a6*/ 	.short	(.L_4688 - .L_4687)
.L_4687:
        /*00a8*/ 	.word	0x00000000


	//----- nvinfo : EIATTR_CBANK_PARAM_SIZE
	.align		4
.L_4688:
        /*00ac*/ 	.byte	0x03, 0x19
        /*00ae*/ 	.short	0x0034


	//----- nvinfo : EIATTR_PARAM_CBANK
	.align		4
        /*00b0*/ 	.byte	0x04, 0x0a
        /*00b2*/ 	.short	(.L_4690 - .L_4689)
	.align		4
.L_4689:
        /*00b4*/ 	.word	index@(.nv.constant0._ZN2at6native27unrolled_elementwise_kernelIZNS0_43_GLOBAL__N__7cc8d1ed_10_Dropout_cu_0e96ed3819masked_scale_kernelIbN3c108BFloat16EfEEvRNS_6TensorERKS6_S9_T1_EUlS5_bE_St5arrayIPcLm3EELi4E23TrivialOffsetCalculatorILi2EjESF_ILi1EjENS0_6memory15LoadWithoutCastENSI_16StoreWithoutCastEEEviT_T0_T2_T3_T4_T5_)
        /*00b8*/ 	.short	0x0380
        /*00ba*/ 	.short	0x0034


	//----- nvinfo : EIATTR_SW_WAR
	.align		4
.L_4690:
        /*00bc*/ 	.byte	0x04, 0x36
        /*00be*/ 	.short	(.L_4692 - .L_4691)
.L_4691:
        /*00c0*/ 	.word	0x00000008
.L_4692:


//--------------------- .nv.info._ZN2at6native29vectorized_elementwise_kernelILi2EZNS0_43_GLOBAL__N__7cc8d1ed_10_Dropout_cu_0e96ed3819masked_scale_kernelIbN3c108BFloat16EfEEvRNS_6TensorERKS6_S9_T1_EUlS5_bE_St5arrayIPcLm3EEEEviT0_SA_ --------------------------
	.section	.nv.info._ZN2at6native29vectorized_elementwise_kernelILi2EZNS0_43_GLOBAL__N__7cc8d1ed_10_Dropout_cu_0e96ed3819masked_scale_kernelIbN3c108BFloat16EfEEvRNS_6TensorERKS6_S9_T1_EUlS5_bE_St5arrayIPcLm3EEEEviT0_SA_,"",@"SHT_CUDA_INFO"
	.sectionflags	@""
	.align	4


	//----- nvinfo : EIATTR_CUDA_API_VERSION
	.align		4
        /*0000*/ 	.byte	0x04, 0x37
        /*0002*/ 	.short	(.L_4694 - .L_4693)
.L_4693:
        /*0004*/ 	.word	0x00000082


	//----- nvinfo : EIATTR_KPARAM_INFO
	.align		4
.L_4694:
        /*0008*/ 	.byte	0x04, 0x17
        /*000a*/ 	.short	(.L_4696 - .L_4695)
.L_4695:
        /*000c*/ 	.word	0x00000000
        /*0010*/ 	.short	0x0002
        /*0012*/ 	.short	0x0018
        /*0014*/ 	.byte	0x00, 0xf0, 0x61, 0x00


	//----- nvinfo : EIATTR_KPARAM_INFO
	.align		4
.L_4696:
        /*0018*/ 	.byte	0x04, 0x17
        /*001a*/ 	.short	(.L_4698 - .L_4697)
.L_4697:
        /*001c*/ 	.word	0x00000000
        /*0020*/ 	.short	0x0001
        /*0022*/ 	.short	0x0008
        /*0024*/ 	.byte	0x00, 0xf0, 0x41, 0x00


	//----- nvinfo : EIATTR_KPARAM_INFO
	.align		4
.L_4698:
        /*0028*/ 	.byte	0x04, 0x17
        /*002a*/ 	.short	(.L_4700 - .L_4699)
.L_4699:
        /*002c*/ 	.word	0x00000000
        /*0030*/ 	.short	0x0000
        /*0032*/ 	.short	0x0000
        /*0034*/ 	.byte	0x00, 0xf0, 0x11, 0x00


	//----- nvinfo : EIATTR_SPARSE_MMA_MASK
	.align		4
.L_4700:
        /*0038*/ 	.byte	0x03, 0x50
        /*003a*/ 	.short	0x0000


	//----- nvinfo : EIATTR_MAXREG_COUNT
	.align		4
        /*003c*/ 	.byte	0x03, 0x1b
        /*003e*/ 	.short	0x00ff


	//----- nvinfo : EIATTR_MERCURY_ISA_VERSION
	.align		4
        /*0040*/ 	.byte	0x03, 0x5f
        /*0042*/ 	.short	0x0101


	//----- nvinfo : EIATTR_VRC_CTA_INIT_COUNT
	.align		4
        /*0044*/ 	.byte	0x02, 0x4a
	.zero		1
	.zero		1


	//----- nvinfo : EIATTR_EXIT_INSTR_OFFSETS
	.align		4
        /*0048*/ 	.byte	0x04, 0x1c
        /*004a*/ 	.short	(.L_4702 - .L_4701)


	//   ....[0]....
.L_4701:
        /*004c*/ 	.word	0x00000e60


	//   ....[1]....
        /*0050*/ 	.word	0x00000eb0


	//   ....[2]....
        /*0054*/ 	.word	0x000013c0


	//----- nvinfo : EIATTR_MAX_THREADS
	.align		4
.L_4702:
        /*0058*/ 	.byte	0x04, 0x05
        /*005a*/ 	.short	(.L_4704 - .L_4703)
.L_4703:
        /*005c*/ 	.word	0x00000080
        /*0060*/ 	.word	0x00000001
        /*0064*/ 	.word	0x00000001


	//----- nvinfo : EIATTR_CRS_STACK_SIZE
	.align		4
.L_4704:
        /*0068*/ 	.byte	0x04, 0x1e
        /*006a*/ 	.short	(.L_4706 - .L_4705)
.L_4705:
        /*006c*/ 	.word	0x00000000


	//----- nvinfo : EIATTR_CBANK_PARAM_SIZE
	.align		4
.L_4706:
        /*0070*/ 	.byte	0x03, 0x19
        /*0072*/ 	.short	0x0030


	//----- nvinfo : EIATTR_PARAM_CBANK
	.align		4
        /*0074*/ 	.byte	0x04, 0x0a
        /*0076*/ 	.short	(.L_4708 - .L_4707)
	.align		4
.L_4707:
        /*0078*/ 	.word	index@(.nv.constant0._ZN2at6native29vectorized_elementwise_kernelILi2EZNS0_43_GLOBAL__N__7cc8d1ed_10_Dropout_cu_0e96ed3819masked_scale_kernelIbN3c108BFloat16EfEEvRNS_6TensorERKS6_S9_T1_EUlS5_bE_St5arrayIPcLm3EEEEviT0_SA_)
        /*007c*/ 	.short	0x0380
        /*007e*/ 	.short	0x0030


	//----- nvinfo : EIATTR_SW_WAR
	.align		4
.L_4708:
        /*0080*/ 	.byte	0x04, 0x36
        /*0082*/ 	.short	(.L_4710 - .L_4709)
.L_4709:
        /*0084*/ 	.word	0x00000008
.L_4710:


//--------------------- .nv.info._ZN2at6native29vectorized_elementwise_kernelILi4EZNS0_43_GLOBAL__N__7cc8d1ed_10_Dropout_cu_0e96ed3819masked_scale_kernelIbN3c108BFloat16EfEEvRNS_6TensorERKS6_S9_T1_EUlS5_bE_St5arrayIPcLm3EEEEviT0_SA_ --------------------------
	.section	.nv.info._ZN2at6native29vectorized_elementwise_kernelILi4EZNS0_43_GLOBAL__N__7cc8d1ed_10_Dropout_cu_0e96ed3819masked_scale_kernelIbN3c108BFloat16EfEEvRNS_6TensorERKS6_S9_T1_EUlS5_bE_St5arrayIPcLm3EEEEviT0_SA_,"",@"SHT_CUDA_INFO"
	.sectionflags	@""
	.align	4


	//----- nvinfo : EIATTR_CUDA_API_VERSION
	.align		4
        /*0000*/ 	.byte	0x04, 0x37
        /*0002*/ 	.short	(.L_4712 - .L_4711)
.L_4711:
        /*0004*/ 	.word	0x00000082


	//----- nvinfo : EIATTR_KPARAM_INFO
	.align		4
.L_4712:
        /*0008*/ 	.byte	0x04, 0x17
        /*000a*/ 	.short	(.L_4714 - .L_4713)
.L_4713:
        /*000c*/ 	.word	0x00000000
        /*0010*/ 	.short	0x0002
        /*0012*/ 	.short	0x0018
        /*0014*/ 	.byte	0x00, 0xf0, 0x61, 0x00


	//----- nvinfo : EIATTR_KPARAM_INFO
	.align		4
.L_4714:
        /*0018*/ 	.byte	0x04, 0x17
        /*001a*/ 	.short	(.L_4716 - .L_4715)
.L_4715:
        /*001c*/ 	.word	0x00000000
        /*0020*/ 	.short	0x0001
        /*0022*/ 	.short	0x0008
        /*0024*/ 	.byte	0x00, 0xf0, 0x41, 0x00


	//----- nvinfo : EIATTR_KPARAM_INFO
	.align		4
.L_4716:
        /*0028*/ 	.byte	0x04, 0x17
        /*002a*/ 	.short	(.L_4718 - .L_4717)
.L_4717:
        /*002c*/ 	.word	0x00000000
        /*0030*/ 	.short	0x0000
        /*0032*/ 	.short	0x0000
        /*0034*/ 	.byte	0x00, 0xf0, 0x11, 0x00


	//----- nvinfo : EIATTR_SPARSE_MMA_MASK
	.align		4
.L_4718:
        /*0038*/ 	.byte	0x03, 0x50
        /*003a*/ 	.short	0x0000


	//----- nvinfo : EIATTR_MAXREG_COUNT
	.align		4
        /*003c*/ 	.byte	0x03, 0x1b
        /*003e*/ 	.short	0x00ff


	//----- nvinfo : EIATTR_MERCURY_ISA_VERSION
	.align		4
        /*0040*/ 	.byte	0x03, 0x5f
        /*0042*/ 	.short	0x0101


	//----- nvinfo : EIATTR_VRC_CTA_INIT_COUNT
	.align		4
        /*0044*/ 	.byte	0x02, 0x4a
	.zero		1
	.zero		1


	//----- nvinfo : EIATTR_EXIT_INSTR_OFFSETS
	.align		4
        /*0048*/ 	.byte	0x04, 0x1c
        /*004a*/ 	.short	(.L_4720 - .L_4719)


	//   ....[0]....
.L_4719:
        /*004c*/ 	.word	0x00000e60


	//   ....[1]....
        /*0050*/ 	.word	0x00000eb0


	//   ....[2]....
        /*0054*/ 	.word	0x00001360


	//----- nvinfo : EIATTR_MAX_THREADS
	.align		4
.L_4720:
        /*0058*/ 	.byte	0x04, 0x05
        /*005a*/ 	.short	(.L_4722 - .L_4721)
.L_4721:
        /*005c*/ 	.word	0x00000080
        /*0060*/ 	.word	0x00000001
        /*0064*/ 	.word	0x00000001


	//----- nvinfo : EIATTR_CRS_STACK_SIZE
	.align		4
.L_4722:
        /*0068*/ 	.byte	0x04, 0x1e
        /*006a*/ 	.short	(.L_4724 - .L_4723)
.L_4723:
        /*006c*/ 	.word	0x00000000


	//----- nvinfo : EIATTR_CBANK_PARAM_SIZE
	.align		4
.L_4724:
        /*0070*/ 	.byte	0x03, 0x19
        /*0072*/ 	.short	0x0030


	//----- nvinfo : EIATTR_PARAM_CBANK
	.align		4
        /*0074*/ 	.byte	0x04, 0x0a
        /*0076*/ 	.short	(.L_4726 - .L_4725)
	.align		4
.L_4725:
        /*0078*/ 	.word	index@(.nv.constant0._ZN2at6native29vectorized_elementwise_kernelILi4EZNS0_43_GLOBAL__N__7cc8d1ed_10_Dropout_cu_0e96ed3819masked_scale_kernelIbN3c108BFloat16EfEEvRNS_6TensorERKS6_S9_T1_EUlS5_bE_St5arrayIPcLm3EEEEviT0_SA_)
        /*007c*/ 	.short	0x0380
        /*007e*/ 	.short	0x0030


	//----- nvinfo : EIATTR_SW_WAR
	.align		4
.L_4726:
        /*0080*/ 	.byte	0x04, 0x36
        /*0082*/ 	.short	(.L_4728 - .L_4727)
.L_4727:
        /*0084*/ 	.word	0x00000008
.L_4728:


//--------------------- .nv.info._ZN2at6native29vectorized_elementwise_kernelILi8EZNS0_43_GLOBAL__N__7cc8d1ed_10_Dropout_cu_0e96ed3819masked_scale_kernelIbN3c108BFloat16EfEEvRNS_6TensorERKS6_S9_T1_EUlS5_bE_St5arrayIPcLm3EEEEviT0_SA_ --------------------------
	.section	.nv.info._ZN2at6native29vectorized_elementwise_kernelILi8EZNS0_43_GLOBAL__N__7cc8d1ed_10_Dropout_cu_0e96ed3819masked_scale_kernelIbN3c108BFloat16EfEEvRNS_6TensorERKS6_S9_T1_EUlS5_bE_St5arrayIPcLm3EEEEviT0_SA_,"",@"SHT_CUDA_INFO"
	.sectionflags	@""
	.align	4


	//----- nvinfo : EIATTR_CUDA_API_VERSION
	.align		4
        /*0000*/ 	.byte	0x04, 0x37
        /*0002*/ 	.short	(.L_4730 - .L_4729)
.L_4729:
        /*0004*/ 	.word	0x00000082


	//----- nvinfo : EIATTR_KPARAM_INFO
	.align		4
.L_4730:
        /*0008*/ 	.byte	0x04, 0x17
        /*000a*/ 	.short	(.L_4732 - .L_4731)
.L_4731:
        /*000c*/ 	.word	0x00000000
        /*0010*/ 	.short	0x0002
        /*0012*/ 	.short	0x0018
        /*0014*/ 	.byte	0x00, 0xf0, 0x61, 0x00


	//----- nvinfo : EIATTR_KPARAM_INFO
	.align		4
.L_4732:
        /*0018*/ 	.byte	0x04, 0x17
        /*001a*/ 	.short	(.L_4734 - .L_4733)
.L_4733:
        /*001c*/ 	.word	0x00000000
        /*0020*/ 	.short	0x0001
        /*0022*/ 	.short	0x0008
        /*0024*/ 	.byte	0x00, 0xf0, 0x41, 0x00


	//----- nvinfo : EIATTR_KPARAM_INFO
	.align		4
.L_4734:
        /*0028*/ 	.byte	0x04, 0x17
        /*002a*/ 	.short	(.L_4736 - .L_4735)
.L_4735:
        /*002c*/ 	.word	0x00000000
        /*0030*/ 	.short	0x0000
        /*0032*/ 	.short	0x0000
        /*0034*/ 	.byte	0x00, 0xf0, 0x11, 0x00


	//----- nvinfo : EIATTR_SPARSE_MMA_MASK
	.align		4
.L_4736:
        /*0038*/ 	.byte	0x03, 0x50
        /*003a*/ 	.short	0x0000


	//----- nvinfo : EIATTR_MAXREG_COUNT
	.align		4
        /*003c*/ 	.byte	0x03, 0x1b
        /*003e*/ 	.short	0x00ff


	//----- nvinfo : EIATTR_MERCURY_ISA_VERSION
	.align		4
        /*0040*/ 	.byte	0x03, 0x5f
        /*0042*/ 	.short	0x0101


	//----- nvinfo : EIATTR_VRC_CTA_INIT_COUNT
	.align		4
        /*0044*/ 	.byte	0x02, 0x4a
	.zero		1
	.zero		1


	//----- nvinfo : EIATTR_EXIT_INSTR_OFFSETS
	.align		4
        /*0048*/ 	.byte	0x04, 0x1c
        /*004a*/ 	.short	(.L_4738 - .L_4737)


	//   ....[0]....
.L_4737:
        /*004c*/ 	.word	0x00000010


	//----- nvinfo : EIATTR_MAX_THREADS
	.align		4
.L_4738:
        /*0050*/ 	.byte	0x04, 0x05
        /*0052*/ 	.short	(.L_4740 - .L_4739)
.L_4739:
        /*0054*/ 	.word	0x00000080
        /*0058*/ 	.word	0x00000001
        /*005c*/ 	.word	0x00000001


	//----- nvinfo : EIATTR_CBANK_PARAM_SIZE
	.align		4
.L_4740:
        /*0060*/ 	.byte	0x03, 0x19
        /*0062*/ 	.short	0x0030


	//----- nvinfo : EIATTR_PARAM_CBANK
	.align		4
        /*0064*/ 	.byte	0x04, 0x0a
        /*0066*/ 	.short	(.L_4742 - .L_4741)
	.align		4
.L_4741:
        /*0068*/ 	.word	index@(.nv.constant0._ZN2at6native29vectorized_elementwise_kernelILi8EZNS0_43_GLOBAL__N__7cc8d1ed_10_Dropout_cu_0e96ed3819masked_scale_kernelIbN3c108BFloat16EfEEvRNS_6TensorERKS6_S9_T1_EUlS5_bE_St5arrayIPcLm3EEEEviT0_SA_)
        /*006c*/ 	.short	0x0380
        /*006e*/ 	.short	0x0030


	//----- nvinfo : EIATTR_SW_WAR
	.align		4
.L_4742:
        /*0070*/ 	.byte	0x04, 0x36
        /*0072*/ 	.short	(.L_4744 - .L_4743)
.L_4743:
        /*0074*/ 	.word	0x00000008
.L_4744:


//--------------------- .nv.info._ZN2at6native18elementwise_kernelILi128ELi4EZNS0_15gpu_kernel_implIZNS0_43_GLOBAL__N__7cc8d1ed_10_Dropout_cu_0e96ed3819masked_scale_kernelIbN3c104HalfEfEEvRNS_6TensorERKS7_SA_T1_EUlS6_bE_EEvRNS_18TensorIteratorBaseERKT_EUliE_EEviSB_ --------------------------
	.section	.nv.info._ZN2at6native18elementwise_kernelILi128ELi4EZNS0_15gpu_kernel_implIZNS0_43_GLOBAL__N__7cc8d1ed_10_Dropout_cu_0e96ed3819masked_scale_kernelIbN3c104HalfEfEEvRNS_6TensorERKS7_SA_T1_EUlS6_bE_EEvRNS_18TensorIteratorBaseERKT_EUliE_EEviSB_,"",@"SHT_CUDA_INFO"
	.sectionflags	@""
	.align	4


	//----- nvinfo : EIATTR_CUDA_API_VERSION
	.align		4
        /*0000*/ 	.byte	0x04, 0x37
        /*0002*/ 	.short	(.L_4746 - .L_4745)
.L_4745:
        /*0004*/ 	.word	0x00000082


	//----- nvinfo : EIATTR_KPARAM_INFO
	.align		4
.L_4746:
        /*0008*/ 	.byte	0x04, 0x17
        /*000a*/ 	.short	(.L_4748 - .L_4747)
.L_4747:
        /*000c*/ 	.word	0x00000000
        /*0010*/ 	.short	0x0001
        /*0012*/ 	.short	0x0008
        /*0014*/ 	.byte	0x00, 0xf0, 0x61, 0x0a


	//----- nvinfo : EIATTR_KPARAM_INFO
	.align		4
.L_4748:
        /*0018*/ 	.byte	0x04, 0x17
        /*001a*/ 	.short	(.L_4750 - .L_4749)
.L_4749:
        /*001c*/ 	.word	0x00000000
        /*0020*/ 	.short	0x0000
        /*0022*/ 	.short	0x0000
        /*0024*/ 	.byte	0x00, 0xf0, 0x11, 0x00


	//----- nvinfo : EIATTR_SPARSE_MMA_MASK
	.align		4
.L_4750:
        /*0028*/ 	.byte	0x03, 0x50
        /*002a*/ 	.short	0x0000


	//----- nvinfo : EIATTR_MAXREG_COUNT
	.align		4
        /*002c*/ 	.byte	0x03, 0x1b
        /*002e*/ 	.short	0x0080


	//----- nvinfo : EIATTR_EXTERNS
	.align		4
        /*0030*/ 	.byte	0x04, 0x0f
        /*0032*/ 	.short	(.L_4752 - .L_4751)


	//   ....[0]....
	.align		4
.L_4751:
        /*0034*/ 	.word	index@(__assertfail)


	//----- nvinfo : EIATTR_MERCURY_ISA_VERSION
	.align		4
.L_4752:
        /*0038*/ 	.byte	0x03, 0x5f
        /*003a*/ 	.short	0x0101


	//----- nvinfo : EIATTR_VRC_CTA_INIT_COUNT
	.align		4
        /*003c*/ 	.byte	0x02, 0x4a
	.zero		1
	.zero		1


	//----- nvinfo : EIATTR_SYSCALL_OFFSETS
	.align		4
        /*0040*/ 	.byte	0x04, 0x46
        /*0042*/ 	.short	(.L_4754 - .L_4753)


	//   ....[0]....
.L_4753:
        /*0044*/ 	.word	0x00002690


	//   ....[1]....
        /*0048*/ 	.word	0x000031a0


	//   ....[2]....
        /*004c*/ 	.word	0x00004070


	//   ....[3]....
        /*0050*/ 	.word	0x00006890


	//   ....[4]....
        /*0054*/ 	.word	0x00007310


	//   ....[5]....
        /*0058*/ 	.word	0x00008090


	//   ....[6]....
        /*005c*/ 	.word	0x0000a9c0


	//   ....[7]....
        /*0060*/ 	.word	0x0000b440


	//   ....[8]....
        /*0064*/ 	.word	0x0000c1c0


	//   ....[9]....
        /*0068*/ 	.word	0x0000eb10


	//   ....[10]....
        /*006c*/ 	.word	0x0000f590


	//   ....[11]....
        /*0070*/ 	.word	0x000102e0


	//----- nvinfo : EIATTR_EXIT_INSTR_OFFSETS
	.align		4
.L_4754:
        /*0074*/ 	.byte	0x04, 0x1c
        /*0076*/ 	.short	(.L_4756 - .L_4755)


	//   ....[0]....
.L_4755:
        /*0078*/ 	.word	0x0000c4a0


	//   ....[1]....
        /*007c*/ 	.word	0x0000f780


	//   ....[2]....
        /*0080*/ 	.word	0x0000f7c0


	//   ....[3]....
        /*0084*/ 	.word	0x0000f860


	//   ....[4]....
        /*0088*/ 	.word	0x0000f8a0


	//   ....[5]....
        /*008c*/ 	.word	0x0000f8e0


	//   ....[6]....
        /*0090*/ 	.word	0x0000f970


	//   ....[7]....
        /*0094*/ 	.word	0x0000f990


	//   ....[8]....
        /*0098*/ 	.word	0x0000fa30


	//   ....[9]....
        /*009c*/ 	.word	0x0000fa80


	//   ....[10]....
        /*00a0*/ 	.word	0x0000fad0


	//   ....[11]....
        /*00a4*/ 	.word	0x0000fbb0


	//   ....[12]....
        /*00a8*/ 	.word	0x0000fd20


	//   ....[13]....
        /*00ac*/ 	.word	0x0000fe90


	//   ....[14]....
        /*00b0*/ 	.word	0x0000fff0


	//   ....[15]....
        /*00b4*/ 	.word	0x00010030


	//   ....[16]....
        /*00b8*/ 	.word	0x00010070


	//   ....[17]....
        /*00bc*/ 	.word	0x00010120


	//   ....[18]....
        /*00c0*/ 	.word	0x00010180


	//   ....[19]....
        /*00c4*/ 	.word	0x000102f0


	//   ....[20]....
        /*00c8*/ 	.word	0x00010400


	//   ....[21]....
        /*00cc*/ 	.word	0x00010540


	//   ....[22]....
        /*00d0*/ 	.word	0x00010580


	//----- nvinfo : EIATTR_MAX_THREADS
	.align		4
.L_4756:
        /*00d4*/ 	.byte	0x04, 0x05
        /*00d6*/ 	.short	(.L_4758 - .L_4757)
.L_4757:
        /*00d8*/ 	.word	0x00000080
        /*00dc*/ 	.word	0x00000001
        /*00e0*/ 	.word	0x00000001


	//----- nvinfo : EIATTR_CRS_STACK_SIZE
	.align		4
.L_4758:
        /*00e4*/ 	.byte	0x04, 0x1e
        /*00e6*/ 	.short	(.L_4760 - .L_4759)
.L_4759:
        /*00e8*/ 	.word	0x00000000


	//----- nvinfo : EIATTR_CBANK_PARAM_SIZE
	.align		4
.L_4760:
        /*00ec*/ 	.byte	0x03, 0x19
        /*00ee*/ 	.short	0x02a0


	//----- nvinfo : EIATTR_PARAM_CBANK
	.align		4
        /*00f0*/ 	.byte	0x04, 0x0a
        /*00f2*/ 	.short	(.L_4762 - .L_4761)
	.align		4
.L_4761:
        /*00f4*/ 	.word	index@(.nv.constant0._ZN2at6native18elementwise_kernelILi128ELi4EZNS0_15gpu_kernel_implIZNS0_43_GLOBAL__N__7cc8d1ed_10_Dropout_cu_0e96ed3819masked_scale_kernelIbN3c104HalfEfEEvRNS_6TensorERKS7_SA_T1_EUlS6_bE_EEvRNS_18TensorIteratorBaseERKT_EUliE_EEviSB_)
        /*00f8*/ 	.short	0x0380
        /*00fa*/ 	.short	0x02a0


	//----- nvinfo : EIATTR_SW_WAR
	.align		4
.L_4762:
        /*00fc*/ 	.byte	0x04, 0x36
        /*00fe*/ 	.short	(.L_4764 - .L_4763)
.L_4763:
        /*0100*/ 	.word	0x00000008
.L_4764:


//--------------------- .nv.info._ZN2at6native27unrolled_elementwise_kernelIZNS0_43_GLOBAL__N__7cc8d1ed_10_Dropout_cu_0e96ed3819masked_scale_kernelIbN3c104HalfEfEEvRNS_6TensorERKS6_S9_T1_EUlS5_bE_St5arrayIPcLm3EELi4E23TrivialOffsetCalculatorILi2EjESF_ILi1EjENS0_6memory12LoadWithCastILi2EEENSI_13StoreWithCastILi1EEEEEviT_T0_T2_T3_T4_T5_ --------------------------
	.section	.nv.info._ZN2at6native27unrolled_elementwise_kernelIZNS0_43_GLOBAL__N__7cc8d1ed_10_Dropout_cu_0e96ed3819masked_scale_kernelIbN3c104HalfEfEEvRNS_6TensorERKS6_S9_T1_EUlS5_bE_St5arrayIPcLm3EELi4E23TrivialOffsetCalculatorILi2EjESF_ILi1EjENS0_6memory12LoadWithCastILi2EEENSI_13StoreWithCastILi1EEEEEviT_T0_T2_T3_T4_T5_,"",@"SHT_CUDA_INFO"
	.sectionflags	@""
	.align	4


	//----- nvinfo : EIATTR_CUDA_API_VERSION
	.align		4
        /*0000*/ 	.byte	0x04, 0x37
        /*0002*/ 	.short	(.L_4766 - .L_4765)
.L_4765:
        /*0004*/ 	.word	0x00000082


	//----- nvinfo : EIATTR_KPARAM_INFO
	.align		4
.L_4766:
        /*0008*/ 	.byte	0x04, 0x17
        /*000a*/ 	.short	(.L_4768 - .L_4767)
.L_4767:
        /*000c*/ 	.word	0x00000000
        /*0010*/ 	.short	0x0006
        /*0012*/ 	.short	0x0040
        /*0014*/ 	.byte	0x00, 0xf0, 0x21, 0x00


	//----- nvinfo : EIATTR_KPARAM_INFO
	.align		4
.L_4768:
        /*0018*/ 	.byte	0x04, 0x17
        /*001a*/ 	.short	(.L_4770 - .L_4769)
.L_4769:
        /*001c*/ 	.word	0x00000000
        /*0020*/ 	.short	0x0005
        /*0022*/ 	.short	0x0034
        /*0024*/ 	.byte	0x00, 0xf0, 0x31, 0x00


	//----- nvinfo : EIATTR_KPARAM_INFO
	.align		4
.L_4770:
        /*0028*/ 	.byte	0x04, 0x17
        /*002a*/ 	.short	(.L_4772 - .L_4771)
.L_4771:
        /*002c*/ 	.word	0x00000000
        /*0030*/ 	.short	0x0004
        /*0032*/ 	.short	0x0031
        /*0034*/ 	.byte	0x00, 0xf0, 0x05, 0x00


	//----- nvinfo : EIATTR_KPARAM_INFO
	.align		4
.L_4772:
        /*0038*/ 	.byte	0x04, 0x17
        /*003a*/ 	.short	(.L_4774 - .L_4773)
.L_4773:
        /*003c*/ 	.word	0x00000000
        /*0040*/ 	.short	0x0003
        /*0042*/ 	.short	0x0030
        /*0044*/ 	.byte	0x00, 0xf0, 0x05, 0x00


	//----- nvinfo : EIATTR_KPARAM_INFO
	.align		4
.L_4774:
        /*0048*/ 	.byte	0x04, 0x17
        /*004a*/ 	.short	(.L_4776 - .L_4775)
.L_4775:
        /*004c*/ 	.word	0x00000000
        /*0050*/ 	.short	0x0002
        /*0052*/ 	.short	0x0018
        /*0054*/ 	.byte	0x00, 0xf0, 0x61, 0x00


	//----- nvinfo : EIATTR_KPARAM_INFO
	.align		4
.L_4776:
        /*0058*/ 	.byte	0x04, 0x17
        /*005a*/ 	.short	(.L_4778 - .L_4777)
.L_4777:
        /*005c*/ 	.word	0x00000000
        /*0060*/ 	.short	0x0001
        /*0062*/ 	.short	0x0008
        /*0064*/ 	.byte	0x00, 0xf0, 0x41, 0x00


	//----- nvinfo : EIATTR_KPARAM_INFO
	.align		4
.L_4778:
        /*0068*/ 	.byte	0x04, 0x17
        /*006a*/ 	.short	(.L_4780 - .L_4779)
.L_4779:
        /*006c*/ 	.word	0x00000000
        /*0070*/ 	.short	0x0000
        /*0072*/ 	.short	0x0000
        /*0074*/ 	.byte	0x00, 0xf0, 0x11, 0x00


	//----- nvinfo : EIATTR_SPARSE_MMA_MASK
	.align		4
.L_4780:
        /*0078*/ 	.byte	0x03, 0x50
        /*007a*/ 	.short	0x0000


	//----- nvinfo : EIATTR_MAXREG_COUNT
	.align		4
        /*007c*/ 	.byte	0x03, 0x1b
        /*007e*/ 	.short	0x00ff


	//----- nvinfo : EIATTR_EXTERNS
	.align		4
        /*0080*/ 	.byte	0x04, 0x0f
        /*0082*/ 	.short	(.L_4782 - .L_4781)


	//   ....[0]....
	.align		4
.L_4781:
        /*0084*/ 	.word	index@(__assertfail)


	//----- nvinfo : EIATTR_MERCURY_ISA_VERSION
	.align		4
.L_4782:
        /*0088*/ 	.byte	0x03, 0x5f
        /*008a*/ 	.short	0x0101


	//----- nvinfo : EIATTR_VRC_CTA_INIT_COUNT
	.align		4
        /*008c*/ 	.byte	0x02, 0x4a
	.zero		1
	.zero		1


	//----- nvinfo : EIATTR_SYSCALL_OFFSETS
	.align		4
        /*0090*/ 	.byte	0x04, 0x46
        /*0092*/ 	.short	(.L_4784 - .L_4783)


	//   ....[0]....
.L_4783:
        /*0094*/ 	.word	0x00001070


	//   ....[1]....
        /*0098*/ 	.word	0x00001ba0


	//   ....[2]....
        /*009c*/ 	.word	0x00002d50


	//   ....[3]....
        /*00a0*/ 	.word	0x000037f0


	//   ....[4]....
        /*00a4*/ 	.word	0x00004970


	//   ....[5]....
        /*00a8*/ 	.word	0x00005420


	//   ....[6]....
        /*00ac*/ 	.word	0x000065a0


	//   ....[7]....
        /*00b0*/ 	.word	0x00007050


	//   ....[8]....
        /*00b4*/ 	.word	0x000081f0


	//   ....[9]....
        /*00b8*/ 	.word	0x000090b0


	//   ....[10]....
        /*00bc*/ 	.word	0x0000a030


	//   ....[11]....
        /*00c0*/ 	.word	0x0000afb0


	//----- nvinfo : EIATTR_EXIT_INSTR_OFFSETS
	.align		4
.L_4784:
        /*00c4*/ 	.byte	0x04, 0x1c
        /*00c6*/ 	.short	(.L_4786 - .L_4785)


	//   ....[0]....
.L_4785:
        /*00c8*/ 	.word	0x0000a300


	//   ....[1]....
        /*00cc*/ 	.word	0x0000a450


	//   ....[2]....
        /*00d0*/ 	.word	0x0000a490


	//   ....[3]....
        /*00d4*/ 	.word	0x0000a530


	//   ....[4]....
        /*00d8*/ 	.word	0x0000a570


	//   ....[5]....
        /*00dc*/ 	.word	0x0000a5b0


	//   ....[6]....
        /*00e0*/ 	.word	0x0000a640


	//   ....[7]....
        /*00e4*/ 	.word	0x0000a660


	//   ....[8]....
        /*00e8*/ 	.word	0x0000a700


	//   ....[9]....
        /*00ec*/ 	.word	0x0000a750


	//   ....[10]....
        /*00f0*/ 	.word	0x0000a7a0


	//   ....[11]....
        /*00f4*/ 	.word	0x0000a880


	//   ....[12]....
        /*00f8*/ 	.word	0x0000a9f0


	//   ....[13]....
        /*00fc*/ 	.word	0x0000ab60


	//   ....[14]....
        /*0100*/ 	.word	0x0000acc0


	//   ....[15]....
        /*0104*/ 	.word	0x0000ad00


	//   ....[16]....
        /*0108*/ 	.word	0x0000ad40


	//   ....[17]....
        /*010c*/ 	.word	0x0000adf0


	//   ....[18]....
        /*0110*/ 	.word	0x0000ae50


	//   ....[19]....
        /*0114*/ 	.word	0x0000afc0


	//   ....[20]....
        /*0118*/ 	.word	0x0000b0d0


	//   ....[21]....
        /*011c*/ 	.word	0x0000b210


	//   ....[22]....
        /*0120*/ 	.word	0x0000b250


	//----- nvinfo : EIATTR_MAX_THREADS
	.align		4
.L_4786:
        /*0124*/ 	.byte	0x04, 0x05
        /*0126*/ 	.short	(.L_4788 - .L_4787)
.L_4787:
        /*0128*/ 	.word	0x00000080
        /*012c*/ 	.word	0x00000001
        /*0130*/ 	.word	0x00000001


	//----- nvinfo : EIATTR_CRS_STACK_SIZE
	.align		4
.L_4788:
        /*0134*/ 	.byte	0x04, 0x1e
        /*0136*/ 	.short	(.L_4790 - .L_4789)
.L_4789:
        /*0138*/ 	.word	0x00000000


	//----- nvinfo : EIATTR_CBANK_PARAM_SIZE
	.align		4
.L_4790:
        /*013c*/ 	.byte	0x03, 0x19
        /*013e*/ 	.short	0x0048


	//----- nvinfo : EIATTR_PARAM_CBANK
	.align		4
        /*0140*/ 	.byte	0x04, 0x0a
        /*0142*/ 	.short	(.L_4792 - .L_4791)
	.align		4
.L_4791:
        /*0144*/ 	.word	index@(.nv.constant0._ZN2at6native27unrolled_elementwise_kernelIZNS0_43_GLOBAL__N__7cc8d1ed_10_Dropout_cu_0e96ed3819masked_scale_kernelIbN3c104HalfEfEEvRNS_6TensorERKS6_S9_T1_EUlS5_bE_St5arrayIPcLm3EELi4E23TrivialOffsetCalculatorILi2EjESF_ILi1EjENS0_6memory12LoadWithCastILi2EEENSI_13StoreWithCastILi1EEEEEviT_T0_T2_T3_T4_T5_)
        /*0148*/ 	.short	0x0380
        /*014a*/ 	.short	0x0048


	//----- nvinfo : EIATTR_SW_WAR
	.align		4
.L_4792:
        /*014c*/ 	.byte	0x04, 0x36
        /*014e*/ 	.short	(.L_4794 - .L_4793)
.L_4793:
        /*0150*/ 	.word	0x00000008
.L_4794:


//--------------------- .nv.info._ZN2at6native18elementwise_kernelILi128ELi4EZNS0_22gpu_kernel_impl_nocastIZNS0_43_GLOBAL__N__7cc8d1ed_10_Dropout_cu_0e96ed3819masked_scale_kernelIbN3c104HalfEfEEvRNS_6TensorERKS7_SA_T1_EUlS6_bE_EEvRNS_18TensorIteratorBaseERKT_EUliE_EEviSB_ --------------------------
	.section	.nv.info._ZN2at6native18elementwise_kernelILi128ELi4EZNS0_22gpu_kernel_impl_nocastIZNS0_43_GLOBAL__N__7cc8d1ed_10_Dropout_cu_0e96ed3819masked_scale_kernelIbN3c104HalfEfEEvRNS_6TensorERKS7_SA_T1_EUlS6_bE_EEvRNS_18TensorIteratorBaseERKT_EUliE_EEviSB_,"",@"SHT_CUDA_INFO"
	.sectionflags	@""
	.align	4


	//----- nvinfo : EIATTR_CUDA_API_VERSION
	.align		4
        /*0000*/ 	.byte	0x04, 0x37
        /*0002*/ 	.short	(.L_4796 - .L_4795)
.L_4795:
        /*0004*/ 	.word	0x00000082


	//----- nvinfo : EIATTR_KPARAM_INFO
	.align		4
.L_4796:
        /*0008*/ 	.byte	0x04, 0x17
        /*000a*/ 	.short	(.L_4798 - .L_4797)
.L_4797:
        /*000c*/ 	.word	0x00000000
        /*0010*/ 	.short	0x0001
        /*0012*/ 	.short	0x0008
        /*0014*/ 	.byte	0x00, 0xf0, 0x41, 0x0a


	//----- nvinfo : EIATTR_KPARAM_INFO
	.align		4
.L_4798:
        /*0018*/ 	.byte	0x04, 0x17
        /*001a*/ 	.short	(.L_4800 - .L_4799)
.L_4799:
        /*001c*/ 	.word	0x00000000
        /*0020*/ 	.short	0x0000
        /*0022*/ 	.short	0x0000
        /*0024*/ 	.byte	0x00, 0xf0, 0x11, 0x00


	//----- nvinfo : EIATTR_SPARSE_MMA_MASK
	.align		4
.L_4800:
        /*0028*/ 	.byte	0x03, 0x50
        /*002a*/ 	.short	0x0000


	//----- nvinfo : EIATTR_MAXREG_COUNT
	.align		4
        /*002c*/ 	.byte	0x03, 0x1b
        /*002e*/ 	.short	0x0080


	//----- nvinfo : EIATTR_MERCURY_ISA_VERSION
	.align		4
        /*0030*/ 	.byte	0x03, 0x5f
        /*0032*/ 	.short	0x0101


	//----- nvinfo : EIATTR_VRC_CTA_INIT_COUNT
	.align		4
        /*0034*/ 	.byte	0x02, 0x4a
	.zero		1
	.zero		1


	//----- nvinfo : EIATTR_EXIT_INSTR_OFFSETS
	.align		4
        /*0038*/ 	.byte	0x04, 0x1c
        /*003a*/ 	.short	(.L_4802 - .L_4801)


	//   ....[0]....
.L_4801:
        /*003c*/ 	.word	0x00000420


	//   ....[1]....
        /*0040*/ 	.word	0x00000500


	//   ....[2]....
        /*0044*/ 	.word	0x00004b00


	//   ....[3]....
        /*0048*/ 	.word	0x000061f0


	//----- nvinfo : EIATTR_MAX_THREADS
	.align		4
.L_4802:
        /*004c*/ 	.byte	0x04, 0x05
        /*004e*/ 	.short	(.L_4804 - .L_4803)
.L_4803:
        /*0050*/ 	.word	0x00000080
        /*0054*/ 	.word	0x00000001
        /*0058*/ 	.word	0x00000001


	//----- nvinfo : EIATTR_CRS_STACK_SIZE
	.align		4
.L_4804:
        /*005c*/ 	.byte	0x04, 0x1e
        /*005e*/ 	.short	(.L_4806 - .L_4805)
.L_4805:
        /*0060*/ 	.word	0x00000000


	//----- nvinfo : EIATTR_CBANK_PARAM_SIZE
	.align		4
.L_4806:
        /*0064*/ 	.byte	0x03, 0x19
        /*0066*/ 	.short	0x0298


	//----- nvinfo : EIATTR_PARAM_CBANK
	.align		4
        /*0068*/ 	.byte	0x04, 0x0a
        /*006a*/ 	.short	(.L_4808 - .L_4807)
	.align		4
.L_4807:
        /*006c*/ 	.word	index@(.nv.constant0._ZN2at6native18elementwise_kernelILi128ELi4EZNS0_22gpu_kernel_impl_nocastIZNS0_43_GLOBAL__N__7cc8d1ed_10_Dropout_cu_0e96ed3819masked_scale_kernelIbN3c104HalfEfEEvRNS_6TensorERKS7_SA_T1_EUlS6_bE_EEvRNS_18TensorIteratorBaseERKT_EUliE_EEviSB_)
        /*0070*/ 	.short	0x0380
        /*0072*/ 	.short	0x0298


	//----- nvinfo : EIATTR_SW_WAR
	.align		4
.L_4808:
        /*0074*/ 	.byte	0x04, 0x36
        /*0076*/ 	.short	(.L_4810 - .L_4809)
.L_4809:
        /*0078*/ 	.word	0x00000008
.L_4810:


//--------------------- .nv.info._ZN2at6native27unrolled_elementwise_kernelIZNS0_43_GLOBAL__N__7cc8d1ed_10_Dropout_cu_0e96ed3819masked_scale_kernelIbN3c104HalfEfEEvRNS_6TensorERKS6_S9_T1_EUlS5_bE_St5arrayIPcLm3EELi4E23TrivialOffsetCalculatorILi2EjESF_ILi1EjENS0_6memory15LoadWithoutCastENSI_16StoreWithoutCastEEEviT_T0_T2_T3_T4_T5_ --------------------------
	.section	.nv.info._ZN2at6native27unrolled_elementwise_kernelIZNS0_43_GLOBAL__N__7cc8d1ed_10_Dropout_cu_0e96ed3819masked_scale_kernelIbN3c104HalfEfEEvRNS_6TensorERKS6_S9_T1_EUlS5_bE_St5arrayIPcLm3EELi4E23TrivialOffsetCalculatorILi2EjESF_ILi1EjENS0_6memory15LoadWithoutCastENSI_16StoreWithoutCastEEEviT_T0_T2_T3_T4_T5_,"",@"SHT_CUDA_INFO"
	.sectionflags	@""
	.align	4


	//----- nvinfo : EIATTR_CUDA_API_VERSION
	.align		4
        /*0000*/ 	.byte	0x04, 0x37
        /*0002*/ 	.short	(.L_4812 - .L_4811)
.L_4811:
        /*0004*/ 	.word	0x00000082


	//----- nvinfo : EIATTR_KPARAM_INFO
	.align		4
.L_4812:
        /*0008*/ 	.byte	0x04, 0x17
        /*000a*/ 	.short	(.L_4814 - .L_4813)
.L_4813:
        /*000c*/ 	.word	0x00000000
        /*0010*/ 	.short	0x0006
        /*0012*/ 	.short	0x0033
        /*0014*/ 	.byte	0x00, 0xf0, 0x05, 0x00


	//----- nvinfo : EIATTR_KPARAM_INFO
	.align		4
.L_4814:
        /*0018*/ 	.byte	0x04, 0x17
        /*001a*/ 	.short	(.L_4816 - .L_4815)
.L_4815:
        /*001c*/ 	.word	0x00000000
        /*0020*/ 	.short	0x0005
        /*0022*/ 	.short	0x0032
        /*0024*/ 	.byte	0x00, 0xf0, 0x05, 0x00


	//----- nvinfo : EIATTR_KPARAM_INFO
	.align		4
.L_4816:
        /*0028*/ 	.byte	0x04, 0x17
        /*002a*/ 	.short	(.L_4818 - .L_4817)
.L_4817:
        /*002c*/ 	.word	0x00000000
        /*0030*/ 	.short	0x0004
        /*0032*/ 	.short	0x0031
        /*0034*/ 	.byte	0x00, 0xf0, 0x05, 0x00


	//----- nvinfo : EIATTR_KPARAM_INFO
	.align		4
.L_4818:
        /*0038*/ 	.byte	0x04, 0x17
        /*003a*/ 	.short	(.L_4820 - .L_4819)
.L_4819:
        /*003c*/ 	.word	0x00000000
        /*0040*/ 	.short	0x0003
        /*0042*/ 	.short	0x0030
        /*0044*/ 	.byte	0x00, 0xf0, 0x05, 0x00


	//----- nvinfo : EIATTR_KPARAM_INFO
	.align		4
.L_4820:
        /*0048*/ 	.byte	0x04, 0x17
        /*004a*/ 	.short	(.L_4822 - .L_4821)
.L_4821:
        /*004c*/ 	.word	0x00000000
        /*0050*/ 	.short	0x0002
        /*0052*/ 	.short	0x0018
        /*0054*/ 	.byte	0x00, 0xf0, 0x61, 0x00


	//----- nvinfo : EIATTR_KPARAM_INFO
	.align		4
.L_4822:
        /*0058*/ 	.byte	0x04, 0x17
        /*005a*/ 	.short	(.L_4824 - .L_4823)
.L_4823:
        /*005c*/ 	.word	0x00000000
        /*0060*/ 	.short	0x0001
        /*0062*/ 	.short	0x0008
        /*0064*/ 	.byte	0x00, 0xf0, 0x41, 0x00


	//----- nvinfo : EIATTR_KPARAM_INFO
	.align		4
.L_4824:
        /*0068*/ 	.byte	0x04, 0x17
        /*006a*/ 	.short	(.L_4826 - .L_4825)
.L_4825:
        /*006c*/ 	.word	0x00000000
        /*0070*/ 	.short	0x0000
        /*0072*/ 	.short	0x0000
        /*0074*/ 	.byte	0x00, 0xf0, 0x11, 0x00


	//----- nvinfo : EIATTR_SPARSE_MMA_MASK
	.align		4
.L_4826:
        /*0078*/ 	.byte	0x03, 0x50
        /*007a*/ 	.short	0x0000


	//----- nvinfo : EIATTR_MAXREG_COUNT
	.align		4
        /*007c*/ 	.byte	0x03, 0x1b
        /*007e*/ 	.short	0x00ff


	//----- nvinfo : EIATTR_MERCURY_ISA_VERSION
	.align		4
        /*0080*/ 	.byte	0x03, 0x5f
        /*0082*/ 	.short	0x0101


	//----- nvinfo : EIATTR_VRC_CTA_INIT_COUNT
	.align		4
        /*0084*/ 	.byte	0x02, 0x4a
	.zero		1
	.zero		1


	//----- nvinfo : EIATTR_EXIT_INSTR_OFFSETS
	.align		4
        /*0088*/ 	.byte	0x04, 0x1c
        /*008a*/ 	.short	(.L_4828 - .L_4827)


	//   ....[0]....
.L_4827:
        /*008c*/ 	.word	0x00000680


	//   ....[1]....
        /*0090*/ 	.word	0x00000720


	//----- nvinfo : EIATTR_MAX_THREADS
	.align		4
.L_4828:
        /*0094*/ 	.byte	0x04, 0x05
        /*0096*/ 	.short	(.L_4830 - .L_4829)
.L_4829:
        /*0098*/ 	.word	0x00000080
        /*009c*/ 	.word	0x00000001
        /*00a0*/ 	.word	0x00000001


	//----- nvinfo : EIATTR_CRS_STACK_SIZE
	.align		4
.L_4830:
        /*00a4*/ 	.byte	0x04, 0x1e
        /*00a6*/ 	.short	(.L_4832 - .L_4831)
.L_4831:
        /*00a8*/ 	.word	0x00000000


	//----- nvinfo : EIATTR_CBANK_PARAM_SIZE
	.align		4
.L_4832:
        /*00ac*/ 	.byte	0x03, 0x19
        /*00ae*/ 	.short	0x0034


	//----- nvinfo : EIATTR_PARAM_CBANK
	.align		4
        /*00b0*/ 	.byte	0x04, 0x0a
        /*00b2*/ 	.short	(.L_4834 - .L_4833)
	.align		4
.L_4833:
        /*00b4*/ 	.word	index@(.nv.constant0._ZN2at6native27unrolled_elementwise_kernelIZNS0_43_GLOBAL__N__7cc8d1ed_10_Dropout_cu_0e96ed3819masked_scale_kernelIbN3c104HalfEfEEvRNS_6TensorERKS6_S9_T1_EUlS5_bE_St5arrayIPcLm3EELi4E23TrivialOffsetCalculatorILi2EjESF_ILi1EjENS0_6memory15LoadWithoutCastENSI_16StoreWithoutCastEEEviT_T0_T2_T3_T4_T5_)
        /*00b8*/ 	.short	0x0380
        /*00ba*/ 	.short	0x0034


	//----- nvinfo : EIATTR_SW_WAR
	.align		4
.L_4834:
        /*00bc*/ 	.byte	0x04, 0x36
        /*00be*/ 	.short	(.L_4836 - .L_4835)
.L_4835:
        /*00c0*/ 	.word	0x00000008
.L_4836:


//--------------------- .nv.info._ZN2at6native29vectorized_elementwise_kernelILi2EZNS0_43_GLOBAL__N__7cc8d1ed_10_Dropout_cu_0e96ed3819masked_scale_kernelIbN3c104HalfEfEEvRNS_6TensorERKS6_S9_T1_EUlS5_bE_St5arrayIPcLm3EEEEviT0_SA_ --------------------------
	.section	.nv.info._ZN2at6native29vectorized_elementwise_kernelILi2EZNS0_43_GLOBAL__N__7cc8d1ed_10_Dropout_cu_0e96ed3819masked_scale_kernelIbN3c104HalfEfEEvRNS_6TensorERKS6_S9_T1_EUlS5_bE_St5arrayIPcLm3EEEEviT0_SA_,"",@"SHT_CUDA_INFO"
	.sectionflags	@""
	.align	4


	//----- nvinfo : EIATTR_CUDA_API_VERSION
	.align		4
        /*0000*/ 	.byte	0x04, 0x37
        /*0002*/ 	.short	(.L_4838 - .L_4837)
.L_4837:
        /*0004*/ 	.word	0x00000082


	//----- nvinfo : EIATTR_KPARAM_INFO
	.align		4
.L_4838:
        /*0008*/ 	.byte	0x04, 0x17
        /*000a*/ 	.short	(.L_4840 - .L_4839)
.L_4839:
        /*000c*/ 	.word	0x00000000
        /*0010*/ 	.short	0x0002
        /*0012*/ 	.short	0x0018
        /*0014*/ 	.byte	0x00, 0xf0, 0x61, 0x00


	//----- nvinfo : EIATTR_KPARAM_INFO
	.align		4
.L_4840:
        /*0018*/ 	.byte	0x04, 0x17
        /*001a*/ 	.short	(.L_4842 - .L_4841)
.L_4841:
        /*001c*/ 	.word	0x00000000
        /*0020*/ 	.short	0x0001
        /*0022*/ 	.short	0x0008
        /*0024*/ 	.byte	0x00, 0xf0, 0x41, 0x00


	//----- nvinfo : EIATTR_KPARAM_INFO
	.align		4
.L_4842:
        /*0028*/ 	.byte	0x04, 0x17
        /*002a*/ 	.short	(.L_4844 - .L_4843)
.L_4843:
        /*002c*/ 	.word	0x00000000
        /*0030*/ 	.short	0x0000
        /*0032*/ 	.short	0x0000
        /*0034*/ 	.byte	0x00, 0xf0, 0x11, 0x00


	//----- nvinfo : EIATTR_SPARSE_MMA_MASK
	.align		4
.L_4844:
        /*0038*/ 	.byte	0x03, 0x50
        /*003a*/ 	.short	0x0000


	//----- nvinfo : EIATTR_MAXREG_COUNT
	.align		4
        /*003c*/ 	.byte	0x03, 0x1b
        /*003e*/ 	.short	0x00ff


	//----- nvinfo : EIATTR_MERCURY_ISA_VERSION
	.align		4
        /*0040*/ 	.byte	0x03, 0x5f
        /*0042*/ 	.short	0x0101


	//----- nvinfo : EIATTR_VRC_CTA_INIT_COUNT
	.align		4
        /*0044*/ 	.byte	0x02, 0x4a
	.zero		1
	.zero		1


	//----- nvinfo : EIATTR_EXIT_INSTR_OFFSETS
	.align		4
        /*0048*/ 	.byte	0x04, 0x1c
        /*004a*/ 	.short	(.L_4846 - .L_4845)


	//   ....[0]....
.L_4845:
        /*004c*/ 	.word	0x00000e60


	//   ....[1]....
        /*0050*/ 	.word	0x00000eb0


	//   ....[2]....
        /*0054*/ 	.word	0x00001380


	//----- nvinfo : EIATTR_MAX_THREADS
	.align		4
.L_4846:
        /*0058*/ 	.byte	0x04, 0x05
        /*005a*/ 	.short	(.L_4848 - .L_4847)
.L_4847:
        /*005c*/ 	.word	0x00000080
        /*0060*/ 	.word	0x00000001
        /*0064*/ 	.word	0x00000001


	//----- nvinfo : EIATTR_CRS_STACK_SIZE
	.align		4
.L_4848:
        /*0068*/ 	.byte	0x04, 0x1e
        /*006a*/ 	.short	(.L_4850 - .L_4849)
.L_4849:
        /*006c*/ 	.word	0x00000000


	//----- nvinfo : EIATTR_CBANK_PARAM_SIZE
	.align		4
.L_4850:
        /*0070*/ 	.byte	0x03, 0x19
        /*0072*/ 	.short	0x0030


	//----- nvinfo : EIATTR_PARAM_CBANK
	.align		4
        /*0074*/ 	.byte	0x04, 0x0a
        /*0076*/ 	.short	(.L_4852 - .L_4851)
	.align		4
.L_4851:
        /*0078*/ 	.word	index@(.nv.constant0._ZN2at6native29vectorized_elementwise_kernelILi2EZNS0_43_GLOBAL__N__7cc8d1ed_10_Dropout_cu_0e96ed3819masked_scale_kernelIbN3c104HalfEfEEvRNS_6TensorERKS6_S9_T1_EUlS5_bE_St5arrayIPcLm3EEEEviT0_SA_)
        /*007c*/ 	.short	0x0380
        /*007e*/ 	.short	0x0030


	//----- nvinfo : EIATTR_SW_WAR
	.align		4
.L_4852:
        /*0080*/ 	.byte	0x04, 0x36
        /*0082*/ 	.short	(.L_4854 - .L_4853)
.L_4853:
        /*0084*/ 	.word	0x00000008
.L_4854:


//--------------------- .nv.info._ZN2at6native29vectorized_elementwise_kernelILi4EZNS0_43_GLOBAL__N__7cc8d1ed_10_Dropout_cu_0e96ed3819masked_scale_kernelIbN3c104HalfEfEEvRNS_6TensorERKS6_S9_T1_EUlS5_bE_St5arrayIPcLm3EEEEviT0_SA_ --------------------------
	.section	.nv.info._ZN2at6native29vectorized_elementwise_kernelILi4EZNS0_43_GLOBAL__N__7cc8d1ed_10_Dropout_cu_0e96ed3819masked_scale_kernelIbN3c104HalfEfEEvRNS_6TensorERKS6_S9_T1_EUlS5_bE_St5arrayIPcLm3EEEEviT0_SA_,"",@"SHT_CUDA_INFO"
	.sectionflags	@""
	.align	4


	//----- nvinfo : EIATTR_CUDA_API_VERSION
	.align		4
        /*0000*/ 	.byte	0x04, 0x37
        /*0002*/ 	.short	(.L_4856 - .L_4855)
.L_4855:
        /*0004*/ 	.word	0x00000082


	//----- nvinfo : EIATTR_KPARAM_INFO
	.align		4
.L_4856:
        /*0008*/ 	.byte	0x04, 0x17
        /*000a*/ 	.short	(.L_4858 - .L_4857)
.L_4857:
        /*000c*/ 	.word	0x00000000
        /*0010*/ 	.short	0x0002
        /*0012*/ 	.short	0x0018
        /*0014*/ 	.byte	0x00, 0xf0, 0x61, 0x00


	//----- nvinfo : EIATTR_KPARAM_INFO
	.align		4
.L_4858:
        /*0018*/ 	.byte	0x04, 0x17
        /*001a*/ 	.short	(.L_4860 - .L_4859)
.L_4859:
        /*001c*/ 	.word	0x00000000
        /*0020*/ 	.short	0x0001
        /*0022*/ 	.short	0x0008
        /*0024*/ 	.byte	0x00, 0xf0, 0x41, 0x00


	//----- nvinfo : EIATTR_KPARAM_INFO
	.align		4
.L_4860:
        /*0028*/ 	.byte	0x04, 0x17
        /*002a*/ 	.short	(.L_4862 - .L_4861)
.L_4861:
        /*002c*/ 	.word	0x00000000
        /*0030*/ 	.short	0x0000
        /*0032*/ 	.short	0x0000
        /*0034*/ 	.byte	0x00, 0xf0, 0x11, 0x00


	//----- nvinfo : EIATTR_SPARSE_MMA_MASK
	.align		4
.L_4862:
        /*0038*/ 	.byte	0x03, 0x50
        /*003a*/ 	.short	0x0000


	//----- nvinfo : EIATTR_MAXREG_COUNT
	.align		4
        /*003c*/ 	.byte	0x03, 0x1b
        /*003e*/ 	.short	0x00ff


	//----- nvinfo : EIATTR_MERCURY_ISA_VERSION
	.align		4
        /*0040*/ 	.byte	0x03, 0x5f
        /*0042*/ 	.short	0x0101


	//----- nvinfo : EIATTR_VRC_CTA_INIT_COUNT
	.align		4
        /*0044*/ 	.byte	0x02, 0x4a
	.zero		1
	.zero		1


	//----- nvinfo : EIATTR_EXIT_INSTR_OFFSETS
	.align		4
        /*0048*/ 	.byte	0x04, 0x1c
        /*004a*/ 	.short	(.L_4864 - .L_4863)


	//   ....[0]....
.L_4863:
        /*004c*/ 	.word	0x00000e60


	//   ....[1]....
        /*0050*/ 	.word	0x00000eb0


	//   ....[2]....
        /*0054*/ 	.word	0x00001320


	//----- nvinfo : EIATTR_MAX_THREADS
	.align		4
.L_4864:
        /*0058*/ 	.byte	0x04, 0x05
        /*005a*/ 	.short	(.L_4866 - .L_4865)
.L_4865:
        /*005c*/ 	.word	0x00000080
        /*0060*/ 	.word	0x00000001
        /*0064*/ 	.word	0x00000001


	//----- nvinfo : EIATTR_CRS_STACK_SIZE
	.align		4
.L_4866:
        /*0068*/ 	.byte	0x04, 0x1e
        /*006a*/ 	.short	(.L_4868 - .L_4867)
.L_4867:
        /*006c*/ 	.word	0x00000000


	//----- nvinfo : EIATTR_CBANK_PARAM_SIZE
	.align		4
.L_4868:
        /*0070*/ 	.byte	0x03, 0x19
        /*0072*/ 	.short	0x0030


	//----- nvinfo : EIATTR_PARAM_CBANK
	.align		4
        /*0074*/ 	.byte	0x04, 0x0a
        /*0076*/ 	.short	(.L_4870 - .L_4869)
	.align		4
.L_4869:
        /*0078*/ 	.word	index@(.nv.constant0._ZN2at6native29vectorized_elementwise_kernelILi4EZNS0_43_GLOBAL__N__7cc8d1ed_10_Dropout_cu_0e96ed3819masked_scale_kernelIbN3c104HalfEfEEvRNS_6TensorERKS6_S9_T1_EUlS5_bE_St5arrayIPcLm3EEEEviT0_SA_)
        /*007c*/ 	.short	0x0380
        /*007e*/ 	.short	0x0030


	//----- nvinfo : EIATTR_SW_WAR
	.align		4
.L_4870:
        /*0080*/ 	.byte	0x04, 0x36
        /*0082*/ 	.short	(.L_4872 - .L_4871)
.L_4871:
        /*0084*/ 	.word	0x00000008
.L_4872:


//--------------------- .nv.info._ZN2at6native29vectorized_elementwise_kernelILi8EZNS0_43_GLOBAL__N__7cc8d1ed_10_Dropout_cu_0e96ed3819masked_scale_kernelIbN3c104HalfEfEEvRNS_6TensorERKS6_S9_T1_EUlS5_bE_St5arrayIPcLm3EEEEviT0_SA_ --------------------------
	.section	.nv.info._ZN2at6native29vectorized_elementwise_kernelILi8EZNS0_43_GLOBAL__N__7cc8d1ed_10_Dropout_cu_0e96ed3819masked_scale_kernelIbN3c104HalfEfEEvRNS_6TensorERKS6_S9_T1_EUlS5_bE_St5arrayIPcLm3EEEEviT0_SA_,"",@"SHT_CUDA_INFO"
	.sectionflags	@""
	.align	4


	//----- nvinfo : EIATTR_CUDA_API_VERSION
	.align		4
        /*0000*/ 	.byte	0x04, 0x37
        /*0002*/ 	.short	(.L_4874 - .L_4873)
.L_4873:
        /*0004*/ 	.word	0x00000082


	//----- nvinfo : EIATTR_KPARAM_INFO
	.align		4
.L_4874:
        /*0008*/ 	.byte	0x04, 0x17
        /*000a*/ 	.short	(.L_4876 - .L_4875)
.L_4875:
        /*000c*/ 	.word	0x00000000
        /*0010*/ 	.short	0x0002
        /*0012*/ 	.short	0x0018
        /*0014*/ 	.byte	0x00, 0xf0, 0x61, 0x00


	//----- nvinfo : EIATTR_KPARAM_INFO
	.align		4
.L_4876:
        /*0018*/ 	.byte	0x04, 0x17
        /*001a*/ 	.short	(.L_4878 - .L_4877)
.L_4877:
        /*001c*/ 	.word	0x00000000
        /*0020*/ 	.short	0x0001
        /*0022*/ 	.short	0x0008
        /*0024*/ 	.byte	0x00, 0xf0, 0x41, 0x00


	//----- nvinfo : EIATTR_KPARAM_INFO
	.align		4
.L_4878:
        /*0028*/ 	.byte	0x04, 0x17
        /*002a*/ 	.short	(.L_4880 - .L_4879)
.L_4879:
        /*002c*/ 	.word	0x00000000
        /*0030*/ 	.short	0x0000
        /*0032*/ 	.short	0x0000
        /*0034*/ 	.byte	0x00, 0xf0, 0x11, 0x00


	//----- nvinfo : EIATTR_SPARSE_MMA_MASK
	.align		4
.L_4880:
        /*0038*/ 	.byte	0x03, 0x50
        /*003a*/ 	.short	0x0000


	//----- nvinfo : EIATTR_MAXREG_COUNT
	.align		4
        /*003c*/ 	.byte	0x03, 0x1b
        /*003e*/ 	.short	0x00ff


	//----- nvinfo : EIATTR_MERCURY_ISA_VERSION
	.align		4
        /*0040*/ 	.byte	0x03, 0x5f
        /*0042*/ 	.short	0x0101


	//----- nvinfo : EIATTR_VRC_CTA_INIT_COUNT
	.align		4
        /*0044*/ 	.byte	0x02, 0x4a
	.zero		1
	.zero		1


	//----- nvinfo : EIATTR_EXIT_INSTR_OFFSETS
	.align		4
        /*0048*/ 	.byte	0x04, 0x1c
        /*004a*/ 	.short	(.L_4882 - .L_4881)


	//   ....[0]....
.L_4881:
        /*004c*/ 	.word	0x00000010


	//----- nvinfo : EIATTR_MAX_THREADS
	.align		4
.L_4882:
        /*0050*/ 	.byte	0x04, 0x05
        /*0052*/ 	.short	(.L_4884 - .L_4883)
.L_4883:
        /*0054*/ 	.word	0x00000080
        /*0058*/ 	.word	0x00000001
        /*005c*/ 	.word	0x00000001


	//----- nvinfo : EIATTR_CBANK_PARAM_SIZE
	.align		4
.L_4884:
        /*0060*/ 	.byte	0x03, 0x19
        /*0062*/ 	.short	0x0030


	//----- nvinfo : EIATTR_PARAM_CBANK
	.align		4
        /*0064*/ 	.byte	0x04, 0x0a
        /*0066*/ 	.short	(.L_4886 - .L_4885)
	.align		4
.L_4885:
        /*0068*/ 	.word	index@(.nv.constant0._ZN2at6native29vectorized_elementwise_kernelILi8EZNS0_43_GLOBAL__N__7cc8d1ed_10_Dropout_cu_0e96ed3819masked_scale_kernelIbN3c104HalfEfEEvRNS_6TensorERKS6_S9_T1_EUlS5_bE_St5arrayIPcLm3EEEEviT0_SA_)
        /*006c*/ 	.short	0x0380
        /*006e*/ 	.short	0x0030


	//----- nvinfo : EIATTR_SW_WAR
	.align		4
.L_4886:
        /*0070*/ 	.byte	0x04, 0x36
        /*0072*/ 	.short	(.L_4888 - .L_4887)
.L_4887:
        /*0074*/ 	.word	0x00000008
.L_4888:


//--------------------- .nv.info._ZN2at6native18elementwise_kernelILi128ELi4EZNS0_15gpu_kernel_implIZNS0_43_GLOBAL__N__7cc8d1ed_10_Dropout_cu_0e96ed3819masked_scale_kernelIbffEEvRNS_6TensorERKS5_S8_T1_EUlfbE_EEvRNS_18TensorIteratorBaseERKT_EUliE_EEviS9_ --------------------------
	.section	.nv.info._ZN2at6native18elementwise_kernelILi128ELi4EZNS0_15gpu_kernel_implIZNS0_43_GLOBAL__N__7cc8d1ed_10_Dropout_cu_0e96ed3819masked_scale_kernelIbffEEvRNS_6TensorERKS5_S8_T1_EUlfbE_EEvRNS_18TensorIteratorBaseERKT_EUliE_EEviS9_,"",@"SHT_CUDA_INFO"
	.sectionflags	@""
	.align	4


	//----- nvinfo : EIATTR_CUDA_API_VERSION
	.align		4
        /*0000*/ 	.byte	0x04, 0x37
        /*0002*/ 	.short	(.L_4890 - .L_4889)
.L_4889:
        /*0004*/ 	.word	0x00000082


	//----- nvinfo : EIATTR_KPARAM_INFO
	.align		4
.L_4890:
        /*0008*/ 	.byte	0x04, 0x17
        /*000a*/ 	.short	(.L_4892 - .L_4891)
.L_4891:
        /*000c*/ 	.word	0x00000000
        /*0010*/ 	.short	0x0001
        /*0012*/ 	.short	0x0008
        /*0014*/ 	.byte	0x00, 0xf0, 0x61, 0x0a


	//----- nvinfo : EIATTR_KPARAM_INFO
	.align		4
.L_4892:
        /*0018*/ 	.byte	0x04, 0x17
        /*001a*/ 	.short	(.L_4894 - .L_4893)
.L_4893:
        /*001c*/ 	.word	0x00000000
        /*0020*/ 	.short	0x0000
        /*0022*/ 	.short	0x0000
        /*0024*/ 	.byte	0x00, 0xf0, 0x11, 0x00


	//----- nvinfo : EIATTR_SPARSE_MMA_MASK
	.align		4
.L_4894:
        /*0028*/ 	.byte	0x03, 0x50
        /*002a*/ 	.short	0x0000


	//----- nvinfo : EIATTR_MAXREG_COUNT
	.align		4
        /*002c*/ 	.byte	0x03, 0x1b
        /*002e*/ 	.short	0x0080


	//----- nvinfo : EIATTR_EXTERNS
	.align		4
        /*0030*/ 	.byte	0x04, 0x0f
        /*0032*/ 	.short	(.L_4896 - .L_4895)


	//   ....[0]....
	.align		4
.L_4895:
        /*0034*/ 	.word	index@(__assertfail)


	//----- nvinfo : EIATTR_MERCURY_ISA_VERSION
	.align		4
.L_4896:
        /*0038*/ 	.byte	0x03, 0x5f
        /*003a*/ 	.short	0x0101


	//----- nvinfo : EIATTR_VRC_CTA_INIT_COUNT
	.align		4
        /*003c*/ 	.byte	0x02, 0x4a
	.zero		1
	.zero		1


	//----- nvinfo : EIATTR_SYSCALL_OFFSETS
	.align		4
        /*0040*/ 	.byte	0x04, 0x46
        /*0042*/ 	.short	(.L_4898 - .L_4897)


	//   ....[0]....
.L_4897:
        /*0044*/ 	.word	0x000024a0


	//   ....[1]....
        /*0048*/ 	.word	0x00002f40


	//   ....[2]....
        /*004c*/ 	.word	0x00003d00


	//   ....[3]....
        /*0050*/ 	.word	0x000062c0


	//   ....[4]....
        /*0054*/ 	.word	0x00006d10


	//   ....[5]....
        /*0058*/ 	.word	0x00007980


	//   ....[6]....
        /*005c*/ 	.word	0x0000a050


	//   ....[7]....
        /*0060*/ 	.word	0x0000aaa0


	//   ....[8]....
        /*0064*/ 	.word	0x0000b710


	//   ....[9]....
        /*0068*/ 	.word	0x0000de00


	//   ....[10]....
        /*006c*/ 	.word	0x0000e850


	//   ....[11]....
        /*0070*/ 	.word	0x0000f490


	//----- nvinfo : EIATTR_EXIT_INSTR_OFFSETS
	.align		4
.L_4898:
        /*0074*/ 	.byte	0x04, 0x1c
        /*0076*/ 	.short	(.L_4900 - .L_4899)


	//   ....[0]....
.L_4899:
        /*0078*/ 	.word	0x0000b9c0


	//   ....[1]....
        /*007c*/ 	.word	0x0000ea10


	//   ....[2]....
        /*0080*/ 	.word	0x0000ea50


	//   ....[3]....
        /*0084*/ 	.word	0x0000eae0


	//   ....[4]....
        /*0088*/ 	.word	0x0000eb10


	//   ....[5]....
        /*008c*/ 	.word	0x0000eb40


	//   ....[6]....
        /*0090*/ 	.word	0x0000ebc0


	//   ....[7]....
        /*0094*/ 	.word	0x0000ebf0


	//   ....[8]....
        /*0098*/ 	.word	0x0000ec80


	//   ....[9]....
        /*009c*/ 	.word	0x0000ecc0


	//   ....[10]....
        /*00a0*/ 	.word	0x0000ed00


	//   ....[11]....
        /*00a4*/ 	.word	0x0000edd0


	//   ....[12]....
        /*00a8*/ 	.word	0x0000ef30


	//   ....[13]....
        /*00ac*/ 	.word	0x0000f090


	//   ....[14]....
        /*00b0*/ 	.word	0x0000f1e0


	//   ....[15]....
        /*00b4*/ 	.word	0x0000f210


	//   ....[16]....
        /*00b8*/ 	.word	0x0000f240


	//   ....[17]....
        /*00bc*/ 	.word	0x0000f2e0


	//   ....[18]....
        /*00c0*/ 	.word	0x0000f330


	//   ....[19]....
        /*00c4*/ 	.word	0x0000f4a0


	//   ....[20]....
        /*00c8*/ 	.word	0x0000f5a0


	//   ....[21]....
        /*00cc*/ 	.word	0x0000f6d0


	//   ....[22]....
        /*00d0*/ 	.word	0x0000f700


	//----- nvinfo : EIATTR_MAX_THREADS
	.align		4
.L_4900:
        /*00d4*/ 	.byte	0x04, 0x05
        /*00d6*/ 	.short	(.L_4902 - .L_4901)
.L_4901:
        /*00d8*/ 	.word	0x00000080
        /*00dc*/ 	.word	0x00000001
        /*00e0*/ 	.word	0x00000001


	//----- nvinfo : EIATTR_CRS_STACK_SIZE
	.align		4
.L_4902:
        /*00e4*/ 	.byte	0x04, 0x1e
        /*00e6*/ 	.short	(.L_4904 - .L_4903)
.L_4903:
        /*00e8*/ 	.word	0x00000000


	//----- nvinfo : EIATTR_CBANK_PARAM_SIZE
	.align		4
.L_4904:
        /*00ec*/ 	.byte	0x03, 0x19
        /*00ee*/ 	.short	0x02a0


	//----- nvinfo : EIATTR_PARAM_CBANK
	.align		4
        /*00f0*/ 	.byte	0x04, 0x0a
        /*00f2*/ 	.short	(.L_4906 - .L_4905)
	.align		4
.L_4905:
        /*00f4*/ 	.word	index@(.nv.constant0._ZN2at6native18elementwise_kernelILi128ELi4EZNS0_15gpu_kernel_implIZNS0_43_GLOBAL__N__7cc8d1ed_10_Dropout_cu_0e96ed3819masked_scale_kernelIbffEEvRNS_6TensorERKS5_S8_T1_EUlfbE_EEvRNS_18TensorIteratorBaseERKT_EUliE_EEviS9_)
        /*00f8*/ 	.short	0x0380
        /*00fa*/ 	.short	0x02a0


	//----- nvinfo : EIATTR_SW_WAR
	.align		4
.L_4906:
        /*00fc*/ 	.byte	0x04, 0x36
        /*00fe*/ 	.short	(.L_4908 - .L_4907)
.L_4907:
        /*0100*/ 	.word	0x00000008
.L_4908:


//--------------------- .nv.info._ZN2at6native27unrolled_elementwise_kernelIZNS0_43_GLOBAL__N__7cc8d1ed_10_Dropout_cu_0e96ed3819masked_scale_kernelIbffEEvRNS_6TensorERKS4_S7_T1_EUlfbE_St5arrayIPcLm3EELi4E23TrivialOffsetCalculatorILi2EjESD_ILi1EjENS0_6memory12LoadWithCastILi2EEENSG_13StoreWithCastILi1EEEEEviT_T0_T2_T3_T4_T5_ --------------------------
	.section	.nv.info._ZN2at6native27unrolled_elementwise_kernelIZNS0_43_GLOBAL__N__7cc8d1ed_10_Dropout_cu_0e96ed3819masked_scale_kernelIbffEEvRNS_6TensorERKS4_S7_T1_EUlfbE_St5arrayIPcLm3EELi4E23TrivialOffsetCalculatorILi2EjESD_ILi1EjENS0_6memory12LoadWithCastILi2EEENSG_13StoreWithCastILi1EEEEEviT_T0_T2_T3_T4_T5_,"",@"SHT_CUDA_INFO"
	.sectionflags	@""
	.align	4


	//----- nvinfo : EIATTR_CUDA_API_VERSION
	.align		4
        /*0000*/ 	.byte	0x04, 0x37
        /*0002*/ 	.short	(.L_4910 - .L_4909)
.L_4909:
        /*0004*/ 	.word	0x00000082


	//----- nvinfo : EIATTR_KPARAM_INFO
	.align		4
.L_4910:
        /*0008*/ 	.byte	0x04, 0x17
        /*000a*/ 	.short	(.L_4912 - .L_4911)
.L_4911:
        /*000c*/ 	.word	0x00000000
        /*0010*/ 	.short	0x0006
        /*0012*/ 	.short	0x0040
        /*0014*/ 	.byte	0x00, 0xf0, 0x21, 0x00


	//----- nvinfo : EIATTR_KPARAM_INFO
	.align		4
.L_4912:
        /*0018*/ 	.byte	0x04, 0x17
        /*001a*/ 	.short	(.L_4914 - .L_4913)
.L_4913:
        /*001c*/ 	.word	0x00000000
        /*0020*/ 	.short	0x0005
        /*0022*/ 	.short	0x0034
        /*0024*/ 	.byte	0x00, 0xf0, 0x31, 0x00


	//----- nvinfo : EIATTR_KPARAM_INFO
	.align		4
.L_4914:
        /*0028*/ 	.byte	0x04, 0x17
        /*002a*/ 	.short	(.L_4916 - .L_4915)
.L_4915:
        /*002c*/ 	.word	0x00000000
        /*0030*/ 	.short	0x0004
        /*0032*/ 	.short	0x0031
        /*0034*/ 	.byte	0x00, 0xf0, 0x05, 0x00


	//----- nvinfo : EIATTR_KPARAM_INFO
	.align		4
.L_4916:
        /*0038*/ 	.byte	0x04, 0x17
        /*003a*/ 	.short	(.L_4918 - .L_4917)
.L_4917:
        /*003c*/ 	.word	0x00000000
        /*0040*/ 	.short	0x0003
        /*0042*/ 	.short	0x0030
        /*0044*/ 	.byte	0x00, 0xf0, 0x05, 0x00


	//----- nvinfo : EIATTR_KPARAM_INFO
	.align		4
.L_4918:
        /*0048*/ 	.byte	0x04, 0x17
        /*004a*/ 	.short	(.L_4920 - .L_4919)
.L_4919:
        /*004c*/ 	.word	0x00000000
        /*0050*/ 	.short	0x0002
        /*0052*/ 	.short	0x0018
        /*0054*/ 	.byte	0x00, 0xf0, 0x61, 0x00


	//----- nvinfo : EIATTR_KPARAM_INFO
	.align		4
.L_4920:
        /*0058*/ 	.byte	0x04, 0x17
        /*005a*/ 	.short	(.L_4922 - .L_4921)
.L_4921:
        /*005c*/ 	.word	0x00000000
        /*0060*/ 	.short	0x0001
        /*0062*/ 	.short	0x0008
        /*0064*/ 	.byte	0x00, 0xf0, 0x41, 0x00


	//----- nvinfo : EIATTR_KPARAM_INFO
	.align		4
.L_4922:
        /*0068*/ 	.byte	0x04, 0x17
        /*006a*/ 	.short	(.L_4924 - .L_4923)
.L_4923:
        /*006c*/ 	.word	0x00000000
        /*0070*/ 	.short	0x0000
        /*0072*/ 	.short	0x0000
        /*0074*/ 	.byte	0x00, 0xf0, 0x11, 0x00


	//----- nvinfo : EIATTR_SPARSE_MMA_MASK
	.align		4
.L_4924:
        /*0078*/ 	.byte	0x03, 0x50
        /*007a*/ 	.short	0x0000


	//----- nvinfo : EIATTR_MAXREG_COUNT
	.align		4
        /*007c*/ 	.byte	0x03, 0x1b
        /*007e*/ 	.short	0x00ff


	//----- nvinfo : EIATTR_EXTERNS
	.align		4
        /*0080*/ 	.byte	0x04, 0x0f
        /*0082*/ 	.short	(.L_4926 - .L_4925)


	//   ....[0]....
	.align		4
.L_4925:
        /*0084*/ 	.word	index@(__assertfail)


	//----- nvinfo : EIATTR_MERCURY_ISA_VERSION
	.align		4
.L_4926:
        /*0088*/ 	.byte	0x03, 0x5f
        /*008a*/ 	.short	0x0101


	//----- nvinfo : EIATTR_VRC_CTA_INIT_COUNT
	.align		4
        /*008c*/ 	.byte	0x02, 0x4a
	.zero		1
	.zero		1


	//----- nvinfo : EIATTR_SYSCALL_OFFSETS
	.align		4
        /*0090*/ 	.byte	0x04, 0x46
        /*0092*/ 	.short	(.L_4928 - .L_4927)


	//   ....[0]....
.L_4927:
        /*0094*/ 	.word	0x00000e70


	//   ....[1]....
        /*0098*/ 	.word	0x00001930


	//   ....[2]....
        /*009c*/ 	.word	0x000028b0


	//   ....[3]....
        /*00a0*/ 	.word	0x00003320


	//   ....[4]....
        /*00a4*/ 	.word	0x00004270


	//   ....[5]....
        /*00a8*/ 	.word	0x00004cf0


	//   ....[6]....
        /*00ac*/ 	.word	0x00005c30


	//   ....[7]....
        /*00b0*/ 	.word	0x000066b0


	//   ....[8]....
        /*00b4*/ 	.word	0x00007550


	//   ....[9]....
        /*00b8*/ 	.word	0x000082a0


	//   ....[10]....
        /*00bc*/ 	.word	0x00009120


	//   ....[11]....
        /*00c0*/ 	.word	0x00009f80


	//----- nvinfo : EIATTR_EXIT_INSTR_OFFSETS
	.align		4
.L_4928:
        /*00c4*/ 	.byte	0x04, 0x1c
        /*00c6*/ 	.short	(.L_4930 - .L_4929)


	//   ....[0]....
.L_4929:
        /*00c8*/ 	.word	0x000093c0


	//   ....[1]....
        /*00cc*/ 	.word	0x00009500


	//   ....[2]....
        /*00d0*/ 	.word	0x00009540


	//   ....[3]....
        /*00d4*/ 	.word	0x000095d0


	//   ....[4]....
        /*00d8*/ 	.word	0x00009600


	//   ....[5]....
        /*00dc*/ 	.word	0x00009630


	//   ....[6]....
        /*00e0*/ 	.word	0x000096b0


	//   ....[7]....
        /*00e4*/ 	.word	0x000096e0


	//   ....[8]....
        /*00e8*/ 	.word	0x00009770


	//   ....[9]....
        /*00ec*/ 	.word	0x000097b0


	//   ....[10]....
        /*00f0*/ 	.word	0x000097f0


	//   ....[11]....
        /*00f4*/ 	.word	0x000098c0


	//   ....[12]....
        /*00f8*/ 	.word	0x00009a20


	//   ....[13]....
        /*00fc*/ 	.word	0x00009b80


	//   ....[14]....
        /*0100*/ 	.word	0x00009cd0


	//   ....[15]....
        /*0104*/ 	.word	0x00009d00


	//   ....[16]....
        /*0108*/ 	.word	0x00009d30


	//   ....[17]....
        /*010c*/ 	.word	0x00009dd0


	//   ....[18]....
        /*0110*/ 	.word	0x00009e20


	//   ....[19]....
        /*0114*/ 	.word	0x00009f90


	//   ....[20]....
        /*0118*/ 	.word	0x0000a090


	//   ....[21]....
        /*011c*/ 	.word	0x0000a1c0


	//   ....[22]....
        /*0120*/ 	.word	0x0000a1f0


	//----- nvinfo : EIATTR_MAX_THREADS
	.align		4
.L_4930:
        /*0124*/ 	.byte	0x04, 0x05
        /*0126*/ 	.short	(.L_4932 - .L_4931)
.L_4931:
        /*0128*/ 	.word	0x00000080
        /*012c*/ 	.word	0x00000001
        /*0130*/ 	.word	0x00000001


	//----- nvinfo : EIATTR_CRS_STACK_SIZE
	.align		4
.L_4932:
        /*0134*/ 	.byte	0x04, 0x1e
        /*0136*/ 	.short	(.L_4934 - .L_4933)
.L_4933:
        /*0138*/ 	.word	0x00000000


	//----- nvinfo : EIATTR_CBANK_PARAM_SIZE
	.align		4
.L_4934:
        /*013c*/ 	.byte	0x03, 0x19
        /*013e*/ 	.short	0x0048


	//----- nvinfo : EIATTR_PARAM_CBANK
	.align		4
        /*0140*/ 	.byte	0x04, 0x0a
        /*0142*/ 	.short	(.L_4936 - .L_4935)
	.align		4
.L_4935:
        /*0144*/ 	.word	index@(.nv.constant0._ZN2at6native27unrolled_elementwise_kernelIZNS0_43_GLOBAL__N__7cc8d1ed_10_Dropout_cu_0e96ed3819masked_scale_kernelIbffEEvRNS_6TensorERKS4_S7_T1_EUlfbE_St5arrayIPcLm3EELi4E23TrivialOffsetCalculatorILi2EjESD_ILi1EjENS0_6memory12LoadWithCastILi2EEENSG_13StoreWithCastILi1EEEEEviT_T0_T2_T3_T4_T5_)
        /*0148*/ 	.short	0x0380
        /*014a*/ 	.short	0x0048


	//----- nvinfo : EIATTR_SW_WAR
	.align		4
.L_4936:
        /*014c*/ 	.byte	0x04, 0x36
        /*014e*/ 	.short	(.L_4938 - .L_4937)
.L_4937:
        /*0150*/ 	.word	0x00000008
.L_4938:


//--------------------- .nv.info._ZN2at6native18elementwise_kernelILi128ELi2EZNS0_22gpu_kernel_impl_nocastIZNS0_43_GLOBAL__N__7cc8d1ed_10_Dropout_cu_0e96ed3819masked_scale_kernelIbffEEvRNS_6TensorERKS5_S8_T1_EUlfbE_EEvRNS_18TensorIteratorBaseERKT_EUliE_EEviS9_ --------------------------
	.section	.nv.info._ZN2at6native18elementwise_kernelILi128ELi2EZNS0_22gpu_kernel_impl_nocastIZNS0_43_GLOBAL__N__7cc8d1ed_10_Dropout_cu_0e96ed3819masked_scale_kernelIbffEEvRNS_6TensorERKS5_S8_T1_EUlfbE_EEvRNS_18TensorIteratorBaseERKT_EUliE_EEviS9_,"",@"SHT_CUDA_INFO"
	.sectionflags	@""
	.align	4


	//----- nvinfo : EIATTR_CUDA_API_VERSION
	.align		4
        /*0000*/ 	.byte	0x04, 0x37
        /*0002*/ 	.short	(.L_4940 - .L_4939)
.L_4939:
        /*0004*/ 	.word	0x00000082


	//----- nvinfo : EIATTR_KPARAM_INFO
	.align		4
.L_4940:
        /*0008*/ 	.byte	0x04, 0x17
        /*000a*/ 	.short	(.L_4942 - .L_4941)
.L_4941:
        /*000c*/ 	.word	0x00000000
        /*0010*/ 	.short	0x0001
        /*0012*/ 	.short	0x0008
        /*0014*/ 	.byte	0x00, 0xf0, 0x41, 0x0a


	//----- nvinfo : EIATTR_KPARAM_INFO
	.align		4
.L_4942:
        /*0018*/ 	.byte	0x04, 0x17
        /*001a*/ 	.short	(.L_4944 - .L_4943)
.L_4943:
        /*001c*/ 	.word	0x00000000
        /*0020*/ 	.short	0x0000
        /*0022*/ 	.short	0x0000
        /*0024*/ 	.byte	0x00, 0xf0, 0x11, 0x00


	//----- nvinfo : EIATTR_SPARSE_MMA_MASK
	.align		4
.L_4944:
        /*0028*/ 	.byte	0x03, 0x50
        /*002a*/ 	.short	0x0000


	//----- nvinfo : EIATTR_MAXREG_COUNT
	.align		4
        /*002c*/ 	.byte	0x03, 0x1b
        /*002e*/ 	.short	0x0080


	//----- nvinfo : EIATTR_MERCURY_ISA_VERSION
	.align		4
        /*0030*/ 	.byte	0x03, 0x5f
        /*0032*/ 	.short	0x0101


	//----- nvinfo : EIATTR_VRC_CTA_INIT_COUNT
	.align		4
        /*0034*/ 	.byte	0x02, 0x4a
	.zero		1
	.zero		1


	//----- nvinfo : EIATTR_EXIT_INSTR_OFFSETS
	.align		4
        /*0038*/ 	.byte	0x04, 0x1c
        /*003a*/ 	.short	(.L_4946 - .L_4945)


	//   ....[0]....
.L_4945:
        /*003c*/ 	.word	0x000001b0


	//   ....[1]....
        /*0040*/ 	.word	0x00000270


	//   ....[2]....
        /*0044*/ 	.word	0x000019e0


	//   ....[3]....
        /*0048*/ 	.word	0x000030b0


	//----- nvinfo : EIATTR_MAX_THREADS
	.align		4
.L_4946:
        /*004c*/ 	.byte	0x04, 0x05
        /*004e*/ 	.short	(.L_4948 - .L_4947)
.L_4947:
        /*0050*/ 	.word	0x00000080
        /*0054*/ 	.word	0x00000001
        /*0058*/ 	.word	0x00000001


	//----- nvinfo : EIATTR_CRS_STACK_SIZE
	.align		4
.L_4948:
        /*005c*/ 	.byte	0x04, 0x1e
        /*005e*/ 	.short	(.L_4950 - .L_4949)
.L_4949:
        /*0060*/ 	.word	0x00000000


	//----- nvinfo : EIATTR_CBANK_PARAM_SIZE
	.align		4
.L_4950:
        /*0064*/ 	.byte	0x03, 0x19
        /*0066*/ 	.short	0x0298


	//----- nvinfo : EIATTR_PARAM_CBANK
	.align		4
        /*0068*/ 	.byte	0x04, 0x0a
        /*006a*/ 	.short	(.L_4952 - .L_4951)
	.align		4
.L_4951:
        /*006c*/ 	.word	index@(.nv.constant0._ZN2at6native18elementwise_kernelILi128ELi2EZNS0_22gpu_kernel_impl_nocastIZNS0_43_GLOBAL__N__7cc8d1ed_10_Dropout_cu_0e96ed3819masked_scale_kernelIbffEEvRNS_6TensorERKS5_S8_T1_EUlfbE_EEvRNS_18TensorIteratorBaseERKT_EUliE_EEviS9_)
        /*0070*/ 	.short	0x0380
        /*0072*/ 	.short	0x0298


	//----- nvinfo : EIATTR_SW_WAR
	.align		4
.L_4952:
        /*0074*/ 	.byte	0x04, 0x36
        /*0076*/ 	.short	(.L_4954 - .L_4953)
.L_4953:
        /*0078*/ 	.word	0x00000008
.L_4954:


//--------------------- .nv.info._ZN2at6native27unrolled_elementwise_kernelIZNS0_43_GLOBAL__N__7cc8d1ed_10_Dropout_cu_0e96ed3819masked_scale_kernelIbffEEvRNS_6TensorERKS4_S7_T1_EUlfbE_St5arrayIPcLm3EELi4E23TrivialOffsetCalculatorILi2EjESD_ILi1EjENS0_6memory15LoadWithoutCastENSG_16StoreWithoutCastEEEviT_T0_T2_T3_T4_T5_ --------------------------
	.section	.nv.info._ZN2at6native27unrolled_elementwise_kernelIZNS0_43_GLOBAL__N__7cc8d1ed_10_Dropout_cu_0e96ed3819masked_scale_kernelIbffEEvRNS_6TensorERKS4_S7_T1_EUlfbE_St5arrayIPcLm3EELi4E23TrivialOffsetCalculatorILi2EjESD_ILi1EjENS0_6memory15LoadWithoutCastENSG_16StoreWithoutCastEEEviT_T0_T2_T3_T4_T5_,"",@"SHT_CUDA_INFO"
	.sectionflags	@""
	.align	4


	//----- nvinfo : EIATTR_CUDA_API_VERSION
	.align		4
        /*0000*/ 	.byte	0x04, 0x37
        /*0002*/ 	.short	(.L_4956 - .L_4955)
.L_4955:
        /*0004*/ 	.word	0x00000082


	//----- nvinfo : EIATTR_KPARAM_INFO
	.align		4
.L_4956:
        /*0008*/ 	.byte	0x04, 0x17
        /*000a*/ 	.short	(.L_4958 - .L_4957)
.L_4957:
        /*000c*/ 	.word	0x00000000
        /*0010*/ 	.short	0x0006
        /*0012*/ 	.short	0x0033
        /*0014*/ 	.byte	0x00, 0xf0, 0x05, 0x00


	//----- nvinfo : EIATTR_KPARAM_INFO
	.align		4
.L_4958:
        /*0018*/ 	.byte	0x04, 0x17
        /*001a*/ 	.short	(.L_4960 - .L_4959)
.L_4959:
        /*001c*/ 	.word	0x00000000
        /*0020*/ 	.short	0x0005
        /*0022*/ 	.short	0x0032
        /*0024*/ 	.byte	0x00, 0xf0, 0x05, 0x00


	//----- nvinfo : EIATTR_KPARAM_INFO
	.align		4
.L_4960:
        /*0028*/ 	.byte	0x04, 0x17
        /*002a*/ 	.short	(.L_4962 - .L_4961)
.L_4961:
        /*002c*/ 	.word	0x00000000
        /*0030*/ 	.short	0x0004
        /*0032*/ 	.short	0x0031
        /*0034*/ 	.byte	0x00, 0xf0, 0x05, 0x00


	//----- nvinfo : EIATTR_KPARAM_INFO
	.align		4
.L_4962:
        /*0038*/ 	.byte	0x04, 0x17
        /*003a*/ 	.short	(.L_4964 - .L_4963)
.L_4963:
        /*003c*/ 	.word	0x00000000
        /*0040*/ 	.short	0x0003
        /*0042*/ 	.short	0x0030
        /*0044*/ 	.byte	0x00, 0xf0, 0x05, 0x00


	//----- nvinfo : EIATTR_KPARAM_INFO
	.align		4
.L_4964:
        /*0048*/ 	.byte	0x04, 0x17
        /*004a*/ 	.short	(.L_4966 - .L_4965)
.L_4965:
        /*004c*/ 	.word	0x00000000
        /*0050*/ 	.short	0x0002
        /*0052*/ 	.short	0x0018
        /*0054*/ 	.byte	0x00, 0xf0, 0x61, 0x00


	//----- nvinfo : EIATTR_KPARAM_INFO
	.align		4
.L_4966:
        /*0058*/ 	.byte	0x04, 0x17
        /*005a*/ 	.short	(.L_4968 - .L_4967)
.L_4967:
        /*005c*/ 	.word	0x00000000
        /*0060*/ 	.short	0x0001
        /*0062*/ 	.short	0x0008
        /*0064*/ 	.byte	0x00, 0xf0, 0x41, 0x00


	//----- nvinfo : EIATTR_KPARAM_INFO
	.align		4
.L_4968:
        /*0068*/ 	.byte	0x04, 0x17
        /*006a*/ 	.short	(.L_4970 - .L_4969)
.L_4969:
        /*006c*/ 	.word	0x00000000
        /*0070*/ 	.short	0x0000
        /*0072*/ 	.short	0x0000
        /*0074*/ 	.byte	0x00, 0xf0, 0x11, 0x00


	//----- nvinfo : EIATTR_SPARSE_MMA_MASK
	.align		4
.L_4970:
        /*0078*/ 	.byte	0x03, 0x50
        /*007a*/ 	.short	0x0000


	//----- nvinfo : EIATTR_MAXREG_COUNT
	.align		4
        /*007c*/ 	.byte	0x03, 0x1b
        /*007e*/ 	.short	0x00ff


	//----- nvinfo : EIATTR_MERCURY_ISA_VERSION
	.align		4
        /*0080*/ 	.byte	0x03, 0x5f
        /*0082*/ 	.short	0x0101


	//----- nvinfo : EIATTR_VRC_CTA_INIT_COUNT
	.align		4
        /*0084*/ 	.byte	0x02, 0x4a
	.zero		1
	.zero		1


	//----- nvinfo : EIATTR_EXIT_INSTR_OFFSETS
	.align		4
        /*0088*/ 	.byte	0x04, 0x1c
        /*008a*/ 	.short	(.L_4972 - .L_4971)


	//   ....[0]....
.L_4971:
        /*008c*/ 	.word	0x000005f0


	//   ....[1]....
        /*0090*/ 	.word	0x00000640


	//----- nvinfo : EIATTR_MAX_THREADS
	.align		4
.L_4972:
        /*0094*/ 	.byte	0x04, 0x05
        /*0096*/ 	.short	(.L_4974 - .L_4973)
.L_4973:
        /*0098*/ 	.word	0x00000080
        /*009c*/ 	.word	0x00000001
        /*00a0*/ 	.word	0x00000001


	//----- nvinfo : EIATTR_CRS_STACK_SIZE
	.align		4
.L_4974:
        /*00a4*/ 	.byte	0x04, 0x1e
        /*00a6*/ 	.short	(.L_4976 - .L_4975)
.L_4975:
        /*00a8*/ 	.word	0x00000000


	//----- nvinfo : EIATTR_CBANK_PARAM_SIZE
	.align		4
.L_4976:
        /*00ac*/ 	.byte	0x03, 0x19
        /*00ae*/ 	.short	0x0034


	//----- nvinfo : EIATTR_PARAM_CBANK
	.align		4
        /*00b0*/ 	.byte	0x04, 0x0a
        /*00b2*/ 	.short	(.L_4978 - .L_4977)
	.align		4
.L_4977:
        /*00b4*/ 	.word	index@(.nv.constant0._ZN2at6native27unrolled_elementwise_kernelIZNS0_43_GLOBAL__N__7cc8d1ed_10_Dropout_cu_0e96ed3819masked_scale_kernelIbffEEvRNS_6TensorERKS4_S7_T1_EUlfbE_St5arrayIPcLm3EELi4E23TrivialOffsetCalculatorILi2EjESD_ILi1EjENS0_6memory15LoadWithoutCastENSG_16StoreWithoutCastEEEviT_T0_T2_T3_T4_T5_)
        /*00b8*/ 	.short	0x0380
        /*00ba*/ 	.short	0x0034


	//----- nvinfo : EIATTR_SW_WAR
	.align		4
.L_4978:
        /*00bc*/ 	.byte	0x04, 0x36
        /*00be*/ 	.short	(.L_4980 - .L_4979)
.L_4979:
        /*00c0*/ 	.word	0x00000008
.L_4980:


//--------------------- .nv.info._ZN2at6native29vectorized_elementwise_kernelILi2EZNS0_43_GLOBAL__N__7cc8d1ed_10_Dropout_cu_0e96ed3819masked_scale_kernelIbffEEvRNS_6TensorERKS4_S7_T1_EUlfbE_St5arrayIPcLm3EEEEviT0_S8_ --------------------------
	.section	.nv.info._ZN2at6native29vectorized_elementwise_kernelILi2EZNS0_43_GLOBAL__N__7cc8d1ed_10_Dropout_cu_0e96ed3819masked_scale_kernelIbffEEvRNS_6TensorERKS4_S7_T1_EUlfbE_St5arrayIPcLm3EEEEviT0_S8_,"",@"SHT_CUDA_INFO"
	.sectionflags	@""
	.align	4


	//----- nvinfo : EIATTR_CUDA_API_VERSION
	.align		4
        /*0000*/ 	.byte	0x04, 0x37
        /*0002*/ 	.short	(.L_4982 - .L_4981)
.L_4981:
        /*0004*/ 	.word	0x00000082


	//----- nvinfo : EIATTR_KPARAM_INFO
	.align		4
.L_4982:
        /*0008*/ 	.byte	0x04, 0x17
        /*000a*/ 	.short	(.L_4984 - .L_4983)
.L_4983:
        /*000c*/ 	.word	0x00000000
        /*0010*/ 	.short	0x0002
        /*0012*/ 	.short	0x0018
        /*0014*/ 	.byte	0x00, 0xf0, 0x61, 0x00


	//----- nvinfo : EIATTR_KPARAM_INFO
	.align		4
.L_4984:
        /*0018*/ 	.byte	0x04, 0x17
        /*001a*/ 	.short	(.L_4986 - .L_4985)
.L_4985:
        /*001c*/ 	.word	0x00000000
        /*0020*/ 	.short	0x0001
        /*0022*/ 	.short	0x0008
        /*0024*/ 	.byte	0x00, 0xf0, 0x41, 0x00


	//----- nvinfo : EIATTR_KPARAM_INFO
	.align		4
.L_4986:
        /*0028*/ 	.byte	0x04, 0x17
        /*002a*/ 	.short	(.L_4988 - .L_4987)
.L_4987:
        /*002c*/ 	.word	0x00000000
        /*0030*/ 	.short	0x0000
        /*0032*/ 	.short	0x0000
        /*0034*/ 	.byte	0x00, 0xf0, 0x11, 0x00


	//----- nvinfo : EIATTR_SPARSE_MMA_MASK
	.align		4
.L_4988:
        /*0038*/ 	.byte	0x03, 0x50
        /*003a*/ 	.short	0x0000


	//----- nvinfo : EIATTR_MAXREG_COUNT
	.align		4
        /*003c*/ 	.byte	0x03, 0x1b
        /*003e*/ 	.short	0x00ff


	//----- nvinfo : EIATTR_MERCURY_ISA_VERSION
	.align		4
        /*0040*/ 	.byte	0x03, 0x5f
        /*0042*/ 	.short	0x0101


	//----- nvinfo : EIATTR_VRC_CTA_INIT_COUNT
	.align		4
        /*0044*/ 	.byte	0x02, 0x4a
	.zero		1
	.zero		1


	//----- nvinfo : EIATTR_EXIT_INSTR_OFFSETS
	.align		4
        /*0048*/ 	.byte	0x04, 0x1c
        /*004a*/ 	.short	(.L_4990 - .L_4989)


	//   ....[0]....
.L_4989:
        /*004c*/ 	.word	0x00000be0


	//   ....[1]....
        /*0050*/ 	.word	0x00000c30


	//   ....[2]....
        /*0054*/ 	.word	0x00001040


	//----- nvinfo : EIATTR_MAX_THREADS
	.align		4
.L_4990:
        /*0058*/ 	.byte	0x04, 0x05
        /*005a*/ 	.short	(.L_4992 - .L_4991)
.L_4991:
        /*005c*/ 	.word	0x00000080
        /*0060*/ 	.word	0x00000001
        /*0064*/ 	.word	0x00000001


	//----- nvinfo : EIATTR_CRS_STACK_SIZE
	.align		4
.L_4992:
        /*0068*/ 	.byte	0x04, 0x1e
        /*006a*/ 	.short	(.L_4994 - .L_4993)
.L_4993:
        /*006c*/ 	.word	0x00000000


	//----- nvinfo : EIATTR_CBANK_PARAM_SIZE
	.align		4
.L_4994:
        /*0070*/ 	.byte	0x03, 0x19
        /*0072*/ 	.short	0x0030


	//----- nvinfo : EIATTR_PARAM_CBANK
	.align		4
        /*0074*/ 	.byte	0x04, 0x0a
        /*0076*/ 	.short	(.L_4996 - .L_4995)
	.align		4
.L_4995:
        /*0078*/ 	.word	index@(.nv.constant0._ZN2at6native29vectorized_elementwise_kernelILi2EZNS0_43_GLOBAL__N__7cc8d1ed_10_Dropout_cu_0e96ed3819masked_scale_kernelIbffEEvRNS_6TensorERKS4_S7_T1_EUlfbE_St5arrayIPcLm3EEEEviT0_S8_)
        /*007c*/ 	.short	0x0380
        /*007e*/ 	.short	0x0030


	//----- nvinfo : EIATTR_SW_WAR
	.align		4
.L_4996:
        /*0080*/ 	.byte	0x04, 0x36
        /*0082*/ 	.short	(.L_4998 - .L_4997)
.L_4997:
        /*0084*/ 	.word	0x00000008
.L_4998:


//--------------------- .nv.info._ZN2at6native29vectorized_elementwise_kernelILi4EZNS0_43_GLOBAL__N__7cc8d1ed_10_Dropout_cu_0e96ed3819masked_scale_kernelIbffEEvRNS_6TensorERKS4_S7_T1_EUlfbE_St5arrayIPcLm3EEEEviT0_S8_ --------------------------
	.section	.nv.info._ZN2at6native29vectorized_elementwise_kernelILi4EZNS0_43_GLOBAL__N__7cc8d1ed_10_Dropout_cu_0e96ed3819masked_scale_kernelIbffEEvRNS_6TensorERKS4_S7_T1_EUlfbE_St5arrayIPcLm3EEEEviT0_S8_,"",@"SHT_CUDA_INFO"
	.sectionflags	@""
	.align	4


	//----- nvinfo : EIATTR_CUDA_API_VERSION
	.align		4
        /*0000*/ 	.byte	0x04, 0x37
        /*0002*/ 	.short	(.L_5000 - .L_4999)
.L_4999:
        /*0004*/ 	.word	0x00000082


	//----- nvinfo : EIATTR_KPARAM_INFO
	.align		4
.L_5000:
        /*0008*/ 	.byte	0x04, 0x17
        /*000a*/ 	.short	(.L_5002 - .L_5001)
.L_5001:
        /*000c*/ 	.word	0x00000000
        /*0010*/ 	.short	0x0002
        /*0012*/ 	.short	0x0018
        /*0014*/ 	.byte	0x00, 0xf0, 0x61, 0x00


	//----- nvinfo : EIATTR_KPARAM_INFO
	.align		4
.L_5002:
        /*0018*/ 	.byte	0x04, 0x17
        /*001a*/ 	.short	(.L_5004 - .L_5003)
.L_5003:
        /*001c*/ 	.word	0x00000000
        /*0020*/ 	.short	0x0001
        /*0022*/ 	.short	0x0008
        /*0024*/ 	.byte	0x00, 0xf0, 0x41, 0x00


	//----- nvinfo : EIATTR_KPARAM_INFO
	.align		4
.L_5004:
        /*0028*/ 	.byte	0x04, 0x17
        /*002a*/ 	.short	(.L_5006 - .L_5005)
.L_5005:
        /*002c*/ 	.word	0x00000000
        /*0030*/ 	.short	0x0000
        /*0032*/ 	.short	0x0000
        /*0034*/ 	.byte	0x00, 0xf0, 0x11, 0x00


	//----- nvinfo : EIATTR_SPARSE_MMA_MASK
	.align		4
.L_5006:
        /*0038*/ 	.byte	0x03, 0x50
        /*003a*/ 	.short	0x0000


	//----- nvinfo : EIATTR_MAXREG_COUNT
	.align		4
        /*003c*/ 	.byte	0x03, 0x1b
        /*003e*/ 	.short	0x00ff


	//----- nvinfo : EIATTR_MERCURY_ISA_VERSION
	.align		4
        /*0040*/ 	.byte	0x03, 0x5f
        /*0042*/ 	.short	0x0101


	//----- nvinfo : EIATTR_VRC_CTA_INIT_COUNT
	.align		4
        /*0044*/ 	.byte	0x02, 0x4a
	.zero		1
	.zero		1


	//----- nvinfo : EIATTR_EXIT_INSTR_OFFSETS
	.align		4
        /*0048*/ 	.byte	0x04, 0x1c
        /*004a*/ 	.short	(.L_5008 - .L_5007)


	//   ....[0]....
.L_5007:
        /*004c*/ 	.word	0x00000be0


	//   ....[1]....
        /*0050*/ 	.word	0x00000c30


	//   ....[2]....
        /*0054*/ 	.word	0x00000fe0


	//----- nvinfo : EIATTR_MAX_THREADS
	.align		4
.L_5008:
        /*0058*/ 	.byte	0x04, 0x05
        /*005a*/ 	.short	(.L_5010 - .L_5009)
.L_5009:
        /*005c*/ 	.word	0x00000080
        /*0060*/ 	.word	0x00000001
        /*0064*/ 	.word	0x00000001


	//----- nvinfo : EIATTR_CRS_STACK_SIZE
	.align		4
.L_5010:
        /*0068*/ 	.byte	0x04, 0x1e
        /*006a*/ 	.short	(.L_5012 - .L_5011)
.L_5011:
        /*006c*/ 	.word	0x00000000


	//----- nvinfo : EIATTR_CBANK_PARAM_SIZE
	.align		4
.L_5012:
        /*0070*/ 	.byte	0x03, 0x19
        /*0072*/ 	.short	0x0030


	//----- nvinfo : EIATTR_PARAM_CBANK
	.align		4
        /*0074*/ 	.byte	0x04, 0x0a
        /*0076*/ 	.short	(.L_5014 - .L_5013)
	.align		4
.L_5013:
        /*0078*/ 	.word	index@(.nv.constant0._ZN2at6native29vectorized_elementwise_kernelILi4EZNS0_43_GLOBAL__N__7cc8d1ed_10_Dropout_cu_0e96ed3819masked_scale_kernelIbffEEvRNS_6TensorERKS4_S7_T1_EUlfbE_St5arrayIPcLm3EEEEviT0_S8_)
        /*007c*/ 	.short	0x0380
        /*007e*/ 	.short	0x0030


	//----- nvinfo : EIATTR_SW_WAR
	.align		4
.L_5014:
        /*0080*/ 	.byte	0x04, 0x36
        /*0082*/ 	.short	(.L_5016 - .L_5015)
.L_5015:
        /*0084*/ 	.word	0x00000008
.L_5016:


//--------------------- .nv.info._ZN2at6native29vectorized_elementwise_kernelILi8EZNS0_43_GLOBAL__N__7cc8d1ed_10_Dropout_cu_0e96ed3819masked_scale_kernelIbffEEvRNS_6TensorERKS4_S7_T1_EUlfbE_St5arrayIPcLm3EEEEviT0_S8_ --------------------------
	.section	.nv.info._ZN2at6native29vectorized_elementwise_kernelILi8EZNS0_43_GLOBAL__N__7cc8d1ed_10_Dropout_cu_0e96ed3819masked_scale_kernelIbffEEvRNS_6TensorERKS4_S7_T1_EUlfbE_St5arrayIPcLm3EEEEviT0_S8_,"",@"SHT_CUDA_INFO"
	.sectionflags	@""
	.align	4


	//----- nvinfo : EIATTR_CUDA_API_VERSION
	.align		4
        /*0000*/ 	.byte	0x04, 0x37
        /*0002*/ 	.short	(.L_5018 - .L_5017)
.L_5017:
        /*0004*/ 	.word	0x00000082


	//----- nvinfo : EIATTR_KPARAM_INFO
	.align		4
.L_5018:
        /*0008*/ 	.byte	0x04, 0x17
        /*000a*/ 	.short	(.L_5020 - .L_5019)
.L_5019:
        /*000c*/ 	.word	0x00000000
        /*0010*/ 	.short	0x0002
        /*0012*/ 	.short	0x0018
        /*0014*/ 	.byte	0x00, 0xf0, 0x61, 0x00


	//----- nvinfo : EIATTR_KPARAM_INFO
	.align		4
.L_5020:
        /*0018*/ 	.byte	0x04, 0x17
        /*001a*/ 	.short	(.L_5022 - .L_5021)
.L_5021:
        /*001c*/ 	.word	0x00000000
        /*0020*/ 	.short	0x0001
        /*0022*/ 	.short	0x0008
        /*0024*/ 	.byte	0x00, 0xf0, 0x41, 0x00


	//----- nvinfo : EIATTR_KPARAM_INFO
	.align		4
.L_5022:
        /*0028*/ 	.byte	0x04, 0x17
        /*002a*/ 	.short	(.L_5024 - .L_5023)
.L_5023:
        /*002c*/ 	.word	0x00000000
        /*0030*/ 	.short	0x0000
        /*0032*/ 	.short	0x0000
        /*0034*/ 	.byte	0x00, 0xf0, 0x11, 0x00


	//----- nvinfo : EIATTR_SPARSE_MMA_MASK
	.align		4
.L_5024:
        /*0038*/ 	.byte	0x03, 0x50
        /*003a*/ 	.short	0x0000


	//----- nvinfo : EIATTR_MAXREG_COUNT
	.align		4
        /*003c*/ 	.byte	0x03, 0x1b
        /*003e*/ 	.short	0x00ff


	//----- nvinfo : EIATTR_MERCURY_ISA_VERSION
	.align		4
        /*0040*/ 	.byte	0x03, 0x5f
        /*0042*/ 	.short	0x0101


	//----- nvinfo : EIATTR_VRC_CTA_INIT_COUNT
	.align		4
        /*0044*/ 	.byte	0x02, 0x4a
	.zero		1
	.zero		1


	//----- nvinfo : EIATTR_EXIT_INSTR_OFFSETS
	.align		4
        /*0048*/ 	.byte	0x04, 0x1c
        /*004a*/ 	.short	(.L_5026 - .L_5025)


	//   ....[0]....
.L_5025:
        /*004c*/ 	.word	0x00000010


	//----- nvinfo : EIATTR_MAX_THREADS
	.align		4
.L_5026:
        /*0050*/ 	.byte	0x04, 0x05
        /*0052*/ 	.short	(.L_5028 - .L_5027)
.L_5027:
        /*0054*/ 	.word	0x00000080
        /*0058*/ 	.word	0x00000001
        /*005c*/ 	.word	0x00000001


	//----- nvinfo : EIATTR_CBANK_PARAM_SIZE
	.align		4
.L_5028:
        /*0060*/ 	.byte	0x03, 0x19
        /*0062*/ 	.short	0x0030


	//----- nvinfo : EIATTR_PARAM_CBANK
	.align		4
        /*0064*/ 	.byte	0x04, 0x0a
        /*0066*/ 	.short	(.L_5030 - .L_5029)
	.align		4
.L_5029:
        /*0068*/ 	.word	index@(.nv.constant0._ZN2at6native29vectorized_elementwise_kernelILi8EZNS0_43_GLOBAL__N__7cc8d1ed_10_Dropout_cu_0e96ed3819masked_scale_kernelIbffEEvRNS_6TensorERKS4_S7_T1_EUlfbE_St5arrayIPcLm3EEEEviT0_S8_)
        /*006c*/ 	.short	0x0380
        /*006e*/ 	.short	0x0030


	//----- nvinfo : EIATTR_SW_WAR
	.align		4
.L_5030:
        /*0070*/ 	.byte	0x04, 0x36
        /*0072*/ 	.short	(.L_5032 - .L_5031)
.L_5031:
        /*0074*/ 	.word	0x00000008
.L_5032:


//--------------------- .nv.info._ZN2at6native18elementwise_kernelILi128ELi4EZNS0_15gpu_kernel_implIZNS0_43_GLOBAL__N__7cc8d1ed_10_Dropout_cu_0e96ed3819masked_scale_kernelIbddEEvRNS_6TensorERKS5_S8_T1_EUldbE_EEvRNS_18TensorIteratorBaseERKT_EUliE_EEviS9_ --------------------------
	.section	.nv.info._ZN2at6native18elementwise_kernelILi128ELi4EZNS0_15gpu_kernel_implIZNS0_43_GLOBAL__N__7cc8d1ed_10_Dropout_cu_0e96ed3819masked_scale_kernelIbddEEvRNS_6TensorERKS5_S8_T1_EUldbE_EEvRNS_18TensorIteratorBaseERKT_EUliE_EEviS9_,"",@"SHT_CUDA_INFO"
	.sectionflags	@""
	.align	4


	//----- nvinfo : EIATTR_CUDA_API_VERSION
	.align		4
        /*0000*/ 	.byte	0x04, 0x37
        /*0002*/ 	.short	(.L_5034 - .L_5033)
.L_5033:
        /*0004*/ 	.word	0x00000082


	//----- nvinfo : EIATTR_KPARAM_INFO
	.align		4
.L_5034:
        /*0008*/ 	.byte	0x04, 0x17
        /*000a*/ 	.short	(.L_5036 - .L_5035)
.L_5035:
        /*000c*/ 	.word	0x00000000
        /*0010*/ 	.short	0x0001
        /*0012*/ 	.short	0x0008
        /*0014*/ 	.byte	0x00, 0xf0, 0x61, 0x0a


	//----- nvinfo : EIATTR_KPARAM_INFO
	.align		4
.L_5036:
        /*0018*/ 	.byte	0x04, 0x17
        /*001a*/ 	.short	(.L_5038 - .L_5037)
.L_5037:
        /*001c*/ 	.word	0x00000000
        /*0020*/ 	.short	0x0000
        /*0022*/ 	.short	0x0000
        /*0024*/ 	.byte	0x00, 0xf0, 0x11, 0x00


	//----- nvinfo : EIATTR_SPARSE_MMA_MASK
	.align		4
.L_5038:
        /*0028*/ 	.byte	0x03, 0x50
        /*002a*/ 	.short	0x0000


	//----- nvinfo : EIATTR_MAXREG_COUNT
	.align		4
        /*002c*/ 	.byte	0x03, 0x1b
        /*002e*/ 	.short	0x0080


	//----- nvinfo : EIATTR_EXTERNS
	.align		4
        /*0030*/ 	.byte	0x04, 0x0f
        /*0032*/ 	.short	(.L_5040 - .L_5039)


	//   ....[0]....
	.align		4
.L_5039:
        /*0034*/ 	.word	index@(__assertfail)


	//----- nvinfo : EIATTR_MERCURY_ISA_VERSION
	.align		4
.L_5040:
        /*0038*/ 	.byte	0x03, 0x5f
        /*003a*/ 	.short	0x0101


	//----- nvinfo : EIATTR_VRC_CTA_INIT_COUNT
	.align		4
        /*003c*/ 	.byte	0x02, 0x4a
	.zero		1
	.zero		1


	//----- nvinfo : EIATTR_SYSCALL_OFFSETS
	.align		4
        /*0040*/ 	.byte	0x04, 0x46
        /*0042*/ 	.short	(.L_5042 - .L_5041)


	//   ....[0]....
.L_5041:
        /*0044*/ 	.word	0x000024d0


	//   ....[1]....
        /*0048*/ 	.word	0x00002fb0


	//   ....[2]....
        /*004c*/ 	.word	0x000042b0


	//   ....[3]....
        /*0050*/ 	.word	0x00006970


	//   ....[4]....
        /*0054*/ 	.word	0x000073c0


	//   ....[5]....
        /*0058*/ 	.word	0x00008450


	//   ....[6]....
        /*005c*/ 	.word	0x0000ad40


	//   ....[7]....
        /*0060*/ 	.word	0x0000b790


	//   ....[8]....
        /*0064*/ 	.word	0x0000c820


	//   ....[9]....
        /*0068*/ 	.word	0x0000f130


	//   ....[10]....
        /*006c*/ 	.word	0x0000fb80


	//   ....[11]....
        /*0070*/ 	.word	0x00010bf0


	//----- nvinfo : EIATTR_EXIT_INSTR_OFFSETS
	.align		4
.L_5042:
        /*0074*/ 	.byte	0x04, 0x1c
        /*0076*/ 	.short	(.L_5044 - .L_5043)


	//   ....[0]....
.L_5043:
        /*0078*/ 	.word	0x0000cc80


	//   ....[1]....
        /*007c*/ 	.word	0x0000fdc0


	//   ....[2]....
        /*0080*/ 	.word	0x0000fe00


	//   ....[3]....
        /*0084*/ 	.word	0x0000fe90


	//   ....[4]....
        /*0088*/ 	.word	0x0000fec0


	//   ....[5]....
        /*008c*/ 	.word	0x0000fef0


	//   ....[6]....
        /*0090*/ 	.word	0x00010000


	//   ....[7]....
        /*0094*/ 	.word	0x000100c0


	//   ....[8]....
        /*0098*/ 	.word	0x000101e0


	//   ....[9]....
        /*009c*/ 	.word	0x000102b0


	//   ....[10]....
        /*00a0*/ 	.word	0x000102d0


	//   ....[11]....
        /*00a4*/ 	.word	0x000103a0


	//   ....[12]....
        /*00a8*/ 	.word	0x00010590


	//   ....[13]....
        /*00ac*/ 	.word	0x00010780


	//   ....[14]....
        /*00b0*/ 	.word	0x00010960


	//   ....[15]....
        /*00b4*/ 	.word	0x00010990


	//   ....[16]....
        /*00b8*/ 	.word	0x000109c0


	//   ....[17]....
        /*00bc*/ 	.word	0x00010a60


	//   ....[18]....
        /*00c0*/ 	.word	0x00010a90


	//   ....[19]....
        /*00c4*/ 	.word	0x00010c00


	//   ....[20]....
        /*00c8*/ 	.word	0x00010d90


	//   ....[21]....
        /*00cc*/ 	.word	0x00010f50


	//   ....[22]....
        /*00d0*/ 	.word	0x00011010


	//----- nvinfo : EIATTR_MAX_THREADS
	.align		4
.L_5044:
        /*00d4*/ 	.byte	0x04, 0x05
        /*00d6*/ 	.short	(.L_5046 - .L_5045)
.L_5045:
        /*00d8*/ 	.word	0x00000080
        /*00dc*/ 	.word	0x00000001
        /*00e0*/ 	.word	0x00000001


	//----- nvinfo : EIATTR_CRS_STACK_SIZE
	.align		4
.L_5046:
        /*00e4*/ 	.byte	0x04, 0x1e
        /*00e6*/ 	.short	(.L_5048 - .L_5047)
.L_5047:
        /*00e8*/ 	.word	0x00000000


	//----- nvinfo : EIATTR_CBANK_PARAM_SIZE
	.align		4
.L_5048:
        /*00ec*/ 	.byte	0x03, 0x19
        /*00ee*/ 	.short	0x02a0


	//----- nvinfo : EIATTR_PARAM_CBANK
	.align		4
        /*00f0*/ 	.byte	0x04, 0x0a
        /*00f2*/ 	.short	(.L_5050 - .L_5049)
	.align		4
.L_5049:
        /*00f4*/ 	.word	index@(.nv.constant0._ZN2at6native18elementwise_kernelILi128ELi4EZNS0_15gpu_kernel_implIZNS0_43_GLOBAL__N__7cc8d1ed_10_Dropout_cu_0e96ed3819masked_scale_kernelIbddEEvRNS_6TensorERKS5_S8_T1_EUldbE_EEvRNS_18TensorIteratorBaseERKT_EUliE_EEviS9_)
        /*00f8*/ 	.short	0x0380
        /*00fa*/ 	.short	0x02a0


	//----- nvinfo : EIATTR_SW_WAR
	.align		4
.L_5050:
        /*00fc*/ 	.byte	0x04, 0x36
        /*00fe*/ 	.short	(.L_5052 - .L_5051)
.L_5051:
        /*0100*/ 	.word	0x00000008
.L_5052:


//--------------------- .nv.info._ZN2at6native27unrolled_elementwise_kernelIZNS0_43_GLOBAL__N__7cc8d1ed_10_Dropout_cu_0e96ed3819masked_scale_kernelIbddEEvRNS_6TensorERKS4_S7_T1_EUldbE_St5arrayIPcLm3EELi4E23TrivialOffsetCalculatorILi2EjESD_ILi1EjENS0_6memory12LoadWithCastILi2EEENSG_13StoreWithCastILi1EEEEEviT_T0_T2_T3_T4_T5_ --------------------------
	.section	.nv.info._ZN2at6native27unrolled_elementwise_kernelIZNS0_43_GLOBAL__N__7cc8d1ed_10_Dropout_cu_0e96ed3819masked_scale_kernelIbddEEvRNS_6TensorERKS4_S7_T1_EUldbE_St5arrayIPcLm3EELi4E23TrivialOffsetCalculatorILi2EjESD_ILi1EjENS0_6memory12LoadWithCastILi2EEENSG_13StoreWithCastILi1EEEEEviT_T0_T2_T3_T4_T5_,"",@"SHT_CUDA_INFO"
	.sectionflags	@""
	.align	4


	//----- nvinfo : EIATTR_CUDA_API_VERSION
	.align		4
        /*0000*/ 	.byte	0x04, 0x37
        /*0002*/ 	.short	(.L_5054 - .L_5053)
.L_5053:
        /*0004*/ 	.word	0x00000082


	//----- nvinfo : EIATTR_KPARAM_INFO
	.align		4
.L_5054:
        /*0008*/ 	.byte	0x04, 0x17
        /*000a*/ 	.short	(.L_5056 - .L_5055)
.L_5055:
        /*000c*/ 	.word	0x00000000
        /*0010*/ 	.short	0x0006
        /*0012*/ 	.short	0x0040
        /*0014*/ 	.byte	0x00, 0xf0, 0x21, 0x00


	//----- nvinfo : EIATTR_KPARAM_INFO
	.align		4
.L_5056:
        /*0018*/ 	.byte	0x04, 0x17
        /*001a*/ 	.short	(.L_5058 - .L_5057)
.L_5057:
        /*001c*/ 	.word	0x00000000
        /*0020*/ 	.short	0x0005
        /*0022*/ 	.short	0x0034
        /*0024*/ 	.byte	0x00, 0xf0, 0x31, 0x00


	//----- nvinfo : EIATTR_KPARAM_INFO
	.align		4
.L_5058:
        /*0028*/ 	.byte	0x04, 0x17
        /*002a*/ 	.short	(.L_5060 - .L_5059)
.L_5059:
        /*002c*/ 	.word	0x00000000
        /*0030*/ 	.short	0x0004
        /*0032*/ 	.short	0x0031
        /*0034*/ 	.byte	0x00, 0xf0, 0x05, 0x00


	//----- nvinfo : EIATTR_KPARAM_INFO
	.align		4
.L_5060:
        /*0038*/ 	.byte	0x04, 0x17
        /*003a*/ 	.short	(.L_5062 - .L_5061)
.L_5061:
        /*003c*/ 	.word	0x00000000
        /*0040*/ 	.short	0x0003
        /*0042*/ 	.short	0x0030
        /*0044*/ 	.byte	0x00, 0xf0, 0x05, 0x00


	//----- nvinfo : EIATTR_KPARAM_INFO
	.align		4
.L_5062:
        /*0048*/ 	.byte	0x04, 0x17
        /*004a*/ 	.short	(.L_5064 - .L_5063)
.L_5063:
        /*004c*/ 	.word	0x00000000
        /*0050*/ 	.short	0x0002
        /*0052*/ 	.short	0x0018
        /*0054*/ 	.byte	0x00, 0xf0, 0x61, 0x00


	//----- nvinfo : EIATTR_KPARAM_INFO
	.align		4
.L_5064:
        /*0058*/ 	.byte	0x04, 0x17
        /*005a*/ 	.short	(.L_5066 - .L_5065)
.L_5065:
        /*005c*/ 	.word	0x00000000
        /*0060*/ 	.short	0x0001
        /*0062*/ 	.short	0x0008
        /*0064*/ 	.byte	0x00, 0xf0, 0x41, 0x00


	//----- nvinfo : EIATTR_KPARAM_INFO
	.align		4
.L_5066:
        /*0068*/ 	.byte	0x04, 0x17
        /*006a*/ 	.short	(.L_5068 - .L_5067)
.L_5067:
        /*006c*/ 	.word	0x00000000
        /*0070*/ 	.short	0x0000
        /*0072*/ 	.short	0x0000
        /*0074*/ 	.byte	0x00, 0xf0, 0x11, 0x00


	//----- nvinfo : EIATTR_SPARSE_MMA_MASK
	.align		4
.L_5068:
        /*0078*/ 	.byte	0x03, 0x50
        /*007a*/ 	.short	0x0000


	//----- nvinfo : EIATTR_MAXREG_COUNT
	.align		4
        /*007c*/ 	.byte	0x03, 0x1b
        /*007e*/ 	.short	0x00ff


	//----- nvinfo : EIATTR_EXTERNS
	.align		4
        /*0080*/ 	.byte	0x04, 0x0f
        /*0082*/ 	.short	(.L_5070 - .L_5069)


	//   ....[0]....
	.align		4
.L_5069:
        /*0084*/ 	.word	index@(__assertfail)


	//----- nvinfo : EIATTR_MERCURY_ISA_VERSION
	.align		4
.L_5070:
        /*0088*/ 	.byte	0x03, 0x5f
        /*008a*/ 	.short	0x0101


	//----- nvinfo : EIATTR_VRC_CTA_INIT_COUNT
	.align		4
        /*008c*/ 	.byte	0x02, 0x4a
	.zero		1
	.zero		1


	//----- nvinfo : EIATTR_SYSCALL_OFFSETS
	.align		4
        /*0090*/ 	.byte	0x04, 0x46
        /*0092*/ 	.short	(.L_5072 - .L_5071)


	//   ....[0]....
.L_5071:
        /*0094*/ 	.word	0x00000eb0


	//   ....[1]....
        /*0098*/ 	.word	0x000019b0


	//   ....[2]....
        /*009c*/ 	.word	0x000029a0


	//   ....[3]....
        /*00a0*/ 	.word	0x00003410


	//   ....[4]....
        /*00a4*/ 	.word	0x000043d0


	//   ....[5]....
        /*00a8*/ 	.word	0x00004e40


	//   ....[6]....
        /*00ac*/ 	.word	0x00005df0


	//   ....[7]....
        /*00b0*/ 	.word	0x00006870


	//   ....[8]....
        /*00b4*/ 	.word	0x00007d70


	//   ....[9]....
        /*00b8*/ 	.word	0x00008f00


	//   ....[10]....
        /*00bc*/ 	.word	0x0000a2e0


	//   ....[11]....
        /*00c0*/ 	.word	0x0000b6a0


	//----- nvinfo : EIATTR_EXIT_INSTR_OFFSETS
	.align		4
.L_5072:
        /*00c4*/ 	.byte	0x04, 0x1c
        /*00c6*/ 	.short	(.L_5074 - .L_5073)


	//   ....[0]....
.L_5073:
        /*00c8*/ 	.word	0x0000a730


	//   ....[1]....
        /*00cc*/ 	.word	0x0000a870


	//   ....[2]....
        /*00d0*/ 	.word	0x0000a8b0


	//   ....[3]....
        /*00d4*/ 	.word	0x0000a940


	//   ....[4]....
        /*00d8*/ 	.word	0x0000a970


	//   ....[5]....
        /*00dc*/ 	.word	0x0000a9a0


	//   ....[6]....
        /*00e0*/ 	.word	0x0000aab0


	//   ....[7]....
        /*00e4*/ 	.word	0x0000ab70


	//   ....[8]....
        /*00e8*/ 	.word	0x0000ac90


	//   ....[9]....
        /*00ec*/ 	.word	0x0000ad60


	//   ....[10]....
        /*00f0*/ 	.word	0x0000ad80


	//   ....[11]....
        /*00f4*/ 	.word	0x0000ae50


	//   ....[12]....
        /*00f8*/ 	.word	0x0000b040


	//   ....[13]....
        /*00fc*/ 	.word	0x0000b230


	//   ....[14]....
        /*0100*/ 	.word	0x0000b410


	//   ....[15]....
        /*0104*/ 	.word	0x0000b440


	//   ....[16]....
        /*0108*/ 	.word	0x0000b470


	//   ....[17]....
        /*010c*/ 	.word	0x0000b510


	//   ....[18]....
        /*0110*/ 	.word	0x0000b540


	//   ....[19]....
        /*0114*/ 	.word	0x0000b6b0


	//   ....[20]....
        /*0118*/ 	.word	0x0000b840


	//   ....[21]....
        /*011c*/ 	.word	0x0000ba00


	//   ....[22]....
        /*0120*/ 	.word	0x0000bac0


	//----- nvinfo : EIATTR_MAX_THREADS
	.align		4
.L_5074:
        /*0124*/ 	.byte	0x04, 0x05
        /*0126*/ 	.short	(.L_5076 - .L_5075)
.L_5075:
        /*0128*/ 	.word	0x00000080
        /*012c*/ 	.word	0x00000001
        /*0130*/ 	.word	0x00000001


	//----- nvinfo : EIATTR_CRS_STACK_SIZE
	.align		4
.L_5076:
        /*0134*/ 	.byte	0x04, 0x1e
        /*0136*/ 	.short	(.L_5078 - .L_5077)
.L_5077:
        /*0138*/ 	.word	0x00000000


	//----- nvinfo : EIATTR_CBANK_PARAM_SIZE
	.align		4
.L_5078:
        /*013c*/ 	.byte	0x03, 0x19
        /*013e*/ 	.short	0x0048


	//----- nvinfo : EIATTR_PARAM_CBANK
	.align		4
        /*0140*/ 	.byte	0x04, 0x0a
        /*0142*/ 	.short	(.L_5080 - .L_5079)
	.align		4
.L_5079:
        /*0144*/ 	.word	index@(.nv.constant0._ZN2at6native27unrolled_elementwise_kernelIZNS0_43_GLOBAL__N__7cc8d1ed_10_Dropout_cu_0e96ed3819masked_scale_kernelIbddEEvRNS_6TensorERKS4_S7_T1_EUldbE_St5arrayIPcLm3EELi4E23TrivialOffsetCalculatorILi2EjESD_ILi1EjENS0_6memory12LoadWithCastILi2EEENSG_13StoreWithCastILi1EEEEEviT_T0_T2_T3_T4_T5_)
        /*0148*/ 	.short	0x0380
        /*014a*/ 	.short	0x0048


	//----- nvinfo : EIATTR_SW_WAR
	.align		4
.L_5080:
        /*014c*/ 	.byte	0x04, 0x36
        /*014e*/ 	.short	(.L_5082 - .L_5081)
.L_5081:
        /*0150*/ 	.word	0x00000008
.L_5082:


//--------------------- .nv.info._ZN2at6native18elementwise_kernelILi128ELi2EZNS0_22gpu_kernel_impl_nocastIZNS0_43_GLOBAL__N__7cc8d1ed_10_Dropout_cu_0e96ed3819masked_scale_kernelIbddEEvRNS_6TensorERKS5_S8_T1_EUldbE_EEvRNS_18TensorIteratorBaseERKT_EUliE_EEviS9_ --------------------------
	.section	.nv.info._ZN2at6native18elementwise_kernelILi128ELi2EZNS0_22gpu_kernel_impl_nocastIZNS0_43_GLOBAL__N__7cc8d1ed_10_Dropout_cu_0e96ed3819masked_scale_kernelIbddEEvRNS_6TensorERKS5_S8_T1_EUldbE_EEvRNS_18TensorIteratorBaseERKT_EUliE_EEviS9_,"",@"SHT_CUDA_INFO"
	.sectionflags	@""
	.align	4


	//----- nvinfo : EIATTR_CUDA_API_VERSION
	.align		4
        /*0000*/ 	.byte	0x04, 0x37
        /*0002*/ 	.short	(.L_5084 - .L_5083)
.L_5083:
        /*0004*/ 	.word	0x00000082


	//----- nvinfo : EIATTR_KPARAM_INFO
	.align		4
.L_5084:
        /*0008*/ 	.byte	0x04, 0x17
        /*000a*/ 	.short	(.L_5086 - .L_5085)
.L_5085:
        /*000c*/ 	.word	0x00000000
        /*0010*/ 	.short	0x0001
        /*0012*/ 	.short	0x0008
        /*0014*/ 	.byte	0x00, 0xf0, 0x41, 0x0a


	//----- nvinfo : EIATTR_KPARAM_INFO
	.align		4
.L_5086:
        /*0018*/ 	.byte	0x04, 0x17
        /*001a*/ 	.short	(.L_5088 - .L_5087)
.L_5087:
        /*001c*/ 	.word	0x00000000
        /*0020*/ 	.short	0x0000
        /*0022*/ 	.short	0x0000
        /*0024*/ 	.byte	0x00, 0xf0, 0x11, 0x00


	//----- nvinfo : EIATTR_SPARSE_MMA_MASK
	.align		4
.L_5088:
        /*0028*/ 	.byte	0x03, 0x50
        /*002a*/ 	.short	0x0000


	//----- nvinfo : EIATTR_MAXREG_COUNT
	.align		4
        /*002c*/ 	.byte	0x03, 0x1b
        /*002e*/ 	.short	0x0080


	//----- nvinfo : EIATTR_MERCURY_ISA_VERSION
	.align		4
        /*0030*/ 	.byte	0x03, 0x5f
        /*0032*/ 	.short	0x0101


	//----- nvinfo : EIATTR_VRC_CTA_INIT_COUNT
	.align		4
        /*0034*/ 	.byte	0x02, 0x4a
	.zero		1
	.zero		1


	//----- nvinfo : EIATTR_EXIT_INSTR_OFFSETS
	.align		4
        /*0038*/ 	.byte	0x04, 0x1c
        /*003a*/ 	.short	(.L_5090 - .L_5089)


	//   ....[0]....
.L_5089:
        /*003c*/ 	.word	0x00000200


	//   ....[1]....
        /*0040*/ 	.word	0x00000310


	//   ....[2]....
        /*0044*/ 	.word	0x00001ad0


	//   ....[3]....
        /*0048*/ 	.word	0x000031f0


	//----- nvinfo : EIATTR_MAX_THREADS
	.align		4
.L_5090:
        /*004c*/ 	.byte	0x04, 0x05
        /*004e*/ 	.short	(.L_5092 - .L_5091)
.L_5091:
        /*0050*/ 	.word	0x00000080
        /*0054*/ 	.word	0x00000001
        /*0058*/ 	.word	0x00000001


	//----- nvinfo : EIATTR_CRS_STACK_SIZE
	.align		4
.L_5092:
        /*005c*/ 	.byte	0x04, 0x1e
        /*005e*/ 	.short	(.L_5094 - .L_5093)
.L_5093:
        /*0060*/ 	.word	0x00000000


	//----- nvinfo : EIATTR_CBANK_PARAM_SIZE
	.align		4
.L_5094:
        /*0064*/ 	.byte	0x03, 0x19
        /*0066*/ 	.short	0x0298


	//----- nvinfo : EIATTR_PARAM_CBANK
	.align		4
        /*0068*/ 	.byte	0x04, 0x0a
        /*006a*/ 	.short	(.L_5096 - .L_5095)
	.align		4
.L_5095:
        /*006c*/ 	.word	index@(.nv.constant0._ZN2at6native18elementwise_kernelILi128ELi2EZNS0_22gpu_kernel_impl_nocastIZNS0_43_GLOBAL__N__7cc8d1ed_10_Dropout_cu_0e96ed3819masked_scale_kernelIbddEEvRNS_6TensorERKS5_S8_T1_EUldbE_EEvRNS_18TensorIteratorBaseERKT_EUliE_EEviS9_)
        /*0070*/ 	.short	0x0380
        /*0072*/ 	.short	0x0298


	//----- nvinfo : EIATTR_SW_WAR
	.align		4
.L_5096:
        /*0074*/ 	.byte	0x04, 0x36
        /*0076*/ 	.short	(.L_5098 - .L_5097)
.L_5097:
        /*0078*/ 	.word	0x00000008
.L_5098:


//--------------------- .nv.info._ZN2at6native27unrolled_elementwise_kernelIZNS0_43_GLOBAL__N__7cc8d1ed_10_Dropout_cu_0e96ed3819masked_scale_kernelIbddEEvRNS_6TensorERKS4_S7_T1_EUldbE_St5arrayIPcLm3EELi4E23TrivialOffsetCalculatorILi2EjESD_ILi1EjENS0_6memory15LoadWithoutCastENSG_16StoreWithoutCastEEEviT_T0_T2_T3_T4_T5_ --------------------------
	.section	.nv.info._ZN2at6native27unrolled_elementwise_kernelIZNS0_43_GLOBAL__N__7cc8d1ed_10_Dropout_cu_0e96ed3819masked_scale_kernelIbddEEvRNS_6TensorERKS4_S7_T1_EUldbE_St5arrayIPcLm3EELi4E23TrivialOffsetCalculatorILi2EjESD_ILi1EjENS0_6memory15LoadWithoutCastENSG_16StoreWithoutCastEEEviT_T0_T2_T3_T4_T5_,"",@"SHT_CUDA_INFO"
	.sectionflags	@""
	.align	4


	//----- nvinfo : EIATTR_CUDA_API_VERSION
	.align		4
        /*0000*/ 	.byte	0x04, 0x37
        /*0002*/ 	.short	(.L_5100 - .L_5099)
.L_5099:
        /*0004*/ 	.word	0x00000082


	//----- nvinfo : EIATTR_KPARAM_INFO
	.align		4
.L_5100:
        /*0008*/ 	.byte	0x04, 0x17
        /*000a*/ 	.short	(.L_5102 - .L_5101)
.L_5101:
        /*000c*/ 	.word	0x00000000
        /*0010*/ 	.short	0x0006
        /*0012*/ 	.short	0x0033
        /*0014*/ 	.byte	0x00, 0xf0, 0x05, 0x00


	//----- nvinfo : EIATTR_KPARAM_INFO
	.align		4
.L_5102:
        /*0018*/ 	.byte	0x04, 0x17
        /*001a*/ 	.short	(.L_5104 - .L_5103)
.L_5103:
        /*001c*/ 	.word	0x00000000
        /*0020*/ 	.short	0x0005
        /*0022*/ 	.short	0x0032
        /*0024*/ 	.byte	0x00, 0xf0, 0x05, 0x00


	//----- nvinfo : EIATTR_KPARAM_INFO
	.align		4
.L_5104:
        /*0028*/ 	.byte	0x04, 0x17
        /*002a*/ 	.short	(.L_5106 - .L_5105)
.L_5105:
        /*002c*/ 	.word	0x00000000
        /*0030*/ 	.short	0x0004
        /*0032*/ 	.short	0x0031
        /*0034*/ 	.byte	0x00, 0xf0, 0x05, 0x00


	//----- nvinfo : EIATTR_KPARAM_INFO
	.align		4
.L_5106:
        /*0038*/ 	.byte	0x04, 0x17
        /*003a*/ 	.short	(.L_5108 - .L_5107)
.L_5107:
        /*003c*/ 	.word	0x00000000
        /*0040*/ 	.short	0x0003
        /*0042*/ 	.short	0x0030
        /*0044*/ 	.byte	0x00, 0xf0, 0x05, 0x00


	//----- nvinfo : EIATTR_KPARAM_INFO
	.align		4
.L_5108:
        /*0048*/ 	.byte	0x04, 0x17
        /*004a*/ 	.short	(.L_5110 - .L_5109)
.L_5109:
        /*004c*/ 	.word	0x00000000
        /*0050*/ 	.short	0x0002
        /*0052*/ 	.short	0x0018
        /*0054*/ 	.byte	0x00, 0xf0, 0x61, 0x00


	//----- nvinfo : EIATTR_KPARAM_INFO
	.align		4
.L_5110:
        /*0058*/ 	.byte	0x04, 0x17
        /*005a*/ 	.short	(.L_5112 - .L_5111)
.L_5111:
        /*005c*/ 	.word	0x00000000
        /*0060*/ 	.short	0x0001
        /*0062*/ 	.short	0x0008
        /*0064*/ 	.byte	0x00, 0xf0, 0x41, 0x00


	//----- nvinfo : EIATTR_KPARAM_INFO
	.align		4
.L_5112:
        /*0068*/ 	.byte	0x04, 0x17
        /*006a*/ 	.short	(.L_5114 - .L_5113)
.L_5113:
        /*006c*/ 	.word	0x00000000
        /*0070*/ 	.short	0x0000
        /*0072*/ 	.short	0x0000
        /*0074*/ 	.byte	0x00, 0xf0, 0x11, 0x00


	//----- nvinfo : EIATTR_SPARSE_MMA_MASK
	.align		4
.L_5114:
        /*0078*/ 	.byte	0x03, 0x50
        /*007a*/ 	.short	0x0000


	//----- nvinfo : EIATTR_MAXREG_COUNT
	.align		4
        /*007c*/ 	.byte	0x03, 0x1b
        /*007e*/ 	.short	0x00ff


	//----- nvinfo : EIATTR_MERCURY_ISA_VERSION
	.align		4
        /*0080*/ 	.byte	0x03, 0x5f
        /*0082*/ 	.short	0x0101


	//----- nvinfo : EIATTR_VRC_CTA_INIT_COUNT
	.align		4
        /*0084*/ 	.byte	0x02, 0x4a
	.zero		1
	.zero		1


	//----- nvinfo : EIATTR_EXIT_INSTR_OFFSETS
	.align		4
        /*0088*/ 	.byte	0x04, 0x1c
        /*008a*/ 	.short	(.L_5116 - .L_5115)


	//   ....[0]....
.L_5115:
        /*008c*/ 	.word	0x000007f0


	//   ....[1]....
        /*0090*/ 	.word	0x00000840


	//----- nvinfo : EIATTR_MAX_THREADS
	.align		4
.L_5116:
        /*0094*/ 	.byte	0x04, 0x05
        /*0096*/ 	.short	(.L_5118 - .L_5117)
.L_5117:
        /*0098*/ 	.word	0x00000080
        /*009c*/ 	.word	0x00000001
        /*00a0*/ 	.word	0x00000001


	//----- nvinfo : EIATTR_CRS_STACK_SIZE
	.align		4
.L_5118:
        /*00a4*/ 	.byte	0x04, 0x1e
        /*00a6*/ 	.short	(.L_5120 - .L_5119)
.L_5119:
        /*00a8*/ 	.word	0x00000000


	//----- nvinfo : EIATTR_CBANK_PARAM_SIZE
	.align		4
.L_5120:
        /*00ac*/ 	.byte	0x03, 0x19
        /*00ae*/ 	.short	0x0034


	//----- nvinfo : EIATTR_PARAM_CBANK
	.align		4
        /*00b0*/ 	.byte	0x04, 0x0a
        /*00b2*/ 	.short	(.L_5122 - .L_5121)
	.align		4
.L_5121:
        /*00b4*/ 	.word	index@(.nv.constant0._ZN2at6native27unrolled_elementwise_kernelIZNS0_43_GLOBAL__N__7cc8d1ed_10_Dropout_cu_0e96ed3819masked_scale_kernelIbddEEvRNS_6TensorERKS4_S7_T1_EUldbE_St5arrayIPcLm3EELi4E23TrivialOffsetCalculatorILi2EjESD_ILi1EjENS0_6memory15LoadWithoutCastENSG_16StoreWithoutCastEEEviT_T0_T2_T3_T4_T5_)
        /*00b8*/ 	.short	0x0380
        /*00ba*/ 	.short	0x0034


	//----- nvinfo : EIATTR_SW_WAR
	.align		4
.L_5122:
        /*00bc*/ 	.byte	0x04, 0x36
        /*00be*/ 	.short	(.L_5124 - .L_5123)
.L_5123:
        /*00c0*/ 	.word	0x00000008
.L_5124:


//--------------------- .nv.info._ZN2at6native29vectorized_elementwise_kernelILi2EZNS0_43_GLOBAL__N__7cc8d1ed_10_Dropout_cu_0e96ed3819masked_scale_kernelIbddEEvRNS_6TensorERKS4_S7_T1_EUldbE_St5arrayIPcLm3EEEEviT0_S8_ --------------------------
	.section	.nv.info._ZN2at6native29vectorized_elementwise_kernelILi2EZNS0_43_GLOBAL__N__7cc8d1ed_10_Dropout_cu_0e96ed3819masked_scale_kernelIbddEEvRNS_6TensorERKS4_S7_T1_EUldbE_St5arrayIPcLm3EEEEviT0_S8_,"",@"SHT_CUDA_INFO"
	.sectionflags	@""
	.align	4


	//----- nvinfo : EIATTR_CUDA_API_VERSION
	.align		4
        /*0000*/ 	.byte	0x04, 0x37
        /*0002*/ 	.short	(.L_5126 - .L_5125)
.L_5125:
        /*0004*/ 	.word	0x00000082


	//----- nvinfo : EIATTR_KPARAM_INFO
	.align		4
.L_5126:
        /*0008*/ 	.byte	0x04, 0x17
        /*000a*/ 	.short	(.L_5128 - .L_5127)
.L_5127:
        /*000c*/ 	.word	0x00000000
        /*0010*/ 	.short	0x0002
        /*0012*/ 	.short	0x0018
        /*0014*/ 	.byte	0x00, 0xf0, 0x61, 0x00


	//----- nvinfo : EIATTR_KPARAM_INFO
	.align		4
.L_5128:
        /*0018*/ 	.byte	0x04, 0x17
        /*001a*/ 	.short	(.L_5130 - .L_5129)
.L_5129:
        /*001c*/ 	.word	0x00000000
        /*0020*/ 	.short	0x0001
        /*0022*/ 	.short	0x0008
        /*0024*/ 	.byte	0x00, 0xf0, 0x41, 0x00


	//----- nvinfo : EIATTR_KPARAM_INFO
	.align		4
.L_5130:
        /*0028*/ 	.byte	0x04, 0x17
        /*002a*/ 	.short	(.L_5132 - .L_5131)
.L_5131:
        /*002c*/ 	.word	0x00000000
        /*0030*/ 	.short	0x0000
        /*0032*/ 	.short	0x0000
        /*0034*/ 	.byte	0x00, 0xf0, 0x11, 0x00


	//----- nvinfo : EIATTR_SPARSE_MMA_MASK
	.align		4
.L_5132:
        /*0038*/ 	.byte	0x03, 0x50
        /*003a*/ 	.short	0x0000


	//----- nvinfo : EIATTR_MAXREG_COUNT
	.align		4
        /*003c*/ 	.byte	0x03, 0x1b
        /*003e*/ 	.short	0x00ff


	//----- nvinfo : EIATTR_MERCURY_ISA_VERSION
	.align		4
        /*0040*/ 	.byte	0x03, 0x5f
        /*0042*/ 	.short	0x0101


	//----- nvinfo : EIATTR_VRC_CTA_INIT_COUNT
	.align		4
        /*0044*/ 	.byte	0x02, 0x4a
	.zero		1
	.zero		1


	//----- nvinfo : EIATTR_EXIT_INSTR_OFFSETS
	.align		4
        /*0048*/ 	.byte	0x04, 0x1c
        /*004a*/ 	.short	(.L_5134 - .L_5133)


	//   ....[0]....
.L_5133:
        /*004c*/ 	.word	0x00000f80


	//   ....[1]....
        /*0050*/ 	.word	0x00000fd0


	//   ....[2]....
        /*0054*/ 	.word	0x00001790


	//----- nvinfo : EIATTR_MAX_THREADS
	.align		4
.L_5134:
        /*0058*/ 	.byte	0x04, 0x05
        /*005a*/ 	.short	(.L_5136 - .L_5135)
.L_5135:
        /*005c*/ 	.word	0x00000080
        /*0060*/ 	.word	0x00000001
        /*0064*/ 	.word	0x00000001


	//----- nvinfo : EIATTR_CRS_STACK_SIZE
	.align		4
.L_5136:
        /*0068*/ 	.byte	0x04, 0x1e
        /*006a*/ 	.short	(.L_5138 - .L_5137)
.L_5137:
        /*006c*/ 	.word	0x00000000


	//----- nvinfo : EIATTR_CBANK_PARAM_SIZE
	.align		4
.L_5138:
        /*0070*/ 	.byte	0x03, 0x19
        /*0072*/ 	.short	0x0030


	//----- nvinfo : EIATTR_PARAM_CBANK
	.align		4
        /*0074*/ 	.byte	0x04, 0x0a
        /*0076*/ 	.short	(.L_5140 - .L_5139)
	.align		4
.L_5139:
        /*0078*/ 	.word	index@(.nv.constant0._ZN2at6native29vectorized_elementwise_kernelILi2EZNS0_43_GLOBAL__N__7cc8d1ed_10_Dropout_cu_0e96ed3819masked_scale_kernelIbddEEvRNS_6TensorERKS4_S7_T1_EUldbE_St5arrayIPcLm3EEEEviT0_S8_)
        /*007c*/ 	.short	0x0380
        /*007e*/ 	.short	0x0030


	//----- nvinfo : EIATTR_SW_WAR
	.align		4
.L_5140:
        /*0080*/ 	.byte	0x04, 0x36
        /*0082*/ 	.short	(.L_5142 - .L_5141)
.L_5141:
        /*0084*/ 	.word	0x00000008
.L_5142:


//--------------------- .nv.info._ZN2at6native29vectorized_elementwise_kernelILi4EZNS0_43_GLOBAL__N__7cc8d1ed_10_Dropout_cu_0e96ed3819masked_scale_kernelIbddEEvRNS_6TensorERKS4_S7_T1_EUldbE_St5arrayIPcLm3EEEEviT0_S8_ --------------------------
	.section	.nv.info._ZN2at6native29vectorized_elementwise_kernelILi4EZNS0_43_GLOBAL__N__7cc8d1ed_10_Dropout_cu_0e96ed3819masked_scale_kernelIbddEEvRNS_6TensorERKS4_S7_T1_EUldbE_St5arrayIPcLm3EEEEviT0_S8_,"",@"SHT_CUDA_INFO"
	.sectionflags	@""
	.align	4


	//----- nvinfo : EIATTR_CUDA_API_VERSION
	.align		4
        /*0000*/ 	.byte	0x04, 0x37
        /*0002*/ 	.short	(.L_5144 - .L_5143)
.L_5143:
        /*0004*/ 	.word	0x00000082


	//----- nvinfo : EIATTR_KPARAM_INFO
	.align		4
.L_5144:
        /*0008*/ 	.byte	0x04, 0x17
        /*000a*/ 	.short	(.L_5146 - .L_5145)
.L_5145:
        /*000c*/ 	.word	0x00000000
        /*0010*/ 	.short	0x0002
        /*0012*/ 	.short	0x0018
        /*0014*/ 	.byte	0x00, 0xf0, 0x61, 0x00


	//----- nvinfo : EIATTR_KPARAM_INFO
	.align		4
.L_5146:
        /*0018*/ 	.byte	0x04, 0x17
        /*001a*/ 	.short	(.L_5148 - .L_5147)
.L_5147:
        /*001c*/ 	.word	0x00000000
        /*0020*/ 	.short	0x0001
        /*0022*/ 	.short	0x0008
        /*0024*/ 	.byte	0x00, 0xf0, 0x41, 0x00


	//----- nvinfo : EIATTR_KPARAM_INFO
	.align		4
.L_5148:
        /*0028*/ 	.byte	0x04, 0x17
        /*002a*/ 	.short	(.L_5150 - .L_5149)
.L_5149:
        /*002c*/ 	.word	0x00000000
        /*0030*/ 	.short	0x0000
        /*0032*/ 	.short	0x0000
        /*0034*/ 	.byte	0x00, 0xf0, 0x11, 0x00


	//----- nvinfo : EIATTR_SPARSE_MMA_MASK
	.align		4
.L_5150:
        /*0038*/ 	.byte	0x03, 0x50
        /*003a*/ 	.short	0x0000


	//----- nvinfo : EIATTR_MAXREG_COUNT
	.align		4
        /*003c*/ 	.byte	0x03, 0x1b
        /*003e*/ 	.short	0x00ff


	//----- nvinfo : EIATTR_MERCURY_ISA_VERSION
	.align		4
        /*0040*/ 	.byte	0x03, 0x5f
        /*0042*/ 	.short	0x0101


	//----- nvinfo : EIATTR_VRC_CTA_INIT_COUNT
	.align		4
        /*0044*/ 	.byte	0x02, 0x4a
	.zero		1
	.zero		1


	//----- nvinfo : EIATTR_EXIT_INSTR_OFFSETS
	.align		4
        /*0048*/ 	.byte	0x04, 0x1c
        /*004a*/ 	.short	(.L_5152 - .L_5151)


	//   ....[0]....
.L_5151:
        /*004c*/ 	.word	0x00000f80


	//   ....[1]....
        /*0050*/ 	.word	0x00000fd0


	//   ....[2]....
        /*0054*/ 	.word	0x00001750


	//----- nvinfo : EIATTR_MAX_THREADS
	.align		4
.L_5152:
        /*0058*/ 	.byte	0x04, 0x05
        /*005a*/ 	.short	(.L_5154 - .L_5153)
.L_5153:
        /*005c*/ 	.word	0x00000080
        /*0060*/ 	.word	0x00000001
        /*0064*/ 	.word	0x00000001


	//----- nvinfo : EIATTR_CRS_STACK_SIZE
	.align		4
.L_5154:
        /*0068*/ 	.byte	0x04, 0x1e
        /*006a*/ 	.short	(.L_5156 - .L_5155)
.L_5155:
        /*006c*/ 	.word	0x00000000


	//----- nvinfo : EIATTR_CBANK_PARAM_SIZE
	.align		4
.L_5156:
        /*0070*/ 	.byte	0x03, 0x19
        /*0072*/ 	.short	0x0030


	//----- nvinfo : EIATTR_PARAM_CBANK
	.align		4
        /*0074*/ 	.byte	0x04, 0x0a
        /*0076*/ 	.short	(.L_5158 - .L_5157)
	.align		4
.L_5157:
        /*0078*/ 	.word	index@(.nv.constant0._ZN2at6native29vectorized_elementwise_kernelILi4EZNS0_43_GLOBAL__N__7cc8d1ed_10_Dropout_cu_0e96ed3819masked_scale_kernelIbddEEvRNS_6TensorERKS4_S7_T1_EUldbE_St5arrayIPcLm3EEEEviT0_S8_)
        /*007c*/ 	.short	0x0380
        /*007e*/ 	.short	0x0030


	//----- nvinfo : EIATTR_SW_WAR
	.align		4
.L_5158:
        /*0080*/ 	.byte	0x04, 0x36
        /*0082*/ 	.short	(.L_5160 - .L_5159)
.L_5159:
        /*0084*/ 	.word	0x00000008
.L_5160:


//--------------------- .nv.info._ZN2at6native29vectorized_elementwise_kernelILi8EZNS0_43_GLOBAL__N__7cc8d1ed_10_Dropout_cu_0e96ed3819masked_scale_kernelIbddEEvRNS_6TensorERKS4_S7_T1_EUldbE_St5arrayIPcLm3EEEEviT0_S8_ --------------------------
	.section	.nv.info._ZN2at6native29vectorized_elementwise_kernelILi8EZNS0_43_GLOBAL__N__7cc8d1ed_10_Dropout_cu_0e96ed3819masked_scale_kernelIbddEEvRNS_6TensorERKS4_S7_T1_EUldbE_St5arrayIPcLm3EEEEviT0_S8_,"",@"SHT_CUDA_INFO"
	.sectionflags	@""
	.align	4


	//----- nvinfo : EIATTR_CUDA_API_VERSION
	.align		4
        /*0000*/ 	.byte	0x04, 0x37
        /*0002*/ 	.short	(.L_5162 - .L_5161)
.L_5161:
        /*0004*/ 	.word	0x00000082


	//----- nvinfo : EIATTR_KPARAM_INFO
	.align		4
.L_5162:
        /*0008*/ 	.byte	0x04, 0x17
        /*000a*/ 	.short	(.L_5164 - .L_5163)
.L_5163:
        /*000c*/ 	.word	0x00000000
        /*0010*/ 	.short	0x0002
        /*0012*/ 	.short	0x0018
        /*0014*/ 	.byte	0x00, 0xf0, 0x61, 0x00


	//----- nvinfo : EIATTR_KPARAM_INFO
	.align		4
.L_5164:
        /*0018*/ 	.byte	0x04, 0x17
        /*001a*/ 	.short	(.L_5166 - .L_5165)
.L_5165:
        /*001c*/ 	.word	0x00000000
        /*0020*/ 	.short	0x0001
        /*0022*/ 	.short	0x0008
        /*0024*/ 	.byte	0x00, 0xf0, 0x41, 0x00


	//----- nvinfo : EIATTR_KPARAM_INFO
	.align		4
.L_5166:
        /*0028*/ 	.byte	0x04, 0x17
        /*002a*/ 	.short	(.L_5168 - .L_5167)
.L_5167:
        /*002c*/ 	.word	0x00000000
        /*0030*/ 	.short	0x0000
        /*0032*/ 	.short	0x0000
        /*0034*/ 	.byte	0x00, 0xf0, 0x11, 0x00


	//----- nvinfo : EIATTR_SPARSE_MMA_MASK
	.align		4
.L_5168:
        /*0038*/ 	.byte	0x03, 0x50
        /*003a*/ 	.short	0x0000


	//----- nvinfo : EIATTR_MAXREG_COUNT
	.align		4
        /*003c*/ 	.byte	0x03, 0x1b
        /*003e*/ 	.short	0x00ff


	//----- nvinfo : EIATTR_MERCURY_ISA_VERSION
	.align		4
        /*0040*/ 	.byte	0x03, 0x5f
        /*0042*/ 	.short	0x0101


	//----- nvinfo : EIATTR_VRC_CTA_INIT_COUNT
	.align		4
        /*0044*/ 	.byte	0x02, 0x4a
	.zero		1
	.zero		1


	//----- nvinfo : EIATTR_EXIT_INSTR_OFFSETS
	.align		4
        /*0048*/ 	.byte	0x04, 0x1c
        /*004a*/ 	.short	(.L_5170 - .L_5169)


	//   ....[0]....
.L_5169:
        /*004c*/ 	.word	0x00000010


	//----- nvinfo : EIATTR_MAX_THREADS
	.align		4
.L_5170:
        /*0050*/ 	.byte	0x04, 0x05
        /*0052*/ 	.short	(.L_5172 - .L_5171)
.L_5171:
        /*0054*/ 	.word	0x00000080
        /*0058*/ 	.word	0x00000001
        /*005c*/ 	.word	0x00000001


	//----- nvinfo : EIATTR_CBANK_PARAM_SIZE
	.align		4
.L_5172:
        /*0060*/ 	.byte	0x03, 0x19
        /*0062*/ 	.short	0x0030


	//----- nvinfo : EIATTR_PARAM_CBANK
	.align		4
        /*0064*/ 	.byte	0x04, 0x0a
        /*0066*/ 	.short	(.L_5174 - .L_5173)
	.align		4
.L_5173:
        /*0068*/ 	.word	index@(.nv.constant0._ZN2at6native29vectorized_elementwise_kernelILi8EZNS0_43_GLOBAL__N__7cc8d1ed_10_Dropout_cu_0e96ed3819masked_scale_kernelIbddEEvRNS_6TensorERKS4_S7_T1_EUldbE_St5arrayIPcLm3EEEEviT0_S8_)
        /*006c*/ 	.short	0x0380
        /*006e*/ 	.short	0x0030


	//----- nvinfo : EIATTR_SW_WAR
	.align		4
.L_5174:
        /*0070*/ 	.byte	0x04, 0x36
        /*0072*/ 	.short	(.L_5176 - .L_5175)
.L_5175:
        /*0074*/ 	.word	0x00000008
.L_5176:


//--------------------- .nv.callgraph             --------------------------
	.section	.nv.callgraph,"",@"SHT_CUDA_CALLGRAPH"
	.align	4
	.sectionentsize	8
	.align		4
        /*0000*/ 	.word	0x00000000
	.align		4
        /*0004*/ 	.word	0xffffffff
	.align		4
        /*0008*/ 	.word	index@(_ZN2at6native18elementwise_kernelILi128ELi4EZNS0_15gpu_kernel_implIZNS0_43_GLOBAL__N__7cc8d1ed_10_Dropout_cu_0e96ed3819masked_scale_kernelIhN3c108BFloat16EfEEvRNS_6TensorERKS7_SA_T1_EUlS6_hE_EEvRNS_18TensorIteratorBaseERKT_EUliE_EEviSB_)
	.align		4
        /*000c*/ 	.word	index@(__assertfail)
	.align		4
        /*0010*/ 	.word	index@(_ZN2at6native27unrolled_elementwise_kernelIZNS0_43_GLOBAL__N__7cc8d1ed_10_Dropout_cu_0e96ed3819masked_scale_kernelIhN3c108BFloat16EfEEvRNS_6TensorERKS6_S9_T1_EUlS5_hE_St5arrayIPcLm3EELi4E23TrivialOffsetCalculatorILi2EjESF_ILi1EjENS0_6memory12LoadWithCastILi2EEENSI_13StoreWithCastILi1EEEEEviT_T0_T2_T3_T4_T5_)
	.align		4
        /*0014*/ 	.word	index@(__assertfail)
	.align		4
        /*0018*/ 	.word	index@(_ZN2at6native18elementwise_kernelILi128ELi4EZNS0_15gpu_kernel_implIZNS0_43_GLOBAL__N__7cc8d1ed_10_Dropout_cu_0e96ed3819masked_scale_kernelIhN3c104HalfEfEEvRNS_6TensorERKS7_SA_T1_EUlS6_hE_EEvRNS_18TensorIteratorBaseERKT_EUliE_EEviSB_)
	.align		4
        /*001c*/ 	.word	index@(__assertfail)
	.align		4
        /*0020*/ 	.word	index@(_ZN2at6native27unrolled_elementwise_kernelIZNS0_43_GLOBAL__N__7cc8d1ed_10_Dropout_cu_0e96ed3819masked_scale_kernelIhN3c104HalfEfEEvRNS_6TensorERKS6_S9_T1_EUlS5_hE_St5arrayIPcLm3EELi4E23TrivialOffsetCalculatorILi2EjESF_ILi1EjENS0_6memory12LoadWithCastILi2EEENSI_13StoreWithCastILi1EEEEEviT_T0_T2_T3_T4_T5_)
	.align		4
        /*0024*/ 	.word	index@(__assertfail)
	.align		4
        /*0028*/ 	.word	index@(_ZN2at6native18elementwise_kernelILi128ELi4EZNS0_15gpu_kernel_implIZNS0_43_GLOBAL__N__7cc8d1ed_10_Dropout_cu_0e96ed3819masked_scale_kernelIhffEEvRNS_6TensorERKS5_S8_T1_EUlfhE_EEvRNS_18TensorIteratorBaseERKT_EUliE_EEviS9_)
	.align		4
        /*002c*/ 	.word	index@(__assertfail)
	.align		4
        /*0030*/ 	.word	index@(_ZN2at6native27unrolled_elementwise_kernelIZNS0_43_GLOBAL__N__7cc8d1ed_10_Dropout_cu_0e96ed3819masked_scale_kernelIhffEEvRNS_6TensorERKS4_S7_T1_EUlfhE_St5arrayIPcLm3EELi4E23TrivialOffsetCalculatorILi2EjESD_ILi1EjENS0_6memory12LoadWithCastILi2EEENSG_13StoreWithCastILi1EEEEEviT_T0_T2_T3_T4_T5_)
	.align		4
        /*0034*/ 	.word	index@(__assertfail)
	.align		4
        /*0038*/ 	.word	index@(_ZN2at6native18elementwise_kernelILi128ELi4EZNS0_15gpu_kernel_implIZNS0_43_GLOBAL__N__7cc8d1ed_10_Dropout_cu_0e96ed3819masked_scale_kernelIhddEEvRNS_6TensorERKS5_S8_T1_EUldhE_EEvRNS_18TensorIteratorBaseERKT_EUliE_EEviS9_)
	.align		4
        /*003c*/ 	.word	index@(__assertfail)
	.align		4
        /*0040*/ 	.word	index@(_ZN2at6native27unrolled_elementwise_kernelIZNS0_43_GLOBAL__N__7cc8d1ed_10_Dropout_cu_0e96ed3819masked_scale_kernelIhddEEvRNS_6TensorERKS4_S7_T1_EUldhE_St5arrayIPcLm3EELi4E23TrivialOffsetCalculatorILi2EjESD_ILi1EjENS0_6memory12LoadWithCastILi2EEENSG_13StoreWithCastILi1EEEEEviT_T0_T2_T3_T4_T5_)
	.align		4
        /*0044*/ 	.word	index@(__assertfail)
	.align		4
        /*0048*/ 	.word	index@(_ZN2at6native18elementwise_kernelILi128ELi4EZNS0_15gpu_kernel_implIZNS0_43_GLOBAL__N__7cc8d1ed_10_Dropout_cu_0e96ed3819masked_scale_kernelIbN3c108BFloat16EfEEvRNS_6TensorERKS7_SA_T1_EUlS6_bE_EEvRNS_18TensorIteratorBaseERKT_EUliE_EEviSB_)
	.align		4
        /*004c*/ 	.word	index@(__assertfail)
	.align		4
        /*0050*/ 	.word	index@(_ZN2at6native27unrolled_elementwise_kernelIZNS0_43_GLOBAL__N__7cc8d1ed_10_Dropout_cu_0e96ed3819masked_scale_kernelIbN3c108BFloat16EfEEvRNS_6TensorERKS6_S9_T1_EUlS5_bE_St5arrayIPcLm3EELi4E23TrivialOffsetCalculatorILi2EjESF_ILi1EjENS0_6memory12LoadWithCastILi2EEENSI_13StoreWithCastILi1EEEEEviT_T0_T2_T3_T4_T5_)
	.align		4
        /*0054*/ 	.word	index@(__assertfail)
	.align		4
        /*0058*/ 	.word	index@(_ZN2at6native18elementwise_kernelILi128ELi4EZNS0_15gpu_kernel_implIZNS0_43_GLOBAL__N__7cc8d1ed_10_Dropout_cu_0e96ed3819masked_scale_kernelIbN3c104HalfEfEEvRNS_6TensorERKS7_SA_T1_EUlS6_bE_EEvRNS_18TensorIteratorBaseERKT_EUliE_EEviSB_)
	.align		4
        /*005c*/ 	.word	index@(__assertfail)
	.align		4
        /*0060*/ 	.word	index@(_ZN2at6native27unrolled_elementwise_kernelIZNS0_43_GLOBAL__N__7cc8d1ed_10_Dropout_cu_0e96ed3819masked_scale_kernelIbN3c104HalfEfEEvRNS_6TensorERKS6_S9_T1_EUlS5_bE_St5arrayIPcLm3EELi4E23TrivialOffsetCalculatorILi2EjESF_ILi1EjENS0_6memory12LoadWithCastILi2EEENSI_13StoreWithCastILi1EEEEEviT_T0_T2_T3_T4_T5_)
	.align		4
        /*0064*/ 	.word	index@(__assertfail)
	.align		4
        /*0068*/ 	.word	index@(_ZN2at6native18elementwise_kernelILi128ELi4EZNS0_15gpu_kernel_implIZNS0_43_GLOBAL__N__7cc8d1ed_10_Dropout_cu_0e96ed3819masked_scale_kernelIbffEEvRNS_6TensorERKS5_S8_T1_EUlfbE_EEvRNS_18TensorIteratorBaseERKT_EUliE_EEviS9_)
	.align		4
        /*006c*/ 	.word	index@(__assertfail)
	.align		4
        /*0070*/ 	.word	index@(_ZN2at6native27unrolled_elementwise_kernelIZNS0_43_GLOBAL__N__7cc8d1ed_10_Dropout_cu_0e96ed3819masked_scale_kernelIbffEEvRNS_6TensorERKS4_S7_T1_EUlfbE_St5arrayIPcLm3EELi4E23TrivialOffsetCalculatorILi2EjESD_ILi1EjENS0_6memory12LoadWithCastILi2EEENSG_13StoreWithCastILi1EEEEEviT_T0_T2_T3_T4_T5_)
	.align		4
        /*0074*/ 	.word	index@(__assertfail)
	.align		4
        /*0078*/ 	.word	index@(_ZN2at6native18elementwise_kernelILi128ELi4EZNS0_15gpu_kernel_implIZNS0_43_GLOBAL__N__7cc8d1ed_10_Dropout_cu_0e96ed3819masked_scale_kernelIbddEEvRNS_6TensorERKS5_S8_T1_EUldbE_EEvRNS_18TensorIteratorBaseERKT_EUliE_EEviS9_)
	.align		4
        /*007c*/ 	.word	index@(__assertfail)
	.align		4
        /*0080*/ 	.word	index@(_ZN2at6native27unrolled_elementwise_kernelIZNS0_43_GLOBAL__N__7cc8d1ed_10_Dropout_cu_0e96ed3819masked_scale_kernelIbddEEvRNS_6TensorERKS4_S7_T1_EUldbE_St5arrayIPcLm3EELi4E23TrivialOffsetCalculatorILi2EjESD_ILi1EjENS0_6memory12LoadWithCastILi2EEENSG_13StoreWithCastILi1EEEEEviT_T0_T2_T3_T4_T5_)
	.align		4
        /*0084*/ 	.word	index@(__assertfail)
	.align		4
        /*0088*/ 	.word	0x00000000
	.align		4
        /*008c*/ 	.word	0xfffffffe
	.align		4
        /*0090*/ 	.word	0x00000000
	.align		4
        /*0094*/ 	.word	0xfffffffd
	.align		4
        /*0098*/ 	.word	0x00000000
	.align		4
        /*009c*/ 	.word	0xfffffffc


//--------------------- .nv.constant4             --------------------------
	.section	.nv.constant4,"a",@progbits
	.align	8
	.align		8
.nv.constant4:
        /*0000*/ 	.dword	precalc_xorwow_matrix
	.align		8
        /*0008*/ 	.dword	precalc_xorwow_offset_matrix
	.align		8
        /*0010*/ 	.dword	mrg32k3aM1
	.align		8
        /*0018*/ 	.dword	mrg32k3aM2
	.align		8
        /*0020*/ 	.dword	mrg32k3aM1SubSeq
	.align		8
        /*0028*/ 	.dword	mrg32k3aM2SubSeq
	.align		8
        /*0030*/ 	.dword	mrg32k3aM1Seq
	.align		8
        /*0038*/ 	.dword	mrg32k3aM2Seq
	.align		8
        /*0040*/ 	.dword	__unnamed_1
	.align		8
        /*0048*/ 	.dword	__unnamed_2
	.align		8
        /*0050*/ 	.dword	__unnamed_3
	.align		8
        /*0058*/ 	.dword	__unnamed_4
	.align		8
        /*0060*/ 	.dword	__unnamed_5
	.align		8
        /*0068*/ 	.dword	__unnamed_6
	.align		8
        /*0070*/ 	.dword	__unnamed_7
	.align		8
        /*0078*/ 	.dword	__unnamed_8
	.align		8
        /*0080*/ 	.dword	__unnamed_9
	.align		8
        /*0088*/ 	.dword	__unnamed_10
	.align		8
        /*0090*/ 	.dword	_ZN41_INTERNAL_7cc8d1ed_10_Dropout_cu_0e96ed384cuda3std3__45__cpo5beginE
	.align		8
        /*0098*/ 	.dword	_ZN41_INTERNAL_7cc8d1ed_10_Dropout_cu_0e96ed384cuda3std3__45__cpo3endE
	.align		8
        /*00a0*/ 	.dword	_ZN41_INTERNAL_7cc8d1ed_10_Dropout_cu_0e96ed384cuda3std3__45__cpo6cbeginE
	.align		8
        /*00a8*/ 	.dword	_ZN41_INTERNAL_7cc8d1ed_10_Dropout_cu_0e96ed384cuda3std3__45__cpo4cendE
	.align		8
        /*00b0*/ 	.dword	_ZN41_INTERNAL_7cc8d1ed_10_Dropout_cu_0e96ed384cuda3std3__45__cpo6rbeginE
	.align		8
        /*00b8*/ 	.dword	_ZN41_INTERNAL_7cc8d1ed_10_Dropout_cu_0e96ed384cuda3std3__45__cpo4rendE
	.align		8
        /*00c0*/ 	.dword	_ZN41_INTERNAL_7cc8d1ed_10_Dropout_cu_0e96ed384cuda3std3__45__cpo7crbeginE
	.align		8
        /*00c8*/ 	.dword	_ZN41_INTERNAL_7cc8d1ed_10_Dropout_cu_0e96ed384cuda3std3__45__cpo5crendE
	.align		8
        /*00d0*/ 	.dword	_ZN41_INTERNAL_7cc8d1ed_10_Dropout_cu_0e96ed384cuda3std3__443_GLOBAL__N__7cc8d1ed_10_Dropout_cu_0e96ed386ignoreE
	.align		8
        /*00d8*/ 	.dword	_ZN41_INTERNAL_7cc8d1ed_10_Dropout_cu_0e96ed384cuda3std3__419piecewise_constructE
	.align		8
        /*00e0*/ 	.dword	_ZN41_INTERNAL_7cc8d1ed_10_Dropout_cu_0e96ed384cuda3std3__48in_placeE
	.align		8
        /*00e8*/ 	.dword	_ZN41_INTERNAL_7cc8d1ed_10_Dropout_cu_0e96ed384cuda3std3__420unreachable_sentinelE
	.align		8
        /*00f0*/ 	.dword	_ZN41_INTERNAL_7cc8d1ed_10_Dropout_cu_0e96ed384cuda3std6ranges3__45__cpo4swapE
	.align		8
        /*00f8*/ 	.dword	_ZN41_INTERNAL_7cc8d1ed_10_Dropout_cu_0e96ed384cuda3std6ranges3__45__cpo9iter_moveE
	.align		8
        /*0100*/ 	.dword	_ZN41_INTERNAL_7cc8d1ed_10_Dropout_cu_0e96ed384cuda3std6ranges3__45__cpo5beginE
	.align		8
        /*0108*/ 	.dword	_ZN41_INTERNAL_7cc8d1ed_10_Dropout_cu_0e96ed384cuda3std6ranges3__45__cpo3endE
	.align		8
        /*0110*/ 	.dword	_ZN41_INTERNAL_7cc8d1ed_10_Dropout_cu_0e96ed384cuda3std6ranges3__45__cpo6cbeginE
	.align		8
        /*0118*/ 	.dword	_ZN41_INTERNAL_7cc8d1ed_10_Dropout_cu_0e96ed384cuda3std6ranges3__45__cpo4cendE
	.align		8
        /*0120*/ 	.dword	_ZN41_INTERNAL_7cc8d1ed_10_Dropout_cu_0e96ed384cuda3std6ranges3__45__cpo7advanceE
	.align		8
        /*0128*/ 	.dword	_ZN41_INTERNAL_7cc8d1ed_10_Dropout_cu_0e96ed384cuda3std6ranges3__45__cpo9iter_swapE
	.align		8
        /*0130*/ 	.dword	_ZN41_INTERNAL_7cc8d1ed_10_Dropout_cu_0e96ed384cuda3std6ranges3__45__cpo4nextE
	.align		8
        /*0138*/ 	.dword	_ZN41_INTERNAL_7cc8d1ed_10_Dropout_cu_0e96ed384cuda3std6ranges3__45__cpo4prevE
	.align		8
        /*0140*/ 	.dword	_ZN41_INTERNAL_7cc8d1ed_10_Dropout_cu_0e96ed384cuda3std6ranges3__45__cpo4dataE
	.align		8
        /*0148*/ 	.dword	_ZN41_INTERNAL_7cc8d1ed_10_Dropout_cu_0e96ed384cuda3std6ranges3__45__cpo5cdataE
	.align		8
        /*0150*/ 	.dword	_ZN41_INTERNAL_7cc8d1ed_10_Dropout_cu_0e96ed384cuda3std6ranges3__45__cpo4sizeE
	.align		8
        /*0158*/ 	.dword	_ZN41_INTERNAL_7cc8d1ed_10_Dropout_cu_0e96ed384cuda3std6ranges3__45__cpo5ssizeE
	.align		8
        /*0160*/ 	.dword	_ZN41_INTERNAL_7cc8d1ed_10_Dropout_cu_0e96ed384cuda3std6ranges3__45__cpo8distanceE
	.align		8
        /*0168*/ 	.dword	_ZN41_INTERNAL_7cc8d1ed_10_Dropout_cu_0e96ed386thrust24THRUST_300001_SM_1030_NS6system6detail10sequential3seqE
	.align		8
        /*0170*/ 	.dword	$str$6
	.align		8
        /*0178*/ 	.dword	$str$7
	.align		8
        /*0180*/ 	.dword	__assertfail


//--------------------- .nv.constant3             --------------------------
	.section	.nv.constant3,"a",@progbits
	.align	8
.nv.constant3:
	.type		__cr_lgamma_table,@object
	.size		__cr_lgamma_table,(.L_8 - __cr_lgamma_table)
__cr_lgamma_table:
        /*0000*/ 	.byte	0x00, 0x00, 0x00, 0x00, 0x00, 0x00, 0x00, 0x00, 0x00, 0x00, 0x00, 0x00, 0x00, 0x00, 0x00, 0x00
        /*0010*/ 	.byte	0xef, 0x39, 0xfa, 0xfe, 0x42, 0x2e, 0xe6, 0x3f, 0x02, 0x20, 0x2a, 0xfa, 0x0b, 0xab, 0xfc, 0x3f
        /*0020*/ 	.byte	0xf9, 0x2c, 0x92, 0x7c, 0xa7, 0x6c, 0x09, 0x40, 0xc9, 0x79, 0x44, 0x3c, 0x64, 0x26, 0x13, 0x40
        /*0030*/ 	.byte	0xca, 0x01, 0xcf, 0x3a, 0x27, 0x51, 0x1a, 0x40, 0x30, 0xcc, 0x2d, 0xf3, 0xe1, 0x0c, 0x21, 0x40
        /*0040*/ 	.byte	0x0d, 0xb7, 0xfc, 0x82, 0x8e, 0x35, 0x25, 0x40
.L_8:


//--------------------- .text._ZN2at6native43_GLOBAL__N__7cc8d1ed_10_Dropout_cu_0e96ed3820fused_dropout_kernelIN3c108BFloat16EfmLin1ELin1EhEEvNS_4cuda6detail10TensorInfoIKT_T1_EENS7_IS8_SA_EENS7_IT4_SA_EESA_T0_NS_15PhiloxCudaStateE --------------------------
	.section	.text._ZN2at6native43_GLOBAL__N__7cc8d1ed_10_Dropout_cu_0e96ed3820fused_dropout_kernelIN3c108BFloat16EfmLin1ELin1EhEEvNS_4cuda6detail10TensorInfoIKT_T1_EENS7_IS8_SA_EENS7_IT4_SA_EESA_T0_NS_15PhiloxCudaStateE,"ax",@progbits
	.align	128
.text._ZN2at6native43_GLOBAL__N__7cc8d1ed_10_Dropout_cu_0e96ed3820fused_dropout_kernelIN3c108BFloat16EfmLin1ELin1EhEEvNS_4cuda6detail10TensorInfoIKT_T1_EENS7_IS8_SA_EENS7_IT4_SA_EESA_T0_NS_15PhiloxCudaStateE:
        .type           _ZN2at6native43_GLOBAL__N__7cc8d1ed_10_Dropout_cu_0e96ed3820fused_dropout_kernelIN3c108BFloat16EfmLin1ELin1EhEEvNS_4cuda6detail10TensorInfoIKT_T1_EENS7_IS8_SA_EENS7_IT4_SA_EESA_T0_NS_15PhiloxCudaStateE,@function
        .size           _ZN2at6native43_GLOBAL__N__7cc8d1ed_10_Dropout_cu_0e96ed3820fused_dropout_kernelIN3c108BFloat16EfmLin1ELin1EhEEvNS_4cuda6detail10TensorInfoIKT_T1_EENS7_IS8_SA_EENS7_IT4_SA_EESA_T0_NS_15PhiloxCudaStateE,(.L_x_13980 - _ZN2at6native43_GLOBAL__N__7cc8d1ed_10_Dropout_cu_0e96ed3820fused_dropout_kernelIN3c108BFloat16EfmLin1ELin1EhEEvNS_4cuda6detail10TensorInfoIKT_T1_EENS7_IS8_SA_EENS7_IT4_SA_EESA_T0_NS_15PhiloxCudaStateE)
        .other          _ZN2at6native43_GLOBAL__N__7cc8d1ed_10_Dropout_cu_0e96ed3820fused_dropout_kernelIN3c108BFloat16EfmLin1ELin1EhEEvNS_4cuda6detail10TensorInfoIKT_T1_EENS7_IS8_SA_EENS7_IT4_SA_EESA_T0_NS_15PhiloxCudaStateE,@"STO_CUDA_ENTRY STV_DEFAULT"
_ZN2at6native43_GLOBAL__N__7cc8d1ed_10_Dropout_cu_0e96ed3820fused_dropout_kernelIN3c108BFloat16EfmLin1ELin1EhEEvNS_4cuda6detail10TensorInfoIKT_T1_EENS7_IS8_SA_EENS7_IT4_SA_EESA_T0_NS_15PhiloxCudaStateE:
[----:B------:R-:W-:Y:S01]  /*0000*/  LDC R1, c[0x0][0x37c] ;  /* 0x0000df00ff017b82 */ /* 0x000fe20000000800 */
[----:B------:R-:W0:Y:S07]  /*0010*/  LDCU UR4, c[0x0][0x884] ;  /* 0x00011080ff0477ac */ /* 0x000e2e0008000800 */
[----:B------:R-:W1:Y:S01]  /*0020*/  LDC R13, c[0x0][0x878] ;  /* 0x00021e00ff0d7b82 */ /* 0x000e620000000800 */
[----:B------:R-:W2:Y:S07]  /*0030*/  LDCU.64 UR6, c[0x0][0x358] ;  /* 0x00006b00ff0677ac */ /* 0x000eae0008000a00 */
[----:B------:R-:W3:Y:S08]  /*0040*/  LDC R12, c[0x0][0x87c] ;  /* 0x00021f00ff0c7b82 */ /* 0x000ef00000000800 */
[----:B------:R-:W4:Y:S01]  /*0050*/  LDC R4, c[0x0][0x868] ;  /* 0x00021a00ff047b82 */ /* 0x000f220000000800 */
[----:B0-----:R-:W-:-:S06]  /*0060*/  UPRMT UR4, UR4, 0x7770, URZ ;  /* 0x0000777004047896 */ /* 0x001fcc00080000ff */
[----:B------:R-:W-:-:S05]  /*0070*/  ISETP.NE.AND P0, PT, RZ, UR4, PT ;  /* 0x00000004ff007c0c */ /* 0x000fca000bf05270 */
[----:B------:R-:W0:Y:S08]  /*0080*/  LDCU.64 UR4, c[0x0][0x870] ;  /* 0x00010e00ff0477ac */ /* 0x000e300008000a00 */
[----:B-1----:R-:W-:Y:S01]  /*0090*/  @P0 MOV R8, R13 ;  /* 0x0000000d00080202 */ /* 0x002fe20000000f00 */
[----:B---3--:R-:W-:Y:S01]  /*00a0*/  @P0 IMAD.MOV.U32 R9, RZ, RZ, R12 ;  /* 0x000000ffff090224 */ /* 0x008fe200078e000c */
[----:B------:R-:W1:Y:S05]  /*00b0*/  @P0 LDC R11, c[0x0][0x880] ;  /* 0x00022000ff0b0b82 */ /* 0x000e6a0000000800 */
[----:B--2---:R-:W1:Y:S01]  /*00c0*/  @P0 LDG.E.64 R8, desc[UR6][R8.64] ;  /* 0x0000000608080981 */ /* 0x004e62000c1e1b00 */
[----:B0-----:R-:W-:Y:S01]  /*00d0*/  MOV R18, UR4 ;  /* 0x0000000400127c02 */ /* 0x001fe20008000f00 */
[----:B------:R-:W-:-:S06]  /*00e0*/  IMAD.U32 R19, RZ, RZ, UR5 ;  /* 0x00000005ff137e24 */ /* 0x000fcc000f8e00ff */
[----:B------:R-:W2:Y:S01]  /*00f0*/  @P0 LDG.E.64 R18, desc[UR6][R18.64] ;  /* 0x0000000612120981 */ /* 0x000ea2000c1e1b00 */
[----:B------:R-:W0:Y:S01]  /*0100*/  S2UR UR4, SR_CTAID.X ;  /* 0x00000000000479c3 */ /* 0x000e220000002500 */
[----:B----4-:R-:W-:Y:S01]  /*0110*/  FMUL.FTZ R4, R4, 1 ;  /* 0x3f80000004047820 */ /* 0x010fe20000410000 */
[----:B------:R-:W-:Y:S01]  /*0120*/  IMAD.MOV.U32 R40, RZ, RZ, RZ ;  /* 0x000000ffff287224 */ /* 0x000fe200078e00ff */
[----:B------:R-:W0:Y:S04]  /*0130*/  S2R R45, SR_TID.X ;  /* 0x00000000002d7919 */ /* 0x000e280000002100 */
[----:B------:R-:W3:Y:S01]  /*0140*/  F2F.F64.F32 R4, R4 ;  /* 0x0000000400047310 */ /* 0x000ee20000201800 */
[----:B------:R-:W0:Y:S01]  /*0150*/  LDC R0, c[0x0][0x360] ;  /* 0x0000d800ff007b82 */ /* 0x000e220000000800 */
[----:B---3--:R-:W-:Y:S01]  /*0160*/  IADD3 R6, PT, PT, R5, 0x300402, RZ ;  /* 0x0030040205067810 */ /* 0x008fe20007ffe0ff */
[----:B0-----:R-:W-:-:S05]  /*0170*/  IMAD R45, R0, UR4, R45 ;  /* 0x00000004002d7c24 */ /* 0x001fca000f8e022d */
[----:B------:R-:W-:Y:S01]  /*0180*/  MOV R39, R45 ;  /* 0x0000002d00277202 */ /* 0x000fe20000000f00 */
[----:B------:R-:W0:-:S15]  /*0190*/  MUFU.RCP64H R7, R5 ;  /* 0x0000000500077308 */ /* 0x000e1e0000001800 */
[----:B------:R-:W-:-:S15]  /*01a0*/  NOP ;  /* 0x0000000000007918 */ /* 0x000fde0000000000 */
[----:B------:R-:W-:-:S15]  /*01b0*/  NOP ;  /* 0x0000000000007918 */ /* 0x000fde0000000000 */
[----:B------:R-:W-:-:S10]  /*01c0*/  NOP ;  /* 0x0000000000007918 */ /* 0x000fd40000000000 */
[----:B0-----:R-:W0:-:S15]  /*01d0*/  DFMA R2, -R4, R6, 1 ;  /* 0x3ff000000402742b */ /* 0x001e1e0000000106 */
[----:B------:R-:W-:-:S15]  /*01e0*/  NOP ;  /* 0x0000000000007918 */ /* 0x000fde0000000000 */
[----:B------:R-:W-:-:S15]  /*01f0*/  NOP ;  /* 0x0000000000007918 */ /* 0x000fde0000000000 */
[----:B------:R-:W-:-:S15]  /*0200*/  NOP ;  /* 0x0000000000007918 */ /* 0x000fde0000000000 */
[----:B------:R-:W-:-:S04]  /*0210*/  NOP ;  /* 0x0000000000007918 */ /* 0x000fc80000000000 */
[----:B0-----:R-:W0:-:S15]  /*0220*/  DFMA R2, R2, R2, R2 ;  /* 0x000000020202722b */ /* 0x001e1e0000000002 */
[----:B------:R-:W-:-:S15]  /*0230*/  NOP ;  /* 0x0000000000007918 */ /* 0x000fde0000000000 */
[----:B------:R-:W-:-:S15]  /*0240*/  NOP ;  /* 0x0000000000007918 */ /* 0x000fde0000000000 */
[----:B------:R-:W-:-:S15]  /*0250*/  NOP ;  /* 0x0000000000007918 */ /* 0x000fde0000000000 */
[----:B------:R-:W-:-:S04]  /*0260*/  NOP ;  /* 0x0000000000007918 */ /* 0x000fc80000000000 */
[----:B0-----:R2:W0:Y:S01]  /*0270*/  DFMA R2, R6, R2, R6 ;  /* 0x000000020602722b */ /* 0x0014220000000006 */
[----:B-1----:R-:W-:Y:S01]  /*0280*/  @P0 IADD3 R13, P1, PT, R8, R11, RZ ;  /* 0x0000000b080d0210 */ /* 0x002fe20007f3e0ff */
[----:B------:R-:W-:-:S04]  /*0290*/  IMAD.WIDE.U32 R10, R45, -0x326172a9, RZ ;  /* 0xcd9e8d572d0a7825 */ /* 0x000fc800078e00ff */
[----:B------:R-:W-:Y:S01]  /*02a0*/  @P0 IMAD.X R12, RZ, RZ, R9, P1 ;  /* 0x000000ffff0c0224 */ /* 0x000fe200008e0609 */
[----:B------:R-:W-:-:S04]  /*02b0*/  FSETP.GEU.AND P0, PT, |R6|, 5.8789094863358348022e-39, PT ;  /* 0x004004020600780b */ /* 0x000fc80003f0e200 */
[--C-:B------:R-:W-:Y:S01]  /*02c0*/  SHF.R.U64 R44, R13, 0x2, R12.reuse ;  /* 0x000000020d2c7819 */ /* 0x100fe2000000120c */
[C---:B--2---:R-:W-:Y:S01]  /*02d0*/  VIADD R7, R18.reuse, 0x9e3779b9 ;  /* 0x9e3779b912077836 */ /* 0x044fe20000000000 */
[----:B------:R-:W-:Y:S02]  /*02e0*/  SHF.R.U32.HI R43, RZ, 0x2, R12 ;  /* 0x00000002ff2b7819 */ /* 0x000fe4000001160c */
[----:B------:R-:W-:Y:S01]  /*02f0*/  IADD3 R41, PT, PT, R18, -0x700cb87f, RZ ;  /* 0x8ff3478112297810 */ /* 0x000fe20007ffe0ff */
[----:B------:R-:W-:Y:S01]  /*0300*/  IMAD.WIDE.U32 R8, R44, -0x2daee0ad, RZ ;  /* 0xd2511f532c087825 */ /* 0x000fe200078e00ff */
[----:B------:R-:W-:-:S04]  /*0310*/  LOP3.LUT R14, R43, R11, R18, 0x96, !PT ;  /* 0x0000000b2b0e7212 */ /* 0x000fc800078e9612 */
[----:B------:R-:W-:Y:S01]  /*0320*/  LOP3.LUT R16, R9, R19, RZ, 0x3c, !PT ;  /* 0x0000001309107212 */ /* 0x000fe200078e3cff */
[----:B------:R-:W-:Y:S01]  /*0330*/  IMAD.WIDE.U32 R14, R14, -0x2daee0ad, RZ ;  /* 0xd2511f530e0e7825 */ /* 0x000fe200078e00ff */
[----:B------:R-:W-:-:S03]  /*0340*/  IADD3 R9, PT, PT, R19, -0x4498517b, RZ ;  /* 0xbb67ae8513097810 */ /* 0x000fc60007ffe0ff */
[----:B------:R-:W-:Y:S01]  /*0350*/  IMAD.WIDE.U32 R16, R16, -0x326172a9, RZ ;  /* 0xcd9e8d5710107825 */ /* 0x000fe200078e00ff */
[----:B------:R-:W-:Y:S02]  /*0360*/  LOP3.LUT R9, R9, R8, R15, 0x96, !PT ;  /* 0x0000000809097212 */ /* 0x000fe400078e960f */
[----:B------:R-:W-:Y:S02]  /*0370*/  IADD3 R15, PT, PT, R18, 0x3c6ef372, RZ ;  /* 0x3c6ef372120f7810 */ /* 0x000fe40007ffe0ff */
[----:B------:R-:W-:Y:S01]  /*0380*/  LOP3.LUT R7, R7, R10, R17, 0x96, !PT ;  /* 0x0000000a07077212 */ /* 0x000fe200078e9611 */
[----:B------:R-:W-:-:S04]  /*0390*/  IMAD.WIDE.U32 R10, R9, -0x326172a9, RZ ;  /* 0xcd9e8d57090a7825 */ /* 0x000fc800078e00ff */
[----:B------:R-:W-:Y:S01]  /*03a0*/  IMAD.WIDE.U32 R8, R7, -0x2daee0ad, RZ ;  /* 0xd2511f5307087825 */ /* 0x000fe200078e00ff */
[----:B------:R-:W-:-:S03]  /*03b0*/  LOP3.LUT R15, R15, R16, R11, 0x96, !PT ;  /* 0x000000100f0f7212 */ /* 0x000fc600078e960b */
[----:B------:R-:W-:-:S05]  /*03c0*/  VIADD R7, R19, 0x76cf5d0a ;  /* 0x76cf5d0a13077836 */ /* 0x000fca0000000000 */
[----:B------:R-:W-:Y:S01]  /*03d0*/  LOP3.LUT R7, R7, R14, R9, 0x96, !PT ;  /* 0x0000000e07077212 */ /* 0x000fe200078e9609 */
[----:B------:R-:W-:Y:S01]  /*03e0*/  IMAD.WIDE.U32 R14, R15, -0x2daee0ad, RZ ;  /* 0xd2511f530f0e7825 */ /* 0x000fe200078e00ff */
[----:B------:R-:W-:-:S03]  /*03f0*/  IADD3 R9, PT, PT, R19, 0x32370b8f, RZ ;  /* 0x32370b8f13097810 */ /* 0x000fc60007ffe0ff */
[----:B------:R-:W-:Y:S01]  /*0400*/  IMAD.WIDE.U32 R16, R7, -0x326172a9, RZ ;  /* 0xcd9e8d5707107825 */ /* 0x000fe200078e00ff */
[----:B------:R-:W-:-:S13]  /*0410*/  LOP3.LUT R20, R9, R8, R15, 0x96, !PT ;  /* 0x0000000809147212 */ /* 0x000fda00078e960f */
[----:B0-----:R-:W0:Y:S01]  /*0420*/  DFMA R8, -R4, R2, 1 ;  /* 0x3ff000000408742b */ /* 0x001e220000000102 */
[----:B------:R-:W-:Y:S02]  /*0430*/  VIADD R7, R18, 0xdaa66d2b ;  /* 0xdaa66d2b12077836 */ /* 0x000fe40000000000 */
[----:B------:R-:W-:-:S03]  /*0440*/  IMAD.WIDE.U32 R20, R20, -0x326172a9, RZ ;  /* 0xcd9e8d5714147825 */ /* 0x000fc600078e00ff */
[----:B------:R-:W-:Y:S01]  /*0450*/  LOP3.LUT R10, R7, R10, R17, 0x96, !PT ;  /* 0x0000000a070a7212 */ /* 0x000fe200078e9611 */
[----:B------:R-:W-:Y:S01]  /*0460*/  VIADD R15, R19, 0xed9eba14 ;  /* 0xed9eba14130f7836 */ /* 0x000fe20000000000 */
[----:B------:R-:W-:-:S03]  /*0470*/  IADD3 R7, PT, PT, R18, 0x78dde6e4, RZ ;  /* 0x78dde6e412077810 */ /* 0x000fc60007ffe0ff */
[----:B------:R-:W-:Y:S01]  /*0480*/  IMAD.WIDE.U32 R10, R10, -0x2daee0ad, RZ ;  /* 0xd2511f530a0a7825 */ /* 0x000fe200078e00ff */
[----:B------:R-:W-:-:S04]  /*0490*/  LOP3.LUT R7, R7, R16, R21, 0x96, !PT ;  /* 0x0000001007077212 */ /* 0x000fc800078e9615 */
[----:B------:R-:W-:Y:S01]  /*04a0*/  LOP3.LUT R16, R15, R14, R11, 0x96, !PT ;  /* 0x0000000e0f107212 */ /* 0x000fe200078e960b */
[----:B------:R-:W-:Y:S01]  /*04b0*/  IMAD.WIDE.U32 R14, R7, -0x2daee0ad, RZ ;  /* 0xd2511f53070e7825 */ /* 0x000fe200078e00ff */
[----:B------:R-:W-:-:S03]  /*04c0*/  IADD3 R11, PT, PT, R19, -0x56f99767, RZ ;  /* 0xa9066899130b7810 */ /* 0x000fc60007ffe0ff */
[----:B------:R-:W-:Y:S01]  /*04d0*/  IMAD.WIDE.U32 R16, R16, -0x326172a9, RZ ;  /* 0xcd9e8d5710107825 */ /* 0x000fe200078e00ff */
[----:B------:R-:W-:Y:S02]  /*04e0*/  LOP3.LUT R11, R11, R10, R15, 0x96, !PT ;  /* 0x0000000a0b0b7212 */ /* 0x000fe400078e960f */
[C---:B------:R-:W-:Y:S01]  /*04f0*/  IADD3 R15, PT, PT, R18.reuse, -0x4ab325aa, RZ ;  /* 0xb54cda56120f7810 */ /* 0x040fe20007ffe0ff */
[----:B------:R-:W-:-:S05]  /*0500*/  VIADD R7, R18, 0x1715609d ;  /* 0x1715609d12077836 */ /* 0x000fca0000000000 */
        /* <DEDUP_REMOVED lines=9> */
[----:B------:R-:W-:Y:S02]  /*05a0*/  LOP3.LUT R11, R11, R10, R15, 0x96, !PT ;  /* 0x0000000a0b0b7212 */ /* 0x000fe400078e960f */
[C---:B------:R-:W-:Y:S01]  /*05b0*/  IADD3 R15, PT, PT, R18.reuse, -0xe443238, RZ ;  /* 0xf1bbcdc8120f7810 */ /* 0x040fe20007ffe0ff */
[----:B------:R-:W-:-:S05]  /*05c0*/  VIADD R7, R18, 0x5384540f ;  /* 0x5384540f12077836 */ /* 0x000fca0000000000 */
[----:B------:R-:W-:Y:S01]  /*05d0*/  LOP3.LUT R7, R7, R20, R17, 0x96, !PT ;  /* 0x0000001407077212 */ /* 0x000fe200078e9611 */
[----:B------:R-:W-:-:S04]  /*05e0*/  IMAD.WIDE.U32 R20, R11, -0x326172a9, RZ ;  /* 0xcd9e8d570b147825 */ /* 0x000fc800078e00ff */
[----:B------:R-:W-:Y:S01]  /*05f0*/  IMAD.WIDE.U32 R10, R7, -0x2daee0ad, RZ ;  /* 0xd2511f53070a7825 */ /* 0x000fe200078e00ff */
[----:B------:R-:W-:Y:S01]  /*0600*/  LOP3.LUT R42, R15, R16, R21, 0x96, !PT ;  /* 0x000000100f2a7212 */ /* 0x000fe200078e9615 */
[----:B0-----:R0:W1:Y:S02]  /*0610*/  DFMA R2, R2, R8, R2 ;  /* 0x000000080202722b */ /* 0x0010640000000002 */
[----:B------:R-:W-:-:S05]  /*0620*/  VIADD R7, R19, 0xdb3d7428 ;  /* 0xdb3d742813077836 */ /* 0x000fca0000000000 */
[----:B------:R-:W-:Y:S01]  /*0630*/  LOP3.LUT R14, R7, R14, R11, 0x96, !PT ;  /* 0x0000000e070e7212 */ /* 0x000fe200078e960b */
[----:B------:R-:W-:-:S04]  /*0640*/  IMAD.HI.U32 R7, R42, -0x2daee0ad, RZ ;  /* 0xd2511f532a077827 */ /* 0x000fc800078e00ff */
[----:B------:R-:W-:Y:S01]  /*0650*/  IMAD.HI.U32 R6, R14, -0x326172a9, RZ ;  /* 0xcd9e8d570e067827 */ /* 0x000fe200078e00ff */
[----:B------:R-:W-:-:S04]  /*0660*/  LOP3.LUT R12, R10, R7, RZ, 0x3c, !PT ;  /* 0x000000070a0c7212 */ /* 0x000fc800078e3cff */
[----:B------:R-:W-:Y:S01]  /*0670*/  LOP3.LUT R41, R41, R20, R6, 0x96, !PT ;  /* 0x0000001429297212 */ /* 0x000fe200078e9606 */
[----:B01----:R-:W-:Y:S06]  /*0680*/  @P0 BRA `(.L_x_0) ;  /* 0x0000000000180947 */ /* 0x003fec0003800000 */
[----:B------:R-:W-:-:S05]  /*0690*/  LOP3.LUT R2, R5, 0x7fffffff, RZ, 0xc0, !PT ;  /* 0x7fffffff05027812 */ /* 0x000fca00078ec0ff */
[----:B------:R-:W-:Y:S01]  /*06a0*/  VIADD R8, R2, 0xfff00000 ;  /* 0xfff0000002087836 */ /* 0x000fe20000000000 */
[----:B------:R-:W-:-:S07]  /*06b0*/  MOV R2, 0x6d0 ;  /* 0x000006d000027802 */ /* 0x000fce0000000f00 */
[----:B------:R-:W-:Y:S05]  /*06c0*/  CALL.REL.NOINC `($__internal_0_$__cuda_sm20_dblrcp_rn_slowpath_v3) ;  /* 0x000001d400347944 */ /* 0x000fea0003c00000 */
[----:B------:R-:W-:Y:S01]  /*06d0*/  MOV R2, R6 ;  /* 0x0000000600027202 */ /* 0x000fe20000000f00 */
[----:B------:R-:W-:-:S07]  /*06e0*/  IMAD.MOV.U32 R3, RZ, RZ, R7 ;  /* 0x000000ffff037224 */ /* 0x000fce00078e0007 */
.L_x_0:
[----:B------:R-:W0:Y:S01]  /*06f0*/  LDCU.64 UR4, c[0x0][0x860] ;  /* 0x00010c00ff0477ac */ /* 0x000e220008000a00 */
[----:B------:R-:W1:Y:S01]  /*0700*/  F2F.F32.F64 R38, R2 ;  /* 0x0000000200267310 */ /* 0x000e620000301000 */
[----:B------:R-:W2:Y:S01]  /*0710*/  LDCU UR8, c[0x0][0x370] ;  /* 0x00006e00ff0877ac */ /* 0x000ea20008000800 */
[----:B------:R-:W-:Y:S01]  /*0720*/  UMOV UR10, 0xf0000000 ;  /* 0xf0000000000a7882 */ /* 0x000fe20000000000 */
[----:B------:R-:W-:-:S15]  /*0730*/  UMOV UR11, 0x380fffff ;  /* 0x380fffff000b7882 */ /* 0x000fde0000000000 */
[----:B------:R-:W-:-:S15]  /*0740*/  NOP ;  /* 0x0000000000007918 */ /* 0x000fde0000000000 */
[----:B------:R-:W-:-:S15]  /*0750*/  NOP ;  /* 0x0000000000007918 */ /* 0x000fde0000000000 */
[----:B------:R-:W-:-:S15]  /*0760*/  NOP ;  /* 0x0000000000007918 */ /* 0x000fde0000000000 */
[----:B------:R-:W-:-:S01]  /*0770*/  NOP ;  /* 0x0000000000007918 */ /* 0x000fc20000000000 */
[----:B------:R-:W1:Y:S02]  /*0780*/  DSETP.GEU.AND P0, PT, |R2|, UR10, PT ;  /* 0x0000000a02007e2a */ /* 0x000e64000bf0e200 */
[----:B-1----:R-:W-:Y:S01]  /*0790*/  @!P0 FMUL R38, R38, 1.175494350822287508e-38 ;  /* 0x0080000026268820 */ /* 0x002fe20000400000 */
[----:B0-----:R-:W-:-:S04]  /*07a0*/  UIADD3 UR4, UP0, UPT, UR4, -0x1, URZ ;  /* 0xffffffff04047890 */ /* 0x001fc8000ff1e0ff */
[----:B------:R-:W-:Y:S01]  /*07b0*/  UIADD3.X UR5, UPT, UPT, UR5, -0x1, URZ, UP0, !UPT ;  /* 0xffffffff05057890 */ /* 0x000fe200087fe4ff */
[----:B--2---:R-:W-:-:S03]  /*07c0*/  IMAD R17, R0, UR8, RZ ;  /* 0x0000000800117c24 */ /* 0x004fc6000f8e02ff */
[----:B------:R-:W-:Y:S02]  /*07d0*/  UISETP.NE.U32.AND UP0, UPT, UR5, URZ, UPT ;  /* 0x000000ff0500728c */ /* 0x000fe4000bf05070 */
[----:B------:R-:W-:-:S07]  /*07e0*/  SHF.L.U32 R16, R17, 0x2, RZ ;  /* 0x0000000211107819 */ /* 0x000fce00000006ff */
[----:B------:R-:W-:Y:S05]  /*07f0*/  BRA.U UP0, `(.L_x_1) ;  /* 0x0000000100507547 */ /* 0x000fea000b800000 */
[----:B------:R-:W0:Y:S01]  /*0800*/  I2F.U32.RP R4, R16 ;  /* 0x0000001000047306 */ /* 0x000e220000209000 */
[----:B------:R-:W-:Y:S02]  /*0810*/  IADD3 R5, PT, PT, RZ, -R16, RZ ;  /* 0x80000010ff057210 */ /* 0x000fe40007ffe0ff */
[----:B------:R-:W-:Y:S02]  /*0820*/  ISETP.NE.U32.AND P2, PT, R16, RZ, PT ;  /* 0x000000ff1000720c */ /* 0x000fe40003f45070 */
[----:B------:R-:W-:-:S03]  /*0830*/  MOV R23, RZ ;  /* 0x000000ff00177202 */ /* 0x000fc60000000f00 */
[----:B0-----:R-:W0:Y:S02]  /*0840*/  MUFU.RCP R4, R4 ;  /* 0x0000000400047308 */ /* 0x001e240000001000 */
[----:B0-----:R-:W-:-:S06]  /*0850*/  VIADD R2, R4, 0xffffffe ;  /* 0x0ffffffe04027836 */ /* 0x001fcc0000000000 */
[----:B------:R0:W1:Y:S02]  /*0860*/  F2I.FTZ.U32.TRUNC.NTZ R3, R2 ;  /* 0x0000000200037305 */ /* 0x000064000021f000 */
[----:B0-----:R-:W-:Y:S02]  /*0870*/  IMAD.MOV.U32 R2, RZ, RZ, RZ ;  /* 0x000000ffff027224 */ /* 0x001fe400078e00ff */
[----:B-1----:R-:W-:-:S04]  /*0880*/  IMAD R5, R5, R3, RZ ;  /* 0x0000000305057224 */ /* 0x002fc800078e02ff */
[----:B------:R-:W-:-:S06]  /*0890*/  IMAD.HI.U32 R3, R3, R5, R2 ;  /* 0x0000000503037227 */ /* 0x000fcc00078e0002 */
[----:B------:R-:W-:-:S05]  /*08a0*/  IMAD.HI.U32 R22, R3, UR4, RZ ;  /* 0x0000000403167c27 */ /* 0x000fca000f8e00ff */
[----:B------:R-:W-:-:S05]  /*08b0*/  IADD3 R3, PT, PT, -R22, RZ, RZ ;  /* 0x000000ff16037210 */ /* 0x000fca0007ffe1ff */
[----:B------:R-:W-:-:S05]  /*08c0*/  IMAD R3, R16, R3, UR4 ;  /* 0x0000000410037e24 */ /* 0x000fca000f8e0203 */
[----:B------:R-:W-:-:S13]  /*08d0*/  ISETP.GE.U32.AND P0, PT, R3, R16, PT ;  /* 0x000000100300720c */ /* 0x000fda0003f06070 */
[----:B------:R-:W-:Y:S01]  /*08e0*/  @P0 IMAD.IADD R3, R3, 0x1, -R16 ;  /* 0x0000000103030824 */ /* 0x000fe200078e0a10 */
[----:B------:R-:W-:-:S04]  /*08f0*/  @P0 IADD3 R22, PT, PT, R22, 0x1, RZ ;  /* 0x0000000116160810 */ /* 0x000fc80007ffe0ff */
[----:B------:R-:W-:-:S13]  /*0900*/  ISETP.GE.U32.AND P1, PT, R3, R16, PT ;  /* 0x000000100300720c */ /* 0x000fda0003f26070 */
[----:B------:R-:W-:Y:S01]  /*0910*/  @P1 VIADD R22, R22, 0x1 ;  /* 0x0000000116161836 */ /* 0x000fe20000000000 */
[----:B------:R-:W-:Y:S01]  /*0920*/  @!P2 LOP3.LUT R22, RZ, R16, RZ, 0x33, !PT ;  /* 0x00000010ff16a212 */ /* 0x000fe200078e33ff */
[----:B------:R-:W-:Y:S06]  /*0930*/  BRA `(.L_x_2) ;  /* 0x0000000000187947 */ /* 0x000fec0003800000 */
.L_x_1:
[----:B------:R-:W-:Y:S01]  /*0940*/  IMAD.U32 R34, RZ, RZ, UR4 ;  /* 0x00000004ff227e24 */ /* 0x000fe2000f8e00ff */
[----:B------:R-:W-:Y:S01]  /*0950*/  MOV R31, UR5 ;  /* 0x00000005001f7c02 */ /* 0x000fe20008000f00 */
[----:B------:R-:W-:Y:S01]  /*0960*/  IMAD.MOV.U32 R26, RZ, RZ, R16 ;  /* 0x000000ffff1a7224 */ /* 0x000fe200078e0010 */
[----:B------:R-:W-:Y:S02]  /*0970*/  MOV R27, RZ ;  /* 0x000000ff001b7202 */ /* 0x000fe40000000f00 */
[----:B------:R-:W-:-:S07]  /*0980*/  MOV R24, 0x9a0 ;  /* 0x000009a000187802 */ /* 0x000fce0000000f00 */
[----:B------:R-:W-:Y:S05]  /*0990*/  CALL.REL.NOINC `($__internal_1_$__cuda_sm20_div_u64) ;  /* 0x000001d400f47944 */ /* 0x000fea0003c00000 */
.L_x_2:
[----:B------:R-:W-:-:S04]  /*09a0*/  IMAD.SHL.U32 R2, R0, 0x4, RZ ;  /* 0x0000000400027824 */ /* 0x000fc800078e00ff */
[----:B------:R-:W-:-:S04]  /*09b0*/  IMAD.WIDE.U32 R2, R2, UR8, RZ ;  /* 0x0000000802027c25 */ /* 0x000fc8000f8e00ff */
[-C--:B------:R-:W-:Y:S02]  /*09c0*/  IMAD R5, R3, R22.reuse, RZ ;  /* 0x0000001603057224 */ /* 0x080fe400078e02ff */
[----:B------:R-:W-:-:S04]  /*09d0*/  IMAD.WIDE.U32 R20, R2, R22, R2 ;  /* 0x0000001602147225 */ /* 0x000fc800078e0002 */
[----:B------:R-:W-:Y:S01]  /*09e0*/  IMAD R5, R2, R23, R5 ;  /* 0x0000001702057224 */ /* 0x000fe200078e0205 */
[----:B------:R-:W-:-:S04]  /*09f0*/  ISETP.GT.U32.AND P0, PT, R20, R45, PT ;  /* 0x0000002d1400720c */ /* 0x000fc80003f04070 */
[----:B------:R-:W-:-:S04]  /*0a00*/  IADD3 R15, PT, PT, R21, R5, RZ ;  /* 0x00000005150f7210 */ /* 0x000fc80007ffe0ff */
[----:B------:R-:W-:-:S13]  /*0a10*/  ISETP.GT.U32.AND.EX P0, PT, R15, R40, PT, P0 ;  /* 0x000000280f00720c */ /* 0x000fda0003f04100 */
[----:B------:R-:W-:Y:S05]  /*0a20*/  @!P0 EXIT ;  /* 0x000000000000894d */ /* 0x000fea0003800000 */
[----:B------:R-:W-:Y:S01]  /*0a30*/  VIADD R3, R19, 0x96a522ad ;  /* 0x96a522ad13037836 */ /* 0x000fe20000000000 */
[----:B------:R-:W-:Y:S01]  /*0a40*/  LOP3.LUT R13, R13, 0x3, RZ, 0xc0, !PT ;  /* 0x000000030d0d7812 */ /* 0x000fe200078ec0ff */
[----:B------:R-:W-:Y:S01]  /*0a50*/  IMAD R14, R14, -0x326172a9, RZ ;  /* 0xcd9e8d570e0e7824 */ /* 0x000fe200078e02ff */
[C---:B------:R-:W-:Y:S01]  /*0a60*/  SHF.L.U32 R11, R17.reuse, 0x1, RZ ;  /* 0x00000001110b7819 */ /* 0x040fe200000006ff */
[----:B------:R-:W-:Y:S01]  /*0a70*/  IMAD R10, R17, 0x3, RZ ;  /* 0x00000003110a7824 */ /* 0x000fe200078e02ff */
[----:B------:R-:W-:Y:S01]  /*0a80*/  LOP3.LUT R12, R12, R3, RZ, 0x3c, !PT ;  /* 0x000000030c0c7212 */ /* 0x000fe200078e3cff */
[----:B------:R-:W-:-:S07]  /*0a90*/  IMAD.MOV.U32 R9, RZ, RZ, RZ ;  /* 0x000000ffff097224 */ /* 0x000fce00078e00ff */
.L_x_433:
[----:B------:R-:W-:Y:S01]  /*0aa0*/  IADD3 R44, PT, PT, R44, 0x1, RZ ;  /* 0x000000012c2c7810 */ /* 0x000fe20007ffe0ff */
[----:B------:R-:W-:Y:S03]  /*0ab0*/  BSSY.RECONVERGENT B0, `(.L_x_3) ;  /* 0x000000c000007945 */ /* 0x000fe60003800200 */
[C---:B------:R-:W-:Y:S01]  /*0ac0*/  ISETP.NE.AND P0, PT, R44.reuse, RZ, PT ;  /* 0x000000ff2c00720c */ /* 0x040fe20003f05270 */
[----:B01234-:R-:W-:-:S12]  /*0ad0*/  IMAD.WIDE.U32 R24, R44, -0x2daee0ad, RZ ;  /* 0xd2511f532c187825 */ /* 0x01ffd800078e00ff */
[----:B-----5:R-:W-:Y:S05]  /*0ae0*/  @P0 BRA `(.L_x_4) ;  /* 0x0000000000200947 */ /* 0x020fea0003800000 */
[----:B------:R-:W-:-:S05]  /*0af0*/  VIADD R43, R43, 0x1 ;  /* 0x000000012b2b7836 */ /* 0x000fca0000000000 */
[----:B------:R-:W-:-:S13]  /*0b00*/  ISETP.NE.AND P0, PT, R43, RZ, PT ;  /* 0x000000ff2b00720c */ /* 0x000fda0003f05270 */
[----:B------:R-:W-:Y:S01]  /*0b10*/  @!P0 IADD3 R39, PT, PT, R39, 0x1, RZ ;  /* 0x0000000127278810 */ /* 0x000fe20007ffe0ff */
[----:B------:R-:W-:Y:S02]  /*0b20*/  @!P0 VIADD R5, R9, 0x1 ;  /* 0x0000000109058836 */ /* 0x000fe40000000000 */
[----:B------:R-:W-:Y:S01]  /*0b30*/  @!P0 IMAD.MOV.U32 R43, RZ, RZ, RZ ;  /* 0x000000ffff2b8224 */ /* 0x000fe200078e00ff */
[----:B------:R-:W-:-:S13]  /*0b40*/  ISETP.NE.AND P1, PT, R39, RZ, !P0 ;  /* 0x000000ff2700720c */ /* 0x000fda0004725270 */
[----:B------:R-:W-:-:S04]  /*0b50*/  @P1 IADD3 R5, PT, PT, R9, RZ, RZ ;  /* 0x000000ff09051210 */ /* 0x000fc80007ffe0ff */
[----:B------:R-:W-:-:S07]  /*0b60*/  @!P0 MOV R9, R5 ;  /* 0x0000000500098202 */ /* 0x000fce0000000f00 */
.L_x_4:
[----:B------:R-:W-:Y:S05]  /*0b70*/  BSYNC.RECONVERGENT B0 ;  /* 0x0000000000007941 */ /* 0x000fea0003800200 */
.L_x_3:
[----:B------:R-:W-:Y:S01]  /*0b80*/  LOP3.LUT R26, R9, R25, R19, 0x96, !PT ;  /* 0x00000019091a7212 */ /* 0x000fe200078e9613 */
[----:B------:R-:W-:Y:S01]  /*0b90*/  IMAD.WIDE.U32 R6, R39, -0x326172a9, RZ ;  /* 0xcd9e8d5727067825 */ /* 0x000fe200078e00ff */
[----:B------:R-:W-:-:S03]  /*0ba0*/  ISETP.GT.AND P0, PT, R13, 0x1, PT ;  /* 0x000000010d00780c */ /* 0x000fc60003f04270 */
[----:B------:R-:W-:Y:S01]  /*0bb0*/  VIADD R5, R18, 0x9e3779b9 ;  /* 0x9e3779b912057836 */ /* 0x000fe20000000000 */
[----:B------:R-:W-:Y:S01]  /*0bc0*/  LOP3.LUT R7, R43, R7, R18, 0x96, !PT ;  /* 0x000000072b077212 */ /* 0x000fe200078e9612 */
[----:B------:R-:W-:-:S04]  /*0bd0*/  IMAD.WIDE.U32 R26, R26, -0x326172a9, RZ ;  /* 0xcd9e8d571a1a7825 */ /* 0x000fc800078e00ff */
[----:B------:R-:W-:Y:S01]  /*0be0*/  VIADD R25, R19, 0x76cf5d0a ;  /* 0x76cf5d0a13197836 */ /* 0x000fe20000000000 */
[----:B------:R-:W-:Y:S01]  /*0bf0*/  LOP3.LUT R22, R5, R6, R27, 0x96, !PT ;  /* 0x0000000605167212 */ /* 0x000fe200078e961b */
[----:B------:R-:W-:Y:S01]  /*0c00*/  IMAD.WIDE.U32 R6, R7, -0x2daee0ad, RZ ;  /* 0xd2511f5307067825 */ /* 0x000fe200078e00ff */
[----:B------:R-:W-:-:S03]  /*0c10*/  IADD3 R5, PT, PT, R19, -0x4498517b, RZ ;  /* 0xbb67ae8513057810 */ /* 0x000fc60007ffe0ff */
[----:B------:R-:W-:Y:S01]  /*0c20*/  IMAD.WIDE.U32 R22, R22, -0x2daee0ad, RZ ;  /* 0xd2511f5316167825 */ /* 0x000fe200078e00ff */
[----:B------:R-:W-:Y:S02]  /*0c30*/  LOP3.LUT R7, R5, R24, R7, 0x96, !PT ;  /* 0x0000001805077212 */ /* 0x000fe400078e9607 */
[C---:B------:R-:W-:Y:S01]  /*0c40*/  IADD3 R5, PT, PT, R18.reuse, 0x3c6ef372, RZ ;  /* 0x3c6ef37212057810 */ /* 0x040fe20007ffe0ff */
[----:B------:R-:W-:Y:S01]  /*0c50*/  VIADD R29, R18, 0x8ff34781 ;  /* 0x8ff34781121d7836 */ /* 0x000fe20000000000 */
[----:B------:R-:W-:Y:S01]  /*0c60*/  LOP3.LUT R24, R25, R6, R23, 0x96, !PT ;  /* 0x0000000619187212 */ /* 0x000fe200078e9617 */
[----:B------:R-:W-:-:S04]  /*0c70*/  IMAD.WIDE.U32 R6, R7, -0x326172a9, RZ ;  /* 0xcd9e8d5707067825 */ /* 0x000fc800078e00ff */
[----:B------:R-:W-:Y:S01]  /*0c80*/  VIADD R23, R18, 0xdaa66d2b ;  /* 0xdaa66d2b12177836 */ /* 0x000fe20000000000 */
[----:B------:R-:W-:Y:S01]  /*0c90*/  LOP3.LUT R7, R5, R26, R7, 0x96, !PT ;  /* 0x0000001a05077212 */ /* 0x000fe200078e9607 */
[----:B------:R-:W-:Y:S01]  /*0ca0*/  IMAD.WIDE.U32 R24, R24, -0x326172a9, RZ ;  /* 0xcd9e8d5718187825 */ /* 0x000fe200078e00ff */
[----:B------:R-:W-:-:S03]  /*0cb0*/  IADD3 R5, PT, PT, R19, 0x32370b8f, RZ ;  /* 0x32370b8f13057810 */ /* 0x000fc60007ffe0ff */
        /* <DEDUP_REMOVED lines=10> */
[----:B------:R-:W-:Y:S01]  /*0d60*/  IMAD.WIDE.U32 R22, R22, -0x326172a9, RZ ;  /* 0xcd9e8d5716167825 */ /* 0x000fe200078e00ff */
[----:B------:R-:W-:Y:S02]  /*0d70*/  LOP3.LUT R7, R5, R24, R7, 0x96, !PT ;  /* 0x0000001805077212 */ /* 0x000fe400078e9607 */
[----:B------:R-:W-:Y:S02]  /*0d80*/  IADD3 R5, PT, PT, R19, -0x56f99767, RZ ;  /* 0xa906689913057810 */ /* 0x000fe40007ffe0ff */
[----:B------:R-:W-:Y:S01]  /*0d90*/  LOP3.LUT R24, R25, R6, R23, 0x96, !PT ;  /* 0x0000000619187212 */ /* 0x000fe200078e9617 */
[----:B------:R-:W-:-:S04]  /*0da0*/  IMAD.WIDE.U32 R6, R7, -0x2daee0ad, RZ ;  /* 0xd2511f5307067825 */ /* 0x000fc800078e00ff */
[----:B------:R-:W-:Y:S01]  /*0db0*/  VIADD R23, R19, 0x646e171e ;  /* 0x646e171e13177836 */ /* 0x000fe20000000000 */
[----:B------:R-:W-:Y:S01]  /*0dc0*/  LOP3.LUT R7, R5, R26, R7, 0x96, !PT ;  /* 0x0000001a05077212 */ /* 0x000fe200078e9607 */
[----:B------:R-:W-:Y:S01]  /*0dd0*/  IMAD.WIDE.U32 R24, R24, -0x2daee0ad, RZ ;  /* 0xd2511f5318187825 */ /* 0x000fe200078e00ff */
[----:B------:R-:W-:-:S04]  /*0de0*/  IADD3 R5, PT, PT, R18, -0x4ab325aa, RZ ;  /* 0xb54cda5612057810 */ /* 0x000fc80007ffe0ff */
        /* <DEDUP_REMOVED lines=11> */
[----:B------:R-:W-:Y:S01]  /*0ea0*/  IADD3 R5, PT, PT, R18, -0xe443238, RZ ;  /* 0xf1bbcdc812057810 */ /* 0x000fe20007ffe0ff */
[----:B------:R-:W-:Y:S01]  /*0eb0*/  IMAD R27, R42, -0x2daee0ad, RZ ;  /* 0xd2511f532a1b7824 */ /* 0x000fe200078e02ff */
[----:B------:R-:W-:Y:S01]  /*0ec0*/  LOP3.LUT R24, R25, R22, R7, 0x96, !PT ;  /* 0x0000001619187212 */ /* 0x000fe200078e9607 */
[----:B------:R-:W-:Y:S01]  /*0ed0*/  IMAD.WIDE.U32 R22, R23, -0x326172a9, RZ ;  /* 0xcd9e8d5717167825 */ /* 0x000fe200078e00ff */
[----:B------:R-:W-:-:S03]  /*0ee0*/  MOV R7, R41 ;  /* 0x0000002900077202 */ /* 0x000fc60000000f00 */
[----:B------:R-:W-:Y:S01]  /*0ef0*/  IMAD.WIDE.U32 R24, R24, -0x326172a9, RZ ;  /* 0xcd9e8d5718187825 */ /* 0x000fe200078e00ff */
[----:B------:R-:W-:Y:S02]  /*0f00*/  LOP3.LUT R42, R5, R26, R23, 0x96, !PT ;  /* 0x0000001a052a7212 */ /* 0x000fe400078e9617 */
[----:B------:R-:W-:Y:S01]  /*0f10*/  MOV R5, R14 ;  /* 0x0000000e00057202 */ /* 0x000fe20000000f00 */
[----:B------:R-:W-:Y:S01]  /*0f20*/  IMAD.MOV.U32 R14, RZ, RZ, R24 ;  /* 0x000000ffff0e7224 */ /* 0x000fe200078e0018 */
[----:B------:R-:W-:Y:S01]  /*0f30*/  LOP3.LUT R41, R29, R22, R25, 0x96, !PT ;  /* 0x000000161d297212 */ /* 0x000fe200078e9619 */
[----:B------:R-:W-:Y:S01]  /*0f40*/  IMAD.HI.U32 R23, R42, -0x2daee0ad, RZ ;  /* 0xd2511f532a177827 */ /* 0x000fe200078e00ff */
[----:B------:R-:W-:-:S04]  /*0f50*/  MOV R22, R12 ;  /* 0x0000000c00167202 */ /* 0x000fc80000000f00 */
[----:B------:R-:W-:Y:S01]  /*0f60*/  LOP3.LUT R12, R8, R6, R23, 0x96, !PT ;  /* 0x00000006080c7212 */ /* 0x000fe200078e9617 */
[----:B------:R-:W-:Y:S06]  /*0f70*/  @P0 BRA `(.L_x_5) ;  /* 0x0000000000240947 */ /* 0x000fec0003800000 */
[----:B------:R-:W-:Y:S01]  /*0f80*/  ISETP.NE.AND P0, PT, R13, RZ, PT ;  /* 0x000000ff0d00720c */ /* 0x000fe20003f05270 */
[----:B------:R-:W-:Y:S01]  /*0f90*/  IMAD.MOV.U32 R6, RZ, RZ, R22 ;  /* 0x000000ffff067224 */ /* 0x000fe200078e0016 */
[----:B------:R-:W-:-:S11]  /*0fa0*/  MOV R8, R27 ;  /* 0x0000001b00087202 */ /* 0x000fd60000000f00 */
[----:B------:R-:W-:Y:S05]  /*0fb0*/  @!P0 BRA `(.L_x_6) ;  /* 0x0000000000388947 */ /* 0x000fea0003800000 */
[----:B------:R-:W-:Y:S01]  /*0fc0*/  IMAD.MOV.U32 R7, RZ, RZ, R5 ;  /* 0x000000ffff077224 */ /* 0x000fe200078e0005 */
[----:B------:R-:W-:Y:S01]  /*0fd0*/  MOV R6, R27 ;  /* 0x0000001b00067202 */ /* 0x000fe20000000f00 */
[----:B------:R-:W-:Y:S01]  /*0fe0*/  IMAD.MOV.U32 R8, RZ, RZ, R41 ;  /* 0x000000ffff087224 */ /* 0x000fe200078e0029 */
[----:B------:R-:W-:Y:S01]  /*0ff0*/  MOV R5, R22 ;  /* 0x0000001600057202 */ /* 0x000fe20000000f00 */
[----:B------:R-:W-:Y:S06]  /*1000*/  BRA `(.L_x_6) ;  /* 0x0000000000247947 */ /* 0x000fec0003800000 */
.L_x_5:
[----:B------:R-:W-:Y:S01]  /*1010*/  ISETP.NE.AND P0, PT, R13, 0x3, PT ;  /* 0x000000030d00780c */ /* 0x000fe20003f05270 */
[----:B------:R-:W-:Y:S01]  /*1020*/  IMAD.MOV.U32 R7, RZ, RZ, R27 ;  /* 0x000000ffff077224 */ /* 0x000fe200078e001b */
[----:B------:R-:W-:Y:S01]  /*1030*/  MOV R5, R41 ;  /* 0x0000002900057202 */ /* 0x000fe20000000f00 */
[----:B------:R-:W-:Y:S01]  /*1040*/  IMAD.MOV.U32 R6, RZ, RZ, R14 ;  /* 0x000000ffff067224 */ /* 0x000fe200078e000e */
[----:B------:R-:W-:-:S09]  /*1050*/  MOV R8, R12 ;  /* 0x0000000c00087202 */ /* 0x000fd20000000f00 */
[----:B------:R-:W-:Y:S01]  /*1060*/  @P0 IMAD.MOV.U32 R7, RZ, RZ, R22 ;  /* 0x000000ffff070224 */ /* 0x000fe200078e0016 */
[----:B------:R-:W-:Y:S01]  /*1070*/  @P0 MOV R5, R27 ;  /* 0x0000001b00050202 */ /* 0x000fe20000000f00 */
[----:B------:R-:W-:Y:S01]  /*1080*/  @P0 IMAD.MOV.U32 R6, RZ, RZ, R41 ;  /* 0x000000ffff060224 */ /* 0x000fe200078e0029 */
[----:B------:R-:W-:-:S07]  /*1090*/  @P0 MOV R8, R14 ;  /* 0x0000000e00080202 */ /* 0x000fce0000000f00 */
.L_x_6:
[----:B------:R-:W0:Y:S01]  /*10a0*/  LDC R23, c[0x0][0x518] ;  /* 0x00014600ff177b82 */ /* 0x000e220000000800 */
[----:B------:R-:W1:Y:S01]  /*10b0*/  LDCU UR4, c[0x0][0x868] ;  /* 0x00010d00ff0477ac */ /* 0x000e620008000800 */
[----:B------:R-:W-:Y:S01]  /*10c0*/  I2FP.F32.U32 R7, R7 ;  /* 0x0000000700077245 */ /* 0x000fe20000201000 */
[----:B------:R-:W-:Y:S01]  /*10d0*/  IMAD.MOV.U32 R22, RZ, RZ, 0x2f800000 ;  /* 0x2f800000ff167424 */ /* 0x000fe200078e00ff */
[----:B------:R-:W-:Y:S01]  /*10e0*/  I2FP.F32.U32 R5, R5 ;  /* 0x0000000500057245 */ /* 0x000fe20000201000 */
[----:B------:R-:W-:Y:S01]  /*10f0*/  BSSY.RECONVERGENT B0, `(.L_x_7) ;  /* 0x0000e49000007945 */ /* 0x000fe20003800200 */
[----:B------:R-:W-:Y:S01]  /*1100*/  I2FP.F32.U32 R6, R6 ;  /* 0x0000000600067245 */ /* 0x000fe20000201000 */
[----:B------:R-:W-:Y:S01]  /*1110*/  FFMA.FTZ R7, R7, R22, 1.1641532182693481445e-10 ;  /* 0x2f00000007077423 */ /* 0x000fe20000010016 */
[----:B------:R-:W-:Y:S01]  /*1120*/  I2FP.F32.U32 R8, R8 ;  /* 0x0000000800087245 */ /* 0x000fe20000201000 */
[-C--:B------:R-:W-:Y:S02]  /*1130*/  FFMA.FTZ R5, R5, R22.reuse, 1.1641532182693481445e-10 ;  /* 0x2f00000005057423 */ /* 0x080fe40000010016 */
[----:B------:R-:W-:-:S02]  /*1140*/  FFMA.FTZ R6, R6, R22, 1.1641532182693481445e-10 ;  /* 0x2f00000006067423 */ /* 0x000fc40000010016 */
[----:B------:R-:W-:Y:S01]  /*1150*/  FFMA.FTZ R22, R8, R22, 1.1641532182693481445e-10 ;  /* 0x2f00000008167423 */ /* 0x000fe20000010016 */
[----:B-1----:R-:W-:Y:S02]  /*1160*/  FSET.BF.LT.FTZ.AND R8, R7, UR4, PT ;  /* 0x0000000407087c0a */ /* 0x002fe4000b811000 */
[----:B------:R-:W-:Y:S02]  /*1170*/  FSET.BF.LT.FTZ.AND R7, R5, UR4, PT ;  /* 0x0000000405077c0a */ /* 0x000fe4000b811000 */
[----:B------:R-:W-:Y:S02]  /*1180*/  FSET.BF.LT.FTZ.AND R6, R6, UR4, PT ;  /* 0x0000000406067c0a */ /* 0x000fe4000b811000 */
[----:B0-----:R-:W-:Y:S02]  /*1190*/  ISETP.GE.AND P0, PT, R23, 0x2, PT ;  /* 0x000000021700780c */ /* 0x001fe40003f06270 */
[----:B------:R-:W-:-:S11]  /*11a0*/  FSET.BF.LT.FTZ.AND R5, R22, UR4, PT ;  /* 0x0000000416057c0a */ /* 0x000fd6000b811000 */
[----:B------:R-:W-:Y:S05]  /*11b0*/  @!P0 BRA `(.L_x_8) ;  /* 0x000000e000248947 */ /* 0x000fea0003800000 */
[----:B------:R-:W0:Y:S01]  /*11c0*/  LDCU.64 UR4, c[0x0][0x860] ;  /* 0x00010c00ff0477ac */ /* 0x000e220008000a00 */
[----:B------:R-:W-:Y:S01]  /*11d0*/  BSSY.RECONVERGENT B1, `(.L_x_9) ;  /* 0x0000379000017945 */ /* 0x000fe20003800200 */
[----:B0-----:R-:W-:-:S04]  /*11e0*/  ISETP.GE.U32.AND P0, PT, R45, UR4, PT ;  /* 0x000000042d007c0c */ /* 0x001fc8000bf06070 */
[----:B------:R-:W-:-:S13]  /*11f0*/  ISETP.GE.U32.AND.EX P0, PT, R40, UR5, PT, P0 ;  /* 0x0000000528007c0c */ /* 0x000fda000bf06100 */
[----:B------:R-:W-:Y:S05]  /*1200*/  @P0 BRA `(.L_x_10) ;  /* 0x0000003400d40947 */ /* 0x000fea0003800000 */
[----:B------:R-:W0:Y:S01]  /*1210*/  LDCU UR4, c[0x0][0x518] ;  /* 0x0000a300ff0477ac */ /* 0x000e220008000800 */
[C---:B------:R-:W-:Y:S01]  /*1220*/  IADD3 R4, PT, PT, R23.reuse, -0x2, RZ ;  /* 0xfffffffe17047810 */ /* 0x040fe20007ffe0ff */
[----:B------:R-:W-:Y:S02]  /*1230*/  VIADD R32, R23, 0xffffffff ;  /* 0xffffffff17207836 */ /* 0x000fe40000000000 */
[----:B------:R-:W-:Y:S02]  /*1240*/  HFMA2 R28, -RZ, RZ, 0, 0 ;  /* 0x00000000ff1c7431 */ /* 0x000fe400000001ff */
[----:B------:R-:W-:Y:S01]  /*1250*/  IMAD.MOV.U32 R25, RZ, RZ, RZ ;  /* 0x000000ffff197224 */ /* 0x000fe200078e00ff */
[----:B------:R-:W-:Y:S01]  /*1260*/  ISETP.GE.U32.AND P0, PT, R4, 0x7, PT ;  /* 0x000000070400780c */ /* 0x000fe20003f06070 */
[----:B------:R-:W-:Y:S01]  /*1270*/  IMAD.MOV.U32 R31, RZ, RZ, R40 ;  /* 0x000000ffff1f7224 */ /* 0x000fe200078e0028 */
[----:B------:R-:W-:Y:S02]  /*1280*/  LOP3.LUT R4, R32, 0xfffffff8, RZ, 0xc0, !PT ;  /* 0xfffffff820047812 */ /* 0x000fe400078ec0ff */
[----:B------:R-:W-:-:S03]  /*1290*/  MOV R33, R45 ;  /* 0x0000002d00217202 */ /* 0x000fc60000000f00 */
[----:B------:R-:W-:Y:S01]  /*12a0*/  IMAD.MOV R30, RZ, RZ, -R4 ;  /* 0x000000ffff1e7224 */ /* 0x000fe200078e0a04 */
[----:B0-----:R-:W-:-:S05]  /*12b0*/  MOV R29, UR4 ;  /* 0x00000004001d7c02 */ /* 0x001fca0008000f00 */
[----:B------:R-:W-:Y:S05]  /*12c0*/  @!P0 BRA `(.L_x_11) ;  /* 0x0000001c00188947 */ /* 0x000fea0003800000 */
[----:B------:R-:W-:-:S07]  /*12d0*/  IADD3 R4, PT, PT, R23, -0x4, RZ ;  /* 0xfffffffc17047810 */ /* 0x000fce0007ffe0ff */
.L_x_36:
[----:B------:R-:W-:Y:S01]  /*12e0*/  VIADD R29, R4, 0x3 ;  /* 0x00000003041d7836 */ /* 0x000fe20000000000 */
[----:B------:R-:W-:Y:S01]  /*12f0*/  BSSY.RECONVERGENT B2, `(.L_x_12) ;  /* 0x000002f000027945 */ /* 0x000fe20003800200 */
[----:B------:R-:W-:-:S03]  /*1300*/  VIADD R30, R30, 0x8 ;  /* 0x000000081e1e7836 */ /* 0x000fc60000000000 */
[----:B------:R-:W-:Y:S02]  /*1310*/  SHF.L.U32 R48, R29, 0x3, RZ ;  /* 0x000000031d307819 */ /* 0x000fe400000006ff */
[----:B------:R-:W-:-:S04]  /*1320*/  ISETP.NE.AND P2, PT, R30, RZ, PT ;  /* 0x000000ff1e00720c */ /* 0x000fc80003f45270 */
[----:B------:R-:W0:Y:S02]  /*1330*/  LDC.64 R48, c[0x0][R48+0x388] ;  /* 0x0000e20030307b82 */ /* 0x000e240000000a00 */
[----:B0-----:R-:W-:-:S04]  /*1340*/  LOP3.LUT R22, R31, R49, RZ, 0xfc, !PT ;  /* 0x000000311f167212 */ /* 0x001fc800078efcff */
[----:B------:R-:W-:-:S13]  /*1350*/  ISETP.NE.U32.AND P0, PT, R22, RZ, PT ;  /* 0x000000ff1600720c */ /* 0x000fda0003f05070 */
[----:B------:R-:W-:Y:S05]  /*1360*/  @P0 BRA `(.L_x_13) ;  /* 0x0000000000600947 */ /* 0x000fea0003800000 */
[----:B------:R-:W0:Y:S01]  /*1370*/  I2F.U32.RP R24, R48 ;  /* 0x0000003000187306 */ /* 0x000e220000209000 */
[----:B------:R-:W-:Y:S01]  /*1380*/  IMAD.MOV R27, RZ, RZ, -R48 ;  /* 0x000000ffff1b7224 */ /* 0x000fe200078e0a30 */
[----:B------:R-:W-:Y:S01]  /*1390*/  ISETP.NE.U32.AND P3, PT, R48, RZ, PT ;  /* 0x000000ff3000720c */ /* 0x000fe20003f65070 */
[----:B------:R-:W-:-:S05]  /*13a0*/  HFMA2 R49, -RZ, RZ, 0, 0 ;  /* 0x00000000ff317431 */ /* 0x000fca00000001ff */
[----:B0-----:R-:W0:Y:S02]  /*13b0*/  MUFU.RCP R24, R24 ;  /* 0x0000001800187308 */ /* 0x001e240000001000 */
[----:B0-----:R-:W-:-:S06]  /*13c0*/  IADD3 R22, PT, PT, R24, 0xffffffe, RZ ;  /* 0x0ffffffe18167810 */ /* 0x001fcc0007ffe0ff */
[----:B------:R0:W1:Y:S02]  /*13d0*/  F2I.FTZ.U32.TRUNC.NTZ R23, R22 ;  /* 0x0000001600177305 */ /* 0x000064000021f000 */
[----:B0-----:R-:W-:Y:S02]  /*13e0*/  HFMA2 R22, -RZ, RZ, 0, 0 ;  /* 0x00000000ff167431 */ /* 0x001fe400000001ff */
[----:B-1----:R-:W-:-:S04]  /*13f0*/  IMAD R27, R27, R23, RZ ;  /* 0x000000171b1b7224 */ /* 0x002fc800078e02ff */
[----:B------:R-:W-:-:S06]  /*1400*/  IMAD.HI.U32 R26, R23, R27, R22 ;  /* 0x0000001b171a7227 */ /* 0x000fcc00078e0016 */
[----:B------:R-:W-:-:S04]  /*1410*/  IMAD.HI.U32 R23, R26, R33, RZ ;  /* 0x000000211a177227 */ /* 0x000fc800078e00ff */
[----:B------:R-:W-:-:S04]  /*1420*/  IMAD.MOV R27, RZ, RZ, -R23 ;  /* 0x000000ffff1b7224 */ /* 0x000fc800078e0a17 */
[----:B------:R-:W-:-:S05]  /*1430*/  IMAD R27, R48, R27, R33 ;  /* 0x0000001b301b7224 */ /* 0x000fca00078e0221 */
[----:B------:R-:W-:-:S13]  /*1440*/  ISETP.GE.U32.AND P0, PT, R27, R48, PT ;  /* 0x000000301b00720c */ /* 0x000fda0003f06070 */
[----:B------:R-:W-:Y:S01]  /*1450*/  @P0 IADD3 R27, PT, PT, -R48, R27, RZ ;  /* 0x0000001b301b0210 */ /* 0x000fe20007ffe1ff */
[----:B------:R-:W-:-:S03]  /*1460*/  @P0 VIADD R23, R23, 0x1 ;  /* 0x0000000117170836 */ /* 0x000fc60000000000 */
[----:B------:R-:W-:Y:S02]  /*1470*/  ISETP.GE.U32.AND P1, PT, R27, R48, PT ;  /* 0x000000301b00720c */ /* 0x000fe40003f26070 */
[----:B------:R-:W-:-:S11]  /*1480*/  MOV R27, RZ ;  /* 0x000000ff001b7202 */ /* 0x000fd60000000f00 */
[----:B------:R-:W-:Y:S02]  /*1490*/  @P1 IADD3 R23, PT, PT, R23, 0x1, RZ ;  /* 0x0000000117171810 */ /* 0x000fe40007ffe0ff */
[----:B------:R-:W-:-:S05]  /*14a0*/  @!P3 LOP3.LUT R23, RZ, R48, RZ, 0x33, !PT ;  /* 0x00000030ff17b212 */ /* 0x000fca00078e33ff */
[----:B------:R-:W-:-:S04]  /*14b0*/  IMAD.MOV R26, RZ, RZ, -R23 ;  /* 0x000000ffff1a7224 */ /* 0x000fc800078e0a17 */
[----:B------:R-:W-:Y:S02]  /*14c0*/  IMAD R26, R48, R26, R33 ;  /* 0x0000001a301a7224 */ /* 0x000fe400078e0221 */
[----:B------:R-:W-:Y:S01]  /*14d0*/  IMAD.MOV.U32 R48, RZ, RZ, R23 ;  /* 0x000000ffff307224 */ /* 0x000fe200078e0017 */
[----:B------:R-:W-:Y:S06]  /*14e0*/  BRA `(.L_x_14) ;  /* 0x00000000003c7947 */ /* 0x000fec0003800000 */
.L_x_13:
[----:B------:R-:W-:Y:S01]  /*14f0*/  IMAD.MOV.U32 R34, RZ, RZ, R33 ;  /* 0x000000ffff227224 */ /* 0x000fe200078e0021 */
[----:B------:R-:W-:Y:S01]  /*1500*/  MOV R26, R48 ;  /* 0x00000030001a7202 */ /* 0x000fe20000000f00 */
[----:B------:R-:W-:Y:S01]  /*1510*/  IMAD.MOV.U32 R27, RZ, RZ, R49 ;  /* 0x000000ffff1b7224 */ /* 0x000fe200078e0031 */
[----:B------:R-:W-:-:S07]  /*1520*/  MOV R24, 0x1540 ;  /* 0x0000154000187802 */ /* 0x000fce0000000f00 */
[----:B------:R-:W-:Y:S05]  /*1530*/  CALL.REL.NOINC `($__internal_1_$__cuda_sm20_div_u64) ;  /* 0x000001cc000c7944 */ /* 0x000fea0003c00000 */
[----:B------:R-:W-:Y:S01]  /*1540*/  IADD3 R37, P0, PT, RZ, -R22, RZ ;  /* 0x80000016ff257210 */ /* 0x000fe20007f1e0ff */
[----:B------:R-:W-:Y:S01]  /*1550*/  IMAD.MOV.U32 R26, RZ, RZ, R33 ;  /* 0x000000ffff1a7224 */ /* 0x000fe200078e0021 */
[----:B------:R-:W-:Y:S02]  /*1560*/  MOV R27, R31 ;  /* 0x0000001f001b7202 */ /* 0x000fe40000000f00 */
[----:B------:R-:W-:Y:S01]  /*1570*/  IADD3.X R35, PT, PT, RZ, ~R23, RZ, P0, !PT ;  /* 0x80000017ff237210 */ /* 0x000fe200007fe4ff */
[----:B------:R-:W-:-:S04]  /*1580*/  IMAD.WIDE.U32 R26, R48, R37, R26 ;  /* 0x00000025301a7225 */ /* 0x000fc800078e001a */
[----:B------:R-:W-:Y:S01]  /*1590*/  IMAD R35, R35, R48, RZ ;  /* 0x0000003023237224 */ /* 0x000fe200078e02ff */
[----:B------:R-:W-:-:S03]  /*15a0*/  MOV R48, R22 ;  /* 0x0000001600307202 */ /* 0x000fc60000000f00 */
[----:B------:R-:W-:Y:S02]  /*15b0*/  IMAD R35, R49, R37, R35 ;  /* 0x0000002531237224 */ /* 0x000fe400078e0223 */
[----:B------:R-:W-:Y:S02]  /*15c0*/  IMAD.MOV.U32 R49, RZ, RZ, R23 ;  /* 0x000000ffff317224 */ /* 0x000fe400078e0017 */
[----:B------:R-:W-:-:S07]  /*15d0*/  IMAD.IADD R27, R27, 0x1, R35 ;  /* 0x000000011b1b7824 */ /* 0x000fce00078e0223 */
.L_x_14:
[----:B------:R-:W-:Y:S05]  /*15e0*/  BSYNC.RECONVERGENT B2 ;  /* 0x0000000000027941 */ /* 0x000fea0003800200 */
.L_x_12:
[----:B------:R-:W-:Y:S01]  /*15f0*/  IADD3 R33, PT, PT, R4, 0x2, RZ ;  /* 0x0000000204217810 */ /* 0x000fe20007ffe0ff */
[----:B------:R-:W-:Y:S01]  /*1600*/  UMOV UR4, 0xd0 ;  /* 0x000000d000047882 */ /* 0x000fe20000000000 */
[----:B------:R-:W-:Y:S01]  /*1610*/  MOV R52, R28 ;  /* 0x0000001c00347202 */ /* 0x000fe20000000f00 */
[----:B------:R-:W-:Y:S01]  /*1620*/  IMAD.MOV.U32 R53, RZ, RZ, R25 ;  /* 0x000000ffff357224 */ /* 0x000fe200078e0019 */
[----:B------:R-:W-:Y:S01]  /*1630*/  LEA R22, R29, UR4, 0x3 ;  /* 0x000000041d167c11 */ /* 0x000fe2000f8e18ff */
[----:B------:R-:W-:Y:S01]  /*1640*/  IMAD.SHL.U32 R50, R33, 0x8, RZ ;  /* 0x0000000821327824 */ /* 0x000fe200078e00ff */
[----:B------:R-:W-:Y:S04]  /*1650*/  BSSY.RECONVERGENT B2, `(.L_x_15) ;  /* 0x0000032000027945 */ /* 0x000fe80003800200 */
[----:B------:R-:W0:Y:S08]  /*1660*/  LDC.64 R22, c[0x0][R22+0x380] ;  /* 0x0000e00016167b82 */ /* 0x000e300000000a00 */
[----:B------:R-:W1:Y:S01]  /*1670*/  LDC.64 R50, c[0x0][R50+0x388] ;  /* 0x0000e20032327b82 */ /* 0x000e620000000a00 */
[----:B0-----:R-:W-:-:S02]  /*1680*/  IMAD R23, R23, R26, RZ ;  /* 0x0000001a17177224 */ /* 0x001fc400078e02ff */
[----:B------:R-:W-:-:S04]  /*1690*/  IMAD.WIDE.U32 R52, R22, R26, R52 ;  /* 0x0000001a16347225 */ /* 0x000fc800078e0034 */
[----:B------:R-:W-:Y:S01]  /*16a0*/  IMAD R23, R22, R27, R23 ;  /* 0x0000001b16177224 */ /* 0x000fe200078e0217 */
[----:B-1----:R-:W-:-:S04]  /*16b0*/  LOP3.LUT R24, R49, R51, RZ, 0xfc, !PT ;  /* 0x0000003331187212 */ /* 0x002fc800078efcff */
[----:B------:R-:W-:Y:S02]  /*16c0*/  IADD3 R28, PT, PT, R53, R23, RZ ;  /* 0x00000017351c7210 */ /* 0x000fe40007ffe0ff */
[----:B------:R-:W-:-:S13]  /*16d0*/  ISETP.NE.U32.AND P0, PT, R24, RZ, PT ;  /* 0x000000ff1800720c */ /* 0x000fda0003f05070 */
[----:B------:R-:W-:Y:S05]  /*16e0*/  @P0 BRA `(.L_x_16) ;  /* 0x0000000000600947 */ /* 0x000fea0003800000 */
[----:B------:R-:W0:Y:S01]  /*16f0*/  I2F.U32.RP R24, R50 ;  /* 0x0000003200187306 */ /* 0x000e220000209000 */
[----:B------:R-:W-:Y:S01]  /*1700*/  IADD3 R25, PT, PT, RZ, -R50, RZ ;  /* 0x80000032ff197210 */ /* 0x000fe20007ffe0ff */
[----:B------:R-:W-:Y:S01]  /*1710*/  IMAD.MOV.U32 R27, RZ, RZ, RZ ;  /* 0x000000ffff1b7224 */ /* 0x000fe200078e00ff */
[----:B------:R-:W-:Y:S01]  /*1720*/  ISETP.NE.U32.AND P3, PT, R50, RZ, PT ;  /* 0x000000ff3200720c */ /* 0x000fe20003f65070 */
[----:B------:R-:W-:-:S04]  /*1730*/  IMAD.MOV.U32 R49, RZ, RZ, RZ ;  /* 0x000000ffff317224 */ /* 0x000fc800078e00ff */
[----:B0-----:R-:W0:Y:S02]  /*1740*/  MUFU.RCP R24, R24 ;  /* 0x0000001800187308 */ /* 0x001e240000001000 */
[----:B0-----:R-:W-:-:S06]  /*1750*/  VIADD R22, R24, 0xffffffe ;  /* 0x0ffffffe18167836 */ /* 0x001fcc0000000000 */
[----:B------:R0:W1:Y:S02]  /*1760*/  F2I.FTZ.U32.TRUNC.NTZ R23, R22 ;  /* 0x0000001600177305 */ /* 0x000064000021f000 */
[----:B0-----:R-:W-:Y:S02]  /*1770*/  IMAD.MOV.U32 R22, RZ, RZ, RZ ;  /* 0x000000ffff167224 */ /* 0x001fe400078e00ff */
[----:B-1----:R-:W-:-:S04]  /*1780*/  IMAD R25, R25, R23, RZ ;  /* 0x0000001719197224 */ /* 0x002fc800078e02ff */
[----:B------:R-:W-:-:S06]  /*1790*/  IMAD.HI.U32 R23, R23, R25, R22 ;  /* 0x0000001917177227 */ /* 0x000fcc00078e0016 */
[----:B------:R-:W-:-:S05]  /*17a0*/  IMAD.HI.U32 R23, R23, R48, RZ ;  /* 0x0000003017177227 */ /* 0x000fca00078e00ff */
[----:B------:R-:W-:-:S05]  /*17b0*/  IADD3 R25, PT, PT, -R23, RZ, RZ ;  /* 0x000000ff17197210 */ /* 0x000fca0007ffe1ff */
[----:B------:R-:W-:-:S05]  /*17c0*/  IMAD R25, R50, R25, R48 ;  /* 0x0000001932197224 */ /* 0x000fca00078e0230 */
[----:B------:R-:W-:-:S13]  /*17d0*/  ISETP.GE.U32.AND P0, PT, R25, R50, PT ;  /* 0x000000321900720c */ /* 0x000fda0003f06070 */
[----:B------:R-:W-:Y:S01]  /*17e0*/  @P0 IMAD.IADD R25, R25, 0x1, -R50 ;  /* 0x0000000119190824 */ /* 0x000fe200078e0a32 */
[----:B------:R-:W-:-:S04]  /*17f0*/  @P0 IADD3 R23, PT, PT, R23, 0x1, RZ ;  /* 0x0000000117170810 */ /* 0x000fc80007ffe0ff */
[----:B------:R-:W-:-:S13]  /*1800*/  ISETP.GE.U32.AND P1, PT, R25, R50, PT ;  /* 0x000000321900720c */ /* 0x000fda0003f26070 */
[----:B------:R-:W-:Y:S01]  /*1810*/  @P1 VIADD R23, R23, 0x1 ;  /* 0x0000000117171836 */ /* 0x000fe20000000000 */
[----:B------:R-:W-:-:S04]  /*1820*/  @!P3 LOP3.LUT R23, RZ, R50, RZ, 0x33, !PT ;  /* 0x00000032ff17b212 */ /* 0x000fc800078e33ff */
[----:B------:R-:W-:-:S05]  /*1830*/  IADD3 R25, PT, PT, -R23, RZ, RZ ;  /* 0x000000ff17197210 */ /* 0x000fca0007ffe1ff */
[----:B------:R-:W-:Y:S01]  /*1840*/  IMAD R24, R50, R25, R48 ;  /* 0x0000001932187224 */ /* 0x000fe200078e0230 */
[----:B------:R-:W-:Y:S01]  /*1850*/  MOV R48, R23 ;  /* 0x0000001700307202 */ /* 0x000fe20000000f00 */
[----:B------:R-:W-:Y:S06]  /*1860*/  BRA `(.L_x_17) ;  /* 0x0000000000407947 */ /* 0x000fec0003800000 */
.L_x_16:
[----:B------:R-:W-:Y:S01]  /*1870*/  MOV R34, R48 ;  /* 0x0000003000227202 */ /* 0x000fe20000000f00 */
[----:B------:R-:W-:Y:S01]  /*1880*/  IMAD.MOV.U32 R31, RZ, RZ, R49 ;  /* 0x000000ffff1f7224 */ /* 0x000fe200078e0031 */
[----:B------:R-:W-:Y:S01]  /*1890*/  MOV R26, R50 ;  /* 0x00000032001a7202 */ /* 0x000fe20000000f00 */
[----:B------:R-:W-:Y:S01]  /*18a0*/  IMAD.MOV.U32 R27, RZ, RZ, R51 ;  /* 0x000000ffff1b7224 */ /* 0x000fe200078e0033 */
[----:B------:R-:W-:-:S07]  /*18b0*/  MOV R24, 0x18d0 ;  /* 0x000018d000187802 */ /* 0x000fce0000000f00 */
[----:B------:R-:W-:Y:S05]  /*18c0*/  CALL.REL.NOINC `($__internal_1_$__cuda_sm20_div_u64) ;  /* 0x000001c800287944 */ /* 0x000fea0003c00000 */
[-C--:B------:R-:W-:Y:S01]  /*18d0*/  IADD3 R29, P0, PT, RZ, -R22.reuse, RZ ;  /* 0x80000016ff1d7210 */ /* 0x080fe20007f1e0ff */
[----:B------:R-:W-:Y:S01]  /*18e0*/  IMAD.MOV.U32 R24, RZ, RZ, R48 ;  /* 0x000000ffff187224 */ /* 0x000fe200078e0030 */
[----:B------:R-:W-:Y:S01]  /*18f0*/  MOV R25, R49 ;  /* 0x0000003100197202 */ /* 0x000fe20000000f00 */
[----:B------:R-:W-:Y:S01]  /*1900*/  IMAD.MOV.U32 R49, RZ, RZ, R23 ;  /* 0x000000ffff317224 */ /* 0x000fe200078e0017 */
[----:B------:R-:W-:Y:S02]  /*1910*/  IADD3.X R27, PT, PT, RZ, ~R23, RZ, P0, !PT ;  /* 0x80000017ff1b7210 */ /* 0x000fe400007fe4ff */
[----:B------:R-:W-:Y:S01]  /*1920*/  MOV R48, R22 ;  /* 0x0000001600307202 */ /* 0x000fe20000000f00 */
[----:B------:R-:W-:-:S04]  /*1930*/  IMAD.WIDE.U32 R24, R50, R29, R24 ;  /* 0x0000001d32187225 */ /* 0x000fc800078e0018 */
[----:B------:R-:W-:-:S04]  /*1940*/  IMAD R27, R27, R50, RZ ;  /* 0x000000321b1b7224 */ /* 0x000fc800078e02ff */
[----:B------:R-:W-:-:S04]  /*1950*/  IMAD R27, R51, R29, R27 ;  /* 0x0000001d331b7224 */ /* 0x000fc800078e021b */
[----:B------:R-:W-:-:S07]  /*1960*/  IMAD.IADD R27, R25, 0x1, R27 ;  /* 0x00000001191b7824 */ /* 0x000fce00078e021b */
.L_x_17:
[----:B------:R-:W-:Y:S05]  /*1970*/  BSYNC.RECONVERGENT B2 ;  /* 0x0000000000027941 */ /* 0x000fea0003800200 */
.L_x_15:
[----:B------:R-:W-:Y:S01]  /*1980*/  IADD3 R25, PT, PT, R4, 0x1, RZ ;  /* 0x0000000104197810 */ /* 0x000fe20007ffe0ff */
[----:B------:R-:W-:Y:S01]  /*1990*/  UMOV UR4, 0xd0 ;  /* 0x000000d000047882 */ /* 0x000fe20000000000 */
[----:B------:R-:W-:Y:S01]  /*19a0*/  MOV R53, R28 ;  /* 0x0000001c00357202 */ /* 0x000fe20000000f00 */
[----:B------:R-:W-:Y:S01]  /*19b0*/  BSSY.RECONVERGENT B2, `(.L_x_18) ;  /* 0x0000034000027945 */ /* 0x000fe20003800200 */
[----:B------:R-:W-:Y:S01]  /*19c0*/  LEA R22, R33, UR4, 0x3 ;  /* 0x0000000421167c11 */ /* 0x000fe2000f8e18ff */
[----:B------:R-:W-:-:S05]  /*19d0*/  IMAD.SHL.U32 R50, R25, 0x8, RZ ;  /* 0x0000000819327824 */ /* 0x000fca00078e00ff */
[----:B------:R-:W0:Y:S08]  /*19e0*/  LDC.64 R22, c[0x0][R22+0x380] ;  /* 0x0000e00016167b82 */ /* 0x000e300000000a00 */
[----:B------:R-:W1:Y:S01]  /*19f0*/  LDC.64 R50, c[0x0][R50+0x388] ;  /* 0x0000e20032327b82 */ /* 0x000e620000000a00 */
[-C--:B0-----:R-:W-:Y:S02]  /*1a00*/  IMAD R23, R23, R24.reuse, RZ ;  /* 0x0000001817177224 */ /* 0x081fe400078e02ff */
[----:B------:R-:W-:-:S04]  /*1a10*/  IMAD.WIDE.U32 R52, R22, R24, R52 ;  /* 0x0000001816347225 */ /* 0x000fc800078e0034 */
[----:B------:R-:W-:Y:S01]  /*1a20*/  IMAD R23, R22, R27, R23 ;  /* 0x0000001b16177224 */ /* 0x000fe200078e0217 */
[----:B-1----:R-:W-:-:S03]  /*1a30*/  LOP3.LUT R26, R49, R51, RZ, 0xfc, !PT ;  /* 0x00000033311a7212 */ /* 0x002fc600078efcff */
[----:B------:R-:W-:Y:S01]  /*1a40*/  IMAD.IADD R28, R53, 0x1, R23 ;  /* 0x00000001351c7824 */ /* 0x000fe200078e0217 */
        /* <DEDUP_REMOVED lines=26> */
.L_x_19:
[----:B------:R-:W-:Y:S01]  /*1bf0*/  IMAD.MOV.U32 R34, RZ, RZ, R48 ;  /* 0x000000ffff227224 */ /* 0x000fe200078e0030 */
[----:B------:R-:W-:Y:S01]  /*1c00*/  MOV R31, R49 ;  /* 0x00000031001f7202 */ /* 0x000fe20000000f00 */
[----:B------:R-:W-:Y:S01]  /*1c10*/  IMAD.MOV.U32 R26, RZ, RZ, R50 ;  /* 0x000000ffff1a7224 */ /* 0x000fe200078e0032 */
[----:B------:R-:W-:Y:S02]  /*1c20*/  MOV R27, R51 ;  /* 0x00000033001b7202 */ /* 0x000fe40000000f00 */
[----:B------:R-:W-:-:S07]  /*1c30*/  MOV R24, 0x1c50 ;  /* 0x00001c5000187802 */ /* 0x000fce0000000f00 */
[----:B------:R-:W-:Y:S05]  /*1c40*/  CALL.REL.NOINC `($__internal_1_$__cuda_sm20_div_u64) ;  /* 0x000001c400487944 */ /* 0x000fea0003c00000 */
[----:B------:R-:W-:Y:S01]  /*1c50*/  IADD3 R31, P0, PT, RZ, -R22, RZ ;  /* 0x80000016ff1f7210 */ /* 0x000fe20007f1e0ff */
[----:B------:R-:W-:Y:S01]  /*1c60*/  IMAD.MOV.U32 R27, RZ, RZ, R49 ;  /* 0x000000ffff1b7224 */ /* 0x000fe200078e0031 */
[----:B------:R-:W-:Y:S01]  /*1c70*/  MOV R26, R48 ;  /* 0x00000030001a7202 */ /* 0x000fe20000000f00 */
[----:B------:R-:W-:Y:S01]  /*1c80*/  IMAD.MOV.U32 R48, RZ, RZ, R22 ;  /* 0x000000ffff307224 */ /* 0x000fe200078e0016 */
[----:B------:R-:W-:Y:S01]  /*1c90*/  MOV R49, R23 ;  /* 0x0000001700317202 */ /* 0x000fe20000000f00 */
[----:B------:R-:W-:Y:S02]  /*1ca0*/  IMAD.X R29, RZ, RZ, ~R23, P0 ;  /* 0x000000ffff1d7224 */ /* 0x000fe400000e0e17 */
[----:B------:R-:W-:-:S04]  /*1cb0*/  IMAD.WIDE.U32 R26, R50, R31, R26 ;  /* 0x0000001f321a7225 */ /* 0x000fc800078e001a */
[----:B------:R-:W-:-:S04]  /*1cc0*/  IMAD R29, R29, R50, RZ ;  /* 0x000000321d1d7224 */ /* 0x000fc800078e02ff */
[----:B------:R-:W-:-:S05]  /*1cd0*/  IMAD R29, R51, R31, R29 ;  /* 0x0000001f331d7224 */ /* 0x000fca00078e021d */
[----:B------:R-:W-:-:S07]  /*1ce0*/  IADD3 R27, PT, PT, R27, R29, RZ ;  /* 0x0000001d1b1b7210 */ /* 0x000fce0007ffe0ff */
.L_x_20:
[----:B------:R-:W-:Y:S05]  /*1cf0*/  BSYNC.RECONVERGENT B2 ;  /* 0x0000000000027941 */ /* 0x000fea0003800200 */
.L_x_18:
[----:B------:R-:W-:Y:S01]  /*1d00*/  IMAD.SHL.U32 R50, R4, 0x8, RZ ;  /* 0x0000000804327824 */ /* 0x000fe200078e00ff */
[----:B------:R-:W-:Y:S01]  /*1d10*/  UMOV UR4, 0xd0 ;  /* 0x000000d000047882 */ /* 0x000fe20000000000 */
[----:B------:R-:W-:Y:S01]  /*1d20*/  MOV R53, R28 ;  /* 0x0000001c00357202 */ /* 0x000fe20000000f00 */
[----:B------:R-:W-:Y:S01]  /*1d30*/  BSSY.RECONVERGENT B2, `(.L_x_21) ;  /* 0x0000033000027945 */ /* 0x000fe20003800200 */
[----:B------:R-:W-:Y:S02]  /*1d40*/  LEA R22, R25, UR4, 0x3 ;  /* 0x0000000419167c11 */ /* 0x000fe4000f8e18ff */
[----:B------:R-:W0:Y:S08]  /*1d50*/  LDC.64 R50, c[0x0][R50+0x388] ;  /* 0x0000e20032327b82 */ /* 0x000e300000000a00 */
[----:B------:R-:W1:Y:S01]  /*1d60*/  LDC.64 R22, c[0x0][R22+0x380] ;  /* 0x0000e00016167b82 */ /* 0x000e620000000a00 */
[----:B0-----:R-:W-:-:S04]  /*1d70*/  LOP3.LUT R24, R49, R51, RZ, 0xfc, !PT ;  /* 0x0000003331187212 */ /* 0x001fc800078efcff */
[----:B------:R-:W-:Y:S01]  /*1d80*/  ISETP.NE.U32.AND P0, PT, R24, RZ, PT ;  /* 0x000000ff1800720c */ /* 0x000fe20003f05070 */
[-C--:B-1----:R-:W-:Y:S02]  /*1d90*/  IMAD R23, R23, R26.reuse, RZ ;  /* 0x0000001a17177224 */ /* 0x082fe400078e02ff */
[----:B------:R-:W-:-:S04]  /*1da0*/  IMAD.WIDE.U32 R52, R22, R26, R52 ;  /* 0x0000001a16347225 */ /* 0x000fc800078e0034 */
[----:B------:R-:W-:-:S04]  /*1db0*/  IMAD R23, R22, R27, R23 ;  /* 0x0000001b16177224 */ /* 0x000fc800078e0217 */
[----:B------:R-:W-:Y:S02]  /*1dc0*/  IMAD.IADD R25, R53, 0x1, R23 ;  /* 0x0000000135197824 */ /* 0x000fe400078e0217 */
        /* <DEDUP_REMOVED lines=25> */
.L_x_22:
        /* <DEDUP_REMOVED lines=8> */
[----:B------:R-:W-:-:S03]  /*1fe0*/  MOV R26, R48 ;  /* 0x00000030001a7202 */ /* 0x000fc60000000f00 */
[----:B------:R-:W-:Y:S02]  /*1ff0*/  IMAD.X R29, RZ, RZ, ~R23, P0 ;  /* 0x000000ffff1d7224 */ /* 0x000fe400000e0e17 */
[----:B------:R-:W-:-:S04]  /*2000*/  IMAD.WIDE.U32 R26, R50, R31, R26 ;  /* 0x0000001f321a7225 */ /* 0x000fc800078e001a */
[----:B------:R-:W-:Y:S02]  /*2010*/  IMAD R29, R29, R50, RZ ;  /* 0x000000321d1d7224 */ /* 0x000fe400078e02ff */
[----:B------:R-:W-:Y:S02]  /*2020*/  IMAD.MOV.U32 R50, RZ, RZ, R22 ;  /* 0x000000ffff327224 */ /* 0x000fe400078e0016 */
[----:B------:R-:W-:Y:S01]  /*2030*/  IMAD R29, R51, R31, R29 ;  /* 0x0000001f331d7224 */ /* 0x000fe200078e021d */
[----:B------:R-:W-:-:S04]  /*2040*/  MOV R51, R23 ;  /* 0x0000001700337202 */ /* 0x000fc80000000f00 */
[----:B------:R-:W-:-:S07]  /*2050*/  IADD3 R27, PT, PT, R27, R29, RZ ;  /* 0x0000001d1b1b7210 */ /* 0x000fce0007ffe0ff */
.L_x_23:
[----:B------:R-:W-:Y:S05]  /*2060*/  BSYNC.RECONVERGENT B2 ;  /* 0x0000000000027941 */ /* 0x000fea0003800200 */
.L_x_21:
[C---:B------:R-:W-:Y:S01]  /*2070*/  VIADD R28, R4.reuse, 0xffffffff ;  /* 0xffffffff041c7836 */ /* 0x040fe20000000000 */
[----:B------:R-:W-:Y:S01]  /*2080*/  UMOV UR4, 0xd0 ;  /* 0x000000d000047882 */ /* 0x000fe20000000000 */
[----:B------:R-:W-:Y:S01]  /*2090*/  IMAD.MOV.U32 R53, RZ, RZ, R25 ;  /* 0x000000ffff357224 */ /* 0x000fe200078e0019 */
[----:B------:R-:W-:Y:S01]  /*20a0*/  LEA R22, R4, UR4, 0x3 ;  /* 0x0000000404167c11 */ /* 0x000fe2000f8e18ff */
[----:B------:R-:W-:Y:S01]  /*20b0*/  BSSY.RECONVERGENT B2, `(.L_x_24) ;  /* 0x0000033000027945 */ /* 0x000fe20003800200 */
[----:B------:R-:W-:-:S04]  /*20c0*/  SHF.L.U32 R48, R28, 0x3, RZ ;  /* 0x000000031c307819 */ /* 0x000fc800000006ff */
[----:B------:R-:W0:Y:S08]  /*20d0*/  LDC.64 R22, c[0x0][R22+0x380] ;  /* 0x0000e00016167b82 */ /* 0x000e300000000a00 */
[----:B------:R-:W1:Y:S01]  /*20e0*/  LDC.64 R48, c[0x0][R48+0x388] ;  /* 0x0000e20030307b82 */ /* 0x000e620000000a00 */
[-C--:B0-----:R-:W-:Y:S02]  /*20f0*/  IMAD R23, R23, R26.reuse, RZ ;  /* 0x0000001a17177224 */ /* 0x081fe400078e02ff */
        /* <DEDUP_REMOVED lines=30> */
.L_x_25:
[----:B------:R-:W-:Y:S01]  /*22e0*/  MOV R34, R50 ;  /* 0x0000003200227202 */ /* 0x000fe20000000f00 */
        /* <DEDUP_REMOVED lines=15> */
.L_x_26:
[----:B------:R-:W-:Y:S05]  /*23e0*/  BSYNC.RECONVERGENT B2 ;  /* 0x0000000000027941 */ /* 0x000fea0003800200 */
.L_x_24:
[----:B------:R-:W-:Y:S01]  /*23f0*/  IADD3 R25, PT, PT, R4, -0x2, RZ ;  /* 0xfffffffe04197810 */ /* 0x000fe20007ffe0ff */
        /* <DEDUP_REMOVED lines=38> */
.L_x_28:
        /* <DEDUP_REMOVED lines=16> */
.L_x_29:
[----:B------:R-:W-:Y:S05]  /*2760*/  BSYNC.RECONVERGENT B2 ;  /* 0x0000000000027941 */ /* 0x000fea0003800200 */
.L_x_27:
[----:B------:R-:W-:Y:S01]  /*2770*/  VIADD R28, R4, 0xfffffffd ;  /* 0xfffffffd041c7836 */ /* 0x000fe20000000000 */
        /* <DEDUP_REMOVED lines=38> */
.L_x_31:
        /* <DEDUP_REMOVED lines=16> */
.L_x_32:
[----:B------:R-:W-:Y:S05]  /*2ae0*/  BSYNC.RECONVERGENT B2 ;  /* 0x0000000000027941 */ /* 0x000fea0003800200 */
.L_x_30:
        /* <DEDUP_REMOVED lines=17> */
[----:B------:R-:W-:Y:S02]  /*2c00*/  ISETP.NE.U32.AND P3, PT, R50, RZ, PT ;  /* 0x000000ff3200720c */ /* 0x000fe40003f65070 */
[----:B------:R-:W-:-:S04]  /*2c10*/  MOV R31, RZ ;  /* 0x000000ff001f7202 */ /* 0x000fc80000000f00 */
[----:B0-----:R-:W0:Y:S02]  /*2c20*/  MUFU.RCP R24, R24 ;  /* 0x0000001800187308 */ /* 0x001e240000001000 */
[----:B0-----:R-:W-:-:S06]  /*2c30*/  IADD3 R22, PT, PT, R24, 0xffffffe, RZ ;  /* 0x0ffffffe18167810 */ /* 0x001fcc0007ffe0ff */
[----:B------:R0:W1:Y:S02]  /*2c40*/  F2I.FTZ.U32.TRUNC.NTZ R23, R22 ;  /* 0x0000001600177305 */ /* 0x000064000021f000 */
[----:B0-----:R-:W-:Y:S02]  /*2c50*/  HFMA2 R22, -RZ, RZ, 0, 0 ;  /* 0x00000000ff167431 */ /* 0x001fe400000001ff */
[----:B-1----:R-:W-:-:S04]  /*2c60*/  IMAD R27, R27, R23, RZ ;  /* 0x000000171b1b7224 */ /* 0x002fc800078e02ff */
[----:B------:R-:W-:-:S04]  /*2c70*/  IMAD.HI.U32 R23, R23, R27, R22 ;  /* 0x0000001b17177227 */ /* 0x000fc800078e0016 */
[----:B------:R-:W-:Y:S02]  /*2c80*/  IMAD.MOV.U32 R27, RZ, RZ, RZ ;  /* 0x000000ffff1b7224 */ /* 0x000fe400078e00ff */
[----:B------:R-:W-:-:S04]  /*2c90*/  IMAD.HI.U32 R33, R23, R48, RZ ;  /* 0x0000003017217227 */ /* 0x000fc800078e00ff */
[----:B------:R-:W-:-:S04]  /*2ca0*/  IMAD.MOV R23, RZ, RZ, -R33 ;  /* 0x000000ffff177224 */ /* 0x000fc800078e0a21 */
[----:B------:R-:W-:-:S05]  /*2cb0*/  IMAD R23, R50, R23, R48 ;  /* 0x0000001732177224 */ /* 0x000fca00078e0230 */
[----:B------:R-:W-:-:S13]  /*2cc0*/  ISETP.GE.U32.AND P0, PT, R23, R50, PT ;  /* 0x000000321700720c */ /* 0x000fda0003f06070 */
[----:B------:R-:W-:Y:S01]  /*2cd0*/  @P0 IADD3 R23, PT, PT, -R50, R23, RZ ;  /* 0x0000001732170210 */ /* 0x000fe20007ffe1ff */
[----:B------:R-:W-:-:S03]  /*2ce0*/  @P0 VIADD R33, R33, 0x1 ;  /* 0x0000000121210836 */ /* 0x000fc60000000000 */
[----:B------:R-:W-:-:S13]  /*2cf0*/  ISETP.GE.U32.AND P1, PT, R23, R50, PT ;  /* 0x000000321700720c */ /* 0x000fda0003f26070 */
[----:B------:R-:W-:Y:S02]  /*2d00*/  @P1 IADD3 R33, PT, PT, R33, 0x1, RZ ;  /* 0x0000000121211810 */ /* 0x000fe40007ffe0ff */
[----:B------:R-:W-:-:S05]  /*2d10*/  @!P3 LOP3.LUT R33, RZ, R50, RZ, 0x33, !PT ;  /* 0x00000032ff21b212 */ /* 0x000fca00078e33ff */
[----:B------:R-:W-:-:S04]  /*2d20*/  IMAD.MOV R23, RZ, RZ, -R33 ;  /* 0x000000ffff177224 */ /* 0x000fc800078e0a21 */
[----:B------:R-:W-:Y:S01]  /*2d30*/  IMAD R26, R50, R23, R48 ;  /* 0x00000017321a7224 */ /* 0x000fe200078e0230 */
[----:B------:R-:W-:Y:S06]  /*2d40*/  BRA `(.L_x_35) ;  /* 0x0000000000407947 */ /* 0x000fec0003800000 */
.L_x_34:
        /* <DEDUP_REMOVED lines=8> */
[----:B------:R-:W-:Y:S01]  /*2dd0*/  MOV R27, R49 ;  /* 0x00000031001b7202 */ /* 0x000fe20000000f00 */
[----:B------:R-:W-:Y:S01]  /*2de0*/  IMAD.MOV.U32 R33, RZ, RZ, R22 ;  /* 0x000000ffff217224 */ /* 0x000fe200078e0016 */
[----:B------:R-:W-:Y:S01]  /*2df0*/  IADD3.X R29, PT, PT, RZ, ~R23, RZ, P0, !PT ;  /* 0x80000017ff1d7210 */ /* 0x000fe200007fe4ff */
[----:B------:R-:W-:-:S04]  /*2e00*/  IMAD.WIDE.U32 R26, R50, R31, R26 ;  /* 0x0000001f321a7225 */ /* 0x000fc800078e001a */
[----:B------:R-:W-:-:S04]  /*2e10*/  IMAD R29, R29, R50, RZ ;  /* 0x000000321d1d7224 */ /* 0x000fc800078e02ff */
[----:B------:R-:W-:Y:S02]  /*2e20*/  IMAD R29, R51, R31, R29 ;  /* 0x0000001f331d7224 */ /* 0x000fe400078e021d */
[----:B------:R-:W-:-:S03]  /*2e30*/  IMAD.MOV.U32 R31, RZ, RZ, R23 ;  /* 0x000000ffff1f7224 */ /* 0x000fc600078e0017 */
[----:B------:R-:W-:-:S07]  /*2e40*/  IADD3 R27, PT, PT, R27, R29, RZ ;  /* 0x0000001d1b1b7210 */ /* 0x000fce0007ffe0ff */
.L_x_35:
[----:B------:R-:W-:Y:S05]  /*2e50*/  BSYNC.RECONVERGENT B2 ;  /* 0x0000000000027941 */ /* 0x000fea0003800200 */
.L_x_33:
[----:B------:R-:W-:Y:S01]  /*2e60*/  UMOV UR4, 0xd0 ;  /* 0x000000d000047882 */ /* 0x000fe20000000000 */
[----:B------:R-:W-:Y:S02]  /*2e70*/  MOV R24, R52 ;  /* 0x0000003400187202 */ /* 0x000fe40000000f00 */
[----:B------:R-:W-:Y:S01]  /*2e80*/  LEA R22, R25, UR4, 0x3 ;  /* 0x0000000419167c11 */ /* 0x000fe2000f8e18ff */
[----:B------:R-:W-:Y:S01]  /*2e90*/  IMAD.MOV.U32 R25, RZ, RZ, R28 ;  /* 0x000000ffff197224 */ /* 0x000fe200078e001c */
[----:B------:R-:W-:-:S04]  /*2ea0*/  IADD3 R4, PT, PT, R4, -0x8, RZ ;  /* 0xfffffff804047810 */ /* 0x000fc80007ffe0ff */
[----:B------:R-:W0:Y:S02]  /*2eb0*/  LDC.64 R22, c[0x0][R22+0x380] ;  /* 0x0000e00016167b82 */ /* 0x000e240000000a00 */
[-C--:B0-----:R-:W-:Y:S02]  /*2ec0*/  IMAD R23, R23, R26.reuse, RZ ;  /* 0x0000001a17177224 */ /* 0x081fe400078e02ff */
[----:B------:R-:W-:-:S04]  /*2ed0*/  IMAD.WIDE.U32 R24, R22, R26, R24 ;  /* 0x0000001a16187225 */ /* 0x000fc800078e0018 */
[----:B------:R-:W-:Y:S02]  /*2ee0*/  IMAD R23, R22, R27, R23 ;  /* 0x0000001b16177224 */ /* 0x000fe400078e0217 */
[----:B------:R-:W-:-:S03]  /*2ef0*/  IMAD.MOV.U32 R28, RZ, RZ, R24 ;  /* 0x000000ffff1c7224 */ /* 0x000fc600078e0018 */
[----:B------:R-:W-:Y:S01]  /*2f00*/  IADD3 R25, PT, PT, R25, R23, RZ ;  /* 0x0000001719197210 */ /* 0x000fe20007ffe0ff */
[----:B------:R-:W-:Y:S06]  /*2f10*/  @P2 BRA `(.L_x_36) ;  /* 0xffffffe000f02947 */ /* 0x000fec000383ffff */
[----:B------:R-:W-:-:S07]  /*2f20*/  VIADD R29, R4, 0x4 ;  /* 0x00000004041d7836 */ /* 0x000fce0000000000 */
.L_x_11:
[----:B------:R-:W-:-:S13]  /*2f30*/  LOP3.LUT P0, R4, R32, 0x7, RZ, 0xc0, !PT ;  /* 0x0000000720047812 */ /* 0x000fda000780c0ff */
[----:B------:R-:W-:Y:S05]  /*2f40*/  @!P0 BRA `(.L_x_37) ;  /* 0x0000001800588947 */ /* 0x000fea0003800000 */
[----:B------:R-:W-:-:S04]  /*2f50*/  IADD3 R4, PT, PT, R4, -0x1, RZ ;  /* 0xffffffff04047810 */ /* 0x000fc80007ffe0ff */
[----:B------:R-:W-:-:S13]  /*2f60*/  ISETP.GE.U32.AND P0, PT, R4, 0x3, PT ;  /* 0x000000030400780c */ /* 0x000fda0003f06070 */
[----:B------:R-:W-:Y:S05]  /*2f70*/  @!P0 BRA `(.L_x_38) ;  /* 0x0000000c00888947 */ /* 0x000fea0003800000 */
[----:B------:R-:W-:Y:S01]  /*2f80*/  VIADD R4, R29, 0xffffffff ;  /* 0xffffffff1d047836 */ /* 0x000fe20000000000 */
[----:B------:R-:W-:Y:S04]  /*2f90*/  BSSY.RECONVERGENT B2, `(.L_x_39) ;  /* 0x000002d000027945 */ /* 0x000fe80003800200 */
[----:B------:R-:W-:-:S06]  /*2fa0*/  SHF.L.U32 R48, R4, 0x3, RZ ;  /* 0x0000000304307819 */ /* 0x000fcc00000006ff */
[----:B------:R-:W0:Y:S02]  /*2fb0*/  LDC.64 R48, c[0x0][R48+0x388] ;  /* 0x0000e20030307b82 */ /* 0x000e240000000a00 */
[----:B0-----:R-:W-:-:S04]  /*2fc0*/  LOP3.LUT R22, R31, R49, RZ, 0xfc, !PT ;  /* 0x000000311f167212 */ /* 0x001fc800078efcff */
[----:B------:R-:W-:-:S13]  /*2fd0*/  ISETP.NE.U32.AND P0, PT, R22, RZ, PT ;  /* 0x000000ff1600720c */ /* 0x000fda0003f05070 */
[----:B------:R-:W-:Y:S05]  /*2fe0*/  @P0 BRA `(.L_x_40) ;  /* 0x0000000000600947 */ /* 0x000fea0003800000 */
[----:B------:R-:W0:Y:S01]  /*2ff0*/  I2F.U32.RP R24, R48 ;  /* 0x0000003000187306 */ /* 0x000e220000209000 */
[----:B------:R-:W-:Y:S01]  /*3000*/  IADD3 R27, PT, PT, RZ, -R48, RZ ;  /* 0x80000030ff1b7210 */ /* 0x000fe20007ffe0ff */
[----:B------:R-:W-:Y:S01]  /*3010*/  IMAD.MOV.U32 R49, RZ, RZ, RZ ;  /* 0x000000ffff317224 */ /* 0x000fe200078e00ff */
[----:B------:R-:W-:-:S05]  /*3020*/  ISETP.NE.U32.AND P2, PT, R48, RZ, PT ;  /* 0x000000ff3000720c */ /* 0x000fca0003f45070 */
        /* <DEDUP_REMOVED lines=12> */
[----:B------:R-:W-:Y:S01]  /*30f0*/  ISETP.GE.U32.AND P1, PT, R27, R48, PT ;  /* 0x000000301b00720c */ /* 0x000fe20003f26070 */
[----:B------:R-:W-:-:S12]  /*3100*/  IMAD.MOV.U32 R27, RZ, RZ, RZ ;  /* 0x000000ffff1b7224 */ /* 0x000fd800078e00ff */
[----:B------:R-:W-:Y:S01]  /*3110*/  @P1 VIADD R23, R23, 0x1 ;  /* 0x0000000117171836 */ /* 0x000fe20000000000 */
[----:B------:R-:W-:-:S04]  /*3120*/  @!P2 LOP3.LUT R23, RZ, R48, RZ, 0x33, !PT ;  /* 0x00000030ff17a212 */ /* 0x000fc800078e33ff */
[----:B------:R-:W-:-:S05]  /*3130*/  IADD3 R26, PT, PT, -R23, RZ, RZ ;  /* 0x000000ff171a7210 */ /* 0x000fca0007ffe1ff */
[----:B------:R-:W-:Y:S01]  /*3140*/  IMAD R26, R48, R26, R33 ;  /* 0x0000001a301a7224 */ /* 0x000fe200078e0221 */
[----:B------:R-:W-:Y:S01]  /*3150*/  MOV R48, R23 ;  /* 0x0000001700307202 */ /* 0x000fe20000000f00 */
[----:B------:R-:W-:Y:S06]  /*3160*/  BRA `(.L_x_41) ;  /* 0x00000000003c7947 */ /* 0x000fec0003800000 */
.L_x_40:
        /* <DEDUP_REMOVED lines=15> */
.L_x_41:
[----:B------:R-:W-:Y:S05]  /*3260*/  BSYNC.RECONVERGENT B2 ;  /* 0x0000000000027941 */ /* 0x000fea0003800200 */
.L_x_39:
[----:B------:R-:W-:Y:S01]  /*3270*/  VIADD R30, R29, 0xfffffffe ;  /* 0xfffffffe1d1e7836 */ /* 0x000fe20000000000 */
[----:B------:R-:W-:Y:S01]  /*3280*/  UMOV UR4, 0xd0 ;  /* 0x000000d000047882 */ /* 0x000fe20000000000 */
[----:B------:R-:W-:Y:S01]  /*3290*/  MOV R53, R25 ;  /* 0x0000001900357202 */ /* 0x000fe20000000f00 */
        /* <DEDUP_REMOVED lines=37> */
.L_x_43:
        /* <DEDUP_REMOVED lines=16> */
.L_x_44:
[----:B------:R-:W-:Y:S05]  /*35f0*/  BSYNC.RECONVERGENT B2 ;  /* 0x0000000000027941 */ /* 0x000fea0003800200 */
.L_x_42:
        /* <DEDUP_REMOVED lines=39> */
.L_x_46:
        /* <DEDUP_REMOVED lines=16> */
.L_x_47:
[----:B------:R-:W-:Y:S05]  /*3970*/  BSYNC.RECONVERGENT B2 ;  /* 0x0000000000027941 */ /* 0x000fea0003800200 */
.L_x_45:
        /* <DEDUP_REMOVED lines=11> */
[----:B-1----:R-:W-:-:S04]  /*3a30*/  LOP3.LUT R4, R49, R51, RZ, 0xfc, !PT ;  /* 0x0000003331047212 */ /* 0x002fc800078efcff */
[----:B------:R-:W-:Y:S01]  /*3a40*/  ISETP.NE.U32.AND P0, PT, R4, RZ, PT ;  /* 0x000000ff0400720c */ /* 0x000fe20003f05070 */
[----:B------:R-:W-:-:S12]  /*3a50*/  IMAD.IADD R4, R53, 0x1, R23 ;  /* 0x0000000135047824 */ /* 0x000fd800078e0217 */
[----:B------:R-:W-:Y:S05]  /*3a60*/  @P0 BRA `(.L_x_49) ;  /* 0x00000000005c0947 */ /* 0x000fea0003800000 */
[----:B------:R-:W0:Y:S01]  /*3a70*/  I2F.U32.RP R24, R50 ;  /* 0x0000003200187306 */ /* 0x000e220000209000 */
[----:B------:R-:W-:Y:S01]  /*3a80*/  IMAD.MOV R25, RZ, RZ, -R50 ;  /* 0x000000ffff197224 */ /* 0x000fe200078e0a32 */
[----:B------:R-:W-:Y:S01]  /*3a90*/  ISETP.NE.U32.AND P2, PT, R50, RZ, PT ;  /* 0x000000ff3200720c */ /* 0x000fe20003f45070 */
[----:B------:R-:W-:Y:S01]  /*3aa0*/  IMAD.MOV.U32 R27, RZ, RZ, RZ ;  /* 0x000000ffff1b7224 */ /* 0x000fe200078e00ff */
[----:B------:R-:W-:-:S04]  /*3ab0*/  MOV R31, RZ ;  /* 0x000000ff001f7202 */ /* 0x000fc80000000f00 */
        /* <DEDUP_REMOVED lines=18> */
.L_x_49:
        /* <DEDUP_REMOVED lines=12> */
[----:B------:R-:W-:Y:S01]  /*3ca0*/  IMAD R27, R27, R50, RZ ;  /* 0x000000321b1b7224 */ /* 0x000fe200078e02ff */
[----:B------:R-:W-:-:S03]  /*3cb0*/  MOV R49, R24 ;  /* 0x0000001800317202 */ /* 0x000fc60000000f00 */
[----:B------:R-:W-:Y:S01]  /*3cc0*/  IMAD R27, R51, R31, R27 ;  /* 0x0000001f331b7224 */ /* 0x000fe200078e021b */
[----:B------:R-:W-:-:S03]  /*3cd0*/  MOV R31, R23 ;  /* 0x00000017001f7202 */ /* 0x000fc60000000f00 */
[----:B------:R-:W-:-:S07]  /*3ce0*/  IMAD.IADD R27, R25, 0x1, R27 ;  /* 0x00000001191b7824 */ /* 0x000fce00078e021b */
.L_x_50:
[----:B------:R-:W-:Y:S05]  /*3cf0*/  BSYNC.RECONVERGENT B2 ;  /* 0x0000000000027941 */ /* 0x000fea0003800200 */
.L_x_48:
[----:B------:R-:W-:Y:S01]  /*3d00*/  UMOV UR4, 0xd0 ;  /* 0x000000d000047882 */ /* 0x000fe20000000000 */
[----:B------:R-:W-:Y:S01]  /*3d10*/  MOV R25, R4 ;  /* 0x0000000400197202 */ /* 0x000fe20000000f00 */
[----:B------:R-:W-:Y:S01]  /*3d20*/  IMAD.MOV.U32 R24, RZ, RZ, R52 ;  /* 0x000000ffff187224 */ /* 0x000fe200078e0034 */
[----:B------:R-:W-:-:S06]  /*3d30*/  LEA R22, R29, UR4, 0x3 ;  /* 0x000000041d167c11 */ /* 0x000fcc000f8e18ff */
[----:B------:R-:W0:Y:S02]  /*3d40*/  LDC.64 R22, c[0x0][R22+0x380] ;  /* 0x0000e00016167b82 */ /* 0x000e240000000a00 */
[-C--:B0-----:R-:W-:Y:S02]  /*3d50*/  IMAD R23, R23, R49.reuse, RZ ;  /* 0x0000003117177224 */ /* 0x081fe400078e02ff */
[----:B------:R-:W-:-:S04]  /*3d60*/  IMAD.WIDE.U32 R24, R22, R49, R24 ;  /* 0x0000003116187225 */ /* 0x000fc800078e0018 */
[----:B------:R-:W-:Y:S02]  /*3d70*/  IMAD R23, R22, R27, R23 ;  /* 0x0000001b16177224 */ /* 0x000fe400078e0217 */
[----:B------:R-:W-:-:S03]  /*3d80*/  IMAD.MOV.U32 R28, RZ, RZ, R24 ;  /* 0x000000ffff1c7224 */ /* 0x000fc600078e0018 */
[----:B------:R-:W-:-:S07]  /*3d90*/  IADD3 R25, PT, PT, R25, R23, RZ ;  /* 0x0000001719197210 */ /* 0x000fce0007ffe0ff */
.L_x_38:
[----:B------:R-:W-:-:S13]  /*3da0*/  LOP3.LUT P0, R32, R32, 0x3, RZ, 0xc0, !PT ;  /* 0x0000000320207812 */ /* 0x000fda000780c0ff */
[----:B------:R-:W-:Y:S05]  /*3db0*/  @!P0 BRA `(.L_x_37) ;  /* 0x0000000800bc8947 */ /* 0x000fea0003800000 */
[----:B------:R-:W-:-:S13]  /*3dc0*/  ISETP.NE.AND P0, PT, R32, 0x1, PT ;  /* 0x000000012000780c */ /* 0x000fda0003f05270 */
        /* <DEDUP_REMOVED lines=9> */
[----:B------:R-:W-:Y:S02]  /*3e60*/  IADD3 R27, PT, PT, RZ, -R48, RZ ;  /* 0x80000030ff1b7210 */ /* 0x000fe40007ffe0ff */
[----:B------:R-:W-:-:S05]  /*3e70*/  ISETP.NE.U32.AND P2, PT, R48, RZ, PT ;  /* 0x000000ff3000720c */ /* 0x000fca0003f45070 */
[----:B0-----:R-:W0:Y:S02]  /*3e80*/  MUFU.RCP R24, R24 ;  /* 0x0000001800187308 */ /* 0x001e240000001000 */
[----:B0-----:R-:W-:-:S06]  /*3e90*/  VIADD R22, R24, 0xffffffe ;  /* 0x0ffffffe18167836 */ /* 0x001fcc0000000000 */
[----:B------:R0:W1:Y:S02]  /*3ea0*/  F2I.FTZ.U32.TRUNC.NTZ R23, R22 ;  /* 0x0000001600177305 */ /* 0x000064000021f000 */
[----:B0-----:R-:W-:Y:S02]  /*3eb0*/  IMAD.MOV.U32 R22, RZ, RZ, RZ ;  /* 0x000000ffff167224 */ /* 0x001fe400078e00ff */
[----:B-1----:R-:W-:-:S04]  /*3ec0*/  IMAD R27, R27, R23, RZ ;  /* 0x000000171b1b7224 */ /* 0x002fc800078e02ff */
[----:B------:R-:W-:-:S04]  /*3ed0*/  IMAD.HI.U32 R26, R23, R27, R22 ;  /* 0x0000001b171a7227 */ /* 0x000fc800078e0016 */
[----:B------:R-:W-:Y:S02]  /*3ee0*/  IMAD.MOV.U32 R27, RZ, RZ, RZ ;  /* 0x000000ffff1b7224 */ /* 0x000fe400078e00ff */
        /* <DEDUP_REMOVED lines=10> */
[----:B------:R-:W-:Y:S02]  /*3f90*/  IMAD R26, R48, R26, R33 ;  /* 0x0000001a301a7224 */ /* 0x000fe400078e0221 */
[----:B------:R-:W-:Y:S01]  /*3fa0*/  HFMA2 R33, -RZ, RZ, 0, 0 ;  /* 0x00000000ff217431 */ /* 0x000fe200000001ff */
[----:B------:R-:W-:Y:S06]  /*3fb0*/  BRA `(.L_x_54) ;  /* 0x00000000003c7947 */ /* 0x000fec0003800000 */
.L_x_53:
        /* <DEDUP_REMOVED lines=15> */
.L_x_54:
[----:B------:R-:W-:Y:S05]  /*40b0*/  BSYNC.RECONVERGENT B2 ;  /* 0x0000000000027941 */ /* 0x000fea0003800200 */
.L_x_52:
[----:B------:R-:W-:Y:S01]  /*40c0*/  IADD3 R29, PT, PT, R29, -0x2, RZ ;  /* 0xfffffffe1d1d7810 */ /* 0x000fe20007ffe0ff */
        /* <DEDUP_REMOVED lines=12> */
[----:B------:R-:W-:Y:S02]  /*4190*/  ISETP.NE.U32.AND P0, PT, R4, RZ, PT ;  /* 0x000000ff0400720c */ /* 0x000fe40003f05070 */
[----:B------:R-:W-:-:S11]  /*41a0*/  IADD3 R4, PT, PT, R51, R23, RZ ;  /* 0x0000001733047210 */ /* 0x000fd60007ffe0ff */
[----:B------:R-:W-:Y:S05]  /*41b0*/  @P0 BRA `(.L_x_56) ;  /* 0x00000000005c0947 */ /* 0x000fea0003800000 */
[----:B------:R-:W0:Y:S01]  /*41c0*/  I2F.U32.RP R24, R48 ;  /* 0x0000003000187306 */ /* 0x000e220000209000 */
[----:B------:R-:W-:Y:S01]  /*41d0*/  IADD3 R25, PT, PT, RZ, -R48, RZ ;  /* 0x80000030ff197210 */ /* 0x000fe20007ffe0ff */
[----:B------:R-:W-:Y:S01]  /*41e0*/  HFMA2 R27, -RZ, RZ, 0, 0 ;  /* 0x00000000ff1b7431 */ /* 0x000fe200000001ff */
        /* <DEDUP_REMOVED lines=19> */
[----:B------:R-:W-:Y:S06]  /*4320*/  BRA `(.L_x_57) ;  /* 0x0000000000447947 */ /* 0x000fec0003800000 */
.L_x_56:
        /* <DEDUP_REMOVED lines=8> */
[----:B------:R-:W-:Y:S02]  /*43b0*/  MOV R24, R32 ;  /* 0x0000002000187202 */ /* 0x000fe40000000f00 */
[----:B------:R-:W-:Y:S01]  /*43c0*/  MOV R33, R22 ;  /* 0x0000001600217202 */ /* 0x000fe20000000f00 */
[----:B------:R-:W-:Y:S02]  /*43d0*/  IMAD.X R27, RZ, RZ, ~R23, P0 ;  /* 0x000000ffff1b7224 */ /* 0x000fe400000e0e17 */
[----:B------:R-:W-:-:S04]  /*43e0*/  IMAD.WIDE.U32 R24, R48, R31, R24 ;  /* 0x0000001f30187225 */ /* 0x000fc800078e0018 */
[----:B------:R-:W-:-:S04]  /*43f0*/  IMAD R27, R27, R48, RZ ;  /* 0x000000301b1b7224 */ /* 0x000fc800078e02ff */
[----:B------:R-:W-:Y:S02]  /*4400*/  IMAD R27, R49, R31, R27 ;  /* 0x0000001f311b7224 */ /* 0x000fe400078e021b */
[----:B------:R-:W-:Y:S02]  /*4410*/  IMAD.MOV.U32 R49, RZ, RZ, R24 ;  /* 0x000000ffff317224 */ /* 0x000fe400078e0018 */
[----:B------:R-:W-:Y:S01]  /*4420*/  IMAD.MOV.U32 R31, RZ, RZ, R23 ;  /* 0x000000ffff1f7224 */ /* 0x000fe200078e0017 */
[----:B------:R-:W-:-:S07]  /*4430*/  IADD3 R27, PT, PT, R25, R27, RZ ;  /* 0x0000001b191b7210 */ /* 0x000fce0007ffe0ff */
.L_x_57:
[----:B------:R-:W-:Y:S05]  /*4440*/  BSYNC.RECONVERGENT B2 ;  /* 0x0000000000027941 */ /* 0x000fea0003800200 */
.L_x_55:
[----:B------:R-:W-:Y:S01]  /*4450*/  UMOV UR4, 0xd0 ;  /* 0x000000d000047882 */ /* 0x000fe20000000000 */
[----:B------:R-:W-:Y:S01]  /*4460*/  MOV R24, R50 ;  /* 0x0000003200187202 */ /* 0x000fe20000000f00 */
[----:B------:R-:W-:Y:S01]  /*4470*/  IMAD.MOV.U32 R25, RZ, RZ, R4 ;  /* 0x000000ffff197224 */ /* 0x000fe200078e0004 */
[----:B------:R-:W-:-:S06]  /*4480*/  LEA R22, R29, UR4, 0x3 ;  /* 0x000000041d167c11 */ /* 0x000fcc000f8e18ff */
[----:B------:R-:W0:Y:S02]  /*4490*/  LDC.64 R22, c[0x0][R22+0x380] ;  /* 0x0000e00016167b82 */ /* 0x000e240000000a00 */
[-C--:B0-----:R-:W-:Y:S02]  /*44a0*/  IMAD R23, R23, R49.reuse, RZ ;  /* 0x0000003117177224 */ /* 0x081fe400078e02ff */
[----:B------:R-:W-:-:S04]  /*44b0*/  IMAD.WIDE.U32 R24, R22, R49, R24 ;  /* 0x0000003116187225 */ /* 0x000fc800078e0018 */
[----:B------:R-:W-:Y:S01]  /*44c0*/  IMAD R23, R22, R27, R23 ;  /* 0x0000001b16177224 */ /* 0x000fe200078e0217 */
[----:B------:R-:W-:-:S03]  /*44d0*/  MOV R28, R24 ;  /* 0x00000018001c7202 */ /* 0x000fc60000000f00 */
[----:B------:R-:W-:-:S07]  /*44e0*/  IMAD.IADD R25, R25, 0x1, R23 ;  /* 0x0000000119197824 */ /* 0x000fce00078e0217 */
.L_x_51:
[----:B------:R-:W0:Y:S02]  /*44f0*/  LDCU UR4, c[0x0][0x518] ;  /* 0x0000a300ff0477ac */ /* 0x000e240008000800 */
[----:B0-----:R-:W-:-:S04]  /*4500*/  ULOP3.LUT UR4, UR4, 0x1, URZ, 0xc0, !UPT ;  /* 0x0000000104047892 */ /* 0x001fc8000f8ec0ff */
[----:B------:R-:W-:-:S09]  /*4510*/  UISETP.NE.U32.AND UP0, UPT, UR4, 0x1, UPT ;  /* 0x000000010400788c */ /* 0x000fd2000bf05070 */
[----:B------:R-:W-:Y:S05]  /*4520*/  BRA.U !UP0, `(.L_x_37) ;  /* 0x0000000108e07547 */ /* 0x000fea000b800000 */
[----:B------:R-:W-:Y:S01]  /*4530*/  IADD3 R29, PT, PT, R29, -0x1, RZ ;  /* 0xffffffff1d1d7810 */ /* 0x000fe20007ffe0ff */
[----:B------:R-:W-:Y:S04]  /*4540*/  BSSY.RECONVERGENT B2, `(.L_x_58) ;  /* 0x000002d000027945 */ /* 0x000fe80003800200 */
[----:B------:R-:W-:-:S06]  /*4550*/  IMAD.SHL.U32 R48, R29, 0x8, RZ ;  /* 0x000000081d307824 */ /* 0x000fcc00078e00ff */
[----:B------:R-:W0:Y:S02]  /*4560*/  LDC.64 R48, c[0x0][R48+0x388] ;  /* 0x0000e20030307b82 */ /* 0x000e240000000a00 */
[----:B0-----:R-:W-:-:S04]  /*4570*/  LOP3.LUT R4, R31, R49, RZ, 0xfc, !PT ;  /* 0x000000311f047212 */ /* 0x001fc800078efcff */
        /* <DEDUP_REMOVED lines=24> */
[----:B------:R-:W-:Y:S01]  /*4700*/  MOV R33, R24 ;  /* 0x0000001800217202 */ /* 0x000fe20000000f00 */
[----:B------:R-:W-:Y:S06]  /*4710*/  BRA `(.L_x_60) ;  /* 0x00000000003c7947 */ /* 0x000fec0003800000 */
.L_x_59:
        /* <DEDUP_REMOVED lines=10> */
[----:B------:R-:W-:Y:S02]  /*47c0*/  IMAD.MOV.U32 R31, RZ, RZ, R23 ;  /* 0x000000ffff1f7224 */ /* 0x000fe400078e0017 */
[----:B------:R-:W-:-:S04]  /*47d0*/  IMAD.WIDE.U32 R26, R48, R37, R26 ;  /* 0x00000025301a7225 */ /* 0x000fc800078e001a */
[----:B------:R-:W-:-:S04]  /*47e0*/  IMAD R35, R35, R48, RZ ;  /* 0x0000003023237224 */ /* 0x000fc800078e02ff */
[----:B------:R-:W-:-:S05]  /*47f0*/  IMAD R35, R49, R37, R35 ;  /* 0x0000002531237224 */ /* 0x000fca00078e0223 */
[----:B------:R-:W-:-:S07]  /*4800*/  IADD3 R27, PT, PT, R27, R35, RZ ;  /* 0x000000231b1b7210 */ /* 0x000fce0007ffe0ff */
.L_x_60:
[----:B------:R-:W-:Y:S05]  /*4810*/  BSYNC.RECONVERGENT B2 ;  /* 0x0000000000027941 */ /* 0x000fea0003800200 */
.L_x_58:
[----:B------:R-:W-:Y:S01]  /*4820*/  UMOV UR4, 0xd0 ;  /* 0x000000d000047882 */ /* 0x000fe20000000000 */
[----:B------:R-:W-:Y:S02]  /*4830*/  MOV R24, R28 ;  /* 0x0000001c00187202 */ /* 0x000fe40000000f00 */
[----:B------:R-:W-:-:S06]  /*4840*/  LEA R22, R29, UR4, 0x3 ;  /* 0x000000041d167c11 */ /* 0x000fcc000f8e18ff */
[----:B------:R-:W0:Y:S02]  /*4850*/  LDC.64 R22, c[0x0][R22+0x380] ;  /* 0x0000e00016167b82 */ /* 0x000e240000000a00 */
[-C--:B0-----:R-:W-:Y:S02]  /*4860*/  IMAD R4, R23, R26.reuse, RZ ;  /* 0x0000001a17047224 */ /* 0x081fe400078e02ff */
[----:B------:R-:W-:-:S04]  /*4870*/  IMAD.WIDE.U32 R24, R22, R26, R24 ;  /* 0x0000001a16187225 */ /* 0x000fc800078e0018 */
[----:B------:R-:W-:Y:S02]  /*4880*/  IMAD R27, R22, R27, R4 ;  /* 0x0000001b161b7224 */ /* 0x000fe400078e0204 */
[----:B------:R-:W-:-:S03]  /*4890*/  IMAD.MOV.U32 R28, RZ, RZ, R24 ;  /* 0x000000ffff1c7224 */ /* 0x000fc600078e0018 */
[----:B------:R-:W-:-:S07]  /*48a0*/  IADD3 R25, PT, PT, R25, R27, RZ ;  /* 0x0000001b19197210 */ /* 0x000fce0007ffe0ff */
.L_x_37:
[----:B------:R-:W0:Y:S01]  /*48b0*/  LDCU.64 UR4, c[0x0][0x450] ;  /* 0x00008a00ff0477ac */ /* 0x000e220008000a00 */
[----:B------:R-:W-:Y:S01]  /*48c0*/  MOV R23, R25 ;  /* 0x0000001900177202 */ /* 0x000fe20000000f00 */
[----:B------:R-:W-:Y:S01]  /*48d0*/  IMAD.MOV.U32 R22, RZ, RZ, R28 ;  /* 0x000000ffff167224 */ /* 0x000fe200078e001c */
[----:B------:R-:W1:Y:S01]  /*48e0*/  LDCU.64 UR8, c[0x0][0x380] ;  /* 0x00007000ff0877ac */ /* 0x000e620008000a00 */
[----:B0-----:R-:W-:Y:S02]  /*48f0*/  IMAD R4, R31, UR4, RZ ;  /* 0x000000041f047c24 */ /* 0x001fe4000f8e02ff */
[----:B------:R-:W-:-:S04]  /*4900*/  IMAD.WIDE.U32 R22, R33, UR4, R22 ;  /* 0x0000000421167c25 */ /* 0x000fc8000f8e0016 */
[----:B------:R-:W-:Y:S01]  /*4910*/  IMAD R25, R33, UR5, R4 ;  /* 0x0000000521197c24 */ /* 0x000fe2000f8e0204 */
[----:B-1----:R-:W-:-:S03]  /*4920*/  LEA R24, P0, R22, UR8, 0x1 ;  /* 0x0000000816187c11 */ /* 0x002fc6000f8008ff */
[----:B------:R-:W-:-:S05]  /*4930*/  IMAD.IADD R23, R23, 0x1, R25 ;  /* 0x0000000117177824 */ /* 0x000fca00078e0219 */
[----:B------:R-:W-:-:S05]  /*4940*/  LEA.HI.X R25, R22, UR9, R23, 0x1, P0 ;  /* 0x0000000916197c11 */ /* 0x000fca00080f0c17 */
[----:B------:R0:W5:Y:S02]  /*4950*/  LDG.E.U16 R4, desc[UR6][R24.64] ;  /* 0x0000000618047981 */ /* 0x000164000c1e1500 */
.L_x_10:
[----:B------:R-:W-:Y:S05]  /*4960*/  BSYNC.RECONVERGENT B1 ;  /* 0x0000000000017941 */ /* 0x000fea0003800200 */
.L_x_9:
[----:B------:R-:W1:Y:S01]  /*4970*/  LDCU.64 UR4, c[0x0][0x860] ;  /* 0x00010c00ff0477ac */ /* 0x000e620008000a00 */
[----:B------:R-:W-:Y:S01]  /*4980*/  IADD3 R32, P1, PT, R17, R45, RZ ;  /* 0x0000002d11207210 */ /* 0x000fe20007f3e0ff */
[----:B------:R-:W-:Y:S03]  /*4990*/  BSSY.RECONVERGENT B1, `(.L_x_61) ;  /* 0x0000382000017945 */ /* 0x000fe60003800200 */
[----:B------:R-:W-:Y:S02]  /*49a0*/  IADD3.X R31, PT, PT, RZ, R40, RZ, P1, !PT ;  /* 0x00000028ff1f7210 */ /* 0x000fe40000ffe4ff */
[----:B-1----:R-:W-:-:S04]  /*49b0*/  ISETP.GE.U32.AND P0, PT, R32, UR4, PT ;  /* 0x0000000420007c0c */ /* 0x002fc8000bf06070 */
[----:B------:R-:W-:-:S13]  /*49c0*/  ISETP.GE.U32.AND.EX P0, PT, R31, UR5, PT, P0 ;  /* 0x000000051f007c0c */ /* 0x000fda000bf06100 */
[----:B------:R-:W-:Y:S05]  /*49d0*/  @P0 BRA `(.L_x_62) ;  /* 0x0000003400f40947 */ /* 0x000fea0003800000 */
[----:B------:R-:W0:Y:S01]  /*49e0*/  LDCU UR5, c[0x0][0x518] ;  /* 0x0000a300ff0577ac */ /* 0x000e220008000800 */
[----:B------:R-:W-:Y:S01]  /*49f0*/  CS2R R28, SRZ ;  /* 0x00000000001c7805 */ /* 0x000fe2000001ff00 */
[----:B------:R-:W1:Y:S01]  /*4a00*/  LDCU UR4, c[0x0][0x518] ;  /* 0x0000a300ff0477ac */ /* 0x000e620008000800 */
[----:B0-----:R-:W-:Y:S02]  /*4a10*/  IMAD.U32 R24, RZ, RZ, UR5 ;  /* 0x00000005ff187e24 */ /* 0x001fe4000f8e00ff */
[----:B-1----:R-:W-:-:S03]  /*4a20*/  IMAD.U32 R30, RZ, RZ, UR4 ;  /* 0x00000004ff1e7e24 */ /* 0x002fc6000f8e00ff */
[----:B------:R-:W-:-:S04]  /*4a30*/  IADD3 R3, PT, PT, R24, -0x2, RZ ;  /* 0xfffffffe18037810 */ /* 0x000fc80007ffe0ff */
[----:B------:R-:W-:-:S13]  /*4a40*/  ISETP.GE.U32.AND P0, PT, R3, 0x7, PT ;  /* 0x000000070300780c */ /* 0x000fda0003f06070 */
[----:B------:R-:W-:Y:S05]  /*4a50*/  @!P0 BRA `(.L_x_63) ;  /* 0x0000001c00308947 */ /* 0x000fea0003800000 */
[----:B------:R-:W-:-:S07]  /*4a60*/  HFMA2 R25, -RZ, RZ, 0, 0 ;  /* 0x00000000ff197431 */ /* 0x000fce00000001ff */
.L_x_88:
        /* <DEDUP_REMOVED lines=31> */
.L_x_65:
[----:B------:R-:W-:Y:S01]  /*4c60*/  MOV R34, R32 ;  /* 0x0000002000227202 */ /* 0x000fe20000000f00 */
[----:B------:R-:W-:Y:S01]  /*4c70*/  IMAD.MOV.U32 R26, RZ, RZ, R48 ;  /* 0x000000ffff1a7224 */ /* 0x000fe200078e0030 */
[----:B------:R-:W-:Y:S02]  /*4c80*/  MOV R27, R49 ;  /* 0x00000031001b7202 */ /* 0x000fe40000000f00 */
[----:B------:R-:W-:-:S07]  /*4c90*/  MOV R24, 0x4cb0 ;  /* 0x00004cb000187802 */ /* 0x000fce0000000f00 */
[----:B-----5:R-:W-:Y:S05]  /*4ca0*/  CALL.REL.NOINC `($__internal_1_$__cuda_sm20_div_u64) ;  /* 0x0000019400307944 */ /* 0x020fea0003c00000 */
        /* <DEDUP_REMOVED lines=10> */
.L_x_66:
[----:B------:R-:W-:Y:S05]  /*4d50*/  BSYNC.RECONVERGENT B2 ;  /* 0x0000000000027941 */ /* 0x000fea0003800200 */
.L_x_64:
        /* <DEDUP_REMOVED lines=40> */
.L_x_68:
[----:B------:R-:W-:Y:S01]  /*4fe0*/  IMAD.MOV.U32 R34, RZ, RZ, R48 ;  /* 0x000000ffff227224 */ /* 0x000fe200078e0030 */
[----:B------:R-:W-:Y:S01]  /*4ff0*/  MOV R31, R49 ;  /* 0x00000031001f7202 */ /* 0x000fe20000000f00 */
[----:B------:R-:W-:Y:S01]  /*5000*/  IMAD.MOV.U32 R26, RZ, RZ, R52 ;  /* 0x000000ffff1a7224 */ /* 0x000fe200078e0034 */
[----:B------:R-:W-:Y:S02]  /*5010*/  MOV R27, R53 ;  /* 0x00000035001b7202 */ /* 0x000fe40000000f00 */
[----:B------:R-:W-:-:S07]  /*5020*/  MOV R24, 0x5040 ;  /* 0x0000504000187802 */ /* 0x000fce0000000f00 */
[----:B-----5:R-:W-:Y:S05]  /*5030*/  CALL.REL.NOINC `($__internal_1_$__cuda_sm20_div_u64) ;  /* 0x00000190004c7944 */ /* 0x020fea0003c00000 */
        /* <DEDUP_REMOVED lines=10> */
.L_x_69:
[----:B------:R-:W-:Y:S05]  /*50e0*/  BSYNC.RECONVERGENT B2 ;  /* 0x0000000000027941 */ /* 0x000fea0003800200 */
.L_x_67:
        /* <DEDUP_REMOVED lines=39> */
.L_x_71:
[----:B------:R-:W-:Y:S01]  /*5360*/  MOV R34, R48 ;  /* 0x0000003000227202 */ /* 0x000fe20000000f00 */
[----:B------:R-:W-:Y:S01]  /*5370*/  IMAD.MOV.U32 R31, RZ, RZ, R49 ;  /* 0x000000ffff1f7224 */ /* 0x000fe200078e0031 */
[----:B------:R-:W-:Y:S01]  /*5380*/  MOV R26, R32 ;  /* 0x00000020001a7202 */ /* 0x000fe20000000f00 */
[----:B------:R-:W-:Y:S01]  /*5390*/  IMAD.MOV.U32 R27, RZ, RZ, R33 ;  /* 0x000000ffff1b7224 */ /* 0x000fe200078e0021 */
[----:B------:R-:W-:-:S07]  /*53a0*/  MOV R24, 0x53c0 ;  /* 0x000053c000187802 */ /* 0x000fce0000000f00 */
[----:B-----5:R-:W-:Y:S05]  /*53b0*/  CALL.REL.NOINC `($__internal_1_$__cuda_sm20_div_u64) ;  /* 0x0000018c006c7944 */ /* 0x020fea0003c00000 */
        /* <DEDUP_REMOVED lines=10> */
.L_x_72:
[----:B------:R-:W-:Y:S05]  /*5460*/  BSYNC.RECONVERGENT B2 ;  /* 0x0000000000027941 */ /* 0x000fea0003800200 */
.L_x_70:
        /* <DEDUP_REMOVED lines=39> */
.L_x_74:
        /* <DEDUP_REMOVED lines=16> */
.L_x_75:
[----:B------:R-:W-:Y:S05]  /*57e0*/  BSYNC.RECONVERGENT B2 ;  /* 0x0000000000027941 */ /* 0x000fea0003800200 */
.L_x_73:
        /* <DEDUP_REMOVED lines=39> */
.L_x_77:
[----:B------:R-:W-:Y:S01]  /*5a60*/  MOV R34, R32 ;  /* 0x0000002000227202 */ /* 0x000fe20000000f00 */
[----:B------:R-:W-:Y:S01]  /*5a70*/  IMAD.MOV.U32 R31, RZ, RZ, R33 ;  /* 0x000000ffff1f7224 */ /* 0x000fe200078e0021 */
[----:B------:R-:W-:Y:S01]  /*5a80*/  MOV R26, R48 ;  /* 0x00000030001a7202 */ /* 0x000fe20000000f00 */
[----:B------:R-:W-:Y:S01]  /*5a90*/  IMAD.MOV.U32 R27, RZ, RZ, R49 ;  /* 0x000000ffff1b7224 */ /* 0x000fe200078e0031 */
[----:B------:R-:W-:-:S07]  /*5aa0*/  MOV R24, 0x5ac0 ;  /* 0x00005ac000187802 */ /* 0x000fce0000000f00 */
[----:B-----5:R-:W-:Y:S05]  /*5ab0*/  CALL.REL.NOINC `($__internal_1_$__cuda_sm20_div_u64) ;  /* 0x0000018400ac7944 */ /* 0x020fea0003c00000 */
        /* <DEDUP_REMOVED lines=10> */
.L_x_78:
[----:B------:R-:W-:Y:S05]  /*5b60*/  BSYNC.RECONVERGENT B2 ;  /* 0x0000000000027941 */ /* 0x000fea0003800200 */
.L_x_76:
        /* <DEDUP_REMOVED lines=39> */
.L_x_80:
        /* <DEDUP_REMOVED lines=16> */
.L_x_81:
[----:B------:R-:W-:Y:S05]  /*5ee0*/  BSYNC.RECONVERGENT B2 ;  /* 0x0000000000027941 */ /* 0x000fea0003800200 */
.L_x_79:
        /* <DEDUP_REMOVED lines=39> */
.L_x_83:
        /* <DEDUP_REMOVED lines=16> */
.L_x_84:
[----:B------:R-:W-:Y:S05]  /*6260*/  BSYNC.RECONVERGENT B2 ;  /* 0x0000000000027941 */ /* 0x000fea0003800200 */
.L_x_82:
        /* <DEDUP_REMOVED lines=38> */
[----:B------:R-:W-:Y:S01]  /*64d0*/  IMAD.MOV.U32 R32, RZ, RZ, R23 ;  /* 0x000000ffff207224 */ /* 0x000fe200078e0017 */
[----:B------:R-:W-:Y:S06]  /*64e0*/  BRA `(.L_x_87) ;  /* 0x0000000000447947 */ /* 0x000fec0003800000 */
.L_x_86:
        /* <DEDUP_REMOVED lines=8> */
[----:B------:R-:W-:Y:S01]  /*6570*/  MOV R27, R33 ;  /* 0x00000021001b7202 */ /* 0x000fe20000000f00 */
[----:B------:R-:W-:Y:S01]  /*6580*/  IMAD.MOV.U32 R32, RZ, RZ, R22 ;  /* 0x000000ffff207224 */ /* 0x000fe200078e0016 */
[----:B------:R-:W-:Y:S01]  /*6590*/  IADD3.X R31, PT, PT, RZ, ~R23, RZ, P0, !PT ;  /* 0x80000017ff1f7210 */ /* 0x000fe200007fe4ff */
[----:B------:R-:W-:-:S04]  /*65a0*/  IMAD.WIDE.U32 R26, R48, R35, R26 ;  /* 0x00000023301a7225 */ /* 0x000fc800078e001a */
[----:B------:R-:W-:-:S04]  /*65b0*/  IMAD R31, R31, R48, RZ ;  /* 0x000000301f1f7224 */ /* 0x000fc800078e02ff */
[----:B------:R-:W-:Y:S01]  /*65c0*/  IMAD R31, R49, R35, R31 ;  /* 0x00000023311f7224 */ /* 0x000fe200078e021f */
[----:B------:R-:W-:-:S03]  /*65d0*/  MOV R49, R26 ;  /* 0x0000001a00317202 */ /* 0x000fc60000000f00 */
[----:B------:R-:W-:Y:S01]  /*65e0*/  IMAD.IADD R33, R27, 0x1, R31 ;  /* 0x000000011b217824 */ /* 0x000fe200078e021f */
[----:B------:R-:W-:-:S07]  /*65f0*/  MOV R31, R23 ;  /* 0x00000017001f7202 */ /* 0x000fce0000000f00 */
.L_x_87:
[----:B------:R-:W-:Y:S05]  /*6600*/  BSYNC.RECONVERGENT B2 ;  /* 0x0000000000027941 */ /* 0x000fea0003800200 */
.L_x_85:
[----:B------:R-:W-:Y:S01]  /*6610*/  UMOV UR4, 0xd0 ;  /* 0x000000d000047882 */ /* 0x000fe20000000000 */
[----:B------:R-:W-:Y:S01]  /*6620*/  VIADD R25, R25, 0x8 ;  /* 0x0000000819197836 */ /* 0x000fe20000000000 */
[----:B------:R-:W-:Y:S01]  /*6630*/  LEA R22, R30, UR4, 0x3 ;  /* 0x000000041e167c11 */ /* 0x000fe2000f8e18ff */
[----:B------:R-:W-:Y:S01]  /*6640*/  IMAD.MOV.U32 R27, RZ, RZ, R3 ;  /* 0x000000ffff1b7224 */ /* 0x000fe200078e0003 */
[----:B------:R-:W0:Y:S04]  /*6650*/  LDCU UR4, c[0x0][0x518] ;  /* 0x0000a300ff0477ac */ /* 0x000e280008000800 */
[----:B------:R-:W1:Y:S01]  /*6660*/  LDC.64 R22, c[0x0][R22+0x380] ;  /* 0x0000e00016167b82 */ /* 0x000e620000000a00 */
[----:B0-----:R-:W-:-:S05]  /*6670*/  IMAD.U32 R24, RZ, RZ, UR4 ;  /* 0x00000004ff187e24 */ /* 0x001fca000f8e00ff */
[----:B------:R-:W-:-:S04]  /*6680*/  IADD3 R26, PT, PT, R24, -0x1, RZ ;  /* 0xffffffff181a7810 */ /* 0x000fc80007ffe0ff */
[----:B------:R-:W-:Y:S01]  /*6690*/  LOP3.LUT R34, R26, 0xfffffff8, RZ, 0xc0, !PT ;  /* 0xfffffff81a227812 */ /* 0x000fe200078ec0ff */
[----:B-1----:R-:W-:Y:S01]  /*66a0*/  IMAD R23, R23, R49, RZ ;  /* 0x0000003117177224 */ /* 0x002fe200078e02ff */
[----:B------:R-:W-:Y:S02]  /*66b0*/  MOV R26, R28 ;  /* 0x0000001c001a7202 */ /* 0x000fe40000000f00 */
[----:B------:R-:W-:Y:S01]  /*66c0*/  ISETP.NE.AND P0, PT, R25, R34, PT ;  /* 0x000000221900720c */ /* 0x000fe20003f05270 */
[C---:B------:R-:W-:Y:S02]  /*66d0*/  IMAD R23, R22.reuse, R33, R23 ;  /* 0x0000002116177224 */ /* 0x040fe400078e0217 */
[----:B------:R-:W-:-:S04]  /*66e0*/  IMAD.WIDE.U32 R26, R22, R49, R26 ;  /* 0x00000031161a7225 */ /* 0x000fc800078e001a */
[----:B------:R-:W-:Y:S01]  /*66f0*/  IMAD.IADD R28, R27, 0x1, R23 ;  /* 0x000000011b1c7824 */ /* 0x000fe200078e0217 */
[----:B------:R-:W-:-:S05]  /*6700*/  MOV R29, R26 ;  /* 0x0000001a001d7202 */ /* 0x000fca0000000f00 */
[----:B------:R-:W-:Y:S05]  /*6710*/  @P0 BRA `(.L_x_88) ;  /* 0xffffffe000d40947 */ /* 0x000fea000383ffff */
.L_x_63:
[----:B------:R-:W-:-:S04]  /*6720*/  IADD3 R3, PT, PT, R24, -0x1, RZ ;  /* 0xffffffff18037810 */ /* 0x000fc80007ffe0ff */
[----:B------:R-:W-:-:S13]  /*6730*/  LOP3.LUT P0, R22, R3, 0x7, RZ, 0xc0, !PT ;  /* 0x0000000703167812 */ /* 0x000fda000780c0ff */
[----:B------:R-:W-:Y:S05]  /*6740*/  @!P0 BRA `(.L_x_89) ;  /* 0x00000018006c8947 */ /* 0x000fea0003800000 */
[----:B------:R-:W-:-:S05]  /*6750*/  VIADD R22, R22, 0xffffffff ;  /* 0xffffffff16167836 */ /* 0x000fca0000000000 */
[----:B------:R-:W-:-:S13]  /*6760*/  ISETP.GE.U32.AND P0, PT, R22, 0x3, PT ;  /* 0x000000031600780c */ /* 0x000fda0003f06070 */
[----:B------:R-:W-:Y:S05]  /*6770*/  @!P0 BRA `(.L_x_90) ;  /* 0x0000000c00888947 */ /* 0x000fea0003800000 */
        /* <DEDUP_REMOVED lines=31> */
.L_x_92:
        /* <DEDUP_REMOVED lines=15> */
.L_x_93:
[----:B------:R-:W-:Y:S05]  /*6a60*/  BSYNC.RECONVERGENT B2 ;  /* 0x0000000000027941 */ /* 0x000fea0003800200 */
.L_x_91:
        /* <DEDUP_REMOVED lines=40> */
.L_x_95:
        /* <DEDUP_REMOVED lines=16> */
.L_x_96:
[----:B------:R-:W-:Y:S05]  /*6df0*/  BSYNC.RECONVERGENT B2 ;  /* 0x0000000000027941 */ /* 0x000fea0003800200 */
.L_x_94:
        /* <DEDUP_REMOVED lines=39> */
.L_x_98:
        /* <DEDUP_REMOVED lines=16> */
.L_x_99:
[----:B------:R-:W-:Y:S05]  /*7170*/  BSYNC.RECONVERGENT B2 ;  /* 0x0000000000027941 */ /* 0x000fea0003800200 */
.L_x_97:
[----:B------:R-:W-:Y:S01]  /*7180*/  VIADD R30, R30, 0xfffffffc ;  /* 0xfffffffc1e1e7836 */ /* 0x000fe20000000000 */
[----:B------:R-:W-:Y:S01]  /*7190*/  UMOV UR4, 0xd0 ;  /* 0x000000d000047882 */ /* 0x000fe20000000000 */
[----:B------:R-:W-:Y:S01]  /*71a0*/  IMAD.MOV.U32 R29, RZ, RZ, R28 ;  /* 0x000000ffff1d7224 */ /* 0x000fe200078e001c */
[----:B------:R-:W-:Y:S01]  /*71b0*/  LEA R22, R25, UR4, 0x3 ;  /* 0x0000000419167c11 */ /* 0x000fe2000f8e18ff */
[----:B------:R-:W-:Y:S01]  /*71c0*/  BSSY.RECONVERGENT B2, `(.L_x_100) ;  /* 0x0000034000027945 */ /* 0x000fe20003800200 */
[----:B------:R-:W-:Y:S02]  /*71d0*/  SHF.L.U32 R48, R30, 0x3, RZ ;  /* 0x000000031e307819 */ /* 0x000fe400000006ff */
[----:B------:R-:W-:Y:S02]  /*71e0*/  MOV R28, R50 ;  /* 0x00000032001c7202 */ /* 0x000fe40000000f00 */
[----:B------:R-:W0:Y:S08]  /*71f0*/  LDC.64 R22, c[0x0][R22+0x380] ;  /* 0x0000e00016167b82 */ /* 0x000e300000000a00 */
[----:B------:R-:W1:Y:S01]  /*7200*/  LDC.64 R48, c[0x0][R48+0x388] ;  /* 0x0000e20030307b82 */ /* 0x000e620000000a00 */
[----:B0-----:R-:W-:-:S02]  /*7210*/  IMAD R23, R23, R26, RZ ;  /* 0x0000001a17177224 */ /* 0x001fc400078e02ff */
        /* <DEDUP_REMOVED lines=22> */
[----:B------:R-:W-:Y:S01]  /*7380*/  ISETP.GE.U32.AND P1, PT, R27, R48, PT ;  /* 0x000000301b00720c */ /* 0x000fe20003f26070 */
[----:B------:R-:W-:-:S12]  /*7390*/  IMAD.MOV.U32 R27, RZ, RZ, RZ ;  /* 0x000000ffff1b7224 */ /* 0x000fd800078e00ff */
[----:B------:R-:W-:Y:S02]  /*73a0*/  @P1 IADD3 R23, PT, PT, R23, 0x1, RZ ;  /* 0x0000000117171810 */ /* 0x000fe40007ffe0ff */
[----:B------:R-:W-:-:S05]  /*73b0*/  @!P2 LOP3.LUT R23, RZ, R48, RZ, 0x33, !PT ;  /* 0x00000030ff17a212 */ /* 0x000fca00078e33ff */
[----:B------:R-:W-:-:S04]  /*73c0*/  IMAD.MOV R33, RZ, RZ, -R23 ;  /* 0x000000ffff217224 */ /* 0x000fc800078e0a17 */
[----:B------:R-:W-:Y:S01]  /*73d0*/  IMAD R26, R48, R33, R32 ;  /* 0x00000021301a7224 */ /* 0x000fe200078e0220 */
[----:B------:R-:W-:Y:S01]  /*73e0*/  MOV R32, R23 ;  /* 0x0000001700207202 */ /* 0x000fe20000000f00 */
[----:B------:R-:W-:Y:S06]  /*73f0*/  BRA `(.L_x_102) ;  /* 0x0000000000407947 */ /* 0x000fec0003800000 */
.L_x_101:
        /* <DEDUP_REMOVED lines=8> */
[----:B------:R-:W-:Y:S02]  /*7480*/  MOV R26, R32 ;  /* 0x00000020001a7202 */ /* 0x000fe40000000f00 */
[----:B------:R-:W-:Y:S01]  /*7490*/  MOV R32, R22 ;  /* 0x0000001600207202 */ /* 0x000fe20000000f00 */
[----:B------:R-:W-:Y:S02]  /*74a0*/  IMAD.X R31, RZ, RZ, ~R23, P0 ;  /* 0x000000ffff1f7224 */ /* 0x000fe400000e0e17 */
[----:B------:R-:W-:-:S04]  /*74b0*/  IMAD.WIDE.U32 R26, R48, R35, R26 ;  /* 0x00000023301a7225 */ /* 0x000fc800078e001a */
[----:B------:R-:W-:-:S04]  /*74c0*/  IMAD R31, R31, R48, RZ ;  /* 0x000000301f1f7224 */ /* 0x000fc800078e02ff */
[----:B------:R-:W-:-:S04]  /*74d0*/  IMAD R31, R49, R35, R31 ;  /* 0x00000023311f7224 */ /* 0x000fc800078e021f */
[----:B------:R-:W-:Y:S01]  /*74e0*/  IMAD.IADD R27, R27, 0x1, R31 ;  /* 0x000000011b1b7824 */ /* 0x000fe200078e021f */
[----:B------:R-:W-:-:S07]  /*74f0*/  MOV R31, R23 ;  /* 0x00000017001f7202 */ /* 0x000fce0000000f00 */
.L_x_102:
[----:B------:R-:W-:Y:S05]  /*7500*/  BSYNC.RECONVERGENT B2 ;  /* 0x0000000000027941 */ /* 0x000fea0003800200 */
.L_x_100:
[----:B------:R-:W-:Y:S01]  /*7510*/  UMOV UR4, 0xd0 ;  /* 0x000000d000047882 */ /* 0x000fe20000000000 */
        /* <DEDUP_REMOVED lines=8> */
.L_x_90:
[----:B------:R-:W-:-:S13]  /*75a0*/  LOP3.LUT P0, R3, R3, 0x3, RZ, 0xc0, !PT ;  /* 0x0000000303037812 */ /* 0x000fda000780c0ff */
[----:B------:R-:W-:Y:S05]  /*75b0*/  @!P0 BRA `(.L_x_89) ;  /* 0x0000000800d08947 */ /* 0x000fea0003800000 */
[----:B------:R-:W-:-:S13]  /*75c0*/  ISETP.NE.AND P0, PT, R3, 0x1, PT ;  /* 0x000000010300780c */ /* 0x000fda0003f05270 */
        /* <DEDUP_REMOVED lines=32> */
.L_x_105:
[----:B------:R-:W-:Y:S01]  /*77d0*/  IMAD.MOV.U32 R34, RZ, RZ, R32 ;  /* 0x000000ffff227224 */ /* 0x000fe200078e0020 */
[----:B------:R-:W-:Y:S01]  /*77e0*/  MOV R26, R48 ;  /* 0x00000030001a7202 */ /* 0x000fe20000000f00 */
[----:B------:R-:W-:Y:S01]  /*77f0*/  IMAD.MOV.U32 R27, RZ, RZ, R49 ;  /* 0x000000ffff1b7224 */ /* 0x000fe200078e0031 */
[----:B------:R-:W-:-:S07]  /*7800*/  MOV R24, 0x7820 ;  /* 0x0000782000187802 */ /* 0x000fce0000000f00 */
[----:B-----5:R-:W-:Y:S05]  /*7810*/  CALL.REL.NOINC `($__internal_1_$__cuda_sm20_div_u64) ;  /* 0x0000016800547944 */ /* 0x020fea0003c00000 */
[-C--:B------:R-:W-:Y:S01]  /*7820*/  IADD3 R33, P0, PT, RZ, -R22.reuse, RZ ;  /* 0x80000016ff217210 */ /* 0x080fe20007f1e0ff */
[----:B------:R-:W-:Y:S01]  /*7830*/  IMAD.MOV.U32 R24, RZ, RZ, R32 ;  /* 0x000000ffff187224 */ /* 0x000fe200078e0020 */
[----:B------:R-:W-:Y:S02]  /*7840*/  MOV R25, R31 ;  /* 0x0000001f00197202 */ /* 0x000fe40000000f00 */
[----:B------:R-:W-:Y:S02]  /*7850*/  IADD3.X R27, PT, PT, RZ, ~R23, RZ, P0, !PT ;  /* 0x80000017ff1b7210 */ /* 0x000fe400007fe4ff */
[----:B------:R-:W-:Y:S01]  /*7860*/  MOV R32, R22 ;  /* 0x0000001600207202 */ /* 0x000fe20000000f00 */
[----:B------:R-:W-:-:S04]  /*7870*/  IMAD.WIDE.U32 R24, R48, R33, R24 ;  /* 0x0000002130187225 */ /* 0x000fc800078e0018 */
[----:B------:R-:W-:-:S04]  /*7880*/  IMAD R27, R27, R48, RZ ;  /* 0x000000301b1b7224 */ /* 0x000fc800078e02ff */
[----:B------:R-:W-:Y:S02]  /*7890*/  IMAD R27, R49, R33, R27 ;  /* 0x00000021311b7224 */ /* 0x000fe400078e021b */
[----:B------:R-:W-:Y:S02]  /*78a0*/  IMAD.MOV.U32 R33, RZ, RZ, R23 ;  /* 0x000000ffff217224 */ /* 0x000fe400078e0017 */
[----:B------:R-:W-:-:S07]  /*78b0*/  IMAD.IADD R25, R25, 0x1, R27 ;  /* 0x0000000119197824 */ /* 0x000fce00078e021b */
.L_x_106:
[----:B------:R-:W-:Y:S05]  /*78c0*/  BSYNC.RECONVERGENT B2 ;  /* 0x0000000000027941 */ /* 0x000fea0003800200 */
.L_x_104:
[----:B------:R-:W-:Y:S01]  /*78d0*/  IADD3 R30, PT, PT, R30, -0x2, RZ ;  /* 0xfffffffe1e1e7810 */ /* 0x000fe20007ffe0ff */
[----:B------:R-:W-:Y:S01]  /*78e0*/  UMOV UR4, 0xd0 ;  /* 0x000000d000047882 */ /* 0x000fe20000000000 */
[-C--:B------:R-:W-:Y:S01]  /*78f0*/  LOP3.LUT R29, R29, R28.reuse, RZ, 0x3c, !PT ;  /* 0x0000001c1d1d7212 */ /* 0x080fe200078e3cff */
[----:B------:R-:W-:Y:S01]  /*7900*/  BSSY.RECONVERGENT B2, `(.L_x_107) ;  /* 0x0000037000027945 */ /* 0x000fe20003800200 */
[----:B------:R-:W-:Y:S01]  /*7910*/  LEA R22, R3, UR4, 0x3 ;  /* 0x0000000403167c11 */ /* 0x000fe2000f8e18ff */
[----:B------:R-:W-:Y:S01]  /*7920*/  IMAD.SHL.U32 R48, R30, 0x8, RZ ;  /* 0x000000081e307824 */ /* 0x000fe200078e00ff */
[----:B------:R-:W-:-:S04]  /*7930*/  LOP3.LUT R28, R29, R28, RZ, 0x3c, !PT ;  /* 0x0000001c1d1c7212 */ /* 0x000fc800078e3cff */
[----:B------:R-:W0:Y:S01]  /*7940*/  LDC.64 R22, c[0x0][R22+0x380] ;  /* 0x0000e00016167b82 */ /* 0x000e220000000a00 */
[----:B------:R-:W-:-:S07]  /*7950*/  LOP3.LUT R29, R29, R28, RZ, 0x3c, !PT ;  /* 0x0000001c1d1d7212 */ /* 0x000fce00078e3cff */
[----:B------:R-:W1:Y:S01]  /*7960*/  LDC.64 R48, c[0x0][R48+0x388] ;  /* 0x0000e20030307b82 */ /* 0x000e620000000a00 */
[-C--:B0-----:R-:W-:Y:S02]  /*7970*/  IMAD R23, R23, R24.reuse, RZ ;  /* 0x0000001817177224 */ /* 0x081fe400078e02ff */
        /* <DEDUP_REMOVED lines=30> */
.L_x_108:
        /* <DEDUP_REMOVED lines=17> */
.L_x_109:
[----:B------:R-:W-:Y:S05]  /*7c70*/  BSYNC.RECONVERGENT B2 ;  /* 0x0000000000027941 */ /* 0x000fea0003800200 */
.L_x_107:
        /* <DEDUP_REMOVED lines=10> */
.L_x_103:
[----:B------:R-:W0:Y:S02]  /*7d20*/  LDCU UR4, c[0x0][0x518] ;  /* 0x0000a300ff0477ac */ /* 0x000e240008000800 */
[----:B0-----:R-:W-:-:S04]  /*7d30*/  ULOP3.LUT UR4, UR4, 0x1, URZ, 0xc0, !UPT ;  /* 0x0000000104047892 */ /* 0x001fc8000f8ec0ff */
[----:B------:R-:W-:-:S09]  /*7d40*/  UISETP.NE.U32.AND UP0, UPT, UR4, 0x1, UPT ;  /* 0x000000010400788c */ /* 0x000fd2000bf05070 */
[----:B------:R-:W-:Y:S05]  /*7d50*/  BRA.U !UP0, `(.L_x_89) ;  /* 0x0000000108e87547 */ /* 0x000fea000b800000 */
        /* <DEDUP_REMOVED lines=12> */
[----:B0-----:R-:W-:Y:S02]  /*7e20*/  VIADD R22, R3, 0xffffffe ;  /* 0x0ffffffe03167836 */ /* 0x001fe40000000000 */
[----:B------:R-:W-:-:S04]  /*7e30*/  HFMA2 R3, -RZ, RZ, 0, 0 ;  /* 0x00000000ff037431 */ /* 0x000fc800000001ff */
        /* <DEDUP_REMOVED lines=17> */
.L_x_111:
        /* <DEDUP_REMOVED lines=8> */
[--C-:B------:R-:W-:Y:S01]  /*7fd0*/  IMAD.MOV.U32 R31, RZ, RZ, R23.reuse ;  /* 0x000000ffff1f7224 */ /* 0x100fe200078e0017 */
[----:B------:R-:W-:Y:S01]  /*7fe0*/  MOV R32, R22 ;  /* 0x0000001600207202 */ /* 0x000fe20000000f00 */
[----:B------:R-:W-:Y:S02]  /*7ff0*/  IMAD.X R3, RZ, RZ, ~R23, P0 ;  /* 0x000000ffff037224 */ /* 0x000fe400000e0e17 */
[----:B------:R-:W-:-:S04]  /*8000*/  IMAD.WIDE.U32 R24, R48, R27, R24 ;  /* 0x0000001b30187225 */ /* 0x000fc800078e0018 */
[----:B------:R-:W-:-:S04]  /*8010*/  IMAD R3, R3, R48, RZ ;  /* 0x0000003003037224 */ /* 0x000fc800078e02ff */
[----:B------:R-:W-:Y:S02]  /*8020*/  IMAD R3, R49, R27, R3 ;  /* 0x0000001b31037224 */ /* 0x000fe400078e0203 */
[----:B------:R-:W-:-:S03]  /*8030*/  IMAD.MOV.U32 R49, RZ, RZ, R24 ;  /* 0x000000ffff317224 */ /* 0x000fc600078e0018 */
[----:B------:R-:W-:-:S07]  /*8040*/  IADD3 R3, PT, PT, R25, R3, RZ ;  /* 0x0000000319037210 */ /* 0x000fce0007ffe0ff */
.L_x_112:
[----:B------:R-:W-:Y:S05]  /*8050*/  BSYNC.RECONVERGENT B2 ;  /* 0x0000000000027941 */ /* 0x000fea0003800200 */
.L_x_110:
        /* <DEDUP_REMOVED lines=10> */
.L_x_89:
[----:B------:R-:W0:Y:S01]  /*8100*/  LDCU.64 UR4, c[0x0][0x450] ;  /* 0x00008a00ff0477ac */ /* 0x000e220008000a00 */
[----:B------:R-:W-:Y:S01]  /*8110*/  MOV R22, R29 ;  /* 0x0000001d00167202 */ /* 0x000fe20000000f00 */
[----:B------:R-:W-:Y:S01]  /*8120*/  IMAD.MOV.U32 R23, RZ, RZ, R28 ;  /* 0x000000ffff177224 */ /* 0x000fe200078e001c */
[----:B------:R-:W1:Y:S01]  /*8130*/  LDCU.64 UR8, c[0x0][0x380] ;  /* 0x00007000ff0877ac */ /* 0x000e620008000a00 */
[----:B0-----:R-:W-:Y:S02]  /*8140*/  IMAD R31, R31, UR4, RZ ;  /* 0x000000041f1f7c24 */ /* 0x001fe4000f8e02ff */
[----:B------:R-:W-:-:S04]  /*8150*/  IMAD.WIDE.U32 R22, R32, UR4, R22 ;  /* 0x0000000420167c25 */ /* 0x000fc8000f8e0016 */
[----:B------:R-:W-:Y:S01]  /*8160*/  IMAD R3, R32, UR5, R31 ;  /* 0x0000000520037c24 */ /* 0x000fe2000f8e021f */
[----:B-1----:R-:W-:-:S04]  /*8170*/  LEA R24, P0, R22, UR8, 0x1 ;  /* 0x0000000816187c11 */ /* 0x002fc8000f8008ff */
[----:B------:R-:W-:-:S04]  /*8180*/  IADD3 R3, PT, PT, R23, R3, RZ ;  /* 0x0000000317037210 */ /* 0x000fc80007ffe0ff */
[----:B------:R-:W-:-:S05]  /*8190*/  LEA.HI.X R25, R22, UR9, R3, 0x1, P0 ;  /* 0x0000000916197c11 */ /* 0x000fca00080f0c03 */
[----:B------:R1:W5:Y:S02]  /*81a0*/  LDG.E.U16 R3, desc[UR6][R24.64] ;  /* 0x0000000618037981 */ /* 0x000364000c1e1500 */
.L_x_62:
[----:B------:R-:W-:Y:S05]  /*81b0*/  BSYNC.RECONVERGENT B1 ;  /* 0x0000000000017941 */ /* 0x000fea0003800200 */
.L_x_61:
[----:B------:R-:W2:Y:S01]  /*81c0*/  LDCU.64 UR4, c[0x0][0x860] ;  /* 0x00010c00ff0477ac */ /* 0x000ea20008000a00 */
[----:B------:R-:W-:Y:S01]  /*81d0*/  IADD3 R32, P1, PT, R11, R45, RZ ;  /* 0x0000002d0b207210 */ /* 0x000fe20007f3e0ff */
[----:B------:R-:W-:Y:S04]  /*81e0*/  BSSY.RECONVERGENT B1, `(.L_x_113) ;  /* 0x0000382000017945 */ /* 0x000fe80003800200 */
[----:B------:R-:W-:Y:S01]  /*81f0*/  IMAD.X R31, RZ, RZ, R40, P1 ;  /* 0x000000ffff1f7224 */ /* 0x000fe200008e0628 */
[----:B--2---:R-:W-:-:S04]  /*8200*/  ISETP.GE.U32.AND P0, PT, R32, UR4, PT ;  /* 0x0000000420007c0c */ /* 0x004fc8000bf06070 */
[----:B------:R-:W-:-:S13]  /*8210*/  ISETP.GE.U32.AND.EX P0, PT, R31, UR5, PT, P0 ;  /* 0x000000051f007c0c */ /* 0x000fda000bf06100 */
[----:B------:R-:W-:Y:S05]  /*8220*/  @P0 BRA `(.L_x_114) ;  /* 0x0000003400f40947 */ /* 0x000fea0003800000 */
[----:B------:R-:W0:Y:S01]  /*8230*/  LDCU UR5, c[0x0][0x518] ;  /* 0x0000a300ff0577ac */ /* 0x000e220008000800 */
[----:B------:R-:W-:Y:S01]  /*8240*/  CS2R R28, SRZ ;  /* 0x00000000001c7805 */ /* 0x000fe2000001ff00 */
[----:B------:R-:W2:Y:S01]  /*8250*/  LDCU UR4, c[0x0][0x518] ;  /* 0x0000a300ff0477ac */ /* 0x000ea20008000800 */
[----:B01----:R-:W-:Y:S02]  /*8260*/  MOV R24, UR5 ;  /* 0x0000000500187c02 */ /* 0x003fe40008000f00 */
[----:B--2---:R-:W-:-:S03]  /*8270*/  MOV R30, UR4 ;  /* 0x00000004001e7c02 */ /* 0x004fc60008000f00 */
[----:B------:R-:W-:-:S05]  /*8280*/  VIADD R2, R24, 0xfffffffe ;  /* 0xfffffffe18027836 */ /* 0x000fca0000000000 */
[----:B------:R-:W-:-:S13]  /*8290*/  ISETP.GE.U32.AND P0, PT, R2, 0x7, PT ;  /* 0x000000070200780c */ /* 0x000fda0003f06070 */
[----:B------:R-:W-:Y:S05]  /*82a0*/  @!P0 BRA `(.L_x_115) ;  /* 0x0000001c00308947 */ /* 0x000fea0003800000 */
[----:B------:R-:W-:-:S07]  /*82b0*/  IMAD.MOV.U32 R25, RZ, RZ, RZ ;  /* 0x000000ffff197224 */ /* 0x000fce00078e00ff */
.L_x_140:
        /* <DEDUP_REMOVED lines=31> */
.L_x_117:
        /* <DEDUP_REMOVED lines=15> */
.L_x_118:
[----:B------:R-:W-:Y:S05]  /*85a0*/  BSYNC.RECONVERGENT B2 ;  /* 0x0000000000027941 */ /* 0x000fea0003800200 */
.L_x_116:
        /* <DEDUP_REMOVED lines=40> */
.L_x_120:
        /* <DEDUP_REMOVED lines=16> */
.L_x_121:
[----:B------:R-:W-:Y:S05]  /*8930*/  BSYNC.RECONVERGENT B2 ;  /* 0x0000000000027941 */ /* 0x000fea0003800200 */
.L_x_119:
        /* <DEDUP_REMOVED lines=39> */
.L_x_123:
        /* <DEDUP_REMOVED lines=16> */
.L_x_124:
[----:B------:R-:W-:Y:S05]  /*8cb0*/  BSYNC.RECONVERGENT B2 ;  /* 0x0000000000027941 */ /* 0x000fea0003800200 */
.L_x_122:
        /* <DEDUP_REMOVED lines=39> */
.L_x_126:
        /* <DEDUP_REMOVED lines=16> */
.L_x_127:
[----:B------:R-:W-:Y:S05]  /*9030*/  BSYNC.RECONVERGENT B2 ;  /* 0x0000000000027941 */ /* 0x000fea0003800200 */
.L_x_125:
        /* <DEDUP_REMOVED lines=39> */
.L_x_129:
        /* <DEDUP_REMOVED lines=16> */
.L_x_130:
[----:B------:R-:W-:Y:S05]  /*93b0*/  BSYNC.RECONVERGENT B2 ;  /* 0x0000000000027941 */ /* 0x000fea0003800200 */
.L_x_128:
        /* <DEDUP_REMOVED lines=39> */
.L_x_132:
        /* <DEDUP_REMOVED lines=16> */
.L_x_133:
[----:B------:R-:W-:Y:S05]  /*9730*/  BSYNC.RECONVERGENT B2 ;  /* 0x0000000000027941 */ /* 0x000fea0003800200 */
.L_x_131:
        /* <DEDUP_REMOVED lines=39> */
.L_x_135:
        /* <DEDUP_REMOVED lines=16> */
.L_x_136:
[----:B------:R-:W-:Y:S05]  /*9ab0*/  BSYNC.RECONVERGENT B2 ;  /* 0x0000000000027941 */ /* 0x000fea0003800200 */
.L_x_134:
        /* <DEDUP_REMOVED lines=40> */
.L_x_138:
        /* <DEDUP_REMOVED lines=14> */
[----:B------:R-:W-:-:S03]  /*9e20*/  IMAD.MOV.U32 R49, RZ, RZ, R26 ;  /* 0x000000ffff317224 */ /* 0x000fc600078e001a */
[----:B------:R-:W-:Y:S01]  /*9e30*/  IADD3 R33, PT, PT, R27, R31, RZ ;  /* 0x0000001f1b217210 */ /* 0x000fe20007ffe0ff */
[----:B------:R-:W-:-:S07]  /*9e40*/  IMAD.MOV.U32 R31, RZ, RZ, R23 ;  /* 0x000000ffff1f7224 */ /* 0x000fce00078e0017 */
.L_x_139:
[----:B------:R-:W-:Y:S05]  /*9e50*/  BSYNC.RECONVERGENT B2 ;  /* 0x0000000000027941 */ /* 0x000fea0003800200 */
.L_x_137:
[----:B------:R-:W-:Y:S01]  /*9e60*/  UMOV UR4, 0xd0 ;  /* 0x000000d000047882 */ /* 0x000fe20000000000 */
[----:B------:R-:W-:Y:S02]  /*9e70*/  IADD3 R25, PT, PT, R25, 0x8, RZ ;  /* 0x0000000819197810 */ /* 0x000fe40007ffe0ff */
[----:B------:R-:W-:Y:S01]  /*9e80*/  LEA R22, R30, UR4, 0x3 ;  /* 0x000000041e167c11 */ /* 0x000fe2000f8e18ff */
[----:B------:R-:W0:Y:S01]  /*9e90*/  LDCU UR4, c[0x0][0x518] ;  /* 0x0000a300ff0477ac */ /* 0x000e220008000800 */
[----:B------:R-:W-:-:S04]  /*9ea0*/  MOV R27, R2 ;  /* 0x00000002001b7202 */ /* 0x000fc80000000f00 */
[----:B------:R-:W1:Y:S01]  /*9eb0*/  LDC.64 R22, c[0x0][R22+0x380] ;  /* 0x0000e00016167b82 */ /* 0x000e620000000a00 */
[----:B0-----:R-:W-:-:S05]  /*9ec0*/  MOV R24, UR4 ;  /* 0x0000000400187c02 */ /* 0x001fca0008000f00 */
[----:B------:R-:W-:-:S05]  /*9ed0*/  VIADD R26, R24, 0xffffffff ;  /* 0xffffffff181a7836 */ /* 0x000fca0000000000 */
[----:B------:R-:W-:Y:S01]  /*9ee0*/  LOP3.LUT R34, R26, 0xfffffff8, RZ, 0xc0, !PT ;  /* 0xfffffff81a227812 */ /* 0x000fe200078ec0ff */
[----:B-1----:R-:W-:Y:S02]  /*9ef0*/  IMAD R23, R23, R49, RZ ;  /* 0x0000003117177224 */ /* 0x002fe400078e02ff */
[----:B------:R-:W-:Y:S01]  /*9f00*/  IMAD.MOV.U32 R26, RZ, RZ, R28 ;  /* 0x000000ffff1a7224 */ /* 0x000fe200078e001c */
[----:B------:R-:W-:Y:S01]  /*9f10*/  ISETP.NE.AND P0, PT, R25, R34, PT ;  /* 0x000000221900720c */ /* 0x000fe20003f05270 */
[C---:B------:R-:W-:Y:S02]  /*9f20*/  IMAD R23, R22.reuse, R33, R23 ;  /* 0x0000002116177224 */ /* 0x040fe400078e0217 */
[----:B------:R-:W-:-:S04]  /*9f30*/  IMAD.WIDE.U32 R26, R22, R49, R26 ;  /* 0x00000031161a7225 */ /* 0x000fc800078e001a */
[----:B------:R-:W-:Y:S01]  /*9f40*/  IMAD.MOV.U32 R29, RZ, RZ, R26 ;  /* 0x000000ffff1d7224 */ /* 0x000fe200078e001a */
[----:B------:R-:W-:-:S05]  /*9f50*/  IADD3 R28, PT, PT, R27, R23, RZ ;  /* 0x000000171b1c7210 */ /* 0x000fca0007ffe0ff */
[----:B------:R-:W-:Y:S05]  /*9f60*/  @P0 BRA `(.L_x_140) ;  /* 0xffffffe000d40947 */ /* 0x000fea000383ffff */
.L_x_115:
[----:B------:R-:W-:-:S05]  /*9f70*/  VIADD R2, R24, 0xffffffff ;  /* 0xffffffff18027836 */ /* 0x000fca0000000000 */
        /* <DEDUP_REMOVED lines=36> */
.L_x_144:
        /* <DEDUP_REMOVED lines=15> */
.L_x_145:
[----:B------:R-:W-:Y:S05]  /*a2b0*/  BSYNC.RECONVERGENT B2 ;  /* 0x0000000000027941 */ /* 0x000fea0003800200 */
.L_x_143:
        /* <DEDUP_REMOVED lines=19> */
[----:B------:R-:W-:Y:S01]  /*a3f0*/  HFMA2 R49, -RZ, RZ, 0, 0 ;  /* 0x00000000ff317431 */ /* 0x000fe200000001ff */
        /* <DEDUP_REMOVED lines=17> */
[----:B------:R-:W-:Y:S02]  /*a510*/  IMAD R24, R52, R25, R48 ;  /* 0x0000001934187224 */ /* 0x000fe400078e0230 */
[----:B------:R-:W-:Y:S01]  /*a520*/  IMAD.MOV.U32 R48, RZ, RZ, R23 ;  /* 0x000000ffff307224 */ /* 0x000fe200078e0017 */
[----:B------:R-:W-:Y:S06]  /*a530*/  BRA `(.L_x_148) ;  /* 0x0000000000407947 */ /* 0x000fec0003800000 */
.L_x_147:
        /* <DEDUP_REMOVED lines=16> */
.L_x_148:
[----:B------:R-:W-:Y:S05]  /*a640*/  BSYNC.RECONVERGENT B2 ;  /* 0x0000000000027941 */ /* 0x000fea0003800200 */
.L_x_146:
        /* <DEDUP_REMOVED lines=39> */
.L_x_150:
        /* <DEDUP_REMOVED lines=16> */
.L_x_151:
[----:B------:R-:W-:Y:S05]  /*a9c0*/  BSYNC.RECONVERGENT B2 ;  /* 0x0000000000027941 */ /* 0x000fea0003800200 */
.L_x_149:
        /* <DEDUP_REMOVED lines=33> */
[----:B------:R-:W-:-:S12]  /*abe0*/  HFMA2 R27, -RZ, RZ, 0, 0 ;  /* 0x00000000ff1b7431 */ /* 0x000fd800000001ff */
[----:B------:R-:W-:Y:S01]  /*abf0*/  @P1 VIADD R23, R23, 0x1 ;  /* 0x0000000117171836 */ /* 0x000fe20000000000 */
[----:B------:R-:W-:-:S04]  /*ac00*/  @!P2 LOP3.LUT R23, RZ, R48, RZ, 0x33, !PT ;  /* 0x00000030ff17a212 */ /* 0x000fc800078e33ff */
[----:B------:R-:W-:-:S05]  /*ac10*/  IADD3 R33, PT, PT, -R23, RZ, RZ ;  /* 0x000000ff17217210 */ /* 0x000fca0007ffe1ff */
[----:B------:R-:W-:Y:S02]  /*ac20*/  IMAD R26, R48, R33, R32 ;  /* 0x00000021301a7224 */ /* 0x000fe400078e0220 */
[----:B------:R-:W-:Y:S01]  /*ac30*/  IMAD.MOV.U32 R32, RZ, RZ, R23 ;  /* 0x000000ffff207224 */ /* 0x000fe200078e0017 */
[----:B------:R-:W-:Y:S06]  /*ac40*/  BRA `(.L_x_154) ;  /* 0x0000000000407947 */ /* 0x000fec0003800000 */
.L_x_153:
        /* <DEDUP_REMOVED lines=13> */
[----:B------:R-:W-:-:S05]  /*ad20*/  IMAD R31, R49, R35, R31 ;  /* 0x00000023311f7224 */ /* 0x000fca00078e021f */
[----:B------:R-:W-:Y:S01]  /*ad30*/  IADD3 R27, PT, PT, R27, R31, RZ ;  /* 0x0000001f1b1b7210 */ /* 0x000fe20007ffe0ff */
[----:B------:R-:W-:-:S07]  /*ad40*/  IMAD.MOV.U32 R31, RZ, RZ, R23 ;  /* 0x000000ffff1f7224 */ /* 0x000fce00078e0017 */
.L_x_154:
[----:B------:R-:W-:Y:S05]  /*ad50*/  BSYNC.RECONVERGENT B2 ;  /* 0x0000000000027941 */ /* 0x000fea0003800200 */
.L_x_152:
        /* <DEDUP_REMOVED lines=9> */
.L_x_142:
        /* <DEDUP_REMOVED lines=35> */
.L_x_157:
        /* <DEDUP_REMOVED lines=8> */
[----:B------:R-:W-:Y:S02]  /*b0a0*/  IMAD.MOV.U32 R32, RZ, RZ, R22 ;  /* 0x000000ffff207224 */ /* 0x000fe400078e0016 */
[----:B------:R-:W-:Y:S02]  /*b0b0*/  IMAD.X R27, RZ, RZ, ~R23, P0 ;  /* 0x000000ffff1b7224 */ /* 0x000fe400000e0e17 */
[----:B------:R-:W-:-:S04]  /*b0c0*/  IMAD.WIDE.U32 R24, R48, R33, R24 ;  /* 0x0000002130187225 */ /* 0x000fc800078e0018 */
[----:B------:R-:W-:-:S04]  /*b0d0*/  IMAD R27, R27, R48, RZ ;  /* 0x000000301b1b7224 */ /* 0x000fc800078e02ff */
[----:B------:R-:W-:Y:S01]  /*b0e0*/  IMAD R27, R49, R33, R27 ;  /* 0x00000021311b7224 */ /* 0x000fe200078e021b */
[----:B------:R-:W-:-:S04]  /*b0f0*/  MOV R33, R23 ;  /* 0x0000001700217202 */ /* 0x000fc80000000f00 */
[----:B------:R-:W-:-:S07]  /*b100*/  IADD3 R25, PT, PT, R25, R27, RZ ;  /* 0x0000001b19197210 */ /* 0x000fce0007ffe0ff */
.L_x_158:
[----:B------:R-:W-:Y:S05]  /*b110*/  BSYNC.RECONVERGENT B2 ;  /* 0x0000000000027941 */ /* 0x000fea0003800200 */
.L_x_156:
[----:B------:R-:W-:Y:S01]  /*b120*/  VIADD R30, R30, 0xfffffffe ;  /* 0xfffffffe1e1e7836 */ /* 0x000fe20000000000 */
[----:B------:R-:W-:Y:S01]  /*b130*/  UMOV UR4, 0xd0 ;  /* 0x000000d000047882 */ /* 0x000fe20000000000 */
[-C--:B------:R-:W-:Y:S01]  /*b140*/  LOP3.LUT R29, R29, R28.reuse, RZ, 0x3c, !PT ;  /* 0x0000001c1d1d7212 */ /* 0x080fe200078e3cff */
[----:B------:R-:W-:Y:S01]  /*b150*/  BSSY.RECONVERGENT B2, `(.L_x_159) ;  /* 0x0000037000027945 */ /* 0x000fe20003800200 */
[----:B------:R-:W-:Y:S02]  /*b160*/  LEA R22, R2, UR4, 0x3 ;  /* 0x0000000402167c11 */ /* 0x000fe4000f8e18ff */
[----:B------:R-:W-:Y:S02]  /*b170*/  SHF.L.U32 R48, R30, 0x3, RZ ;  /* 0x000000031e307819 */ /* 0x000fe400000006ff */
[C---:B------:R-:W-:Y:S02]  /*b180*/  LOP3.LUT R28, R29.reuse, R28, RZ, 0x3c, !PT ;  /* 0x0000001c1d1c7212 */ /* 0x040fe400078e3cff */
[----:B------:R-:W0:Y:S02]  /*b190*/  LDC.64 R22, c[0x0][R22+0x380] ;  /* 0x0000e00016167b82 */ /* 0x000e240000000a00 */
[----:B------:R-:W-:-:S06]  /*b1a0*/  LOP3.LUT R29, R29, R28, RZ, 0x3c, !PT ;  /* 0x0000001c1d1d7212 */ /* 0x000fcc00078e3cff */
        /* <DEDUP_REMOVED lines=32> */
.L_x_160:
        /* <DEDUP_REMOVED lines=12> */
[----:B------:R-:W-:Y:S02]  /*b470*/  IMAD R27, R27, R48, RZ ;  /* 0x000000301b1b7224 */ /* 0x000fe400078e02ff */
[----:B------:R-:W-:Y:S02]  /*b480*/  IMAD.MOV.U32 R33, RZ, RZ, R24 ;  /* 0x000000ffff217224 */ /* 0x000fe400078e0018 */
[----:B------:R-:W-:Y:S02]  /*b490*/  IMAD R27, R49, R31, R27 ;  /* 0x0000001f311b7224 */ /* 0x000fe400078e021b */
[----:B------:R-:W-:-:S03]  /*b4a0*/  IMAD.MOV.U32 R31, RZ, RZ, R23 ;  /* 0x000000ffff1f7224 */ /* 0x000fc600078e0017 */
[----:B------:R-:W-:-:S07]  /*b4b0*/  IADD3 R27, PT, PT, R25, R27, RZ ;  /* 0x0000001b191b7210 */ /* 0x000fce0007ffe0ff */
.L_x_161:
[----:B------:R-:W-:Y:S05]  /*b4c0*/  BSYNC.RECONVERGENT B2 ;  /* 0x0000000000027941 */ /* 0x000fea0003800200 */
.L_x_159:
        /* <DEDUP_REMOVED lines=10> */
.L_x_155:
        /* <DEDUP_REMOVED lines=35> */
.L_x_163:
        /* <DEDUP_REMOVED lines=9> */
[-C--:B------:R-:W-:Y:S02]  /*b830*/  IADD3.X R27, PT, PT, RZ, ~R23.reuse, RZ, P0, !PT ;  /* 0x80000017ff1b7210 */ /* 0x080fe400007fe4ff */
[----:B------:R-:W-:Y:S01]  /*b840*/  MOV R31, R23 ;  /* 0x00000017001f7202 */ /* 0x000fe20000000f00 */
[----:B------:R-:W-:-:S04]  /*b850*/  IMAD.WIDE.U32 R24, R48, R33, R24 ;  /* 0x0000002130187225 */ /* 0x000fc800078e0018 */
[----:B------:R-:W-:-:S04]  /*b860*/  IMAD R27, R27, R48, RZ ;  /* 0x000000301b1b7224 */ /* 0x000fc800078e02ff */
[----:B------:R-:W-:Y:S01]  /*b870*/  IMAD R27, R49, R33, R27 ;  /* 0x00000021311b7224 */ /* 0x000fe200078e021b */
[----:B------:R-:W-:-:S03]  /*b880*/  MOV R49, R24 ;  /* 0x0000001800317202 */ /* 0x000fc60000000f00 */
[----:B------:R-:W-:-:S07]  /*b890*/  IMAD.IADD R27, R25, 0x1, R27 ;  /* 0x00000001191b7824 */ /* 0x000fce00078e021b */
.L_x_164:
[----:B------:R-:W-:Y:S05]  /*b8a0*/  BSYNC.RECONVERGENT B2 ;  /* 0x0000000000027941 */ /* 0x000fea0003800200 */
.L_x_162:
        /* <DEDUP_REMOVED lines=10> */
.L_x_141:
        /* <DEDUP_REMOVED lines=11> */
.L_x_114:
[----:B------:R-:W-:Y:S05]  /*ba00*/  BSYNC.RECONVERGENT B1 ;  /* 0x0000000000017941 */ /* 0x000fea0003800200 */
.L_x_113:
[----:B------:R-:W3:Y:S01]  /*ba10*/  LDCU.64 UR4, c[0x0][0x860] ;  /* 0x00010c00ff0477ac */ /* 0x000ee20008000a00 */
[----:B------:R-:W-:-:S04]  /*ba20*/  IADD3 R32, P1, PT, R10, R45, RZ ;  /* 0x0000002d0a207210 */ /* 0x000fc80007f3e0ff */
[----:B------:R-:W-:Y:S02]  /*ba30*/  IADD3.X R31, PT, PT, RZ, R40, RZ, P1, !PT ;  /* 0x00000028ff1f7210 */ /* 0x000fe40000ffe4ff */
[----:B---3--:R-:W-:-:S04]  /*ba40*/  ISETP.GE.U32.AND P0, PT, R32, UR4, PT ;  /* 0x0000000420007c0c */ /* 0x008fc8000bf06070 */
[----:B------:R-:W-:-:S13]  /*ba50*/  ISETP.GE.U32.AND.EX P0, PT, R31, UR5, PT, P0 ;  /* 0x000000051f007c0c */ /* 0x000fda000bf06100 */
[----:B------:R-:W-:Y:S05]  /*ba60*/  @P0 BRA `(.L_x_165) ;  /* 0x0000003800c40947 */ /* 0x000fea0003800000 */
[----:B------:R-:W0:Y:S01]  /*ba70*/  LDCU UR5, c[0x0][0x518] ;  /* 0x0000a300ff0577ac */ /* 0x000e220008000800 */
[----:B------:R-:W-:Y:S01]  /*ba80*/  CS2R R28, SRZ ;  /* 0x00000000001c7805 */ /* 0x000fe2000001ff00 */
[----:B------:R-:W3:Y:S01]  /*ba90*/  LDCU UR4, c[0x0][0x518] ;  /* 0x0000a300ff0477ac */ /* 0x000ee20008000800 */
[----:B012---:R-:W-:Y:S02]  /*baa0*/  IMAD.U32 R24, RZ, RZ, UR5 ;  /* 0x00000005ff187e24 */ /* 0x007fe4000f8e00ff */
[----:B---3--:R-:W-:-:S03]  /*bab0*/  IMAD.U32 R30, RZ, RZ, UR4 ;  /* 0x00000004ff1e7e24 */ /* 0x008fc6000f8e00ff */
[----:B------:R-:W-:-:S04]  /*bac0*/  IADD3 R0, PT, PT, R24, -0x2, RZ ;  /* 0xfffffffe18007810 */ /* 0x000fc80007ffe0ff */
[----:B------:R-:W-:-:S13]  /*bad0*/  ISETP.GE.U32.AND P0, PT, R0, 0x7, PT ;  /* 0x000000070000780c */ /* 0x000fda0003f06070 */
[----:B------:R-:W-:Y:S05]  /*bae0*/  @!P0 BRA `(.L_x_166) ;  /* 0x0000001c00308947 */ /* 0x000fea0003800000 */
[----:B------:R-:W-:-:S07]  /*baf0*/  HFMA2 R25, -RZ, RZ, 0, 0 ;  /* 0x00000000ff197431 */ /* 0x000fce00000001ff */
.L_x_191:
        /* <DEDUP_REMOVED lines=31> */
.L_x_168:
        /* <DEDUP_REMOVED lines=15> */
.L_x_169:
[----:B------:R-:W-:Y:S05]  /*bde0*/  BSYNC.RECONVERGENT B1 ;  /* 0x0000000000017941 */ /* 0x000fea0003800200 */
.L_x_167:
        /* <DEDUP_REMOVED lines=40> */
.L_x_171:
        /* <DEDUP_REMOVED lines=16> */
.L_x_172:
[----:B------:R-:W-:Y:S05]  /*c170*/  BSYNC.RECONVERGENT B1 ;  /* 0x0000000000017941 */ /* 0x000fea0003800200 */
.L_x_170:
        /* <DEDUP_REMOVED lines=39> */
.L_x_174:
        /* <DEDUP_REMOVED lines=16> */
.L_x_175:
[----:B------:R-:W-:Y:S05]  /*c4f0*/  BSYNC.RECONVERGENT B1 ;  /* 0x0000000000017941 */ /* 0x000fea0003800200 */
.L_x_173:
        /* <DEDUP_REMOVED lines=39> */
.L_x_177:
        /* <DEDUP_REMOVED lines=16> */
.L_x_178:
[----:B------:R-:W-:Y:S05]  /*c870*/  BSYNC.RECONVERGENT B1 ;  /* 0x0000000000017941 */ /* 0x000fea0003800200 */
.L_x_176:
        /* <DEDUP_REMOVED lines=39> */
.L_x_180:
        /* <DEDUP_REMOVED lines=16> */
.L_x_181:
[----:B------:R-:W-:Y:S05]  /*cbf0*/  BSYNC.RECONVERGENT B1 ;  /* 0x0000000000017941 */ /* 0x000fea0003800200 */
.L_x_179:
        /* <DEDUP_REMOVED lines=39> */
.L_x_183:
        /* <DEDUP_REMOVED lines=16> */
.L_x_184:
[----:B------:R-:W-:Y:S05]  /*cf70*/  BSYNC.RECONVERGENT B1 ;  /* 0x0000000000017941 */ /* 0x000fea0003800200 */
.L_x_182:
        /* <DEDUP_REMOVED lines=39> */
.L_x_186:
        /* <DEDUP_REMOVED lines=16> */
.L_x_187:
[----:B------:R-:W-:Y:S05]  /*d2f0*/  BSYNC.RECONVERGENT B1 ;  /* 0x0000000000017941 */ /* 0x000fea0003800200 */
.L_x_185:
        /* <DEDUP_REMOVED lines=40> */
.L_x_189:
        /* <DEDUP_REMOVED lines=17> */
.L_x_190:
[----:B------:R-:W-:Y:S05]  /*d690*/  BSYNC.RECONVERGENT B1 ;  /* 0x0000000000017941 */ /* 0x000fea0003800200 */
.L_x_188:
        /* <DEDUP_REMOVED lines=17> */
.L_x_166:
        /* <DEDUP_REMOVED lines=37> */
.L_x_195:
        /* <DEDUP_REMOVED lines=15> */
.L_x_196:
[----:B------:R-:W-:Y:S05]  /*daf0*/  BSYNC.RECONVERGENT B1 ;  /* 0x0000000000017941 */ /* 0x000fea0003800200 */
.L_x_194:
        /* <DEDUP_REMOVED lines=40> */
.L_x_198:
        /* <DEDUP_REMOVED lines=16> */
.L_x_199:
[----:B------:R-:W-:Y:S05]  /*de80*/  BSYNC.RECONVERGENT B1 ;  /* 0x0000000000017941 */ /* 0x000fea0003800200 */
.L_x_197:
        /* <DEDUP_REMOVED lines=39> */
.L_x_201:
        /* <DEDUP_REMOVED lines=16> */
.L_x_202:
[----:B------:R-:W-:Y:S05]  /*e200*/  BSYNC.RECONVERGENT B1 ;  /* 0x0000000000017941 */ /* 0x000fea0003800200 */
.L_x_200:
        /* <DEDUP_REMOVED lines=40> */
.L_x_204:
        /* <DEDUP_REMOVED lines=16> */
.L_x_205:
[----:B------:R-:W-:Y:S05]  /*e590*/  BSYNC.RECONVERGENT B1 ;  /* 0x0000000000017941 */ /* 0x000fea0003800200 */
.L_x_203:
        /* <DEDUP_REMOVED lines=9> */
.L_x_193:
        /* <DEDUP_REMOVED lines=35> */
.L_x_208:
        /* <DEDUP_REMOVED lines=15> */
.L_x_209:
[----:B------:R-:W-:Y:S05]  /*e950*/  BSYNC.RECONVERGENT B1 ;  /* 0x0000000000017941 */ /* 0x000fea0003800200 */
.L_x_207:
        /* <DEDUP_REMOVED lines=41> */
.L_x_211:
        /* <DEDUP_REMOVED lines=17> */
.L_x_212:
[----:B------:R-:W-:Y:S05]  /*ed00*/  BSYNC.RECONVERGENT B1 ;  /* 0x0000000000017941 */ /* 0x000fea0003800200 */
.L_x_210:
        /* <DEDUP_REMOVED lines=10> */
.L_x_206:
        /* <DEDUP_REMOVED lines=35> */
.L_x_214:
        /* <DEDUP_REMOVED lines=16> */
.L_x_215:
[----:B------:R-:W-:Y:S05]  /*f0e0*/  BSYNC.RECONVERGENT B1 ;  /* 0x0000000000017941 */ /* 0x000fea0003800200 */
.L_x_213:
        /* <DEDUP_REMOVED lines=10> */
.L_x_192:
        /* <DEDUP_REMOVED lines=10> */
[----:B------:R3:W5:Y:S01]  /*f230*/  LDG.E.U16 R0, desc[UR6][R24.64] ;  /* 0x0000000618007981 */ /* 0x000762000c1e1500 */
[----:B------:R-:W-:Y:S05]  /*f240*/  BRA `(.L_x_165) ;  /* 0x0000000000cc7947 */ /* 0x000fea0003800000 */
.L_x_8:
[----:B------:R-:W0:Y:S01]  /*f250*/  LDCU.64 UR4, c[0x0][0x860] ;  /* 0x00010c00ff0477ac */ /* 0x000e220008000a00 */
[-C--:B------:R-:W-:Y:S02]  /*f260*/  IADD3 R52, P1, PT, R17, R45.reuse, RZ ;  /* 0x0000002d11347210 */ /* 0x080fe40007f3e0ff */
[-C--:B------:R-:W-:Y:S02]  /*f270*/  IADD3 R50, P2, PT, R11, R45.reuse, RZ ;  /* 0x0000002d0b327210 */ /* 0x080fe40007f5e0ff */
[----:B------:R-:W-:Y:S01]  /*f280*/  IADD3 R48, P4, PT, R10, R45, RZ ;  /* 0x0000002d0a307210 */ /* 0x000fe20007f9e0ff */
[----:B------:R-:W-:Y:S01]  /*f290*/  IMAD.X R53, RZ, RZ, R40, P1 ;  /* 0x000000ffff357224 */ /* 0x000fe200008e0628 */
[----:B------:R-:W-:-:S03]  /*f2a0*/  IADD3.X R51, PT, PT, RZ, R40, RZ, P2, !PT ;  /* 0x00000028ff337210 */ /* 0x000fc600017fe4ff */
[----:B------:R-:W-:Y:S01]  /*f2b0*/  IMAD.X R49, RZ, RZ, R40, P4 ;  /* 0x000000ffff317224 */ /* 0x000fe200020e0628 */
[----:B0-----:R-:W-:Y:S02]  /*f2c0*/  ISETP.GE.U32.AND P0, PT, R52, UR4, PT ;  /* 0x0000000434007c0c */ /* 0x001fe4000bf06070 */
[----:B------:R-:W-:Y:S02]  /*f2d0*/  ISETP.GE.U32.AND P1, PT, R50, UR4, PT ;  /* 0x0000000432007c0c */ /* 0x000fe4000bf26070 */
[----:B------:R-:W-:Y:S02]  /*f2e0*/  ISETP.GE.U32.AND.EX P0, PT, R53, UR5, PT, P0 ;  /* 0x0000000535007c0c */ /* 0x000fe4000bf06100 */
[----:B------:R-:W-:Y:S02]  /*f2f0*/  ISETP.GE.U32.AND.EX P1, PT, R51, UR5, PT, P1 ;  /* 0x0000000533007c0c */ /* 0x000fe4000bf26110 */
[----:B------:R-:W-:Y:S02]  /*f300*/  ISETP.GE.U32.AND P2, PT, R45, UR4, PT ;  /* 0x000000042d007c0c */ /* 0x000fe4000bf46070 */
[----:B------:R-:W-:-:S02]  /*f310*/  ISETP.GE.U32.AND P3, PT, R48, UR4, PT ;  /* 0x0000000430007c0c */ /* 0x000fc4000bf66070 */
[----:B------:R-:W-:Y:S02]  /*f320*/  ISETP.GE.U32.AND.EX P2, PT, R40, UR5, PT, P2 ;  /* 0x0000000528007c0c */ /* 0x000fe4000bf46120 */
[----:B------:R-:W-:-:S03]  /*f330*/  ISETP.GE.U32.AND.EX P3, PT, R49, UR5, PT, P3 ;  /* 0x0000000531007c0c */ /* 0x000fc6000bf66130 */
[----:B------:R-:W0:Y:S08]  /*f340*/  @!P0 LDC.64 R22, c[0x0][0x450] ;  /* 0x00011400ff168b82 */ /* 0x000e300000000a00 */
[----:B------:R-:W1:Y:S08]  /*f350*/  @!P0 LDC.64 R24, c[0x0][0x380] ;  /* 0x0000e000ff188b82 */ /* 0x000e700000000a00 */
[----:B------:R-:W2:Y:S08]  /*f360*/  @!P1 LDC.64 R26, c[0x0][0x450] ;  /* 0x00011400ff1a9b82 */ /* 0x000eb00000000a00 */
[----:B------:R-:W3:Y:S01]  /*f370*/  @!P2 LDC.64 R28, c[0x0][0x450] ;  /* 0x00011400ff1cab82 */ /* 0x000ee20000000a00 */
[----:B0-----:R-:W-:-:S02]  /*f380*/  @!P0 IMAD R53, R53, R22, RZ ;  /* 0x0000001635358224 */ /* 0x001fc400078e02ff */
[----:B------:R-:W-:-:S04]  /*f390*/  @!P0 IMAD.WIDE.U32 R46, R52, R22, RZ ;  /* 0x00000016342e8225 */ /* 0x000fc800078e00ff */
[----:B------:R-:W-:Y:S01]  /*f3a0*/  @!P0 IMAD R23, R52, R23, R53 ;  /* 0x0000001734178224 */ /* 0x000fe200078e0235 */
[----:B------:R-:W0:Y:S01]  /*f3b0*/  @!P3 LDC.64 R30, c[0x0][0x450] ;  /* 0x00011400ff1ebb82 */ /* 0x000e220000000a00 */
[----:B-1----:R-:W-:-:S03]  /*f3c0*/  @!P0 LEA R24, P4, R46, R24, 0x1 ;  /* 0x000000182e188211 */ /* 0x002fc600078808ff */
[----:B------:R-:W-:-:S04]  /*f3d0*/  @!P0 IADD3 R23, PT, PT, R47, R23, RZ ;  /* 0x000000172f178210 */ /* 0x000fc80007ffe0ff */
[----:B------:R-:W1:Y:S01]  /*f3e0*/  @!P1 LDC.64 R32, c[0x0][0x380] ;  /* 0x0000e000ff209b82 */ /* 0x000e620000000a00 */
[----:B--2---:R-:W-:Y:S01]  /*f3f0*/  @!P1 IMAD R51, R51, R26, RZ ;  /* 0x0000001a33339224 */ /* 0x004fe200078e02ff */
[----:B------:R-:W-:-:S03]  /*f400*/  @!P0 LEA.HI.X R25, R46, R25, R23, 0x1, P4 ;  /* 0x000000192e198211 */ /* 0x000fc600020f0c17 */
[C---:B------:R-:W-:Y:S02]  /*f410*/  @!P1 IMAD R46, R50.reuse, R27, R51 ;  /* 0x0000001b322e9224 */ /* 0x040fe400078e0233 */
[----:B------:R-:W-:Y:S01]  /*f420*/  @!P1 IMAD.WIDE.U32 R26, R50, R26, RZ ;  /* 0x0000001a321a9225 */ /* 0x000fe200078e00ff */
[----:B------:R-:W2:Y:S01]  /*f430*/  @!P2 LDC.64 R34, c[0x0][0x380] ;  /* 0x0000e000ff22ab82 */ /* 0x000ea20000000a00 */
[----:B------:R4:W5:Y:S02]  /*f440*/  @!P0 LDG.E.U16 R3, desc[UR6][R24.64] ;  /* 0x0000000618038981 */ /* 0x000964000c1e1500 */
[----:B---3--:R-:W-:Y:S02]  /*f450*/  @!P2 IMAD R22, R40, R28, RZ ;  /* 0x0000001c2816a224 */ /* 0x008fe400078e02ff */
[----:B------:R-:W-:Y:S02]  /*f460*/  @!P1 IMAD.IADD R46, R27, 0x1, R46 ;  /* 0x000000011b2e9824 */ /* 0x000fe400078e022e */
[----:B------:R-:W-:Y:S01]  /*f470*/  @!P2 IMAD R47, R45, R29, R22 ;  /* 0x0000001d2d2fa224 */ /* 0x000fe200078e0216 */
[----:B------:R-:W3:Y:S01]  /*f480*/  @!P3 LDC.64 R36, c[0x0][0x380] ;  /* 0x0000e000ff24bb82 */ /* 0x000ee20000000a00 */
[----:B0-----:R-:W-:-:S02]  /*f490*/  @!P3 IMAD R49, R49, R30, RZ ;  /* 0x0000001e3131b224 */ /* 0x001fc400078e02ff */
[----:B------:R-:W-:-:S04]  /*f4a0*/  @!P2 IMAD.WIDE.U32 R28, R45, R28, RZ ;  /* 0x0000001c2d1ca225 */ /* 0x000fc800078e00ff */
[----:B------:R-:W-:Y:S01]  /*f4b0*/  @!P3 IMAD.WIDE.U32 R22, R48, R30, RZ ;  /* 0x0000001e3016b225 */ /* 0x000fe200078e00ff */
[----:B-1----:R-:W-:Y:S02]  /*f4c0*/  @!P1 LEA R32, P5, R26, R32, 0x1 ;  /* 0x000000201a209211 */ /* 0x002fe400078a08ff */
[----:B------:R-:W-:Y:S01]  /*f4d0*/  @!P2 IADD3 R47, PT, PT, R29, R47, RZ ;  /* 0x0000002f1d2fa210 */ /* 0x000fe20007ffe0ff */
[----:B------:R-:W-:Y:S01]  /*f4e0*/  @!P3 IMAD R31, R48, R31, R49 ;  /* 0x0000001f301fb224 */ /* 0x000fe200078e0231 */
[----:B------:R-:W-:-:S03]  /*f4f0*/  @!P1 LEA.HI.X R33, R26, R33, R46, 0x1, P5 ;  /* 0x000000211a219211 */ /* 0x000fc600028f0c2e */
[----:B------:R-:W-:Y:S01]  /*f500*/  @!P3 IMAD.IADD R23, R23, 0x1, R31 ;  /* 0x000000011717b824 */ /* 0x000fe200078e021f */
[C---:B--2---:R-:W-:Y:S01]  /*f510*/  @!P2 LEA R34, P4, R28.reuse, R34, 0x1 ;  /* 0x000000221c22a211 */ /* 0x044fe200078808ff */
[----:B------:R4:W5:Y:S03]  /*f520*/  @!P1 LDG.E.U16 R2, desc[UR6][R32.64] ;  /* 0x0000000620029981 */ /* 0x000966000c1e1500 */
[----:B------:R-:W-:Y:S02]  /*f530*/  @!P2 LEA.HI.X R35, R28, R35, R47, 0x1, P4 ;  /* 0x000000231c23a211 */ /* 0x000fe400020f0c2f */
[----:B---3--:R-:W-:-:S03]  /*f540*/  @!P3 LEA R36, P5, R22, R36, 0x1 ;  /* 0x000000241624b211 */ /* 0x008fc600078a08ff */
[----:B------:R4:W5:Y:S01]  /*f550*/  @!P2 LDG.E.U16 R4, desc[UR6][R34.64] ;  /* 0x000000062204a981 */ /* 0x000962000c1e1500 */
[----:B------:R-:W-:-:S05]  /*f560*/  @!P3 LEA.HI.X R37, R22, R37, R23, 0x1, P5 ;  /* 0x000000251625b211 */ /* 0x000fca00028f0c17 */
[----:B------:R4:W5:Y:S04]  /*f570*/  @!P3 LDG.E.U16 R0, desc[UR6][R36.64] ;  /* 0x000000062400b981 */ /* 0x000968000c1e1500 */
.L_x_165:
[----:B------:R-:W-:Y:S05]  /*f580*/  BSYNC.RECONVERGENT B0 ;  /* 0x0000000000007941 */ /* 0x000fea0003800200 */
.L_x_7:
[----:B------:R-:W4:Y:S02]  /*f590*/  LDCU UR4, c[0x0][0x6b8] ;  /* 0x0000d700ff0477ac */ /* 0x000f240008000800 */
[----:B----4-:R-:W-:-:S04]  /*f5a0*/  MOV R34, UR4 ;  /* 0x0000000400227c02 */ /* 0x010fc80008000f00 */
[----:B------:R-:W-:-:S13]  /*f5b0*/  ISETP.GE.AND P0, PT, R34, 0x2, PT ;  /* 0x000000022200780c */ /* 0x000fda0003f06270 */
[----:B------:R-:W-:Y:S05]  /*f5c0*/  @!P0 BRA `(.L_x_216) ;  /* 0x000000dc00d08947 */ /* 0x000fea0003800000 */
[----:B------:R-:W4:Y:S01]  /*f5d0*/  LDCU.64 UR4, c[0x0][0x860] ;  /* 0x00010c00ff0477ac */ /* 0x000f220008000a00 */
[----:B------:R-:W-:Y:S01]  /*f5e0*/  BSSY.RECONVERGENT B0, `(.L_x_217) ;  /* 0x000037b000007945 */ /* 0x000fe20003800200 */
[----:B----4-:R-:W-:-:S04]  /*f5f0*/  ISETP.GE.U32.AND P0, PT, R45, UR4, PT ;  /* 0x000000042d007c0c */ /* 0x010fc8000bf06070 */
[----:B------:R-:W-:-:S13]  /*f600*/  ISETP.GE.U32.AND.EX P0, PT, R40, UR5, PT, P0 ;  /* 0x0000000528007c0c */ /* 0x000fda000bf06100 */
[----:B------:R-:W-:Y:S05]  /*f610*/  @P0 BRA `(.L_x_218) ;  /* 0x0000003400dc0947 */ /* 0x000fea0003800000 */
[----:B------:R-:W4:Y:S01]  /*f620*/  LDCU UR4, c[0x0][0x6b8] ;  /* 0x0000d700ff0477ac */ /* 0x000f220008000800 */
[----:B------:R-:W-:Y:S02]  /*f630*/  VIADD R22, R34, 0xfffffffe ;  /* 0xfffffffe22167836 */ /* 0x000fe40000000000 */
[----:B0123--:R-:W-:Y:S02]  /*f640*/  HFMA2 R25, -RZ, RZ, 0, 0 ;  /* 0x00000000ff197431 */ /* 0x00ffe400000001ff */
[----:B------:R-:W-:Y:S01]  /*f650*/  IMAD.MOV.U32 R28, RZ, RZ, RZ ;  /* 0x000000ffff1c7224 */ /* 0x000fe200078e00ff */
[----:B------:R-:W-:Y:S01]  /*f660*/  MOV R29, R45 ;  /* 0x0000002d001d7202 */ /* 0x000fe20000000f00 */
[----:B------:R-:W-:Y:S01]  /*f670*/  IMAD.MOV.U32 R31, RZ, RZ, R40 ;  /* 0x000000ffff1f7224 */ /* 0x000fe200078e0028 */
[----:B------:R-:W-:Y:S02]  /*f680*/  ISETP.GT.U32.AND P0, PT, R22, 0x6, PT ;  /* 0x000000061600780c */ /* 0x000fe40003f04070 */
[----:B----4-:R-:W-:-:S11]  /*f690*/  MOV R30, UR4 ;  /* 0x00000004001e7c02 */ /* 0x010fd60008000f00 */
[----:B------:R-:W-:Y:S05]  /*f6a0*/  @!P0 BRA `(.L_x_219) ;  /* 0x0000001c00048947 */ /* 0x000fea0003800000 */
[----:B------:R-:W-:-:S07]  /*f6b0*/  IMAD.MOV.U32 R32, RZ, RZ, RZ ;  /* 0x000000ffff207224 */ /* 0x000fce00078e00ff */
.L_x_244:
[----:B------:R-:W-:Y:S01]  /*f6c0*/  IADD3 R33, PT, PT, R30, -0x1, RZ ;  /* 0xffffffff1e217810 */ /* 0x000fe20007ffe0ff */
[----:B------:R-:W-:Y:S01]  /*f6d0*/  UMOV UR4, 0x1a0 ;  /* 0x000001a000047882 */ /* 0x000fe20000000000 */
[----:B------:R-:W-:Y:S02]  /*f6e0*/  BSSY.RECONVERGENT B1, `(.L_x_220) ;  /* 0x000002c000017945 */ /* 0x000fe40003800200 */
[----:B------:R-:W-:-:S04]  /*f6f0*/  LEA R33, R33, UR4, 0x3 ;  /* 0x0000000421217c11 */ /* 0x000fc8000f8e18ff */
[----:B------:R-:W0:Y:S02]  /*f700*/  LDC.64 R48, c[0x0][R33+0x388] ;  /* 0x0000e20021307b82 */ /* 0x000e240000000a00 */
[----:B0-----:R-:W-:-:S04]  /*f710*/  LOP3.LUT R22, R31, R49, RZ, 0xfc, !PT ;  /* 0x000000311f167212 */ /* 0x001fc800078efcff */
[----:B------:R-:W-:-:S13]  /*f720*/  ISETP.NE.U32.AND P0, PT, R22, RZ, PT ;  /* 0x000000ff1600720c */ /* 0x000fda0003f05070 */
[----:B------:R-:W-:Y:S05]  /*f730*/  @P0 BRA `(.L_x_221) ;  /* 0x00000000005c0947 */ /* 0x000fea0003800000 */
[----:B------:R-:W0:Y:S01]  /*f740*/  I2F.U32.RP R24, R48 ;  /* 0x0000003000187306 */ /* 0x000e220000209000 */
[----:B------:R-:W-:Y:S01]  /*f750*/  IADD3 R27, PT, PT, RZ, -R48, RZ ;  /* 0x80000030ff1b7210 */ /* 0x000fe20007ffe0ff */
[----:B------:R-:W-:Y:S01]  /*f760*/  HFMA2 R51, -RZ, RZ, 0, 0 ;  /* 0x00000000ff337431 */ /* 0x000fe200000001ff */
        /* <DEDUP_REMOVED lines=20> */
.L_x_221:
        /* <DEDUP_REMOVED lines=15> */
.L_x_222:
[----:B------:R-:W-:Y:S05]  /*f9a0*/  BSYNC.RECONVERGENT B1 ;  /* 0x0000000000017941 */ /* 0x000fea0003800200 */
.L_x_220:
[----:B------:R-:W-:Y:S01]  /*f9b0*/  IADD3 R29, PT, PT, R30, -0x2, RZ ;  /* 0xfffffffe1e1d7810 */ /* 0x000fe20007ffe0ff */
[----:B------:R-:W-:Y:S01]  /*f9c0*/  UMOV UR4, 0x1a0 ;  /* 0x000001a000047882 */ /* 0x000fe20000000000 */
[----:B------:R-:W0:Y:S01]  /*f9d0*/  LDC.64 R22, c[0x0][R33+0x450] ;  /* 0x0001140021167b82 */ /* 0x000e220000000a00 */
[----:B------:R-:W-:Y:S01]  /*f9e0*/  MOV R53, R28 ;  /* 0x0000001c00357202 */ /* 0x000fe20000000f00 */
[----:B------:R-:W-:Y:S01]  /*f9f0*/  IMAD.MOV.U32 R52, RZ, RZ, R25 ;  /* 0x000000ffff347224 */ /* 0x000fe200078e0019 */
[----:B------:R-:W-:Y:S01]  /*fa00*/  LEA R29, R29, UR4, 0x3 ;  /* 0x000000041d1d7c11 */ /* 0x000fe2000f8e18ff */
[----:B------:R-:W-:Y:S04]  /*fa10*/  BSSY.RECONVERGENT B1, `(.L_x_223) ;  /* 0x0000031000017945 */ /* 0x000fe80003800200 */
        /* <DEDUP_REMOVED lines=32> */
.L_x_224:
        /* <DEDUP_REMOVED lines=16> */
.L_x_225:
[----:B------:R-:W-:Y:S05]  /*fd20*/  BSYNC.RECONVERGENT B1 ;  /* 0x0000000000017941 */ /* 0x000fea0003800200 */
.L_x_223:
[----:B------:R-:W-:Y:S01]  /*fd30*/  VIADD R25, R30, 0xfffffffd ;  /* 0xfffffffd1e197836 */ /* 0x000fe20000000000 */
[----:B------:R-:W-:Y:S01]  /*fd40*/  UMOV UR4, 0x1a0 ;  /* 0x000001a000047882 */ /* 0x000fe20000000000 */
[----:B------:R-:W0:Y:S01]  /*fd50*/  LDC.64 R22, c[0x0][R29+0x450] ;  /* 0x000114001d167b82 */ /* 0x000e220000000a00 */
[----:B------:R-:W-:Y:S01]  /*fd60*/  MOV R53, R28 ;  /* 0x0000001c00357202 */ /* 0x000fe20000000f00 */
[----:B------:R-:W-:Y:S01]  /*fd70*/  BSSY.RECONVERGENT B1, `(.L_x_226) ;  /* 0x0000032000017945 */ /* 0x000fe20003800200 */
[----:B------:R-:W-:-:S05]  /*fd80*/  LEA R25, R25, UR4, 0x3 ;  /* 0x0000000419197c11 */ /* 0x000fca000f8e18ff */
        /* <DEDUP_REMOVED lines=32> */
.L_x_227:
        /* <DEDUP_REMOVED lines=16> */
.L_x_228:
[----:B------:R-:W-:Y:S05]  /*10090*/  BSYNC.RECONVERGENT B1 ;  /* 0x0000000000017941 */ /* 0x000fea0003800200 */
.L_x_226:
        /* <DEDUP_REMOVED lines=38> */
.L_x_230:
        /* <DEDUP_REMOVED lines=16> */
.L_x_231:
[----:B------:R-:W-:Y:S05]  /*10400*/  BSYNC.RECONVERGENT B1 ;  /* 0x0000000000017941 */ /* 0x000fea0003800200 */
.L_x_229:
        /* <DEDUP_REMOVED lines=38> */
.L_x_233:
        /* <DEDUP_REMOVED lines=16> */
.L_x_234:
[----:B------:R-:W-:Y:S05]  /*10770*/  BSYNC.RECONVERGENT B1 ;  /* 0x0000000000017941 */ /* 0x000fea0003800200 */
.L_x_232:
        /* <DEDUP_REMOVED lines=38> */
.L_x_236:
        /* <DEDUP_REMOVED lines=16> */
.L_x_237:
[----:B------:R-:W-:Y:S05]  /*10ae0*/  BSYNC.RECONVERGENT B1 ;  /* 0x0000000000017941 */ /* 0x000fea0003800200 */
.L_x_235:
        /* <DEDUP_REMOVED lines=38> */
.L_x_239:
        /* <DEDUP_REMOVED lines=16> */
.L_x_240:
[----:B------:R-:W-:Y:S05]  /*10e50*/  BSYNC.RECONVERGENT B1 ;  /* 0x0000000000017941 */ /* 0x000fea0003800200 */
.L_x_238:
        /* <DEDUP_REMOVED lines=37> */
.L_x_242:
        /* <DEDUP_REMOVED lines=9> */
[-C--:B------:R-:W-:Y:S02]  /*11140*/  IADD3.X R29, PT, PT, RZ, ~R23.reuse, RZ, P0, !PT ;  /* 0x80000017ff1d7210 */ /* 0x080fe400007fe4ff */
[----:B------:R-:W-:Y:S01]  /*11150*/  MOV R31, R23 ;  /* 0x00000017001f7202 */ /* 0x000fe20000000f00 */
[----:B------:R-:W-:-:S04]  /*11160*/  IMAD.WIDE.U32 R26, R48, R33, R26 ;  /* 0x00000021301a7225 */ /* 0x000fc800078e001a */
[----:B------:R-:W-:-:S04]  /*11170*/  IMAD R29, R29, R48, RZ ;  /* 0x000000301d1d7224 */ /* 0x000fc800078e02ff */
[----:B------:R-:W-:Y:S01]  /*11180*/  IMAD R33, R49, R33, R29 ;  /* 0x0000002131217224 */ /* 0x000fe200078e021d */
[----:B------:R-:W-:Y:S01]  /*11190*/  MOV R49, R26 ;  /* 0x0000001a00317202 */ /* 0x000fe20000000f00 */
[----:B------:R-:W-:Y:S02]  /*111a0*/  IMAD.MOV.U32 R29, RZ, RZ, R22 ;  /* 0x000000ffff1d7224 */ /* 0x000fe400078e0016 */
[----:B------:R-:W-:-:S07]  /*111b0*/  IMAD.IADD R33, R27, 0x1, R33 ;  /* 0x000000011b217824 */ /* 0x000fce00078e0221 */
.L_x_243:
[----:B------:R-:W-:Y:S05]  /*111c0*/  BSYNC.RECONVERGENT B1 ;  /* 0x0000000000017941 */ /* 0x000fea0003800200 */
.L_x_241:
[----:B------:R-:W0:Y:S01]  /*111d0*/  LDCU UR4, c[0x0][0x6b8] ;  /* 0x0000d700ff0477ac */ /* 0x000e220008000800 */
[----:B------:R-:W1:Y:S01]  /*111e0*/  LDC.64 R22, c[0x0][R28+0x450] ;  /* 0x000114001c167b82 */ /* 0x000e620000000a00 */
[----:B------:R-:W-:Y:S01]  /*111f0*/  VIADD R32, R32, 0x8 ;  /* 0x0000000820207836 */ /* 0x000fe20000000000 */
[----:B------:R-:W-:Y:S01]  /*11200*/  MOV R26, R52 ;  /* 0x00000034001a7202 */ /* 0x000fe20000000f00 */
[----:B------:R-:W-:Y:S02]  /*11210*/  IMAD.MOV.U32 R27, RZ, RZ, R25 ;  /* 0x000000ffff1b7224 */ /* 0x000fe400078e0019 */
[----:B0-----:R-:W-:-:S05]  /*11220*/  IMAD.U32 R34, RZ, RZ, UR4 ;  /* 0x00000004ff227e24 */ /* 0x001fca000f8e00ff */
[----:B------:R-:W-:Y:S01]  /*11230*/  IADD3 R24, PT, PT, R34, -0x1, RZ ;  /* 0xffffffff22187810 */ /* 0x000fe20007ffe0ff */
[----:B-1----:R-:W-:-:S03]  /*11240*/  IMAD R23, R23, R49, RZ ;  /* 0x0000003117177224 */ /* 0x002fc600078e02ff */
[----:B------:R-:W-:Y:S01]  /*11250*/  LOP3.LUT R35, R24, 0xfffffff8, RZ, 0xc0, !PT ;  /* 0xfffffff818237812 */ /* 0x000fe200078ec0ff */
[----:B------:R-:W-:-:S03]  /*11260*/  IMAD.WIDE.U32 R26, R22, R49, R26 ;  /* 0x00000031161a7225 */ /* 0x000fc600078e001a */
[----:B------:R-:W-:Y:S01]  /*11270*/  ISETP.NE.AND P0, PT, R32, R35, PT ;  /* 0x000000232000720c */ /* 0x000fe20003f05270 */
[----:B------:R-:W-:Y:S01]  /*11280*/  IMAD R23, R22, R33, R23 ;  /* 0x0000002116177224 */ /* 0x000fe200078e0217 */
[----:B------:R-:W-:-:S03]  /*11290*/  MOV R25, R26 ;  /* 0x0000001a00197202 */ /* 0x000fc60000000f00 */
[----:B------:R-:W-:-:S08]  /*112a0*/  IMAD.IADD R28, R27, 0x1, R23 ;  /* 0x000000011b1c7824 */ /* 0x000fd000078e0217 */
[----:B------:R-:W-:Y:S05]  /*112b0*/  @P0 BRA `(.L_x_244) ;  /* 0xffffffe400000947 */ /* 0x000fea000383ffff */
.L_x_219:
[----:B------:R-:W-:Y:S01]  /*112c0*/  IADD3 R32, PT, PT, R34, -0x1, RZ ;  /* 0xffffffff22207810 */ /* 0x000fe20007ffe0ff */
[----:B------:R-:W-:Y:S03]  /*112d0*/  BSSY.RECONVERGENT B1, `(.L_x_245) ;  /* 0x0000197000017945 */ /* 0x000fe60003800200 */
[----:B------:R-:W-:-:S13]  /*112e0*/  LOP3.LUT P0, R22, R32, 0x7, RZ, 0xc0, !PT ;  /* 0x0000000720167812 */ /* 0x000fda000780c0ff */
[----:B------:R-:W-:Y:S05]  /*112f0*/  @!P0 BRA `(.L_x_246) ;  /* 0x0000001800508947 */ /* 0x000fea0003800000 */
[----:B------:R-:W-:Y:S01]  /*11300*/  VIADD R22, R22, 0xffffffff ;  /* 0xffffffff16167836 */ /* 0x000fe20000000000 */
[----:B------:R-:W-:Y:S04]  /*11310*/  BSSY.RECONVERGENT B2, `(.L_x_247) ;  /* 0x00000e0000027945 */ /* 0x000fe80003800200 */
[----:B------:R-:W-:-:S13]  /*11320*/  ISETP.GE.U32.AND P0, PT, R22, 0x3, PT ;  /* 0x000000031600780c */ /* 0x000fda0003f06070 */
[----:B------:R-:W-:Y:S05]  /*11330*/  @!P0 BRA `(.L_x_248) ;  /* 0x0000000c00748947 */ /* 0x000fea0003800000 */
        /* <DEDUP_REMOVED lines=31> */
.L_x_250:
        /* <DEDUP_REMOVED lines=15> */
.L_x_251:
[----:B------:R-:W-:Y:S05]  /*11620*/  BSYNC.RECONVERGENT B3 ;  /* 0x0000000000037941 */ /* 0x000fea0003800200 */
.L_x_249:
        /* <DEDUP_REMOVED lines=39> */
.L_x_253:
        /* <DEDUP_REMOVED lines=16> */
.L_x_254:
[----:B------:R-:W-:Y:S05]  /*119a0*/  BSYNC.RECONVERGENT B3 ;  /* 0x0000000000037941 */ /* 0x000fea0003800200 */
.L_x_252:
        /* <DEDUP_REMOVED lines=38> */
.L_x_256:
        /* <DEDUP_REMOVED lines=16> */
.L_x_257:
[----:B------:R-:W-:Y:S05]  /*11d10*/  BSYNC.RECONVERGENT B3 ;  /* 0x0000000000037941 */ /* 0x000fea0003800200 */
.L_x_255:
        /* <DEDUP_REMOVED lines=37> */
.L_x_259:
        /* <DEDUP_REMOVED lines=17> */
.L_x_260:
[----:B------:R-:W-:Y:S05]  /*12080*/  BSYNC.RECONVERGENT B3 ;  /* 0x0000000000037941 */ /* 0x000fea0003800200 */
.L_x_258:
[----:B------:R-:W0:Y:S01]  /*12090*/  LDC.64 R22, c[0x0][R28+0x450] ;  /* 0x000114001c167b82 */ /* 0x000e220000000a00 */
[----:B------:R-:W-:Y:S01]  /*120a0*/  MOV R27, R25 ;  /* 0x00000019001b7202 */ /* 0x000fe20000000f00 */
[----:B------:R-:W-:Y:S02]  /*120b0*/  IMAD.MOV.U32 R26, RZ, RZ, R52 ;  /* 0x000000ffff1a7224 */ /* 0x000fe400078e0034 */
[-C--:B0-----:R-:W-:Y:S02]  /*120c0*/  IMAD R23, R23, R49.reuse, RZ ;  /* 0x0000003117177224 */ /* 0x081fe400078e02ff */
[----:B------:R-:W-:-:S04]  /*120d0*/  IMAD.WIDE.U32 R26, R22, R49, R26 ;  /* 0x00000031161a7225 */ /* 0x000fc800078e001a */
[----:B------:R-:W-:Y:S02]  /*120e0*/  IMAD R23, R22, R33, R23 ;  /* 0x0000002116177224 */ /* 0x000fe400078e0217 */
[----:B------:R-:W-:-:S03]  /*120f0*/  IMAD.MOV.U32 R25, RZ, RZ, R26 ;  /* 0x000000ffff197224 */ /* 0x000fc600078e001a */
[----:B------:R-:W-:-:S07]  /*12100*/  IADD3 R28, PT, PT, R27, R23, RZ ;  /* 0x000000171b1c7210 */ /* 0x000fce0007ffe0ff */
.L_x_248:
[----:B------:R-:W-:Y:S05]  /*12110*/  BSYNC.RECONVERGENT B2 ;  /* 0x0000000000027941 */ /* 0x000fea0003800200 */
.L_x_247:
[----:B------:R-:W-:-:S13]  /*12120*/  LOP3.LUT P0, R32, R32, 0x3, RZ, 0xc0, !PT ;  /* 0x0000000320207812 */ /* 0x000fda000780c0ff */
[----:B------:R-:W-:Y:S05]  /*12130*/  @!P0 BRA `(.L_x_246) ;  /* 0x0000000800c08947 */ /* 0x000fea0003800000 */
[----:B------:R-:W-:Y:S01]  /*12140*/  ISETP.NE.AND P0, PT, R32, 0x1, PT ;  /* 0x000000012000780c */ /* 0x000fe20003f05270 */
[----:B------:R-:W-:-:S12]  /*12150*/  BSSY.RECONVERGENT B2, `(.L_x_261) ;  /* 0x0000071000027945 */ /* 0x000fd80003800200 */
[----:B------:R-:W-:Y:S05]  /*12160*/  @!P0 BRA `(.L_x_262) ;  /* 0x0000000400bc8947 */ /* 0x000fea0003800000 */
[----:B------:R-:W-:Y:S01]  /*12170*/  VIADD R32, R30, 0xffffffff ;  /* 0xffffffff1e207836 */ /* 0x000fe20000000000 */
[----:B------:R-:W-:Y:S01]  /*12180*/  UMOV UR4, 0x1a0 ;  /* 0x000001a000047882 */ /* 0x000fe20000000000 */
[----:B------:R-:W-:Y:S03]  /*12190*/  BSSY.RECONVERGENT B3, `(.L_x_263) ;  /* 0x000002c000037945 */ /* 0x000fe60003800200 */
[----:B------:R-:W-:-:S04]  /*121a0*/  LEA R32, R32, UR4, 0x3 ;  /* 0x0000000420207c11 */ /* 0x000fc8000f8e18ff */
[----:B------:R-:W0:Y:S02]  /*121b0*/  LDC.64 R48, c[0x0][R32+0x388] ;  /* 0x0000e20020307b82 */ /* 0x000e240000000a00 */
[----:B0-----:R-:W-:-:S04]  /*121c0*/  LOP3.LUT R22, R31, R49, RZ, 0xfc, !PT ;  /* 0x000000311f167212 */ /* 0x001fc800078efcff */
[----:B------:R-:W-:-:S13]  /*121d0*/  ISETP.NE.U32.AND P0, PT, R22, RZ, PT ;  /* 0x000000ff1600720c */ /* 0x000fda0003f05070 */
[----:B------:R-:W-:Y:S05]  /*121e0*/  @P0 BRA `(.L_x_264) ;  /* 0x00000000005c0947 */ /* 0x000fea0003800000 */
[----:B------:R-:W0:Y:S01]  /*121f0*/  I2F.U32.RP R24, R48 ;  /* 0x0000003000187306 */ /* 0x000e220000209000 */
[----:B------:R-:W-:Y:S01]  /*12200*/  IMAD.MOV R27, RZ, RZ, -R48 ;  /* 0x000000ffff1b7224 */ /* 0x000fe200078e0a30 */
[----:B------:R-:W-:Y:S01]  /*12210*/  ISETP.NE.U32.AND P2, PT, R48, RZ, PT ;  /* 0x000000ff3000720c */ /* 0x000fe20003f45070 */
[----:B------:R-:W-:-:S05]  /*12220*/  IMAD.MOV.U32 R51, RZ, RZ, RZ ;  /* 0x000000ffff337224 */ /* 0x000fca00078e00ff */
[----:B0-----:R-:W0:Y:S02]  /*12230*/  MUFU.RCP R24, R24 ;  /* 0x0000001800187308 */ /* 0x001e240000001000 */
[----:B0-----:R-:W-:-:S06]  /*12240*/  IADD3 R22, PT, PT, R24, 0xffffffe, RZ ;  /* 0x0ffffffe18167810 */ /* 0x001fcc0007ffe0ff */
[----:B------:R0:W1:Y:S02]  /*12250*/  F2I.FTZ.U32.TRUNC.NTZ R23, R22 ;  /* 0x0000001600177305 */ /* 0x000064000021f000 */
[----:B0-----:R-:W-:Y:S02]  /*12260*/  HFMA2 R22, -RZ, RZ, 0, 0 ;  /* 0x00000000ff167431 */ /* 0x001fe400000001ff */
[----:B-1----:R-:W-:-:S04]  /*12270*/  IMAD R27, R27, R23, RZ ;  /* 0x000000171b1b7224 */ /* 0x002fc800078e02ff */
[----:B------:R-:W-:Y:S01]  /*12280*/  IMAD.HI.U32 R26, R23, R27, R22 ;  /* 0x0000001b171a7227 */ /* 0x000fe200078e0016 */
[----:B------:R-:W-:-:S05]  /*12290*/  MOV R27, RZ ;  /* 0x000000ff001b7202 */ /* 0x000fca0000000f00 */
        /* <DEDUP_REMOVED lines=12> */
.L_x_264:
        /* <DEDUP_REMOVED lines=15> */
.L_x_265:
[----:B------:R-:W-:Y:S05]  /*12450*/  BSYNC.RECONVERGENT B3 ;  /* 0x0000000000037941 */ /* 0x000fea0003800200 */
.L_x_263:
[----:B------:R-:W-:Y:S01]  /*12460*/  VIADD R30, R30, 0xfffffffe ;  /* 0xfffffffe1e1e7836 */ /* 0x000fe20000000000 */
        /* <DEDUP_REMOVED lines=37> */
.L_x_267:
        /* <DEDUP_REMOVED lines=9> */
[--C-:B------:R-:W-:Y:S02]  /*12750*/  IMAD.MOV.U32 R31, RZ, RZ, R23.reuse ;  /* 0x000000ffff1f7224 */ /* 0x100fe400078e0017 */
[----:B------:R-:W-:Y:S02]  /*12760*/  IMAD.X R29, RZ, RZ, ~R23, P0 ;  /* 0x000000ffff1d7224 */ /* 0x000fe400000e0e17 */
[----:B------:R-:W-:-:S04]  /*12770*/  IMAD.WIDE.U32 R26, R48, R35, R26 ;  /* 0x00000023301a7225 */ /* 0x000fc800078e001a */
[----:B------:R-:W-:-:S04]  /*12780*/  IMAD R29, R29, R48, RZ ;  /* 0x000000301d1d7224 */ /* 0x000fc800078e02ff */
[----:B------:R-:W-:Y:S01]  /*12790*/  IMAD R35, R49, R35, R29 ;  /* 0x0000002331237224 */ /* 0x000fe200078e021d */
[----:B------:R-:W-:Y:S01]  /*127a0*/  MOV R29, R22 ;  /* 0x00000016001d7202 */ /* 0x000fe20000000f00 */
[----:B------:R-:W-:-:S03]  /*127b0*/  IMAD.MOV.U32 R49, RZ, RZ, R26 ;  /* 0x000000ffff317224 */ /* 0x000fc600078e001a */
[----:B------:R-:W-:-:S07]  /*127c0*/  IADD3 R35, PT, PT, R27, R35, RZ ;  /* 0x000000231b237210 */ /* 0x000fce0007ffe0ff */
.L_x_268:
[----:B------:R-:W-:Y:S05]  /*127d0*/  BSYNC.RECONVERGENT B3 ;  /* 0x0000000000037941 */ /* 0x000fea0003800200 */
.L_x_266:
[----:B------:R-:W0:Y:S01]  /*127e0*/  LDC.64 R22, c[0x0][R33+0x450] ;  /* 0x0001140021167b82 */ /* 0x000e220000000a00 */
[----:B------:R-:W-:Y:S01]  /*127f0*/  MOV R26, R52 ;  /* 0x00000034001a7202 */ /* 0x000fe20000000f00 */
[----:B------:R-:W-:Y:S02]  /*12800*/  IMAD.MOV.U32 R27, RZ, RZ, R25 ;  /* 0x000000ffff1b7224 */ /* 0x000fe400078e0019 */
[-C--:B0-----:R-:W-:Y:S02]  /*12810*/  IMAD R23, R23, R49.reuse, RZ ;  /* 0x0000003117177224 */ /* 0x081fe400078e02ff */
[----:B------:R-:W-:-:S04]  /*12820*/  IMAD.WIDE.U32 R26, R22, R49, R26 ;  /* 0x00000031161a7225 */ /* 0x000fc800078e001a */
[----:B------:R-:W-:Y:S01]  /*12830*/  IMAD R23, R22, R35, R23 ;  /* 0x0000002316177224 */ /* 0x000fe200078e0217 */
[----:B------:R-:W-:-:S03]  /*12840*/  MOV R25, R26 ;  /* 0x0000001a00197202 */ /* 0x000fc60000000f00 */
[----:B------:R-:W-:-:S07]  /*12850*/  IMAD.IADD R28, R27, 0x1, R23 ;  /* 0x000000011b1c7824 */ /* 0x000fce00078e0217 */
.L_x_262:
[----:B------:R-:W-:Y:S05]  /*12860*/  BSYNC.RECONVERGENT B2 ;  /* 0x0000000000027941 */ /* 0x000fea0003800200 */
.L_x_261:
[----:B------:R-:W0:Y:S02]  /*12870*/  LDCU UR4, c[0x0][0x6b8] ;  /* 0x0000d700ff0477ac */ /* 0x000e240008000800 */
[----:B0-----:R-:W-:-:S04]  /*12880*/  ULOP3.LUT UR4, UR4, 0x1, URZ, 0xc0, !UPT ;  /* 0x0000000104047892 */ /* 0x001fc8000f8ec0ff */
[----:B------:R-:W-:-:S09]  /*12890*/  UISETP.NE.U32.AND UP0, UPT, UR4, 0x1, UPT ;  /* 0x000000010400788c */ /* 0x000fd2000bf05070 */
[----:B------:R-:W-:Y:S05]  /*128a0*/  BRA.U !UP0, `(.L_x_246) ;  /* 0x0000000108e47547 */ /* 0x000fea000b800000 */
        /* <DEDUP_REMOVED lines=32> */
.L_x_270:
[----:B------:R-:W-:Y:S01]  /*12ab0*/  MOV R34, R29 ;  /* 0x0000001d00227202 */ /* 0x000fe20000000f00 */
[----:B------:R-:W-:Y:S01]  /*12ac0*/  IMAD.MOV.U32 R26, RZ, RZ, R32 ;  /* 0x000000ffff1a7224 */ /* 0x000fe200078e0020 */
[----:B------:R-:W-:Y:S02]  /*12ad0*/  MOV R27, R33 ;  /* 0x00000021001b7202 */ /* 0x000fe40000000f00 */
[----:B------:R-:W-:-:S07]  /*12ae0*/  MOV R24, 0x12b00 ;  /* 0x00012b0000187802 */ /* 0x000fce0000000f00 */
[----:B-----5:R-:W-:Y:S05]  /*12af0*/  CALL.REL.NOINC `($__internal_1_$__cuda_sm20_div_u64) ;  /* 0x000000b4009c7944 */ /* 0x020fea0003c00000 */
[-C--:B------:R-:W-:Y:S01]  /*12b00*/  IADD3 R37, P0, PT, RZ, -R22.reuse, RZ ;  /* 0x80000016ff257210 */ /* 0x080fe20007f1e0ff */
        /* <DEDUP_REMOVED lines=10> */
.L_x_271:
[----:B------:R-:W-:Y:S05]  /*12bb0*/  BSYNC.RECONVERGENT B2 ;  /* 0x0000000000027941 */ /* 0x000fea0003800200 */
.L_x_269:
        /* <DEDUP_REMOVED lines=8> */
.L_x_246:
[----:B------:R-:W-:Y:S05]  /*12c40*/  BSYNC.RECONVERGENT B1 ;  /* 0x0000000000017941 */ /* 0x000fea0003800200 */
.L_x_245:
[----:B------:R-:W0:Y:S01]  /*12c50*/  LDCU.64 UR4, c[0x0][0x5f0] ;  /* 0x0000be00ff0477ac */ /* 0x000e220008000a00 */
[----:B-----5:R-:W-:Y:S01]  /*12c60*/  SHF.L.U32 R27, R4, 0x10, RZ ;  /* 0x00000010041b7819 */ /* 0x020fe200000006ff */
[----:B------:R-:W-:Y:S01]  /*12c70*/  IMAD.MOV.U32 R22, RZ, RZ, R25 ;  /* 0x000000ffff167224 */ /* 0x000fe200078e0019 */
[----:B------:R-:W-:Y:S01]  /*12c80*/  MOV R23, R28 ;  /* 0x0000001c00177202 */ /* 0x000fe20000000f00 */
[----:B------:R-:W1:Y:S02]  /*12c90*/  LDCU.64 UR8, c[0x0][0x520] ;  /* 0x0000a400ff0877ac */ /* 0x000e640008000a00 */
[----:B------:R-:W-:Y:S01]  /*12ca0*/  FMUL.FTZ R27, R8, R27 ;  /* 0x0000001b081b7220 */ /* 0x000fe20000410000 */
[----:B------:R-:W2:Y:S03]  /*12cb0*/  LDCU.64 UR10, c[0x0][0x6c0] ;  /* 0x0000d800ff0a77ac */ /* 0x000ea60008000a00 */
[----:B------:R-:W-:Y:S01]  /*12cc0*/  FMUL.FTZ R27, R38, R27 ;  /* 0x0000001b261b7220 */ /* 0x000fe20000410000 */
[----:B0-----:R-:W-:-:S02]  /*12cd0*/  IMAD R24, R31, UR4, RZ ;  /* 0x000000041f187c24 */ /* 0x001fc4000f8e02ff */
[----:B------:R-:W-:-:S04]  /*12ce0*/  IMAD.WIDE.U32 R22, R29, UR4, R22 ;  /* 0x000000041d167c25 */ /* 0x000fc8000f8e0016 */
[----:B------:R-:W-:Y:S01]  /*12cf0*/  IMAD R25, R29, UR5, R24 ;  /* 0x000000051d197c24 */ /* 0x000fe2000f8e0218 */
[C---:B-1----:R-:W-:Y:S01]  /*12d00*/  LEA R26, P0, R22.reuse, UR8, 0x1 ;  /* 0x00000008161a7c11 */ /* 0x042fe2000f8008ff */
[----:B------:R-:W0:Y:S01]  /*12d10*/  F2I.FTZ.U32.TRUNC.NTZ R29, R8 ;  /* 0x00000008001d7305 */ /* 0x000e22000021f000 */
[----:B--2---:R-:W-:Y:S01]  /*12d20*/  IADD3 R24, P1, PT, R22, UR10, RZ ;  /* 0x0000000a16187c10 */ /* 0x004fe2000ff3e0ff */
[----:B------:R-:W-:Y:S01]  /*12d30*/  IMAD.IADD R25, R23, 0x1, R25 ;  /* 0x0000000117197824 */ /* 0x000fe200078e0219 */
[----:B------:R-:W-:-:S04]  /*12d40*/  F2FP.BF16.F32.PACK_AB R23, RZ, R27 ;  /* 0x0000001bff17723e */ /* 0x000fc800000010ff */
[----:B------:R-:W-:Y:S02]  /*12d50*/  LEA.HI.X R27, R22, UR9, R25, 0x1, P0 ;  /* 0x00000009161b7c11 */ /* 0x000fe400080f0c19 */
[----:B------:R-:W-:-:S03]  /*12d60*/  IADD3.X R25, PT, PT, R25, UR11, RZ, P1, !PT ;  /* 0x0000000b19197c10 */ /* 0x000fc60008ffe4ff */
[----:B------:R4:W-:Y:S04]  /*12d70*/  STG.E.U16 desc[UR6][R26.64], R23 ;  /* 0x000000171a007986 */ /* 0x0009e8000c101506 */
[----:B0-----:R4:W-:Y:S02]  /*12d80*/  STG.E.U8 desc[UR6][R24.64], R29 ;  /* 0x0000001d18007986 */ /* 0x0019e4000c101106 */
.L_x_218:
[----:B------:R-:W-:Y:S05]  /*12d90*/  BSYNC.RECONVERGENT B0 ;  /* 0x0000000000007941 */ /* 0x000fea0003800200 */
.L_x_217:
[----:B------:R-:W0:Y:S01]  /*12da0*/  LDCU.64 UR4, c[0x0][0x860] ;  /* 0x00010c00ff0477ac */ /* 0x000e220008000a00 */
[----:B------:R-:W-:Y:S01]  /*12db0*/  IADD3 R32, P1, PT, R17, R45, RZ ;  /* 0x0000002d11207210 */ /* 0x000fe20007f3e0ff */
[----:B------:R-:W-:Y:S03]  /*12dc0*/  BSSY.RECONVERGENT B0, `(.L_x_272) ;  /* 0x0000376000007945 */ /* 0x000fe60003800200 */
[----:B------:R-:W-:Y:S02]  /*12dd0*/  IADD3.X R31, PT, PT, RZ, R40, RZ, P1, !PT ;  /* 0x00000028ff1f7210 */ /* 0x000fe40000ffe4ff */
[----:B0-----:R-:W-:-:S04]  /*12de0*/  ISETP.GE.U32.AND P0, PT, R32, UR4, PT ;  /* 0x0000000420007c0c */ /* 0x001fc8000bf06070 */
[----:B------:R-:W-:-:S13]  /*12df0*/  ISETP.GE.U32.AND.EX P0, PT, R31, UR5, PT, P0 ;  /* 0x000000051f007c0c */ /* 0x000fda000bf06100 */
[----:B------:R-:W-:Y:S05]  /*12e00*/  @P0 BRA `(.L_x_273) ;  /* 0x0000003400c40947 */ /* 0x000fea0003800000 */
[----:B------:R-:W0:Y:S01]  /*12e10*/  LDCU UR5, c[0x0][0x6b8] ;  /* 0x0000d700ff0577ac */ /* 0x000e220008000800 */
[----:B----4-:R-:W-:Y:S01]  /*12e20*/  CS2R R28, SRZ ;  /* 0x00000000001c7805 */ /* 0x010fe2000001ff00 */
[----:B------:R-:W4:Y:S01]  /*12e30*/  LDCU UR4, c[0x0][0x6b8] ;  /* 0x0000d700ff0477ac */ /* 0x000f220008000800 */
[----:B0-----:R-:W-:Y:S02]  /*12e40*/  IMAD.U32 R33, RZ, RZ, UR5 ;  /* 0x00000005ff217e24 */ /* 0x001fe4000f8e00ff */
[----:B----4-:R-:W-:-:S03]  /*12e50*/  IMAD.U32 R30, RZ, RZ, UR4 ;  /* 0x00000004ff1e7e24 */ /* 0x010fc6000f8e00ff */
[----:B------:R-:W-:-:S04]  /*12e60*/  IADD3 R8, PT, PT, R33, -0x2, RZ ;  /* 0xfffffffe21087810 */ /* 0x000fc80007ffe0ff */
[----:B------:R-:W-:-:S13]  /*12e70*/  ISETP.GE.U32.AND P0, PT, R8, 0x7, PT ;  /* 0x000000070800780c */ /* 0x000fda0003f06070 */
[----:B------:R-:W-:Y:S05]  /*12e80*/  @!P0 BRA `(.L_x_274) ;  /* 0x0000001c00048947 */ /* 0x000fea0003800000 */
[----:B-123--:R-:W-:-:S07]  /*12e90*/  HFMA2 R25, -RZ, RZ, 0, 0 ;  /* 0x00000000ff197431 */ /* 0x00efce00000001ff */
.L_x_299:
        /* <DEDUP_REMOVED lines=15> */
[----:B0-----:R-:W-:Y:S01]  /*12f90*/  MOV R22, RZ ;  /* 0x000000ff00167202 */ /* 0x001fe20000000f00 */
[----:B-1----:R-:W-:-:S04]  /*12fa0*/  IMAD R27, R27, R23, RZ ;  /* 0x000000171b1b7224 */ /* 0x002fc800078e02ff */
[----:B------:R-:W-:-:S04]  /*12fb0*/  IMAD.HI.U32 R23, R23, R27, R22 ;  /* 0x0000001b17177227 */ /* 0x000fc800078e0016 */
[----:B------:R-:W-:Y:S02]  /*12fc0*/  HFMA2 R27, -RZ, RZ, 0, 0 ;  /* 0x00000000ff1b7431 */ /* 0x000fe400000001ff */
        /* <DEDUP_REMOVED lines=12> */
.L_x_276:
        /* <DEDUP_REMOVED lines=15> */
.L_x_277:
[----:B------:R-:W-:Y:S05]  /*13180*/  BSYNC.RECONVERGENT B1 ;  /* 0x0000000000017941 */ /* 0x000fea0003800200 */
.L_x_275:
        /* <DEDUP_REMOVED lines=39> */
.L_x_279:
        /* <DEDUP_REMOVED lines=16> */
.L_x_280:
[----:B------:R-:W-:Y:S05]  /*13500*/  BSYNC.RECONVERGENT B1 ;  /* 0x0000000000017941 */ /* 0x000fea0003800200 */
.L_x_278:
[----:B------:R-:W-:Y:S01]  /*13510*/  IADD3 R8, PT, PT, R30, -0x3, RZ ;  /* 0xfffffffd1e087810 */ /* 0x000fe20007ffe0ff */
[----:B------:R-:W-:Y:S01]  /*13520*/  UMOV UR4, 0x1a0 ;  /* 0x000001a000047882 */ /* 0x000fe20000000000 */
[----:B------:R-:W0:Y:S01]  /*13530*/  LDC.64 R32, c[0x0][R32+0x450] ;  /* 0x0001140020207b82 */ /* 0x000e220000000a00 */
[----:B------:R-:W-:Y:S01]  /*13540*/  IMAD.MOV.U32 R51, RZ, RZ, R28 ;  /* 0x000000ffff337224 */ /* 0x000fe200078e001c */
[----:B------:R-:W-:Y:S01]  /*13550*/  LEA R8, R8, UR4, 0x3 ;  /* 0x0000000408087c11 */ /* 0x000fe2000f8e18ff */
[----:B------:R-:W-:Y:S05]  /*13560*/  BSSY.RECONVERGENT B1, `(.L_x_281) ;  /* 0x0000031000017945 */ /* 0x000fea0003800200 */
        /* <DEDUP_REMOVED lines=32> */
.L_x_282:
        /* <DEDUP_REMOVED lines=16> */
.L_x_283:
[----:B------:R-:W-:Y:S05]  /*13870*/  BSYNC.RECONVERGENT B1 ;  /* 0x0000000000017941 */ /* 0x000fea0003800200 */
.L_x_281:
        /* <DEDUP_REMOVED lines=38> */
.L_x_285:
        /* <DEDUP_REMOVED lines=16> */
.L_x_286:
[----:B------:R-:W-:Y:S05]  /*13be0*/  BSYNC.RECONVERGENT B1 ;  /* 0x0000000000017941 */ /* 0x000fea0003800200 */
.L_x_284:
        /* <DEDUP_REMOVED lines=38> */
.L_x_288:
        /* <DEDUP_REMOVED lines=16> */
.L_x_289:
[----:B------:R-:W-:Y:S05]  /*13f50*/  BSYNC.RECONVERGENT B1 ;  /* 0x0000000000017941 */ /* 0x000fea0003800200 */
.L_x_287:
        /* <DEDUP_REMOVED lines=38> */
.L_x_291:
        /* <DEDUP_REMOVED lines=16> */
.L_x_292:
[----:B------:R-:W-:Y:S05]  /*142c0*/  BSYNC.RECONVERGENT B1 ;  /* 0x0000000000017941 */ /* 0x000fea0003800200 */
.L_x_290:
        /* <DEDUP_REMOVED lines=38> */
.L_x_294:
        /* <DEDUP_REMOVED lines=16> */
.L_x_295:
[----:B------:R-:W-:Y:S05]  /*14630*/  BSYNC.RECONVERGENT B1 ;  /* 0x0000000000017941 */ /* 0x000fea0003800200 */
.L_x_293:
        /* <DEDUP_REMOVED lines=38> */
.L_x_297:
        /* <DEDUP_REMOVED lines=11> */
[----:B------:R-:W-:Y:S02]  /*14950*/  IMAD R29, R29, R32, RZ ;  /* 0x000000201d1d7224 */ /* 0x000fe400078e02ff */
[----:B------:R-:W-:Y:S02]  /*14960*/  IMAD.MOV.U32 R32, RZ, RZ, R22 ;  /* 0x000000ffff207224 */ /* 0x000fe400078e0016 */
[----:B------:R-:W-:Y:S02]  /*14970*/  IMAD R29, R33, R31, R29 ;  /* 0x0000001f211d7224 */ /* 0x000fe400078e021d */
[----:B------:R-:W-:-:S03]  /*14980*/  IMAD.MOV.U32 R31, RZ, RZ, R23 ;  /* 0x000000ffff1f7224 */ /* 0x000fc600078e0017 */
[----:B------:R-:W-:-:S07]  /*14990*/  IADD3 R27, PT, PT, R27, R29, RZ ;  /* 0x0000001d1b1b7210 */ /* 0x000fce0007ffe0ff */
.L_x_298:
[----:B------:R-:W-:Y:S05]  /*149a0*/  BSYNC.RECONVERGENT B1 ;  /* 0x0000000000017941 */ /* 0x000fea0003800200 */
.L_x_296:
[----:B------:R-:W0:Y:S01]  /*149b0*/  LDCU UR4, c[0x0][0x6b8] ;  /* 0x0000d700ff0477ac */ /* 0x000e220008000800 */
[----:B------:R-:W1:Y:S01]  /*149c0*/  LDC.64 R28, c[0x0][R28+0x450] ;  /* 0x000114001c1c7b82 */ /* 0x000e620000000a00 */
[----:B------:R-:W-:Y:S02]  /*149d0*/  IADD3 R25, PT, PT, R25, 0x8, RZ ;  /* 0x0000000819197810 */ /* 0x000fe40007ffe0ff */
[----:B------:R-:W-:Y:S02]  /*149e0*/  MOV R23, R8 ;  /* 0x0000000800177202 */ /* 0x000fe40000000f00 */
[----:B0-----:R-:W-:-:S05]  /*149f0*/  MOV R33, UR4 ;  /* 0x0000000400217c02 */ /* 0x001fca0008000f00 */
[----:B------:R-:W-:Y:S02]  /*14a00*/  VIADD R22, R33, 0xffffffff ;  /* 0xffffffff21167836 */ /* 0x000fe40000000000 */
[----:B-1----:R-:W-:-:S03]  /*14a10*/  IMAD R24, R29, R26, RZ ;  /* 0x0000001a1d187224 */ /* 0x002fc600078e02ff */
[----:B------:R-:W-:Y:S01]  /*14a20*/  LOP3.LUT R34, R22, 0xfffffff8, RZ, 0xc0, !PT ;  /* 0xfffffff816227812 */ /* 0x000fe200078ec0ff */
[----:B------:R-:W-:Y:S02]  /*14a30*/  IMAD.MOV.U32 R22, RZ, RZ, R50 ;  /* 0x000000ffff167224 */ /* 0x000fe400078e0032 */
[C---:B------:R-:W-:Y:S01]  /*14a40*/  IMAD R27, R28.reuse, R27, R24 ;  /* 0x0000001b1c1b7224 */ /* 0x040fe200078e0218 */
[----:B------:R-:W-:Y:S01]  /*14a50*/  ISETP.NE.AND P0, PT, R25, R34, PT ;  /* 0x000000221900720c */ /* 0x000fe20003f05270 */
[----:B------:R-:W-:-:S04]  /*14a60*/  IMAD.WIDE.U32 R22, R28, R26, R22 ;  /* 0x0000001a1c167225 */ /* 0x000fc800078e0016 */
[----:B------:R-:W-:Y:S01]  /*14a70*/  IMAD.MOV.U32 R29, RZ, RZ, R22 ;  /* 0x000000ffff1d7224 */ /* 0x000fe200078e0016 */
[----:B------:R-:W-:-:S07]  /*14a80*/  IADD3 R28, PT, PT, R23, R27, RZ ;  /* 0x0000001b171c7210 */ /* 0x000fce0007ffe0ff */
[----:B------:R-:W-:Y:S05]  /*14a90*/  @P0 BRA `(.L_x_299) ;  /* 0xffffffe400000947 */ /* 0x000fea000383ffff */
.L_x_274:
[----:B------:R-:W-:-:S05]  /*14aa0*/  VIADD R8, R33, 0xffffffff ;  /* 0xffffffff21087836 */ /* 0x000fca0000000000 */
[----:B------:R-:W-:-:S13]  /*14ab0*/  LOP3.LUT P0, R22, R8, 0x7, RZ, 0xc0, !PT ;  /* 0x0000000708167812 */ /* 0x000fda000780c0ff */
[----:B------:R-:W-:Y:S05]  /*14ac0*/  @!P0 BRA `(.L_x_300) ;  /* 0x0000001800448947 */ /* 0x000fea0003800000 */
[----:B------:R-:W-:-:S04]  /*14ad0*/  IADD3 R22, PT, PT, R22, -0x1, RZ ;  /* 0xffffffff16167810 */ /* 0x000fc80007ffe0ff */
[----:B------:R-:W-:-:S13]  /*14ae0*/  ISETP.GE.U32.AND P0, PT, R22, 0x3, PT ;  /* 0x000000031600780c */ /* 0x000fda0003f06070 */
[----:B------:R-:W-:Y:S05]  /*14af0*/  @!P0 BRA `(.L_x_301) ;  /* 0x0000000c00748947 */ /* 0x000fea0003800000 */
[----:B-123--:R-:W-:Y:S01]  /*14b00*/  VIADD R25, R30, 0xffffffff ;  /* 0xffffffff1e197836 */ /* 0x00efe20000000000 */
        /* <DEDUP_REMOVED lines=30> */
.L_x_303:
        /* <DEDUP_REMOVED lines=15> */
.L_x_304:
[----:B------:R-:W-:Y:S05]  /*14de0*/  BSYNC.RECONVERGENT B1 ;  /* 0x0000000000017941 */ /* 0x000fea0003800200 */
.L_x_302:
        /* <DEDUP_REMOVED lines=39> */
.L_x_306:
        /* <DEDUP_REMOVED lines=16> */
.L_x_307:
[----:B------:R-:W-:Y:S05]  /*15160*/  BSYNC.RECONVERGENT B1 ;  /* 0x0000000000017941 */ /* 0x000fea0003800200 */
.L_x_305:
        /* <DEDUP_REMOVED lines=38> */
.L_x_309:
        /* <DEDUP_REMOVED lines=16> */
.L_x_310:
[----:B------:R-:W-:Y:S05]  /*154d0*/  BSYNC.RECONVERGENT B1 ;  /* 0x0000000000017941 */ /* 0x000fea0003800200 */
.L_x_308:
        /* <DEDUP_REMOVED lines=38> */
.L_x_312:
        /* <DEDUP_REMOVED lines=16> */
.L_x_313:
[----:B------:R-:W-:Y:S05]  /*15840*/  BSYNC.RECONVERGENT B1 ;  /* 0x0000000000017941 */ /* 0x000fea0003800200 */
.L_x_311:
        /* <DEDUP_REMOVED lines=8> */
.L_x_301:
[----:B------:R-:W-:-:S13]  /*158d0*/  LOP3.LUT P0, R8, R8, 0x3, RZ, 0xc0, !PT ;  /* 0x0000000308087812 */ /* 0x000fda000780c0ff */
[----:B------:R-:W-:Y:S05]  /*158e0*/  @!P0 BRA `(.L_x_300) ;  /* 0x0000000800bc8947 */ /* 0x000fea0003800000 */
[----:B------:R-:W-:-:S13]  /*158f0*/  ISETP.NE.AND P0, PT, R8, 0x1, PT ;  /* 0x000000010800780c */ /* 0x000fda0003f05270 */
[----:B------:R-:W-:Y:S05]  /*15900*/  @!P0 BRA `(.L_x_314) ;  /* 0x0000000400c08947 */ /* 0x000fea0003800000 */
[----:B-123--:R-:W-:Y:S01]  /*15910*/  IADD3 R25, PT, PT, R30, -0x1, RZ ;  /* 0xffffffff1e197810 */ /* 0x00efe20007ffe0ff */
        /* <DEDUP_REMOVED lines=31> */
.L_x_316:
        /* <DEDUP_REMOVED lines=15> */
.L_x_317:
[----:B------:R-:W-:Y:S05]  /*15c00*/  BSYNC.RECONVERGENT B1 ;  /* 0x0000000000017941 */ /* 0x000fea0003800200 */
.L_x_315:
[----:B------:R-:W-:Y:S01]  /*15c10*/  VIADD R30, R30, 0xfffffffe ;  /* 0xfffffffe1e1e7836 */ /* 0x000fe20000000000 */
[----:B------:R-:W-:Y:S01]  /*15c20*/  UMOV UR4, 0x1a0 ;  /* 0x000001a000047882 */ /* 0x000fe20000000000 */
[----:B------:R-:W0:Y:S01]  /*15c30*/  LDC.64 R22, c[0x0][R25+0x450] ;  /* 0x0001140019167b82 */ /* 0x000e220000000a00 */
[-C--:B------:R-:W-:Y:S01]  /*15c40*/  LOP3.LUT R29, R29, R28.reuse, RZ, 0x3c, !PT ;  /* 0x0000001c1d1d7212 */ /* 0x080fe200078e3cff */
[----:B------:R-:W-:Y:S01]  /*15c50*/  BSSY.RECONVERGENT B1, `(.L_x_318) ;  /* 0x0000034000017945 */ /* 0x000fe20003800200 */
[----:B------:R-:W-:Y:S02]  /*15c60*/  LEA R8, R30, UR4, 0x3 ;  /* 0x000000041e087c11 */ /* 0x000fe4000f8e18ff */
[----:B------:R-:W-:-:S03]  /*15c70*/  LOP3.LUT R28, R29, R28, RZ, 0x3c, !PT ;  /* 0x0000001c1d1c7212 */ /* 0x000fc600078e3cff */
[----:B------:R-:W1:Y:S01]  /*15c80*/  LDC.64 R32, c[0x0][R8+0x388] ;  /* 0x0000e20008207b82 */ /* 0x000e620000000a00 */
[----:B------:R-:W-:Y:S01]  /*15c90*/  LOP3.LUT R29, R29, R28, RZ, 0x3c, !PT ;  /* 0x0000001c1d1d7212 */ /* 0x000fe200078e3cff */
        /* <DEDUP_REMOVED lines=31> */
.L_x_319:
        /* <DEDUP_REMOVED lines=13> */
[----:B------:R-:W-:-:S05]  /*15f60*/  IMAD R31, R33, R35, R31 ;  /* 0x00000023211f7224 */ /* 0x000fca00078e021f */
[----:B------:R-:W-:Y:S01]  /*15f70*/  IADD3 R27, PT, PT, R27, R31, RZ ;  /* 0x0000001f1b1b7210 */ /* 0x000fe20007ffe0ff */
[----:B------:R-:W-:-:S07]  /*15f80*/  IMAD.MOV.U32 R31, RZ, RZ, R23 ;  /* 0x000000ffff1f7224 */ /* 0x000fce00078e0017 */
.L_x_320:
[----:B------:R-:W-:Y:S05]  /*15f90*/  BSYNC.RECONVERGENT B1 ;  /* 0x0000000000017941 */ /* 0x000fea0003800200 */
.L_x_318:
[----:B------:R-:W0:Y:S01]  /*15fa0*/  LDC.64 R22, c[0x0][R8+0x450] ;  /* 0x0001140008167b82 */ /* 0x000e220000000a00 */
[----:B------:R-:W-:Y:S01]  /*15fb0*/  MOV R24, R28 ;  /* 0x0000001c00187202 */ /* 0x000fe20000000f00 */
[----:B0-----:R-:W-:-:S04]  /*15fc0*/  IMAD R23, R23, R26, RZ ;  /* 0x0000001a17177224 */ /* 0x001fc800078e02ff */
[----:B------:R-:W-:-:S04]  /*15fd0*/  IMAD.WIDE.U32 R24, R22, R26, R24 ;  /* 0x0000001a16187225 */ /* 0x000fc800078e0018 */
[----:B------:R-:W-:Y:S02]  /*15fe0*/  IMAD R23, R22, R27, R23 ;  /* 0x0000001b16177224 */ /* 0x000fe400078e0217 */
[----:B------:R-:W-:-:S03]  /*15ff0*/  IMAD.MOV.U32 R29, RZ, RZ, R24 ;  /* 0x000000ffff1d7224 */ /* 0x000fc600078e0018 */
[----:B------:R-:W-:-:S07]  /*16000*/  IADD3 R28, PT, PT, R25, R23, RZ ;  /* 0x00000017191c7210 */ /* 0x000fce0007ffe0ff */
.L_x_314:
[----:B------:R-:W0:Y:S02]  /*16010*/  LDCU UR4, c[0x0][0x6b8] ;  /* 0x0000d700ff0477ac */ /* 0x000e240008000800 */
[----:B0-----:R-:W-:-:S04]  /*16020*/  ULOP3.LUT UR4, UR4, 0x1, URZ, 0xc0, !UPT ;  /* 0x0000000104047892 */ /* 0x001fc8000f8ec0ff */
[----:B------:R-:W-:-:S09]  /*16030*/  UISETP.NE.U32.AND UP0, UPT, UR4, 0x1, UPT ;  /* 0x000000010400788c */ /* 0x000fd2000bf05070 */
[----:B------:R-:W-:Y:S05]  /*16040*/  BRA.U !UP0, `(.L_x_300) ;  /* 0x0000000108e47547 */ /* 0x000fea000b800000 */
        /* <DEDUP_REMOVED lines=8> */
[----:B-123--:R-:W0:Y:S01]  /*160d0*/  I2F.U32.RP R24, R48 ;  /* 0x0000003000187306 */ /* 0x00ee220000209000 */
        /* <DEDUP_REMOVED lines=23> */
.L_x_322:
[----:B------:R-:W-:Y:S01]  /*16250*/  IMAD.MOV.U32 R34, RZ, RZ, R32 ;  /* 0x000000ffff227224 */ /* 0x000fe200078e0020 */
[----:B------:R-:W-:Y:S01]  /*16260*/  MOV R26, R48 ;  /* 0x00000030001a7202 */ /* 0x000fe20000000f00 */
[----:B------:R-:W-:Y:S01]  /*16270*/  IMAD.MOV.U32 R27, RZ, RZ, R49 ;  /* 0x000000ffff1b7224 */ /* 0x000fe200078e0031 */
[----:B-123--:R-:W-:-:S07]  /*16280*/  MOV R24, 0x162a0 ;  /* 0x000162a000187802 */ /* 0x00efce0000000f00 */
        /* <DEDUP_REMOVED lines=12> */
.L_x_323:
[----:B------:R-:W-:Y:S05]  /*16350*/  BSYNC.RECONVERGENT B1 ;  /* 0x0000000000017941 */ /* 0x000fea0003800200 */
.L_x_321:
        /* <DEDUP_REMOVED lines=8> */
.L_x_300:
[----:B------:R-:W0:Y:S01]  /*163e0*/  LDCU.64 UR4, c[0x0][0x5f0] ;  /* 0x0000be00ff0477ac */ /* 0x000e220008000a00 */
[----:B-----5:R-:W-:Y:S01]  /*163f0*/  IMAD.U32 R8, R3, 0x10000, RZ ;  /* 0x0001000003087824 */ /* 0x020fe200078e00ff */
[----:B------:R-:W-:Y:S01]  /*16400*/  MOV R22, R29 ;  /* 0x0000001d00167202 */ /* 0x000fe20000000f00 */
[----:B------:R-:W-:Y:S01]  /*16410*/  IMAD.MOV.U32 R23, RZ, RZ, R28 ;  /* 0x000000ffff177224 */ /* 0x000fe200078e001c */
[----:B------:R-:W4:Y:S01]  /*16420*/  LDCU.64 UR8, c[0x0][0x520] ;  /* 0x0000a400ff0877ac */ /* 0x000f220008000a00 */
[----:B-123--:R-:W-:Y:S02]  /*16430*/  FMUL.FTZ R25, R7, R8 ;  /* 0x0000000807197220 */ /* 0x00efe40000410000 */
[----:B------:R-:W1:Y:S01]  /*16440*/  F2I.FTZ.U32.TRUNC.NTZ R7, R7 ;  /* 0x0000000700077305 */ /* 0x000e62000021f000 */
[----:B------:R-:W2:Y:S01]  /*16450*/  LDCU.64 UR10, c[0x0][0x6c0] ;  /* 0x0000d800ff0a77ac */ /* 0x000ea20008000a00 */
[----:B------:R-:W-:-:S05]  /*16460*/  FMUL.FTZ R25, R38, R25 ;  /* 0x0000001926197220 */ /* 0x000fca0000410000 */
[----:B------:R-:W-:Y:S01]  /*16470*/  F2FP.BF16.F32.PACK_AB R8, RZ, R25 ;  /* 0x00000019ff08723e */ /* 0x000fe200000010ff */
[----:B0-----:R-:W-:Y:S02]  /*16480*/  IMAD R31, R31, UR4, RZ ;  /* 0x000000041f1f7c24 */ /* 0x001fe4000f8e02ff */
[----:B------:R-:W-:-:S04]  /*16490*/  IMAD.WIDE.U32 R22, R32, UR4, R22 ;  /* 0x0000000420167c25 */ /* 0x000fc8000f8e0016 */
[----:B------:R-:W-:Y:S01]  /*164a0*/  IMAD R31, R32, UR5, R31 ;  /* 0x00000005201f7c24 */ /* 0x000fe2000f8e021f */
[C---:B----4-:R-:W-:Y:S02]  /*164b0*/  LEA R26, P0, R22.reuse, UR8, 0x1 ;  /* 0x00000008161a7c11 */ /* 0x050fe4000f8008ff */
[----:B--2---:R-:W-:Y:S02]  /*164c0*/  IADD3 R24, P1, PT, R22, UR10, RZ ;  /* 0x0000000a16187c10 */ /* 0x004fe4000ff3e0ff */
[----:B------:R-:W-:-:S04]  /*164d0*/  IADD3 R23, PT, PT, R23, R31, RZ ;  /* 0x0000001f17177210 */ /* 0x000fc80007ffe0ff */
[----:B------:R-:W-:Y:S02]  /*164e0*/  LEA.HI.X R27, R22, UR9, R23, 0x1, P0 ;  /* 0x00000009161b7c11 */ /* 0x000fe400080f0c17 */
[----:B------:R-:W-:-:S03]  /*164f0*/  IADD3.X R25, PT, PT, R23, UR11, RZ, P1, !PT ;  /* 0x0000000b17197c10 */ /* 0x000fc60008ffe4ff */
[----:B------:R0:W-:Y:S04]  /*16500*/  STG.E.U16 desc[UR6][R26.64], R8 ;  /* 0x000000081a007986 */ /* 0x0001e8000c101506 */
[----:B-1----:R0:W-:Y:S02]  /*16510*/  STG.E.U8 desc[UR6][R24.64], R7 ;  /* 0x0000000718007986 */ /* 0x0021e4000c101106 */
.L_x_273:
[----:B------:R-:W-:Y:S05]  /*16520*/  BSYNC.RECONVERGENT B0 ;  /* 0x0000000000007941 */ /* 0x000fea0003800200 */
.L_x_272:
[----:B------:R-:W1:Y:S01]  /*16530*/  LDCU.64 UR4, c[0x0][0x860] ;  /* 0x00010c00ff0477ac */ /* 0x000e620008000a00 */
[----:B------:R-:W-:Y:S01]  /*16540*/  IADD3 R32, P1, PT, R11, R45, RZ ;  /* 0x0000002d0b207210 */ /* 0x000fe20007f3e0ff */
[----:B------:R-:W-:Y:S04]  /*16550*/  BSSY.RECONVERGENT B0, `(.L_x_324) ;  /* 0x0000380000007945 */ /* 0x000fe80003800200 */
[----:B------:R-:W-:Y:S01]  /*16560*/  IMAD.X R30, RZ, RZ, R40, P1 ;  /* 0x000000ffff1e7224 */ /* 0x000fe200008e0628 */
[----:B-1----:R-:W-:-:S04]  /*16570*/  ISETP.GE.U32.AND P0, PT, R32, UR4, PT ;  /* 0x0000000420007c0c */ /* 0x002fc8000bf06070 */
[----:B------:R-:W-:-:S13]  /*16580*/  ISETP.GE.U32.AND.EX P0, PT, R30, UR5, PT, P0 ;  /* 0x000000051e007c0c */ /* 0x000fda000bf06100 */
[----:B------:R-:W-:Y:S05]  /*16590*/  @P0 BRA `(.L_x_325) ;  /* 0x0000003400ec0947 */ /* 0x000fea0003800000 */
[----:B------:R-:W1:Y:S01]  /*165a0*/  LDCU UR5, c[0x0][0x6b8] ;  /* 0x0000d700ff0577ac */ /* 0x000e620008000800 */
[----:B------:R-:W-:Y:S02]  /*165b0*/  HFMA2 R28, -RZ, RZ, 0, 0 ;  /* 0x00000000ff1c7431 */ /* 0x000fe400000001ff */
[----:B0-234-:R-:W-:Y:S01]  /*165c0*/  IMAD.MOV.U32 R25, RZ, RZ, RZ ;  /* 0x000000ffff197224 */ /* 0x01dfe200078e00ff */
[----:B------:R-:W0:Y:S01]  /*165d0*/  LDCU UR4, c[0x0][0x6b8] ;  /* 0x0000d700ff0477ac */ /* 0x000e220008000800 */
[----:B-1----:R-:W-:Y:S02]  /*165e0*/  MOV R31, UR5 ;  /* 0x00000005001f7c02 */ /* 0x002fe40008000f00 */
[----:B0-----:R-:W-:-:S03]  /*165f0*/  MOV R29, UR4 ;  /* 0x00000004001d7c02 */ /* 0x001fc60008000f00 */
[----:B------:R-:W-:-:S05]  /*16600*/  VIADD R7, R31, 0xfffffffe ;  /* 0xfffffffe1f077836 */ /* 0x000fca0000000000 */
[----:B------:R-:W-:-:S13]  /*16610*/  ISETP.GE.U32.AND P0, PT, R7, 0x7, PT ;  /* 0x000000070700780c */ /* 0x000fda0003f06070 */
[----:B------:R-:W-:Y:S05]  /*16620*/  @!P0 BRA `(.L_x_326) ;  /* 0x0000001c00188947 */ /* 0x000fea0003800000 */
[----:B------:R-:W-:-:S07]  /*16630*/  IMAD.MOV.U32 R8, RZ, RZ, RZ ;  /* 0x000000ffff087224 */ /* 0x000fce00078e00ff */
.L_x_351:
        /* <DEDUP_REMOVED lines=32> */
.L_x_328:
        /* <DEDUP_REMOVED lines=16> */
.L_x_329:
[----:B------:R-:W-:Y:S05]  /*16940*/  BSYNC.RECONVERGENT B1 ;  /* 0x0000000000017941 */ /* 0x000fea0003800200 */
.L_x_327:
        /* <DEDUP_REMOVED lines=39> */
.L_x_331:
        /* <DEDUP_REMOVED lines=16> */
.L_x_332:
[----:B------:R-:W-:Y:S05]  /*16cc0*/  BSYNC.RECONVERGENT B1 ;  /* 0x0000000000017941 */ /* 0x000fea0003800200 */
.L_x_330:
        /* <DEDUP_REMOVED lines=38> */
.L_x_334:
        /* <DEDUP_REMOVED lines=14> */
[----:B------:R-:W-:Y:S01]  /*17010*/  IMAD R27, R33, R31, R27 ;  /* 0x0000001f211b7224 */ /* 0x000fe200078e021b */
[----:B------:R-:W-:-:S03]  /*17020*/  MOV R31, R24 ;  /* 0x00000018001f7202 */ /* 0x000fc60000000f00 */
[----:B------:R-:W-:-:S07]  /*17030*/  IMAD.IADD R27, R25, 0x1, R27 ;  /* 0x00000001191b7824 */ /* 0x000fce00078e021b */
.L_x_335:
[----:B------:R-:W-:Y:S05]  /*17040*/  BSYNC.RECONVERGENT B1 ;  /* 0x0000000000017941 */ /* 0x000fea0003800200 */
.L_x_333:
        /* <DEDUP_REMOVED lines=38> */
.L_x_337:
        /* <DEDUP_REMOVED lines=16> */
.L_x_338:
[----:B------:R-:W-:Y:S05]  /*173b0*/  BSYNC.RECONVERGENT B1 ;  /* 0x0000000000017941 */ /* 0x000fea0003800200 */
.L_x_336:
        /* <DEDUP_REMOVED lines=38> */
.L_x_340:
        /* <DEDUP_REMOVED lines=14> */
[----:B------:R-:W-:Y:S02]  /*17700*/  IMAD R27, R33, R31, R27 ;  /* 0x0000001f211b7224 */ /* 0x000fe400078e021b */
[----:B------:R-:W-:-:S03]  /*17710*/  IMAD.MOV.U32 R31, RZ, RZ, R24 ;  /* 0x000000ffff1f7224 */ /* 0x000fc600078e0018 */
[----:B------:R-:W-:-:S07]  /*17720*/  IADD3 R27, PT, PT, R25, R27, RZ ;  /* 0x0000001b191b7210 */ /* 0x000fce0007ffe0ff */
.L_x_341:
[----:B------:R-:W-:Y:S05]  /*17730*/  BSYNC.RECONVERGENT B1 ;  /* 0x0000000000017941 */ /* 0x000fea0003800200 */
.L_x_339:
        /* <DEDUP_REMOVED lines=38> */
.L_x_343:
        /* <DEDUP_REMOVED lines=16> */
.L_x_344:
[----:B------:R-:W-:Y:S05]  /*17aa0*/  BSYNC.RECONVERGENT B1 ;  /* 0x0000000000017941 */ /* 0x000fea0003800200 */
.L_x_342:
        /* <DEDUP_REMOVED lines=38> */
.L_x_346:
        /* <DEDUP_REMOVED lines=17> */
.L_x_347:
[----:B------:R-:W-:Y:S05]  /*17e20*/  BSYNC.RECONVERGENT B1 ;  /* 0x0000000000017941 */ /* 0x000fea0003800200 */
.L_x_345:
        /* <DEDUP_REMOVED lines=38> */
.L_x_349:
        /* <DEDUP_REMOVED lines=12> */
[----:B------:R-:W-:Y:S02]  /*18150*/  IMAD R31, R31, R32, RZ ;  /* 0x000000201f1f7224 */ /* 0x000fe400078e02ff */
[----:B------:R-:W-:Y:S02]  /*18160*/  IMAD.MOV.U32 R32, RZ, RZ, R22 ;  /* 0x000000ffff207224 */ /* 0x000fe400078e0016 */
[----:B------:R-:W-:-:S05]  /*18170*/  IMAD R31, R33, R35, R31 ;  /* 0x00000023211f7224 */ /* 0x000fca00078e021f */
[----:B------:R-:W-:-:S07]  /*18180*/  IADD3 R27, PT, PT, R27, R31, RZ ;  /* 0x0000001f1b1b7210 */ /* 0x000fce0007ffe0ff */
.L_x_350:
[----:B------:R-:W-:Y:S05]  /*18190*/  BSYNC.RECONVERGENT B1 ;  /* 0x0000000000017941 */ /* 0x000fea0003800200 */
.L_x_348:
[----:B------:R-:W0:Y:S01]  /*181a0*/  LDCU UR4, c[0x0][0x6b8] ;  /* 0x0000d700ff0477ac */ /* 0x000e220008000800 */
[----:B------:R1:W2:Y:S01]  /*181b0*/  LDC.64 R22, c[0x0][R25+0x450] ;  /* 0x0001140019167b82 */ /* 0x0002a20000000a00 */
[----:B------:R-:W-:Y:S02]  /*181c0*/  IADD3 R8, PT, PT, R8, 0x8, RZ ;  /* 0x0000000808087810 */ /* 0x000fe40007ffe0ff */
[----:B-1----:R-:W-:Y:S02]  /*181d0*/  MOV R25, R7 ;  /* 0x0000000700197202 */ /* 0x002fe40000000f00 */
[----:B0-----:R-:W-:-:S05]  /*181e0*/  MOV R31, UR4 ;  /* 0x00000004001f7c02 */ /* 0x001fca0008000f00 */
[----:B------:R-:W-:Y:S02]  /*181f0*/  VIADD R24, R31, 0xffffffff ;  /* 0xffffffff1f187836 */ /* 0x000fe40000000000 */
[----:B--2---:R-:W-:-:S03]  /*18200*/  IMAD R23, R23, R26, RZ ;  /* 0x0000001a17177224 */ /* 0x004fc600078e02ff */
[----:B------:R-:W-:Y:S01]  /*18210*/  LOP3.LUT R33, R24, 0xfffffff8, RZ, 0xc0, !PT ;  /* 0xfffffff818217812 */ /* 0x000fe200078ec0ff */
[----:B------:R-:W-:Y:S02]  /*18220*/  IMAD.MOV.U32 R24, RZ, RZ, R50 ;  /* 0x000000ffff187224 */ /* 0x000fe400078e0032 */
[----:B------:R-:W-:Y:S01]  /*18230*/  IMAD R23, R22, R27, R23 ;  /* 0x0000001b16177224 */ /* 0x000fe200078e0217 */
[----:B------:R-:W-:Y:S01]  /*18240*/  ISETP.NE.AND P0, PT, R8, R33, PT ;  /* 0x000000210800720c */ /* 0x000fe20003f05270 */
[----:B------:R-:W-:-:S04]  /*18250*/  IMAD.WIDE.U32 R24, R22, R26, R24 ;  /* 0x0000001a16187225 */ /* 0x000fc800078e0018 */
[----:B------:R-:W-:Y:S01]  /*18260*/  IMAD.MOV.U32 R28, RZ, RZ, R24 ;  /* 0x000000ffff1c7224 */ /* 0x000fe200078e0018 */
[----:B------:R-:W-:-:S07]  /*18270*/  IADD3 R25, PT, PT, R25, R23, RZ ;  /* 0x0000001719197210 */ /* 0x000fce0007ffe0ff */
[----:B------:R-:W-:Y:S05]  /*18280*/  @P0 BRA `(.L_x_351) ;  /* 0xffffffe000ec0947 */ /* 0x000fea000383ffff */
.L_x_326:
[----:B------:R-:W-:-:S05]  /*18290*/  VIADD R7, R31, 0xffffffff ;  /* 0xffffffff1f077836 */ /* 0x000fca0000000000 */
[----:B------:R-:W-:-:S13]  /*182a0*/  LOP3.LUT P0, R8, R7, 0x7, RZ, 0xc0, !PT ;  /* 0x0000000707087812 */ /* 0x000fda000780c0ff */
[----:B------:R-:W-:Y:S05]  /*182b0*/  @!P0 BRA `(.L_x_352) ;  /* 0x0000001800548947 */ /* 0x000fea0003800000 */
[----:B------:R-:W-:-:S04]  /*182c0*/  IADD3 R8, PT, PT, R8, -0x1, RZ ;  /* 0xffffffff08087810 */ /* 0x000fc80007ffe0ff */
[----:B------:R-:W-:-:S13]  /*182d0*/  ISETP.GE.U32.AND P0, PT, R8, 0x3, PT ;  /* 0x000000030800780c */ /* 0x000fda0003f06070 */
        /* <DEDUP_REMOVED lines=33> */
.L_x_355:
        /* <DEDUP_REMOVED lines=16> */
.L_x_356:
[----:B------:R-:W-:Y:S05]  /*185f0*/  BSYNC.RECONVERGENT B1 ;  /* 0x0000000000017941 */ /* 0x000fea0003800200 */
.L_x_354:
        /* <DEDUP_REMOVED lines=39> */
.L_x_358:
        /* <DEDUP_REMOVED lines=16> */
.L_x_359:
[----:B------:R-:W-:Y:S05]  /*18970*/  BSYNC.RECONVERGENT B1 ;  /* 0x0000000000017941 */ /* 0x000fea0003800200 */
.L_x_357:
        /* <DEDUP_REMOVED lines=38> */
.L_x_361:
        /* <DEDUP_REMOVED lines=17> */
.L_x_362:
[----:B------:R-:W-:Y:S05]  /*18cf0*/  BSYNC.RECONVERGENT B1 ;  /* 0x0000000000017941 */ /* 0x000fea0003800200 */
.L_x_360:
        /* <DEDUP_REMOVED lines=38> */
.L_x_364:
        /* <DEDUP_REMOVED lines=12> */
[----:B------:R-:W-:Y:S01]  /*19020*/  IMAD R31, R31, R32, RZ ;  /* 0x000000201f1f7224 */ /* 0x000fe200078e02ff */
[----:B------:R-:W-:-:S03]  /*19030*/  MOV R32, R22 ;  /* 0x0000001600207202 */ /* 0x000fc60000000f00 */
[----:B------:R-:W-:-:S04]  /*19040*/  IMAD R31, R33, R35, R31 ;  /* 0x00000023211f7224 */ /* 0x000fc800078e021f */
[----:B------:R-:W-:-:S07]  /*19050*/  IMAD.IADD R27, R27, 0x1, R31 ;  /* 0x000000011b1b7824 */ /* 0x000fce00078e021f */
.L_x_365:
[----:B------:R-:W-:Y:S05]  /*19060*/  BSYNC.RECONVERGENT B1 ;  /* 0x0000000000017941 */ /* 0x000fea0003800200 */
.L_x_363:
[----:B------:R0:W1:Y:S01]  /*19070*/  LDC.64 R22, c[0x0][R25+0x450] ;  /* 0x0001140019167b82 */ /* 0x0000620000000a00 */
[----:B------:R-:W-:Y:S01]  /*19080*/  IMAD.MOV.U32 R24, RZ, RZ, R50 ;  /* 0x000000ffff187224 */ /* 0x000fe200078e0032 */
[----:B0-----:R-:W-:Y:S01]  /*19090*/  MOV R25, R8 ;  /* 0x0000000800197202 */ /* 0x001fe20000000f00 */
[-C--:B-1----:R-:W-:Y:S02]  /*190a0*/  IMAD R23, R23, R26.reuse, RZ ;  /* 0x0000001a17177224 */ /* 0x082fe400078e02ff */
[----:B------:R-:W-:-:S04]  /*190b0*/  IMAD.WIDE.U32 R24, R22, R26, R24 ;  /* 0x0000001a16187225 */ /* 0x000fc800078e0018 */
[----:B------:R-:W-:Y:S02]  /*190c0*/  IMAD R23, R22, R27, R23 ;  /* 0x0000001b16177224 */ /* 0x000fe400078e0217 */
[----:B------:R-:W-:-:S03]  /*190d0*/  IMAD.MOV.U32 R28, RZ, RZ, R24 ;  /* 0x000000ffff1c7224 */ /* 0x000fc600078e0018 */
[----:B------:R-:W-:-:S07]  /*190e0*/  IADD3 R25, PT, PT, R25, R23, RZ ;  /* 0x0000001719197210 */ /* 0x000fce0007ffe0ff */
.L_x_353:
[----:B------:R-:W-:-:S13]  /*190f0*/  LOP3.LUT P0, R7, R7, 0x3, RZ, 0xc0, !PT ;  /* 0x0000000307077812 */ /* 0x000fda000780c0ff */
[----:B------:R-:W-:Y:S05]  /*19100*/  @!P0 BRA `(.L_x_352) ;  /* 0x0000000800c08947 */ /* 0x000fea0003800000 */
[----:B------:R-:W-:-:S13]  /*19110*/  ISETP.NE.AND P0, PT, R7, 0x1, PT ;  /* 0x000000010700780c */ /* 0x000fda0003f05270 */
        /* <DEDUP_REMOVED lines=33> */
.L_x_368:
        /* <DEDUP_REMOVED lines=16> */
.L_x_369:
[----:B------:R-:W-:Y:S05]  /*19430*/  BSYNC.RECONVERGENT B1 ;  /* 0x0000000000017941 */ /* 0x000fea0003800200 */
.L_x_367:
        /* <DEDUP_REMOVED lines=39> */
.L_x_371:
        /* <DEDUP_REMOVED lines=12> */
[----:B------:R-:W-:Y:S02]  /*19770*/  IMAD R27, R27, R32, RZ ;  /* 0x000000201b1b7224 */ /* 0x000fe400078e02ff */
[----:B------:R-:W-:Y:S02]  /*19780*/  IMAD.MOV.U32 R32, RZ, RZ, R22 ;  /* 0x000000ffff207224 */ /* 0x000fe400078e0016 */
[----:B------:R-:W-:Y:S01]  /*19790*/  IMAD R27, R33, R31, R27 ;  /* 0x0000001f211b7224 */ /* 0x000fe200078e021b */
[----:B------:R-:W-:-:S03]  /*197a0*/  MOV R33, R24 ;  /* 0x0000001800217202 */ /* 0x000fc60000000f00 */
[----:B------:R-:W-:-:S07]  /*197b0*/  IMAD.IADD R27, R25, 0x1, R27 ;  /* 0x00000001191b7824 */ /* 0x000fce00078e021b */
.L_x_372:
[----:B------:R-:W-:Y:S05]  /*197c0*/  BSYNC.RECONVERGENT B1 ;  /* 0x0000000000017941 */ /* 0x000fea0003800200 */
.L_x_370:
        /* <DEDUP_REMOVED lines=8> */
.L_x_366:
        /* <DEDUP_REMOVED lines=36> */
.L_x_374:
        /* <DEDUP_REMOVED lines=10> */
[----:B------:R-:W-:Y:S01]  /*19b30*/  IMAD.X R29, RZ, RZ, ~R23, P0 ;  /* 0x000000ffff1d7224 */ /* 0x000fe200000e0e17 */
[----:B------:R-:W-:Y:S01]  /*19b40*/  MOV R30, R23 ;  /* 0x00000017001e7202 */ /* 0x000fe20000000f00 */
[----:B------:R-:W-:-:S04]  /*19b50*/  IMAD.WIDE.U32 R26, R48, R31, R26 ;  /* 0x0000001f301a7225 */ /* 0x000fc800078e001a */
[----:B------:R-:W-:-:S04]  /*19b60*/  IMAD R29, R29, R48, RZ ;  /* 0x000000301d1d7224 */ /* 0x000fc800078e02ff */
[----:B------:R-:W-:-:S04]  /*19b70*/  IMAD R29, R49, R31, R29 ;  /* 0x0000001f311d7224 */ /* 0x000fc800078e021d */
[----:B------:R-:W-:-:S07]  /*19b80*/  IMAD.IADD R27, R27, 0x1, R29 ;  /* 0x000000011b1b7824 */ /* 0x000fce00078e021d */
.L_x_375:
[----:B------:R-:W-:Y:S05]  /*19b90*/  BSYNC.RECONVERGENT B1 ;  /* 0x0000000000017941 */ /* 0x000fea0003800200 */
.L_x_373:
[----:B------:R-:W0:Y:S01]  /*19ba0*/  LDC.64 R22, c[0x0][R7+0x450] ;  /* 0x0001140007167b82 */ /* 0x000e220000000a00 */
[----:B------:R-:W-:Y:S02]  /*19bb0*/  IMAD.MOV.U32 R24, RZ, RZ, R28 ;  /* 0x000000ffff187224 */ /* 0x000fe400078e001c */
[-C--:B0-----:R-:W-:Y:S02]  /*19bc0*/  IMAD R8, R23, R26.reuse, RZ ;  /* 0x0000001a17087224 */ /* 0x081fe400078e02ff */
[----:B------:R-:W-:-:S04]  /*19bd0*/  IMAD.WIDE.U32 R24, R22, R26, R24 ;  /* 0x0000001a16187225 */ /* 0x000fc800078e0018 */
[----:B------:R-:W-:Y:S01]  /*19be0*/  IMAD R27, R22, R27, R8 ;  /* 0x0000001b161b7224 */ /* 0x000fe200078e0208 */
[----:B------:R-:W-:-:S03]  /*19bf0*/  MOV R28, R24 ;  /* 0x00000018001c7202 */ /* 0x000fc60000000f00 */
[----:B------:R-:W-:-:S07]  /*19c00*/  IMAD.IADD R25, R25, 0x1, R27 ;  /* 0x0000000119197824 */ /* 0x000fce00078e021b */
.L_x_352:
[----:B------:R-:W0:Y:S01]  /*19c10*/  LDCU.64 UR4, c[0x0][0x5f0] ;  /* 0x0000be00ff0477ac */ /* 0x000e220008000a00 */
[----:B-----5:R-:W-:Y:S01]  /*19c20*/  SHF.L.U32 R7, R2, 0x10, RZ ;  /* 0x0000001002077819 */ /* 0x020fe200000006ff */
[----:B------:R-:W-:Y:S01]  /*19c30*/  IMAD.MOV.U32 R22, RZ, RZ, R28 ;  /* 0x000000ffff167224 */ /* 0x000fe200078e001c */
[----:B------:R-:W-:Y:S01]  /*19c40*/  MOV R23, R25 ;  /* 0x0000001900177202 */ /* 0x000fe20000000f00 */
[----:B------:R-:W1:Y:S02]  /*19c50*/  LDCU.64 UR8, c[0x0][0x520] ;  /* 0x0000a400ff0877ac */ /* 0x000e640008000a00 */
[----:B------:R-:W-:Y:S01]  /*19c60*/  FMUL.FTZ R7, R6, R7 ;  /* 0x0000000706077220 */ /* 0x000fe20000410000 */
[----:B------:R-:W2:Y:S03]  /*19c70*/  LDCU.64 UR10, c[0x0][0x6c0] ;  /* 0x0000d800ff0a77ac */ /* 0x000ea60008000a00 */
[----:B------:R-:W-:-:S05]  /*19c80*/  FMUL.FTZ R7, R38, R7 ;  /* 0x0000000726077220 */ /* 0x000fca0000410000 */
[----:B------:R-:W-:Y:S01]  /*19c90*/  F2FP.BF16.F32.PACK_AB R8, RZ, R7 ;  /* 0x00000007ff08723e */ /* 0x000fe200000010ff */
[----:B0-----:R-:W-:Y:S02]  /*19ca0*/  IMAD R27, R30, UR4, RZ ;  /* 0x000000041e1b7c24 */ /* 0x001fe4000f8e02ff */
[----:B------:R-:W-:-:S04]  /*19cb0*/  IMAD.WIDE.U32 R22, R32, UR4, R22 ;  /* 0x0000000420167c25 */ /* 0x000fc8000f8e0016 */
[----:B------:R-:W-:Y:S01]  /*19cc0*/  IMAD R25, R32, UR5, R27 ;  /* 0x0000000520197c24 */ /* 0x000fe2000f8e021b */
[----:B-1----:R-:W-:Y:S01]  /*19cd0*/  LEA R24, P0, R22, UR8, 0x1 ;  /* 0x0000000816187c11 */ /* 0x002fe2000f8008ff */
[----:B------:R2:W0:Y:S02]  /*19ce0*/  F2I.FTZ.U32.TRUNC.NTZ R27, R6 ;  /* 0x00000006001b7305 */ /* 0x000424000021f000 */
[----:B------:R-:W-:-:S05]  /*19cf0*/  IMAD.IADD R23, R23, 0x1, R25 ;  /* 0x0000000117177824 */ /* 0x000fca00078e0219 */
[C---:B------:R-:W-:Y:S02]  /*19d00*/  LEA.HI.X R25, R22.reuse, UR9, R23, 0x1, P0 ;  /* 0x0000000916197c11 */ /* 0x040fe400080f0c17 */
[----:B--2---:R-:W-:-:S03]  /*19d10*/  IADD3 R6, P1, PT, R22, UR10, RZ ;  /* 0x0000000a16067c10 */ /* 0x004fc6000ff3e0ff */
[----:B------:R1:W-:Y:S01]  /*19d20*/  STG.E.U16 desc[UR6][R24.64], R8 ;  /* 0x0000000818007986 */ /* 0x0003e2000c101506 */
[----:B------:R-:W-:-:S05]  /*19d30*/  IADD3.X R7, PT, PT, R23, UR11, RZ, P1, !PT ;  /* 0x0000000b17077c10 */ /* 0x000fca0008ffe4ff */
[----:B0-----:R1:W-:Y:S04]  /*19d40*/  STG.E.U8 desc[UR6][R6.64], R27 ;  /* 0x0000001b06007986 */ /* 0x0013e8000c101106 */
.L_x_325:
[----:B------:R-:W-:Y:S05]  /*19d50*/  BSYNC.RECONVERGENT B0 ;  /* 0x0000000000007941 */ /* 0x000fea0003800200 */
.L_x_324:
[----:B------:R-:W0:Y:S01]  /*19d60*/  LDCU.64 UR4, c[0x0][0x860] ;  /* 0x00010c00ff0477ac */ /* 0x000e220008000a00 */
[----:B------:R-:W-:-:S04]  /*19d70*/  IADD3 R30, P1, PT, R10, R45, RZ ;  /* 0x0000002d0a1e7210 */ /* 0x000fc80007f3e0ff */
[----:B----4-:R-:W-:Y:S02]  /*19d80*/  IADD3.X R29, PT, PT, RZ, R40, RZ, P1, !PT ;  /* 0x00000028ff1d7210 */ /* 0x010fe40000ffe4ff */
[----:B0-----:R-:W-:-:S04]  /*19d90*/  ISETP.GE.U32.AND P0, PT, R30, UR4, PT ;  /* 0x000000041e007c0c */ /* 0x001fc8000bf06070 */
[----:B------:R-:W-:-:S13]  /*19da0*/  ISETP.GE.U32.AND.EX P0, PT, R29, UR5, PT, P0 ;  /* 0x000000051d007c0c */ /* 0x000fda000bf06100 */
[----:B------:R-:W-:Y:S05]  /*19db0*/  @P0 BRA `(.L_x_376) ;  /* 0x0000003c00580947 */ /* 0x000fea0003800000 */
[----:B------:R-:W0:Y:S01]  /*19dc0*/  LDCU UR5, c[0x0][0x6b8] ;  /* 0x0000d700ff0577ac */ /* 0x000e220008000800 */
[----:B-1----:R-:W-:Y:S02]  /*19dd0*/  HFMA2 R8, -RZ, RZ, 0, 0 ;  /* 0x00000000ff087431 */ /* 0x002fe400000001ff */
[----:B--23--:R-:W-:Y:S01]  /*19de0*/  IMAD.MOV.U32 R25, RZ, RZ, RZ ;  /* 0x000000ffff197224 */ /* 0x00cfe200078e00ff */
[----:B------:R-:W1:Y:S01]  /*19df0*/  LDCU UR4, c[0x0][0x6b8] ;  /* 0x0000d700ff0477ac */ /* 0x000e620008000800 */
[----:B0-----:R-:W-:Y:S02]  /*19e00*/  IMAD.U32 R31, RZ, RZ, UR5 ;  /* 0x00000005ff1f7e24 */ /* 0x001fe4000f8e00ff */
[----:B-1----:R-:W-:-:S03]  /*19e10*/  IMAD.U32 R28, RZ, RZ, UR4 ;  /* 0x00000004ff1c7e24 */ /* 0x002fc6000f8e00ff */
[----:B------:R-:W-:-:S04]  /*19e20*/  IADD3 R6, PT, PT, R31, -0x2, RZ ;  /* 0xfffffffe1f067810 */ /* 0x000fc80007ffe0ff */
[----:B------:R-:W-:-:S13]  /*19e30*/  ISETP.GE.U32.AND P0, PT, R6, 0x7, PT ;  /* 0x000000070600780c */ /* 0x000fda0003f06070 */
[----:B------:R-:W-:Y:S05]  /*19e40*/  @!P0 BRA `(.L_x_377) ;  /* 0x0000001c00108947 */ /* 0x000fea0003800000 */
[----:B------:R-:W-:-:S07]  /*19e50*/  MOV R7, RZ ;  /* 0x000000ff00077202 */ /* 0x000fce0000000f00 */
.L_x_402:
        /* <DEDUP_REMOVED lines=31> */
.L_x_379:
        /* <DEDUP_REMOVED lines=16> */
.L_x_380:
[----:B------:R-:W-:Y:S05]  /*1a150*/  BSYNC.RECONVERGENT B0 ;  /* 0x0000000000007941 */ /* 0x000fea0003800200 */
.L_x_378:
        /* <DEDUP_REMOVED lines=39> */
.L_x_382:
        /* <DEDUP_REMOVED lines=17> */
.L_x_383:
[----:B------:R-:W-:Y:S05]  /*1a4e0*/  BSYNC.RECONVERGENT B0 ;  /* 0x0000000000007941 */ /* 0x000fea0003800200 */
.L_x_381:
        /* <DEDUP_REMOVED lines=38> */
.L_x_385:
        /* <DEDUP_REMOVED lines=16> */
.L_x_386:
[----:B------:R-:W-:Y:S05]  /*1a850*/  BSYNC.RECONVERGENT B0 ;  /* 0x0000000000007941 */ /* 0x000fea0003800200 */
.L_x_384:
        /* <DEDUP_REMOVED lines=38> */
.L_x_388:
[----:B------:R-:W-:Y:S01]  /*1aac0*/  MOV R34, R48 ;  /* 0x0000003000227202 */ /* 0x000fe20000000f00 */
[----:B------:R-:W-:Y:S01]  /*1aad0*/  IMAD.MOV.U32 R31, RZ, RZ, R49 ;  /* 0x000000ffff1f7224 */ /* 0x000fe200078e0031 */
[----:B------:R-:W-:Y:S02]  /*1aae0*/  MOV R26, R32 ;  /* 0x00000020001a7202 */ /* 0x000fe40000000f00 */
[----:B------:R-:W-:Y:S02]  /*1aaf0*/  MOV R27, R33 ;  /* 0x00000021001b7202 */ /* 0x000fe40000000f00 */
[----:B------:R-:W-:-:S07]  /*1ab00*/  MOV R24, 0x1ab20 ;  /* 0x0001ab2000187802 */ /* 0x000fce0000000f00 */
[----:B-----5:R-:W-:Y:S05]  /*1ab10*/  CALL.REL.NOINC `($__internal_1_$__cuda_sm20_div_u64) ;  /* 0x0000003400947944 */ /* 0x020fea0003c00000 */
[----:B------:R-:W-:Y:S02]  /*1ab20*/  IADD3 R29, P0, PT, RZ, -R22, RZ ;  /* 0x80000016ff1d7210 */ /* 0x000fe40007f1e0ff */
[----:B------:R-:W-:Y:S02]  /*1ab30*/  MOV R24, R48 ;  /* 0x0000003000187202 */ /* 0x000fe40000000f00 */
[----:B------:R-:W-:Y:S01]  /*1ab40*/  MOV R25, R49 ;  /* 0x0000003100197202 */ /* 0x000fe20000000f00 */
[--C-:B------:R-:W-:Y:S01]  /*1ab50*/  IMAD.X R27, RZ, RZ, ~R23.reuse, P0 ;  /* 0x000000ffff1b7224 */ /* 0x100fe200000e0e17 */
[----:B------:R-:W-:Y:S01]  /*1ab60*/  MOV R48, R22 ;  /* 0x0000001600307202 */ /* 0x000fe20000000f00 */
[----:B------:R-:W-:Y:S02]  /*1ab70*/  IMAD.MOV.U32 R49, RZ, RZ, R23 ;  /* 0x000000ffff317224 */ /* 0x000fe400078e0017 */
[----:B------:R-:W-:Y:S02]  /*1ab80*/  IMAD R27, R27, R32, RZ ;  /* 0x000000201b1b7224 */ /* 0x000fe400078e02ff */
[----:B------:R-:W-:-:S04]  /*1ab90*/  IMAD.WIDE.U32 R24, R32, R29, R24 ;  /* 0x0000001d20187225 */ /* 0x000fc800078e0018 */
[----:B------:R-:W-:Y:S02]  /*1aba0*/  IMAD R27, R33, R29, R27 ;  /* 0x0000001d211b7224 */ /* 0x000fe400078e021b */
[----:B------:R-:W-:-:S03]  /*1abb0*/  IMAD.MOV.U32 R29, RZ, RZ, R24 ;  /* 0x000000ffff1d7224 */ /* 0x000fc600078e0018 */
[----:B------:R-:W-:-:S07]  /*1abc0*/  IADD3 R27, PT, PT, R25, R27, RZ ;  /* 0x0000001b191b7210 */ /* 0x000fce0007ffe0ff */
.L_x_389:
[----:B------:R-:W-:Y:S05]  /*1abd0*/  BSYNC.RECONVERGENT B0 ;  /* 0x0000000000007941 */ /* 0x000fea0003800200 */
.L_x_387:
[----:B------:R-:W-:Y:S01]  /*1abe0*/  IADD3 R25, PT, PT, R28, -0x5, RZ ;  /* 0xfffffffb1c197810 */ /* 0x000fe20007ffe0ff */
        /* <DEDUP_REMOVED lines=14> */
[----:B------:R-:W-:Y:S01]  /*1acd0*/  IADD3 R27, PT, PT, RZ, -R32, RZ ;  /* 0x80000020ff1b7210 */ /* 0x000fe20007ffe0ff */
[----:B------:R-:W-:Y:S01]  /*1ace0*/  HFMA2 R49, -RZ, RZ, 0, 0 ;  /* 0x00000000ff317431 */ /* 0x000fe200000001ff */
[----:B------:R-:W-:-:S05]  /*1acf0*/  ISETP.NE.U32.AND P2, PT, R32, RZ, PT ;  /* 0x000000ff2000720c */ /* 0x000fca0003f45070 */
[----:B0-----:R-:W0:Y:S02]  /*1ad00*/  MUFU.RCP R8, R8 ;  /* 0x0000000800087308 */ /* 0x001e240000001000 */
[----:B0-----:R-:W-:-:S06]  /*1ad10*/  IADD3 R22, PT, PT, R8, 0xffffffe, RZ ;  /* 0x0ffffffe08167810 */ /* 0x001fcc0007ffe0ff */
        /* <DEDUP_REMOVED lines=8> */
[----:B------:R-:W-:Y:S01]  /*1ada0*/  @P0 IADD3 R27, PT, PT, -R32, R27, RZ ;  /* 0x0000001b201b0210 */ /* 0x000fe20007ffe1ff */
[----:B------:R-:W-:-:S03]  /*1adb0*/  @P0 VIADD R23, R23, 0x1 ;  /* 0x0000000117170836 */ /* 0x000fc60000000000 */
[----:B------:R-:W-:Y:S01]  /*1adc0*/  ISETP.GE.U32.AND P1, PT, R27, R32, PT ;  /* 0x000000201b00720c */ /* 0x000fe20003f26070 */
[----:B------:R-:W-:-:S12]  /*1add0*/  IMAD.MOV.U32 R27, RZ, RZ, RZ ;  /* 0x000000ffff1b7224 */ /* 0x000fd800078e00ff */
[----:B------:R-:W-:Y:S02]  /*1ade0*/  @P1 IADD3 R23, PT, PT, R23, 0x1, RZ ;  /* 0x0000000117171810 */ /* 0x000fe40007ffe0ff */
[----:B------:R-:W-:-:S04]  /*1adf0*/  @!P2 LOP3.LUT R23, RZ, R32, RZ, 0x33, !PT ;  /* 0x00000020ff17a212 */ /* 0x000fc800078e33ff */
[----:B------:R-:W-:-:S05]  /*1ae00*/  IADD3 R29, PT, PT, -R23, RZ, RZ ;  /* 0x000000ff171d7210 */ /* 0x000fca0007ffe1ff */
[----:B------:R-:W-:Y:S01]  /*1ae10*/  IMAD R26, R32, R29, R48 ;  /* 0x0000001d201a7224 */ /* 0x000fe200078e0230 */
[----:B------:R-:W-:Y:S01]  /*1ae20*/  MOV R48, R23 ;  /* 0x0000001700307202 */ /* 0x000fe20000000f00 */
[----:B------:R-:W-:Y:S06]  /*1ae30*/  BRA `(.L_x_392) ;  /* 0x0000000000407947 */ /* 0x000fec0003800000 */
.L_x_391:
        /* <DEDUP_REMOVED lines=10> */
[----:B------:R-:W-:Y:S02]  /*1aee0*/  IADD3.X R29, PT, PT, RZ, ~R23, RZ, P0, !PT ;  /* 0x80000017ff1d7210 */ /* 0x000fe400007fe4ff */
[----:B------:R-:W-:Y:S01]  /*1aef0*/  MOV R48, R22 ;  /* 0x0000001600307202 */ /* 0x000fe20000000f00 */
[----:B------:R-:W-:-:S04]  /*1af00*/  IMAD.WIDE.U32 R26, R32, R31, R26 ;  /* 0x0000001f201a7225 */ /* 0x000fc800078e001a */
[----:B------:R-:W-:-:S04]  /*1af10*/  IMAD R29, R29, R32, RZ ;  /* 0x000000201d1d7224 */ /* 0x000fc800078e02ff */
[----:B------:R-:W-:-:S05]  /*1af20*/  IMAD R29, R33, R31, R29 ;  /* 0x0000001f211d7224 */ /* 0x000fca00078e021d */
[----:B------:R-:W-:-:S07]  /*1af30*/  IADD3 R27, PT, PT, R27, R29, RZ ;  /* 0x0000001d1b1b7210 */ /* 0x000fce0007ffe0ff */
.L_x_392:
[----:B------:R-:W-:Y:S05]  /*1af40*/  BSYNC.RECONVERGENT B0 ;  /* 0x0000000000007941 */ /* 0x000fea0003800200 */
.L_x_390:
        /* <DEDUP_REMOVED lines=31> */
[----:B------:R-:W-:-:S13]  /*1b140*/  ISETP.GE.U32.AND P1, PT, R25, R32, PT ;  /* 0x000000201900720c */ /* 0x000fda0003f26070 */
[----:B------:R-:W-:Y:S02]  /*1b150*/  @P1 IADD3 R23, PT, PT, R23, 0x1, RZ ;  /* 0x0000000117171810 */ /* 0x000fe40007ffe0ff */
[----:B------:R-:W-:-:S04]  /*1b160*/  @!P2 LOP3.LUT R23, RZ, R32, RZ, 0x33, !PT ;  /* 0x00000020ff17a212 */ /* 0x000fc800078e33ff */
[----:B------:R-:W-:-:S05]  /*1b170*/  IADD3 R29, PT, PT, -R23, RZ, RZ ;  /* 0x000000ff171d7210 */ /* 0x000fca0007ffe1ff */
[----:B------:R-:W-:Y:S01]  /*1b180*/  IMAD R29, R32, R29, R48 ;  /* 0x0000001d201d7224 */ /* 0x000fe200078e0230 */
[----:B------:R-:W-:Y:S01]  /*1b190*/  MOV R48, R23 ;  /* 0x0000001700307202 */ /* 0x000fe20000000f00 */
[----:B------:R-:W-:Y:S06]  /*1b1a0*/  BRA `(.L_x_395) ;  /* 0x0000000000447947 */ /* 0x000fec0003800000 */
.L_x_394:
        /* <DEDUP_REMOVED lines=15> */
[----:B------:R-:W-:-:S04]  /*1b2a0*/  MOV R29, R24 ;  /* 0x00000018001d7202 */ /* 0x000fc80000000f00 */
[----:B------:R-:W-:-:S07]  /*1b2b0*/  IADD3 R27, PT, PT, R25, R27, RZ ;  /* 0x0000001b191b7210 */ /* 0x000fce0007ffe0ff */
.L_x_395:
[----:B------:R-:W-:Y:S05]  /*1b2c0*/  BSYNC.RECONVERGENT B0 ;  /* 0x0000000000007941 */ /* 0x000fea0003800200 */
.L_x_393:
        /* <DEDUP_REMOVED lines=30> */
[----:B------:R-:W-:Y:S02]  /*1b4b0*/  ISETP.GE.U32.AND P1, PT, R27, R32, PT ;  /* 0x000000201b00720c */ /* 0x000fe40003f26070 */
[----:B------:R-:W-:-:S11]  /*1b4c0*/  MOV R27, RZ ;  /* 0x000000ff001b7202 */ /* 0x000fd60000000f00 */
[----:B------:R-:W-:Y:S02]  /*1b4d0*/  @P1 IADD3 R23, PT, PT, R23, 0x1, RZ ;  /* 0x0000000117171810 */ /* 0x000fe40007ffe0ff */
[----:B------:R-:W-:-:S05]  /*1b4e0*/  @!P2 LOP3.LUT R23, RZ, R32, RZ, 0x33, !PT ;  /* 0x00000020ff17a212 */ /* 0x000fca00078e33ff */
[----:B------:R-:W-:-:S04]  /*1b4f0*/  IMAD.MOV R29, RZ, RZ, -R23 ;  /* 0x000000ffff1d7224 */ /* 0x000fc800078e0a17 */
[----:B------:R-:W-:Y:S01]  /*1b500*/  IMAD R26, R32, R29, R48 ;  /* 0x0000001d201a7224 */ /* 0x000fe200078e0230 */
[----:B------:R-:W-:Y:S01]  /*1b510*/  MOV R48, R23 ;  /* 0x0000001700307202 */ /* 0x000fe20000000f00 */
[----:B------:R-:W-:Y:S06]  /*1b520*/  BRA `(.L_x_398) ;  /* 0x0000000000407947 */ /* 0x000fec0003800000 */
.L_x_397:
[----:B------:R-:W-:Y:S01]  /*1b530*/  MOV R34, R48 ;  /* 0x0000003000227202 */ /* 0x000fe20000000f00 */
[----:B------:R-:W-:Y:S01]  /*1b540*/  IMAD.MOV.U32 R26, RZ, RZ, R32 ;  /* 0x000000ffff1a7224 */ /* 0x000fe200078e0020 */
[----:B------:R-:W-:Y:S02]  /*1b550*/  MOV R31, R49 ;  /* 0x00000031001f7202 */ /* 0x000fe40000000f00 */
        /* <DEDUP_REMOVED lines=11> */
[----:B------:R-:W-:-:S05]  /*1b610*/  IMAD R29, R33, R31, R29 ;  /* 0x0000001f211d7224 */ /* 0x000fca00078e021d */
[----:B------:R-:W-:-:S07]  /*1b620*/  IADD3 R27, PT, PT, R27, R29, RZ ;  /* 0x0000001d1b1b7210 */ /* 0x000fce0007ffe0ff */
.L_x_398:
[----:B------:R-:W-:Y:S05]  /*1b630*/  BSYNC.RECONVERGENT B0 ;  /* 0x0000000000007941 */ /* 0x000fea0003800200 */
.L_x_396:
        /* <DEDUP_REMOVED lines=24> */
[----:B------:R-:W-:Y:S02]  /*1b7c0*/  HFMA2 R25, -RZ, RZ, 0, 0 ;  /* 0x00000000ff197431 */ /* 0x000fe400000001ff */
[----:B------:R-:W-:-:S05]  /*1b7d0*/  IMAD.HI.U32 R30, R23, R48, RZ ;  /* 0x00000030171e7227 */ /* 0x000fca00078e00ff */
[----:B------:R-:W-:-:S05]  /*1b7e0*/  IADD3 R23, PT, PT, -R30, RZ, RZ ;  /* 0x000000ff1e177210 */ /* 0x000fca0007ffe1ff */
[----:B------:R-:W-:-:S05]  /*1b7f0*/  IMAD R23, R32, R23, R48 ;  /* 0x0000001720177224 */ /* 0x000fca00078e0230 */
[----:B------:R-:W-:-:S13]  /*1b800*/  ISETP.GE.U32.AND P0, PT, R23, R32, PT ;  /* 0x000000201700720c */ /* 0x000fda0003f06070 */
[----:B------:R-:W-:Y:S01]  /*1b810*/  @P0 IMAD.IADD R23, R23, 0x1, -R32 ;  /* 0x0000000117170824 */ /* 0x000fe200078e0a20 */
[----:B------:R-:W-:-:S04]  /*1b820*/  @P0 IADD3 R30, PT, PT, R30, 0x1, RZ ;  /* 0x000000011e1e0810 */ /* 0x000fc80007ffe0ff */
[----:B------:R-:W-:-:S13]  /*1b830*/  ISETP.GE.U32.AND P1, PT, R23, R32, PT ;  /* 0x000000201700720c */ /* 0x000fda0003f26070 */
[----:B------:R-:W-:Y:S02]  /*1b840*/  @P1 IADD3 R30, PT, PT, R30, 0x1, RZ ;  /* 0x000000011e1e1810 */ /* 0x000fe40007ffe0ff */
[----:B------:R-:W-:-:S05]  /*1b850*/  @!P2 LOP3.LUT R30, RZ, R32, RZ, 0x33, !PT ;  /* 0x00000020ff1ea212 */ /* 0x000fca00078e33ff */
[----:B------:R-:W-:-:S04]  /*1b860*/  IMAD.MOV R23, RZ, RZ, -R30 ;  /* 0x000000ffff177224 */ /* 0x000fc800078e0a1e */
[----:B------:R-:W-:Y:S01]  /*1b870*/  IMAD R24, R32, R23, R48 ;  /* 0x0000001720187224 */ /* 0x000fe200078e0230 */
[----:B------:R-:W-:Y:S06]  /*1b880*/  BRA `(.L_x_401) ;  /* 0x0000000000407947 */ /* 0x000fec0003800000 */
.L_x_400:
        /* <DEDUP_REMOVED lines=9> */
[----:B------:R-:W-:Y:S02]  /*1b920*/  IADD3.X R27, PT, PT, RZ, ~R23, RZ, P0, !PT ;  /* 0x80000017ff1b7210 */ /* 0x000fe400007fe4ff */
[----:B------:R-:W-:Y:S01]  /*1b930*/  MOV R30, R22 ;  /* 0x00000016001e7202 */ /* 0x000fe20000000f00 */
[----:B------:R-:W-:-:S04]  /*1b940*/  IMAD.WIDE.U32 R24, R32, R29, R24 ;  /* 0x0000001d20187225 */ /* 0x000fc800078e0018 */
[----:B------:R-:W-:-:S04]  /*1b950*/  IMAD R27, R27, R32, RZ ;  /* 0x000000201b1b7224 */ /* 0x000fc800078e02ff */
[----:B------:R-:W-:Y:S02]  /*1b960*/  IMAD R27, R33, R29, R27 ;  /* 0x0000001d211b7224 */ /* 0x000fe400078e021b */
[----:B------:R-:W-:-:S03]  /*1b970*/  IMAD.MOV.U32 R29, RZ, RZ, R23 ;  /* 0x000000ffff1d7224 */ /* 0x000fc600078e0017 */
[----:B------:R-:W-:-:S07]  /*1b980*/  IADD3 R25, PT, PT, R25, R27, RZ ;  /* 0x0000001b19197210 */ /* 0x000fce0007ffe0ff */
.L_x_401:
[----:B------:R-:W-:Y:S05]  /*1b990*/  BSYNC.RECONVERGENT B0 ;  /* 0x0000000000007941 */ /* 0x000fea0003800200 */
.L_x_399:
[----:B------:R-:W0:Y:S01]  /*1b9a0*/  LDCU UR4, c[0x0][0x6b8] ;  /* 0x0000d700ff0477ac */ /* 0x000e220008000800 */
[----:B------:R-:W1:Y:S01]  /*1b9b0*/  LDC.64 R22, c[0x0][R8+0x450] ;  /* 0x0001140008167b82 */ /* 0x000e620000000a00 */
[----:B------:R-:W-:Y:S01]  /*1b9c0*/  VIADD R7, R7, 0x8 ;  /* 0x0000000807077836 */ /* 0x000fe20000000000 */
[----:B------:R-:W-:Y:S02]  /*1b9d0*/  MOV R27, R6 ;  /* 0x00000006001b7202 */ /* 0x000fe40000000f00 */
[----:B0-----:R-:W-:-:S04]  /*1b9e0*/  MOV R31, UR4 ;  /* 0x00000004001f7c02 */ /* 0x001fc80008000f00 */
[----:B------:R-:W-:Y:S01]  /*1b9f0*/  IADD3 R26, PT, PT, R31, -0x1, RZ ;  /* 0xffffffff1f1a7810 */ /* 0x000fe20007ffe0ff */
[----:B-1----:R-:W-:-:S03]  /*1ba00*/  IMAD R23, R23, R24, RZ ;  /* 0x0000001817177224 */ /* 0x002fc600078e02ff */
[----:B------:R-:W-:Y:S02]  /*1ba10*/  LOP3.LUT R32, R26, 0xfffffff8, RZ, 0xc0, !PT ;  /* 0xfffffff81a207812 */ /* 0x000fe400078ec0ff */
[----:B------:R-:W-:Y:S01]  /*1ba20*/  MOV R26, R50 ;  /* 0x00000032001a7202 */ /* 0x000fe20000000f00 */
[----:B------:R-:W-:Y:S01]  /*1ba30*/  IMAD R23, R22, R25, R23 ;  /* 0x0000001916177224 */ /* 0x000fe200078e0217 */
[----:B------:R-:W-:-:S03]  /*1ba40*/  ISETP.NE.AND P0, PT, R7, R32, PT ;  /* 0x000000200700720c */ /* 0x000fc60003f05270 */
[----:B------:R-:W-:-:S04]  /*1ba50*/  IMAD.WIDE.U32 R26, R22, R24, R26 ;  /* 0x00000018161a7225 */ /* 0x000fc800078e001a */
[----:B------:R-:W-:Y:S01]  /*1ba60*/  IMAD.MOV.U32 R25, RZ, RZ, R26 ;  /* 0x000000ffff197224 */ /* 0x000fe200078e001a */
[----:B------:R-:W-:-:S05]  /*1ba70*/  IADD3 R8, PT, PT, R27, R23, RZ ;  /* 0x000000171b087210 */ /* 0x000fca0007ffe0ff */
[----:B------:R-:W-:Y:S05]  /*1ba80*/  @P0 BRA `(.L_x_402) ;  /* 0xffffffe000f40947 */ /* 0x000fea000383ffff */
.L_x_377:
[----:B------:R-:W-:-:S04]  /*1ba90*/  IADD3 R6, PT, PT, R31, -0x1, RZ ;  /* 0xffffffff1f067810 */ /* 0x000fc80007ffe0ff */
[----:B------:R-:W-:-:S13]  /*1baa0*/  LOP3.LUT P0, R7, R6, 0x7, RZ, 0xc0, !PT ;  /* 0x0000000706077812 */ /* 0x000fda000780c0ff */
[----:B------:R-:W-:Y:S05]  /*1bab0*/  @!P0 BRA `(.L_x_403) ;  /* 0x0000001800408947 */ /* 0x000fea0003800000 */
[----:B------:R-:W-:-:S05]  /*1bac0*/  VIADD R7, R7, 0xffffffff ;  /* 0xffffffff07077836 */ /* 0x000fca0000000000 */
        /* <DEDUP_REMOVED lines=19> */
[----:B------:R-:W-:Y:S01]  /*1bc00*/  IMAD.HI.U32 R23, R23, R27, R22 ;  /* 0x0000001b17177227 */ /* 0x000fe200078e0016 */
[----:B------:R-:W-:-:S05]  /*1bc10*/  MOV R27, RZ ;  /* 0x000000ff001b7202 */ /* 0x000fca0000000f00 */
        /* <DEDUP_REMOVED lines=12> */
.L_x_406:
        /* <DEDUP_REMOVED lines=16> */
.L_x_407:
[----:B------:R-:W-:Y:S05]  /*1bde0*/  BSYNC.RECONVERGENT B0 ;  /* 0x0000000000007941 */ /* 0x000fea0003800200 */
.L_x_405:
        /* <DEDUP_REMOVED lines=39> */
.L_x_409:
[----:B------:R-:W-:Y:S01]  /*1c060*/  MOV R34, R48 ;  /* 0x0000003000227202 */ /* 0x000fe20000000f00 */
[----:B------:R-:W-:Y:S01]  /*1c070*/  IMAD.MOV.U32 R26, RZ, RZ, R32 ;  /* 0x000000ffff1a7224 */ /* 0x000fe200078e0020 */
[----:B------:R-:W-:Y:S02]  /*1c080*/  MOV R31, R49 ;  /* 0x00000031001f7202 */ /* 0x000fe40000000f00 */
[----:B------:R-:W-:Y:S02]  /*1c090*/  MOV R27, R33 ;  /* 0x00000021001b7202 */ /* 0x000fe40000000f00 */
[----:B------:R-:W-:-:S07]  /*1c0a0*/  MOV R24, 0x1c0c0 ;  /* 0x0001c0c000187802 */ /* 0x000fce0000000f00 */
[----:B-----5:R-:W-:Y:S05]  /*1c0b0*/  CALL.REL.NOINC `($__internal_1_$__cuda_sm20_div_u64) ;  /* 0x00000020002c7944 */ /* 0x020fea0003c00000 */
[-C--:B------:R-:W-:Y:S01]  /*1c0c0*/  IADD3 R27, P0, PT, RZ, -R22.reuse, RZ ;  /* 0x80000016ff1b7210 */ /* 0x080fe20007f1e0ff */
[----:B------:R-:W-:Y:S01]  /*1c0d0*/  IMAD.MOV.U32 R24, RZ, RZ, R48 ;  /* 0x000000ffff187224 */ /* 0x000fe200078e0030 */
[----:B------:R-:W-:Y:S02]  /*1c0e0*/  MOV R25, R49 ;  /* 0x0000003100197202 */ /* 0x000fe40000000f00 */
[----:B------:R-:W-:Y:S02]  /*1c0f0*/  IADD3.X R7, PT, PT, RZ, ~R23, RZ, P0, !PT ;  /* 0x80000017ff077210 */ /* 0x000fe400007fe4ff */
[----:B------:R-:W-:Y:S01]  /*1c100*/  MOV R48, R22 ;  /* 0x0000001600307202 */ /* 0x000fe20000000f00 */
[----:B------:R-:W-:Y:S01]  /*1c110*/  IMAD.WIDE.U32 R24, R32, R27, R24 ;  /* 0x0000001b20187225 */ /* 0x000fe200078e0018 */
[----:B------:R-:W-:-:S03]  /*1c120*/  MOV R49, R23 ;  /* 0x0000001700317202 */ /* 0x000fc60000000f00 */
[----:B------:R-:W-:-:S04]  /*1c130*/  IMAD R7, R7, R32, RZ ;  /* 0x0000002007077224 */ /* 0x000fc800078e02ff */
[----:B------:R-:W-:Y:S01]  /*1c140*/  IMAD R7, R33, R27, R7 ;  /* 0x0000001b21077224 */ /* 0x000fe200078e0207 */
[----:B------:R-:W-:-:S03]  /*1c150*/  MOV R27, R24 ;  /* 0x00000018001b7202 */ /* 0x000fc60000000f00 */
[----:B------:R-:W-:-:S07]  /*1c160*/  IMAD.IADD R25, R25, 0x1, R7 ;  /* 0x0000000119197824 */ /* 0x000fce00078e0207 */
.L_x_410:
[----:B------:R-:W-:Y:S05]  /*1c170*/  BSYNC.RECONVERGENT B0 ;  /* 0x0000000000007941 */ /* 0x000fea0003800200 */
.L_x_408:
        /* <DEDUP_REMOVED lines=28> */
[----:B------:R-:W-:Y:S02]  /*1c340*/  @P0 IADD3 R27, PT, PT, -R32, R27, RZ ;  /* 0x0000001b201b0210 */ /* 0x000fe40007ffe1ff */
[----:B------:R-:W-:Y:S02]  /*1c350*/  @P0 IADD3 R23, PT, PT, R23, 0x1, RZ ;  /* 0x0000000117170810 */ /* 0x000fe40007ffe0ff */
[----:B------:R-:W-:Y:S02]  /*1c360*/  ISETP.GE.U32.AND P1, PT, R27, R32, PT ;  /* 0x000000201b00720c */ /* 0x000fe40003f26070 */
[----:B------:R-:W-:-:S11]  /*1c370*/  MOV R27, RZ ;  /* 0x000000ff001b7202 */ /* 0x000fd60000000f00 */
[----:B------:R-:W-:Y:S01]  /*1c380*/  @P1 VIADD R23, R23, 0x1 ;  /* 0x0000000117171836 */ /* 0x000fe20000000000 */
[----:B------:R-:W-:-:S04]  /*1c390*/  @!P2 LOP3.LUT R23, RZ, R32, RZ, 0x33, !PT ;  /* 0x00000020ff17a212 */ /* 0x000fc800078e33ff */
[----:B------:R-:W-:-:S05]  /*1c3a0*/  IADD3 R29, PT, PT, -R23, RZ, RZ ;  /* 0x000000ff171d7210 */ /* 0x000fca0007ffe1ff */
[----:B------:R-:W-:Y:S02]  /*1c3b0*/  IMAD R26, R32, R29, R48 ;  /* 0x0000001d201a7224 */ /* 0x000fe400078e0230 */
[----:B------:R-:W-:Y:S01]  /*1c3c0*/  IMAD.MOV.U32 R48, RZ, RZ, R23 ;  /* 0x000000ffff307224 */ /* 0x000fe200078e0017 */
[----:B------:R-:W-:Y:S06]  /*1c3d0*/  BRA `(.L_x_413) ;  /* 0x0000000000407947 */ /* 0x000fec0003800000 */
.L_x_412:
        /* <DEDUP_REMOVED lines=9> */
[----:B------:R-:W-:Y:S01]  /*1c470*/  IMAD.X R29, RZ, RZ, ~R23, P0 ;  /* 0x000000ffff1d7224 */ /* 0x000fe200000e0e17 */
[----:B------:R-:W-:Y:S02]  /*1c480*/  MOV R48, R22 ;  /* 0x0000001600307202 */ /* 0x000fe40000000f00 */
[----:B------:R-:W-:Y:S01]  /*1c490*/  MOV R49, R23 ;  /* 0x0000001700317202 */ /* 0x000fe20000000f00 */
[----:B------:R-:W-:Y:S02]  /*1c4a0*/  IMAD R29, R29, R32, RZ ;  /* 0x000000201d1d7224 */ /* 0x000fe400078e02ff */
[----:B------:R-:W-:-:S04]  /*1c4b0*/  IMAD.WIDE.U32 R26, R32, R31, R26 ;  /* 0x0000001f201a7225 */ /* 0x000fc800078e001a */
[----:B------:R-:W-:-:S04]  /*1c4c0*/  IMAD R29, R33, R31, R29 ;  /* 0x0000001f211d7224 */ /* 0x000fc800078e021d */
[----:B------:R-:W-:-:S07]  /*1c4d0*/  IMAD.IADD R27, R27, 0x1, R29 ;  /* 0x000000011b1b7824 */ /* 0x000fce00078e021d */
.L_x_413:
[----:B------:R-:W-:Y:S05]  /*1c4e0*/  BSYNC.RECONVERGENT B0 ;  /* 0x0000000000007941 */ /* 0x000fea0003800200 */
.L_x_411:
        /* <DEDUP_REMOVED lines=15> */
[----:B------:R-:W-:Y:S02]  /*1c5e0*/  IADD3 R25, PT, PT, RZ, -R32, RZ ;  /* 0x80000020ff197210 */ /* 0x000fe40007ffe0ff */
[----:B------:R-:W-:Y:S02]  /*1c5f0*/  ISETP.NE.U32.AND P2, PT, R32, RZ, PT ;  /* 0x000000ff2000720c */ /* 0x000fe40003f45070 */
[----:B------:R-:W-:-:S03]  /*1c600*/  MOV R29, RZ ;  /* 0x000000ff001d7202 */ /* 0x000fc60000000f00 */
[----:B0-----:R-:W0:Y:S02]  /*1c610*/  MUFU.RCP R24, R24 ;  /* 0x0000001800187308 */ /* 0x001e240000001000 */
[----:B0-----:R-:W-:-:S06]  /*1c620*/  VIADD R22, R24, 0xffffffe ;  /* 0x0ffffffe18167836 */ /* 0x001fcc0000000000 */
        /* <DEDUP_REMOVED lines=9> */
[----:B------:R-:W-:Y:S02]  /*1c6c0*/  @P0 IADD3 R23, PT, PT, -R32, R23, RZ ;  /* 0x0000001720170210 */ /* 0x000fe40007ffe1ff */
[----:B------:R-:W-:Y:S02]  /*1c6d0*/  @P0 IADD3 R30, PT, PT, R30, 0x1, RZ ;  /* 0x000000011e1e0810 */ /* 0x000fe40007ffe0ff */
[----:B------:R-:W-:-:S13]  /*1c6e0*/  ISETP.GE.U32.AND P1, PT, R23, R32, PT ;  /* 0x000000201700720c */ /* 0x000fda0003f26070 */
[----:B------:R-:W-:Y:S01]  /*1c6f0*/  @P1 VIADD R30, R30, 0x1 ;  /* 0x000000011e1e1836 */ /* 0x000fe20000000000 */
[----:B------:R-:W-:-:S04]  /*1c700*/  @!P2 LOP3.LUT R30, RZ, R32, RZ, 0x33, !PT ;  /* 0x00000020ff1ea212 */ /* 0x000fc800078e33ff */
[----:B------:R-:W-:-:S05]  /*1c710*/  IADD3 R23, PT, PT, -R30, RZ, RZ ;  /* 0x000000ff1e177210 */ /* 0x000fca0007ffe1ff */
[----:B------:R-:W-:Y:S01]  /*1c720*/  IMAD R24, R32, R23, R48 ;  /* 0x0000001720187224 */ /* 0x000fe200078e0230 */
[----:B------:R-:W-:Y:S06]  /*1c730*/  BRA `(.L_x_416) ;  /* 0x0000000000407947 */ /* 0x000fec0003800000 */
.L_x_415:
        /* <DEDUP_REMOVED lines=13> */
[----:B------:R-:W-:Y:S01]  /*1c810*/  IMAD R27, R33, R29, R27 ;  /* 0x0000001d211b7224 */ /* 0x000fe200078e021b */
[----:B------:R-:W-:-:S03]  /*1c820*/  MOV R29, R23 ;  /* 0x00000017001d7202 */ /* 0x000fc60000000f00 */
[----:B------:R-:W-:-:S07]  /*1c830*/  IMAD.IADD R25, R25, 0x1, R27 ;  /* 0x0000000119197824 */ /* 0x000fce00078e021b */
.L_x_416:
[----:B------:R-:W-:Y:S05]  /*1c840*/  BSYNC.RECONVERGENT B0 ;  /* 0x0000000000007941 */ /* 0x000fea0003800200 */
.L_x_414:
[----:B------:R-:W0:Y:S01]  /*1c850*/  LDC.64 R22, c[0x0][R8+0x450] ;  /* 0x0001140008167b82 */ /* 0x000e220000000a00 */
[----:B------:R-:W-:Y:S01]  /*1c860*/  MOV R26, R50 ;  /* 0x00000032001a7202 */ /* 0x000fe20000000f00 */
[----:B------:R-:W-:Y:S02]  /*1c870*/  IMAD.MOV.U32 R27, RZ, RZ, R7 ;  /* 0x000000ffff1b7224 */ /* 0x000fe400078e0007 */
[-C--:B0-----:R-:W-:Y:S02]  /*1c880*/  IMAD R23, R23, R24.reuse, RZ ;  /* 0x0000001817177224 */ /* 0x081fe400078e02ff */
[----:B------:R-:W-:-:S04]  /*1c890*/  IMAD.WIDE.U32 R26, R22, R24, R26 ;  /* 0x00000018161a7225 */ /* 0x000fc800078e001a */
[----:B------:R-:W-:Y:S01]  /*1c8a0*/  IMAD R23, R22, R25, R23 ;  /* 0x0000001916177224 */ /* 0x000fe200078e0217 */
[----:B------:R-:W-:-:S04]  /*1c8b0*/  MOV R25, R26 ;  /* 0x0000001a00197202 */ /* 0x000fc80000000f00 */
[----:B------:R-:W-:-:S07]  /*1c8c0*/  IADD3 R8, PT, PT, R27, R23, RZ ;  /* 0x000000171b087210 */ /* 0x000fce0007ffe0ff */
.L_x_404:
        /* <DEDUP_REMOVED lines=34> */
[----:B------:R-:W-:Y:S06]  /*1caf0*/  BRA `(.L_x_420) ;  /* 0x0000000000407947 */ /* 0x000fec0003800000 */
.L_x_419:
        /* <DEDUP_REMOVED lines=16> */
.L_x_420:
[----:B------:R-:W-:Y:S05]  /*1cc00*/  BSYNC.RECONVERGENT B0 ;  /* 0x0000000000007941 */ /* 0x000fea0003800200 */
.L_x_418:
[----:B------:R-:W-:Y:S01]  /*1cc10*/  VIADD R28, R28, 0xfffffffe ;  /* 0xfffffffe1c1c7836 */ /* 0x000fe20000000000 */
[----:B------:R-:W-:Y:S01]  /*1cc20*/  UMOV UR4, 0x1a0 ;  /* 0x000001a000047882 */ /* 0x000fe20000000000 */
[----:B------:R-:W0:Y:S01]  /*1cc30*/  LDC.64 R22, c[0x0][R7+0x450] ;  /* 0x0001140007167b82 */ /* 0x000e220000000a00 */
[----:B------:R-:W-:Y:S01]  /*1cc40*/  MOV R50, R25 ;  /* 0x0000001900327202 */ /* 0x000fe20000000f00 */
[----:B------:R-:W-:Y:S01]  /*1cc50*/  BSSY.RECONVERGENT B0, `(.L_x_421) ;  /* 0x0000032000007945 */ /* 0x000fe20003800200 */
[----:B------:R-:W-:Y:S02]  /*1cc60*/  LEA R6, R28, UR4, 0x3 ;  /* 0x000000041c067c11 */ /* 0x000fe4000f8e18ff */
[----:B------:R-:W-:-:S03]  /*1cc70*/  MOV R51, R8 ;  /* 0x0000000800337202 */ /* 0x000fc60000000f00 */
        /* <DEDUP_REMOVED lines=10> */
[----:B------:R-:W-:Y:S01]  /*1cd20*/  IMAD.MOV.U32 R29, RZ, RZ, RZ ;  /* 0x000000ffff1d7224 */ /* 0x000fe200078e00ff */
[----:B------:R-:W-:-:S05]  /*1cd30*/  ISETP.NE.U32.AND P2, PT, R32, RZ, PT ;  /* 0x000000ff2000720c */ /* 0x000fca0003f45070 */
[----:B0-----:R-:W0:Y:S02]  /*1cd40*/  MUFU.RCP R8, R8 ;  /* 0x0000000800087308 */ /* 0x001e240000001000 */
[----:B0-----:R-:W-:-:S06]  /*1cd50*/  IADD3 R22, PT, PT, R8, 0xffffffe, RZ ;  /* 0x0ffffffe08167810 */ /* 0x001fcc0007ffe0ff */
[----:B------:R0:W1:Y:S02]  /*1cd60*/  F2I.FTZ.U32.TRUNC.NTZ R23, R22 ;  /* 0x0000001600177305 */ /* 0x000064000021f000 */
[----:B0-----:R-:W-:Y:S02]  /*1cd70*/  IMAD.MOV.U32 R22, RZ, RZ, RZ ;  /* 0x000000ffff167224 */ /* 0x001fe400078e00ff */
[----:B-1----:R-:W-:-:S04]  /*1cd80*/  IMAD R25, R25, R23, RZ ;  /* 0x0000001719197224 */ /* 0x002fc800078e02ff */
[----:B------:R-:W-:-:S04]  /*1cd90*/  IMAD.HI.U32 R23, R23, R25, R22 ;  /* 0x0000001917177227 */ /* 0x000fc800078e0016 */
[----:B------:R-:W-:Y:S02]  /*1cda0*/  HFMA2 R25, -RZ, RZ, 0, 0 ;  /* 0x00000000ff197431 */ /* 0x000fe400000001ff */
        /* <DEDUP_REMOVED lines=12> */
.L_x_422:
        /* <DEDUP_REMOVED lines=8> */
[----:B------:R-:W-:Y:S02]  /*1cef0*/  MOV R24, R48 ;  /* 0x0000003000187202 */ /* 0x000fe40000000f00 */
[----:B------:R-:W-:Y:S01]  /*1cf00*/  MOV R25, R49 ;  /* 0x0000003100197202 */ /* 0x000fe20000000f00 */
[----:B------:R-:W-:-:S04]  /*1cf10*/  IMAD.X R27, RZ, RZ, ~R23, P0 ;  /* 0x000000ffff1b7224 */ /* 0x000fc800000e0e17 */
[----:B------:R-:W-:Y:S02]  /*1cf20*/  IMAD R27, R27, R32, RZ ;  /* 0x000000201b1b7224 */ /* 0x000fe400078e02ff */
[----:B------:R-:W-:-:S04]  /*1cf30*/  IMAD.WIDE.U32 R24, R32, R29, R24 ;  /* 0x0000001d20187225 */ /* 0x000fc800078e0018 */
[----:B------:R-:W-:Y:S01]  /*1cf40*/  IMAD R27, R33, R29, R27 ;  /* 0x0000001d211b7224 */ /* 0x000fe200078e021b */
[----:B------:R-:W-:-:S04]  /*1cf50*/  MOV R29, R23 ;  /* 0x00000017001d7202 */ /* 0x000fc80000000f00 */
[----:B------:R-:W-:-:S07]  /*1cf60*/  IADD3 R25, PT, PT, R25, R27, RZ ;  /* 0x0000001b19197210 */ /* 0x000fce0007ffe0ff */
.L_x_423:
[----:B------:R-:W-:Y:S05]  /*1cf70*/  BSYNC.RECONVERGENT B0 ;  /* 0x0000000000007941 */ /* 0x000fea0003800200 */
.L_x_421:
[----:B------:R0:W1:Y:S02]  /*1cf80*/  LDC.64 R22, c[0x0][R6+0x450] ;  /* 0x0001140006167b82 */ /* 0x0000640000000a00 */
[----:B0-----:R-:W-:Y:S02]  /*1cf90*/  IMAD.MOV.U32 R6, RZ, RZ, R50 ;  /* 0x000000ffff067224 */ /* 0x001fe400078e0032 */
[-C--:B-1----:R-:W-:Y:S02]  /*1cfa0*/  IMAD R8, R23, R24.reuse, RZ ;  /* 0x0000001817087224 */ /* 0x082fe400078e02ff */
[----:B------:R-:W-:-:S04]  /*1cfb0*/  IMAD.WIDE.U32 R6, R22, R24, R6 ;  /* 0x0000001816067225 */ /* 0x000fc800078e0006 */
[----:B------:R-:W-:Y:S01]  /*1cfc0*/  IMAD R23, R22, R25, R8 ;  /* 0x0000001916177224 */ /* 0x000fe200078e0208 */
[----:B------:R-:W-:-:S04]  /*1cfd0*/  MOV R25, R6 ;  /* 0x0000000600197202 */ /* 0x000fc80000000f00 */
[----:B------:R-:W-:-:S07]  /*1cfe0*/  IADD3 R8, PT, PT, R7, R23, RZ ;  /* 0x0000001707087210 */ /* 0x000fce0007ffe0ff */
.L_x_417:
        /* <DEDUP_REMOVED lines=29> */
[----:B------:R-:W-:-:S12]  /*1d1c0*/  HFMA2 R27, -RZ, RZ, 0, 0 ;  /* 0x00000000ff1b7431 */ /* 0x000fd800000001ff */
[----:B------:R-:W-:Y:S02]  /*1d1d0*/  @P1 IADD3 R23, PT, PT, R23, 0x1, RZ ;  /* 0x0000000117171810 */ /* 0x000fe40007ffe0ff */
[----:B------:R-:W-:-:S04]  /*1d1e0*/  @!P2 LOP3.LUT R23, RZ, R32, RZ, 0x33, !PT ;  /* 0x00000020ff17a212 */ /* 0x000fc800078e33ff */
[----:B------:R-:W-:-:S05]  /*1d1f0*/  IADD3 R7, PT, PT, -R23, RZ, RZ ;  /* 0x000000ff17077210 */ /* 0x000fca0007ffe1ff */
[----:B------:R-:W-:Y:S01]  /*1d200*/  IMAD R26, R32, R7, R30 ;  /* 0x00000007201a7224 */ /* 0x000fe200078e021e */
[----:B------:R-:W-:Y:S01]  /*1d210*/  MOV R30, R23 ;  /* 0x00000017001e7202 */ /* 0x000fe20000000f00 */
[----:B------:R-:W-:Y:S06]  /*1d220*/  BRA `(.L_x_426) ;  /* 0x0000000000407947 */ /* 0x000fec0003800000 */
.L_x_425:
        /* <DEDUP_REMOVED lines=16> */
.L_x_426:
[----:B------:R-:W-:Y:S05]  /*1d330*/  BSYNC.RECONVERGENT B0 ;  /* 0x0000000000007941 */ /* 0x000fea0003800200 */
.L_x_424:
[----:B------:R-:W0:Y:S01]  /*1d340*/  LDC.64 R6, c[0x0][R6+0x450] ;  /* 0x0001140006067b82 */ /* 0x000e220000000a00 */
[----:B------:R-:W-:Y:S02]  /*1d350*/  MOV R22, R25 ;  /* 0x0000001900167202 */ /* 0x000fe40000000f00 */
[----:B------:R-:W-:Y:S01]  /*1d360*/  MOV R23, R8 ;  /* 0x0000000800177202 */ /* 0x000fe20000000f00 */
[-C--:B0-----:R-:W-:Y:S02]  /*1d370*/  IMAD R7, R7, R26.reuse, RZ ;  /* 0x0000001a07077224 */ /* 0x081fe400078e02ff */
[----:B------:R-:W-:-:S04]  /*1d380*/  IMAD.WIDE.U32 R22, R6, R26, R22 ;  /* 0x0000001a06167225 */ /* 0x000fc800078e0016 */
[----:B------:R-:W-:Y:S02]  /*1d390*/  IMAD R7, R6, R27, R7 ;  /* 0x0000001b06077224 */ /* 0x000fe400078e0207 */
[----:B------:R-:W-:-:S03]  /*1d3a0*/  IMAD.MOV.U32 R25, RZ, RZ, R22 ;  /* 0x000000ffff197224 */ /* 0x000fc600078e0016 */
[----:B------:R-:W-:-:S07]  /*1d3b0*/  IADD3 R8, PT, PT, R23, R7, RZ ;  /* 0x0000000717087210 */ /* 0x000fce0007ffe0ff */
.L_x_403:
[----:B------:R-:W0:Y:S01]  /*1d3c0*/  LDCU.64 UR4, c[0x0][0x5f0] ;  /* 0x0000be00ff0477ac */ /* 0x000e220008000a00 */
[----:B-----5:R-:W-:Y:S01]  /*1d3d0*/  SHF.L.U32 R22, R0, 0x10, RZ ;  /* 0x0000001000167819 */ /* 0x020fe200000006ff */
[----:B------:R-:W-:Y:S01]  /*1d3e0*/  IMAD.MOV.U32 R6, RZ, RZ, R25 ;  /* 0x000000ffff067224 */ /* 0x000fe200078e0019 */
[----:B------:R-:W-:Y:S01]  /*1d3f0*/  MOV R7, R8 ;  /* 0x0000000800077202 */ /* 0x000fe20000000f00 */
[----:B------:R-:W1:Y:S02]  /*1d400*/  LDCU.64 UR8, c[0x0][0x520] ;  /* 0x0000a400ff0877ac */ /* 0x000e640008000a00 */
[----:B------:R-:W-:Y:S01]  /*1d410*/  FMUL.FTZ R23, R5, R22 ;  /* 0x0000001605177220 */ /* 0x000fe20000410000 */
[----:B------:R-:W2:Y:S01]  /*1d420*/  LDCU.64 UR10, c[0x0][0x6c0] ;  /* 0x0000d800ff0a77ac */ /* 0x000ea20008000a00 */
[----:B------:R-:W3:Y:S02]  /*1d430*/  F2I.FTZ.U32.TRUNC.NTZ R5, R5 ;  /* 0x0000000500057305 */ /* 0x000ee4000021f000 */
[----:B------:R-:W-:Y:S01]  /*1d440*/  FMUL.FTZ R23, R38, R23 ;  /* 0x0000001726177220 */ /* 0x000fe20000410000 */
[----:B0-----:R-:W-:-:S02]  /*1d450*/  IMAD R29, R29, UR4, RZ ;  /* 0x000000041d1d7c24 */ /* 0x001fc4000f8e02ff */
[----:B------:R-:W-:-:S04]  /*1d460*/  IMAD.WIDE.U32 R6, R30, UR4, R6 ;  /* 0x000000041e067c25 */ /* 0x000fc8000f8e0006 */
[----:B------:R-:W-:Y:S01]  /*1d470*/  IMAD R25, R30, UR5, R29 ;  /* 0x000000051e197c24 */ /* 0x000fe2000f8e021d */
[C---:B-1----:R-:W-:Y:S02]  /*1d480*/  LEA R22, P0, R6.reuse, UR8, 0x1 ;  /* 0x0000000806167c11 */ /* 0x042fe4000f8008ff */
[C---:B--2---:R-:W-:Y:S02]  /*1d490*/  IADD3 R24, P1, PT, R6.reuse, UR10, RZ ;  /* 0x0000000a06187c10 */ /* 0x044fe4000ff3e0ff */
[----:B------:R-:W-:Y:S02]  /*1d4a0*/  IADD3 R25, PT, PT, R7, R25, RZ ;  /* 0x0000001907197210 */ /* 0x000fe40007ffe0ff */
[----:B------:R-:W-:Y:S02]  /*1d4b0*/  F2FP.BF16.F32.PACK_AB R7, RZ, R23 ;  /* 0x00000017ff07723e */ /* 0x000fe400000010ff */
[----:B------:R-:W-:Y:S02]  /*1d4c0*/  LEA.HI.X R23, R6, UR9, R25, 0x1, P0 ;  /* 0x0000000906177c11 */ /* 0x000fe400080f0c19 */
[----:B------:R-:W-:-:S03]  /*1d4d0*/  IADD3.X R25, PT, PT, R25, UR11, RZ, P1, !PT ;  /* 0x0000000b19197c10 */ /* 0x000fc60008ffe4ff */
[----:B------:R0:W-:Y:S04]  /*1d4e0*/  STG.E.U16 desc[UR6][R22.64], R7 ;  /* 0x0000000716007986 */ /* 0x0001e8000c101506 */
[----:B---3--:R0:W-:Y:S01]  /*1d4f0*/  STG.E.U8 desc[UR6][R24.64], R5 ;  /* 0x0000000518007986 */ /* 0x0081e2000c101106 */
[----:B------:R-:W-:Y:S05]  /*1d500*/  BRA `(.L_x_376) ;  /* 0x0000000400847947 */ /* 0x000fea0003800000 */
.L_x_216:
[----:B------:R-:W4:Y:S01]  /*1d510*/  LDC.64 R22, c[0x0][0x860] ;  /* 0x00021800ff167b82 */ /* 0x000f220000000a00 */
[-C--:B------:R-:W-:Y:S01]  /*1d520*/  IADD3 R33, P4, PT, R17, R45.reuse, RZ ;  /* 0x0000002d11217210 */ /* 0x080fe20007f9e0ff */
[----:B------:R-:W-:Y:S01]  /*1d530*/  BSSY.RECONVERGENT B0, `(.L_x_427) ;  /* 0x0000021000007945 */ /* 0x000fe20003800200 */
[-C--:B------:R-:W-:Y:S02]  /*1d540*/  IADD3 R31, P5, PT, R11, R45.reuse, RZ ;  /* 0x0000002d0b1f7210 */ /* 0x080fe40007fbe0ff */
[----:B------:R-:W-:Y:S01]  /*1d550*/  IADD3 R29, P6, PT, R10, R45, RZ ;  /* 0x0000002d0a1d7210 */ /* 0x000fe20007fde0ff */
[----:B------:R-:W-:Y:S01]  /*1d560*/  IMAD.X R34, RZ, RZ, R40, P4 ;  /* 0x000000ffff227224 */ /* 0x000fe200020e0628 */
[-C--:B------:R-:W-:Y:S02]  /*1d570*/  IADD3.X R30, PT, PT, RZ, R40.reuse, RZ, P5, !PT ;  /* 0x00000028ff1e7210 */ /* 0x080fe40002ffe4ff */
[----:B------:R-:W-:Y:S02]  /*1d580*/  IADD3.X R28, PT, PT, RZ, R40, RZ, P6, !PT ;  /* 0x00000028ff1c7210 */ /* 0x000fe400037fe4ff */
[----:B----4-:R-:W-:-:S02]  /*1d590*/  ISETP.GE.U32.AND P3, PT, R45, R22, PT ;  /* 0x000000162d00720c */ /* 0x010fc40003f66070 */
[-C--:B------:R-:W-:Y:S02]  /*1d5a0*/  ISETP.GE.U32.AND P0, PT, R33, R22.reuse, PT ;  /* 0x000000162100720c */ /* 0x080fe40003f06070 */
[-C--:B------:R-:W-:Y:S02]  /*1d5b0*/  ISETP.GE.U32.AND.EX P3, PT, R40, R23.reuse, PT, P3 ;  /* 0x000000172800720c */ /* 0x080fe40003f66130 */
[-C--:B------:R-:W-:Y:S02]  /*1d5c0*/  ISETP.GE.U32.AND P1, PT, R31, R22.reuse, PT ;  /* 0x000000161f00720c */ /* 0x080fe40003f26070 */
[----:B------:R-:W-:Y:S02]  /*1d5d0*/  ISETP.GE.U32.AND P2, PT, R29, R22, PT ;  /* 0x000000161d00720c */ /* 0x000fe40003f46070 */
[-C--:B------:R-:W-:Y:S02]  /*1d5e0*/  ISETP.GE.U32.AND.EX P0, PT, R34, R23.reuse, PT, P0 ;  /* 0x000000172200720c */ /* 0x080fe40003f06100 */
[----:B------:R-:W-:-:S02]  /*1d5f0*/  ISETP.GE.U32.AND.EX P1, PT, R30, R23, PT, P1 ;  /* 0x000000171e00720c */ /* 0x000fc40003f26110 */
[----:B------:R-:W-:-:S03]  /*1d600*/  ISETP.GE.U32.AND.EX P2, PT, R28, R23, PT, P2 ;  /* 0x000000171c00720c */ /* 0x000fc60003f46120 */
[----:B------:R-:W-:Y:S10]  /*1d610*/  @P3 BRA `(.L_x_428) ;  /* 0x0000000000483947 */ /* 0x000ff40003800000 */
[----:B------:R-:W0:Y:S01]  /*1d620*/  LDCU.64 UR4, c[0x0][0x5f0] ;  /* 0x0000be00ff0477ac */ /* 0x000e220008000a00 */
[----:B-----5:R-:W-:Y:S01]  /*1d630*/  IMAD.U32 R23, R4, 0x10000, RZ ;  /* 0x0001000004177824 */ /* 0x020fe200078e00ff */
[----:B------:R-:W4:Y:S01]  /*1d640*/  F2I.FTZ.U32.TRUNC.NTZ R35, R8 ;  /* 0x0000000800237305 */ /* 0x000f22000021f000 */
[----:B------:R-:W4:Y:S02]  /*1d650*/  LDCU.64 UR8, c[0x0][0x520] ;  /* 0x0000a400ff0877ac */ /* 0x000f240008000a00 */
[----:B------:R-:W-:Y:S01]  /*1d660*/  FMUL.FTZ R27, R8, R23 ;  /* 0x00000017081b7220 */ /* 0x000fe20000410000 */
[----:B------:R-:W4:Y:S03]  /*1d670*/  LDCU.64 UR10, c[0x0][0x6c0] ;  /* 0x0000d800ff0a77ac */ /* 0x000f260008000a00 */
[----:B------:R-:W-:-:S05]  /*1d680*/  FMUL.FTZ R27, R38, R27 ;  /* 0x0000001b261b7220 */ /* 0x000fca0000410000 */
[----:B------:R-:W-:Y:S01]  /*1d690*/  F2FP.BF16.F32.PACK_AB R32, RZ, R27 ;  /* 0x0000001bff20723e */ /* 0x000fe200000010ff */
[----:B0123--:R-:W-:Y:S02]  /*1d6a0*/  IMAD R24, R40, UR4, RZ ;  /* 0x0000000428187c24 */ /* 0x00ffe4000f8e02ff */
[----:B------:R-:W-:-:S04]  /*1d6b0*/  IMAD.WIDE.U32 R22, R45, UR4, RZ ;  /* 0x000000042d167c25 */ /* 0x000fc8000f8e00ff */
[----:B------:R-:W-:Y:S01]  /*1d6c0*/  IMAD R25, R45, UR5, R24 ;  /* 0x000000052d197c24 */ /* 0x000fe2000f8e0218 */
[C---:B----4-:R-:W-:Y:S02]  /*1d6d0*/  LEA R26, P3, R22.reuse, UR8, 0x1 ;  /* 0x00000008161a7c11 */ /* 0x050fe4000f8608ff */
[----:B------:R-:W-:Y:S02]  /*1d6e0*/  IADD3 R24, P4, PT, R22, UR10, RZ ;  /* 0x0000000a16187c10 */ /* 0x000fe4000ff9e0ff */
[----:B------:R-:W-:-:S04]  /*1d6f0*/  IADD3 R23, PT, PT, R23, R25, RZ ;  /* 0x0000001917177210 */ /* 0x000fc80007ffe0ff */
[----:B------:R-:W-:Y:S02]  /*1d700*/  LEA.HI.X R27, R22, UR9, R23, 0x1, P3 ;  /* 0x00000009161b7c11 */ /* 0x000fe400098f0c17 */
[----:B------:R-:W-:-:S03]  /*1d710*/  IADD3.X R25, PT, PT, R23, UR11, RZ, P4, !PT ;  /* 0x0000000b17197c10 */ /* 0x000fc6000a7fe4ff */
[----:B------:R4:W-:Y:S04]  /*1d720*/  STG.E.U16 desc[UR6][R26.64], R32 ;  /* 0x000000201a007986 */ /* 0x0009e8000c101506 */
[----:B------:R4:W-:Y:S02]  /*1d730*/  STG.E.U8 desc[UR6][R24.64], R35 ;  /* 0x0000002318007986 */ /* 0x0009e4000c101106 */
.L_x_428:
[----:B------:R-:W-:Y:S05]  /*1d740*/  BSYNC.RECONVERGENT B0 ;  /* 0x0000000000007941 */ /* 0x000fea0003800200 */
.L_x_427:
[----:B------:R-:W-:Y:S04]  /*1d750*/  BSSY.RECONVERGENT B0, `(.L_x_429) ;  /* 0x0000014000007945 */ /* 0x000fe80003800200 */
[----:B------:R-:W-:Y:S05]  /*1d760*/  @P0 BRA `(.L_x_430) ;  /* 0x0000000000480947 */ /* 0x000fea0003800000 */
[----:B------:R-:W0:Y:S01]  /*1d770*/  LDCU.64 UR4, c[0x0][0x5f0] ;  /* 0x0000be00ff0477ac */ /* 0x000e220008000a00 */
[----:B-----5:R-:W-:Y:S01]  /*1d780*/  SHF.L.U32 R22, R3, 0x10, RZ ;  /* 0x0000001003167819 */ /* 0x020fe200000006ff */
[----:B------:R-:W0:Y:S04]  /*1d790*/  LDCU.64 UR8, c[0x0][0x520] ;  /* 0x0000a400ff0877ac */ /* 0x000e280008000a00 */
[----:B01234-:R-:W-:Y:S01]  /*1d7a0*/  FMUL.FTZ R25, R7, R22 ;  /* 0x0000001607197220 */ /* 0x01ffe20000410000 */
[----:B------:R-:W0:Y:S01]  /*1d7b0*/  LDCU.64 UR10, c[0x0][0x6c0] ;  /* 0x0000d800ff0a77ac */ /* 0x000e220008000a00 */
[----:B------:R-:W1:Y:S02]  /*1d7c0*/  F2I.FTZ.U32.TRUNC.NTZ R7, R7 ;  /* 0x0000000700077305 */ /* 0x000e64000021f000 */
[----:B------:R-:W-:Y:S01]  /*1d7d0*/  FMUL.FTZ R25, R38, R25 ;  /* 0x0000001926197220 */ /* 0x000fe20000410000 */
[----:B------:R-:W-:-:S02]  /*1d7e0*/  IMAD R8, R34, UR4, RZ ;  /* 0x0000000422087c24 */ /* 0x000fc4000f8e02ff */
[----:B------:R-:W-:-:S04]  /*1d7f0*/  IMAD.WIDE.U32 R22, R33, UR4, RZ ;  /* 0x0000000421167c25 */ /* 0x000fc8000f8e00ff */
[----:B------:R-:W-:Y:S01]  /*1d800*/  IMAD R33, R33, UR5, R8 ;  /* 0x0000000521217c24 */ /* 0x000fe2000f8e0208 */
[C---:B------:R-:W-:Y:S02]  /*1d810*/  LEA R26, P0, R22.reuse, UR8, 0x1 ;  /* 0x00000008161a7c11 */ /* 0x040fe4000f8008ff */
[----:B0-----:R-:W-:Y:S01]  /*1d820*/  IADD3 R24, P3, PT, R22, UR10, RZ ;  /* 0x0000000a16187c10 */ /* 0x001fe2000ff7e0ff */
[----:B------:R-:W-:Y:S01]  /*1d830*/  IMAD.IADD R23, R23, 0x1, R33 ;  /* 0x0000000117177824 */ /* 0x000fe200078e0221 */
[----:B------:R-:W-:-:S04]  /*1d840*/  F2FP.BF16.F32.PACK_AB R8, RZ, R25 ;  /* 0x00000019ff08723e */ /* 0x000fc800000010ff */
[----:B------:R-:W-:Y:S02]  /*1d850*/  LEA.HI.X R27, R22, UR9, R23, 0x1, P0 ;  /* 0x00000009161b7c11 */ /* 0x000fe400080f0c17 */
[----:B------:R-:W-:-:S03]  /*1d860*/  IADD3.X R25, PT, PT, R23, UR11, RZ, P3, !PT ;  /* 0x0000000b17197c10 */ /* 0x000fc60009ffe4ff */
[----:B------:R0:W-:Y:S04]  /*1d870*/  STG.E.U16 desc[UR6][R26.64], R8 ;  /* 0x000000081a007986 */ /* 0x0001e8000c101506 */
[----:B-1----:R0:W-:Y:S02]  /*1d880*/  STG.E.U8 desc[UR6][R24.64], R7 ;  /* 0x0000000718007986 */ /* 0x0021e4000c101106 */
.L_x_430:
[----:B------:R-:W-:Y:S05]  /*1d890*/  BSYNC.RECONVERGENT B0 ;  /* 0x0000000000007941 */ /* 0x000fea0003800200 */
.L_x_429:
[----:B------:R-:W-:Y:S04]  /*1d8a0*/  BSSY.RECONVERGENT B0, `(.L_x_431) ;  /* 0x0000014000007945 */ /* 0x000fe80003800200 */
[----:B------:R-:W-:Y:S05]  /*1d8b0*/  @P1 BRA `(.L_x_432) ;  /* 0x0000000000481947 */ /* 0x000fea0003800000 */
[----:B------:R-:W1:Y:S01]  /*1d8c0*/  LDCU.64 UR4, c[0x0][0x5f0] ;  /* 0x0000be00ff0477ac */ /* 0x000e620008000a00 */
[----:B0----5:R-:W-:Y:S01]  /*1d8d0*/  SHF.L.U32 R7, R2, 0x10, RZ ;  /* 0x0000001002077819 */ /* 0x021fe200000006ff */
[----:B----4-:R0:W4:Y:S01]  /*1d8e0*/  F2I.FTZ.U32.TRUNC.NTZ R27, R6 ;  /* 0x00000006001b7305 */ /* 0x010122000021f000 */
[----:B------:R-:W0:Y:S03]  /*1d8f0*/  LDCU.64 UR8, c[0x0][0x520] ;  /* 0x0000a400ff0877ac */ /* 0x000e260008000a00 */
[----:B-123--:R-:W-:Y:S01]  /*1d900*/  FMUL.FTZ R25, R6, R7 ;  /* 0x0000000706197220 */ /* 0x00efe20000410000 */
[----:B------:R-:W1:Y:S03]  /*1d910*/  LDCU.64 UR10, c[0x0][0x6c0] ;  /* 0x0000d800ff0a77ac */ /* 0x000e660008000a00 */
[----:B------:R-:W-:-:S05]  /*1d920*/  FMUL.FTZ R25, R38, R25 ;  /* 0x0000001926197220 */ /* 0x000fca0000410000 */
[----:B------:R-:W-:Y:S01]  /*1d930*/  F2FP.BF16.F32.PACK_AB R8, RZ, R25 ;  /* 0x00000019ff08723e */ /* 0x000fe200000010ff */
[----:B------:R-:W-:Y:S02]  /*1d940*/  IMAD R30, R30, UR4, RZ ;  /* 0x000000041e1e7c24 */ /* 0x000fe4000f8e02ff */
[----:B------:R-:W-:-:S04]  /*1d950*/  IMAD.WIDE.U32 R22, R31, UR4, RZ ;  /* 0x000000041f167c25 */ /* 0x000fc8000f8e00ff */
[----:B------:R-:W-:Y:S01]  /*1d960*/  IMAD R7, R31, UR5, R30 ;  /* 0x000000051f077c24 */ /* 0x000fe2000f8e021e */
[C---:B0-----:R-:W-:Y:S02]  /*1d970*/  LEA R24, P0, R22.reuse, UR8, 0x1 ;  /* 0x0000000816187c11 */ /* 0x041fe4000f8008ff */
[----:B-1----:R-:W-:Y:S02]  /*1d980*/  IADD3 R6, P1, PT, R22, UR10, RZ ;  /* 0x0000000a16067c10 */ /* 0x002fe4000ff3e0ff */
[----:B------:R-:W-:-:S04]  /*1d990*/  IADD3 R7, PT, PT, R23, R7, RZ ;  /* 0x0000000717077210 */ /* 0x000fc80007ffe0ff */
[----:B------:R-:W-:Y:S02]  /*1d9a0*/  LEA.HI.X R25, R22, UR9, R7, 0x1, P0 ;  /* 0x0000000916197c11 */ /* 0x000fe400080f0c07 */
[----:B------:R-:W-:-:S03]  /*1d9b0*/  IADD3.X R7, PT, PT, R7, UR11, RZ, P1, !PT ;  /* 0x0000000b07077c10 */ /* 0x000fc60008ffe4ff */
[----:B------:R0:W-:Y:S04]  /*1d9c0*/  STG.E.U16 desc[UR6][R24.64], R8 ;  /* 0x0000000818007986 */ /* 0x0001e8000c101506 */
[----:B----4-:R0:W-:Y:S02]  /*1d9d0*/  STG.E.U8 desc[UR6][R6.64], R27 ;  /* 0x0000001b06007986 */ /* 0x0101e4000c101106 */
.L_x_432:
[----:B------:R-:W-:Y:S05]  /*1d9e0*/  BSYNC.RECONVERGENT B0 ;  /* 0x0000000000007941 */ /* 0x000fea0003800200 */
.L_x_431:
[----:B------:R-:W-:Y:S05]  /*1d9f0*/  @P2 BRA `(.L_x_376) ;  /* 0x0000000000482947 */ /* 0x000fea0003800000 */
[----:B------:R-:W1:Y:S01]  /*1da00*/  LDCU.64 UR4, c[0x0][0x5f0] ;  /* 0x0000be00ff0477ac */ /* 0x000e620008000a00 */
[----:B0----5:R-:W-:Y:S01]  /*1da10*/  IMAD.U32 R6, R0, 0x10000, RZ ;  /* 0x0001000000067824 */ /* 0x021fe200078e00ff */
[----:B------:R-:W0:Y:S03]  /*1da20*/  LDCU.64 UR8, c[0x0][0x520] ;  /* 0x0000a400ff0877ac */ /* 0x000e260008000a00 */
[----:B------:R-:W-:Y:S02]  /*1da30*/  FMUL.FTZ R23, R5, R6 ;  /* 0x0000000605177220 */ /* 0x000fe40000410000 */
[----:B------:R-:W2:Y:S01]  /*1da40*/  F2I.FTZ.U32.TRUNC.NTZ R5, R5 ;  /* 0x0000000500057305 */ /* 0x000ea2000021f000 */
[----:B------:R-:W2:Y:S01]  /*1da50*/  LDCU.64 UR10, c[0x0][0x6c0] ;  /* 0x0000d800ff0a77ac */ /* 0x000ea20008000a00 */
[----:B------:R-:W-:-:S05]  /*1da60*/  FMUL.FTZ R23, R38, R23 ;  /* 0x0000001726177220 */ /* 0x000fca0000410000 */
[----:B------:R-:W-:Y:S01]  /*1da70*/  F2FP.BF16.F32.PACK_AB R8, RZ, R23 ;  /* 0x00000017ff08723e */ /* 0x000fe200000010ff */
[----:B-1----:R-:W-:Y:S02]  /*1da80*/  IMAD R28, R28, UR4, RZ ;  /* 0x000000041c1c7c24 */ /* 0x002fe4000f8e02ff */
[----:B------:R-:W-:-:S04]  /*1da90*/  IMAD.WIDE.U32 R6, R29, UR4, RZ ;  /* 0x000000041d067c25 */ /* 0x000fc8000f8e00ff */
[----:B------:R-:W-:Y:S01]  /*1daa0*/  IMAD R29, R29, UR5, R28 ;  /* 0x000000051d1d7c24 */ /* 0x000fe2000f8e021c */
[C---:B0-----:R-:W-:Y:S02]  /*1dab0*/  LEA R22, P0, R6.reuse, UR8, 0x1 ;  /* 0x0000000806167c11 */ /* 0x041fe4000f8008ff */
[----:B--234-:R-:W-:Y:S02]  /*1dac0*/  IADD3 R24, P1, PT, R6, UR10, RZ ;  /* 0x0000000a06187c10 */ /* 0x01cfe4000ff3e0ff */
[----:B------:R-:W-:-:S04]  /*1dad0*/  IADD3 R7, PT, PT, R7, R29, RZ ;  /* 0x0000001d07077210 */ /* 0x000fc80007ffe0ff */
[----:B------:R-:W-:Y:S02]  /*1dae0*/  LEA.HI.X R23, R6, UR9, R7, 0x1, P0 ;  /* 0x0000000906177c11 */ /* 0x000fe400080f0c07 */
[----:B------:R-:W-:-:S03]  /*1daf0*/  IADD3.X R25, PT, PT, R7, UR11, RZ, P1, !PT ;  /* 0x0000000b07197c10 */ /* 0x000fc60008ffe4ff */
[----:B------:R0:W-:Y:S04]  /*1db00*/  STG.E.U16 desc[UR6][R22.64], R8 ;  /* 0x0000000816007986 */ /* 0x0001e8000c101506 */
[----:B------:R0:W-:Y:S02]  /*1db10*/  STG.E.U8 desc[UR6][R24.64], R5 ;  /* 0x0000000518007986 */ /* 0x0001e4000c101106 */
.L_x_376:
[----:B------:R-:W-:Y:S01]  /*1db20*/  IADD3 R45, P0, PT, R16, R45, RZ ;  /* 0x0000002d102d7210 */ /* 0x000fe20007f1e0ff */
[----:B------:R-:W-:Y:S05]  /*1db30*/  WARPSYNC.ALL ;  /* 0x0000000000007948 */ /* 0x000fea0003800000 */
[----:B------:R-:W-:Y:S01]  /*1db40*/  IADD3.X R40, PT, PT, RZ, R40, RZ, P0, !PT ;  /* 0x00000028ff287210 */ /* 0x000fe200007fe4ff */
[----:B------:R-:W-:Y:S01]  /*1db50*/  BAR.SYNC.DEFER_BLOCKING 0x0 ;  /* 0x0000000000007b1d */ /* 0x000fe20000010000 */
[----:B------:R-:W-:-:S04]  /*1db60*/  ISETP.GE.U32.AND P0, PT, R45, R20, PT ;  /* 0x000000142d00720c */ /* 0x000fc80003f06070 */
[----:B------:R-:W-:-:S13]  /*1db70*/  ISETP.GE.U32.AND.EX P0, PT, R40, R15, PT, P0 ;  /* 0x0000000f2800720c */ /* 0x000fda0003f06100 */
[----:B------:R-:W-:Y:S05]  /*1db80*/  @!P0 BRA `(.L_x_433) ;  /* 0xfffffe2c00c48947 */ /* 0x000fea000383ffff */
[----:B------:R-:W-:Y:S05]  /*1db90*/  EXIT ;  /* 0x000000000000794d */ /* 0x000fea0003800000 */
        .weak           $__internal_0_$__cuda_sm20_dblrcp_rn_slowpath_v3
        .type           $__internal_0_$__cuda_sm20_dblrcp_rn_slowpath_v3,@function
        .size           $__internal_0_$__cuda_sm20_dblrcp_rn_slowpath_v3,($__internal_1_$__cuda_sm20_div_u64 - $__internal_0_$__cuda_sm20_dblrcp_rn_slowpath_v3)
$__internal_0_$__cuda_sm20_dblrcp_rn_slowpath_v3:
[----:B------:R-:W0:Y:S02]  /*1dba0*/  DSETP.GTU.AND P0, PT, |R4|, +INF , PT ;  /* 0x7ff000000400742a */ /* 0x000e240003f0c200 */
[----:B0-----:R-:W-:Y:S05]  /*1dbb0*/  @P0 BRA `(.L_x_434) ;  /* 0x00000004005c0947 */ /* 0x001fea0003800000 */
[----:B------:R-:W-:-:S05]  /*1dbc0*/  LOP3.LUT R3, R5, 0x7fffffff, RZ, 0xc0, !PT ;  /* 0x7fffffff05037812 */ /* 0x000fca00078ec0ff */
[----:B------:R-:W-:-:S05]  /*1dbd0*/  VIADD R6, R3, 0xffffffff ;  /* 0xffffffff03067836 */ /* 0x000fca0000000000 */
[----:B------:R-:W-:-:S13]  /*1dbe0*/  ISETP.GE.U32.AND P0, PT, R6, 0x7fefffff, PT ;  /* 0x7fefffff0600780c */ /* 0x000fda0003f06070 */
[----:B------:R-:W-:Y:S02]  /*1dbf0*/  @P0 LOP3.LUT R7, R5, 0x7ff00000, RZ, 0x3c, !PT ;  /* 0x7ff0000005070812 */ /* 0x000fe400078e3cff */
[----:B------:R-:W-:Y:S01]  /*1dc00*/  @P0 MOV R6, RZ ;  /* 0x000000ff00060202 */ /* 0x000fe20000000f00 */
[----:B------:R-:W-:Y:S06]  /*1dc10*/  @P0 BRA `(.L_x_435) ;  /* 0x00000004004c0947 */ /* 0x000fec0003800000 */
[----:B------:R-:W-:-:S13]  /*1dc20*/  ISETP.GE.U32.AND P0, PT, R3, 0x1000001, PT ;  /* 0x010000010300780c */ /* 0x000fda0003f06070 */
[----:B------:R-:W-:Y:S05]  /*1dc30*/  @!P0 BRA `(.L_x_436) ;  /* 0x0000000000b48947 */ /* 0x000fea0003800000 */
[----:B------:R-:W-:Y:S01]  /*1dc40*/  IADD3 R7, PT, PT, R5, -0x3fe00000, RZ ;  /* 0xc020000005077810 */ /* 0x000fe20007ffe0ff */
[----:B------:R-:W-:-:S03]  /*1dc50*/  IMAD.MOV.U32 R6, RZ, RZ, R4 ;  /* 0x000000ffff067224 */ /* 0x000fc600078e0004 */
[----:B------:R-:W0:Y:S03]  /*1dc60*/  MUFU.RCP64H R9, R7 ;  /* 0x0000000700097308 */ /* 0x000e260000001800 */
        /* <DEDUP_REMOVED lines=25> */
[----:B0-----:R-:W0:-:S15]  /*1de00*/  DMUL R8, R8, 2.2250738585072013831e-308 ;  /* 0x0010000008087828 */ /* 0x001e1e0000000000 */
        /* <DEDUP_REMOVED lines=14> */
[----:B0-----:R0:W1:Y:S02]  /*1def0*/  DFMA R6, R8, R4, R8 ;  /* 0x000000040806722b */ /* 0x0010640000000008 */
[----:B01----:R-:W-:Y:S05]  /*1df00*/  BRA `(.L_x_435) ;  /* 0x0000000000907947 */ /* 0x003fea0003800000 */
.L_x_436:
[----:B------:R-:W0:Y:S01]  /*1df10*/  DMUL R4, R4, 8.11296384146066816958e+31 ;  /* 0x4690000004047828 */ /* 0x000e220000000000 */
[----:B------:R-:W-:Y:S01]  /*1df20*/  MOV R6, R8 ;  /* 0x0000000800067202 */ /* 0x000fe20000000f00 */
[----:B0-----:R-:W0:-:S15]  /*1df30*/  MUFU.RCP64H R7, R5 ;  /* 0x0000000500077308 */ /* 0x001e1e0000001800 */
[----:B------:R-:W-:-:S15]  /*1df40*/  NOP ;  /* 0x0000000000007918 */ /* 0x000fde0000000000 */
[----:B------:R-:W-:-:S15]  /*1df50*/  NOP ;  /* 0x0000000000007918 */ /* 0x000fde0000000000 */
[----:B------:R-:W-:-:S15]  /*1df60*/  NOP ;  /* 0x0000000000007918 */ /* 0x000fde0000000000 */
[----:B------:R-:W-:-:S02]  /*1df70*/  NOP ;  /* 0x0000000000007918 */ /* 0x000fc40000000000 */
        /* <DEDUP_REMOVED lines=25> */
[----:B0-----:R-:W0:Y:S02]  /*1e110*/  DMUL R6, R6, 8.11296384146066816958e+31 ;  /* 0x4690000006067828 */ /* 0x001e240000000000 */
[----:B0-----:R-:W-:Y:S05]  /*1e120*/  BRA `(.L_x_435) ;  /* 0x0000000000087947 */ /* 0x001fea0003800000 */
.L_x_434:
[----:B------:R-:W-:Y:S02]  /*1e130*/  LOP3.LUT R7, R5, 0x80000, RZ, 0xfc, !PT ;  /* 0x0008000005077812 */ /* 0x000fe400078efcff */
[----:B------:R-:W-:-:S07]  /*1e140*/  MOV R6, R4 ;  /* 0x0000000400067202 */ /* 0x000fce0000000f00 */
.L_x_435:
[----:B------:R-:W-:-:S04]  /*1e150*/  IMAD.MOV.U32 R3, RZ, RZ, 0x0 ;  /* 0x00000000ff037424 */ /* 0x000fc800078e00ff */
[----:B------:R-:W-:Y:S05]  /*1e160*/  RET.REL.NODEC R2 `(_ZN2at6native43_GLOBAL__N__7cc8d1ed_10_Dropout_cu_0e96ed3820fused_dropout_kernelIN3c108BFloat16EfmLin1ELin1EhEEvNS_4cuda6detail10TensorInfoIKT_T1_EENS7_IS8_SA_EENS7_IT4_SA_EESA_T0_NS_15PhiloxCudaStateE) ;  /* 0xfffffe1c02a47950 */ /* 0x000fea0003c3ffff */
        .weak           $__internal_1_$__cuda_sm20_div_u64
        .type           $__internal_1_$__cuda_sm20_div_u64,@function
        .size           $__internal_1_$__cuda_sm20_div_u64,(.L_x_13980 - $__internal_1_$__cuda_sm20_div_u64)
$__internal_1_$__cuda_sm20_div_u64:
[----:B------:R-:W-:Y:S02]  /*1e170*/  MOV R22, R26 ;  /* 0x0000001a00167202 */ /* 0x000fe40000000f00 */
[----:B------:R-:W-:-:S04]  /*1e180*/  MOV R23, R27 ;  /* 0x0000001b00177202 */ /* 0x000fc80000000f00 */
[----:B------:R-:W0:Y:S02]  /*1e190*/  I2F.U64.RP R36, R22 ;  /* 0x0000001600247312 */ /* 0x000e240000309000 */
[----:B0-----:R-:W0:Y:S02]  /*1e1a0*/  MUFU.RCP R36, R36 ;  /* 0x0000002400247308 */ /* 0x001e240000001000 */
[----:B0-----:R-:W-:-:S15]  /*1e1b0*/  VIADD R36, R36, 0x1ffffffe ;  /* 0x1ffffffe24247836 */ /* 0x001fde0000000000 */
[----:B------:R-:W-:-:S15]  /*1e1c0*/  NOP ;  /* 0x0000000000007918 */ /* 0x000fde0000000000 */
[----:B------:R-:W-:-:S15]  /*1e1d0*/  NOP ;  /* 0x0000000000007918 */ /* 0x000fde0000000000 */
[----:B------:R-:W-:-:S15]  /*1e1e0*/  NOP ;  /* 0x0000000000007918 */ /* 0x000fde0000000000 */
[----:B------:R-:W0:Y:S02]  /*1e1f0*/  F2I.U64.TRUNC R36, R36 ;  /* 0x0000002400247311 */ /* 0x000e24000020d800 */
[----:B0-----:R-:W-:-:S04]  /*1e200*/  IMAD.WIDE.U32 R46, R36, R26, RZ ;  /* 0x0000001a242e7225 */ /* 0x001fc800078e00ff */
[C---:B------:R-:W-:Y:S01]  /*1e210*/  IMAD R22, R36.reuse, R27, R47 ;  /* 0x0000001b24167224 */ /* 0x040fe200078e022f */
[----:B------:R-:W-:Y:S02]  /*1e220*/  IADD3 R35, P0, PT, RZ, -R46, RZ ;  /* 0x8000002eff237210 */ /* 0x000fe40007f1e0ff */
[----:B------:R-:W-:Y:S01]  /*1e230*/  MOV R47, R36 ;  /* 0x00000024002f7202 */ /* 0x000fe20000000f00 */
[----:B------:R-:W-:Y:S02]  /*1e240*/  IMAD R22, R37, R26, R22 ;  /* 0x0000001a25167224 */ /* 0x000fe400078e0216 */
[----:B------:R-:W-:-:S03]  /*1e250*/  IMAD.HI.U32 R46, R36, R35, RZ ;  /* 0x00000023242e7227 */ /* 0x000fc600078e00ff */
[----:B------:R-:W-:-:S05]  /*1e260*/  IADD3.X R22, PT, PT, RZ, ~R22, RZ, P0, !PT ;  /* 0x80000016ff167210 */ /* 0x000fca00007fe4ff */
[----:B------:R-:W-:-:S04]  /*1e270*/  IMAD.WIDE.U32 R46, P0, R36, R22, R46 ;  /* 0x00000016242e7225 */ /* 0x000fc8000780002e */
[C---:B------:R-:W-:Y:S02]  /*1e280*/  IMAD R23, R37.reuse, R22, RZ ;  /* 0x0000001625177224 */ /* 0x040fe400078e02ff */
[----:B------:R-:W-:-:S04]  /*1e290*/  IMAD.HI.U32 R35, P1, R37, R35, R46 ;  /* 0x0000002325237227 */ /* 0x000fc8000782002e */
[----:B------:R-:W-:Y:S01]  /*1e2a0*/  IMAD.HI.U32 R22, R37, R22, RZ ;  /* 0x0000001625167227 */ /* 0x000fe200078e00ff */
[----:B------:R-:W-:-:S03]  /*1e2b0*/  IADD3 R23, P3, PT, R23, R35, RZ ;  /* 0x0000002317177210 */ /* 0x000fc60007f7e0ff */
[----:B------:R-:W-:Y:S02]  /*1e2c0*/  IMAD.X R22, R22, 0x1, R37, P0 ;  /* 0x0000000116167824 */ /* 0x000fe400000e0625 */
[----:B------:R-:W-:-:S03]  /*1e2d0*/  IMAD.WIDE.U32 R36, R23, R26, RZ ;  /* 0x0000001a17247225 */ /* 0x000fc600078e00ff */
[----:B------:R-:W-:Y:S01]  /*1e2e0*/  IADD3.X R35, PT, PT, RZ, RZ, R22, P3, P1 ;  /* 0x000000ffff237210 */ /* 0x000fe20001fe2416 */
[----:B------:R-:W-:Y:S01]  /*1e2f0*/  IMAD R22, R23, R27, R37 ;  /* 0x0000001b17167224 */ /* 0x000fe200078e0225 */
[----:B------:R-:W-:-:S03]  /*1e300*/  IADD3 R36, P0, PT, RZ, -R36, RZ ;  /* 0x80000024ff247210 */ /* 0x000fc60007f1e0ff */
        /* <DEDUP_REMOVED lines=8> */
[----:B------:R-:W-:Y:S01]  /*1e390*/  IMAD.MOV.U32 R47, RZ, RZ, RZ ;  /* 0x000000ffff2f7224 */ /* 0x000fe200078e00ff */
[----:B------:R-:W-:Y:S01]  /*1e3a0*/  IADD3.X R22, PT, PT, R37, R35, RZ, P0, !PT ;  /* 0x0000002325167210 */ /* 0x000fe200007fe4ff */
[----:B------:R-:W-:-:S03]  /*1e3b0*/  IMAD.HI.U32 R46, R36, R34, RZ ;  /* 0x00000022242e7227 */ /* 0x000fc600078e00ff */
[----:B------:R-:W-:Y:S01]  /*1e3c0*/  IADD3.X R22, PT, PT, RZ, RZ, R22, P3, P1 ;  /* 0x000000ffff167210 */ /* 0x000fe20001fe2416 */
[----:B------:R-:W-:-:S04]  /*1e3d0*/  IMAD.WIDE.U32 R36, R36, R31, R46 ;  /* 0x0000001f24247225 */ /* 0x000fc800078e002e */
[C---:B------:R-:W-:Y:S02]  /*1e3e0*/  IMAD R23, R22.reuse, R31, RZ ;  /* 0x0000001f16177224 */ /* 0x040fe400078e02ff */
[----:B------:R-:W-:-:S04]  /*1e3f0*/  IMAD.HI.U32 R35, P0, R22, R34, R36 ;  /* 0x0000002216237227 */ /* 0x000fc80007800024 */
[----:B------:R-:W-:Y:S01]  /*1e400*/  IMAD.HI.U32 R22, R22, R31, RZ ;  /* 0x0000001f16167227 */ /* 0x000fe200078e00ff */
[----:B------:R-:W-:-:S04]  /*1e410*/  IADD3 R23, P1, PT, R23, R35, RZ ;  /* 0x0000002317177210 */ /* 0x000fc80007f3e0ff */
[----:B------:R-:W-:Y:S01]  /*1e420*/  IADD3.X R22, PT, PT, R22, RZ, RZ, P0, !PT ;  /* 0x000000ff16167210 */ /* 0x000fe200007fe4ff */
[----:B------:R-:W-:-:S03]  /*1e430*/  IMAD.WIDE.U32 R36, R23, R26, RZ ;  /* 0x0000001a17247225 */ /* 0x000fc600078e00ff */
[----:B------:R-:W-:Y:S01]  /*1e440*/  IADD3.X R22, PT, PT, RZ, R22, RZ, P1, !PT ;  /* 0x00000016ff167210 */ /* 0x000fe20000ffe4ff */
[C---:B------:R-:W-:Y:S01]  /*1e450*/  IMAD R35, R23.reuse, R27, R37 ;  /* 0x0000001b17237224 */ /* 0x040fe200078e0225 */
[----:B------:R-:W-:Y:S02]  /*1e460*/  IADD3 R34, P1, PT, -R36, R34, RZ ;  /* 0x0000002224227210 */ /* 0x000fe40007f3e1ff */
[----:B------:R-:W-:Y:S01]  /*1e470*/  IADD3 R36, P3, PT, R23, 0x1, RZ ;  /* 0x0000000117247810 */ /* 0x000fe20007f7e0ff */
[-C--:B------:R-:W-:Y:S01]  /*1e480*/  IMAD R35, R22, R26.reuse, R35 ;  /* 0x0000001a16237224 */ /* 0x080fe200078e0223 */
[----:B------:R-:W-:Y:S02]  /*1e490*/  ISETP.GE.U32.AND P0, PT, R34, R26, PT ;  /* 0x0000001a2200720c */ /* 0x000fe40003f06070 */
[----:B------:R-:W-:Y:S01]  /*1e4a0*/  IADD3.X R46, PT, PT, RZ, R22, RZ, P3, !PT ;  /* 0x00000016ff2e7210 */ /* 0x000fe20001ffe4ff */
[----:B------:R-:W-:Y:S01]  /*1e4b0*/  IMAD.X R35, R31, 0x1, ~R35, P1 ;  /* 0x000000011f237824 */ /* 0x000fe200008e0e23 */
[----:B------:R-:W-:-:S04]  /*1e4c0*/  IADD3 R47, P1, PT, -R26, R34, RZ ;  /* 0x000000221a2f7210 */ /* 0x000fc80007f3e1ff */
[----:B------:R-:W-:Y:S02]  /*1e4d0*/  ISETP.GE.U32.AND.EX P0, PT, R35, R27, PT, P0 ;  /* 0x0000001b2300720c */ /* 0x000fe40003f06100 */
[----:B------:R-:W-:Y:S02]  /*1e4e0*/  IADD3.X R37, PT, PT, ~R27, R35, RZ, P1, !PT ;  /* 0x000000231b257210 */ /* 0x000fe40000ffe5ff */
[----:B------:R-:W-:Y:S02]  /*1e4f0*/  SEL R36, R36, R23, P0 ;  /* 0x0000001724247207 */ /* 0x000fe40000000000 */
[----:B------:R-:W-:Y:S02]  /*1e500*/  SEL R47, R47, R34, P0 ;  /* 0x000000222f2f7207 */ /* 0x000fe40000000000 */
[----:B------:R-:W-:Y:S02]  /*1e510*/  SEL R46, R46, R22, P0 ;  /* 0x000000162e2e7207 */ /* 0x000fe40000000000 */
[----:B------:R-:W-:-:S02]  /*1e520*/  IADD3 R22, P3, PT, R36, 0x1, RZ ;  /* 0x0000000124167810 */ /* 0x000fc40007f7e0ff */
[----:B------:R-:W-:Y:S02]  /*1e530*/  SEL R37, R37, R35, P0 ;  /* 0x0000002325257207 */ /* 0x000fe40000000000 */
[----:B------:R-:W-:Y:S01]  /*1e540*/  ISETP.GE.U32.AND P0, PT, R47, R26, PT ;  /* 0x0000001a2f00720c */ /* 0x000fe20003f06070 */
[----:B------:R-:W-:Y:S01]  /*1e550*/  IMAD.X R23, RZ, RZ, R46, P3 ;  /* 0x000000ffff177224 */ /* 0x000fe200018e062e */
[----:B------:R-:W-:Y:S02]  /*1e560*/  ISETP.NE.U32.AND P1, PT, R26, RZ, PT ;  /* 0x000000ff1a00720c */ /* 0x000fe40003f25070 */
[----:B------:R-:W-:Y:S02]  /*1e570*/  ISETP.GE.U32.AND.EX P0, PT, R37, R27, PT, P0 ;  /* 0x0000001b2500720c */ /* 0x000fe40003f06100 */
[----:B------:R-:W-:Y:S01]  /*1e580*/  ISETP.NE.AND.EX P1, PT, R27, RZ, PT, P1 ;  /* 0x000000ff1b00720c */ /* 0x000fe20003f25310 */
[----:B------:R-:W-:Y:S01]  /*1e590*/  HFMA2 R27, -RZ, RZ, 0, 0 ;  /* 0x00000000ff1b7431 */ /* 0x000fe200000001ff */
[----:B------:R-:W-:-:S02]  /*1e5a0*/  MOV R26, R24 ;  /* 0x00000018001a7202 */ /* 0x000fc40000000f00 */
[----:B------:R-:W-:Y:S02]  /*1e5b0*/  SEL R22, R22, R36, P0 ;  /* 0x0000002416167207 */ /* 0x000fe40000000000 */
[----:B------:R-:W-:Y:S02]  /*1e5c0*/  SEL R23, R23, R46, P0 ;  /* 0x0000002e17177207 */ /* 0x000fe40000000000 */
[----:B------:R-:W-:Y:S02]  /*1e5d0*/  SEL R22, R22, 0xffffffff, P1 ;  /* 0xffffffff16167807 */ /* 0x000fe40000800000 */
[----:B------:R-:W-:Y:S01]  /*1e5e0*/  SEL R23, R23, 0xffffffff, P1 ;  /* 0xffffffff17177807 */ /* 0x000fe20000800000 */
[----:B------:R-:W-:Y:S06]  /*1e5f0*/  RET.REL.NODEC R26 `(_ZN2at6native43_GLOBAL__N__7cc8d1ed_10_Dropout_cu_0e96ed3820fused_dropout_kernelIN3c108BFloat16EfmLin1ELin1EhEEvNS_4cuda6detail10TensorInfoIKT_T1_EENS7_IS8_SA_EENS7_IT4_SA_EESA_T0_NS_15PhiloxCudaStateE) ;  /* 0xfffffe181a807950 */ /* 0x000fec0003c3ffff */
.L_x_437:
[----:B------:R-:W-:-:S00]  /*1e600*/  BRA `(.L_x_437) ;  /* 0xfffffffc00fc7947 */ /* 0x000fc0000383ffff */
[----:B------:R-:W-:-:S00]  /*1e610*/  NOP ;  /* 0x0000000000007918 */ /* 0x000fc00000000000 */
        /* <DEDUP_REMOVED lines=14> */
.L_x_13980:


//--------------------- .text._ZN2at6native43_GLOBAL__N__7cc8d1ed_10_Dropout_cu_0e96ed3820fused_dropout_kernelIN3c108BFloat16EfmLin1ELi1EhEEvNS_4cuda6detail10TensorInfoIKT_T1_EENS7_IS8_SA_EENS7_IT4_SA_EESA_T0_NS_15PhiloxCudaStateE --------------------------
	.section	.text._ZN2at6native43_GLOBAL__N__7cc8d1ed_10_Dropout_cu_0e96ed3820fused_dropout_kernelIN3c108BFloat16EfmLin1ELi1EhEEvNS_4cuda6detail10TensorInfoIKT_T1_EENS7_IS8_SA_EENS7_IT4_SA_EESA_T0_NS_15PhiloxCudaStateE,"ax",@progbits
	.align	128
.text._ZN2at6native43_GLOBAL__N__7cc8d1ed_10_Dropout_cu_0e96ed3820fused_dropout_kernelIN3c108BFloat16EfmLin1ELi1EhEEvNS_4cuda6detail10TensorInfoIKT_T1_EENS7_IS8_SA_EENS7_IT4_SA_EESA_T0_NS_15PhiloxCudaStateE:
        .type           _ZN2at6native43_GLOBAL__N__7cc8d1ed_10_Dropout_cu_0e96ed3820fused_dropout_kernelIN3c108BFloat16EfmLin1ELi1EhEEvNS_4cuda6detail10TensorInfoIKT_T1_EENS7_IS8_SA_EENS7_IT4_SA_EESA_T0_NS_15PhiloxCudaStateE,@function
        .size           _ZN2at6native43_GLOBAL__N__7cc8d1ed_10_Dropout_cu_0e96ed3820fused_dropout_kernelIN3c108BFloat16EfmLin1ELi1EhEEvNS_4cuda6detail10TensorInfoIKT_T1_EENS7_IS8_SA_EENS7_IT4_SA_EESA_T0_NS_15PhiloxCudaStateE,(.L_x_13983 - _ZN2at6native43_GLOBAL__N__7cc8d1ed_10_Dropout_cu_0e96ed3820fused_dropout_kernelIN3c108BFloat16EfmLin1ELi1EhEEvNS_4cuda6detail10TensorInfoIKT_T1_EENS7_IS8_SA_EENS7_IT4_SA_EESA_T0_NS_15PhiloxCudaStateE)
        .other          _ZN2at6native43_GLOBAL__N__7cc8d1ed_10_Dropout_cu_0e96ed3820fused_dropout_kernelIN3c108BFloat16EfmLin1ELi1EhEEvNS_4cuda6detail10TensorInfoIKT_T1_EENS7_IS8_SA_EENS7_IT4_SA_EESA_T0_NS_15PhiloxCudaStateE,@"STO_CUDA_ENTRY STV_DEFAULT"
_ZN2at6native43_GLOBAL__N__7cc8d1ed_10_Dropout_cu_0e96ed3820fused_dropout_kernelIN3c108BFloat16EfmLin1ELi1EhEEvNS_4cuda6detail10TensorInfoIKT_T1_EENS7_IS8_SA_EENS7_IT4_SA_EESA_T0_NS_15PhiloxCudaStateE:
[----:B------:R-:W-:Y:S01]  /*0000*/  LDC R1, c[0x0][0x37c] ;  /* 0x0000df00ff017b82 */ /* 0x000fe20000000800 */
[----:B------:R-:W0:Y:S07]  /*0010*/  LDCU UR4, c[0x0][0x884] ;  /* 0x00011080ff0477ac */ /* 0x000e2e0008000800 */
[----:B------:R-:W1:Y:S01]  /*0020*/  LDC R14, c[0x0][0x878] ;  /* 0x00021e00ff0e7b82 */ /* 0x000e620000000800 */
[----:B------:R-:W1:Y:S07]  /*0030*/  LDCU.64 UR6, c[0x0][0x358] ;  /* 0x00006b00ff0677ac */ /* 0x000e6e0008000a00 */
[----:B------:R-:W1:Y:S08]  /*0040*/  LDC R15, c[0x0][0x87c] ;  /* 0x00021f00ff0f7b82 */ /* 0x000e700000000800 */
[----:B------:R-:W2:Y:S01]  /*0050*/  LDC R18, c[0x0][0x868] ;  /* 0x00021a00ff127b82 */ /* 0x000ea20000000800 */
[----:B0-----:R-:W-:-:S06]  /*0060*/  UPRMT UR4, UR4, 0x7770, URZ ;  /* 0x0000777004047896 */ /* 0x001fcc00080000ff */
[----:B------:R-:W-:-:S05]  /*0070*/  ISETP.NE.AND P0, PT, RZ, UR4, PT ;  /* 0x00000004ff007c0c */ /* 0x000fca000bf05270 */
[----:B------:R-:W0:Y:S08]  /*0080*/  LDCU.64 UR4, c[0x0][0x870] ;  /* 0x00010e00ff0477ac */ /* 0x000e300008000a00 */
[----:B-1----:R-:W3:Y:S01]  /*0090*/  @P0 LDG.E.64 R2, desc[UR6][R14.64] ;  /* 0x000000060e020981 */ /* 0x002ee2000c1e1b00 */
[----:B------:R-:W3:Y:S01]  /*00a0*/  @P0 LDC R9, c[0x0][0x880] ;  /* 0x00022000ff090b82 */ /* 0x000ee20000000800 */
[----:B0-----:R-:W-:Y:S01]  /*00b0*/  MOV R22, UR4 ;  /* 0x0000000400167c02 */ /* 0x001fe20008000f00 */
[----:B------:R-:W-:-:S06]  /*00c0*/  IMAD.U32 R23, RZ, RZ, UR5 ;  /* 0x00000005ff177e24 */ /* 0x000fcc000f8e00ff */
[----:B------:R-:W4:Y:S01]  /*00d0*/  @P0 LDG.E.64 R22, desc[UR6][R22.64] ;  /* 0x0000000616160981 */ /* 0x000f22000c1e1b00 */
[----:B--2---:R-:W-:Y:S01]  /*00e0*/  FMUL.FTZ R18, R18, 1 ;  /* 0x3f80000012127820 */ /* 0x004fe20000410000 */
[----:B------:R-:W0:Y:S05]  /*00f0*/  S2UR UR4, SR_CTAID.X ;  /* 0x00000000000479c3 */ /* 0x000e2a0000002500 */
[----:B------:R-:W1:Y:S02]  /*0100*/  F2F.F64.F32 R18, R18 ;  /* 0x0000001200127310 */ /* 0x000e640000201800 */
[----:B-1----:R-:W-:Y:S01]  /*0110*/  IADD3 R6, PT, PT, R19, 0x300402, RZ ;  /* 0x0030040213067810 */ /* 0x002fe20007ffe0ff */
[----:B------:R-:W0:Y:S01]  /*0120*/  LDC R12, c[0x0][0x360] ;  /* 0x0000d800ff0c7b82 */ /* 0x000e220000000800 */
[----:B------:R-:W1:-:S15]  /*0130*/  MUFU.RCP64H R7, R19 ;  /* 0x0000001300077308 */ /* 0x000e5e0000001800 */
[----:B------:R-:W-:-:S15]  /*0140*/  NOP ;  /* 0x0000000000007918 */ /* 0x000fde0000000000 */
[----:B------:R-:W-:-:S15]  /*0150*/  NOP ;  /* 0x0000000000007918 */ /* 0x000fde0000000000 */
[----:B------:R-:W-:-:S15]  /*0160*/  NOP ;  /* 0x0000000000007918 */ /* 0x000fde0000000000 */
[----:B-1----:R-:W1:-:S15]  /*0170*/  DFMA R4, -R18, R6, 1 ;  /* 0x3ff000001204742b */ /* 0x002e5e0000000106 */
[----:B------:R-:W-:-:S15]  /*0180*/  NOP ;  /* 0x0000000000007918 */ /* 0x000fde0000000000 */
[----:B------:R-:W-:-:S15]  /*0190*/  NOP ;  /* 0x0000000000007918 */ /* 0x000fde0000000000 */
[----:B------:R-:W-:-:S15]  /*01a0*/  NOP ;  /* 0x0000000000007918 */ /* 0x000fde0000000000 */
[----:B------:R-:W-:-:S04]  /*01b0*/  NOP ;  /* 0x0000000000007918 */ /* 0x000fc80000000000 */
[----:B-1----:R1:W2:Y:S02]  /*01c0*/  DFMA R20, R4, R4, R4 ;  /* 0x000000040414722b */ /* 0x0022a40000000004 */
[----:B-1----:R-:W0:-:S15]  /*01d0*/  S2R R5, SR_TID.X ;  /* 0x0000000000057919 */ /* 0x002e1e0000002100 */
[----:B------:R-:W-:-:S15]  /*01e0*/  NOP ;  /* 0x0000000000007918 */ /* 0x000fde0000000000 */
[----:B------:R-:W-:-:S15]  /*01f0*/  NOP ;  /* 0x0000000000007918 */ /* 0x000fde0000000000 */
[----:B------:R-:W-:-:S15]  /*0200*/  NOP ;  /* 0x0000000000007918 */ /* 0x000fde0000000000 */
[----:B------:R-:W-:-:S02]  /*0210*/  NOP ;  /* 0x0000000000007918 */ /* 0x000fc40000000000 */
[----:B--2---:R-:W1:-:S15]  /*0220*/  DFMA R20, R6, R20, R6 ;  /* 0x000000140614722b */ /* 0x004e5e0000000006 */
[----:B------:R-:W-:-:S15]  /*0230*/  NOP ;  /* 0x0000000000007918 */ /* 0x000fde0000000000 */
[----:B------:R-:W-:-:S15]  /*0240*/  NOP ;  /* 0x0000000000007918 */ /* 0x000fde0000000000 */
[----:B------:R-:W-:-:S15]  /*0250*/  NOP ;  /* 0x0000000000007918 */ /* 0x000fde0000000000 */
[----:B------:R-:W-:-:S04]  /*0260*/  NOP ;  /* 0x0000000000007918 */ /* 0x000fc80000000000 */
[----:B-1----:R-:W1:Y:S01]  /*0270*/  DFMA R24, -R18, R20, 1 ;  /* 0x3ff000001218742b */ /* 0x002e620000000114 */
[----:B---3--:R-:W-:-:S05]  /*0280*/  @P0 IADD3 R14, P1, PT, R2, R9, RZ ;  /* 0x00000009020e0210 */ /* 0x008fca0007f3e0ff */
[----:B------:R-:W-:Y:S01]  /*0290*/  @P0 IMAD.X R15, RZ, RZ, R3, P1 ;  /* 0x000000ffff0f0224 */ /* 0x000fe200008e0603 */
[----:B------:R-:W-:Y:S01]  /*02a0*/  FSETP.GEU.AND P0, PT, |R6|, 5.8789094863358348022e-39, PT ;  /* 0x004004020600780b */ /* 0x000fe20003f0e200 */
[----:B0-----:R-:W-:-:S03]  /*02b0*/  IMAD R3, R12, UR4, R5 ;  /* 0x000000040c037c24 */ /* 0x001fc6000f8e0205 */
[--C-:B------:R-:W-:Y:S01]  /*02c0*/  SHF.R.U64 R0, R14, 0x2, R15.reuse ;  /* 0x000000020e007819 */ /* 0x100fe2000000120f */
[----:B------:R-:W-:Y:S01]  /*02d0*/  IMAD.WIDE.U32 R8, R3, -0x326172a9, RZ ;  /* 0xcd9e8d5703087825 */ /* 0x000fe200078e00ff */
[----:B------:R-:W-:Y:S02]  /*02e0*/  SHF.R.U32.HI R2, RZ, 0x2, R15 ;  /* 0x00000002ff027819 */ /* 0x000fe4000001160f */
[----:B------:R-:W-:Y:S01]  /*02f0*/  MOV R6, R3 ;  /* 0x0000000300067202 */ /* 0x000fe20000000f00 */
[----:B------:R-:W-:Y:S01]  /*0300*/  IMAD.WIDE.U32 R4, R0, -0x2daee0ad, RZ ;  /* 0xd2511f5300047825 */ /* 0x000fe200078e00ff */
[----:B----4-:R-:W-:Y:S02]  /*0310*/  LOP3.LUT R10, R2, R9, R22, 0x96, !PT ;  /* 0x00000009020a7212 */ /* 0x010fe400078e9616 */
[----:B------:R-:W-:Y:S02]  /*0320*/  IADD3 R7, PT, PT, R23, -0x4498517b, RZ ;  /* 0xbb67ae8517077810 */ /* 0x000fe40007ffe0ff */
[----:B------:R-:W-:Y:S01]  /*0330*/  LOP3.LUT R16, R5, R23, RZ, 0x3c, !PT ;  /* 0x0000001705107212 */ /* 0x000fe200078e3cff */
[----:B------:R-:W-:-:S04]  /*0340*/  IMAD.WIDE.U32 R10, R10, -0x2daee0ad, RZ ;  /* 0xd2511f530a0a7825 */ /* 0x000fc800078e00ff */
[----:B------:R-:W-:Y:S01]  /*0350*/  IMAD.WIDE.U32 R16, R16, -0x326172a9, RZ ;  /* 0xcd9e8d5710107825 */ /* 0x000fe200078e00ff */
[----:B------:R-:W-:-:S03]  /*0360*/  LOP3.LUT R7, R7, R4, R11, 0x96, !PT ;  /* 0x0000000407077212 */ /* 0x000fc600078e960b */
[----:B------:R-:W-:Y:S02]  /*0370*/  VIADD R5, R22, 0x9e3779b9 ;  /* 0x9e3779b916057836 */ /* 0x000fe40000000000 */
[----:B------:R-:W-:-:S03]  /*0380*/  VIADD R11, R23, 0x76cf5d0a ;  /* 0x76cf5d0a170b7836 */ /* 0x000fc60000000000 */
[----:B------:R-:W-:Y:S01]  /*0390*/  LOP3.LUT R5, R5, R8, R17, 0x96, !PT ;  /* 0x0000000805057212 */ /* 0x000fe200078e9611 */
[----:B------:R-:W-:Y:S01]  /*03a0*/  IMAD.WIDE.U32 R8, R7, -0x326172a9, RZ ;  /* 0xcd9e8d5707087825 */ /* 0x000fe200078e00ff */
[----:B------:R-:W-:-:S03]  /*03b0*/  IADD3 R7, PT, PT, R22, 0x3c6ef372, RZ ;  /* 0x3c6ef37216077810 */ /* 0x000fc60007ffe0ff */
[----:B------:R-:W-:Y:S01]  /*03c0*/  IMAD.WIDE.U32 R4, R5, -0x2daee0ad, RZ ;  /* 0xd2511f5305047825 */ /* 0x000fe200078e00ff */
[----:B------:R-:W-:-:S04]  /*03d0*/  LOP3.LUT R7, R7, R16, R9, 0x96, !PT ;  /* 0x0000001007077212 */ /* 0x000fc800078e9609 */
[----:B------:R-:W-:Y:S01]  /*03e0*/  LOP3.LUT R16, R11, R10, R5, 0x96, !PT ;  /* 0x0000000a0b107212 */ /* 0x000fe200078e9605 */
[----:B------:R-:W-:Y:S01]  /*03f0*/  IMAD.WIDE.U32 R10, R7, -0x2daee0ad, RZ ;  /* 0xd2511f53070a7825 */ /* 0x000fe200078e00ff */
[----:B------:R-:W-:-:S03]  /*0400*/  IADD3 R7, PT, PT, R23, 0x32370b8f, RZ ;  /* 0x32370b8f17077810 */ /* 0x000fc60007ffe0ff */
[----:B------:R-:W-:Y:S01]  /*0410*/  IMAD.WIDE.U32 R16, R16, -0x326172a9, RZ ;  /* 0xcd9e8d5710107825 */ /* 0x000fe200078e00ff */
[----:B------:R-:W-:Y:S02]  /*0420*/  LOP3.LUT R7, R7, R4, R11, 0x96, !PT ;  /* 0x0000000407077212 */ /* 0x000fe400078e960b */
[C---:B------:R-:W-:Y:S01]  /*0430*/  IADD3 R11, PT, PT, R22.reuse, 0x78dde6e4, RZ ;  /* 0x78dde6e4160b7810 */ /* 0x040fe20007ffe0ff */
[----:B------:R-:W-:-:S05]  /*0440*/  VIADD R5, R22, 0xdaa66d2b ;  /* 0xdaa66d2b16057836 */ /* 0x000fca0000000000 */
[----:B------:R-:W-:Y:S01]  /*0450*/  LOP3.LUT R5, R5, R8, R17, 0x96, !PT ;  /* 0x0000000805057212 */ /* 0x000fe200078e9611 */
[----:B------:R-:W-:-:S04]  /*0460*/  IMAD.WIDE.U32 R8, R7, -0x326172a9, RZ ;  /* 0xcd9e8d5707087825 */ /* 0x000fc800078e00ff */
[----:B-1----:R0:W1:Y:S01]  /*0470*/  DFMA R20, R20, R24, R20 ;  /* 0x000000181414722b */ /* 0x0020620000000014 */
[----:B------:R-:W-:Y:S01]  /*0480*/  IMAD.WIDE.U32 R4, R5, -0x2daee0ad, RZ ;  /* 0xd2511f5305047825 */ /* 0x000fe200078e00ff */
[----:B------:R-:W-:Y:S02]  /*0490*/  LOP3.LUT R11, R11, R16, R9, 0x96, !PT ;  /* 0x000000100b0b7212 */ /* 0x000fe400078e9609 */
[C---:B------:R-:W-:Y:S01]  /*04a0*/  IADD3 R9, PT, PT, R23.reuse, -0x56f99767, RZ ;  /* 0xa906689917097810 */ /* 0x040fe20007ffe0ff */
[----:B------:R-:W-:-:S05]  /*04b0*/  VIADD R7, R23, 0xed9eba14 ;  /* 0xed9eba1417077836 */ /* 0x000fca0000000000 */
[----:B------:R-:W-:Y:S01]  /*04c0*/  LOP3.LUT R7, R7, R10, R5, 0x96, !PT ;  /* 0x0000000a07077212 */ /* 0x000fe200078e9605 */
[----:B------:R-:W-:-:S04]  /*04d0*/  IMAD.WIDE.U32 R10, R11, -0x2daee0ad, RZ ;  /* 0xd2511f530b0a7825 */ /* 0x000fc800078e00ff */
[----:B------:R-:W-:Y:S01]  /*04e0*/  IMAD.WIDE.U32 R16, R7, -0x326172a9, RZ ;  /* 0xcd9e8d5707107825 */ /* 0x000fe200078e00ff */
[----:B------:R-:W-:Y:S02]  /*04f0*/  LOP3.LUT R9, R9, R4, R11, 0x96, !PT ;  /* 0x0000000409097212 */ /* 0x000fe400078e960b */
[C---:B------:R-:W-:Y:S01]  /*0500*/  IADD3 R7, PT, PT, R22.reuse, -0x4ab325aa, RZ ;  /* 0xb54cda5616077810 */ /* 0x040fe20007ffe0ff */
[----:B------:R-:W-:Y:S02]  /*0510*/  VIADD R5, R22, 0x1715609d ;  /* 0x1715609d16057836 */ /* 0x000fe40000000000 */
[----:B------:R-:W-:-:S03]  /*0520*/  VIADD R11, R23, 0x646e171e ;  /* 0x646e171e170b7836 */ /* 0x000fc60000000000 */
[----:B------:R-:W-:Y:S01]  /*0530*/  LOP3.LUT R5, R5, R8, R17, 0x96, !PT ;  /* 0x0000000805057212 */ /* 0x000fe200078e9611 */
[----:B------:R-:W-:-:S04]  /*0540*/  IMAD.WIDE.U32 R8, R9, -0x326172a9, RZ ;  /* 0xcd9e8d5709087825 */ /* 0x000fc800078e00ff */
[----:B------:R-:W-:Y:S01]  /*0550*/  IMAD.WIDE.U32 R4, R5, -0x2daee0ad, RZ ;  /* 0xd2511f5305047825 */ /* 0x000fe200078e00ff */
[----:B------:R-:W-:Y:S02]  /*0560*/  LOP3.LUT R7, R7, R16, R9, 0x96, !PT ;  /* 0x0000001007077212 */ /* 0x000fe400078e9609 */
[----:B------:R-:W-:Y:S02]  /*0570*/  IADD3 R9, PT, PT, R23, 0x1fd5c5a3, RZ ;  /* 0x1fd5c5a317097810 */ /* 0x000fe40007ffe0ff */
[----:B------:R-:W-:Y:S01]  /*0580*/  LOP3.LUT R16, R11, R10, R5, 0x96, !PT ;  /* 0x0000000a0b107212 */ /* 0x000fe200078e9605 */
[----:B------:R-:W-:-:S04]  /*0590*/  IMAD.WIDE.U32 R10, R7, -0x2daee0ad, RZ ;  /* 0xd2511f53070a7825 */ /* 0x000fc800078e00ff */
[----:B------:R-:W-:Y:S01]  /*05a0*/  IMAD.WIDE.U32 R16, R16, -0x326172a9, RZ ;  /* 0xcd9e8d5710107825 */ /* 0x000fe200078e00ff */
[----:B------:R-:W-:-:S03]  /*05b0*/  LOP3.LUT R9, R9, R4, R11, 0x96, !PT ;  /* 0x0000000409097212 */ /* 0x000fc600078e960b */
[----:B------:R-:W-:Y:S02]  /*05c0*/  VIADD R5, R22, 0x5384540f ;  /* 0x5384540f16057836 */ /* 0x000fe40000000000 */
[----:B------:R-:W-:-:S03]  /*05d0*/  IMAD.WIDE.U32 R26, R9, -0x326172a9, RZ ;  /* 0xcd9e8d57091a7825 */ /* 0x000fc600078e00ff */
[----:B------:R-:W-:Y:S01]  /*05e0*/  LOP3.LUT R8, R5, R8, R17, 0x96, !PT ;  /* 0x0000000805087212 */ /* 0x000fe200078e9611 */
[----:B------:R-:W-:Y:S01]  /*05f0*/  VIADD R11, R23, 0xdb3d7428 ;  /* 0xdb3d7428170b7836 */ /* 0x000fe20000000000 */
[C---:B------:R-:W-:Y:S02]  /*0600*/  IADD3 R5, PT, PT, R22.reuse, -0xe443238, RZ ;  /* 0xf1bbcdc816057810 */ /* 0x040fe40007ffe0ff */
[----:B------:R-:W-:Y:S01]  /*0610*/  IADD3 R17, PT, PT, R22, -0x700cb87f, RZ ;  /* 0x8ff3478116117810 */ /* 0x000fe20007ffe0ff */
[----:B------:R-:W-:Y:S01]  /*0620*/  IMAD.WIDE.U32 R8, R8, -0x2daee0ad, RZ ;  /* 0xd2511f5308087825 */ /* 0x000fe200078e00ff */
[----:B------:R-:W-:-:S04]  /*0630*/  LOP3.LUT R4, R5, R16, R27, 0x96, !PT ;  /* 0x0000001005047212 */ /* 0x000fc800078e961b */
[----:B------:R-:W-:Y:S01]  /*0640*/  LOP3.LUT R11, R11, R10, R9, 0x96, !PT ;  /* 0x0000000a0b0b7212 */ /* 0x000fe200078e9609 */
[----:B------:R-:W-:-:S04]  /*0650*/  IMAD.HI.U32 R9, R4, -0x2daee0ad, RZ ;  /* 0xd2511f5304097827 */ /* 0x000fc800078e00ff */
[----:B------:R-:W-:Y:S01]  /*0660*/  IMAD.HI.U32 R5, R11, -0x326172a9, RZ ;  /* 0xcd9e8d570b057827 */ /* 0x000fe200078e00ff */
[----:B------:R-:W-:-:S04]  /*0670*/  LOP3.LUT R9, R8, R9, RZ, 0x3c, !PT ;  /* 0x0000000908097212 */ /* 0x000fc800078e3cff */
[----:B------:R-:W-:Y:S01]  /*0680*/  LOP3.LUT R17, R17, R26, R5, 0x96, !PT ;  /* 0x0000001a11117212 */ /* 0x000fe200078e9605 */
[----:B------:R-:W-:Y:S01]  /*0690*/  IMAD.MOV.U32 R5, RZ, RZ, RZ ;  /* 0x000000ffff057224 */ /* 0x000fe200078e00ff */
[----:B01----:R-:W-:Y:S06]  /*06a0*/  @P0 BRA `(.L_x_438) ;  /* 0x0000000000100947 */ /* 0x003fec0003800000 */
[----:B------:R-:W-:Y:S02]  /*06b0*/  LOP3.LUT R7, R19, 0x7fffffff, RZ, 0xc0, !PT ;  /* 0x7fffffff13077812 */ /* 0x000fe400078ec0ff */
[----:B------:R-:W-:-:S03]  /*06c0*/  MOV R8, 0x6f0 ;  /* 0x000006f000087802 */ /* 0x000fc60000000f00 */
[----:B------:R-:W-:-:S07]  /*06d0*/  VIADD R24, R7, 0xfff00000 ;  /* 0xfff0000007187836 */ /* 0x000fce0000000000 */
[----:B------:R-:W-:Y:S05]  /*06e0*/  CALL.REL.NOINC `($__internal_2_$__cuda_sm20_dblrcp_rn_slowpath_v3) ;  /* 0x000000ec00d47944 */ /* 0x000fea0003c00000 */
.L_x_438:
        /* <DEDUP_REMOVED lines=37> */
.L_x_439:
[----:B------:R-:W-:Y:S01]  /*0940*/  IMAD.U32 R38, RZ, RZ, UR4 ;  /* 0x00000004ff267e24 */ /* 0x000fe2000f8e00ff */
[----:B------:R-:W-:Y:S01]  /*0950*/  MOV R39, UR5 ;  /* 0x0000000500277c02 */ /* 0x000fe20008000f00 */
[----:B------:R-:W-:Y:S01]  /*0960*/  IMAD.MOV.U32 R26, RZ, RZ, R10 ;  /* 0x000000ffff1a7224 */ /* 0x000fe200078e000a */
[----:B------:R-:W-:Y:S02]  /*0970*/  MOV R25, RZ ;  /* 0x000000ff00197202 */ /* 0x000fe40000000f00 */
[----:B------:R-:W-:-:S07]  /*0980*/  MOV R24, 0x9a0 ;  /* 0x000009a000187802 */ /* 0x000fce0000000f00 */
[----:B------:R-:W-:Y:S05]  /*0990*/  CALL.REL.NOINC `($__internal_3_$__cuda_sm20_div_u64) ;  /* 0x000000f000a07944 */ /* 0x000fea0003c00000 */
.L_x_440:
        /* <DEDUP_REMOVED lines=9> */
[----:B------:R-:W0:Y:S01]  /*0a30*/  LDCU UR4, c[0x0][0x518] ;  /* 0x0000a300ff0477ac */ /* 0x000e220008000800 */
[----:B------:R-:W-:Y:S02]  /*0a40*/  VIADD R24, R23, 0x96a522ad ;  /* 0x96a522ad17187836 */ /* 0x000fe40000000000 */
[----:B------:R-:W-:Y:S02]  /*0a50*/  IMAD R25, R11, -0x326172a9, RZ ;  /* 0xcd9e8d570b197824 */ /* 0x000fe400078e02ff */
[----:B------:R-:W-:Y:S01]  /*0a60*/  IMAD R16, R8, 0x3, RZ ;  /* 0x0000000308107824 */ /* 0x000fe200078e02ff */
[----:B------:R-:W-:Y:S01]  /*0a70*/  LOP3.LUT R24, R9, R24, RZ, 0x3c, !PT ;  /* 0x0000001809187212 */ /* 0x000fe200078e3cff */
[----:B------:R-:W-:Y:S01]  /*0a80*/  IMAD.MOV.U32 R11, RZ, RZ, RZ ;  /* 0x000000ffff0b7224 */ /* 0x000fe200078e00ff */
[----:B------:R-:W-:Y:S02]  /*0a90*/  LOP3.LUT R9, R14, 0x3, RZ, 0xc0, !PT ;  /* 0x000000030e097812 */ /* 0x000fe400078ec0ff */
[----:B------:R-:W-:Y:S01]  /*0aa0*/  SHF.L.U32 R14, R8, 0x1, RZ ;  /* 0x00000001080e7819 */ /* 0x000fe200000006ff */
[----:B0-----:R-:W-:-:S04]  /*0ab0*/  UIADD3 UR4, UPT, UPT, UR4, -0x1, URZ ;  /* 0xffffffff04047890 */ /* 0x001fc8000fffe0ff */
[----:B------:R-:W-:Y:S02]  /*0ac0*/  ULOP3.LUT UR8, UR4, 0x7, URZ, 0xc0, !UPT ;  /* 0x0000000704087892 */ /* 0x000fe4000f8ec0ff */
[----:B------:R-:W-:Y:S02]  /*0ad0*/  ULOP3.LUT UR4, UR4, 0x3, URZ, 0xc0, !UPT ;  /* 0x0000000304047892 */ /* 0x000fe4000f8ec0ff */
[----:B------:R-:W-:Y:S02]  /*0ae0*/  UIADD3 UR9, UPT, UPT, UR8, -0x1, URZ ;  /* 0xffffffff08097890 */ /* 0x000fe4000fffe0ff */
[----:B------:R-:W-:-:S12]  /*0af0*/  UIADD3 UR4, UPT, UPT, UR4, -0x1, URZ ;  /* 0xffffffff04047890 */ /* 0x000fd8000fffe0ff */
.L_x_661:
[----:B------:R-:W-:Y:S01]  /*0b00*/  IADD3 R0, PT, PT, R0, 0x1, RZ ;  /* 0x0000000100007810 */ /* 0x000fe20007ffe0ff */
[----:B------:R-:W-:Y:S03]  /*0b10*/  BSSY.RECONVERGENT B0, `(.L_x_441) ;  /* 0x000000c000007945 */ /* 0x000fe60003800200 */
[C---:B------:R-:W-:Y:S01]  /*0b20*/  ISETP.NE.AND P0, PT, R0.reuse, RZ, PT ;  /* 0x000000ff0000720c */ /* 0x040fe20003f05270 */
[----:B------:R-:W-:-:S12]  /*0b30*/  IMAD.WIDE.U32 R28, R0, -0x2daee0ad, RZ ;  /* 0xd2511f53001c7825 */ /* 0x000fd800078e00ff */
[----:B--23-5:R-:W-:Y:S05]  /*0b40*/  @P0 BRA `(.L_x_442) ;  /* 0x0000000000200947 */ /* 0x02cfea0003800000 */
        /* <DEDUP_REMOVED lines=8> */
.L_x_442:
[----:B------:R-:W-:Y:S05]  /*0bd0*/  BSYNC.RECONVERGENT B0 ;  /* 0x0000000000007941 */ /* 0x000fea0003800200 */
.L_x_441:
[----:B------:R-:W-:Y:S01]  /*0be0*/  IMAD.WIDE.U32 R26, R6, -0x326172a9, RZ ;  /* 0xcd9e8d57061a7825 */ /* 0x000fe200078e00ff */
[----:B------:R-:W-:Y:S02]  /*0bf0*/  LOP3.LUT R18, R11, R29, R23, 0x96, !PT ;  /* 0x0000001d0b127212 */ /* 0x000fe400078e9617 */
[C---:B------:R-:W-:Y:S01]  /*0c00*/  IADD3 R13, PT, PT, R23.reuse, -0x4498517b, RZ ;  /* 0xbb67ae85170d7810 */ /* 0x040fe20007ffe0ff */
[----:B------:R-:W-:Y:S01]  /*0c10*/  VIADD R29, R22, 0x9e3779b9 ;  /* 0x9e3779b9161d7836 */ /* 0x000fe20000000000 */
[----:B------:R-:W-:Y:S01]  /*0c20*/  LOP3.LUT R30, R2, R27, R22, 0x96, !PT ;  /* 0x0000001b021e7212 */ /* 0x000fe200078e9616 */
[----:B------:R-:W-:Y:S01]  /*0c30*/  IMAD.WIDE.U32 R18, R18, -0x326172a9, RZ ;  /* 0xcd9e8d5712127825 */ /* 0x000fe200078e00ff */
[----:B------:R-:W-:Y:S02]  /*0c40*/  IADD3 R15, PT, PT, R23, 0x32370b8f, RZ ;  /* 0x32370b8f170f7810 */ /* 0x000fe40007ffe0ff */
[----:B------:R-:W-:Y:S01]  /*0c50*/  ISETP.GT.AND P0, PT, R9, 0x1, PT ;  /* 0x000000010900780c */ /* 0x000fe20003f04270 */
[----:B------:R-:W-:Y:S01]  /*0c60*/  IMAD.WIDE.U32 R30, R30, -0x2daee0ad, RZ ;  /* 0xd2511f531e1e7825 */ /* 0x000fe200078e00ff */
[----:B------:R-:W-:-:S03]  /*0c70*/  LOP3.LUT R29, R29, R26, R19, 0x96, !PT ;  /* 0x0000001a1d1d7212 */ /* 0x000fc600078e9613 */
[----:B------:R-:W-:Y:S01]  /*0c80*/  VIADD R19, R23, 0x76cf5d0a ;  /* 0x76cf5d0a17137836 */ /* 0x000fe20000000000 */
[----:B------:R-:W-:Y:S01]  /*0c90*/  LOP3.LUT R26, R13, R28, R31, 0x96, !PT ;  /* 0x0000001c0d1a7212 */ /* 0x000fe200078e961f */
[----:B------:R-:W-:Y:S01]  /*0ca0*/  IMAD.WIDE.U32 R28, R29, -0x2daee0ad, RZ ;  /* 0xd2511f531d1c7825 */ /* 0x000fe200078e00ff */
[----:B------:R-:W-:-:S03]  /*0cb0*/  IADD3 R13, PT, PT, R22, 0x3c6ef372, RZ ;  /* 0x3c6ef372160d7810 */ /* 0x000fc60007ffe0ff */
[----:B------:R-:W-:Y:S01]  /*0cc0*/  IMAD.WIDE.U32 R26, R26, -0x326172a9, RZ ;  /* 0xcd9e8d571a1a7825 */ /* 0x000fe200078e00ff */
[----:B------:R-:W-:-:S04]  /*0cd0*/  LOP3.LUT R19, R19, R30, R29, 0x96, !PT ;  /* 0x0000001e13137212 */ /* 0x000fc800078e961d */
[----:B------:R-:W-:Y:S01]  /*0ce0*/  LOP3.LUT R30, R13, R18, R27, 0x96, !PT ;  /* 0x000000120d1e7212 */ /* 0x000fe200078e961b */
[----:B------:R-:W-:-:S04]  /*0cf0*/  IMAD.WIDE.U32 R18, R19, -0x326172a9, RZ ;  /* 0xcd9e8d5713127825 */ /* 0x000fc800078e00ff */
[----:B------:R-:W-:Y:S02]  /*0d00*/  VIADD R13, R22, 0xdaa66d2b ;  /* 0xdaa66d2b160d7836 */ /* 0x000fe40000000000 */
[----:B------:R-:W-:-:S03]  /*0d10*/  IMAD.WIDE.U32 R30, R30, -0x2daee0ad, RZ ;  /* 0xd2511f531e1e7825 */ /* 0x000fc600078e00ff */
[----:B------:R-:W-:Y:S01]  /*0d20*/  LOP3.LUT R26, R13, R26, R19, 0x96, !PT ;  /* 0x0000001a0d1a7212 */ /* 0x000fe200078e9613 */
[----:B------:R-:W-:Y:S01]  /*0d30*/  VIADD R19, R23, 0xed9eba14 ;  /* 0xed9eba1417137836 */ /* 0x000fe20000000000 */
[----:B------:R-:W-:Y:S02]  /*0d40*/  LOP3.LUT R28, R15, R28, R31, 0x96, !PT ;  /* 0x0000001c0f1c7212 */ /* 0x000fe400078e961f */
[----:B------:R-:W-:Y:S01]  /*0d50*/  IADD3 R13, PT, PT, R22, 0x78dde6e4, RZ ;  /* 0x78dde6e4160d7810 */ /* 0x000fe20007ffe0ff */
[----:B------:R-:W-:-:S04]  /*0d60*/  IMAD.WIDE.U32 R26, R26, -0x2daee0ad, RZ ;  /* 0xd2511f531a1a7825 */ /* 0x000fc800078e00ff */
[----:B------:R-:W-:Y:S01]  /*0d70*/  IMAD.WIDE.U32 R28, R28, -0x326172a9, RZ ;  /* 0xcd9e8d571c1c7825 */ /* 0x000fe200078e00ff */
[----:B------:R-:W-:-:S03]  /*0d80*/  LOP3.LUT R19, R19, R30, R27, 0x96, !PT ;  /* 0x0000001e13137212 */ /* 0x000fc600078e961b */
[----:B------:R-:W-:Y:S01]  /*0d90*/  VIADD R27, R22, 0x1715609d ;  /* 0x1715609d161b7836 */ /* 0x000fe20000000000 */
[----:B------:R-:W-:Y:S01]  /*0da0*/  LOP3.LUT R30, R13, R18, R29, 0x96, !PT ;  /* 0x000000120d1e7212 */ /* 0x000fe200078e961d */
[----:B------:R-:W-:Y:S01]  /*0db0*/  IMAD.WIDE.U32 R18, R19, -0x326172a9, RZ ;  /* 0xcd9e8d5713127825 */ /* 0x000fe200078e00ff */
[----:B------:R-:W-:-:S03]  /*0dc0*/  IADD3 R13, PT, PT, R23, -0x56f99767, RZ ;  /* 0xa9066899170d7810 */ /* 0x000fc60007ffe0ff */
        /* <DEDUP_REMOVED lines=11> */
[----:B------:R-:W-:-:S03]  /*0e80*/  IADD3 R13, PT, PT, R23, 0x1fd5c5a3, RZ ;  /* 0x1fd5c5a3170d7810 */ /* 0x000fc60007ffe0ff */
[----:B------:R-:W-:Y:S01]  /*0e90*/  IMAD.WIDE.U32 R30, R30, -0x2daee0ad, RZ ;  /* 0xd2511f531e1e7825 */ /* 0x000fe200078e00ff */
[----:B------:R-:W-:-:S03]  /*0ea0*/  LOP3.LUT R27, R27, R28, R19, 0x96, !PT ;  /* 0x0000001c1b1b7212 */ /* 0x000fc600078e9613 */
[----:B------:R-:W-:Y:S01]  /*0eb0*/  VIADD R19, R23, 0xdb3d7428 ;  /* 0xdb3d742817137836 */ /* 0x000fe20000000000 */
[----:B------:R-:W-:Y:S01]  /*0ec0*/  LOP3.LUT R28, R13, R26, R31, 0x96, !PT ;  /* 0x0000001a0d1c7212 */ /* 0x000fe200078e961f */
[----:B------:R-:W-:Y:S01]  /*0ed0*/  IMAD.WIDE.U32 R26, R27, -0x2daee0ad, RZ ;  /* 0xd2511f531b1a7825 */ /* 0x000fe200078e00ff */
[----:B------:R-:W-:-:S03]  /*0ee0*/  IADD3 R13, PT, PT, R22, -0xe443238, RZ ;  /* 0xf1bbcdc8160d7810 */ /* 0x000fc60007ffe0ff */
[----:B------:R-:W-:Y:S01]  /*0ef0*/  IMAD.WIDE.U32 R28, R28, -0x326172a9, RZ ;  /* 0xcd9e8d571c1c7825 */ /* 0x000fe200078e00ff */
[----:B------:R-:W-:Y:S02]  /*0f00*/  LOP3.LUT R19, R19, R30, R27, 0x96, !PT ;  /* 0x0000001e13137212 */ /* 0x000fe400078e961b */
[----:B------:R-:W-:Y:S01]  /*0f10*/  IADD3 R27, PT, PT, R23, -0x695add53, RZ ;  /* 0x96a522ad171b7810 */ /* 0x000fe20007ffe0ff */
[----:B------:R-:W-:Y:S01]  /*0f20*/  IMAD R30, R4, -0x2daee0ad, RZ ;  /* 0xd2511f53041e7824 */ /* 0x000fe200078e02ff */
[----:B------:R-:W-:Y:S01]  /*0f30*/  LOP3.LUT R4, R13, R18, R29, 0x96, !PT ;  /* 0x000000120d047212 */ /* 0x000fe200078e961d */
[----:B------:R-:W-:Y:S02]  /*0f40*/  VIADD R13, R22, 0x8ff34781 ;  /* 0x8ff34781160d7836 */ /* 0x000fe40000000000 */
[----:B------:R-:W-:-:S04]  /*0f50*/  IMAD.WIDE.U32 R18, R19, -0x326172a9, RZ ;  /* 0xcd9e8d5713127825 */ /* 0x000fc800078e00ff */
[----:B------:R-:W-:Y:S01]  /*0f60*/  IMAD.HI.U32 R15, R4, -0x2daee0ad, RZ ;  /* 0xd2511f53040f7827 */ /* 0x000fe200078e00ff */
[----:B------:R-:W-:-:S04]  /*0f70*/  LOP3.LUT R13, R13, R28, R19, 0x96, !PT ;  /* 0x0000001c0d0d7212 */ /* 0x000fc800078e9613 */
        /* <DEDUP_REMOVED lines=11> */
.L_x_443:
        /* <DEDUP_REMOVED lines=9> */
.L_x_444:
[----:B------:R-:W0:Y:S01]  /*10c0*/  LDC R28, c[0x0][0x518] ;  /* 0x00014600ff1c7b82 */ /* 0x000e220000000800 */
[----:B------:R-:W-:Y:S01]  /*10d0*/  I2FP.F32.U32 R17, R17 ;  /* 0x0000001100117245 */ /* 0x000fe20000201000 */
[----:B------:R-:W-:Y:S01]  /*10e0*/  IMAD.MOV.U32 R24, RZ, RZ, 0x2f800000 ;  /* 0x2f800000ff187424 */ /* 0x000fe200078e00ff */
[----:B------:R-:W-:Y:S01]  /*10f0*/  I2FP.F32.U32 R40, R25 ;  /* 0x0000001900287245 */ /* 0x000fe20000201000 */
[----:B------:R-:W-:Y:S01]  /*1100*/  BSSY.RECONVERGENT B0, `(.L_x_445) ;  /* 0x0000ddf000007945 */ /* 0x000fe20003800200 */
[----:B------:R-:W-:Y:S01]  /*1110*/  I2FP.F32.U32 R41, R26 ;  /* 0x0000001a00297245 */ /* 0x000fe20000201000 */
[-C--:B------:R-:W-:Y:S01]  /*1120*/  FFMA.FTZ R17, R17, R24.reuse, 1.1641532182693481445e-10 ;  /* 0x2f00000011117423 */ /* 0x080fe20000010018 */
[----:B------:R-:W-:Y:S01]  /*1130*/  I2FP.F32.U32 R42, R27 ;  /* 0x0000001b002a7245 */ /* 0x000fe20000201000 */
[-C--:B------:R-:W-:Y:S02]  /*1140*/  FFMA.FTZ R40, R40, R24.reuse, 1.1641532182693481445e-10 ;  /* 0x2f00000028287423 */ /* 0x080fe40000010018 */
[----:B------:R-:W-:-:S02]  /*1150*/  FFMA.FTZ R41, R41, R24, 1.1641532182693481445e-10 ;  /* 0x2f00000029297423 */ /* 0x000fc40000010018 */
[----:B------:R-:W-:Y:S01]  /*1160*/  FFMA.FTZ R42, R42, R24, 1.1641532182693481445e-10 ;  /* 0x2f0000002a2a7423 */ /* 0x000fe20000010018 */
[----:B0-----:R-:W-:-:S13]  /*1170*/  ISETP.GE.AND P0, PT, R28, 0x2, PT ;  /* 0x000000021c00780c */ /* 0x001fda0003f06270 */
        /* <DEDUP_REMOVED lines=8> */
[----:B------:R-:W-:Y:S01]  /*1200*/  VIADD R24, R28, 0xffffffff ;  /* 0xffffffff1c187836 */ /* 0x000fe20000000000 */
[----:B------:R-:W-:Y:S02]  /*1210*/  CS2R R36, SRZ ;  /* 0x0000000000247805 */ /* 0x000fe4000001ff00 */
[----:B------:R-:W-:Y:S01]  /*1220*/  MOV R38, R3 ;  /* 0x0000000300267202 */ /* 0x000fe20000000f00 */
[----:B------:R-:W-:Y:S01]  /*1230*/  IMAD.MOV.U32 R39, RZ, RZ, R5 ;  /* 0x000000ffff277224 */ /* 0x000fe200078e0005 */
[----:B------:R-:W-:Y:S02]  /*1240*/  ISETP.GE.U32.AND P0, PT, R25, 0x7, PT ;  /* 0x000000071900780c */ /* 0x000fe40003f06070 */
[----:B------:R-:W-:-:S05]  /*1250*/  LOP3.LUT R24, R24, 0xfffffff8, RZ, 0xc0, !PT ;  /* 0xfffffff818187812 */ /* 0x000fca00078ec0ff */
[----:B------:R-:W-:Y:S01]  /*1260*/  IMAD.MOV R47, RZ, RZ, -R24 ;  /* 0x000000ffff2f7224 */ /* 0x000fe200078e0a18 */
[----:B0-----:R-:W-:-:S05]  /*1270*/  MOV R35, UR5 ;  /* 0x0000000500237c02 */ /* 0x001fca0008000f00 */
[----:B------:R-:W-:Y:S05]  /*1280*/  @!P0 BRA `(.L_x_449) ;  /* 0x0000001c00148947 */ /* 0x000fea0003800000 */
[----:B------:R-:W-:-:S07]  /*1290*/  IADD3 R43, PT, PT, R28, -0x4, RZ ;  /* 0xfffffffc1c2b7810 */ /* 0x000fce0007ffe0ff */
.L_x_474:
        /* <DEDUP_REMOVED lines=32> */
.L_x_451:
[----:B------:R-:W-:Y:S01]  /*14a0*/  MOV R26, R48 ;  /* 0x00000030001a7202 */ /* 0x000fe20000000f00 */
[----:B------:R-:W-:Y:S01]  /*14b0*/  IMAD.MOV.U32 R25, RZ, RZ, R49 ;  /* 0x000000ffff197224 */ /* 0x000fe200078e0031 */
[----:B------:R-:W-:-:S07]  /*14c0*/  MOV R24, 0x14e0 ;  /* 0x000014e000187802 */ /* 0x000fce0000000f00 */
[----:B------:R-:W-:Y:S05]  /*14d0*/  CALL.REL.NOINC `($__internal_3_$__cuda_sm20_div_u64) ;  /* 0x000000e400d07944 */ /* 0x000fea0003c00000 */
[-C--:B------:R-:W-:Y:S01]  /*14e0*/  IADD3 R29, P0, PT, RZ, -R26.reuse, RZ ;  /* 0x8000001aff1d7210 */ /* 0x080fe20007f1e0ff */
[----:B------:R-:W-:Y:S01]  /*14f0*/  IMAD.MOV.U32 R53, RZ, RZ, R27 ;  /* 0x000000ffff357224 */ /* 0x000fe200078e001b */
[----:B------:R-:W-:Y:S02]  /*1500*/  MOV R52, R26 ;  /* 0x0000001a00347202 */ /* 0x000fe40000000f00 */
[----:B------:R-:W-:Y:S01]  /*1510*/  IADD3.X R25, PT, PT, RZ, ~R27, RZ, P0, !PT ;  /* 0x8000001bff197210 */ /* 0x000fe200007fe4ff */
[----:B------:R-:W-:-:S04]  /*1520*/  IMAD.WIDE.U32 R38, R48, R29, R38 ;  /* 0x0000001d30267225 */ /* 0x000fc800078e0026 */
[----:B------:R-:W-:-:S04]  /*1530*/  IMAD R25, R25, R48, RZ ;  /* 0x0000003019197224 */ /* 0x000fc800078e02ff */
[----:B------:R-:W-:-:S04]  /*1540*/  IMAD R25, R49, R29, R25 ;  /* 0x0000001d31197224 */ /* 0x000fc800078e0219 */
[----:B------:R-:W-:-:S07]  /*1550*/  IMAD.IADD R29, R39, 0x1, R25 ;  /* 0x00000001271d7824 */ /* 0x000fce00078e0219 */
.L_x_452:
[----:B------:R-:W-:Y:S05]  /*1560*/  BSYNC.RECONVERGENT B2 ;  /* 0x0000000000027941 */ /* 0x000fea0003800200 */
.L_x_450:
[----:B------:R-:W-:Y:S01]  /*1570*/  IADD3 R48, PT, PT, R43, 0x2, RZ ;  /* 0x000000022b307810 */ /* 0x000fe20007ffe0ff */
[----:B------:R-:W-:Y:S01]  /*1580*/  UMOV UR5, 0xd0 ;  /* 0x000000d000057882 */ /* 0x000fe20000000000 */
[----:B------:R-:W-:Y:S01]  /*1590*/  BSSY.RECONVERGENT B2, `(.L_x_453) ;  /* 0x0000035000027945 */ /* 0x000fe20003800200 */
[----:B------:R-:W-:Y:S02]  /*15a0*/  LEA R24, R35, UR5, 0x3 ;  /* 0x0000000523187c11 */ /* 0x000fe4000f8e18ff */
[----:B------:R-:W-:-:S04]  /*15b0*/  IMAD.SHL.U32 R54, R48, 0x8, RZ ;  /* 0x0000000830367824 */ /* 0x000fc800078e00ff */
        /* <DEDUP_REMOVED lines=33> */
.L_x_454:
[----:B------:R-:W-:Y:S01]  /*17d0*/  MOV R38, R52 ;  /* 0x0000003400267202 */ /* 0x000fe20000000f00 */
[----:B------:R-:W-:Y:S01]  /*17e0*/  IMAD.MOV.U32 R39, RZ, RZ, R53 ;  /* 0x000000ffff277224 */ /* 0x000fe200078e0035 */
[----:B------:R-:W-:Y:S01]  /*17f0*/  MOV R26, R54 ;  /* 0x00000036001a7202 */ /* 0x000fe20000000f00 */
[----:B------:R-:W-:Y:S01]  /*1800*/  IMAD.MOV.U32 R25, RZ, RZ, R55 ;  /* 0x000000ffff197224 */ /* 0x000fe200078e0037 */
[----:B------:R-:W-:-:S07]  /*1810*/  MOV R24, 0x1830 ;  /* 0x0000183000187802 */ /* 0x000fce0000000f00 */
[----:B------:R-:W-:Y:S05]  /*1820*/  CALL.REL.NOINC `($__internal_3_$__cuda_sm20_div_u64) ;  /* 0x000000e000fc7944 */ /* 0x000fea0003c00000 */
        /* <DEDUP_REMOVED lines=11> */
.L_x_455:
[----:B------:R-:W-:Y:S05]  /*18e0*/  BSYNC.RECONVERGENT B2 ;  /* 0x0000000000027941 */ /* 0x000fea0003800200 */
.L_x_453:
        /* <DEDUP_REMOVED lines=39> */
.L_x_457:
        /* <DEDUP_REMOVED lines=8> */
[----:B------:R-:W-:Y:S02]  /*1be0*/  MOV R25, R53 ;  /* 0x0000003500197202 */ /* 0x000fe40000000f00 */
[----:B------:R-:W-:Y:S01]  /*1bf0*/  IADD3.X R29, PT, PT, RZ, ~R27, RZ, P0, !PT ;  /* 0x8000001bff1d7210 */ /* 0x000fe200007fe4ff */
[----:B------:R-:W-:-:S04]  /*1c00*/  IMAD.WIDE.U32 R24, R48, R31, R24 ;  /* 0x0000001f30187225 */ /* 0x000fc800078e0018 */
[----:B------:R-:W-:Y:S02]  /*1c10*/  IMAD R29, R29, R48, RZ ;  /* 0x000000301d1d7224 */ /* 0x000fe400078e02ff */
[----:B------:R-:W-:Y:S02]  /*1c20*/  IMAD.MOV.U32 R48, RZ, RZ, R26 ;  /* 0x000000ffff307224 */ /* 0x000fe400078e001a */
[----:B------:R-:W-:Y:S01]  /*1c30*/  IMAD R29, R49, R31, R29 ;  /* 0x0000001f311d7224 */ /* 0x000fe200078e021d */
[----:B------:R-:W-:Y:S01]  /*1c40*/  MOV R49, R27 ;  /* 0x0000001b00317202 */ /* 0x000fe20000000f00 */
[----:B------:R-:W-:-:S03]  /*1c50*/  IMAD.MOV.U32 R31, RZ, RZ, R24 ;  /* 0x000000ffff1f7224 */ /* 0x000fc600078e0018 */
[----:B------:R-:W-:-:S07]  /*1c60*/  IADD3 R29, PT, PT, R25, R29, RZ ;  /* 0x0000001d191d7210 */ /* 0x000fce0007ffe0ff */
.L_x_458:
[----:B------:R-:W-:Y:S05]  /*1c70*/  BSYNC.RECONVERGENT B2 ;  /* 0x0000000000027941 */ /* 0x000fea0003800200 */
.L_x_456:
        /* <DEDUP_REMOVED lines=38> */
.L_x_460:
[----:B------:R-:W-:Y:S01]  /*1ee0*/  IMAD.MOV.U32 R38, RZ, RZ, R48 ;  /* 0x000000ffff267224 */ /* 0x000fe200078e0030 */
[----:B------:R-:W-:Y:S01]  /*1ef0*/  MOV R39, R49 ;  /* 0x0000003100277202 */ /* 0x000fe20000000f00 */
[----:B------:R-:W-:Y:S01]  /*1f00*/  IMAD.MOV.U32 R26, RZ, RZ, R52 ;  /* 0x000000ffff1a7224 */ /* 0x000fe200078e0034 */
[----:B------:R-:W-:Y:S02]  /*1f10*/  MOV R25, R53 ;  /* 0x0000003500197202 */ /* 0x000fe40000000f00 */
[----:B------:R-:W-:-:S07]  /*1f20*/  MOV R24, 0x1f40 ;  /* 0x00001f4000187802 */ /* 0x000fce0000000f00 */
[----:B------:R-:W-:Y:S05]  /*1f30*/  CALL.REL.NOINC `($__internal_3_$__cuda_sm20_div_u64) ;  /* 0x000000dc00387944 */ /* 0x000fea0003c00000 */
[----:B------:R-:W-:Y:S01]  /*1f40*/  IADD3 R31, P0, PT, RZ, -R26, RZ ;  /* 0x8000001aff1f7210 */ /* 0x000fe20007f1e0ff */
[----:B------:R-:W-:Y:S01]  /*1f50*/  IMAD.MOV.U32 R25, RZ, RZ, R49 ;  /* 0x000000ffff197224 */ /* 0x000fe200078e0031 */
[----:B------:R-:W-:-:S03]  /*1f60*/  MOV R24, R48 ;  /* 0x0000003000187202 */ /* 0x000fc60000000f00 */
[----:B------:R-:W-:Y:S02]  /*1f70*/  IMAD.X R29, RZ, RZ, ~R27, P0 ;  /* 0x000000ffff1d7224 */ /* 0x000fe400000e0e1b */
[----:B------:R-:W-:-:S04]  /*1f80*/  IMAD.WIDE.U32 R24, R52, R31, R24 ;  /* 0x0000001f34187225 */ /* 0x000fc800078e0018 */
[----:B------:R-:W-:Y:S01]  /*1f90*/  IMAD R29, R29, R52, RZ ;  /* 0x000000341d1d7224 */ /* 0x000fe200078e02ff */
[----:B------:R-:W-:-:S03]  /*1fa0*/  MOV R52, R26 ;  /* 0x0000001a00347202 */ /* 0x000fc60000000f00 */
[----:B------:R-:W-:Y:S01]  /*1fb0*/  IMAD R29, R53, R31, R29 ;  /* 0x0000001f351d7224 */ /* 0x000fe200078e021d */
[----:B------:R-:W-:Y:S01]  /*1fc0*/  MOV R31, R24 ;  /* 0x00000018001f7202 */ /* 0x000fe20000000f00 */
[----:B------:R-:W-:Y:S02]  /*1fd0*/  IMAD.MOV.U32 R53, RZ, RZ, R27 ;  /* 0x000000ffff357224 */ /* 0x000fe400078e001b */
[----:B------:R-:W-:-:S07]  /*1fe0*/  IMAD.IADD R29, R25, 0x1, R29 ;  /* 0x00000001191d7824 */ /* 0x000fce00078e021d */
.L_x_461:
[----:B------:R-:W-:Y:S05]  /*1ff0*/  BSYNC.RECONVERGENT B2 ;  /* 0x0000000000027941 */ /* 0x000fea0003800200 */
.L_x_459:
[C---:B------:R-:W-:Y:S01]  /*2000*/  IADD3 R36, PT, PT, R43.reuse, -0x1, RZ ;  /* 0xffffffff2b247810 */ /* 0x040fe20007ffe0ff */
        /* <DEDUP_REMOVED lines=38> */
.L_x_463:
        /* <DEDUP_REMOVED lines=17> */
.L_x_464:
[----:B------:R-:W-:Y:S05]  /*2380*/  BSYNC.RECONVERGENT B2 ;  /* 0x0000000000027941 */ /* 0x000fea0003800200 */
.L_x_462:
[----:B------:R-:W-:Y:S01]  /*2390*/  IADD3 R35, PT, PT, R43, -0x2, RZ ;  /* 0xfffffffe2b237810 */ /* 0x000fe20007ffe0ff */
[----:B------:R-:W-:Y:S01]  /*23a0*/  UMOV UR5, 0xd0 ;  /* 0x000000d000057882 */ /* 0x000fe20000000000 */
[----:B------:R-:W-:Y:S01]  /*23b0*/  BSSY.RECONVERGENT B2, `(.L_x_465) ;  /* 0x0000036000027945 */ /* 0x000fe20003800200 */
[----:B------:R-:W-:Y:S02]  /*23c0*/  LEA R24, R36, UR5, 0x3 ;  /* 0x0000000524187c11 */ /* 0x000fe4000f8e18ff */
[----:B------:R-:W-:Y:S01]  /*23d0*/  IMAD.SHL.U32 R52, R35, 0x8, RZ ;  /* 0x0000000823347824 */ /* 0x000fe200078e00ff */
[----:B------:R-:W-:-:S03]  /*23e0*/  MOV R36, R54 ;  /* 0x0000003600247202 */ /* 0x000fc60000000f00 */
        /* <DEDUP_REMOVED lines=33> */
.L_x_466:
        /* <DEDUP_REMOVED lines=17> */
.L_x_467:
[----:B------:R-:W-:Y:S05]  /*2710*/  BSYNC.RECONVERGENT B2 ;  /* 0x0000000000027941 */ /* 0x000fea0003800200 */
.L_x_465:
        /* <DEDUP_REMOVED lines=39> */
.L_x_469:
        /* <DEDUP_REMOVED lines=17> */
.L_x_470:
[----:B------:R-:W-:Y:S05]  /*2aa0*/  BSYNC.RECONVERGENT B2 ;  /* 0x0000000000027941 */ /* 0x000fea0003800200 */
.L_x_468:
        /* <DEDUP_REMOVED lines=38> */
.L_x_472:
        /* <DEDUP_REMOVED lines=13> */
[----:B------:R-:W-:Y:S01]  /*2de0*/  IMAD R29, R29, R52, RZ ;  /* 0x000000341d1d7224 */ /* 0x000fe200078e02ff */
[----:B------:R-:W-:-:S03]  /*2df0*/  MOV R49, R24 ;  /* 0x0000001800317202 */ /* 0x000fc60000000f00 */
[----:B------:R-:W-:-:S04]  /*2e00*/  IMAD R29, R53, R31, R29 ;  /* 0x0000001f351d7224 */ /* 0x000fc800078e021d */
[----:B------:R-:W-:-:S07]  /*2e10*/  IMAD.IADD R29, R25, 0x1, R29 ;  /* 0x00000001191d7824 */ /* 0x000fce00078e021d */
.L_x_473:
[----:B------:R-:W-:Y:S05]  /*2e20*/  BSYNC.RECONVERGENT B2 ;  /* 0x0000000000027941 */ /* 0x000fea0003800200 */
.L_x_471:
[----:B------:R-:W-:Y:S01]  /*2e30*/  UMOV UR5, 0xd0 ;  /* 0x000000d000057882 */ /* 0x000fe20000000000 */
[----:B------:R-:W-:Y:S01]  /*2e40*/  IMAD.MOV.U32 R36, RZ, RZ, R54 ;  /* 0x000000ffff247224 */ /* 0x000fe200078e0036 */
[----:B------:R-:W-:Y:S02]  /*2e50*/  LEA R24, R35, UR5, 0x3 ;  /* 0x0000000523187c11 */ /* 0x000fe4000f8e18ff */
[----:B------:R-:W-:-:S04]  /*2e60*/  IADD3 R43, PT, PT, R43, -0x8, RZ ;  /* 0xfffffff82b2b7810 */ /* 0x000fc80007ffe0ff */
[----:B------:R-:W0:Y:S02]  /*2e70*/  LDC.64 R24, c[0x0][R24+0x380] ;  /* 0x0000e00018187b82 */ /* 0x000e240000000a00 */
[-C--:B0-----:R-:W-:Y:S02]  /*2e80*/  IMAD R25, R25, R49.reuse, RZ ;  /* 0x0000003119197224 */ /* 0x081fe400078e02ff */
[----:B------:R-:W-:-:S04]  /*2e90*/  IMAD.WIDE.U32 R36, R24, R49, R36 ;  /* 0x0000003118247225 */ /* 0x000fc800078e0024 */
[----:B------:R-:W-:-:S04]  /*2ea0*/  IMAD R25, R24, R29, R25 ;  /* 0x0000001d18197224 */ /* 0x000fc800078e0219 */
[----:B------:R-:W-:Y:S01]  /*2eb0*/  IMAD.IADD R37, R37, 0x1, R25 ;  /* 0x0000000125257824 */ /* 0x000fe200078e0219 */
[----:B------:R-:W-:Y:S06]  /*2ec0*/  @P2 BRA `(.L_x_474) ;  /* 0xffffffe000f42947 */ /* 0x000fec000383ffff */
[----:B------:R-:W-:-:S07]  /*2ed0*/  IADD3 R35, PT, PT, R43, 0x4, RZ ;  /* 0x000000042b237810 */ /* 0x000fce0007ffe0ff */
.L_x_449:
[----:B------:R-:W-:-:S09]  /*2ee0*/  UISETP.NE.AND UP0, UPT, UR8, URZ, UPT ;  /* 0x000000ff0800728c */ /* 0x000fd2000bf05270 */
[----:B------:R-:W-:Y:S05]  /*2ef0*/  BRA.U !UP0, `(.L_x_475) ;  /* 0x0000001908207547 */ /* 0x000fea000b800000 */
[----:B------:R-:W-:-:S09]  /*2f00*/  UISETP.GE.U32.AND UP0, UPT, UR9, 0x3, UPT ;  /* 0x000000030900788c */ /* 0x000fd2000bf06070 */
        /* <DEDUP_REMOVED lines=32> */
.L_x_478:
[----:B------:R-:W-:Y:S01]  /*3110*/  MOV R26, R48 ;  /* 0x00000030001a7202 */ /* 0x000fe20000000f00 */
[----:B------:R-:W-:Y:S01]  /*3120*/  IMAD.MOV.U32 R25, RZ, RZ, R49 ;  /* 0x000000ffff197224 */ /* 0x000fe200078e0031 */
[----:B------:R-:W-:-:S07]  /*3130*/  MOV R24, 0x3150 ;  /* 0x0000315000187802 */ /* 0x000fce0000000f00 */
[----:B------:R-:W-:Y:S05]  /*3140*/  CALL.REL.NOINC `($__internal_3_$__cuda_sm20_div_u64) ;  /* 0x000000c800b47944 */ /* 0x000fea0003c00000 */
[----:B------:R-:W-:-:S04]  /*3150*/  IADD3 R29, P0, PT, RZ, -R26, RZ ;  /* 0x8000001aff1d7210 */ /* 0x000fc80007f1e0ff */
[----:B------:R-:W-:Y:S01]  /*3160*/  IADD3.X R25, PT, PT, RZ, ~R27, RZ, P0, !PT ;  /* 0x8000001bff197210 */ /* 0x000fe200007fe4ff */
[----:B------:R-:W-:-:S04]  /*3170*/  IMAD.WIDE.U32 R38, R48, R29, R38 ;  /* 0x0000001d30267225 */ /* 0x000fc800078e0026 */
[----:B------:R-:W-:Y:S01]  /*3180*/  IMAD R25, R25, R48, RZ ;  /* 0x0000003019197224 */ /* 0x000fe200078e02ff */
[----:B------:R-:W-:-:S03]  /*3190*/  MOV R48, R26 ;  /* 0x0000001a00307202 */ /* 0x000fc60000000f00 */
[----:B------:R-:W-:Y:S02]  /*31a0*/  IMAD R25, R49, R29, R25 ;  /* 0x0000001d31197224 */ /* 0x000fe400078e0219 */
[----:B------:R-:W-:Y:S02]  /*31b0*/  IMAD.MOV.U32 R49, RZ, RZ, R27 ;  /* 0x000000ffff317224 */ /* 0x000fe400078e001b */
[----:B------:R-:W-:-:S07]  /*31c0*/  IMAD.IADD R29, R39, 0x1, R25 ;  /* 0x00000001271d7824 */ /* 0x000fce00078e0219 */
.L_x_479:
[----:B------:R-:W-:Y:S05]  /*31d0*/  BSYNC.RECONVERGENT B2 ;  /* 0x0000000000027941 */ /* 0x000fea0003800200 */
.L_x_477:
[----:B------:R-:W-:Y:S01]  /*31e0*/  IADD3 R47, PT, PT, R35, -0x2, RZ ;  /* 0xfffffffe232f7810 */ /* 0x000fe20007ffe0ff */
        /* <DEDUP_REMOVED lines=37> */
.L_x_481:
        /* <DEDUP_REMOVED lines=17> */
.L_x_482:
[----:B------:R-:W-:Y:S05]  /*3550*/  BSYNC.RECONVERGENT B2 ;  /* 0x0000000000027941 */ /* 0x000fea0003800200 */
.L_x_480:
        /* <DEDUP_REMOVED lines=39> */
.L_x_484:
        /* <DEDUP_REMOVED lines=17> */
.L_x_485:
[----:B------:R-:W-:Y:S05]  /*38e0*/  BSYNC.RECONVERGENT B2 ;  /* 0x0000000000027941 */ /* 0x000fea0003800200 */
.L_x_483:
[----:B------:R-:W-:Y:S01]  /*38f0*/  VIADD R35, R35, 0xfffffffc ;  /* 0xfffffffc23237836 */ /* 0x000fe20000000000 */
[----:B------:R-:W-:Y:S01]  /*3900*/  UMOV UR5, 0xd0 ;  /* 0x000000d000057882 */ /* 0x000fe20000000000 */
[----:B------:R-:W-:Y:S01]  /*3910*/  BSSY.RECONVERGENT B2, `(.L_x_486) ;  /* 0x0000035000027945 */ /* 0x000fe20003800200 */
[----:B------:R-:W-:Y:S01]  /*3920*/  LEA R24, R36, UR5, 0x3 ;  /* 0x0000000524187c11 */ /* 0x000fe2000f8e18ff */
[----:B------:R-:W-:Y:S01]  /*3930*/  IMAD.MOV.U32 R36, RZ, RZ, R54 ;  /* 0x000000ffff247224 */ /* 0x000fe200078e0036 */
        /* <DEDUP_REMOVED lines=33> */
.L_x_487:
        /* <DEDUP_REMOVED lines=13> */
[----:B------:R-:W-:Y:S02]  /*3c20*/  IMAD R29, R29, R52, RZ ;  /* 0x000000341d1d7224 */ /* 0x000fe400078e02ff */
[----:B------:R-:W-:Y:S02]  /*3c30*/  IMAD.MOV.U32 R49, RZ, RZ, R24 ;  /* 0x000000ffff317224 */ /* 0x000fe400078e0018 */
[----:B------:R-:W-:-:S05]  /*3c40*/  IMAD R29, R53, R31, R29 ;  /* 0x0000001f351d7224 */ /* 0x000fca00078e021d */
[----:B------:R-:W-:-:S07]  /*3c50*/  IADD3 R29, PT, PT, R25, R29, RZ ;  /* 0x0000001d191d7210 */ /* 0x000fce0007ffe0ff */
.L_x_488:
[----:B------:R-:W-:Y:S05]  /*3c60*/  BSYNC.RECONVERGENT B2 ;  /* 0x0000000000027941 */ /* 0x000fea0003800200 */
.L_x_486:
[----:B------:R-:W-:Y:S01]  /*3c70*/  UMOV UR5, 0xd0 ;  /* 0x000000d000057882 */ /* 0x000fe20000000000 */
[----:B------:R-:W-:Y:S02]  /*3c80*/  MOV R36, R54 ;  /* 0x0000003600247202 */ /* 0x000fe40000000f00 */
[----:B------:R-:W-:-:S06]  /*3c90*/  LEA R24, R35, UR5, 0x3 ;  /* 0x0000000523187c11 */ /* 0x000fcc000f8e18ff */
[----:B------:R-:W0:Y:S02]  /*3ca0*/  LDC.64 R24, c[0x0][R24+0x380] ;  /* 0x0000e00018187b82 */ /* 0x000e240000000a00 */
[-C--:B0-----:R-:W-:Y:S02]  /*3cb0*/  IMAD R25, R25, R49.reuse, RZ ;  /* 0x0000003119197224 */ /* 0x081fe400078e02ff */
[----:B------:R-:W-:-:S04]  /*3cc0*/  IMAD.WIDE.U32 R36, R24, R49, R36 ;  /* 0x0000003118247225 */ /* 0x000fc800078e0024 */
[----:B------:R-:W-:-:S04]  /*3cd0*/  IMAD R25, R24, R29, R25 ;  /* 0x0000001d18197224 */ /* 0x000fc800078e0219 */
[----:B------:R-:W-:-:S07]  /*3ce0*/  IMAD.IADD R37, R37, 0x1, R25 ;  /* 0x0000000125257824 */ /* 0x000fce00078e0219 */
.L_x_476:
[----:B------:R-:W0:Y:S02]  /*3cf0*/  LDCU UR5, c[0x0][0x518] ;  /* 0x0000a300ff0577ac */ /* 0x000e240008000800 */
[----:B0-----:R-:W-:-:S04]  /*3d00*/  UIADD3 UR5, UPT, UPT, UR5, -0x1, URZ ;  /* 0xffffffff05057890 */ /* 0x001fc8000fffe0ff */
[----:B------:R-:W-:-:S09]  /*3d10*/  ULOP3.LUT UP0, URZ, UR5, 0x3, URZ, 0xc0, !UPT ;  /* 0x0000000305ff7892 */ /* 0x000fd2000f80c0ff */
[----:B------:R-:W-:Y:S05]  /*3d20*/  BRA.U !UP0, `(.L_x_475) ;  /* 0x0000000908947547 */ /* 0x000fea000b800000 */
[----:B------:R-:W-:-:S09]  /*3d30*/  UISETP.NE.AND UP0, UPT, UR4, URZ, UPT ;  /* 0x000000ff0400728c */ /* 0x000fd2000bf05270 */
        /* <DEDUP_REMOVED lines=32> */
.L_x_491:
[----:B------:R-:W-:Y:S01]  /*3f40*/  IMAD.MOV.U32 R26, RZ, RZ, R48 ;  /* 0x000000ffff1a7224 */ /* 0x000fe200078e0030 */
[----:B------:R-:W-:Y:S02]  /*3f50*/  MOV R25, R49 ;  /* 0x0000003100197202 */ /* 0x000fe40000000f00 */
[----:B------:R-:W-:-:S07]  /*3f60*/  MOV R24, 0x3f80 ;  /* 0x00003f8000187802 */ /* 0x000fce0000000f00 */
[----:B------:R-:W-:Y:S05]  /*3f70*/  CALL.REL.NOINC `($__internal_3_$__cuda_sm20_div_u64) ;  /* 0x000000bc00287944 */ /* 0x000fea0003c00000 */
[----:B------:R-:W-:-:S05]  /*3f80*/  IADD3 R29, P0, PT, RZ, -R26, RZ ;  /* 0x8000001aff1d7210 */ /* 0x000fca0007f1e0ff */
[----:B------:R-:W-:Y:S02]  /*3f90*/  IMAD.X R25, RZ, RZ, ~R27, P0 ;  /* 0x000000ffff197224 */ /* 0x000fe400000e0e1b */
[----:B------:R-:W-:-:S04]  /*3fa0*/  IMAD.WIDE.U32 R38, R48, R29, R38 ;  /* 0x0000001d30267225 */ /* 0x000fc800078e0026 */
[----:B------:R-:W-:Y:S02]  /*3fb0*/  IMAD R25, R25, R48, RZ ;  /* 0x0000003019197224 */ /* 0x000fe400078e02ff */
[----:B------:R-:W-:Y:S02]  /*3fc0*/  IMAD.MOV.U32 R48, RZ, RZ, R26 ;  /* 0x000000ffff307224 */ /* 0x000fe400078e001a */
[----:B------:R-:W-:Y:S01]  /*3fd0*/  IMAD R25, R49, R29, R25 ;  /* 0x0000001d31197224 */ /* 0x000fe200078e0219 */
[----:B------:R-:W-:-:S04]  /*3fe0*/  MOV R49, R27 ;  /* 0x0000001b00317202 */ /* 0x000fc80000000f00 */
[----:B------:R-:W-:-:S07]  /*3ff0*/  IADD3 R29, PT, PT, R39, R25, RZ ;  /* 0x00000019271d7210 */ /* 0x000fce0007ffe0ff */
.L_x_492:
[----:B------:R-:W-:Y:S05]  /*4000*/  BSYNC.RECONVERGENT B2 ;  /* 0x0000000000027941 */ /* 0x000fea0003800200 */
.L_x_490:
[----:B------:R-:W-:Y:S01]  /*4010*/  VIADD R35, R35, 0xfffffffe ;  /* 0xfffffffe23237836 */ /* 0x000fe20000000000 */
[----:B------:R-:W-:Y:S01]  /*4020*/  UMOV UR5, 0xd0 ;  /* 0x000000d000057882 */ /* 0x000fe20000000000 */
[----:B------:R-:W-:Y:S01]  /*4030*/  BSSY.RECONVERGENT B2, `(.L_x_493) ;  /* 0x0000034000027945 */ /* 0x000fe20003800200 */
[----:B------:R-:W-:Y:S02]  /*4040*/  LEA R24, R43, UR5, 0x3 ;  /* 0x000000052b187c11 */ /* 0x000fe4000f8e18ff */
        /* <DEDUP_REMOVED lines=33> */
.L_x_494:
        /* <DEDUP_REMOVED lines=17> */
.L_x_495:
[----:B------:R-:W-:Y:S05]  /*4370*/  BSYNC.RECONVERGENT B2 ;  /* 0x0000000000027941 */ /* 0x000fea0003800200 */
.L_x_493:
[----:B------:R-:W-:Y:S01]  /*4380*/  UMOV UR5, 0xd0 ;  /* 0x000000d000057882 */ /* 0x000fe20000000000 */
[----:B------:R-:W-:Y:S01]  /*4390*/  IMAD.MOV.U32 R36, RZ, RZ, R54 ;  /* 0x000000ffff247224 */ /* 0x000fe200078e0036 */
[----:B------:R-:W-:-:S06]  /*43a0*/  LEA R24, R35, UR5, 0x3 ;  /* 0x0000000523187c11 */ /* 0x000fcc000f8e18ff */
[----:B------:R-:W0:Y:S02]  /*43b0*/  LDC.64 R24, c[0x0][R24+0x380] ;  /* 0x0000e00018187b82 */ /* 0x000e240000000a00 */
[-C--:B0-----:R-:W-:Y:S02]  /*43c0*/  IMAD R25, R25, R49.reuse, RZ ;  /* 0x0000003119197224 */ /* 0x081fe400078e02ff */
[----:B------:R-:W-:-:S04]  /*43d0*/  IMAD.WIDE.U32 R36, R24, R49, R36 ;  /* 0x0000003118247225 */ /* 0x000fc800078e0024 */
[----:B------:R-:W-:-:S05]  /*43e0*/  IMAD R25, R24, R29, R25 ;  /* 0x0000001d18197224 */ /* 0x000fca00078e0219 */
[----:B------:R-:W-:-:S07]  /*43f0*/  IADD3 R37, PT, PT, R37, R25, RZ ;  /* 0x0000001925257210 */ /* 0x000fce0007ffe0ff */
.L_x_489:
        /* <DEDUP_REMOVED lines=35> */
.L_x_497:
[----:B------:R-:W-:Y:S01]  /*4630*/  MOV R26, R48 ;  /* 0x00000030001a7202 */ /* 0x000fe20000000f00 */
[----:B------:R-:W-:Y:S01]  /*4640*/  IMAD.MOV.U32 R25, RZ, RZ, R49 ;  /* 0x000000ffff197224 */ /* 0x000fe200078e0031 */
[----:B------:R-:W-:-:S07]  /*4650*/  MOV R24, 0x4670 ;  /* 0x0000467000187802 */ /* 0x000fce0000000f00 */
[----:B------:R-:W-:Y:S05]  /*4660*/  CALL.REL.NOINC `($__internal_3_$__cuda_sm20_div_u64) ;  /* 0x000000b4006c7944 */ /* 0x000fea0003c00000 */
[----:B------:R-:W-:-:S04]  /*4670*/  IADD3 R31, P0, PT, RZ, -R26, RZ ;  /* 0x8000001aff1f7210 */ /* 0x000fc80007f1e0ff */
[----:B------:R-:W-:Y:S01]  /*4680*/  IADD3.X R29, PT, PT, RZ, ~R27, RZ, P0, !PT ;  /* 0x8000001bff1d7210 */ /* 0x000fe200007fe4ff */
[----:B------:R-:W-:Y:S01]  /*4690*/  IMAD.WIDE.U32 R24, R48, R31, R38 ;  /* 0x0000001f30187225 */ /* 0x000fe200078e0026 */
[----:B------:R-:W-:-:S03]  /*46a0*/  MOV R39, R27 ;  /* 0x0000001b00277202 */ /* 0x000fc60000000f00 */
[----:B------:R-:W-:Y:S02]  /*46b0*/  IMAD R29, R29, R48, RZ ;  /* 0x000000301d1d7224 */ /* 0x000fe400078e02ff */
[----:B------:R-:W-:Y:S02]  /*46c0*/  IMAD.MOV.U32 R38, RZ, RZ, R26 ;  /* 0x000000ffff267224 */ /* 0x000fe400078e001a */
[----:B------:R-:W-:Y:S01]  /*46d0*/  IMAD R29, R49, R31, R29 ;  /* 0x0000001f311d7224 */ /* 0x000fe200078e021d */
[----:B------:R-:W-:-:S03]  /*46e0*/  MOV R49, R24 ;  /* 0x0000001800317202 */ /* 0x000fc60000000f00 */
[----:B------:R-:W-:-:S07]  /*46f0*/  IMAD.IADD R29, R25, 0x1, R29 ;  /* 0x00000001191d7824 */ /* 0x000fce00078e021d */
.L_x_498:
[----:B------:R-:W-:Y:S05]  /*4700*/  BSYNC.RECONVERGENT B2 ;  /* 0x0000000000027941 */ /* 0x000fea0003800200 */
.L_x_496:
[----:B------:R-:W-:Y:S02]  /*4710*/  UMOV UR5, 0xd0 ;  /* 0x000000d000057882 */ /* 0x000fe40000000000 */
[----:B------:R-:W-:-:S06]  /*4720*/  LEA R24, R35, UR5, 0x3 ;  /* 0x0000000523187c11 */ /* 0x000fcc000f8e18ff */
[----:B------:R-:W0:Y:S02]  /*4730*/  LDC.64 R24, c[0x0][R24+0x380] ;  /* 0x0000e00018187b82 */ /* 0x000e240000000a00 */
[-C--:B0-----:R-:W-:Y:S02]  /*4740*/  IMAD R25, R25, R49.reuse, RZ ;  /* 0x0000003119197224 */ /* 0x081fe400078e02ff */
[----:B------:R-:W-:-:S04]  /*4750*/  IMAD.WIDE.U32 R36, R24, R49, R36 ;  /* 0x0000003118247225 */ /* 0x000fc800078e0024 */
[----:B------:R-:W-:-:S04]  /*4760*/  IMAD R25, R24, R29, R25 ;  /* 0x0000001d18197224 */ /* 0x000fc800078e0219 */
[----:B------:R-:W-:-:S07]  /*4770*/  IMAD.IADD R37, R37, 0x1, R25 ;  /* 0x0000000125257824 */ /* 0x000fce00078e0219 */
.L_x_475:
[----:B------:R-:W0:Y:S01]  /*4780*/  LDCU.64 UR10, c[0x0][0x450] ;  /* 0x00008a00ff0a77ac */ /* 0x000e220008000a00 */
        /* <DEDUP_REMOVED lines=8> */
.L_x_448:
[----:B------:R-:W-:Y:S05]  /*4810*/  BSYNC.RECONVERGENT B1 ;  /* 0x0000000000017941 */ /* 0x000fea0003800200 */
.L_x_447:
        /* <DEDUP_REMOVED lines=8> */
[----:B------:R-:W-:Y:S01]  /*48a0*/  CS2R R36, SRZ ;  /* 0x0000000000247805 */ /* 0x000fe2000001ff00 */
[----:B------:R-:W2:Y:S01]  /*48b0*/  LDCU UR10, c[0x0][0x518] ;  /* 0x0000a300ff0a77ac */ /* 0x000ea20008000800 */
[----:B-1----:R-:W-:-:S04]  /*48c0*/  UIADD3 UR5, UPT, UPT, UR5, -0x2, URZ ;  /* 0xfffffffe05057890 */ /* 0x002fc8000fffe0ff */
[----:B------:R-:W-:Y:S01]  /*48d0*/  UISETP.GE.U32.AND UP0, UPT, UR5, 0x7, UPT ;  /* 0x000000070500788c */ /* 0x000fe2000bf06070 */
[----:B--2---:R-:W-:-:S08]  /*48e0*/  MOV R44, UR10 ;  /* 0x0000000a002c7c02 */ /* 0x004fd00008000f00 */
[----:B------:R-:W-:Y:S05]  /*48f0*/  BRA.U !UP0, `(.L_x_501) ;  /* 0x0000001d081c7547 */ /* 0x000fea000b800000 */
[----:B------:R-:W-:-:S07]  /*4900*/  IMAD.MOV.U32 R47, RZ, RZ, RZ ;  /* 0x000000ffff2f7224 */ /* 0x000fce00078e00ff */
.L_x_526:
[----:B------:R-:W-:Y:S01]  /*4910*/  IADD3 R35, PT, PT, R44, -0x1, RZ ;  /* 0xffffffff2c237810 */ /* 0x000fe20007ffe0ff */
[----:B------:R-:W-:Y:S04]  /*4920*/  BSSY.RECONVERGENT B2, `(.L_x_502) ;  /* 0x0000029000027945 */ /* 0x000fe80003800200 */
[----:B------:R-:W-:-:S06]  /*4930*/  IMAD.SHL.U32 R48, R35, 0x8, RZ ;  /* 0x0000000823307824 */ /* 0x000fcc00078e00ff */
[----:B------:R-:W1:Y:S02]  /*4940*/  LDC.64 R48, c[0x0][R48+0x388] ;  /* 0x0000e20030307b82 */ /* 0x000e640000000a00 */
[----:B-1----:R-:W-:-:S04]  /*4950*/  LOP3.LUT R24, R39, R49, RZ, 0xfc, !PT ;  /* 0x0000003127187212 */ /* 0x002fc800078efcff */
[----:B------:R-:W-:-:S13]  /*4960*/  ISETP.NE.U32.AND P0, PT, R24, RZ, PT ;  /* 0x000000ff1800720c */ /* 0x000fda0003f05070 */
[----:B------:R-:W-:Y:S05]  /*4970*/  @P0 BRA `(.L_x_503) ;  /* 0x00000000005c0947 */ /* 0x000fea0003800000 */
[----:B0-----:R-:W0:Y:S01]  /*4980*/  I2F.U32.RP R26, R48 ;  /* 0x00000030001a7306 */ /* 0x001e220000209000 */
        /* <DEDUP_REMOVED lines=22> */
.L_x_503:
[----:B0-----:R-:W-:Y:S01]  /*4af0*/  MOV R26, R48 ;  /* 0x00000030001a7202 */ /* 0x001fe20000000f00 */
[----:B------:R-:W-:Y:S01]  /*4b00*/  IMAD.MOV.U32 R25, RZ, RZ, R49 ;  /* 0x000000ffff197224 */ /* 0x000fe200078e0031 */
[----:B------:R-:W-:-:S07]  /*4b10*/  MOV R24, 0x4b30 ;  /* 0x00004b3000187802 */ /* 0x000fce0000000f00 */
[----:B-----5:R-:W-:Y:S05]  /*4b20*/  CALL.REL.NOINC `($__internal_3_$__cuda_sm20_div_u64) ;  /* 0x000000b0003c7944 */ /* 0x020fea0003c00000 */
        /* <DEDUP_REMOVED lines=8> */
.L_x_504:
[----:B------:R-:W-:Y:S05]  /*4bb0*/  BSYNC.RECONVERGENT B2 ;  /* 0x0000000000027941 */ /* 0x000fea0003800200 */
.L_x_502:
        /* <DEDUP_REMOVED lines=38> */
.L_x_506:
[----:B------:R-:W-:Y:S01]  /*4e20*/  MOV R38, R52 ;  /* 0x0000003400267202 */ /* 0x000fe20000000f00 */
[----:B------:R-:W-:Y:S01]  /*4e30*/  IMAD.MOV.U32 R39, RZ, RZ, R53 ;  /* 0x000000ffff277224 */ /* 0x000fe200078e0035 */
[----:B------:R-:W-:Y:S01]  /*4e40*/  MOV R26, R56 ;  /* 0x00000038001a7202 */ /* 0x000fe20000000f00 */
[----:B------:R-:W-:Y:S01]  /*4e50*/  IMAD.MOV.U32 R25, RZ, RZ, R57 ;  /* 0x000000ffff197224 */ /* 0x000fe200078e0039 */
[----:B------:R-:W-:-:S07]  /*4e60*/  MOV R24, 0x4e80 ;  /* 0x00004e8000187802 */ /* 0x000fce0000000f00 */
[----:B-----5:R-:W-:Y:S05]  /*4e70*/  CALL.REL.NOINC `($__internal_3_$__cuda_sm20_div_u64) ;  /* 0x000000ac00687944 */ /* 0x020fea0003c00000 */
        /* <DEDUP_REMOVED lines=11> */
.L_x_507:
[----:B------:R-:W-:Y:S05]  /*4f30*/  BSYNC.RECONVERGENT B2 ;  /* 0x0000000000027941 */ /* 0x000fea0003800200 */
.L_x_505:
        /* <DEDUP_REMOVED lines=39> */
.L_x_509:
        /* <DEDUP_REMOVED lines=17> */
.L_x_510:
[----:B------:R-:W-:Y:S05]  /*52c0*/  BSYNC.RECONVERGENT B2 ;  /* 0x0000000000027941 */ /* 0x000fea0003800200 */
.L_x_508:
        /* <DEDUP_REMOVED lines=39> */
.L_x_512:
        /* <DEDUP_REMOVED lines=17> */
.L_x_513:
[----:B------:R-:W-:Y:S05]  /*5650*/  BSYNC.RECONVERGENT B2 ;  /* 0x0000000000027941 */ /* 0x000fea0003800200 */
.L_x_511:
        /* <DEDUP_REMOVED lines=39> */
.L_x_515:
        /* <DEDUP_REMOVED lines=17> */
.L_x_516:
[----:B------:R-:W-:Y:S05]  /*59e0*/  BSYNC.RECONVERGENT B2 ;  /* 0x0000000000027941 */ /* 0x000fea0003800200 */
.L_x_514:
        /* <DEDUP_REMOVED lines=39> */
.L_x_518:
        /* <DEDUP_REMOVED lines=17> */
.L_x_519:
[----:B------:R-:W-:Y:S05]  /*5d70*/  BSYNC.RECONVERGENT B2 ;  /* 0x0000000000027941 */ /* 0x000fea0003800200 */
.L_x_517:
        /* <DEDUP_REMOVED lines=39> */
.L_x_521:
        /* <DEDUP_REMOVED lines=17> */
.L_x_522:
[----:B------:R-:W-:Y:S05]  /*6100*/  BSYNC.RECONVERGENT B2 ;  /* 0x0000000000027941 */ /* 0x000fea0003800200 */
.L_x_520:
        /* <DEDUP_REMOVED lines=38> */
.L_x_524:
[----:B------:R-:W-:Y:S01]  /*6370*/  IMAD.MOV.U32 R38, RZ, RZ, R48 ;  /* 0x000000ffff267224 */ /* 0x000fe200078e0030 */
[----:B------:R-:W-:Y:S01]  /*6380*/  MOV R39, R49 ;  /* 0x0000003100277202 */ /* 0x000fe20000000f00 */
[----:B------:R-:W-:Y:S01]  /*6390*/  IMAD.MOV.U32 R26, RZ, RZ, R52 ;  /* 0x000000ffff1a7224 */ /* 0x000fe200078e0034 */
[----:B------:R-:W-:Y:S02]  /*63a0*/  MOV R25, R53 ;  /* 0x0000003500197202 */ /* 0x000fe40000000f00 */
[----:B------:R-:W-:-:S07]  /*63b0*/  MOV R24, 0x63d0 ;  /* 0x000063d000187802 */ /* 0x000fce0000000f00 */
[----:B-----5:R-:W-:Y:S05]  /*63c0*/  CALL.REL.NOINC `($__internal_3_$__cuda_sm20_div_u64) ;  /* 0x0000009800147944 */ /* 0x020fea0003c00000 */
        /* <DEDUP_REMOVED lines=11> */
.L_x_525:
[----:B------:R-:W-:Y:S05]  /*6480*/  BSYNC.RECONVERGENT B2 ;  /* 0x0000000000027941 */ /* 0x000fea0003800200 */
.L_x_523:
[----:B------:R-:W-:Y:S01]  /*6490*/  UMOV UR5, 0xd0 ;  /* 0x000000d000057882 */ /* 0x000fe20000000000 */
[----:B------:R-:W-:Y:S01]  /*64a0*/  IADD3 R47, PT, PT, R47, 0x8, RZ ;  /* 0x000000082f2f7810 */ /* 0x000fe20007ffe0ff */
[----:B------:R-:W-:Y:S01]  /*64b0*/  IMAD.MOV.U32 R34, RZ, RZ, R36 ;  /* 0x000000ffff227224 */ /* 0x000fe200078e0024 */
[----:B------:R-:W-:Y:S01]  /*64c0*/  LEA R24, R44, UR5, 0x3 ;  /* 0x000000052c187c11 */ /* 0x000fe2000f8e18ff */
[----:B------:R-:W0:Y:S05]  /*64d0*/  LDCU UR5, c[0x0][0x518] ;  /* 0x0000a300ff0577ac */ /* 0x000e2a0008000800 */
[----:B------:R-:W1:Y:S01]  /*64e0*/  LDC.64 R24, c[0x0][R24+0x380] ;  /* 0x0000e00018187b82 */ /* 0x000e620000000a00 */
[----:B0-----:R-:W-:-:S04]  /*64f0*/  UIADD3 UR5, UPT, UPT, UR5, -0x1, URZ ;  /* 0xffffffff05057890 */ /* 0x001fc8000fffe0ff */
[----:B------:R-:W-:-:S06]  /*6500*/  ULOP3.LUT UR5, UR5, 0xfffffff8, URZ, 0xc0, !UPT ;  /* 0xfffffff805057892 */ /* 0x000fcc000f8ec0ff */
[----:B------:R-:W-:Y:S01]  /*6510*/  ISETP.NE.AND P0, PT, R47, UR5, PT ;  /* 0x000000052f007c0c */ /* 0x000fe2000bf05270 */
[-C--:B-1----:R-:W-:Y:S02]  /*6520*/  IMAD R25, R25, R49.reuse, RZ ;  /* 0x0000003119197224 */ /* 0x082fe400078e02ff */
[----:B------:R-:W-:-:S04]  /*6530*/  IMAD.WIDE.U32 R36, R24, R49, R34 ;  /* 0x0000003118247225 */ /* 0x000fc800078e0022 */
[----:B------:R-:W-:-:S05]  /*6540*/  IMAD R25, R24, R29, R25 ;  /* 0x0000001d18197224 */ /* 0x000fca00078e0219 */
[----:B------:R-:W-:Y:S01]  /*6550*/  IADD3 R37, PT, PT, R37, R25, RZ ;  /* 0x0000001925257210 */ /* 0x000fe20007ffe0ff */
[----:B------:R-:W-:Y:S06]  /*6560*/  @P0 BRA `(.L_x_526) ;  /* 0xffffffe000e80947 */ /* 0x000fec000383ffff */
.L_x_501:
[----:B------:R-:W-:-:S09]  /*6570*/  UISETP.NE.AND UP0, UPT, UR8, URZ, UPT ;  /* 0x000000ff0800728c */ /* 0x000fd2000bf05270 */
[----:B------:R-:W-:Y:S05]  /*6580*/  BRA.U !UP0, `(.L_x_527) ;  /* 0x0000001908207547 */ /* 0x000fea000b800000 */
[----:B------:R-:W-:-:S09]  /*6590*/  UISETP.GE.U32.AND UP0, UPT, UR9, 0x3, UPT ;  /* 0x000000030900788c */ /* 0x000fd2000bf06070 */
[----:B------:R-:W-:Y:S05]  /*65a0*/  BRA.U !UP0, `(.L_x_528) ;  /* 0x0000000d08747547 */ /* 0x000fea000b800000 */
[----:B------:R-:W-:Y:S01]  /*65b0*/  VIADD R35, R44, 0xffffffff ;  /* 0xffffffff2c237836 */ /* 0x000fe20000000000 */
[----:B------:R-:W-:Y:S04]  /*65c0*/  BSSY.RECONVERGENT B2, `(.L_x_529) ;  /* 0x000002a000027945 */ /* 0x000fe80003800200 */
[----:B------:R-:W-:-:S06]  /*65d0*/  SHF.L.U32 R48, R35, 0x3, RZ ;  /* 0x0000000323307819 */ /* 0x000fcc00000006ff */
[----:B------:R-:W1:Y:S02]  /*65e0*/  LDC.64 R48, c[0x0][R48+0x388] ;  /* 0x0000e20030307b82 */ /* 0x000e640000000a00 */
[----:B-1----:R-:W-:-:S04]  /*65f0*/  LOP3.LUT R24, R39, R49, RZ, 0xfc, !PT ;  /* 0x0000003127187212 */ /* 0x002fc800078efcff */
[----:B------:R-:W-:-:S13]  /*6600*/  ISETP.NE.U32.AND P0, PT, R24, RZ, PT ;  /* 0x000000ff1800720c */ /* 0x000fda0003f05070 */
[----:B------:R-:W-:Y:S05]  /*6610*/  @P0 BRA `(.L_x_530) ;  /* 0x0000000000600947 */ /* 0x000fea0003800000 */
[----:B0-----:R-:W0:Y:S01]  /*6620*/  I2F.U32.RP R26, R48 ;  /* 0x00000030001a7306 */ /* 0x001e220000209000 */
        /* <DEDUP_REMOVED lines=23> */
.L_x_530:
[----:B0-----:R-:W-:Y:S01]  /*67a0*/  MOV R26, R48 ;  /* 0x00000030001a7202 */ /* 0x001fe20000000f00 */
[----:B------:R-:W-:Y:S01]  /*67b0*/  IMAD.MOV.U32 R25, RZ, RZ, R49 ;  /* 0x000000ffff197224 */ /* 0x000fe200078e0031 */
[----:B------:R-:W-:-:S07]  /*67c0*/  MOV R24, 0x67e0 ;  /* 0x000067e000187802 */ /* 0x000fce0000000f00 */
[----:B-----5:R-:W-:Y:S05]  /*67d0*/  CALL.REL.NOINC `($__internal_3_$__cuda_sm20_div_u64) ;  /* 0x0000009400107944 */ /* 0x020fea0003c00000 */
        /* <DEDUP_REMOVED lines=8> */
.L_x_531:
[----:B------:R-:W-:Y:S05]  /*6860*/  BSYNC.RECONVERGENT B2 ;  /* 0x0000000000027941 */ /* 0x000fea0003800200 */
.L_x_529:
        /* <DEDUP_REMOVED lines=38> */
.L_x_533:
        /* <DEDUP_REMOVED lines=17> */
.L_x_534:
[----:B------:R-:W-:Y:S05]  /*6be0*/  BSYNC.RECONVERGENT B2 ;  /* 0x0000000000027941 */ /* 0x000fea0003800200 */
.L_x_532:
        /* <DEDUP_REMOVED lines=39> */
.L_x_536:
        /* <DEDUP_REMOVED lines=17> */
.L_x_537:
[----:B------:R-:W-:Y:S05]  /*6f70*/  BSYNC.RECONVERGENT B2 ;  /* 0x0000000000027941 */ /* 0x000fea0003800200 */
.L_x_535:
        /* <DEDUP_REMOVED lines=38> */
.L_x_539:
        /* <DEDUP_REMOVED lines=17> */
.L_x_540:
[----:B------:R-:W-:Y:S05]  /*72f0*/  BSYNC.RECONVERGENT B2 ;  /* 0x0000000000027941 */ /* 0x000fea0003800200 */
.L_x_538:
        /* <DEDUP_REMOVED lines=8> */
.L_x_528:
[----:B------:R-:W1:Y:S02]  /*7380*/  LDCU UR5, c[0x0][0x518] ;  /* 0x0000a300ff0577ac */ /* 0x000e640008000800 */
[----:B-1----:R-:W-:-:S04]  /*7390*/  UIADD3 UR5, UPT, UPT, UR5, -0x1, URZ ;  /* 0xffffffff05057890 */ /* 0x002fc8000fffe0ff */
[----:B------:R-:W-:-:S09]  /*73a0*/  ULOP3.LUT UP0, URZ, UR5, 0x3, URZ, 0xc0, !UPT ;  /* 0x0000000305ff7892 */ /* 0x000fd2000f80c0ff */
[----:B------:R-:W-:Y:S05]  /*73b0*/  BRA.U !UP0, `(.L_x_527) ;  /* 0x0000000908947547 */ /* 0x000fea000b800000 */
[----:B------:R-:W-:-:S09]  /*73c0*/  UISETP.NE.AND UP0, UPT, UR4, URZ, UPT ;  /* 0x000000ff0400728c */ /* 0x000fd2000bf05270 */
[----:B------:R-:W-:Y:S05]  /*73d0*/  BRA.U !UP0, `(.L_x_541) ;  /* 0x0000000508ac7547 */ /* 0x000fea000b800000 */
        /* <DEDUP_REMOVED lines=31> */
.L_x_543:
[----:B0-----:R-:W-:Y:S01]  /*75d0*/  IMAD.MOV.U32 R26, RZ, RZ, R48 ;  /* 0x000000ffff1a7224 */ /* 0x001fe200078e0030 */
[----:B------:R-:W-:Y:S02]  /*75e0*/  MOV R25, R49 ;  /* 0x0000003100197202 */ /* 0x000fe40000000f00 */
[----:B------:R-:W-:-:S07]  /*75f0*/  MOV R24, 0x7610 ;  /* 0x0000761000187802 */ /* 0x000fce0000000f00 */
[----:B-----5:R-:W-:Y:S05]  /*7600*/  CALL.REL.NOINC `($__internal_3_$__cuda_sm20_div_u64) ;  /* 0x0000008400847944 */ /* 0x020fea0003c00000 */
        /* <DEDUP_REMOVED lines=8> */
.L_x_544:
[----:B------:R-:W-:Y:S05]  /*7690*/  BSYNC.RECONVERGENT B2 ;  /* 0x0000000000027941 */ /* 0x000fea0003800200 */
.L_x_542:
        /* <DEDUP_REMOVED lines=37> */
.L_x_546:
        /* <DEDUP_REMOVED lines=17> */
.L_x_547:
[----:B------:R-:W-:Y:S05]  /*7a00*/  BSYNC.RECONVERGENT B2 ;  /* 0x0000000000027941 */ /* 0x000fea0003800200 */
.L_x_545:
        /* <DEDUP_REMOVED lines=8> */
.L_x_541:
[----:B------:R-:W1:Y:S02]  /*7a90*/  LDCU UR5, c[0x0][0x518] ;  /* 0x0000a300ff0577ac */ /* 0x000e640008000800 */
[----:B-1----:R-:W-:-:S04]  /*7aa0*/  ULOP3.LUT UR5, UR5, 0x1, URZ, 0xc0, !UPT ;  /* 0x0000000105057892 */ /* 0x002fc8000f8ec0ff */
[----:B------:R-:W-:-:S09]  /*7ab0*/  UISETP.NE.U32.AND UP0, UPT, UR5, 0x1, UPT ;  /* 0x000000010500788c */ /* 0x000fd2000bf05070 */
        /* <DEDUP_REMOVED lines=32> */
.L_x_549:
[----:B0-----:R-:W-:Y:S01]  /*7cc0*/  MOV R26, R48 ;  /* 0x00000030001a7202 */ /* 0x001fe20000000f00 */
[----:B------:R-:W-:Y:S01]  /*7cd0*/  IMAD.MOV.U32 R25, RZ, RZ, R49 ;  /* 0x000000ffff197224 */ /* 0x000fe200078e0031 */
[----:B------:R-:W-:-:S07]  /*7ce0*/  MOV R24, 0x7d00 ;  /* 0x00007d0000187802 */ /* 0x000fce0000000f00 */
[----:B-----5:R-:W-:Y:S05]  /*7cf0*/  CALL.REL.NOINC `($__internal_3_$__cuda_sm20_div_u64) ;  /* 0x0000007c00c87944 */ /* 0x020fea0003c00000 */
        /* <DEDUP_REMOVED lines=9> */
.L_x_550:
[----:B------:R-:W-:Y:S05]  /*7d90*/  BSYNC.RECONVERGENT B2 ;  /* 0x0000000000027941 */ /* 0x000fea0003800200 */
.L_x_548:
[----:B------:R-:W-:Y:S02]  /*7da0*/  UMOV UR5, 0xd0 ;  /* 0x000000d000057882 */ /* 0x000fe40000000000 */
[----:B------:R-:W-:-:S06]  /*7db0*/  LEA R24, R44, UR5, 0x3 ;  /* 0x000000052c187c11 */ /* 0x000fcc000f8e18ff */
[----:B------:R-:W0:Y:S02]  /*7dc0*/  LDC.64 R24, c[0x0][R24+0x380] ;  /* 0x0000e00018187b82 */ /* 0x000e240000000a00 */
[-C--:B0-----:R-:W-:Y:S02]  /*7dd0*/  IMAD R25, R25, R49.reuse, RZ ;  /* 0x0000003119197224 */ /* 0x081fe400078e02ff */
[----:B------:R-:W-:-:S04]  /*7de0*/  IMAD.WIDE.U32 R36, R24, R49, R36 ;  /* 0x0000003118247225 */ /* 0x000fc800078e0024 */
[----:B------:R-:W-:-:S04]  /*7df0*/  IMAD R25, R24, R29, R25 ;  /* 0x0000001d18197224 */ /* 0x000fc800078e0219 */
[----:B------:R-:W-:-:S07]  /*7e00*/  IMAD.IADD R37, R37, 0x1, R25 ;  /* 0x0000000125257824 */ /* 0x000fce00078e0219 */
.L_x_527:
[----:B------:R-:W1:Y:S01]  /*7e10*/  LDCU.64 UR10, c[0x0][0x450] ;  /* 0x00008a00ff0a77ac */ /* 0x000e620008000a00 */
[----:B------:R-:W0:Y:S01]  /*7e20*/  LDCU.64 UR12, c[0x0][0x380] ;  /* 0x00007000ff0c77ac */ /* 0x000e220008000a00 */
[----:B-1----:R-:W-:Y:S02]  /*7e30*/  IMAD R39, R39, UR10, RZ ;  /* 0x0000000a27277c24 */ /* 0x002fe4000f8e02ff */
[----:B------:R-:W-:-:S04]  /*7e40*/  IMAD.WIDE.U32 R24, R38, UR10, R36 ;  /* 0x0000000a26187c25 */ /* 0x000fc8000f8e0024 */
[----:B------:R-:W-:Y:S01]  /*7e50*/  IMAD R39, R38, UR11, R39 ;  /* 0x0000000b26277c24 */ /* 0x000fe2000f8e0227 */
[----:B0-----:R-:W-:-:S04]  /*7e60*/  LEA R26, P0, R24, UR12, 0x1 ;  /* 0x0000000c181a7c11 */ /* 0x001fc8000f8008ff */
[----:B------:R-:W-:-:S04]  /*7e70*/  IADD3 R25, PT, PT, R25, R39, RZ ;  /* 0x0000002719197210 */ /* 0x000fc80007ffe0ff */
[----:B------:R-:W-:-:S05]  /*7e80*/  LEA.HI.X R27, R24, UR13, R25, 0x1, P0 ;  /* 0x0000000d181b7c11 */ /* 0x000fca00080f0c19 */
[----:B------:R1:W5:Y:S02]  /*7e90*/  LDG.E.U16 R44, desc[UR6][R26.64] ;  /* 0x000000061a2c7981 */ /* 0x000364000c1e1500 */
.L_x_500:
[----:B------:R-:W-:Y:S05]  /*7ea0*/  BSYNC.RECONVERGENT B1 ;  /* 0x0000000000017941 */ /* 0x000fea0003800200 */
.L_x_499:
[----:B------:R-:W2:Y:S01]  /*7eb0*/  LDCU.64 UR10, c[0x0][0x860] ;  /* 0x00010c00ff0a77ac */ /* 0x000ea20008000a00 */
[----:B------:R-:W-:Y:S01]  /*7ec0*/  IADD3 R38, P1, PT, R14, R3, RZ ;  /* 0x000000030e267210 */ /* 0x000fe20007f3e0ff */
[----:B------:R-:W-:Y:S04]  /*7ed0*/  BSSY.RECONVERGENT B1, `(.L_x_551) ;  /* 0x0000366000017945 */ /* 0x000fe80003800200 */
[----:B------:R-:W-:Y:S01]  /*7ee0*/  IMAD.X R39, RZ, RZ, R5, P1 ;  /* 0x000000ffff277224 */ /* 0x000fe200008e0605 */
[----:B--2---:R-:W-:-:S04]  /*7ef0*/  ISETP.GE.U32.AND P0, PT, R38, UR10, PT ;  /* 0x0000000a26007c0c */ /* 0x004fc8000bf06070 */
[----:B------:R-:W-:-:S13]  /*7f00*/  ISETP.GE.U32.AND.EX P0, PT, R39, UR11, PT, P0 ;  /* 0x0000000b27007c0c */ /* 0x000fda000bf06100 */
[----:B------:R-:W-:Y:S05]  /*7f10*/  @P0 BRA `(.L_x_552) ;  /* 0x0000003400840947 */ /* 0x000fea0003800000 */
[----:B------:R-:W2:Y:S01]  /*7f20*/  LDCU UR5, c[0x0][0x518] ;  /* 0x0000a300ff0577ac */ /* 0x000ea20008000800 */
[----:B------:R-:W-:Y:S01]  /*7f30*/  CS2R R36, SRZ ;  /* 0x0000000000247805 */ /* 0x000fe2000001ff00 */
[----:B------:R-:W3:Y:S01]  /*7f40*/  LDCU UR10, c[0x0][0x518] ;  /* 0x0000a300ff0a77ac */ /* 0x000ee20008000800 */
[----:B--2---:R-:W-:-:S04]  /*7f50*/  UIADD3 UR5, UPT, UPT, UR5, -0x2, URZ ;  /* 0xfffffffe05057890 */ /* 0x004fc8000fffe0ff */
[----:B------:R-:W-:Y:S01]  /*7f60*/  UISETP.GE.U32.AND UP0, UPT, UR5, 0x7, UPT ;  /* 0x000000070500788c */ /* 0x000fe2000bf06070 */
[----:B---3--:R-:W-:-:S08]  /*7f70*/  MOV R35, UR10 ;  /* 0x0000000a00237c02 */ /* 0x008fd00008000f00 */
[----:B------:R-:W-:Y:S05]  /*7f80*/  BRA.U !UP0, `(.L_x_553) ;  /* 0x0000001d081c7547 */ /* 0x000fea000b800000 */
[----:B------:R-:W-:-:S07]  /*7f90*/  IMAD.MOV.U32 R45, RZ, RZ, RZ ;  /* 0x000000ffff2d7224 */ /* 0x000fce00078e00ff */
.L_x_578:
[----:B------:R-:W-:Y:S01]  /*7fa0*/  IADD3 R47, PT, PT, R35, -0x1, RZ ;  /* 0xffffffff232f7810 */ /* 0x000fe20007ffe0ff */
[----:B------:R-:W-:Y:S04]  /*7fb0*/  BSSY.RECONVERGENT B2, `(.L_x_554) ;  /* 0x0000029000027945 */ /* 0x000fe80003800200 */
[----:B------:R-:W-:-:S06]  /*7fc0*/  IMAD.SHL.U32 R48, R47, 0x8, RZ ;  /* 0x000000082f307824 */ /* 0x000fcc00078e00ff */
[----:B------:R-:W2:Y:S02]  /*7fd0*/  LDC.64 R48, c[0x0][R48+0x388] ;  /* 0x0000e20030307b82 */ /* 0x000ea40000000a00 */
[----:B--2---:R-:W-:-:S04]  /*7fe0*/  LOP3.LUT R24, R39, R49, RZ, 0xfc, !PT ;  /* 0x0000003127187212 */ /* 0x004fc800078efcff */
[----:B------:R-:W-:-:S13]  /*7ff0*/  ISETP.NE.U32.AND P0, PT, R24, RZ, PT ;  /* 0x000000ff1800720c */ /* 0x000fda0003f05070 */
[----:B------:R-:W-:Y:S05]  /*8000*/  @P0 BRA `(.L_x_555) ;  /* 0x00000000005c0947 */ /* 0x000fea0003800000 */
[----:B01----:R-:W0:Y:S01]  /*8010*/  I2F.U32.RP R26, R48 ;  /* 0x00000030001a7306 */ /* 0x003e220000209000 */
        /* <DEDUP_REMOVED lines=22> */
.L_x_555:
[----:B01----:R-:W-:Y:S01]  /*8180*/  MOV R26, R48 ;  /* 0x00000030001a7202 */ /* 0x003fe20000000f00 */
        /* <DEDUP_REMOVED lines=11> */
.L_x_556:
[----:B------:R-:W-:Y:S05]  /*8240*/  BSYNC.RECONVERGENT B2 ;  /* 0x0000000000027941 */ /* 0x000fea0003800200 */
.L_x_554:
        /* <DEDUP_REMOVED lines=38> */
.L_x_558:
        /* <DEDUP_REMOVED lines=17> */
.L_x_559:
[----:B------:R-:W-:Y:S05]  /*85c0*/  BSYNC.RECONVERGENT B2 ;  /* 0x0000000000027941 */ /* 0x000fea0003800200 */
.L_x_557:
        /* <DEDUP_REMOVED lines=39> */
.L_x_561:
        /* <DEDUP_REMOVED lines=17> */
.L_x_562:
[----:B------:R-:W-:Y:S05]  /*8950*/  BSYNC.RECONVERGENT B2 ;  /* 0x0000000000027941 */ /* 0x000fea0003800200 */
.L_x_560:
        /* <DEDUP_REMOVED lines=39> */
.L_x_564:
        /* <DEDUP_REMOVED lines=17> */
.L_x_565:
[----:B------:R-:W-:Y:S05]  /*8ce0*/  BSYNC.RECONVERGENT B2 ;  /* 0x0000000000027941 */ /* 0x000fea0003800200 */
.L_x_563:
        /* <DEDUP_REMOVED lines=39> */
.L_x_567:
        /* <DEDUP_REMOVED lines=17> */
.L_x_568:
[----:B------:R-:W-:Y:S05]  /*9070*/  BSYNC.RECONVERGENT B2 ;  /* 0x0000000000027941 */ /* 0x000fea0003800200 */
.L_x_566:
        /* <DEDUP_REMOVED lines=39> */
.L_x_570:
        /* <DEDUP_REMOVED lines=17> */
.L_x_571:
[----:B------:R-:W-:Y:S05]  /*9400*/  BSYNC.RECONVERGENT B2 ;  /* 0x0000000000027941 */ /* 0x000fea0003800200 */
.L_x_569:
        /* <DEDUP_REMOVED lines=39> */
.L_x_573:
        /* <DEDUP_REMOVED lines=17> */
.L_x_574:
[----:B------:R-:W-:Y:S05]  /*9790*/  BSYNC.RECONVERGENT B2 ;  /* 0x0000000000027941 */ /* 0x000fea0003800200 */
.L_x_572:
        /* <DEDUP_REMOVED lines=38> */
.L_x_576:
        /* <DEDUP_REMOVED lines=17> */
.L_x_577:
[----:B------:R-:W-:Y:S05]  /*9b10*/  BSYNC.RECONVERGENT B2 ;  /* 0x0000000000027941 */ /* 0x000fea0003800200 */
.L_x_575:
        /* <DEDUP_REMOVED lines=14> */
.L_x_553:
[----:B------:R-:W-:-:S09]  /*9c00*/  UISETP.NE.AND UP0, UPT, UR8, URZ, UPT ;  /* 0x000000ff0800728c */ /* 0x000fd2000bf05270 */
[----:B------:R-:W-:Y:S05]  /*9c10*/  BRA.U !UP0, `(.L_x_579) ;  /* 0x0000001908207547 */ /* 0x000fea000b800000 */
[----:B------:R-:W-:-:S09]  /*9c20*/  UISETP.GE.U32.AND UP0, UPT, UR9, 0x3, UPT ;  /* 0x000000030900788c */ /* 0x000fd2000bf06070 */
[----:B------:R-:W-:Y:S05]  /*9c30*/  BRA.U !UP0, `(.L_x_580) ;  /* 0x0000000d08747547 */ /* 0x000fea000b800000 */
[----:B------:R-:W-:Y:S01]  /*9c40*/  VIADD R45, R35, 0xffffffff ;  /* 0xffffffff232d7836 */ /* 0x000fe20000000000 */
[----:B------:R-:W-:Y:S04]  /*9c50*/  BSSY.RECONVERGENT B2, `(.L_x_581) ;  /* 0x000002a000027945 */ /* 0x000fe80003800200 */
[----:B------:R-:W-:-:S06]  /*9c60*/  SHF.L.U32 R48, R45, 0x3, RZ ;  /* 0x000000032d307819 */ /* 0x000fcc00000006ff */
[----:B------:R-:W2:Y:S02]  /*9c70*/  LDC.64 R48, c[0x0][R48+0x388] ;  /* 0x0000e20030307b82 */ /* 0x000ea40000000a00 */
[----:B--2---:R-:W-:-:S04]  /*9c80*/  LOP3.LUT R24, R39, R49, RZ, 0xfc, !PT ;  /* 0x0000003127187212 */ /* 0x004fc800078efcff */
[----:B------:R-:W-:-:S13]  /*9c90*/  ISETP.NE.U32.AND P0, PT, R24, RZ, PT ;  /* 0x000000ff1800720c */ /* 0x000fda0003f05070 */
[----:B------:R-:W-:Y:S05]  /*9ca0*/  @P0 BRA `(.L_x_582) ;  /* 0x0000000000600947 */ /* 0x000fea0003800000 */
[----:B01----:R-:W0:Y:S01]  /*9cb0*/  I2F.U32.RP R26, R48 ;  /* 0x00000030001a7306 */ /* 0x003e220000209000 */
        /* <DEDUP_REMOVED lines=23> */
.L_x_582:
[----:B01----:R-:W-:Y:S01]  /*9e30*/  MOV R26, R48 ;  /* 0x00000030001a7202 */ /* 0x003fe20000000f00 */
        /* <DEDUP_REMOVED lines=11> */
.L_x_583:
[----:B------:R-:W-:Y:S05]  /*9ef0*/  BSYNC.RECONVERGENT B2 ;  /* 0x0000000000027941 */ /* 0x000fea0003800200 */
.L_x_581:
        /* <DEDUP_REMOVED lines=38> */
.L_x_585:
        /* <DEDUP_REMOVED lines=17> */
.L_x_586:
[----:B------:R-:W-:Y:S05]  /*a270*/  BSYNC.RECONVERGENT B2 ;  /* 0x0000000000027941 */ /* 0x000fea0003800200 */
.L_x_584:
        /* <DEDUP_REMOVED lines=39> */
.L_x_588:
        /* <DEDUP_REMOVED lines=17> */
.L_x_589:
[----:B------:R-:W-:Y:S05]  /*a600*/  BSYNC.RECONVERGENT B2 ;  /* 0x0000000000027941 */ /* 0x000fea0003800200 */
.L_x_587:
        /* <DEDUP_REMOVED lines=38> */
.L_x_591:
        /* <DEDUP_REMOVED lines=17> */
.L_x_592:
[----:B------:R-:W-:Y:S05]  /*a980*/  BSYNC.RECONVERGENT B2 ;  /* 0x0000000000027941 */ /* 0x000fea0003800200 */
.L_x_590:
        /* <DEDUP_REMOVED lines=8> */
.L_x_580:
[----:B------:R-:W2:Y:S02]  /*aa10*/  LDCU UR5, c[0x0][0x518] ;  /* 0x0000a300ff0577ac */ /* 0x000ea40008000800 */
[----:B--2---:R-:W-:-:S04]  /*aa20*/  UIADD3 UR5, UPT, UPT, UR5, -0x1, URZ ;  /* 0xffffffff05057890 */ /* 0x004fc8000fffe0ff */
[----:B------:R-:W-:-:S09]  /*aa30*/  ULOP3.LUT UP0, URZ, UR5, 0x3, URZ, 0xc0, !UPT ;  /* 0x0000000305ff7892 */ /* 0x000fd2000f80c0ff */
[----:B------:R-:W-:Y:S05]  /*aa40*/  BRA.U !UP0, `(.L_x_579) ;  /* 0x0000000908947547 */ /* 0x000fea000b800000 */
[----:B------:R-:W-:-:S09]  /*aa50*/  UISETP.NE.AND UP0, UPT, UR4, URZ, UPT ;  /* 0x000000ff0400728c */ /* 0x000fd2000bf05270 */
[----:B------:R-:W-:Y:S05]  /*aa60*/  BRA.U !UP0, `(.L_x_593) ;  /* 0x0000000508ac7547 */ /* 0x000fea000b800000 */
        /* <DEDUP_REMOVED lines=31> */
.L_x_595:
[----:B01----:R-:W-:Y:S01]  /*ac60*/  IMAD.MOV.U32 R26, RZ, RZ, R48 ;  /* 0x000000ffff1a7224 */ /* 0x003fe200078e0030 */
        /* <DEDUP_REMOVED lines=11> */
.L_x_596:
[----:B------:R-:W-:Y:S05]  /*ad20*/  BSYNC.RECONVERGENT B2 ;  /* 0x0000000000027941 */ /* 0x000fea0003800200 */
.L_x_594:
        /* <DEDUP_REMOVED lines=37> */
.L_x_598:
        /* <DEDUP_REMOVED lines=17> */
.L_x_599:
[----:B------:R-:W-:Y:S05]  /*b090*/  BSYNC.RECONVERGENT B2 ;  /* 0x0000000000027941 */ /* 0x000fea0003800200 */
.L_x_597:
        /* <DEDUP_REMOVED lines=8> */
.L_x_593:
[----:B------:R-:W2:Y:S02]  /*b120*/  LDCU UR5, c[0x0][0x518] ;  /* 0x0000a300ff0577ac */ /* 0x000ea40008000800 */
[----:B--2---:R-:W-:-:S04]  /*b130*/  ULOP3.LUT UR5, UR5, 0x1, URZ, 0xc0, !UPT ;  /* 0x0000000105057892 */ /* 0x004fc8000f8ec0ff */
[----:B------:R-:W-:-:S09]  /*b140*/  UISETP.NE.U32.AND UP0, UPT, UR5, 0x1, UPT ;  /* 0x000000010500788c */ /* 0x000fd2000bf05070 */
        /* <DEDUP_REMOVED lines=32> */
.L_x_601:
[----:B01----:R-:W-:Y:S01]  /*b350*/  MOV R26, R48 ;  /* 0x00000030001a7202 */ /* 0x003fe20000000f00 */
        /* <DEDUP_REMOVED lines=12> */
.L_x_602:
[----:B------:R-:W-:Y:S05]  /*b420*/  BSYNC.RECONVERGENT B2 ;  /* 0x0000000000027941 */ /* 0x000fea0003800200 */
.L_x_600:
[----:B------:R-:W-:Y:S02]  /*b430*/  UMOV UR5, 0xd0 ;  /* 0x000000d000057882 */ /* 0x000fe40000000000 */
[----:B------:R-:W-:-:S06]  /*b440*/  LEA R24, R35, UR5, 0x3 ;  /* 0x0000000523187c11 */ /* 0x000fcc000f8e18ff */
[----:B------:R-:W0:Y:S02]  /*b450*/  LDC.64 R24, c[0x0][R24+0x380] ;  /* 0x0000e00018187b82 */ /* 0x000e240000000a00 */
[-C--:B0-----:R-:W-:Y:S02]  /*b460*/  IMAD R25, R25, R49.reuse, RZ ;  /* 0x0000003119197224 */ /* 0x081fe400078e02ff */
[----:B------:R-:W-:-:S04]  /*b470*/  IMAD.WIDE.U32 R36, R24, R49, R36 ;  /* 0x0000003118247225 */ /* 0x000fc800078e0024 */
[----:B------:R-:W-:-:S04]  /*b480*/  IMAD R25, R24, R29, R25 ;  /* 0x0000001d18197224 */ /* 0x000fc800078e0219 */
[----:B------:R-:W-:-:S07]  /*b490*/  IMAD.IADD R37, R37, 0x1, R25 ;  /* 0x0000000125257824 */ /* 0x000fce00078e0219 */
.L_x_579:
[----:B------:R-:W2:Y:S01]  /*b4a0*/  LDCU.64 UR10, c[0x0][0x450] ;  /* 0x00008a00ff0a77ac */ /* 0x000ea20008000a00 */
[----:B------:R-:W0:Y:S01]  /*b4b0*/  LDCU.64 UR12, c[0x0][0x380] ;  /* 0x00007000ff0c77ac */ /* 0x000e220008000a00 */
[----:B--2---:R-:W-:Y:S02]  /*b4c0*/  IMAD R39, R39, UR10, RZ ;  /* 0x0000000a27277c24 */ /* 0x004fe4000f8e02ff */
[----:B------:R-:W-:-:S04]  /*b4d0*/  IMAD.WIDE.U32 R24, R38, UR10, R36 ;  /* 0x0000000a26187c25 */ /* 0x000fc8000f8e0024 */
[----:B------:R-:W-:Y:S01]  /*b4e0*/  IMAD R39, R38, UR11, R39 ;  /* 0x0000000b26277c24 */ /* 0x000fe2000f8e0227 */
[----:B01----:R-:W-:-:S04]  /*b4f0*/  LEA R26, P0, R24, UR12, 0x1 ;  /* 0x0000000c181a7c11 */ /* 0x003fc8000f8008ff */
[----:B------:R-:W-:-:S04]  /*b500*/  IADD3 R25, PT, PT, R25, R39, RZ ;  /* 0x0000002719197210 */ /* 0x000fc80007ffe0ff */
[----:B------:R-:W-:-:S05]  /*b510*/  LEA.HI.X R27, R24, UR13, R25, 0x1, P0 ;  /* 0x0000000d181b7c11 */ /* 0x000fca00080f0c19 */
[----:B------:R2:W5:Y:S02]  /*b520*/  LDG.E.U16 R45, desc[UR6][R26.64] ;  /* 0x000000061a2d7981 */ /* 0x000564000c1e1500 */
.L_x_552:
[----:B------:R-:W-:Y:S05]  /*b530*/  BSYNC.RECONVERGENT B1 ;  /* 0x0000000000017941 */ /* 0x000fea0003800200 */
.L_x_551:
[----:B------:R-:W3:Y:S01]  /*b540*/  LDCU.64 UR10, c[0x0][0x860] ;  /* 0x00010c00ff0a77ac */ /* 0x000ee20008000a00 */
[----:B------:R-:W-:-:S05]  /*b550*/  IADD3 R38, P1, PT, R16, R3, RZ ;  /* 0x0000000310267210 */ /* 0x000fca0007f3e0ff */
[----:B------:R-:W-:Y:S01]  /*b560*/  IMAD.X R39, RZ, RZ, R5, P1 ;  /* 0x000000ffff277224 */ /* 0x000fe200008e0605 */
[----:B---3--:R-:W-:-:S04]  /*b570*/  ISETP.GE.U32.AND P0, PT, R38, UR10, PT ;  /* 0x0000000a26007c0c */ /* 0x008fc8000bf06070 */
[----:B------:R-:W-:-:S13]  /*b580*/  ISETP.GE.U32.AND.EX P0, PT, R39, UR11, PT, P0 ;  /* 0x0000000b27007c0c */ /* 0x000fda000bf06100 */
[----:B------:R-:W-:Y:S05]  /*b590*/  @P0 BRA `(.L_x_603) ;  /* 0x0000003800540947 */ /* 0x000fea0003800000 */
[----:B------:R-:W3:Y:S01]  /*b5a0*/  LDCU UR5, c[0x0][0x518] ;  /* 0x0000a300ff0577ac */ /* 0x000ee20008000800 */
[----:B------:R-:W-:Y:S01]  /*b5b0*/  CS2R R36, SRZ ;  /* 0x0000000000247805 */ /* 0x000fe2000001ff00 */
[----:B------:R-:W4:Y:S01]  /*b5c0*/  LDCU UR10, c[0x0][0x518] ;  /* 0x0000a300ff0a77ac */ /* 0x000f220008000800 */
[----:B---3--:R-:W-:-:S04]  /*b5d0*/  UIADD3 UR5, UPT, UPT, UR5, -0x2, URZ ;  /* 0xfffffffe05057890 */ /* 0x008fc8000fffe0ff */
[----:B------:R-:W-:Y:S01]  /*b5e0*/  UISETP.GE.U32.AND UP0, UPT, UR5, 0x7, UPT ;  /* 0x000000070500788c */ /* 0x000fe2000bf06070 */
[----:B----4-:R-:W-:-:S08]  /*b5f0*/  MOV R35, UR10 ;  /* 0x0000000a00237c02 */ /* 0x010fd00008000f00 */
[----:B------:R-:W-:Y:S05]  /*b600*/  BRA.U !UP0, `(.L_x_604) ;  /* 0x0000001d081c7547 */ /* 0x000fea000b800000 */
[----:B------:R-:W-:-:S07]  /*b610*/  IMAD.MOV.U32 R46, RZ, RZ, RZ ;  /* 0x000000ffff2e7224 */ /* 0x000fce00078e00ff */
.L_x_629:
[----:B------:R-:W-:Y:S01]  /*b620*/  IADD3 R47, PT, PT, R35, -0x1, RZ ;  /* 0xffffffff232f7810 */ /* 0x000fe20007ffe0ff */
[----:B------:R-:W-:Y:S04]  /*b630*/  BSSY.RECONVERGENT B1, `(.L_x_605) ;  /* 0x0000029000017945 */ /* 0x000fe80003800200 */
[----:B------:R-:W-:-:S06]  /*b640*/  IMAD.SHL.U32 R48, R47, 0x8, RZ ;  /* 0x000000082f307824 */ /* 0x000fcc00078e00ff */
[----:B------:R-:W3:Y:S02]  /*b650*/  LDC.64 R48, c[0x0][R48+0x388] ;  /* 0x0000e20030307b82 */ /* 0x000ee40000000a00 */
[----:B---3--:R-:W-:-:S04]  /*b660*/  LOP3.LUT R24, R39, R49, RZ, 0xfc, !PT ;  /* 0x0000003127187212 */ /* 0x008fc800078efcff */
[----:B------:R-:W-:-:S13]  /*b670*/  ISETP.NE.U32.AND P0, PT, R24, RZ, PT ;  /* 0x000000ff1800720c */ /* 0x000fda0003f05070 */
[----:B------:R-:W-:Y:S05]  /*b680*/  @P0 BRA `(.L_x_606) ;  /* 0x00000000005c0947 */ /* 0x000fea0003800000 */
[----:B012---:R-:W0:Y:S01]  /*b690*/  I2F.U32.RP R26, R48 ;  /* 0x00000030001a7306 */ /* 0x007e220000209000 */
        /* <DEDUP_REMOVED lines=22> */
.L_x_606:
[----:B012---:R-:W-:Y:S01]  /*b800*/  MOV R26, R48 ;  /* 0x00000030001a7202 */ /* 0x007fe20000000f00 */
        /* <DEDUP_REMOVED lines=11> */
.L_x_607:
[----:B------:R-:W-:Y:S05]  /*b8c0*/  BSYNC.RECONVERGENT B1 ;  /* 0x0000000000017941 */ /* 0x000fea0003800200 */
.L_x_605:
        /* <DEDUP_REMOVED lines=38> */
.L_x_609:
        /* <DEDUP_REMOVED lines=17> */
.L_x_610:
[----:B------:R-:W-:Y:S05]  /*bc40*/  BSYNC.RECONVERGENT B1 ;  /* 0x0000000000017941 */ /* 0x000fea0003800200 */
.L_x_608:
        /* <DEDUP_REMOVED lines=39> */
.L_x_612:
        /* <DEDUP_REMOVED lines=17> */
.L_x_613:
[----:B------:R-:W-:Y:S05]  /*bfd0*/  BSYNC.RECONVERGENT B1 ;  /* 0x0000000000017941 */ /* 0x000fea0003800200 */
.L_x_611:
        /* <DEDUP_REMOVED lines=39> */
.L_x_615:
        /* <DEDUP_REMOVED lines=17> */
.L_x_616:
[----:B------:R-:W-:Y:S05]  /*c360*/  BSYNC.RECONVERGENT B1 ;  /* 0x0000000000017941 */ /* 0x000fea0003800200 */
.L_x_614:
        /* <DEDUP_REMOVED lines=39> */
.L_x_618:
        /* <DEDUP_REMOVED lines=17> */
.L_x_619:
[----:B------:R-:W-:Y:S05]  /*c6f0*/  BSYNC.RECONVERGENT B1 ;  /* 0x0000000000017941 */ /* 0x000fea0003800200 */
.L_x_617:
        /* <DEDUP_REMOVED lines=39> */
.L_x_621:
        /* <DEDUP_REMOVED lines=17> */
.L_x_622:
[----:B------:R-:W-:Y:S05]  /*ca80*/  BSYNC.RECONVERGENT B1 ;  /* 0x0000000000017941 */ /* 0x000fea0003800200 */
.L_x_620:
        /* <DEDUP_REMOVED lines=39> */
.L_x_624:
        /* <DEDUP_REMOVED lines=17> */
.L_x_625:
[----:B------:R-:W-:Y:S05]  /*ce10*/  BSYNC.RECONVERGENT B1 ;  /* 0x0000000000017941 */ /* 0x000fea0003800200 */
.L_x_623:
        /* <DEDUP_REMOVED lines=38> */
.L_x_627:
        /* <DEDUP_REMOVED lines=17> */
.L_x_628:
[----:B------:R-:W-:Y:S05]  /*d190*/  BSYNC.RECONVERGENT B1 ;  /* 0x0000000000017941 */ /* 0x000fea0003800200 */
.L_x_626:
        /* <DEDUP_REMOVED lines=14> */
.L_x_604:
[----:B------:R-:W-:-:S09]  /*d280*/  UISETP.NE.AND UP0, UPT, UR8, URZ, UPT ;  /* 0x000000ff0800728c */ /* 0x000fd2000bf05270 */
[----:B------:R-:W-:Y:S05]  /*d290*/  BRA.U !UP0, `(.L_x_630) ;  /* 0x0000001908207547 */ /* 0x000fea000b800000 */
[----:B------:R-:W-:-:S09]  /*d2a0*/  UISETP.GE.U32.AND UP0, UPT, UR9, 0x3, UPT ;  /* 0x000000030900788c */ /* 0x000fd2000bf06070 */
[----:B------:R-:W-:Y:S05]  /*d2b0*/  BRA.U !UP0, `(.L_x_631) ;  /* 0x0000000d08747547 */ /* 0x000fea000b800000 */
[----:B------:R-:W-:Y:S01]  /*d2c0*/  VIADD R46, R35, 0xffffffff ;  /* 0xffffffff232e7836 */ /* 0x000fe20000000000 */
[----:B------:R-:W-:Y:S04]  /*d2d0*/  BSSY.RECONVERGENT B1, `(.L_x_632) ;  /* 0x000002a000017945 */ /* 0x000fe80003800200 */
[----:B------:R-:W-:-:S06]  /*d2e0*/  SHF.L.U32 R48, R46, 0x3, RZ ;  /* 0x000000032e307819 */ /* 0x000fcc00000006ff */
[----:B------:R-:W3:Y:S02]  /*d2f0*/  LDC.64 R48, c[0x0][R48+0x388] ;  /* 0x0000e20030307b82 */ /* 0x000ee40000000a00 */
[----:B---3--:R-:W-:-:S04]  /*d300*/  LOP3.LUT R24, R39, R49, RZ, 0xfc, !PT ;  /* 0x0000003127187212 */ /* 0x008fc800078efcff */
[----:B------:R-:W-:-:S13]  /*d310*/  ISETP.NE.U32.AND P0, PT, R24, RZ, PT ;  /* 0x000000ff1800720c */ /* 0x000fda0003f05070 */
[----:B------:R-:W-:Y:S05]  /*d320*/  @P0 BRA `(.L_x_633) ;  /* 0x0000000000600947 */ /* 0x000fea0003800000 */
[----:B012---:R-:W0:Y:S01]  /*d330*/  I2F.U32.RP R26, R48 ;  /* 0x00000030001a7306 */ /* 0x007e220000209000 */
        /* <DEDUP_REMOVED lines=23> */
.L_x_633:
[----:B012---:R-:W-:Y:S01]  /*d4b0*/  MOV R26, R48 ;  /* 0x00000030001a7202 */ /* 0x007fe20000000f00 */
        /* <DEDUP_REMOVED lines=11> */
.L_x_634:
[----:B------:R-:W-:Y:S05]  /*d570*/  BSYNC.RECONVERGENT B1 ;  /* 0x0000000000017941 */ /* 0x000fea0003800200 */
.L_x_632:
[----:B------:R-:W-:Y:S01]  /*d580*/  IADD3 R47, PT, PT, R35, -0x2, RZ ;  /* 0xfffffffe232f7810 */ /* 0x000fe20007ffe0ff */
        /* <DEDUP_REMOVED lines=37> */
.L_x_636:
        /* <DEDUP_REMOVED lines=17> */
.L_x_637:
[----:B------:R-:W-:Y:S05]  /*d8f0*/  BSYNC.RECONVERGENT B1 ;  /* 0x0000000000017941 */ /* 0x000fea0003800200 */
.L_x_635:
        /* <DEDUP_REMOVED lines=18> */
[----:B------:R-:W-:Y:S02]  /*da20*/  ISETP.NE.U32.AND P2, PT, R46, RZ, PT ;  /* 0x000000ff2e00720c */ /* 0x000fe40003f45070 */
[----:B------:R-:W-:-:S03]  /*da30*/  MOV R29, RZ ;  /* 0x000000ff001d7202 */ /* 0x000fc60000000f00 */
        /* <DEDUP_REMOVED lines=16> */
[----:B------:R-:W-:Y:S02]  /*db40*/  IMAD R31, R46, R31, R48 ;  /* 0x0000001f2e1f7224 */ /* 0x000fe400078e0230 */
[----:B------:R-:W-:Y:S01]  /*db50*/  IMAD.MOV.U32 R46, RZ, RZ, R25 ;  /* 0x000000ffff2e7224 */ /* 0x000fe200078e0019 */
[----:B------:R-:W-:Y:S06]  /*db60*/  BRA `(.L_x_640) ;  /* 0x0000000000447947 */ /* 0x000fec0003800000 */
.L_x_639:
[----:B------:R-:W-:Y:S01]  /*db70*/  MOV R38, R48 ;  /* 0x0000003000267202 */ /* 0x000fe20000000f00 */
[----:B------:R-:W-:Y:S01]  /*db80*/  IMAD.MOV.U32 R39, RZ, RZ, R49 ;  /* 0x000000ffff277224 */ /* 0x000fe200078e0031 */
[----:B------:R-:W-:Y:S02]  /*db90*/  MOV R26, R46 ;  /* 0x0000002e001a7202 */ /* 0x000fe40000000f00 */
[----:B------:R-:W-:Y:S02]  /*dba0*/  MOV R25, R47 ;  /* 0x0000002f00197202 */ /* 0x000fe40000000f00 */
[----:B------:R-:W-:-:S07]  /*dbb0*/  MOV R24, 0xdbd0 ;  /* 0x0000dbd000187802 */ /* 0x000fce0000000f00 */
[----:B-----5:R-:W-:Y:S05]  /*dbc0*/  CALL.REL.NOINC `($__internal_3_$__cuda_sm20_div_u64) ;  /* 0x0000002000147944 */ /* 0x020fea0003c00000 */
[----:B------:R-:W-:Y:S02]  /*dbd0*/  IADD3 R31, P0, PT, RZ, -R26, RZ ;  /* 0x8000001aff1f7210 */ /* 0x000fe40007f1e0ff */
[----:B------:R-:W-:Y:S02]  /*dbe0*/  MOV R24, R48 ;  /* 0x0000003000187202 */ /* 0x000fe40000000f00 */
[----:B------:R-:W-:Y:S01]  /*dbf0*/  MOV R25, R49 ;  /* 0x0000003100197202 */ /* 0x000fe20000000f00 */
[----:B------:R-:W-:-:S04]  /*dc00*/  IMAD.X R29, RZ, RZ, ~R27, P0 ;  /* 0x000000ffff1d7224 */ /* 0x000fc800000e0e1b */
[----:B------:R-:W-:Y:S02]  /*dc10*/  IMAD R29, R29, R46, RZ ;  /* 0x0000002e1d1d7224 */ /* 0x000fe400078e02ff */
[----:B------:R-:W-:Y:S01]  /*dc20*/  IMAD.WIDE.U32 R24, R46, R31, R24 ;  /* 0x0000001f2e187225 */ /* 0x000fe200078e0018 */
[----:B------:R-:W-:-:S03]  /*dc30*/  MOV R46, R26 ;  /* 0x0000001a002e7202 */ /* 0x000fc60000000f00 */
[----:B------:R-:W-:Y:S02]  /*dc40*/  IMAD R29, R47, R31, R29 ;  /* 0x0000001f2f1d7224 */ /* 0x000fe400078e021d */
[----:B------:R-:W-:Y:S02]  /*dc50*/  IMAD.MOV.U32 R31, RZ, RZ, R24 ;  /* 0x000000ffff1f7224 */ /* 0x000fe400078e0018 */
[----:B------:R-:W-:Y:S01]  /*dc60*/  IMAD.MOV.U32 R47, RZ, RZ, R27 ;  /* 0x000000ffff2f7224 */ /* 0x000fe200078e001b */
[----:B------:R-:W-:-:S07]  /*dc70*/  IADD3 R29, PT, PT, R25, R29, RZ ;  /* 0x0000001d191d7210 */ /* 0x000fce0007ffe0ff */
.L_x_640:
[----:B------:R-:W-:Y:S05]  /*dc80*/  BSYNC.RECONVERGENT B1 ;  /* 0x0000000000017941 */ /* 0x000fea0003800200 */
.L_x_638:
[----:B------:R-:W-:Y:S01]  /*dc90*/  IADD3 R35, PT, PT, R35, -0x4, RZ ;  /* 0xfffffffc23237810 */ /* 0x000fe20007ffe0ff */
        /* <DEDUP_REMOVED lines=37> */
.L_x_642:
        /* <DEDUP_REMOVED lines=8> */
[----:B------:R-:W-:Y:S02]  /*df70*/  MOV R24, R46 ;  /* 0x0000002e00187202 */ /* 0x000fe40000000f00 */
[----:B------:R-:W-:Y:S02]  /*df80*/  IADD3.X R29, PT, PT, RZ, ~R27, RZ, P0, !PT ;  /* 0x8000001bff1d7210 */ /* 0x000fe400007fe4ff */
[----:B------:R-:W-:Y:S01]  /*df90*/  MOV R38, R26 ;  /* 0x0000001a00267202 */ /* 0x000fe20000000f00 */
[----:B------:R-:W-:Y:S01]  /*dfa0*/  IMAD.WIDE.U32 R24, R48, R31, R24 ;  /* 0x0000001f30187225 */ /* 0x000fe200078e0018 */
[----:B------:R-:W-:-:S03]  /*dfb0*/  MOV R39, R27 ;  /* 0x0000001b00277202 */ /* 0x000fc60000000f00 */
[----:B------:R-:W-:Y:S01]  /*dfc0*/  IMAD R29, R29, R48, RZ ;  /* 0x000000301d1d7224 */ /* 0x000fe200078e02ff */
[----:B------:R-:W-:-:S03]  /*dfd0*/  MOV R47, R24 ;  /* 0x00000018002f7202 */ /* 0x000fc60000000f00 */
[----:B------:R-:W-:-:S04]  /*dfe0*/  IMAD R29, R49, R31, R29 ;  /* 0x0000001f311d7224 */ /* 0x000fc800078e021d */
[----:B------:R-:W-:-:S07]  /*dff0*/  IMAD.IADD R29, R25, 0x1, R29 ;  /* 0x00000001191d7824 */ /* 0x000fce00078e021d */
.L_x_643:
[----:B------:R-:W-:Y:S05]  /*e000*/  BSYNC.RECONVERGENT B1 ;  /* 0x0000000000017941 */ /* 0x000fea0003800200 */
.L_x_641:
        /* <DEDUP_REMOVED lines=8> */
.L_x_631:
[----:B------:R-:W3:Y:S02]  /*e090*/  LDCU UR5, c[0x0][0x518] ;  /* 0x0000a300ff0577ac */ /* 0x000ee40008000800 */
[----:B---3--:R-:W-:-:S04]  /*e0a0*/  UIADD3 UR5, UPT, UPT, UR5, -0x1, URZ ;  /* 0xffffffff05057890 */ /* 0x008fc8000fffe0ff */
[----:B------:R-:W-:-:S09]  /*e0b0*/  ULOP3.LUT UP0, URZ, UR5, 0x3, URZ, 0xc0, !UPT ;  /* 0x0000000305ff7892 */ /* 0x000fd2000f80c0ff */
[----:B------:R-:W-:Y:S05]  /*e0c0*/  BRA.U !UP0, `(.L_x_630) ;  /* 0x0000000908947547 */ /* 0x000fea000b800000 */
[----:B------:R-:W-:-:S09]  /*e0d0*/  UISETP.NE.AND UP0, UPT, UR4, URZ, UPT ;  /* 0x000000ff0400728c */ /* 0x000fd2000bf05270 */
[----:B------:R-:W-:Y:S05]  /*e0e0*/  BRA.U !UP0, `(.L_x_644) ;  /* 0x0000000508ac7547 */ /* 0x000fea000b800000 */
[----:B------:R-:W-:Y:S01]  /*e0f0*/  IADD3 R46, PT, PT, R35, -0x1, RZ ;  /* 0xffffffff232e7810 */ /* 0x000fe20007ffe0ff */
[----:B------:R-:W-:Y:S03]  /*e100*/  BSSY.RECONVERGENT B1, `(.L_x_645) ;  /* 0x000002a000017945 */ /* 0x000fe60003800200 */
[----:B------:R-:W-:-:S06]  /*e110*/  SHF.L.U32 R48, R46, 0x3, RZ ;  /* 0x000000032e307819 */ /* 0x000fcc00000006ff */
[----:B------:R-:W3:Y:S02]  /*e120*/  LDC.64 R48, c[0x0][R48+0x388] ;  /* 0x0000e20030307b82 */ /* 0x000ee40000000a00 */
[----:B---3--:R-:W-:-:S04]  /*e130*/  LOP3.LUT R24, R39, R49, RZ, 0xfc, !PT ;  /* 0x0000003127187212 */ /* 0x008fc800078efcff */
[----:B------:R-:W-:-:S13]  /*e140*/  ISETP.NE.U32.AND P0, PT, R24, RZ, PT ;  /* 0x000000ff1800720c */ /* 0x000fda0003f05070 */
[----:B------:R-:W-:Y:S05]  /*e150*/  @P0 BRA `(.L_x_646) ;  /* 0x0000000000600947 */ /* 0x000fea0003800000 */
[----:B012---:R-:W0:Y:S01]  /*e160*/  I2F.U32.RP R26, R48 ;  /* 0x00000030001a7306 */ /* 0x007e220000209000 */
        /* <DEDUP_REMOVED lines=23> */
.L_x_646:
[----:B012---:R-:W-:Y:S01]  /*e2e0*/  MOV R26, R48 ;  /* 0x00000030001a7202 */ /* 0x007fe20000000f00 */
[----:B------:R-:W-:Y:S01]  /*e2f0*/  IMAD.MOV.U32 R25, RZ, RZ, R49 ;  /* 0x000000ffff197224 */ /* 0x000fe200078e0031 */
[----:B------:R-:W-:-:S07]  /*e300*/  MOV R24, 0xe320 ;  /* 0x0000e32000187802 */ /* 0x000fce0000000f00 */
[----:B-----5:R-:W-:Y:S05]  /*e310*/  CALL.REL.NOINC `($__internal_3_$__cuda_sm20_div_u64) ;  /* 0x0000001800407944 */ /* 0x020fea0003c00000 */
[----:B------:R-:W-:-:S04]  /*e320*/  IADD3 R29, P0, PT, RZ, -R26, RZ ;  /* 0x8000001aff1d7210 */ /* 0x000fc80007f1e0ff */
[----:B------:R-:W-:Y:S01]  /*e330*/  IADD3.X R25, PT, PT, RZ, ~R27, RZ, P0, !PT ;  /* 0x8000001bff197210 */ /* 0x000fe200007fe4ff */
[----:B------:R-:W-:-:S04]  /*e340*/  IMAD.WIDE.U32 R38, R48, R29, R38 ;  /* 0x0000001d30267225 */ /* 0x000fc800078e0026 */
[----:B------:R-:W-:Y:S02]  /*e350*/  IMAD R25, R25, R48, RZ ;  /* 0x0000003019197224 */ /* 0x000fe400078e02ff */
[----:B------:R-:W-:Y:S02]  /*e360*/  IMAD.MOV.U32 R48, RZ, RZ, R26 ;  /* 0x000000ffff307224 */ /* 0x000fe400078e001a */
[----:B------:R-:W-:Y:S01]  /*e370*/  IMAD R25, R49, R29, R25 ;  /* 0x0000001d31197224 */ /* 0x000fe200078e0219 */
[----:B------:R-:W-:-:S04]  /*e380*/  MOV R49, R27 ;  /* 0x0000001b00317202 */ /* 0x000fc80000000f00 */
[----:B------:R-:W-:-:S07]  /*e390*/  IADD3 R29, PT, PT, R39, R25, RZ ;  /* 0x00000019271d7210 */ /* 0x000fce0007ffe0ff */
.L_x_647:
[----:B------:R-:W-:Y:S05]  /*e3a0*/  BSYNC.RECONVERGENT B1 ;  /* 0x0000000000017941 */ /* 0x000fea0003800200 */
.L_x_645:
        /* <DEDUP_REMOVED lines=37> */
.L_x_649:
        /* <DEDUP_REMOVED lines=17> */
.L_x_650:
[----:B------:R-:W-:Y:S05]  /*e710*/  BSYNC.RECONVERGENT B1 ;  /* 0x0000000000017941 */ /* 0x000fea0003800200 */
.L_x_648:
        /* <DEDUP_REMOVED lines=8> */
.L_x_644:
[----:B------:R-:W3:Y:S02]  /*e7a0*/  LDCU UR5, c[0x0][0x518] ;  /* 0x0000a300ff0577ac */ /* 0x000ee40008000800 */
[----:B---3--:R-:W-:-:S04]  /*e7b0*/  ULOP3.LUT UR5, UR5, 0x1, URZ, 0xc0, !UPT ;  /* 0x0000000105057892 */ /* 0x008fc8000f8ec0ff */
[----:B------:R-:W-:-:S09]  /*e7c0*/  UISETP.NE.U32.AND UP0, UPT, UR5, 0x1, UPT ;  /* 0x000000010500788c */ /* 0x000fd2000bf05070 */
        /* <DEDUP_REMOVED lines=30> */
[----:B------:R-:W-:Y:S01]  /*e9b0*/  MOV R38, R25 ;  /* 0x0000001900267202 */ /* 0x000fe20000000f00 */
[----:B------:R-:W-:Y:S06]  /*e9c0*/  BRA `(.L_x_653) ;  /* 0x0000000000347947 */ /* 0x000fec0003800000 */
.L_x_652:
[----:B012---:R-:W-:Y:S01]  /*e9d0*/  MOV R26, R46 ;  /* 0x0000002e001a7202 */ /* 0x007fe20000000f00 */
[----:B------:R-:W-:Y:S01]  /*e9e0*/  IMAD.MOV.U32 R25, RZ, RZ, R47 ;  /* 0x000000ffff197224 */ /* 0x000fe200078e002f */
[----:B------:R-:W-:-:S07]  /*e9f0*/  MOV R24, 0xea10 ;  /* 0x0000ea1000187802 */ /* 0x000fce0000000f00 */
[----:B-----5:R-:W-:Y:S05]  /*ea00*/  CALL.REL.NOINC `($__internal_3_$__cuda_sm20_div_u64) ;  /* 0x0000001000847944 */ /* 0x020fea0003c00000 */
[----:B------:R-:W-:-:S04]  /*ea10*/  IADD3 R31, P0, PT, RZ, -R26, RZ ;  /* 0x8000001aff1f7210 */ /* 0x000fc80007f1e0ff */
[----:B------:R-:W-:Y:S01]  /*ea20*/  IADD3.X R29, PT, PT, RZ, ~R27, RZ, P0, !PT ;  /* 0x8000001bff1d7210 */ /* 0x000fe200007fe4ff */
[----:B------:R-:W-:Y:S01]  /*ea30*/  IMAD.WIDE.U32 R24, R46, R31, R38 ;  /* 0x0000001f2e187225 */ /* 0x000fe200078e0026 */
[----:B------:R-:W-:Y:S02]  /*ea40*/  MOV R38, R26 ;  /* 0x0000001a00267202 */ /* 0x000fe40000000f00 */
[----:B------:R-:W-:Y:S01]  /*ea50*/  MOV R39, R27 ;  /* 0x0000001b00277202 */ /* 0x000fe20000000f00 */
[----:B------:R-:W-:-:S04]  /*ea60*/  IMAD R29, R29, R46, RZ ;  /* 0x0000002e1d1d7224 */ /* 0x000fc800078e02ff */
[----:B------:R-:W-:Y:S02]  /*ea70*/  IMAD R29, R47, R31, R29 ;  /* 0x0000001f2f1d7224 */ /* 0x000fe400078e021d */
[----:B------:R-:W-:-:S03]  /*ea80*/  IMAD.MOV.U32 R47, RZ, RZ, R24 ;  /* 0x000000ffff2f7224 */ /* 0x000fc600078e0018 */
[----:B------:R-:W-:-:S07]  /*ea90*/  IADD3 R29, PT, PT, R25, R29, RZ ;  /* 0x0000001d191d7210 */ /* 0x000fce0007ffe0ff */
.L_x_653:
[----:B------:R-:W-:Y:S05]  /*eaa0*/  BSYNC.RECONVERGENT B1 ;  /* 0x0000000000017941 */ /* 0x000fea0003800200 */
.L_x_651:
[----:B------:R-:W-:Y:S02]  /*eab0*/  UMOV UR5, 0xd0 ;  /* 0x000000d000057882 */ /* 0x000fe40000000000 */
[----:B------:R-:W-:-:S06]  /*eac0*/  LEA R24, R35, UR5, 0x3 ;  /* 0x0000000523187c11 */ /* 0x000fcc000f8e18ff */
[----:B------:R-:W0:Y:S02]  /*ead0*/  LDC.64 R24, c[0x0][R24+0x380] ;  /* 0x0000e00018187b82 */ /* 0x000e240000000a00 */
[-C--:B0-----:R-:W-:Y:S02]  /*eae0*/  IMAD R25, R25, R47.reuse, RZ ;  /* 0x0000002f19197224 */ /* 0x081fe400078e02ff */
[----:B------:R-:W-:-:S04]  /*eaf0*/  IMAD.WIDE.U32 R36, R24, R47, R36 ;  /* 0x0000002f18247225 */ /* 0x000fc800078e0024 */
[----:B------:R-:W-:-:S04]  /*eb00*/  IMAD R25, R24, R29, R25 ;  /* 0x0000001d18197224 */ /* 0x000fc800078e0219 */
[----:B------:R-:W-:-:S07]  /*eb10*/  IMAD.IADD R37, R37, 0x1, R25 ;  /* 0x0000000125257824 */ /* 0x000fce00078e0219 */
.L_x_630:
[----:B------:R-:W3:Y:S01]  /*eb20*/  LDCU.64 UR10, c[0x0][0x450] ;  /* 0x00008a00ff0a77ac */ /* 0x000ee20008000a00 */
[----:B------:R-:W4:Y:S01]  /*eb30*/  LDCU.64 UR12, c[0x0][0x380] ;  /* 0x00007000ff0c77ac */ /* 0x000f220008000a00 */
[----:B---3--:R-:W-:Y:S02]  /*eb40*/  IMAD R39, R39, UR10, RZ ;  /* 0x0000000a27277c24 */ /* 0x008fe4000f8e02ff */
[----:B------:R-:W-:-:S04]  /*eb50*/  IMAD.WIDE.U32 R24, R38, UR10, R36 ;  /* 0x0000000a26187c25 */ /* 0x000fc8000f8e0024 */
[----:B------:R-:W-:Y:S01]  /*eb60*/  IMAD R39, R38, UR11, R39 ;  /* 0x0000000b26277c24 */ /* 0x000fe2000f8e0227 */
[----:B----4-:R-:W-:-:S04]  /*eb70*/  LEA R46, P0, R24, UR12, 0x1 ;  /* 0x0000000c182e7c11 */ /* 0x010fc8000f8008ff */
[----:B------:R-:W-:-:S04]  /*eb80*/  IADD3 R25, PT, PT, R25, R39, RZ ;  /* 0x0000002719197210 */ /* 0x000fc80007ffe0ff */
[----:B------:R-:W-:-:S05]  /*eb90*/  LEA.HI.X R47, R24, UR13, R25, 0x1, P0 ;  /* 0x0000000d182f7c11 */ /* 0x000fca00080f0c19 */
[----:B------:R3:W5:Y:S01]  /*eba0*/  LDG.E.U16 R46, desc[UR6][R46.64] ;  /* 0x000000062e2e7981 */ /* 0x000762000c1e1500 */
[----:B------:R-:W-:Y:S05]  /*ebb0*/  BRA `(.L_x_603) ;  /* 0x0000000000cc7947 */ /* 0x000fea0003800000 */
.L_x_446:
[----:B------:R-:W0:Y:S01]  /*ebc0*/  LDCU.64 UR10, c[0x0][0x860] ;  /* 0x00010c00ff0a77ac */ /* 0x000e220008000a00 */
[-C--:B------:R-:W-:Y:S02]  /*ebd0*/  IADD3 R51, P1, PT, R8, R3.reuse, RZ ;  /* 0x0000000308337210 */ /* 0x080fe40007f3e0ff */
[----:B------:R-:W-:Y:S02]  /*ebe0*/  IADD3 R50, P2, PT, R14, R3, RZ ;  /* 0x000000030e327210 */ /* 0x000fe40007f5e0ff */
[----:B------:R-:W-:Y:S02]  /*ebf0*/  IADD3.X R39, PT, PT, RZ, R5, RZ, P1, !PT ;  /* 0x00000005ff277210 */ /* 0x000fe40000ffe4ff */
[----:B------:R-:W-:Y:S01]  /*ec00*/  IADD3 R48, P4, PT, R16, R3, RZ ;  /* 0x0000000310307210 */ /* 0x000fe20007f9e0ff */
[----:B------:R-:W-:-:S03]  /*ec10*/  IMAD.X R49, RZ, RZ, R5, P2 ;  /* 0x000000ffff317224 */ /* 0x000fc600010e0605 */
[----:B------:R-:W-:Y:S02]  /*ec20*/  IADD3.X R47, PT, PT, RZ, R5, RZ, P4, !PT ;  /* 0x00000005ff2f7210 */ /* 0x000fe400027fe4ff */
[----:B0-----:R-:W-:Y:S02]  /*ec30*/  ISETP.GE.U32.AND P0, PT, R51, UR10, PT ;  /* 0x0000000a33007c0c */ /* 0x001fe4000bf06070 */
[----:B------:R-:W-:Y:S02]  /*ec40*/  ISETP.GE.U32.AND P1, PT, R50, UR10, PT ;  /* 0x0000000a32007c0c */ /* 0x000fe4000bf26070 */
[----:B------:R-:W-:Y:S02]  /*ec50*/  ISETP.GE.U32.AND.EX P0, PT, R39, UR11, PT, P0 ;  /* 0x0000000b27007c0c */ /* 0x000fe4000bf06100 */
[----:B------:R-:W-:Y:S02]  /*ec60*/  ISETP.GE.U32.AND.EX P1, PT, R49, UR11, PT, P1 ;  /* 0x0000000b31007c0c */ /* 0x000fe4000bf26110 */
[----:B------:R-:W-:-:S02]  /*ec70*/  ISETP.GE.U32.AND P2, PT, R3, UR10, PT ;  /* 0x0000000a03007c0c */ /* 0x000fc4000bf46070 */
[----:B------:R-:W-:Y:S02]  /*ec80*/  ISETP.GE.U32.AND P3, PT, R48, UR10, PT ;  /* 0x0000000a30007c0c */ /* 0x000fe4000bf66070 */
        /* <DEDUP_REMOVED lines=29> */
[----:B------:R-:W-:Y:S02]  /*ee60*/  @!P1 LEA.HI.X R35, R28, R35, R25, 0x1, P5 ;  /* 0x000000231c239211 */ /* 0x000fe400028f0c19 */
[----:B--2---:R-:W-:-:S03]  /*ee70*/  @!P2 LEA R36, P4, R30, R36, 0x1 ;  /* 0x000000241e24a211 */ /* 0x004fc600078808ff */
[----:B------:R4:W5:Y:S01]  /*ee80*/  @!P1 LDG.E.U16 R45, desc[UR6][R34.64] ;  /* 0x00000006222d9981 */ /* 0x000962000c1e1500 */
[----:B------:R-:W-:Y:S02]  /*ee90*/  @!P3 IADD3 R24, PT, PT, R51, R33, RZ ;  /* 0x000000213318b210 */ /* 0x000fe40007ffe0ff */
[----:B------:R-:W-:Y:S02]  /*eea0*/  @!P2 LEA.HI.X R37, R30, R37, R49, 0x1, P4 ;  /* 0x000000251e25a211 */ /* 0x000fe400020f0c31 */
[----:B---3--:R-:W-:-:S03]  /*eeb0*/  @!P3 LEA R38, P5, R50, R38, 0x1 ;  /* 0x000000263226b211 */ /* 0x008fc600078a08ff */
[----:B------:R4:W5:Y:S01]  /*eec0*/  @!P2 LDG.E.U16 R43, desc[UR6][R36.64] ;  /* 0x00000006242ba981 */ /* 0x000962000c1e1500 */
[----:B------:R-:W-:-:S05]  /*eed0*/  @!P3 LEA.HI.X R39, R50, R39, R24, 0x1, P5 ;  /* 0x000000273227b211 */ /* 0x000fca00028f0c18 */
[----:B------:R4:W5:Y:S04]  /*eee0*/  @!P3 LDG.E.U16 R46, desc[UR6][R38.64] ;  /* 0x00000006262eb981 */ /* 0x000968000c1e1500 */
.L_x_603:
[----:B------:R-:W-:Y:S05]  /*eef0*/  BSYNC.RECONVERGENT B0 ;  /* 0x0000000000007941 */ /* 0x000fea0003800200 */
.L_x_445:
[----:B------:R-:W0:Y:S01]  /*ef00*/  LDC.64 R24, c[0x0][0x860] ;  /* 0x00021800ff187b82 */ /* 0x000e220000000a00 */
[-C--:B----4-:R-:W-:Y:S01]  /*ef10*/  IADD3 R35, P4, PT, R8, R3.reuse, RZ ;  /* 0x0000000308237210 */ /* 0x090fe20007f9e0ff */
[----:B------:R-:W-:Y:S01]  /*ef20*/  BSSY.RECONVERGENT B0, `(.L_x_654) ;  /* 0x0000023000007945 */ /* 0x000fe20003800200 */
[-C--:B------:R-:W-:Y:S02]  /*ef30*/  IADD3 R33, P5, PT, R14, R3.reuse, RZ ;  /* 0x000000030e217210 */ /* 0x080fe40007fbe0ff */
[----:B------:R-:W-:Y:S01]  /*ef40*/  IADD3 R31, P6, PT, R16, R3, RZ ;  /* 0x00000003101f7210 */ /* 0x000fe20007fde0ff */
[----:B------:R-:W-:Y:S01]  /*ef50*/  IMAD.X R34, RZ, RZ, R5, P4 ;  /* 0x000000ffff227224 */ /* 0x000fe200020e0605 */
[-C--:B------:R-:W-:Y:S02]  /*ef60*/  IADD3.X R32, PT, PT, RZ, R5.reuse, RZ, P5, !PT ;  /* 0x00000005ff207210 */ /* 0x080fe40002ffe4ff */
[----:B------:R-:W-:Y:S02]  /*ef70*/  IADD3.X R30, PT, PT, RZ, R5, RZ, P6, !PT ;  /* 0x00000005ff1e7210 */ /* 0x000fe400037fe4ff */
[----:B0-----:R-:W-:-:S02]  /*ef80*/  ISETP.GE.U32.AND P3, PT, R3, R24, PT ;  /* 0x000000180300720c */ /* 0x001fc40003f66070 */
        /* <DEDUP_REMOVED lines=8> */
[----:B------:R-:W0:Y:S01]  /*f010*/  LDCU UR5, c[0x0][0x868] ;  /* 0x00010d00ff0577ac */ /* 0x000e220008000800 */
[----:B-----5:R-:W-:Y:S01]  /*f020*/  IMAD.U32 R24, R43, 0x10000, RZ ;  /* 0x000100002b187824 */ /* 0x020fe200078e00ff */
[----:B------:R-:W1:Y:S01]  /*f030*/  LDCU.64 UR10, c[0x0][0x5f0] ;  /* 0x0000be00ff0a77ac */ /* 0x000e620008000a00 */
[----:B------:R-:W4:Y:S01]  /*f040*/  LDCU.64 UR12, c[0x0][0x520] ;  /* 0x0000a400ff0c77ac */ /* 0x000f220008000a00 */
[----:B------:R-:W3:Y:S01]  /*f050*/  LDCU.64 UR14, c[0x0][0x6c0] ;  /* 0x0000d800ff0e77ac */ /* 0x000ee20008000a00 */
[----:B0-----:R-:W-:Y:S01]  /*f060*/  FSET.BF.LT.FTZ.AND R17, R17, UR5, PT ;  /* 0x0000000511117c0a */ /* 0x001fe2000b811000 */
[----:B-12---:R-:W-:-:S04]  /*f070*/  IMAD R26, R5, UR10, RZ ;  /* 0x0000000a051a7c24 */ /* 0x006fc8000f8e02ff */
[----:B------:R-:W-:Y:S01]  /*f080*/  FMUL.FTZ R24, R17, R24 ;  /* 0x0000001811187220 */ /* 0x000fe20000410000 */
[----:B------:R-:W-:Y:S01]  /*f090*/  IMAD.WIDE.U32 R28, R3, UR10, RZ ;  /* 0x0000000a031c7c25 */ /* 0x000fe2000f8e00ff */
[----:B------:R-:W0:Y:S03]  /*f0a0*/  F2I.FTZ.U32.TRUNC.NTZ R17, R17 ;  /* 0x0000001100117305 */ /* 0x000e26000021f000 */
[----:B------:R-:W-:Y:S01]  /*f0b0*/  FMUL.FTZ R25, R7, R24 ;  /* 0x0000001807197220 */ /* 0x000fe20000410000 */
[----:B------:R-:W-:Y:S01]  /*f0c0*/  IMAD R37, R3, UR11, R26 ;  /* 0x0000000b03257c24 */ /* 0x000fe2000f8e021a */
[C---:B----4-:R-:W-:Y:S02]  /*f0d0*/  LEA R26, P3, R28.reuse, UR12, 0x1 ;  /* 0x0000000c1c1a7c11 */ /* 0x050fe4000f8608ff */
[----:B---3--:R-:W-:Y:S02]  /*f0e0*/  IADD3 R24, P4, PT, R28, UR14, RZ ;  /* 0x0000000e1c187c10 */ /* 0x008fe4000ff9e0ff */
[----:B------:R-:W-:-:S02]  /*f0f0*/  IADD3 R37, PT, PT, R29, R37, RZ ;  /* 0x000000251d257210 */ /* 0x000fc40007ffe0ff */
[----:B------:R-:W-:Y:S02]  /*f100*/  F2FP.BF16.F32.PACK_AB R29, RZ, R25 ;  /* 0x00000019ff1d723e */ /* 0x000fe400000010ff */
[----:B------:R-:W-:Y:S02]  /*f110*/  LEA.HI.X R27, R28, UR13, R37, 0x1, P3 ;  /* 0x0000000d1c1b7c11 */ /* 0x000fe400098f0c25 */
[----:B------:R-:W-:-:S03]  /*f120*/  IADD3.X R25, PT, PT, R37, UR15, RZ, P4, !PT ;  /* 0x0000000f25197c10 */ /* 0x000fc6000a7fe4ff */
[----:B------:R4:W-:Y:S04]  /*f130*/  STG.E.U16 desc[UR6][R26.64], R29 ;  /* 0x0000001d1a007986 */ /* 0x0009e8000c101506 */
[----:B0-----:R4:W-:Y:S02]  /*f140*/  STG.E.U8 desc[UR6][R24.64], R17 ;  /* 0x0000001118007986 */ /* 0x0019e4000c101106 */
.L_x_655:
[----:B------:R-:W-:Y:S05]  /*f150*/  BSYNC.RECONVERGENT B0 ;  /* 0x0000000000007941 */ /* 0x000fea0003800200 */
.L_x_654:
[----:B------:R-:W-:Y:S04]  /*f160*/  BSSY.RECONVERGENT B0, `(.L_x_656) ;  /* 0x0000016000007945 */ /* 0x000fe80003800200 */
[----:B------:R-:W-:Y:S05]  /*f170*/  @P0 BRA `(.L_x_657) ;  /* 0x0000000000500947 */ /* 0x000fea0003800000 */
[----:B------:R-:W0:Y:S01]  /*f180*/  LDCU UR5, c[0x0][0x868] ;  /* 0x00010d00ff0577ac */ /* 0x000e220008000800 */
[----:B----45:R-:W-:Y:S01]  /*f190*/  SHF.L.U32 R17, R44, 0x10, RZ ;  /* 0x000000102c117819 */ /* 0x030fe200000006ff */
[----:B------:R-:W4:Y:S01]  /*f1a0*/  LDCU.64 UR10, c[0x0][0x5f0] ;  /* 0x0000be00ff0a77ac */ /* 0x000f220008000a00 */
[----:B------:R-:W1:Y:S01]  /*f1b0*/  LDCU.64 UR12, c[0x0][0x520] ;  /* 0x0000a400ff0c77ac */ /* 0x000e620008000a00 */
[----:B------:R-:W3:Y:S01]  /*f1c0*/  LDCU.64 UR14, c[0x0][0x6c0] ;  /* 0x0000d800ff0e77ac */ /* 0x000ee20008000a00 */
[----:B0-----:R-:W-:Y:S01]  /*f1d0*/  FSET.BF.LT.FTZ.AND R40, R40, UR5, PT ;  /* 0x0000000528287c0a */ /* 0x001fe2000b811000 */
[----:B----4-:R-:W-:-:S04]  /*f1e0*/  IMAD R34, R34, UR10, RZ ;  /* 0x0000000a22227c24 */ /* 0x010fc8000f8e02ff */
[----:B------:R-:W-:Y:S01]  /*f1f0*/  FMUL.FTZ R24, R40, R17 ;  /* 0x0000001128187220 */ /* 0x000fe20000410000 */
[----:B------:R-:W-:-:S04]  /*f200*/  IMAD.WIDE.U32 R28, R35, UR10, RZ ;  /* 0x0000000a231c7c25 */ /* 0x000fc8000f8e00ff */
[----:B------:R-:W-:Y:S01]  /*f210*/  FMUL.FTZ R17, R7, R24 ;  /* 0x0000001807117220 */ /* 0x000fe20000410000 */
[----:B------:R-:W-:Y:S01]  /*f220*/  IMAD R25, R35, UR11, R34 ;  /* 0x0000000b23197c24 */ /* 0x000fe2000f8e0222 */
[C---:B-12---:R-:W-:Y:S01]  /*f230*/  LEA R26, P0, R28.reuse, UR12, 0x1 ;  /* 0x0000000c1c1a7c11 */ /* 0x046fe2000f8008ff */
[----:B------:R-:W0:Y:S01]  /*f240*/  F2I.FTZ.U32.TRUNC.NTZ R35, R40 ;  /* 0x0000002800237305 */ /* 0x000e22000021f000 */
[----:B---3--:R-:W-:Y:S01]  /*f250*/  IADD3 R24, P3, PT, R28, UR14, RZ ;  /* 0x0000000e1c187c10 */ /* 0x008fe2000ff7e0ff */
[----:B------:R-:W-:Y:S01]  /*f260*/  IMAD.IADD R25, R29, 0x1, R25 ;  /* 0x000000011d197824 */ /* 0x000fe200078e0219 */
[----:B------:R-:W-:-:S04]  /*f270*/  F2FP.BF16.F32.PACK_AB R17, RZ, R17 ;  /* 0x00000011ff11723e */ /* 0x000fc800000010ff */
[----:B------:R-:W-:Y:S02]  /*f280*/  LEA.HI.X R27, R28, UR13, R25, 0x1, P0 ;  /* 0x0000000d1c1b7c11 */ /* 0x000fe400080f0c19 */
[----:B------:R-:W-:-:S03]  /*f290*/  IADD3.X R25, PT, PT, R25, UR15, RZ, P3, !PT ;  /* 0x0000000f19197c10 */ /* 0x000fc60009ffe4ff */
[----:B------:R1:W-:Y:S04]  /*f2a0*/  STG.E.U16 desc[UR6][R26.64], R17 ;  /* 0x000000111a007986 */ /* 0x0003e8000c101506 */
[----:B0-----:R1:W-:Y:S02]  /*f2b0*/  STG.E.U8 desc[UR6][R24.64], R35 ;  /* 0x0000002318007986 */ /* 0x0013e4000c101106 */
.L_x_657:
[----:B------:R-:W-:Y:S05]  /*f2c0*/  BSYNC.RECONVERGENT B0 ;  /* 0x0000000000007941 */ /* 0x000fea0003800200 */
.L_x_656:
[----:B------:R-:W-:Y:S04]  /*f2d0*/  BSSY.RECONVERGENT B0, `(.L_x_658) ;  /* 0x0000016000007945 */ /* 0x000fe80003800200 */
[----:B------:R-:W-:Y:S05]  /*f2e0*/  @P1 BRA `(.L_x_659) ;  /* 0x0000000000501947 */ /* 0x000fea0003800000 */
[----:B------:R-:W0:Y:S01]  /*f2f0*/  LDCU UR5, c[0x0][0x868] ;  /* 0x00010d00ff0577ac */ /* 0x000e220008000800 */
[----:B-1--45:R-:W-:Y:S01]  /*f300*/  SHF.L.U32 R24, R45, 0x10, RZ ;  /* 0x000000102d187819 */ /* 0x032fe200000006ff */
[----:B------:R-:W1:Y:S01]  /*f310*/  LDCU.64 UR10, c[0x0][0x5f0] ;  /* 0x0000be00ff0a77ac */ /* 0x000e620008000a00 */
[----:B------:R-:W4:Y:S01]  /*f320*/  LDCU.64 UR12, c[0x0][0x520] ;  /* 0x0000a400ff0c77ac */ /* 0x000f220008000a00 */
[----:B------:R-:W3:Y:S01]  /*f330*/  LDCU.64 UR14, c[0x0][0x6c0] ;  /* 0x0000d800ff0e77ac */ /* 0x000ee20008000a00 */
[----:B0-----:R-:W-:Y:S01]  /*f340*/  FSET.BF.LT.FTZ.AND R41, R41, UR5, PT ;  /* 0x0000000529297c0a */ /* 0x001fe2000b811000 */
[----:B-1----:R-:W-:-:S04]  /*f350*/  IMAD R32, R32, UR10, RZ ;  /* 0x0000000a20207c24 */ /* 0x002fc8000f8e02ff */
[----:B------:R-:W-:Y:S01]  /*f360*/  FMUL.FTZ R24, R41, R24 ;  /* 0x0000001829187220 */ /* 0x000fe20000410000 */
[----:B------:R-:W-:Y:S01]  /*f370*/  IMAD.WIDE.U32 R28, R33, UR10, RZ ;  /* 0x0000000a211c7c25 */ /* 0x000fe2000f8e00ff */
[----:B------:R-:W0:Y:S03]  /*f380*/  F2I.FTZ.U32.TRUNC.NTZ R41, R41 ;  /* 0x0000002900297305 */ /* 0x000e26000021f000 */
[----:B------:R-:W-:Y:S01]  /*f390*/  FMUL.FTZ R17, R7, R24 ;  /* 0x0000001807117220 */ /* 0x000fe20000410000 */
[----:B--2---:R-:W-:Y:S01]  /*f3a0*/  IMAD R27, R33, UR11, R32 ;  /* 0x0000000b211b7c24 */ /* 0x004fe2000f8e0220 */
        /* <DEDUP_REMOVED lines=8> */
.L_x_659:
[----:B------:R-:W-:Y:S05]  /*f430*/  BSYNC.RECONVERGENT B0 ;  /* 0x0000000000007941 */ /* 0x000fea0003800200 */
.L_x_658:
[----:B------:R-:W-:Y:S05]  /*f440*/  @P2 BRA `(.L_x_660) ;  /* 0x0000000000502947 */ /* 0x000fea0003800000 */
[----:B------:R-:W0:Y:S01]  /*f450*/  LDCU UR5, c[0x0][0x868] ;  /* 0x00010d00ff0577ac */ /* 0x000e220008000800 */
[----:B-1--45:R-:W-:Y:S01]  /*f460*/  IMAD.U32 R17, R46, 0x10000, RZ ;  /* 0x000100002e117824 */ /* 0x032fe200078e00ff */
[----:B------:R-:W1:Y:S01]  /*f470*/  LDCU.64 UR10, c[0x0][0x5f0] ;  /* 0x0000be00ff0a77ac */ /* 0x000e620008000a00 */
[----:B------:R-:W4:Y:S01]  /*f480*/  LDCU.64 UR12, c[0x0][0x520] ;  /* 0x0000a400ff0c77ac */ /* 0x000f220008000a00 */
[----:B------:R-:W3:Y:S01]  /*f490*/  LDCU.64 UR14, c[0x0][0x6c0] ;  /* 0x0000d800ff0e77ac */ /* 0x000ee20008000a00 */
[----:B0-----:R-:W-:Y:S01]  /*f4a0*/  FSET.BF.LT.FTZ.AND R42, R42, UR5, PT ;  /* 0x000000052a2a7c0a */ /* 0x001fe2000b811000 */
[----:B-1----:R-:W-:-:S04]  /*f4b0*/  IMAD R30, R30, UR10, RZ ;  /* 0x0000000a1e1e7c24 */ /* 0x002fc8000f8e02ff */
[----:B--2---:R-:W-:Y:S01]  /*f4c0*/  FMUL.FTZ R26, R42, R17 ;  /* 0x000000112a1a7220 */ /* 0x004fe20000410000 */
[----:B------:R-:W-:-:S04]  /*f4d0*/  IMAD.WIDE.U32 R24, R31, UR10, RZ ;  /* 0x0000000a1f187c25 */ /* 0x000fc8000f8e00ff */
[----:B------:R-:W-:Y:S01]  /*f4e0*/  FMUL.FTZ R17, R7, R26 ;  /* 0x0000001a07117220 */ /* 0x000fe20000410000 */
[----:B------:R-:W-:Y:S01]  /*f4f0*/  IMAD R27, R31, UR11, R30 ;  /* 0x0000000b1f1b7c24 */ /* 0x000fe2000f8e021e */
[C---:B----4-:R-:W-:Y:S01]  /*f500*/  LEA R26, P0, R24.reuse, UR12, 0x1 ;  /* 0x0000000c181a7c11 */ /* 0x050fe2000f8008ff */
[----:B------:R-:W0:Y:S01]  /*f510*/  F2I.FTZ.U32.TRUNC.NTZ R31, R42 ;  /* 0x0000002a001f7305 */ /* 0x000e22000021f000 */
[C---:B---3--:R-:W-:Y:S02]  /*f520*/  IADD3 R28, P1, PT, R24.reuse, UR14, RZ ;  /* 0x0000000e181c7c10 */ /* 0x048fe4000ff3e0ff */
[----:B------:R-:W-:Y:S02]  /*f530*/  IADD3 R25, PT, PT, R25, R27, RZ ;  /* 0x0000001b19197210 */ /* 0x000fe40007ffe0ff */
[----:B------:R-:W-:Y:S02]  /*f540*/  F2FP.BF16.F32.PACK_AB R17, RZ, R17 ;  /* 0x00000011ff11723e */ /* 0x000fe400000010ff */
[----:B------:R-:W-:-:S02]  /*f550*/  LEA.HI.X R27, R24, UR13, R25, 0x1, P0 ;  /* 0x0000000d181b7c11 */ /* 0x000fc400080f0c19 */
[----:B------:R-:W-:-:S03]  /*f560*/  IADD3.X R29, PT, PT, R25, UR15, RZ, P1, !PT ;  /* 0x0000000f191d7c10 */ /* 0x000fc60008ffe4ff */
[----:B------:R1:W-:Y:S04]  /*f570*/  STG.E.U16 desc[UR6][R26.64], R17 ;  /* 0x000000111a007986 */ /* 0x0003e8000c101506 */
[----:B0-----:R1:W-:Y:S02]  /*f580*/  STG.E.U8 desc[UR6][R28.64], R31 ;  /* 0x0000001f1c007986 */ /* 0x0013e4000c101106 */
.L_x_660:
[----:B------:R-:W-:Y:S01]  /*f590*/  IADD3 R3, P0, PT, R10, R3, RZ ;  /* 0x000000030a037210 */ /* 0x000fe20007f1e0ff */
[----:B------:R-:W-:Y:S05]  /*f5a0*/  WARPSYNC.ALL ;  /* 0x0000000000007948 */ /* 0x000fea0003800000 */
[----:B------:R-:W-:Y:S01]  /*f5b0*/  IADD3.X R5, PT, PT, RZ, R5, RZ, P0, !PT ;  /* 0x00000005ff057210 */ /* 0x000fe200007fe4ff */
[----:B------:R-:W-:Y:S01]  /*f5c0*/  BAR.SYNC.DEFER_BLOCKING 0x0 ;  /* 0x0000000000007b1d */ /* 0x000fe20000010000 */
[----:B------:R-:W-:Y:S01]  /*f5d0*/  ISETP.GE.U32.AND P0, PT, R3, R20, PT ;  /* 0x000000140300720c */ /* 0x000fe20003f06070 */
[----:B-1--4-:R-:W-:Y:S01]  /*f5e0*/  IMAD.MOV.U32 R25, RZ, RZ, R18 ;  /* 0x000000ffff197224 */ /* 0x012fe200078e0012 */
[----:B------:R-:W-:-:S02]  /*f5f0*/  MOV R17, R13 ;  /* 0x0000000d00117202 */ /* 0x000fc40000000f00 */
[----:B------:R-:W-:Y:S02]  /*f600*/  ISETP.GE.U32.AND.EX P0, PT, R5, R12, PT, P0 ;  /* 0x0000000c0500720c */ /* 0x000fe40003f06100 */
[----:B------:R-:W-:-:S11]  /*f610*/  MOV R24, R15 ;  /* 0x0000000f00187202 */ /* 0x000fd60000000f00 */
[----:B------:R-:W-:Y:S05]  /*f620*/  @!P0 BRA `(.L_x_661) ;  /* 0xffffff1400348947 */ /* 0x000fea000383ffff */
[----:B------:R-:W-:Y:S05]  /*f630*/  EXIT ;  /* 0x000000000000794d */ /* 0x000fea0003800000 */
        .weak           $__internal_2_$__cuda_sm20_dblrcp_rn_slowpath_v3
        .type           $__internal_2_$__cuda_sm20_dblrcp_rn_slowpath_v3,@function
        .size           $__internal_2_$__cuda_sm20_dblrcp_rn_slowpath_v3,($__internal_3_$__cuda_sm20_div_u64 - $__internal_2_$__cuda_sm20_dblrcp_rn_slowpath_v3)
$__internal_2_$__cuda_sm20_dblrcp_rn_slowpath_v3:
        /* <DEDUP_REMOVED lines=55> */
.L_x_664:
        /* <DEDUP_REMOVED lines=34> */
.L_x_662:
[----:B------:R-:W-:Y:S02]  /*fbd0*/  LOP3.LUT R21, R19, 0x80000, RZ, 0xfc, !PT ;  /* 0x0008000013157812 */ /* 0x000fe400078efcff */
[----:B------:R-:W-:-:S07]  /*fbe0*/  MOV R20, R18 ;  /* 0x0000001200147202 */ /* 0x000fce0000000f00 */
.L_x_663:
[----:B------:R-:W-:Y:S01]  /*fbf0*/  IMAD.MOV.U32 R18, RZ, RZ, R8 ;  /* 0x000000ffff127224 */ /* 0x000fe200078e0008 */
[----:B------:R-:W-:-:S04]  /*fc00*/  MOV R19, 0x0 ;  /* 0x0000000000137802 */ /* 0x000fc80000000f00 */
[----:B------:R-:W-:Y:S05]  /*fc10*/  RET.REL.NODEC R18 `(_ZN2at6native43_GLOBAL__N__7cc8d1ed_10_Dropout_cu_0e96ed3820fused_dropout_kernelIN3c108BFloat16EfmLin1ELi1EhEEvNS_4cuda6detail10TensorInfoIKT_T1_EENS7_IS8_SA_EENS7_IT4_SA_EESA_T0_NS_15PhiloxCudaStateE) ;  /* 0xffffff0012f87950 */ /* 0x000fea0003c3ffff */
        .weak           $__internal_3_$__cuda_sm20_div_u64
        .type           $__internal_3_$__cuda_sm20_div_u64,@function
        .size           $__internal_3_$__cuda_sm20_div_u64,(.L_x_13983 - $__internal_3_$__cuda_sm20_div_u64)
$__internal_3_$__cuda_sm20_div_u64:
[----:B------:R-:W-:Y:S01]  /*fc20*/  MOV R50, R26 ;  /* 0x0000001a00327202 */ /* 0x000fe20000000f00 */
[----:B------:R-:W-:-:S04]  /*fc30*/  IMAD.MOV.U32 R51, RZ, RZ, R25 ;  /* 0x000000ffff337224 */ /* 0x000fc800078e0019 */
[----:B------:R-:W0:Y:S02]  /*fc40*/  I2F.U64.RP R32, R50 ;  /* 0x0000003200207312 */ /* 0x000e240000309000 */
[----:B0-----:R-:W0:Y:S02]  /*fc50*/  MUFU.RCP R28, R32 ;  /* 0x00000020001c7308 */ /* 0x001e240000001000 */
[----:B0-----:R-:W-:-:S15]  /*fc60*/  IADD3 R28, PT, PT, R28, 0x1ffffffe, RZ ;  /* 0x1ffffffe1c1c7810 */ /* 0x001fde0007ffe0ff */
[----:B------:R-:W-:-:S15]  /*fc70*/  NOP ;  /* 0x0000000000007918 */ /* 0x000fde0000000000 */
[----:B------:R-:W-:-:S15]  /*fc80*/  NOP ;  /* 0x0000000000007918 */ /* 0x000fde0000000000 */
[----:B------:R-:W-:-:S15]  /*fc90*/  NOP ;  /* 0x0000000000007918 */ /* 0x000fde0000000000 */
[----:B------:R-:W0:Y:S02]  /*fca0*/  F2I.U64.TRUNC R28, R28 ;  /* 0x0000001c001c7311 */ /* 0x000e24000020d800 */
[----:B0-----:R-:W-:-:S04]  /*fcb0*/  IMAD.WIDE.U32 R30, R28, R26, RZ ;  /* 0x0000001a1c1e7225 */ /* 0x001fc800078e00ff */
[C---:B------:R-:W-:Y:S01]  /*fcc0*/  IMAD R27, R28.reuse, R25, R31 ;  /* 0x000000191c1b7224 */ /* 0x040fe200078e021f */
[----:B------:R-:W-:Y:S01]  /*fcd0*/  IADD3 R33, P0, PT, RZ, -R30, RZ ;  /* 0x8000001eff217210 */ /* 0x000fe20007f1e0ff */
[----:B------:R-:W-:Y:S02]  /*fce0*/  IMAD.MOV.U32 R31, RZ, RZ, R28 ;  /* 0x000000ffff1f7224 */ /* 0x000fe400078e001c */
[----:B------:R-:W-:Y:S02]  /*fcf0*/  IMAD R27, R29, R26, R27 ;  /* 0x0000001a1d1b7224 */ /* 0x000fe400078e021b */
[----:B------:R-:W-:-:S03]  /*fd00*/  IMAD.HI.U32 R30, R28, R33, RZ ;  /* 0x000000211c1e7227 */ /* 0x000fc600078e00ff */
[----:B------:R-:W-:-:S05]  /*fd10*/  IADD3.X R27, PT, PT, RZ, ~R27, RZ, P0, !PT ;  /* 0x8000001bff1b7210 */ /* 0x000fca00007fe4ff */
[----:B------:R-:W-:-:S04]  /*fd20*/  IMAD.WIDE.U32 R30, P0, R28, R27, R30 ;  /* 0x0000001b1c1e7225 */ /* 0x000fc8000780001e */
[C---:B------:R-:W-:Y:S02]  /*fd30*/  IMAD R32, R29.reuse, R27, RZ ;  /* 0x0000001b1d207224 */ /* 0x040fe400078e02ff */
[----:B------:R-:W-:-:S04]  /*fd40*/  IMAD.HI.U32 R33, P1, R29, R33, R30 ;  /* 0x000000211d217227 */ /* 0x000fc8000782001e */
[----:B------:R-:W-:Y:S01]  /*fd50*/  IMAD.HI.U32 R27, R29, R27, RZ ;  /* 0x0000001b1d1b7227 */ /* 0x000fe200078e00ff */
[----:B------:R-:W-:-:S04]  /*fd60*/  IADD3 R33, P3, PT, R32, R33, RZ ;  /* 0x0000002120217210 */ /* 0x000fc80007f7e0ff */
[----:B------:R-:W-:Y:S01]  /*fd70*/  IADD3.X R27, PT, PT, R27, R29, RZ, P0, !PT ;  /* 0x0000001d1b1b7210 */ /* 0x000fe200007fe4ff */
[----:B------:R-:W-:-:S03]  /*fd80*/  IMAD.WIDE.U32 R30, R33, R26, RZ ;  /* 0x0000001a211e7225 */ /* 0x000fc600078e00ff */
[----:B------:R-:W-:Y:S01]  /*fd90*/  IADD3.X R27, PT, PT, RZ, RZ, R27, P3, P1 ;  /* 0x000000ffff1b7210 */ /* 0x000fe20001fe241b */
[----:B------:R-:W-:Y:S01]  /*fda0*/  IMAD R28, R33, R25, R31 ;  /* 0x00000019211c7224 */ /* 0x000fe200078e021f */
[----:B------:R-:W-:Y:S01]  /*fdb0*/  IADD3 R30, P0, PT, RZ, -R30, RZ ;  /* 0x8000001eff1e7210 */ /* 0x000fe20007f1e0ff */
[----:B------:R-:W-:Y:S02]  /*fdc0*/  HFMA2 R31, -RZ, RZ, 0, 0 ;  /* 0x00000000ff1f7431 */ /* 0x000fe400000001ff */
        /* <DEDUP_REMOVED lines=17> */
[----:B------:R-:W-:-:S04]  /*fee0*/  IMAD.WIDE.U32 R30, R27, R26, RZ ;  /* 0x0000001a1b1e7225 */ /* 0x000fc800078e00ff */
[----:B------:R-:W-:Y:S02]  /*fef0*/  IMAD.X R29, RZ, RZ, R28, P1 ;  /* 0x000000ffff1d7224 */ /* 0x000fe400008e061c */
[C---:B------:R-:W-:Y:S01]  /*ff00*/  IMAD R28, R27.reuse, R25, R31 ;  /* 0x000000191b1c7224 */ /* 0x040fe200078e021f */
[----:B------:R-:W-:Y:S02]  /*ff10*/  IADD3 R31, P1, PT, -R30, R38, RZ ;  /* 0x000000261e1f7210 */ /* 0x000fe40007f3e1ff */
[----:B------:R-:W-:Y:S01]  /*ff20*/  IADD3 R30, P3, PT, R27, 0x1, RZ ;  /* 0x000000011b1e7810 */ /* 0x000fe20007f7e0ff */
[-C--:B------:R-:W-:Y:S01]  /*ff30*/  IMAD R28, R29, R26.reuse, R28 ;  /* 0x0000001a1d1c7224 */ /* 0x080fe200078e021c */
[----:B------:R-:W-:-:S03]  /*ff40*/  ISETP.GE.U32.AND P0, PT, R31, R26, PT ;  /* 0x0000001a1f00720c */ /* 0x000fc60003f06070 */
[----:B------:R-:W-:Y:S01]  /*ff50*/  IMAD.X R32, RZ, RZ, R29, P3 ;  /* 0x000000ffff207224 */ /* 0x000fe200018e061d */
[----:B------:R-:W-:Y:S02]  /*ff60*/  IADD3.X R28, PT, PT, ~R28, R39, RZ, P1, !PT ;  /* 0x000000271c1c7210 */ /* 0x000fe40000ffe5ff */
[----:B------:R-:W-:Y:S02]  /*ff70*/  IADD3 R34, P1, PT, -R26, R31, RZ ;  /* 0x0000001f1a227210 */ /* 0x000fe40007f3e1ff */
[----:B------:R-:W-:Y:S02]  /*ff80*/  ISETP.GE.U32.AND.EX P0, PT, R28, R25, PT, P0 ;  /* 0x000000191c00720c */ /* 0x000fe40003f06100 */
[----:B------:R-:W-:Y:S02]  /*ff90*/  IADD3.X R33, PT, PT, ~R25, R28, RZ, P1, !PT ;  /* 0x0000001c19217210 */ /* 0x000fe40000ffe5ff */
[----:B------:R-:W-:Y:S02]  /*ffa0*/  SEL R31, R34, R31, P0 ;  /* 0x0000001f221f7207 */ /* 0x000fe40000000000 */
[----:B------:R-:W-:-:S02]  /*ffb0*/  SEL R30, R30, R27, P0 ;  /* 0x0000001b1e1e7207 */ /* 0x000fc40000000000 */
[----:B------:R-:W-:Y:S02]  /*ffc0*/  SEL R28, R33, R28, P0 ;  /* 0x0000001c211c7207 */ /* 0x000fe40000000000 */
[----:B------:R-:W-:Y:S02]  /*ffd0*/  SEL R32, R32, R29, P0 ;  /* 0x0000001d20207207 */ /* 0x000fe40000000000 */
[----:B------:R-:W-:Y:S02]  /*ffe0*/  ISETP.GE.U32.AND P0, PT, R31, R26, PT ;  /* 0x0000001a1f00720c */ /* 0x000fe40003f06070 */
[----:B------:R-:W-:Y:S02]  /*fff0*/  IADD3 R27, P3, PT, R30, 0x1, RZ ;  /* 0x000000011e1b7810 */ /* 0x000fe40007f7e0ff */
[----:B------:R-:W-:Y:S02]  /*10000*/  ISETP.NE.U32.AND P1, PT, R26, RZ, PT ;  /* 0x000000ff1a00720c */ /* 0x000fe40003f25070 */
[----:B------:R-:W-:-:S02]  /*10010*/  ISETP.GE.U32.AND.EX P0, PT, R28, R25, PT, P0 ;  /* 0x000000191c00720c */ /* 0x000fc40003f06100 */
[----:B------:R-:W-:Y:S02]  /*10020*/  IADD3.X R29, PT, PT, RZ, R32, RZ, P3, !PT ;  /* 0x00000020ff1d7210 */ /* 0x000fe40001ffe4ff */
[----:B------:R-:W-:Y:S02]  /*10030*/  ISETP.NE.AND.EX P1, PT, R25, RZ, PT, P1 ;  /* 0x000000ff1900720c */ /* 0x000fe40003f25310 */
[----:B------:R-:W-:Y:S02]  /*10040*/  MOV R25, 0x0 ;  /* 0x0000000000197802 */ /* 0x000fe40000000f00 */
[----:B------:R-:W-:Y:S02]  /*10050*/  SEL R27, R27, R30, P0 ;  /* 0x0000001e1b1b7207 */ /* 0x000fe40000000000 */
[----:B------:R-:W-:Y:S02]  /*10060*/  SEL R29, R29, R32, P0 ;  /* 0x000000201d1d7207 */ /* 0x000fe40000000000 */
[----:B------:R-:W-:-:S02]  /*10070*/  SEL R26, R27, 0xffffffff, P1 ;  /* 0xffffffff1b1a7807 */ /* 0x000fc40000800000 */
[----:B------:R-:W-:Y:S01]  /*10080*/  SEL R27, R29, 0xffffffff, P1 ;  /* 0xffffffff1d1b7807 */ /* 0x000fe20000800000 */
[----:B------:R-:W-:Y:S06]  /*10090*/  RET.REL.NODEC R24 `(_ZN2at6native43_GLOBAL__N__7cc8d1ed_10_Dropout_cu_0e96ed3820fused_dropout_kernelIN3c108BFloat16EfmLin1ELi1EhEEvNS_4cuda6detail10TensorInfoIKT_T1_EENS7_IS8_SA_EENS7_IT4_SA_EESA_T0_NS_15PhiloxCudaStateE) ;  /* 0xfffffefc18d87950 */ /* 0x000fec0003c3ffff */
.L_x_665:
        /* <DEDUP_REMOVED lines=14> */
.L_x_13983:


//--------------------- .text._ZN2at6native43_GLOBAL__N__7cc8d1ed_10_Dropout_cu_0e96ed3820fused_dropout_kernelIN3c108BFloat16EfmLi1ELi1EhEEvNS_4cuda6detail10TensorInfoIKT_T1_EENS7_IS8_SA_EENS7_IT4_SA_EESA_T0_NS_15PhiloxCudaStateE --------------------------
	.section	.text._ZN2at6native43_GLOBAL__N__7cc8d1ed_10_Dropout_cu_0e96ed3820fused_dropout_kernelIN3c108BFloat16EfmLi1ELi1EhEEvNS_4cuda6detail10TensorInfoIKT_T1_EENS7_IS8_SA_EENS7_IT4_SA_EESA_T0_NS_15PhiloxCudaStateE,"ax",@progbits
	.align	128
.text._ZN2at6native43_GLOBAL__N__7cc8d1ed_10_Dropout_cu_0e96ed3820fused_dropout_kernelIN3c108BFloat16EfmLi1ELi1EhEEvNS_4cuda6detail10TensorInfoIKT_T1_EENS7_IS8_SA_EENS7_IT4_SA_EESA_T0_NS_15PhiloxCudaStateE:
        .type           _ZN2at6native43_GLOBAL__N__7cc8d1ed_10_Dropout_cu_0e96ed3820fused_dropout_kernelIN3c108BFloat16EfmLi1ELi1EhEEvNS_4cuda6detail10TensorInfoIKT_T1_EENS7_IS8_SA_EENS7_IT4_SA_EESA_T0_NS_15PhiloxCudaStateE,@function
        .size           _ZN2at6native43_GLOBAL__N__7cc8d1ed_10_Dropout_cu_0e96ed3820fused_dropout_kernelIN3c108BFloat16EfmLi1ELi1EhEEvNS_4cuda6detail10TensorInfoIKT_T1_EENS7_IS8_SA_EENS7_IT4_SA_EESA_T0_NS_15PhiloxCudaStateE,(.L_x_13986 - _ZN2at6native43_GLOBAL__N__7cc8d1ed_10_Dropout_cu_0e96ed3820fused_dropout_kernelIN3c108BFloat16EfmLi1ELi1EhEEvNS_4cuda6detail10TensorInfoIKT_T1_EENS7_IS8_SA_EENS7_IT4_SA_EESA_T0_NS_15PhiloxCudaStateE)
        .other          _ZN2at6native43_GLOBAL__N__7cc8d1ed_10_Dropout_cu_0e96ed3820fused_dropout_kernelIN3c108BFloat16EfmLi1ELi1EhEEvNS_4cuda6detail10TensorInfoIKT_T1_EENS7_IS8_SA_EENS7_IT4_SA_EESA_T0_NS_15PhiloxCudaStateE,@"STO_CUDA_ENTRY STV_DEFAULT"
_ZN2at6native43_GLOBAL__N__7cc8d1ed_10_Dropout_cu_0e96ed3820fused_dropout_kernelIN3c108BFloat16EfmLi1ELi1EhEEvNS_4cuda6detail10TensorInfoIKT_T1_EENS7_IS8_SA_EENS7_IT4_SA_EESA_T0_NS_15PhiloxCudaStateE:
        /* <DEDUP_REMOVED lines=10> */
[----:B0-----:R-:W-:Y:S02]  /*00a0*/  IMAD.U32 R54, RZ, RZ, UR4 ;  /* 0x00000004ff367e24 */ /* 0x001fe4000f8e00ff */
[----:B------:R-:W-:-:S06]  /*00b0*/  IMAD.U32 R55, RZ, RZ, UR5 ;  /* 0x00000005ff377e24 */ /* 0x000fcc000f8e00ff */
[----:B------:R-:W4:Y:S01]  /*00c0*/  @P0 LDG.E.64 R54, desc[UR6][R54.64] ;  /* 0x0000000636360981 */ /* 0x000f22000c1e1b00 */
[----:B--2---:R-:W-:Y:S01]  /*00d0*/  FMUL.FTZ R30, R30, 1 ;  /* 0x3f8000001e1e7820 */ /* 0x004fe20000410000 */
[----:B------:R-:W0:Y:S01]  /*00e0*/  S2UR UR4, SR_CTAID.X ;  /* 0x00000000000479c3 */ /* 0x000e220000002500 */
[----:B------:R-:W0:Y:S04]  /*00f0*/  S2R R0, SR_TID.X ;  /* 0x0000000000007919 */ /* 0x000e280000002100 */
[----:B------:R-:W1:Y:S02]  /*0100*/  F2F.F64.F32 R30, R30 ;  /* 0x0000001e001e7310 */ /* 0x000e640000201800 */
[----:B-1----:R-:W-:Y:S01]  /*0110*/  IADD3 R24, PT, PT, R31, 0x300402, RZ ;  /* 0x003004021f187810 */ /* 0x002fe20007ffe0ff */
[----:B------:R-:W0:Y:S02]  /*0120*/  LDC R37, c[0x0][0x360] ;  /* 0x0000d800ff257b82 */ /* 0x000e240000000800 */
[----:B0-----:R-:W-:-:S04]  /*0130*/  IMAD R0, R37, UR4, R0 ;  /* 0x0000000425007c24 */ /* 0x001fc8000f8e0200 */
[----:B------:R-:W-:Y:S01]  /*0140*/  IMAD.WIDE.U32 R8, R0, -0x326172a9, RZ ;  /* 0xcd9e8d5700087825 */ /* 0x000fe200078e00ff */
[----:B------:R-:W0:-:S15]  /*0150*/  MUFU.RCP64H R25, R31 ;  /* 0x0000001f00197308 */ /* 0x000e1e0000001800 */
[----:B------:R-:W-:-:S15]  /*0160*/  NOP ;  /* 0x0000000000007918 */ /* 0x000fde0000000000 */
[----:B------:R-:W-:-:S15]  /*0170*/  NOP ;  /* 0x0000000000007918 */ /* 0x000fde0000000000 */
[----:B------:R-:W-:-:S09]  /*0180*/  NOP ;  /* 0x0000000000007918 */ /* 0x000fd20000000000 */
[----:B0-----:R-:W0:-:S15]  /*0190*/  DFMA R4, -R30, R24, 1 ;  /* 0x3ff000001e04742b */ /* 0x001e1e0000000118 */
[----:B------:R-:W-:-:S15]  /*01a0*/  NOP ;  /* 0x0000000000007918 */ /* 0x000fde0000000000 */
[----:B------:R-:W-:-:S15]  /*01b0*/  NOP ;  /* 0x0000000000007918 */ /* 0x000fde0000000000 */
[----:B------:R-:W-:-:S15]  /*01c0*/  NOP ;  /* 0x0000000000007918 */ /* 0x000fde0000000000 */
[----:B------:R-:W-:-:S04]  /*01d0*/  NOP ;  /* 0x0000000000007918 */ /* 0x000fc80000000000 */
[----:B0-----:R0:W1:Y:S02]  /*01e0*/  DFMA R32, R4, R4, R4 ;  /* 0x000000040420722b */ /* 0x0010640000000004 */
[----:B0-----:R-:W3:-:S15]  /*01f0*/  @P0 LDC R5, c[0x0][0x880] ;  /* 0x00022000ff050b82 */ /* 0x001ede0000000800 */
[----:B------:R-:W-:-:S15]  /*0200*/  NOP ;  /* 0x0000000000007918 */ /* 0x000fde0000000000 */
[----:B------:R-:W-:-:S15]  /*0210*/  NOP ;  /* 0x0000000000007918 */ /* 0x000fde0000000000 */
[----:B------:R-:W-:-:S15]  /*0220*/  NOP ;  /* 0x0000000000007918 */ /* 0x000fde0000000000 */
[----:B------:R-:W-:-:S02]  /*0230*/  NOP ;  /* 0x0000000000007918 */ /* 0x000fc40000000000 */
[----:B-1----:R-:W0:-:S15]  /*0240*/  DFMA R32, R24, R32, R24 ;  /* 0x000000201820722b */ /* 0x002e1e0000000018 */
[----:B------:R-:W-:-:S15]  /*0250*/  NOP ;  /* 0x0000000000007918 */ /* 0x000fde0000000000 */
[----:B------:R-:W-:-:S15]  /*0260*/  NOP ;  /* 0x0000000000007918 */ /* 0x000fde0000000000 */
[----:B------:R-:W-:-:S15]  /*0270*/  NOP ;  /* 0x0000000000007918 */ /* 0x000fde0000000000 */
[----:B------:R-:W-:-:S04]  /*0280*/  NOP ;  /* 0x0000000000007918 */ /* 0x000fc80000000000 */
[----:B0-----:R-:W0:Y:S01]  /*0290*/  DFMA R26, -R30, R32, 1 ;  /* 0x3ff000001e1a742b */ /* 0x001e220000000120 */
[----:B---3--:R-:W-:-:S05]  /*02a0*/  @P0 IADD3 R28, P1, PT, R2, R5, RZ ;  /* 0x00000005021c0210 */ /* 0x008fca0007f3e0ff */
[----:B------:R-:W-:Y:S01]  /*02b0*/  @P0 IMAD.X R29, RZ, RZ, R3, P1 ;  /* 0x000000ffff1d0224 */ /* 0x000fe200008e0603 */
[----:B------:R-:W-:-:S04]  /*02c0*/  FSETP.GEU.AND P0, PT, |R24|, 5.8789094863358348022e-39, PT ;  /* 0x004004021800780b */ /* 0x000fc80003f0e200 */
[--C-:B------:R-:W-:Y:S02]  /*02d0*/  SHF.R.U64 R2, R28, 0x2, R29.reuse ;  /* 0x000000021c027819 */ /* 0x100fe4000000121d */
[----:B------:R-:W-:-:S03]  /*02e0*/  SHF.R.U32.HI R3, RZ, 0x2, R29 ;  /* 0x00000002ff037819 */ /* 0x000fc6000001161d */
[----:B------:R-:W-:Y:S01]  /*02f0*/  IMAD.WIDE.U32 R6, R2, -0x2daee0ad, RZ ;  /* 0xd2511f5302067825 */ /* 0x000fe200078e00ff */
[----:B----4-:R-:W-:-:S03]  /*0300*/  LOP3.LUT R10, R3, R9, R54, 0x96, !PT ;  /* 0x00000009030a7212 */ /* 0x010fc600078e9636 */
[----:B------:R-:W-:Y:S01]  /*0310*/  VIADD R4, R55, 0xbb67ae85 ;  /* 0xbb67ae8537047836 */ /* 0x000fe20000000000 */
[----:B------:R-:W-:Y:S01]  /*0320*/  LOP3.LUT R12, R7, R55, RZ, 0x3c, !PT ;  /* 0x00000037070c7212 */ /* 0x000fe200078e3cff */
[C---:B------:R-:W-:Y:S01]  /*0330*/  VIADD R7, R55.reuse, 0x76cf5d0a ;  /* 0x76cf5d0a37077836 */ /* 0x040fe20000000000 */
[----:B------:R-:W-:Y:S01]  /*0340*/  IADD3 R5, PT, PT, R54, -0x61c88647, RZ ;  /* 0x9e3779b936057810 */ /* 0x000fe20007ffe0ff */
[----:B------:R-:W-:Y:S01]  /*0350*/  IMAD.WIDE.U32 R10, R10, -0x2daee0ad, RZ ;  /* 0xd2511f530a0a7825 */ /* 0x000fe200078e00ff */
[----:B------:R-:W-:-:S03]  /*0360*/  IADD3 R29, PT, PT, R55, -0x695add53, RZ ;  /* 0x96a522ad371d7810 */ /* 0x000fc60007ffe0ff */
[----:B------:R-:W-:Y:S01]  /*0370*/  IMAD.WIDE.U32 R12, R12, -0x326172a9, RZ ;  /* 0xcd9e8d570c0c7825 */ /* 0x000fe200078e00ff */
[----:B------:R-:W-:Y:S02]  /*0380*/  LOP3.LUT R16, R4, R6, R11, 0x96, !PT ;  /* 0x0000000604107212 */ /* 0x000fe400078e960b */
[----:B------:R-:W-:Y:S01]  /*0390*/  IADD3 R11, PT, PT, R55, -0x126145ec, RZ ;  /* 0xed9eba14370b7810 */ /* 0x000fe20007ffe0ff */
        /* <DEDUP_REMOVED lines=8> */
[----:B------:R-:W-:-:S04]  /*0420*/  IMAD.WIDE.U32 R12, R12, -0x2daee0ad, RZ ;  /* 0xd2511f530c0c7825 */ /* 0x000fc800078e00ff */
[----:B------:R-:W-:Y:S01]  /*0430*/  IMAD.WIDE.U32 R18, R18, -0x326172a9, RZ ;  /* 0xcd9e8d5712127825 */ /* 0x000fe200078e00ff */
[----:B------:R-:W-:Y:S02]  /*0440*/  LOP3.LUT R20, R8, R14, R13, 0x96, !PT ;  /* 0x0000000e08147212 */ /* 0x000fe400078e960d */
[C---:B------:R-:W-:Y:S01]  /*0450*/  IADD3 R13, PT, PT, R54.reuse, -0x4ab325aa, RZ ;  /* 0xb54cda56360d7810 */ /* 0x040fe20007ffe0ff */
[----:B------:R-:W-:Y:S01]  /*0460*/  VIADD R10, R54, 0x78dde6e4 ;  /* 0x78dde6e4360a7836 */ /* 0x000fe20000000000 */
[----:B------:R-:W-:Y:S01]  /*0470*/  LOP3.LUT R14, R9, R16, R19, 0x96, !PT ;  /* 0x00000010090e7212 */ /* 0x000fe200078e9613 */
[----:B------:R-:W-:-:S04]  /*0480*/  IMAD.WIDE.U32 R20, R20, -0x326172a9, RZ ;  /* 0xcd9e8d5714147825 */ /* 0x000fc800078e00ff */
[----:B------:R-:W-:Y:S01]  /*0490*/  IMAD.WIDE.U32 R14, R14, -0x2daee0ad, RZ ;  /* 0xd2511f530e0e7825 */ /* 0x000fe200078e00ff */
[----:B------:R-:W-:-:S04]  /*04a0*/  LOP3.LUT R16, R10, R18, R21, 0x96, !PT ;  /* 0x000000120a107212 */ /* 0x000fc800078e9615 */
[----:B------:R-:W-:Y:S01]  /*04b0*/  LOP3.LUT R34, R11, R12, R15, 0x96, !PT ;  /* 0x0000000c0b227212 */ /* 0x000fe200078e960f */
[----:B------:R-:W-:Y:S01]  /*04c0*/  VIADD R11, R55, 0xa9066899 ;  /* 0xa9066899370b7836 */ /* 0x000fe20000000000 */
[----:B0-----:R0:W1:Y:S01]  /*04d0*/  DFMA R26, R32, R26, R32 ;  /* 0x0000001a201a722b */ /* 0x0010620000000020 */
[----:B------:R-:W-:-:S04]  /*04e0*/  IMAD.WIDE.U32 R16, R16, -0x2daee0ad, RZ ;  /* 0xd2511f5310107825 */ /* 0x000fc800078e00ff */
[----:B------:R-:W-:Y:S01]  /*04f0*/  IMAD.WIDE.U32 R34, R34, -0x326172a9, RZ ;  /* 0xcd9e8d5722227825 */ /* 0x000fe200078e00ff */
[----:B------:R-:W-:-:S03]  /*0500*/  LOP3.LUT R18, R11, R14, R17, 0x96, !PT ;  /* 0x0000000e0b127212 */ /* 0x000fc600078e9611 */
[----:B------:R-:W-:Y:S02]  /*0510*/  VIADD R12, R54, 0x1715609d ;  /* 0x1715609d360c7836 */ /* 0x000fe40000000000 */
[----:B------:R-:W-:-:S03]  /*0520*/  IMAD.WIDE.U32 R18, R18, -0x326172a9, RZ ;  /* 0xcd9e8d5712127825 */ /* 0x000fc600078e00ff */
[----:B------:R-:W-:Y:S01]  /*0530*/  LOP3.LUT R22, R12, R20, R35, 0x96, !PT ;  /* 0x000000140c167212 */ /* 0x000fe200078e9623 */
[----:B------:R-:W-:Y:S01]  /*0540*/  VIADD R14, R55, 0x646e171e ;  /* 0x646e171e370e7836 */ /* 0x000fe20000000000 */
[----:B------:R-:W-:Y:S01]  /*0550*/  LOP3.LUT R20, R13, R34, R19, 0x96, !PT ;  /* 0x000000220d147212 */ /* 0x000fe200078e9613 */
[----:B------:R-:W-:Y:S02]  /*0560*/  VIADD R15, R55, 0x1fd5c5a3 ;  /* 0x1fd5c5a3370f7836 */ /* 0x000fe40000000000 */
[----:B------:R-:W-:-:S04]  /*0570*/  IMAD.WIDE.U32 R22, R22, -0x2daee0ad, RZ ;  /* 0xd2511f5316167825 */ /* 0x000fc800078e00ff */
[----:B------:R-:W-:Y:S01]  /*0580*/  IMAD.WIDE.U32 R20, R20, -0x2daee0ad, RZ ;  /* 0xd2511f5314147825 */ /* 0x000fe200078e00ff */
[----:B------:R-:W-:Y:S02]  /*0590*/  LOP3.LUT R38, R14, R16, R23, 0x96, !PT ;  /* 0x000000100e267212 */ /* 0x000fe400078e9617 */
[C---:B------:R-:W-:Y:S01]  /*05a0*/  IADD3 R16, PT, PT, R54.reuse, 0x5384540f, RZ ;  /* 0x5384540f36107810 */ /* 0x040fe20007ffe0ff */
[----:B------:R-:W-:Y:S01]  /*05b0*/  VIADD R17, R54, 0xf1bbcdc8 ;  /* 0xf1bbcdc836117836 */ /* 0x000fe20000000000 */
[----:B------:R-:W-:Y:S01]  /*05c0*/  LOP3.LUT R22, R15, R22, R21, 0x96, !PT ;  /* 0x000000160f167212 */ /* 0x000fe200078e9615 */
[----:B------:R-:W-:-:S04]  /*05d0*/  IMAD.WIDE.U32 R38, R38, -0x326172a9, RZ ;  /* 0xcd9e8d5726267825 */ /* 0x000fc800078e00ff */
[----:B------:R-:W-:Y:S01]  /*05e0*/  IMAD.WIDE.U32 R22, R22, -0x326172a9, RZ ;  /* 0xcd9e8d5716167825 */ /* 0x000fe200078e00ff */
[----:B------:R-:W-:-:S03]  /*05f0*/  LOP3.LUT R34, R16, R18, R39, 0x96, !PT ;  /* 0x0000001210227212 */ /* 0x000fc600078e9627 */
[----:B------:R-:W-:Y:S01]  /*0600*/  VIADD R18, R55, 0xdb3d7428 ;  /* 0xdb3d742837127836 */ /* 0x000fe20000000000 */
[----:B------:R-:W-:Y:S01]  /*0610*/  LOP3.LUT R19, R17, R38, R23, 0x96, !PT ;  /* 0x0000002611137212 */ /* 0x000fe200078e9617 */
[----:B------:R-:W-:-:S04]  /*0620*/  IMAD.WIDE.U32 R34, R34, -0x2daee0ad, RZ ;  /* 0xd2511f5322227825 */ /* 0x000fc800078e00ff */
[----:B------:R-:W-:Y:S01]  /*0630*/  IMAD.HI.U32 R21, R19, -0x2daee0ad, RZ ;  /* 0xd2511f5313157827 */ /* 0x000fe200078e00ff */
[----:B------:R-:W-:Y:S02]  /*0640*/  LOP3.LUT R25, R18, R20, R35, 0x96, !PT ;  /* 0x0000001412197212 */ /* 0x000fe400078e9623 */
[----:B------:R-:W-:Y:S02]  /*0650*/  IADD3 R20, PT, PT, R54, -0x700cb87f, RZ ;  /* 0x8ff3478136147810 */ /* 0x000fe40007ffe0ff */
[----:B------:R-:W-:Y:S01]  /*0660*/  LOP3.LUT R36, R34, R21, RZ, 0x3c, !PT ;  /* 0x0000001522247212 */ /* 0x000fe200078e3cff */
[----:B------:R-:W-:-:S05]  /*0670*/  IMAD.HI.U32 R23, R25, -0x326172a9, RZ ;  /* 0xcd9e8d5719177827 */ /* 0x000fca00078e00ff */
[----:B------:R-:W-:Y:S01]  /*0680*/  LOP3.LUT R21, R20, R22, R23, 0x96, !PT ;  /* 0x0000001614157212 */ /* 0x000fe200078e9617 */
[----:B------:R-:W-:Y:S02]  /*0690*/  IMAD.MOV.U32 R23, RZ, RZ, RZ ;  /* 0x000000ffff177224 */ /* 0x000fe400078e00ff */
[----:B------:R-:W-:Y:S01]  /*06a0*/  IMAD.MOV.U32 R22, RZ, RZ, R0 ;  /* 0x000000ffff167224 */ /* 0x000fe200078e0000 */
[----:B01----:R-:W-:Y:S06]  /*06b0*/  @P0 BRA `(.L_x_666) ;  /* 0x0000000000180947 */ /* 0x003fec0003800000 */
[----:B------:R-:W-:-:S05]  /*06c0*/  LOP3.LUT R24, R31, 0x7fffffff, RZ, 0xc0, !PT ;  /* 0x7fffffff1f187812 */ /* 0x000fca00078ec0ff */
[----:B------:R-:W-:Y:S01]  /*06d0*/  VIADD R35, R24, 0xfff00000 ;  /* 0xfff0000018237836 */ /* 0x000fe20000000000 */
[----:B------:R-:W-:-:S07]  /*06e0*/  MOV R24, 0x700 ;  /* 0x0000070000187802 */ /* 0x000fce0000000f00 */
[----:B------:R-:W-:Y:S05]  /*06f0*/  CALL.REL.NOINC `($__internal_4_$__cuda_sm20_dblrcp_rn_slowpath_v3) ;  /* 0x00000010007c7944 */ /* 0x000fea0003c00000 */
[----:B------:R-:W-:Y:S01]  /*0700*/  IMAD.MOV.U32 R26, RZ, RZ, R32 ;  /* 0x000000ffff1a7224 */ /* 0x000fe200078e0020 */
[----:B------:R-:W-:-:S07]  /*0710*/  MOV R27, R33 ;  /* 0x00000021001b7202 */ /* 0x000fce0000000f00 */
.L_x_666:
        /* <DEDUP_REMOVED lines=14> */
[----:B------:R-:W-:Y:S01]  /*0800*/  UISETP.NE.U32.AND UP0, UPT, UR5, URZ, UPT ;  /* 0x000000ff0500728c */ /* 0x000fe2000bf05070 */
[----:B------:R-:W-:-:S08]  /*0810*/  IMAD.SHL.U32 R35, R35, 0x4, RZ ;  /* 0x0000000423237824 */ /* 0x000fd000078e00ff */
[----:B------:R-:W-:Y:S05]  /*0820*/  BRA.U UP0, `(.L_x_667) ;  /* 0x0000000100547547 */ /* 0x000fea000b800000 */
        /* <DEDUP_REMOVED lines=10> */
[----:B------:R-:W-:-:S04]  /*08d0*/  IMAD.HI.U32 R27, R27, UR4, RZ ;  /* 0x000000041b1b7c27 */ /* 0x000fc8000f8e00ff */
[----:B------:R-:W-:-:S04]  /*08e0*/  IMAD.MOV R32, RZ, RZ, -R27 ;  /* 0x000000ffff207224 */ /* 0x000fc800078e0a1b */
[----:B------:R-:W-:-:S05]  /*08f0*/  IMAD R32, R35, R32, UR4 ;  /* 0x0000000423207e24 */ /* 0x000fca000f8e0220 */
[----:B------:R-:W-:-:S13]  /*0900*/  ISETP.GE.U32.AND P0, PT, R32, R35, PT ;  /* 0x000000232000720c */ /* 0x000fda0003f06070 */
[----:B------:R-:W-:Y:S01]  /*0910*/  @P0 IADD3 R32, PT, PT, -R35, R32, RZ ;  /* 0x0000002023200210 */ /* 0x000fe20007ffe1ff */
[----:B------:R-:W-:-:S03]  /*0920*/  @P0 VIADD R27, R27, 0x1 ;  /* 0x000000011b1b0836 */ /* 0x000fc60000000000 */
[----:B------:R-:W-:-:S13]  /*0930*/  ISETP.GE.U32.AND P1, PT, R32, R35, PT ;  /* 0x000000232000720c */ /* 0x000fda0003f26070 */
[----:B------:R-:W-:Y:S01]  /*0940*/  @P1 VIADD R27, R27, 0x1 ;  /* 0x000000011b1b1836 */ /* 0x000fe20000000000 */
[----:B------:R-:W-:-:S04]  /*0950*/  @!P2 LOP3.LUT R27, RZ, R35, RZ, 0x33, !PT ;  /* 0x00000023ff1ba212 */ /* 0x000fc800078e33ff */
[----:B------:R-:W-:Y:S01]  /*0960*/  MOV R30, R27 ;  /* 0x0000001b001e7202 */ /* 0x000fe20000000f00 */
[----:B------:R-:W-:Y:S06]  /*0970*/  BRA `(.L_x_668) ;  /* 0x0000000000087947 */ /* 0x000fec0003800000 */
.L_x_667:
[----:B------:R-:W-:-:S07]  /*0980*/  MOV R34, 0x9a0 ;  /* 0x000009a000227802 */ /* 0x000fce0000000f00 */
[----:B------:R-:W-:Y:S05]  /*0990*/  CALL.REL.NOINC `($__internal_5_$__cuda_sm20_div_u64) ;  /* 0x0000001400587944 */ /* 0x000fea0003c00000 */
.L_x_668:
        /* <DEDUP_REMOVED lines=9> */
[----:B------:R-:W-:Y:S01]  /*0a30*/  LOP3.LUT R36, R36, R29, RZ, 0x3c, !PT ;  /* 0x0000001d24247212 */ /* 0x000fe200078e3cff */
[----:B------:R-:W-:Y:S01]  /*0a40*/  IMAD R25, R25, -0x326172a9, RZ ;  /* 0xcd9e8d5719197824 */ /* 0x000fe200078e02ff */
[----:B------:R-:W-:Y:S01]  /*0a50*/  LOP3.LUT R39, R28, 0x3, RZ, 0xc0, !PT ;  /* 0x000000031c277812 */ /* 0x000fe200078ec0ff */
[----:B------:R-:W-:Y:S01]  /*0a60*/  IMAD.MOV.U32 R40, RZ, RZ, RZ ;  /* 0x000000ffff287224 */ /* 0x000fe200078e00ff */
[----:B------:R-:W0:Y:S01]  /*0a70*/  LDCU UR5, c[0x0][0x868] ;  /* 0x00010d00ff0577ac */ /* 0x000e220008000800 */
[----:B------:R-:W1:Y:S01]  /*0a80*/  LDCU.64 UR8, c[0x0][0x5f0] ;  /* 0x0000be00ff0877ac */ /* 0x000e620008000a00 */
[----:B------:R-:W2:Y:S01]  /*0a90*/  LDCU.64 UR10, c[0x0][0x520] ;  /* 0x0000a400ff0a77ac */ /* 0x000ea20008000a00 */
[----:B------:R-:W3:Y:S01]  /*0aa0*/  LDCU.64 UR12, c[0x0][0x6c0] ;  /* 0x0000d800ff0c77ac */ /* 0x000ee20008000a00 */
[----:B------:R-:W4:Y:S02]  /*0ab0*/  LDCU.64 UR14, c[0x0][0x860] ;  /* 0x00010c00ff0e77ac */ /* 0x000f240008000a00 */
.L_x_680:
[----:B------:R-:W-:Y:S01]  /*0ac0*/  VIADD R2, R2, 0x1 ;  /* 0x0000000102027836 */ /* 0x000fe20000000000 */
[----:B------:R-:W-:Y:S03]  /*0ad0*/  BSSY.RECONVERGENT B0, `(.L_x_669) ;  /* 0x000000c000007945 */ /* 0x000fe60003800200 */
[C---:B------:R-:W-:Y:S01]  /*0ae0*/  IMAD.WIDE.U32 R34, R2.reuse, -0x2daee0ad, RZ ;  /* 0xd2511f5302227825 */ /* 0x040fe200078e00ff */
[----:B------:R-:W-:-:S13]  /*0af0*/  ISETP.NE.AND P0, PT, R2, RZ, PT ;  /* 0x000000ff0200720c */ /* 0x000fda0003f05270 */
[----:B-----5:R-:W-:Y:S05]  /*0b00*/  @P0 BRA `(.L_x_670) ;  /* 0x0000000000200947 */ /* 0x020fea0003800000 */
[----:B------:R-:W-:-:S04]  /*0b10*/  IADD3 R3, PT, PT, R3, 0x1, RZ ;  /* 0x0000000103037810 */ /* 0x000fc80007ffe0ff */
[----:B------:R-:W-:-:S13]  /*0b20*/  ISETP.NE.AND P0, PT, R3, RZ, PT ;  /* 0x000000ff0300720c */ /* 0x000fda0003f05270 */
[----:B------:R-:W-:Y:S02]  /*0b30*/  @!P0 VIADD R22, R22, 0x1 ;  /* 0x0000000116168836 */ /* 0x000fe40000000000 */
[----:B------:R-:W-:Y:S02]  /*0b40*/  @!P0 VIADD R28, R40, 0x1 ;  /* 0x00000001281c8836 */ /* 0x000fe40000000000 */
[----:B------:R-:W-:Y:S01]  /*0b50*/  @!P0 IMAD.MOV.U32 R3, RZ, RZ, RZ ;  /* 0x000000ffff038224 */ /* 0x000fe200078e00ff */
[----:B------:R-:W-:-:S13]  /*0b60*/  ISETP.NE.AND P1, PT, R22, RZ, !P0 ;  /* 0x000000ff1600720c */ /* 0x000fda0004725270 */
[----:B------:R-:W-:-:S05]  /*0b70*/  @P1 IADD3 R28, PT, PT, R40, RZ, RZ ;  /* 0x000000ff281c1210 */ /* 0x000fca0007ffe0ff */
[----:B------:R-:W-:-:S07]  /*0b80*/  @!P0 IMAD.MOV.U32 R40, RZ, RZ, R28 ;  /* 0x000000ffff288224 */ /* 0x000fce00078e001c */
.L_x_670:
[----:B01234-:R-:W-:Y:S05]  /*0b90*/  BSYNC.RECONVERGENT B0 ;  /* 0x0000000000007941 */ /* 0x01ffea0003800200 */
.L_x_669:
[----:B------:R-:W-:Y:S01]  /*0ba0*/  IMAD.WIDE.U32 R30, R22, -0x326172a9, RZ ;  /* 0xcd9e8d57161e7825 */ /* 0x000fe200078e00ff */
[----:B------:R-:W-:Y:S02]  /*0bb0*/  LOP3.LUT R28, R40, R35, R55, 0x96, !PT ;  /* 0x00000023281c7212 */ /* 0x000fe400078e9637 */
[----:B------:R-:W-:Y:S02]  /*0bc0*/  ISETP.GT.AND P0, PT, R39, 0x1, PT ;  /* 0x000000012700780c */ /* 0x000fe40003f04270 */
[----:B------:R-:W-:Y:S01]  /*0bd0*/  LOP3.LUT R32, R3, R31, R54, 0x96, !PT ;  /* 0x0000001f03207212 */ /* 0x000fe200078e9636 */
[----:B------:R-:W-:-:S04]  /*0be0*/  IMAD.WIDE.U32 R28, R28, -0x326172a9, RZ ;  /* 0xcd9e8d571c1c7825 */ /* 0x000fc800078e00ff */
[----:B------:R-:W-:Y:S01]  /*0bf0*/  IMAD.WIDE.U32 R32, R32, -0x2daee0ad, RZ ;  /* 0xd2511f5320207825 */ /* 0x000fe200078e00ff */
[----:B------:R-:W-:-:S04]  /*0c00*/  LOP3.LUT R35, R5, R30, R29, 0x96, !PT ;  /* 0x0000001e05237212 */ /* 0x000fc800078e961d */
[----:B------:R-:W-:Y:S01]  /*0c10*/  LOP3.LUT R30, R4, R34, R33, 0x96, !PT ;  /* 0x00000022041e7212 */ /* 0x000fe200078e9621 */
[----:B------:R-:W-:-:S04]  /*0c20*/  IMAD.WIDE.U32 R34, R35, -0x2daee0ad, RZ ;  /* 0xd2511f5323227825 */ /* 0x000fc800078e00ff */
[----:B------:R-:W-:Y:S01]  /*0c30*/  IMAD.WIDE.U32 R30, R30, -0x326172a9, RZ ;  /* 0xcd9e8d571e1e7825 */ /* 0x000fe200078e00ff */
[----:B------:R-:W-:-:S04]  /*0c40*/  LOP3.LUT R29, R7, R32, R35, 0x96, !PT ;  /* 0x00000020071d7212 */ /* 0x000fc800078e9623 */
[----:B------:R-:W-:Y:S01]  /*0c50*/  LOP3.LUT R32, R6, R28, R31, 0x96, !PT ;  /* 0x0000001c06207212 */ /* 0x000fe200078e961f */
[----:B------:R-:W-:-:S04]  /*0c60*/  IMAD.WIDE.U32 R28, R29, -0x326172a9, RZ ;  /* 0xcd9e8d571d1c7825 */ /* 0x000fc800078e00ff */
[----:B------:R-:W-:Y:S01]  /*0c70*/  IMAD.WIDE.U32 R32, R32, -0x2daee0ad, RZ ;  /* 0xd2511f5320207825 */ /* 0x000fe200078e00ff */
[----:B------:R-:W-:Y:S02]  /*0c80*/  LOP3.LUT R35, R9, R30, R29, 0x96, !PT ;  /* 0x0000001e09237212 */ /* 0x000fe400078e961d */
[----:B------:R-:W-:Y:S02]  /*0c90*/  IADD3 R29, PT, PT, R55, -0x126145ec, RZ ;  /* 0xed9eba14371d7810 */ /* 0x000fe40007ffe0ff */
        /* <DEDUP_REMOVED lines=19> */
[----:B------:R-:W-:-:S03]  /*0dd0*/  LOP3.LUT R29, R18, R32, R43, 0x96, !PT ;  /* 0x00000020121d7212 */ /* 0x000fc600078e962b */
[----:B------:R-:W-:Y:S01]  /*0de0*/  IMAD R33, R19, -0x2daee0ad, RZ ;  /* 0xd2511f5313217824 */ /* 0x000fe200078e02ff */
[----:B------:R-:W-:Y:S01]  /*0df0*/  LOP3.LUT R19, R17, R28, R31, 0x96, !PT ;  /* 0x0000001c11137212 */ /* 0x000fe200078e961f */
[----:B------:R-:W-:-:S04]  /*0e00*/  IMAD.WIDE.U32 R28, R29, -0x326172a9, RZ ;  /* 0xcd9e8d571d1c7825 */ /* 0x000fc800078e00ff */
[----:B------:R-:W-:Y:S01]  /*0e10*/  IMAD.HI.U32 R31, R19, -0x2daee0ad, RZ ;  /* 0xd2511f53131f7827 */ /* 0x000fe200078e00ff */
[----:B------:R-:W-:-:S03]  /*0e20*/  LOP3.LUT R41, R20, R30, R29, 0x96, !PT ;  /* 0x0000001e14297212 */ /* 0x000fc600078e961d */
[----:B------:R-:W-:-:S05]  /*0e30*/  VIADD R32, R55, 0x96a522ad ;  /* 0x96a522ad37207836 */ /* 0x000fca0000000000 */
        /* <DEDUP_REMOVED lines=8> */
[----:B------:R-:W-:Y:S02]  /*0ec0*/  IMAD.MOV.U32 R43, RZ, RZ, R33 ;  /* 0x000000ffff2b7224 */ /* 0x000fe400078e0021 */
[----:B------:R-:W-:Y:S01]  /*0ed0*/  IMAD.MOV.U32 R25, RZ, RZ, R36 ;  /* 0x000000ffff197224 */ /* 0x000fe200078e0024 */
[----:B------:R-:W-:Y:S06]  /*0ee0*/  BRA `(.L_x_672) ;  /* 0x0000000000247947 */ /* 0x000fec0003800000 */
.L_x_671:
[----:B------:R-:W-:Y:S01]  /*0ef0*/  ISETP.NE.AND P0, PT, R39, 0x3, PT ;  /* 0x000000032700780c */ /* 0x000fe20003f05270 */
[----:B------:R-:W-:Y:S01]  /*0f00*/  IMAD.MOV.U32 R21, RZ, RZ, R33 ;  /* 0x000000ffff157224 */ /* 0x000fe200078e0021 */
[----:B------:R-:W-:Y:S01]  /*0f10*/  MOV R25, R41 ;  /* 0x0000002900197202 */ /* 0x000fe20000000f00 */
[----:B------:R-:W-:Y:S02]  /*0f20*/  IMAD.MOV.U32 R43, RZ, RZ, R28 ;  /* 0x000000ffff2b7224 */ /* 0x000fe400078e001c */
[----:B------:R-:W-:-:S08]  /*0f30*/  IMAD.MOV.U32 R44, RZ, RZ, R42 ;  /* 0x000000ffff2c7224 */ /* 0x000fd000078e002a */
[----:B------:R-:W-:Y:S01]  /*0f40*/  @P0 MOV R21, R36 ;  /* 0x0000002400150202 */ /* 0x000fe20000000f00 */
[----:B------:R-:W-:Y:S01]  /*0f50*/  @P0 IMAD.MOV.U32 R25, RZ, RZ, R33 ;  /* 0x000000ffff190224 */ /* 0x000fe200078e0021 */
[----:B------:R-:W-:Y:S01]  /*0f60*/  @P0 MOV R44, R28 ;  /* 0x0000001c002c0202 */ /* 0x000fe20000000f00 */
[----:B------:R-:W-:-:S07]  /*0f70*/  @P0 IMAD.MOV.U32 R43, RZ, RZ, R41 ;  /* 0x000000ffff2b0224 */ /* 0x000fce00078e0029 */
.L_x_672:
[----:B------:R-:W0:Y:S01]  /*0f80*/  LDCU UR4, c[0x0][0x360] ;  /* 0x00006c00ff0477ac */ /* 0x000e220008000800 */
[----:B------:R-:W0:Y:S01]  /*0f90*/  LDC R53, c[0x0][0x370] ;  /* 0x0000dc00ff357b82 */ /* 0x000e220000000800 */
[----:B------:R-:W-:-:S04]  /*0fa0*/  ISETP.GE.U32.AND P0, PT, R0, UR14, PT ;  /* 0x0000000e00007c0c */ /* 0x000fc8000bf06070 */
[----:B------:R-:W-:-:S13]  /*0fb0*/  ISETP.GE.U32.AND.EX P0, PT, R23, UR15, PT, P0 ;  /* 0x0000000f17007c0c */ /* 0x000fda000bf06100 */
[----:B------:R-:W1:Y:S01]  /*0fc0*/  @!P0 LDC.64 R30, c[0x0][0x450] ;  /* 0x00011400ff1e8b82 */ /* 0x000e620000000a00 */
[----:B0-----:R-:W-:-:S07]  /*0fd0*/  IMAD R53, R53, UR4, RZ ;  /* 0x0000000435357c24 */ /* 0x001fce000f8e02ff */
[----:B------:R-:W0:Y:S01]  /*0fe0*/  @!P0 LDC.64 R32, c[0x0][0x380] ;  /* 0x0000e000ff208b82 */ /* 0x000e220000000a00 */
[CC--:B------:R-:W-:Y:S02]  /*0ff0*/  IADD3 R45, P2, PT, R53.reuse, R0.reuse, RZ ;  /* 0x00000000352d7210 */ /* 0x0c0fe40007f5e0ff */
[CC--:B------:R-:W-:Y:S01]  /*1000*/  LEA R46, P3, R53.reuse, R0.reuse, 0x1 ;  /* 0x00000000352e7211 */ /* 0x0c0fe200078608ff */
[----:B------:R-:W-:Y:S01]  /*1010*/  IMAD R53, R53, 0x3, RZ ;  /* 0x0000000335357824 */ /* 0x000fe200078e02ff */
[----:B------:R-:W-:Y:S01]  /*1020*/  ISETP.GE.U32.AND P1, PT, R45, UR14, PT ;  /* 0x0000000e2d007c0c */ /* 0x000fe2000bf26070 */
[--C-:B------:R-:W-:Y:S01]  /*1030*/  IMAD.X R47, RZ, RZ, R23.reuse, P2 ;  /* 0x000000ffff2f7224 */ /* 0x100fe200010e0617 */
[----:B------:R-:W-:Y:S01]  /*1040*/  ISETP.GE.U32.AND P2, PT, R46, UR14, PT ;  /* 0x0000000e2e007c0c */ /* 0x000fe2000bf46070 */
[----:B------:R-:W-:Y:S01]  /*1050*/  IMAD.X R49, RZ, RZ, R23, P3 ;  /* 0x000000ffff317224 */ /* 0x000fe200018e0617 */
[----:B------:R-:W-:Y:S02]  /*1060*/  IADD3 R53, P4, PT, R53, R0, RZ ;  /* 0x0000000035357210 */ /* 0x000fe40007f9e0ff */
[----:B------:R-:W-:-:S02]  /*1070*/  ISETP.GE.U32.AND.EX P1, PT, R47, UR15, PT, P1 ;  /* 0x0000000f2f007c0c */ /* 0x000fc4000bf26110 */
[----:B------:R-:W-:Y:S01]  /*1080*/  ISETP.GE.U32.AND.EX P2, PT, R49, UR15, PT, P2 ;  /* 0x0000000f31007c0c */ /* 0x000fe2000bf46120 */
[-C--:B-1----:R-:W-:Y:S02]  /*1090*/  @!P0 IMAD R36, R23, R30.reuse, RZ ;  /* 0x0000001e17248224 */ /* 0x082fe400078e02ff */
[----:B------:R-:W-:Y:S02]  /*10a0*/  IMAD.X R59, RZ, RZ, R23, P4 ;  /* 0x000000ffff3b7224 */ /* 0x000fe400020e0617 */
[C---:B------:R-:W-:Y:S02]  /*10b0*/  @!P0 IMAD R57, R0.reuse, R31, R36 ;  /* 0x0000001f00398224 */ /* 0x040fe400078e0224 */
[----:B------:R-:W-:-:S04]  /*10c0*/  @!P0 IMAD.WIDE.U32 R30, R0, R30, RZ ;  /* 0x0000001e001e8225 */ /* 0x000fc800078e00ff */
[----:B------:R-:W1:Y:S01]  /*10d0*/  @!P1 LDC.64 R34, c[0x0][0x450] ;  /* 0x00011400ff229b82 */ /* 0x000e620000000a00 */
[----:B------:R-:W-:Y:S02]  /*10e0*/  @!P0 IADD3 R31, PT, PT, R31, R57, RZ ;  /* 0x000000391f1f8210 */ /* 0x000fe40007ffe0ff */
[----:B0-----:R-:W-:-:S04]  /*10f0*/  @!P0 LEA R56, P3, R30, R32, 0x1 ;  /* 0x000000201e388211 */ /* 0x001fc800078608ff */
[----:B------:R-:W-:Y:S01]  /*1100*/  @!P0 LEA.HI.X R57, R30, R33, R31, 0x1, P3 ;  /* 0x000000211e398211 */ /* 0x000fe200018f0c1f */
[----:B------:R-:W0:Y:S01]  /*1110*/  @!P1 LDC.64 R36, c[0x0][0x380] ;  /* 0x0000e000ff249b82 */ /* 0x000e220000000a00 */
[----:B------:R-:W-:Y:S03]  /*1120*/  BSSY.RECONVERGENT B0, `(.L_x_673) ;  /* 0x0000033000007945 */ /* 0x000fe60003800200 */
[----:B------:R2:W5:Y:S04]  /*1130*/  @!P0 LDG.E.U16 R48, desc[UR6][R56.64] ;  /* 0x0000000638308981 */ /* 0x000568000c1e1500 */
[----:B------:R-:W3:Y:S01]  /*1140*/  @!P2 LDC.64 R30, c[0x0][0x450] ;  /* 0x00011400ff1eab82 */ /* 0x000ee20000000a00 */
[----:B-1----:R-:W-:-:S04]  /*1150*/  @!P1 IMAD R32, R47, R34, RZ ;  /* 0x000000222f209224 */ /* 0x002fc800078e02ff */
[C---:B------:R-:W-:Y:S02]  /*1160*/  @!P1 IMAD R33, R45.reuse, R35, R32 ;  /* 0x000000232d219224 */ /* 0x040fe400078e0220 */
[----:B------:R-:W-:-:S04]  /*1170*/  @!P1 IMAD.WIDE.U32 R34, R45, R34, RZ ;  /* 0x000000222d229225 */ /* 0x000fc800078e00ff */
[----:B------:R-:W-:Y:S01]  /*1180*/  @!P1 IMAD.IADD R32, R35, 0x1, R33 ;  /* 0x0000000123209824 */ /* 0x000fe200078e0221 */
[----:B0-----:R-:W-:-:S04]  /*1190*/  @!P1 LEA R36, P3, R34, R36, 0x1 ;  /* 0x0000002422249211 */ /* 0x001fc800078608ff */
[----:B------:R-:W-:Y:S01]  /*11a0*/  @!P1 LEA.HI.X R37, R34, R37, R32, 0x1, P3 ;  /* 0x0000002522259211 */ /* 0x000fe200018f0c20 */
[-C--:B---3--:R-:W-:Y:S01]  /*11b0*/  @!P2 IMAD R34, R49, R30.reuse, RZ ;  /* 0x0000001e3122a224 */ /* 0x088fe200078e02ff */
[----:B------:R-:W0:Y:S01]  /*11c0*/  @!P2 LDC.64 R32, c[0x0][0x380] ;  /* 0x0000e000ff20ab82 */ /* 0x000e220000000a00 */
[----:B------:R-:W-:Y:S02]  /*11d0*/  ISETP.GE.U32.AND P3, PT, R53, UR14, PT ;  /* 0x0000000e35007c0c */ /* 0x000fe4000bf66070 */
[C---:B------:R-:W-:Y:S01]  /*11e0*/  @!P2 IMAD R35, R46.reuse, R31, R34 ;  /* 0x0000001f2e23a224 */ /* 0x040fe200078e0222 */
[----:B------:R1:W5:Y:S01]  /*11f0*/  @!P1 LDG.E.U16 R50, desc[UR6][R36.64] ;  /* 0x0000000624329981 */ /* 0x000362000c1e1500 */
[----:B------:R-:W-:Y:S01]  /*1200*/  ISETP.GE.U32.AND.EX P3, PT, R59, UR15, PT, P3 ;  /* 0x0000000f3b007c0c */ /* 0x000fe2000bf66130 */
[----:B------:R-:W-:-:S05]  /*1210*/  @!P2 IMAD.WIDE.U32 R30, R46, R30, RZ ;  /* 0x0000001e2e1ea225 */ /* 0x000fca00078e00ff */
[----:B------:R-:W-:Y:S02]  /*1220*/  @!P2 IADD3 R31, PT, PT, R31, R35, RZ ;  /* 0x000000231f1fa210 */ /* 0x000fe40007ffe0ff */
[----:B0-----:R-:W-:-:S04]  /*1230*/  @!P2 LEA R34, P4, R30, R32, 0x1 ;  /* 0x000000201e22a211 */ /* 0x001fc800078808ff */
[----:B------:R-:W-:Y:S02]  /*1240*/  @!P2 LEA.HI.X R35, R30, R33, R31, 0x1, P4 ;  /* 0x000000211e23a211 */ /* 0x000fe400020f0c1f */
[----:B------:R-:W0:Y:S03]  /*1250*/  @!P3 LDC.64 R30, c[0x0][0x450] ;  /* 0x00011400ff1ebb82 */ /* 0x000e260000000a00 */
[----:B------:R1:W5:Y:S05]  /*1260*/  @!P2 LDG.E.U16 R51, desc[UR6][R34.64] ;  /* 0x000000062233a981 */ /* 0x00036a000c1e1500 */
[----:B------:R-:W3:Y:S01]  /*1270*/  @!P3 LDC.64 R32, c[0x0][0x380] ;  /* 0x0000e000ff20bb82 */ /* 0x000ee20000000a00 */
[----:B0-----:R-:W-:-:S04]  /*1280*/  @!P3 IMAD R58, R59, R30, RZ ;  /* 0x0000001e3b3ab224 */ /* 0x001fc800078e02ff */
[C---:B------:R-:W-:Y:S02]  /*1290*/  @!P3 IMAD R61, R53.reuse, R31, R58 ;  /* 0x0000001f353db224 */ /* 0x040fe400078e023a */
[----:B------:R-:W-:-:S04]  /*12a0*/  @!P3 IMAD.WIDE.U32 R30, R53, R30, RZ ;  /* 0x0000001e351eb225 */ /* 0x000fc800078e00ff */
[----:B------:R-:W-:Y:S01]  /*12b0*/  @!P3 IMAD.IADD R31, R31, 0x1, R61 ;  /* 0x000000011f1fb824 */ /* 0x000fe200078e023d */
[----:B---3--:R-:W-:-:S04]  /*12c0*/  @!P3 LEA R32, P4, R30, R32, 0x1 ;  /* 0x000000201e20b211 */ /* 0x008fc800078808ff */
[----:B------:R-:W-:-:S05]  /*12d0*/  @!P3 LEA.HI.X R33, R30, R33, R31, 0x1, P4 ;  /* 0x000000211e21b211 */ /* 0x000fca00020f0c1f */
[----:B------:R1:W5:Y:S01]  /*12e0*/  @!P3 LDG.E.U16 R52, desc[UR6][R32.64] ;  /* 0x000000062034b981 */ /* 0x000362000c1e1500 */
[----:B------:R-:W-:Y:S01]  /*12f0*/  I2FP.F32.U32 R30, R21 ;  /* 0x00000015001e7245 */ /* 0x000fe20000201000 */
[----:B------:R-:W-:Y:S01]  /*1300*/  IMAD.MOV.U32 R21, RZ, RZ, 0x2f800000 ;  /* 0x2f800000ff157424 */ /* 0x000fe200078e00ff */
[----:B--2---:R-:W-:Y:S02]  /*1310*/  I2FP.F32.U32 R56, R25 ;  /* 0x0000001900387245 */ /* 0x004fe40000201000 */
[----:B------:R-:W-:Y:S01]  /*1320*/  I2FP.F32.U32 R58, R43 ;  /* 0x0000002b003a7245 */ /* 0x000fe20000201000 */
[----:B------:R-:W-:Y:S01]  /*1330*/  FFMA.FTZ R25, R30, R21, 1.1641532182693481445e-10 ;  /* 0x2f0000001e197423 */ /* 0x000fe20000010015 */
[----:B------:R-:W-:Y:S06]  /*1340*/  @P0 BRA `(.L_x_674) ;  /* 0x0000000000400947 */ /* 0x000fec0003800000 */
[----:B------:R-:W-:Y:S01]  /*1350*/  FSET.BF.LT.FTZ.AND R25, R25, UR5, PT ;  /* 0x0000000519197c0a */ /* 0x000fe2000b811000 */
[----:B-1----:R-:W-:Y:S01]  /*1360*/  IMAD R33, R23, UR8, RZ ;  /* 0x0000000817217c24 */ /* 0x002fe2000f8e02ff */
[----:B-----5:R-:W-:Y:S01]  /*1370*/  SHF.L.U32 R30, R48, 0x10, RZ ;  /* 0x00000010301e7819 */ /* 0x020fe200000006ff */
[----:B------:R-:W-:-:S04]  /*1380*/  IMAD.WIDE.U32 R34, R0, UR8, RZ ;  /* 0x0000000800227c25 */ /* 0x000fc8000f8e00ff */
[----:B------:R-:W-:Y:S01]  /*1390*/  FMUL.FTZ R31, R25, R30 ;  /* 0x0000001e191f7220 */ /* 0x000fe20000410000 */
[----:B------:R-:W-:Y:S01]  /*13a0*/  IMAD R33, R0, UR9, R33 ;  /* 0x0000000900217c24 */ /* 0x000fe2000f8e0221 */
[----:B------:R-:W0:Y:S01]  /*13b0*/  F2I.FTZ.U32.TRUNC.NTZ R25, R25 ;  /* 0x0000001900197305 */ /* 0x000e22000021f000 */
[----:B------:R-:W-:Y:S01]  /*13c0*/  LEA R32, P0, R34, UR10, 0x1 ;  /* 0x0000000a22207c11 */ /* 0x000fe2000f8008ff */
[----:B------:R-:W-:Y:S01]  /*13d0*/  FMUL.FTZ R31, R24, R31 ;  /* 0x0000001f181f7220 */ /* 0x000fe20000410000 */
[----:B------:R-:W-:-:S04]  /*13e0*/  IADD3 R30, P4, PT, R34, UR12, RZ ;  /* 0x0000000c221e7c10 */ /* 0x000fc8000ff9e0ff */
[----:B------:R-:W-:Y:S01]  /*13f0*/  F2FP.BF16.F32.PACK_AB R36, RZ, R31 ;  /* 0x0000001fff24723e */ /* 0x000fe200000010ff */
[----:B------:R-:W-:-:S05]  /*1400*/  IMAD.IADD R31, R35, 0x1, R33 ;  /* 0x00000001231f7824 */ /* 0x000fca00078e0221 */
[----:B------:R-:W-:Y:S02]  /*1410*/  LEA.HI.X R33, R34, UR11, R31, 0x1, P0 ;  /* 0x0000000b22217c11 */ /* 0x000fe400080f0c1f */
[----:B------:R-:W-:-:S03]  /*1420*/  IADD3.X R31, PT, PT, R31, UR13, RZ, P4, !PT ;  /* 0x0000000d1f1f7c10 */ /* 0x000fc6000a7fe4ff */
[----:B------:R2:W-:Y:S04]  /*1430*/  STG.E.U16 desc[UR6][R32.64], R36 ;  /* 0x0000002420007986 */ /* 0x0005e8000c101506 */
[----:B0-----:R2:W-:Y:S02]  /*1440*/  STG.E.U8 desc[UR6][R30.64], R25 ;  /* 0x000000191e007986 */ /* 0x0015e4000c101106 */
.L_x_674:
[----:B------:R-:W-:Y:S05]  /*1450*/  BSYNC.RECONVERGENT B0 ;  /* 0x0000000000007941 */ /* 0x000fea0003800200 */
.L_x_673:
[----:B------:R-:W-:Y:S01]  /*1460*/  BSSY.RECONVERGENT B0, `(.L_x_675) ;  /* 0x0000015000007945 */ /* 0x000fe20003800200 */
[----:B-12---:R-:W-:Y:S01]  /*1470*/  I2FP.F32.U32 R36, R44 ;  /* 0x0000002c00247245 */ /* 0x006fe20000201000 */
[-C--:B------:R-:W-:Y:S01]  /*1480*/  FFMA.FTZ R58, R58, R21.reuse, 1.1641532182693481445e-10 ;  /* 0x2f0000003a3a7423 */ /* 0x080fe20000010015 */
[----:B------:R-:W-:Y:S01]  /*1490*/  FFMA.FTZ R25, R56, R21, 1.1641532182693481445e-10 ;  /* 0x2f00000038197423 */ /* 0x000fe20000010015 */
[----:B------:R-:W-:Y:S06]  /*14a0*/  @P1 BRA `(.L_x_676) ;  /* 0x0000000000401947 */ /* 0x000fec0003800000 */
[----:B------:R-:W-:Y:S01]  /*14b0*/  FSET.BF.LT.FTZ.AND R25, R25, UR5, PT ;  /* 0x0000000519197c0a */ /* 0x000fe2000b811000 */
[----:B-----5:R-:W-:Y:S02]  /*14c0*/  IMAD.U32 R30, R50, 0x10000, RZ ;  /* 0x00010000321e7824 */ /* 0x020fe400078e00ff */
[----:B------:R-:W-:Y:S02]  /*14d0*/  IMAD R32, R47, UR8, RZ ;  /* 0x000000082f207c24 */ /* 0x000fe4000f8e02ff */
[----:B------:R-:W-:Y:S01]  /*14e0*/  FMUL.FTZ R33, R25, R30 ;  /* 0x0000001e19217220 */ /* 0x000fe20000410000 */
[C---:B------:R-:W-:Y:S01]  /*14f0*/  IMAD.WIDE.U32 R30, R45.reuse, UR8, RZ ;  /* 0x000000082d1e7c25 */ /* 0x040fe2000f8e00ff */
[----:B------:R-:W0:Y:S03]  /*1500*/  F2I.FTZ.U32.TRUNC.NTZ R25, R25 ;  /* 0x0000001900197305 */ /* 0x000e26000021f000 */
[----:B------:R-:W-:Y:S01]  /*1510*/  FMUL.FTZ R33, R24, R33 ;  /* 0x0000002118217220 */ /* 0x000fe20000410000 */
[----:B------:R-:W-:Y:S01]  /*1520*/  IMAD R37, R45, UR9, R32 ;  /* 0x000000092d257c24 */ /* 0x000fe2000f8e0220 */
[----:B------:R-:W-:-:S02]  /*1530*/  LEA R34, P0, R30, UR10, 0x1 ;  /* 0x0000000a1e227c11 */ /* 0x000fc4000f8008ff */
[C---:B------:R-:W-:Y:S02]  /*1540*/  IADD3 R32, P1, PT, R30.reuse, UR12, RZ ;  /* 0x0000000c1e207c10 */ /* 0x040fe4000ff3e0ff */
[----:B------:R-:W-:Y:S02]  /*1550*/  IADD3 R37, PT, PT, R31, R37, RZ ;  /* 0x000000251f257210 */ /* 0x000fe40007ffe0ff */
[----:B------:R-:W-:Y:S02]  /*1560*/  F2FP.BF16.F32.PACK_AB R31, RZ, R33 ;  /* 0x00000021ff1f723e */ /* 0x000fe400000010ff */
[----:B------:R-:W-:Y:S02]  /*1570*/  LEA.HI.X R35, R30, UR11, R37, 0x1, P0 ;  /* 0x0000000b1e237c11 */ /* 0x000fe400080f0c25 */
[----:B------:R-:W-:-:S03]  /*1580*/  IADD3.X R33, PT, PT, R37, UR13, RZ, P1, !PT ;  /* 0x0000000d25217c10 */ /* 0x000fc60008ffe4ff */
[----:B------:R1:W-:Y:S04]  /*1590*/  STG.E.U16 desc[UR6][R34.64], R31 ;  /* 0x0000001f22007986 */ /* 0x0003e8000c101506 */
[----:B0-----:R1:W-:Y:S02]  /*15a0*/  STG.E.U8 desc[UR6][R32.64], R25 ;  /* 0x0000001920007986 */ /* 0x0013e4000c101106 */
.L_x_676:
[----:B------:R-:W-:Y:S05]  /*15b0*/  BSYNC.RECONVERGENT B0 ;  /* 0x0000000000007941 */ /* 0x000fea0003800200 */
.L_x_675:
[----:B------:R-:W-:Y:S04]  /*15c0*/  BSSY.RECONVERGENT B0, `(.L_x_677) ;  /* 0x0000012000007945 */ /* 0x000fe80003800200 */
[----:B------:R-:W-:Y:S05]  /*15d0*/  @P2 BRA `(.L_x_678) ;  /* 0x0000000000402947 */ /* 0x000fea0003800000 */
[----:B------:R-:W-:Y:S01]  /*15e0*/  FSET.BF.LT.FTZ.AND R58, R58, UR5, PT ;  /* 0x000000053a3a7c0a */ /* 0x000fe2000b811000 */
[----:B-1---5:R-:W-:Y:S02]  /*15f0*/  IMAD.U32 R25, R51, 0x10000, RZ ;  /* 0x0001000033197824 */ /* 0x022fe400078e00ff */
[----:B------:R-:W-:Y:S01]  /*1600*/  IMAD R49, R49, UR8, RZ ;  /* 0x0000000831317c24 */ /* 0x000fe2000f8e02ff */
[----:B------:R-:W0:Y:S01]  /*1610*/  F2I.FTZ.U32.TRUNC.NTZ R37, R58 ;  /* 0x0000003a00257305 */ /* 0x000e22000021f000 */
[----:B------:R-:W-:Y:S01]  /*1620*/  FMUL.FTZ R25, R58, R25 ;  /* 0x000000193a197220 */ /* 0x000fe20000410000 */
[----:B------:R-:W-:-:S04]  /*1630*/  IMAD.WIDE.U32 R30, R46, UR8, RZ ;  /* 0x000000082e1e7c25 */ /* 0x000fc8000f8e00ff */
[----:B------:R-:W-:Y:S01]  /*1640*/  FMUL.FTZ R25, R24, R25 ;  /* 0x0000001918197220 */ /* 0x000fe20000410000 */
[----:B------:R-:W-:Y:S01]  /*1650*/  IMAD R49, R46, UR9, R49 ;  /* 0x000000092e317c24 */ /* 0x000fe2000f8e0231 */
[C---:B------:R-:W-:Y:S02]  /*1660*/  LEA R34, P0, R30.reuse, UR10, 0x1 ;  /* 0x0000000a1e227c11 */ /* 0x040fe4000f8008ff */
[----:B------:R-:W-:Y:S01]  /*1670*/  IADD3 R32, P1, PT, R30, UR12, RZ ;  /* 0x0000000c1e207c10 */ /* 0x000fe2000ff3e0ff */
[----:B------:R-:W-:Y:S01]  /*1680*/  IMAD.IADD R31, R31, 0x1, R49 ;  /* 0x000000011f1f7824 */ /* 0x000fe200078e0231 */
[----:B------:R-:W-:-:S04]  /*1690*/  F2FP.BF16.F32.PACK_AB R25, RZ, R25 ;  /* 0x00000019ff19723e */ /* 0x000fc800000010ff */
[----:B------:R-:W-:Y:S02]  /*16a0*/  LEA.HI.X R35, R30, UR11, R31, 0x1, P0 ;  /* 0x0000000b1e237c11 */ /* 0x000fe400080f0c1f */
[----:B------:R-:W-:-:S03]  /*16b0*/  IADD3.X R33, PT, PT, R31, UR13, RZ, P1, !PT ;  /* 0x0000000d1f217c10 */ /* 0x000fc60008ffe4ff */
[----:B------:R2:W-:Y:S04]  /*16c0*/  STG.E.U16 desc[UR6][R34.64], R25 ;  /* 0x0000001922007986 */ /* 0x0005e8000c101506 */
[----:B0-----:R2:W-:Y:S02]  /*16d0*/  STG.E.U8 desc[UR6][R32.64], R37 ;  /* 0x0000002520007986 */ /* 0x0015e4000c101106 */
.L_x_678:
[----:B------:R-:W-:Y:S05]  /*16e0*/  BSYNC.RECONVERGENT B0 ;  /* 0x0000000000007941 */ /* 0x000fea0003800200 */
.L_x_677:
[----:B------:R-:W-:Y:S01]  /*16f0*/  FFMA.FTZ R21, R36, R21, 1.1641532182693481445e-10 ;  /* 0x2f00000024157423 */ /* 0x000fe20000010015 */
[----:B------:R-:W-:Y:S06]  /*1700*/  @P3 BRA `(.L_x_679) ;  /* 0x0000000000403947 */ /* 0x000fec0003800000 */
[----:B------:R-:W-:Y:S01]  /*1710*/  FSET.BF.LT.FTZ.AND R21, R21, UR5, PT ;  /* 0x0000000515157c0a */ /* 0x000fe2000b811000 */
[----:B-12---:R-:W-:Y:S01]  /*1720*/  IMAD R32, R59, UR8, RZ ;  /* 0x000000083b207c24 */ /* 0x006fe2000f8e02ff */
[----:B-----5:R-:W-:-:S05]  /*1730*/  SHF.L.U32 R30, R52, 0x10, RZ ;  /* 0x00000010341e7819 */ /* 0x020fca00000006ff */
[----:B------:R-:W-:Y:S01]  /*1740*/  FMUL.FTZ R25, R21, R30 ;  /* 0x0000001e15197220 */ /* 0x000fe20000410000 */
[C---:B------:R-:W-:Y:S01]  /*1750*/  IMAD.WIDE.U32 R30, R53.reuse, UR8, RZ ;  /* 0x00000008351e7c25 */ /* 0x040fe2000f8e00ff */
[----:B------:R-:W0:Y:S03]  /*1760*/  F2I.FTZ.U32.TRUNC.NTZ R21, R21 ;  /* 0x0000001500157305 */ /* 0x000e26000021f000 */
        /* <DEDUP_REMOVED lines=10> */
.L_x_679:
[----:B------:R-:W-:Y:S05]  /*1810*/  WARPSYNC.ALL ;  /* 0x0000000000007948 */ /* 0x000fea0003800000 */
[----:B------:R-:W0:Y:S01]  /*1820*/  LDCU UR4, c[0x0][0x360] ;  /* 0x00006c00ff0477ac */ /* 0x000e220008000800 */
[----:B---3--:R-:W0:Y:S08]  /*1830*/  LDC R21, c[0x0][0x370] ;  /* 0x0000dc00ff157b82 */ /* 0x008e300000000800 */
[----:B------:R-:W-:Y:S01]  /*1840*/  BAR.SYNC.DEFER_BLOCKING 0x0 ;  /* 0x0000000000007b1d */ /* 0x000fe20000010000 */
[----:B-12---:R-:W-:-:S02]  /*1850*/  MOV R25, R28 ;  /* 0x0000001c00197202 */ /* 0x006fc40000000f00 */
[----:B------:R-:W-:Y:S01]  /*1860*/  MOV R36, R42 ;  /* 0x0000002a00247202 */ /* 0x000fe20000000f00 */
[----:B0-----:R-:W-:-:S05]  /*1870*/  IMAD R21, R21, UR4, RZ ;  /* 0x0000000415157c24 */ /* 0x001fca000f8e02ff */
[----:B------:R-:W-:Y:S01]  /*1880*/  LEA R0, P0, R21, R0, 0x2 ;  /* 0x0000000015007211 */ /* 0x000fe200078010ff */
[----:B------:R-:W-:-:S04]  /*1890*/  IMAD.MOV.U32 R21, RZ, RZ, R41 ;  /* 0x000000ffff157224 */ /* 0x000fc800078e0029 */
[----:B------:R-:W-:Y:S01]  /*18a0*/  IMAD.X R23, RZ, RZ, R23, P0 ;  /* 0x000000ffff177224 */ /* 0x000fe200000e0617 */
[----:B------:R-:W-:-:S04]  /*18b0*/  ISETP.GE.U32.AND P0, PT, R0, R26, PT ;  /* 0x0000001a0000720c */ /* 0x000fc80003f06070 */
[----:B------:R-:W-:-:S13]  /*18c0*/  ISETP.GE.U32.AND.EX P0, PT, R23, R38, PT, P0 ;  /* 0x000000261700720c */ /* 0x000fda0003f06100 */
[----:B------:R-:W-:Y:S05]  /*18d0*/  @!P0 BRA `(.L_x_680) ;  /* 0xfffffff000788947 */ /* 0x000fea000383ffff */
[----:B------:R-:W-:Y:S05]  /*18e0*/  EXIT ;  /* 0x000000000000794d */ /* 0x000fea0003800000 */
        .weak           $__internal_4_$__cuda_sm20_dblrcp_rn_slowpath_v3
        .type           $__internal_4_$__cuda_sm20_dblrcp_rn_slowpath_v3,@function
        .size           $__internal_4_$__cuda_sm20_dblrcp_rn_slowpath_v3,($__internal_5_$__cuda_sm20_div_u64 - $__internal_4_$__cuda_sm20_dblrcp_rn_slowpath_v3)
$__internal_4_$__cuda_sm20_dblrcp_rn_slowpath_v3:
[----:B------:R-:W-:Y:S01]  /*18f0*/  IMAD.MOV.U32 R26, RZ, RZ, R30 ;  /* 0x000000ffff1a7224 */ /* 0x000fe200078e001e */
[----:B------:R-:W-:-:S06]  /*1900*/  MOV R27, R31 ;  /* 0x0000001f001b7202 */ /* 0x000fcc0000000f00 */
        /* <DEDUP_REMOVED lines=10> */
[----:B------:R-:W-:Y:S01]  /*19b0*/  VIADD R31, R27, 0xc0200000 ;  /* 0xc02000001b1f7836 */ /* 0x000fe20000000000 */
[----:B------:R-:W-:Y:S01]  /*19c0*/  MOV R30, R26 ;  /* 0x0000001a001e7202 */ /* 0x000fe20000000f00 */
[----:B------:R-:W-:Y:S02]  /*19d0*/  IMAD.MOV.U32 R32, RZ, RZ, R35 ;  /* 0x000000ffff207224 */ /* 0x000fe400078e0023 */
[----:B------:R-:W0:Y:S04]  /*19e0*/  MUFU.RCP64H R33, R31 ;  /* 0x0000001f00217308 */ /* 0x000e280000001800 */
        /* <DEDUP_REMOVED lines=42> */
.L_x_683:
        /* <DEDUP_REMOVED lines=32> */
[----:B0-----:R0:W1:Y:S02]  /*1e90*/  DMUL R32, R30, 8.11296384146066816958e+31 ;  /* 0x469000001e207828 */ /* 0x0010640000000000 */
[----:B01----:R-:W-:Y:S05]  /*1ea0*/  BRA `(.L_x_682) ;  /* 0x0000000000087947 */ /* 0x003fea0003800000 */
.L_x_681:
[----:B------:R-:W-:Y:S01]  /*1eb0*/  LOP3.LUT R33, R27, 0x80000, RZ, 0xfc, !PT ;  /* 0x000800001b217812 */ /* 0x000fe200078efcff */
[----:B------:R-:W-:-:S07]  /*1ec0*/  IMAD.MOV.U32 R32, RZ, RZ, R26 ;  /* 0x000000ffff207224 */ /* 0x000fce00078e001a */
.L_x_682:
[----:B------:R-:W-:Y:S01]  /*1ed0*/  MOV R26, R24 ;  /* 0x00000018001a7202 */ /* 0x000fe20000000f00 */
[----:B------:R-:W-:-:S04]  /*1ee0*/  IMAD.MOV.U32 R27, RZ, RZ, 0x0 ;  /* 0x00000000ff1b7424 */ /* 0x000fc800078e00ff */
[----:B------:R-:W-:Y:S05]  /*1ef0*/  RET.REL.NODEC R26 `(_ZN2at6native43_GLOBAL__N__7cc8d1ed_10_Dropout_cu_0e96ed3820fused_dropout_kernelIN3c108BFloat16EfmLi1ELi1EhEEvNS_4cuda6detail10TensorInfoIKT_T1_EENS7_IS8_SA_EENS7_IT4_SA_EESA_T0_NS_15PhiloxCudaStateE) ;  /* 0xffffffe01a407950 */ /* 0x000fea0003c3ffff */
        .weak           $__internal_5_$__cuda_sm20_div_u64
        .type           $__internal_5_$__cuda_sm20_div_u64,@function
        .size           $__internal_5_$__cuda_sm20_div_u64,(.L_x_13986 - $__internal_5_$__cuda_sm20_div_u64)
$__internal_5_$__cuda_sm20_div_u64:
[----:B------:R-:W-:Y:S01]  /*1f00*/  MOV R32, R35 ;  /* 0x0000002300207202 */ /* 0x000fe20000000f00 */
[----:B------:R-:W-:-:S05]  /*1f10*/  IMAD.MOV.U32 R33, RZ, RZ, RZ ;  /* 0x000000ffff217224 */ /* 0x000fca00078e00ff */
        /* <DEDUP_REMOVED lines=8> */
[----:B------:R-:W-:Y:S01]  /*1fa0*/  IMAD R31, R27, R35, R31 ;  /* 0x000000231b1f7224 */ /* 0x000fe200078e021f */
[----:B------:R-:W-:-:S05]  /*1fb0*/  IADD3 R39, P0, PT, RZ, -R30, RZ ;  /* 0x8000001eff277210 */ /* 0x000fca0007f1e0ff */
[----:B------:R-:W-:-:S04]  /*1fc0*/  IMAD.HI.U32 R30, R26, R39, RZ ;  /* 0x000000271a1e7227 */ /* 0x000fc800078e00ff */
[----:B------:R-:W-:Y:S01]  /*1fd0*/  IMAD.X R41, RZ, RZ, ~R31, P0 ;  /* 0x000000ffff297224 */ /* 0x000fe200000e0e1f */
[----:B------:R-:W-:-:S03]  /*1fe0*/  MOV R31, R26 ;  /* 0x0000001a001f7202 */ /* 0x000fc60000000f00 */
[-C--:B------:R-:W-:Y:S02]  /*1ff0*/  IMAD R33, R27, R41.reuse, RZ ;  /* 0x000000291b217224 */ /* 0x080fe400078e02ff */
[----:B------:R-:W-:-:S04]  /*2000*/  IMAD.WIDE.U32 R30, P0, R26, R41, R30 ;  /* 0x000000291a1e7225 */ /* 0x000fc8000780001e */
[----:B------:R-:W-:-:S04]  /*2010*/  IMAD.HI.U32 R41, R27, R41, RZ ;  /* 0x000000291b297227 */ /* 0x000fc800078e00ff */
[----:B------:R-:W-:-:S05]  /*2020*/  IMAD.HI.U32 R30, P1, R27, R39, R30 ;  /* 0x000000271b1e7227 */ /* 0x000fca000782001e */
[----:B------:R-:W-:Y:S01]  /*2030*/  IADD3 R31, P2, PT, R33, R30, RZ ;  /* 0x0000001e211f7210 */ /* 0x000fe20007f5e0ff */
[----:B------:R-:W-:-:S04]  /*2040*/  IMAD.X R30, R41, 0x1, R27, P0 ;  /* 0x00000001291e7824 */ /* 0x000fc800000e061b */
[----:B------:R-:W-:Y:S01]  /*2050*/  IMAD.WIDE.U32 R26, R31, R35, RZ ;  /* 0x000000231f1a7225 */ /* 0x000fe200078e00ff */
[----:B------:R-:W-:Y:S02]  /*2060*/  IADD3.X R33, PT, PT, RZ, RZ, R30, P2, P1 ;  /* 0x000000ffff217210 */ /* 0x000fe400017e241e */
[----:B------:R-:W-:-:S03]  /*2070*/  IADD3 R39, P0, PT, RZ, -R26, RZ ;  /* 0x8000001aff277210 */ /* 0x000fc60007f1e0ff */
[----:B------:R-:W-:Y:S02]  /*2080*/  IMAD R26, R33, R35, R27 ;  /* 0x00000023211a7224 */ /* 0x000fe400078e021b */
[----:B------:R-:W-:Y:S02]  /*2090*/  HFMA2 R27, -RZ, RZ, 0, 0 ;  /* 0x00000000ff1b7431 */ /* 0x000fe400000001ff */
[----:B------:R-:W-:Y:S01]  /*20a0*/  IMAD.HI.U32 R30, R31, R39, RZ ;  /* 0x000000271f1e7227 */ /* 0x000fe200078e00ff */
[----:B------:R-:W-:-:S05]  /*20b0*/  IADD3.X R26, PT, PT, RZ, ~R26, RZ, P0, !PT ;  /* 0x8000001aff1a7210 */ /* 0x000fca00007fe4ff */
[----:B------:R-:W-:-:S04]  /*20c0*/  IMAD.WIDE.U32 R30, P0, R31, R26, R30 ;  /* 0x0000001a1f1e7225 */ /* 0x000fc8000780001e */
[C---:B------:R-:W-:Y:S02]  /*20d0*/  IMAD R32, R33.reuse, R26, RZ ;  /* 0x0000001a21207224 */ /* 0x040fe400078e02ff */
[----:B------:R-:W-:-:S04]  /*20e0*/  IMAD.HI.U32 R31, P1, R33, R39, R30 ;  /* 0x00000027211f7227 */ /* 0x000fc8000782001e */
[----:B------:R-:W-:Y:S01]  /*20f0*/  IMAD.HI.U32 R26, R33, R26, RZ ;  /* 0x0000001a211a7227 */ /* 0x000fe200078e00ff */
[----:B------:R-:W-:-:S03]  /*2100*/  IADD3 R31, P2, PT, R32, R31, RZ ;  /* 0x0000001f201f7210 */ /* 0x000fc60007f5e0ff */
[----:B------:R-:W-:Y:S02]  /*2110*/  IMAD.X R33, R26, 0x1, R33, P0 ;  /* 0x000000011a217824 */ /* 0x000fe400000e0621 */
[----:B------:R-:W-:-:S03]  /*2120*/  IMAD.HI.U32 R26, R31, UR4, RZ ;  /* 0x000000041f1a7c27 */ /* 0x000fc6000f8e00ff */
[----:B------:R-:W-:Y:S01]  /*2130*/  IADD3.X R33, PT, PT, RZ, RZ, R33, P2, P1 ;  /* 0x000000ffff217210 */ /* 0x000fe200017e2421 */
[----:B------:R-:W-:-:S04]  /*2140*/  IMAD.WIDE.U32 R26, R31, UR5, R26 ;  /* 0x000000051f1a7c25 */ /* 0x000fc8000f8e001a */
[C---:B------:R-:W-:Y:S02]  /*2150*/  IMAD R31, R33.reuse, UR5, RZ ;  /* 0x00000005211f7c24 */ /* 0x040fe4000f8e02ff */
[----:B------:R-:W-:-:S04]  /*2160*/  IMAD.HI.U32 R26, P0, R33, UR4, R26 ;  /* 0x00000004211a7c27 */ /* 0x000fc8000f80001a */
[----:B------:R-:W-:Y:S01]  /*2170*/  IMAD.HI.U32 R33, R33, UR5, RZ ;  /* 0x0000000521217c27 */ /* 0x000fe2000f8e00ff */
[----:B------:R-:W-:-:S03]  /*2180*/  IADD3 R30, P1, PT, R31, R26, RZ ;  /* 0x0000001a1f1e7210 */ /* 0x000fc60007f3e0ff */
[----:B------:R-:W-:-:S05]  /*2190*/  IMAD.X R26, RZ, RZ, R33, P0 ;  /* 0x000000ffff1a7224 */ /* 0x000fca00000e0621 */
[----:B------:R-:W-:Y:S01]  /*21a0*/  IADD3.X R31, PT, PT, RZ, R26, RZ, P1, !PT ;  /* 0x0000001aff1f7210 */ /* 0x000fe20000ffe4ff */
[----:B------:R-:W-:-:S04]  /*21b0*/  IMAD.WIDE.U32 R26, R30, R35, RZ ;  /* 0x000000231e1a7225 */ /* 0x000fc800078e00ff */
[----:B------:R-:W-:Y:S01]  /*21c0*/  IMAD R27, R31, R35, R27 ;  /* 0x000000231f1b7224 */ /* 0x000fe200078e021b */
[----:B------:R-:W-:-:S04]  /*21d0*/  IADD3 R38, P0, PT, -R26, UR4, RZ ;  /* 0x000000041a267c10 */ /* 0x000fc8000ff1e1ff */
[----:B------:R-:W-:Y:S02]  /*21e0*/  IADD3.X R40, PT, PT, ~R27, UR5, RZ, P0, !PT ;  /* 0x000000051b287c10 */ /* 0x000fe400087fe5ff */
[----:B------:R-:W-:Y:S02]  /*21f0*/  ISETP.GE.U32.AND P0, PT, R38, R35, PT ;  /* 0x000000232600720c */ /* 0x000fe40003f06070 */
[----:B------:R-:W-:Y:S02]  /*2200*/  IADD3 R27, P2, PT, R30, 0x1, RZ ;  /* 0x000000011e1b7810 */ /* 0x000fe40007f5e0ff */
[----:B------:R-:W-:Y:S02]  /*2210*/  IADD3 R32, P1, PT, -R35, R38, RZ ;  /* 0x0000002623207210 */ /* 0x000fe40007f3e1ff */
[C---:B------:R-:W-:Y:S01]  /*2220*/  ISETP.GE.U32.AND.EX P0, PT, R40.reuse, RZ, PT, P0 ;  /* 0x000000ff2800720c */ /* 0x040fe20003f06100 */
[----:B------:R-:W-:Y:S01]  /*2230*/  IMAD.X R26, RZ, RZ, R31, P2 ;  /* 0x000000ffff1a7224 */ /* 0x000fe200010e061f */
[----:B------:R-:W-:-:S02]  /*2240*/  IADD3.X R33, PT, PT, R40, -0x1, RZ, P1, !PT ;  /* 0xffffffff28217810 */ /* 0x000fc40000ffe4ff */
[----:B------:R-:W-:Y:S02]  /*2250*/  SEL R32, R32, R38, P0 ;  /* 0x0000002620207207 */ /* 0x000fe40000000000 */
[----:B------:R-:W-:Y:S02]  /*2260*/  SEL R27, R27, R30, P0 ;  /* 0x0000001e1b1b7207 */ /* 0x000fe40000000000 */
[----:B------:R-:W-:Y:S02]  /*2270*/  SEL R33, R33, R40, P0 ;  /* 0x0000002821217207 */ /* 0x000fe40000000000 */
[----:B------:R-:W-:Y:S02]  /*2280*/  SEL R26, R26, R31, P0 ;  /* 0x0000001f1a1a7207 */ /* 0x000fe40000000000 */
[----:B------:R-:W-:Y:S02]  /*2290*/  ISETP.GE.U32.AND P0, PT, R32, R35, PT ;  /* 0x000000232000720c */ /* 0x000fe40003f06070 */
[----:B------:R-:W-:-:S02]  /*22a0*/  IADD3 R30, P2, PT, R27, 0x1, RZ ;  /* 0x000000011b1e7810 */ /* 0x000fc40007f5e0ff */
[----:B------:R-:W-:Y:S02]  /*22b0*/  ISETP.GE.U32.AND.EX P0, PT, R33, RZ, PT, P0 ;  /* 0x000000ff2100720c */ /* 0x000fe40003f06100 */
[-C--:B------:R-:W-:Y:S02]  /*22c0*/  IADD3.X R31, PT, PT, RZ, R26.reuse, RZ, P2, !PT ;  /* 0x0000001aff1f7210 */ /* 0x080fe400017fe4ff */
[----:B------:R-:W-:Y:S02]  /*22d0*/  ISETP.NE.U32.AND P1, PT, R35, RZ, PT ;  /* 0x000000ff2300720c */ /* 0x000fe40003f25070 */
[----:B------:R-:W-:Y:S02]  /*22e0*/  SEL R30, R30, R27, P0 ;  /* 0x0000001b1e1e7207 */ /* 0x000fe40000000000 */
[----:B------:R-:W-:Y:S01]  /*22f0*/  SEL R31, R31, R26, P0 ;  /* 0x0000001a1f1f7207 */ /* 0x000fe20000000000 */
[----:B------:R-:W-:Y:S01]  /*2300*/  IMAD.MOV.U32 R26, RZ, RZ, R34 ;  /* 0x000000ffff1a7224 */ /* 0x000fe200078e0022 */
[----:B------:R-:W-:-:S02]  /*2310*/  MOV R27, 0x0 ;  /* 0x00000000001b7802 */ /* 0x000fc40000000f00 */
[----:B------:R-:W-:-:S04]  /*2320*/  ISETP.NE.AND.EX P1, PT, RZ, RZ, PT, P1 ;  /* 0x000000ffff00720c */ /* 0x000fc80003f25310 */
[----:B------:R-:W-:Y:S02]  /*2330*/  SEL R30, R30, 0xffffffff, P1 ;  /* 0xffffffff1e1e7807 */ /* 0x000fe40000800000 */
[----:B------:R-:W-:Y:S01]  /*2340*/  SEL R31, R31, 0xffffffff, P1 ;  /* 0xffffffff1f1f7807 */ /* 0x000fe20000800000 */
[----:B------:R-:W-:Y:S06]  /*2350*/  RET.REL.NODEC R26 `(_ZN2at6native43_GLOBAL__N__7cc8d1ed_10_Dropout_cu_0e96ed3820fused_dropout_kernelIN3c108BFloat16EfmLi1ELi1EhEEvNS_4cuda6detail10TensorInfoIKT_T1_EENS7_IS8_SA_EENS7_IT4_SA_EESA_T0_NS_15PhiloxCudaStateE) ;  /* 0xffffffdc1a287950 */ /* 0x000fec0003c3ffff */
.L_x_684:
        /* <DEDUP_REMOVED lines=10> */
.L_x_13986:


//--------------------- .text._ZN2at6native43_GLOBAL__N__7cc8d1ed_10_Dropout_cu_0e96ed3824fused_dropout_kernel_vecIN3c108BFloat16EfmLi1ELi2EhEEvNS_4cuda6detail10TensorInfoIKT_T1_EENS7_IS8_SA_EENS7_IT4_SA_EESA_T0_NS_15PhiloxCudaStateE --------------------------
	.section	.text._ZN2at6native43_GLOBAL__N__7cc8d1ed_10_Dropout_cu_0e96ed3824fused_dropout_kernel_vecIN3c108BFloat16EfmLi1ELi2EhEEvNS_4cuda6detail10TensorInfoIKT_T1_EENS7_IS8_SA_EENS7_IT4_SA_EESA_T0_NS_15PhiloxCudaStateE,"ax",@progbits
	.align	128
.text._ZN2at6native43_GLOBAL__N__7cc8d1ed_10_Dropout_cu_0e96ed3824fused_dropout_kernel_vecIN3c108BFloat16EfmLi1ELi2EhEEvNS_4cuda6detail10TensorInfoIKT_T1_EENS7_IS8_SA_EENS7_IT4_SA_EESA_T0_NS_15PhiloxCudaStateE:
        .type           _ZN2at6native43_GLOBAL__N__7cc8d1ed_10_Dropout_cu_0e96ed3824fused_dropout_kernel_vecIN3c108BFloat16EfmLi1ELi2EhEEvNS_4cuda6detail10TensorInfoIKT_T1_EENS7_IS8_SA_EENS7_IT4_SA_EESA_T0_NS_15PhiloxCudaStateE,@function
        .size           _ZN2at6native43_GLOBAL__N__7cc8d1ed_10_Dropout_cu_0e96ed3824fused_dropout_kernel_vecIN3c108BFloat16EfmLi1ELi2EhEEvNS_4cuda6detail10TensorInfoIKT_T1_EENS7_IS8_SA_EENS7_IT4_SA_EESA_T0_NS_15PhiloxCudaStateE,(.L_x_13989 - _ZN2at6native43_GLOBAL__N__7cc8d1ed_10_Dropout_cu_0e96ed3824fused_dropout_kernel_vecIN3c108BFloat16EfmLi1ELi2EhEEvNS_4cuda6detail10TensorInfoIKT_T1_EENS7_IS8_SA_EENS7_IT4_SA_EESA_T0_NS_15PhiloxCudaStateE)
        .other          _ZN2at6native43_GLOBAL__N__7cc8d1ed_10_Dropout_cu_0e96ed3824fused_dropout_kernel_vecIN3c108BFloat16EfmLi1ELi2EhEEvNS_4cuda6detail10TensorInfoIKT_T1_EENS7_IS8_SA_EENS7_IT4_SA_EESA_T0_NS_15PhiloxCudaStateE,@"STO_CUDA_ENTRY STV_DEFAULT"
_ZN2at6native43_GLOBAL__N__7cc8d1ed_10_Dropout_cu_0e96ed3824fused_dropout_kernel_vecIN3c108BFloat16EfmLi1ELi2EhEEvNS_4cuda6detail10TensorInfoIKT_T1_EENS7_IS8_SA_EENS7_IT4_SA_EESA_T0_NS_15PhiloxCudaStateE:
[----:B------:R-:W-:Y:S01]  /*0000*/  LDC R1, c[0x0][0x37c] ;  /* 0x0000df00ff017b82 */ /* 0x000fe20000000800 */
[----:B------:R-:W0:Y:S07]  /*0010*/  LDCU UR4, c[0x0][0x884] ;  /* 0x00011080ff0477ac */ /* 0x000e2e0008000800 */
[----:B------:R-:W1:Y:S01]  /*0020*/  LDC R42, c[0x0][0x878] ;  /* 0x00021e00ff2a7b82 */ /* 0x000e620000000800 */
[----:B------:R-:W2:Y:S07]  /*0030*/  LDCU.64 UR6, c[0x0][0x358] ;  /* 0x00006b00ff0677ac */ /* 0x000eae0008000a00 */
[----:B------:R-:W3:Y:S01]  /*0040*/  LDC R7, c[0x0][0x87c] ;  /* 0x00021f00ff077b82 */ /* 0x000ee20000000800 */
[----:B------:R-:W4:Y:S01]  /*0050*/  S2R R34, SR_TID.X ;  /* 0x0000000000227919 */ /* 0x000f220000002100 */
[----:B------:R-:W4:Y:S01]  /*0060*/  LDCU.64 UR8, c[0x0][0x860] ;  /* 0x00010c00ff0877ac */ /* 0x000f220008000a00 */
[----:B0-----:R-:W-:-:S06]  /*0070*/  UPRMT UR4, UR4, 0x7770, URZ ;  /* 0x0000777004047896 */ /* 0x001fcc00080000ff */
[----:B------:R-:W-:-:S05]  /*0080*/  ISETP.NE.AND P1, PT, RZ, UR4, PT ;  /* 0x00000004ff007c0c */ /* 0x000fca000bf25270 */
[----:B------:R-:W0:Y:S08]  /*0090*/  LDCU.64 UR4, c[0x0][0x870] ;  /* 0x00010e00ff0477ac */ /* 0x000e300008000a00 */
[----:B-1----:R-:W-:Y:S02]  /*00a0*/  @P1 IMAD.MOV.U32 R2, RZ, RZ, R42 ;  /* 0x000000ffff021224 */ /* 0x002fe400078e002a */
[----:B---3--:R-:W-:-:S06]  /*00b0*/  @P1 IMAD.MOV.U32 R3, RZ, RZ, R7 ;  /* 0x000000ffff031224 */ /* 0x008fcc00078e0007 */
[----:B--2---:R-:W5:Y:S01]  /*00c0*/  @P1 LDG.E.64 R2, desc[UR6][R2.64] ;  /* 0x0000000602021981 */ /* 0x004f62000c1e1b00 */
[----:B0-----:R-:W-:Y:S01]  /*00d0*/  IMAD.U32 R18, RZ, RZ, UR4 ;  /* 0x00000004ff127e24 */ /* 0x001fe2000f8e00ff */
[----:B------:R-:W-:-:S06]  /*00e0*/  MOV R19, UR5 ;  /* 0x0000000500137c02 */ /* 0x000fcc0008000f00 */
[----:B------:R-:W5:Y:S01]  /*00f0*/  @P1 LDG.E.64 R18, desc[UR6][R18.64] ;  /* 0x0000000612121981 */ /* 0x000f62000c1e1b00 */
[----:B------:R-:W4:Y:S08]  /*0100*/  S2UR UR4, SR_CTAID.X ;  /* 0x00000000000479c3 */ /* 0x000f300000002500 */
[----:B------:R-:W4:Y:S02]  /*0110*/  LDC R43, c[0x0][0x360] ;  /* 0x0000d800ff2b7b82 */ /* 0x000f240000000800 */
[----:B----4-:R-:W-:-:S04]  /*0120*/  IMAD R34, R43, UR4, R34 ;  /* 0x000000042b227c24 */ /* 0x010fc8000f8e0222 */
[----:B------:R-:W-:-:S03]  /*0130*/  IMAD.WIDE.U32 R30, R34, 0x2, RZ ;  /* 0x00000002221e7825 */ /* 0x000fc600078e00ff */
[----:B------:R-:W-:-:S04]  /*0140*/  ISETP.GE.U32.AND P0, PT, R30, UR8, PT ;  /* 0x000000081e007c0c */ /* 0x000fc8000bf06070 */
[----:B------:R-:W-:-:S13]  /*0150*/  ISETP.GE.U32.AND.EX P0, PT, R31, UR9, PT, P0 ;  /* 0x000000091f007c0c */ /* 0x000fda000bf06100 */
[----:B------:R-:W-:Y:S05]  /*0160*/  @P0 EXIT ;  /* 0x000000000000094d */ /* 0x000fea0003800000 */
[----:B------:R-:W0:Y:S01]  /*0170*/  LDC R22, c[0x0][0x868] ;  /* 0x00021a00ff167b82 */ /* 0x000e220000000800 */
[----:B------:R-:W-:-:S04]  /*0180*/  IMAD.WIDE.U32 R10, R34, -0x326172a9, RZ ;  /* 0xcd9e8d57220a7825 */ /* 0x000fc800078e00ff */
[----:B0-----:R-:W-:-:S06]  /*0190*/  FMUL.FTZ R22, R22, 1 ;  /* 0x3f80000016167820 */ /* 0x001fcc0000410000 */
[----:B------:R-:W0:Y:S02]  /*01a0*/  F2F.F64.F32 R22, R22 ;  /* 0x0000001600167310 */ /* 0x000e240000201800 */
[----:B0-----:R-:W-:Y:S01]  /*01b0*/  VIADD R36, R23, 0x300402 ;  /* 0x0030040217247836 */ /* 0x001fe20000000000 */
[----:B------:R-:W0:-:S15]  /*01c0*/  MUFU.RCP64H R37, R23 ;  /* 0x0000001700257308 */ /* 0x000e1e0000001800 */
[----:B------:R-:W-:-:S15]  /*01d0*/  NOP ;  /* 0x0000000000007918 */ /* 0x000fde0000000000 */
[----:B------:R-:W-:-:S15]  /*01e0*/  NOP ;  /* 0x0000000000007918 */ /* 0x000fde0000000000 */
[----:B------:R-:W-:-:S15]  /*01f0*/  NOP ;  /* 0x0000000000007918 */ /* 0x000fde0000000000 */
[----:B------:R-:W-:-:S01]  /*0200*/  NOP ;  /* 0x0000000000007918 */ /* 0x000fc20000000000 */
[----:B0-----:R-:W0:-:S15]  /*0210*/  DFMA R4, -R22, R36, 1 ;  /* 0x3ff000001604742b */ /* 0x001e1e0000000124 */
[----:B------:R-:W-:-:S15]  /*0220*/  NOP ;  /* 0x0000000000007918 */ /* 0x000fde0000000000 */
[----:B------:R-:W-:-:S15]  /*0230*/  NOP ;  /* 0x0000000000007918 */ /* 0x000fde0000000000 */
[----:B------:R-:W-:-:S15]  /*0240*/  NOP ;  /* 0x0000000000007918 */ /* 0x000fde0000000000 */
[----:B------:R-:W-:-:S04]  /*0250*/  NOP ;  /* 0x0000000000007918 */ /* 0x000fc80000000000 */
[----:B0-----:R0:W1:Y:S02]  /*0260*/  DFMA R26, R4, R4, R4 ;  /* 0x00000004041a722b */ /* 0x0010640000000004 */
[----:B0-----:R-:W0:Y:S01]  /*0270*/  @P1 LDC R5, c[0x0][0x880] ;  /* 0x00022000ff051b82 */ /* 0x001e220000000800 */
[----:B-----5:R-:W-:Y:S02]  /*0280*/  IADD3 R4, PT, PT, R18, -0x61c88647, RZ ;  /* 0x9e3779b912047810 */ /* 0x020fe40007ffe0ff */
[----:B0-----:R-:W-:Y:S01]  /*0290*/  @P1 IADD3 R42, P0, PT, R2, R5, RZ ;  /* 0x00000005022a1210 */ /* 0x001fe20007f1e0ff */
[----:B------:R-:W-:-:S04]  /*02a0*/  VIADD R5, R18, 0x3c6ef372 ;  /* 0x3c6ef37212057836 */ /* 0x000fc80000000000 */
[----:B------:R-:W-:Y:S01]  /*02b0*/  @P1 IMAD.X R7, RZ, RZ, R3, P0 ;  /* 0x000000ffff071224 */ /* 0x000fe200000e0603 */
[----:B------:R-:W-:Y:S01]  /*02c0*/  FSETP.GEU.AND P0, PT, |R36|, 5.8789094863358348022e-39, PT ;  /* 0x004004022400780b */ /* 0x000fe20003f0e200 */
[----:B------:R-:W-:-:S03]  /*02d0*/  VIADD R3, R19, 0xbb67ae85 ;  /* 0xbb67ae8513037836 */ /* 0x000fc60000000000 */
[--C-:B------:R-:W-:Y:S02]  /*02e0*/  SHF.R.U64 R0, R42, 0x2, R7.reuse ;  /* 0x000000022a007819 */ /* 0x100fe40000001207 */
[----:B------:R-:W-:-:S03]  /*02f0*/  SHF.R.U32.HI R2, RZ, 0x2, R7 ;  /* 0x00000002ff027819 */ /* 0x000fc60000011607 */
[----:B------:R-:W-:Y:S01]  /*0300*/  IMAD.WIDE.U32 R6, R0, -0x2daee0ad, RZ ;  /* 0xd2511f5300067825 */ /* 0x000fe200078e00ff */
[----:B------:R-:W-:-:S04]  /*0310*/  LOP3.LUT R8, R2, R11, R18, 0x96, !PT ;  /* 0x0000000b02087212 */ /* 0x000fc800078e9612 */
[----:B------:R-:W-:Y:S01]  /*0320*/  LOP3.LUT R12, R7, R19, RZ, 0x3c, !PT ;  /* 0x00000013070c7212 */ /* 0x000fe200078e3cff */
[----:B------:R-:W-:-:S04]  /*0330*/  IMAD.WIDE.U32 R8, R8, -0x2daee0ad, RZ ;  /* 0xd2511f5308087825 */ /* 0x000fc800078e00ff */
[----:B------:R-:W-:Y:S01]  /*0340*/  IMAD.WIDE.U32 R12, R12, -0x326172a9, RZ ;  /* 0xcd9e8d570c0c7825 */ /* 0x000fe200078e00ff */
[----:B------:R-:W-:-:S03]  /*0350*/  LOP3.LUT R11, R3, R6, R9, 0x96, !PT ;  /* 0x00000006030b7212 */ /* 0x000fc600078e9609 */
[----:B------:R-:W-:Y:S01]  /*0360*/  VIADD R6, R19, 0x76cf5d0a ;  /* 0x76cf5d0a13067836 */ /* 0x000fe20000000000 */
[----:B------:R-:W-:Y:S01]  /*0370*/  LOP3.LUT R14, R4, R10, R13, 0x96, !PT ;  /* 0x0000000a040e7212 */ /* 0x000fe200078e960d */
[----:B------:R-:W-:-:S04]  /*0380*/  IMAD.WIDE.U32 R10, R11, -0x326172a9, RZ ;  /* 0xcd9e8d570b0a7825 */ /* 0x000fc800078e00ff */
[----:B------:R-:W-:Y:S01]  /*0390*/  IMAD.WIDE.U32 R14, R14, -0x2daee0ad, RZ ;  /* 0xd2511f530e0e7825 */ /* 0x000fe200078e00ff */
[----:B------:R-:W-:-:S15]  /*03a0*/  LOP3.LUT R16, R5, R12, R11, 0x96, !PT ;  /* 0x0000000c05107212 */ /* 0x000fde00078e960b */
[----:B------:R-:W-:-:S08]  /*03b0*/  NOP ;  /* 0x0000000000007918 */ /* 0x000fd00000000000 */
[----:B-1----:R0:W1:Y:S01]  /*03c0*/  DFMA R26, R36, R26, R36 ;  /* 0x0000001a241a722b */ /* 0x0020620000000024 */
        /* <DEDUP_REMOVED lines=8> */
[----:B------:R-:W-:-:S04]  /*0450*/  IMAD.WIDE.U32 R14, R14, -0x326172a9, RZ ;  /* 0xcd9e8d570e0e7825 */ /* 0x000fc800078e00ff */
[----:B------:R-:W-:Y:S01]  /*0460*/  IMAD.WIDE.U32 R20, R20, -0x2daee0ad, RZ ;  /* 0xd2511f5314147825 */ /* 0x000fe200078e00ff */
[----:B------:R-:W-:Y:S02]  /*0470*/  LOP3.LUT R32, R9, R12, R15, 0x96, !PT ;  /* 0x0000000c09207212 */ /* 0x000fe400078e960f */
[----:B------:R-:W-:Y:S01]  /*0480*/  IADD3 R12, PT, PT, R18, 0x1715609d, RZ ;  /* 0x1715609d120c7810 */ /* 0x000fe20007ffe0ff */
[C---:B------:R-:W-:Y:S01]  /*0490*/  VIADD R10, R19.reuse, 0xed9eba14 ;  /* 0xed9eba14130a7836 */ /* 0x040fe20000000000 */
[C---:B------:R-:W-:Y:S01]  /*04a0*/  IADD3 R15, PT, PT, R19.reuse, 0x1fd5c5a3, RZ ;  /* 0x1fd5c5a3130f7810 */ /* 0x040fe20007ffe0ff */
[----:B------:R-:W-:Y:S02]  /*04b0*/  VIADD R11, R19, 0xa9066899 ;  /* 0xa9066899130b7836 */ /* 0x000fe40000000000 */
[----:B------:R-:W-:Y:S01]  /*04c0*/  IMAD.WIDE.U32 R32, R32, -0x2daee0ad, RZ ;  /* 0xd2511f5320207825 */ /* 0x000fe200078e00ff */
[----:B------:R-:W-:-:S03]  /*04d0*/  LOP3.LUT R16, R10, R16, R21, 0x96, !PT ;  /* 0x000000100a107212 */ /* 0x000fc600078e9615 */
        /* <DEDUP_REMOVED lines=13> */
[----:B------:R-:W-:-:S03]  /*05b0*/  LOP3.LUT R21, R15, R28, R33, 0x96, !PT ;  /* 0x0000001c0f157212 */ /* 0x000fc600078e9621 */
[----:B------:R-:W-:Y:S01]  /*05c0*/  VIADD R17, R18, 0xf1bbcdc8 ;  /* 0xf1bbcdc812117836 */ /* 0x000fe20000000000 */
[----:B0-----:R-:W-:Y:S01]  /*05d0*/  LOP3.LUT R37, R16, R20, R39, 0x96, !PT ;  /* 0x0000001410257212 */ /* 0x001fe200078e9627 */
[----:B------:R-:W-:-:S04]  /*05e0*/  IMAD.WIDE.U32 R20, R21, -0x326172a9, RZ ;  /* 0xcd9e8d5715147825 */ /* 0x000fc800078e00ff */
[----:B------:R-:W-:Y:S01]  /*05f0*/  IMAD.WIDE.U32 R36, R37, -0x2daee0ad, RZ ;  /* 0xd2511f5325247825 */ /* 0x000fe200078e00ff */
[----:B------:R-:W-:Y:S02]  /*0600*/  LOP3.LUT R38, R17, R38, R21, 0x96, !PT ;  /* 0x0000002611267212 */ /* 0x000fe400078e9615 */
[----:B-1----:R-:W0:Y:S01]  /*0610*/  DFMA R24, -R22, R26, 1 ;  /* 0x3ff000001618742b */ /* 0x002e22000000011a */
[----:B------:R-:W-:Y:S01]  /*0620*/  IMAD.MOV.U32 R33, RZ, RZ, R34 ;  /* 0x000000ffff217224 */ /* 0x000fe200078e0022 */
[----:B------:R-:W-:Y:S01]  /*0630*/  LOP3.LUT R32, R29, R32, R37, 0x96, !PT ;  /* 0x000000201d207212 */ /* 0x000fe200078e9625 */
[----:B------:R-:W-:Y:S01]  /*0640*/  IMAD.MOV.U32 R28, RZ, RZ, R30 ;  /* 0x000000ffff1c7224 */ /* 0x000fe200078e001e */
[----:B------:R-:W-:-:S15]  /*0650*/  IADD3 R34, PT, PT, R18, -0x700cb87f, RZ ;  /* 0x8ff3478112227810 */ /* 0x000fde0007ffe0ff */
[----:B------:R-:W-:-:S15]  /*0660*/  NOP ;  /* 0x0000000000007918 */ /* 0x000fde0000000000 */
[----:B------:R-:W-:-:S15]  /*0670*/  NOP ;  /* 0x0000000000007918 */ /* 0x000fde0000000000 */
[----:B------:R-:W-:-:S15]  /*0680*/  NOP ;  /* 0x0000000000007918 */ /* 0x000fde0000000000 */
[----:B0-----:R0:W1:Y:S02]  /*0690*/  DFMA R24, R26, R24, R26 ;  /* 0x000000181a18722b */ /* 0x001064000000001a */
[----:B01----:R-:W-:Y:S05]  /*06a0*/  @P0 BRA `(.L_x_685) ;  /* 0x0000000000100947 */ /* 0x003fea0003800000 */
[----:B------:R-:W-:Y:S02]  /*06b0*/  LOP3.LUT R24, R23, 0x7fffffff, RZ, 0xc0, !PT ;  /* 0x7fffffff17187812 */ /* 0x000fe400078ec0ff */
[----:B------:R-:W-:-:S03]  /*06c0*/  MOV R30, 0x6f0 ;  /* 0x000006f0001e7802 */ /* 0x000fc60000000f00 */
[----:B------:R-:W-:-:S07]  /*06d0*/  VIADD R24, R24, 0xfff00000 ;  /* 0xfff0000018187836 */ /* 0x000fce0000000000 */
[----:B------:R-:W-:Y:S05]  /*06e0*/  CALL.REL.NOINC `($__internal_6_$__cuda_sm20_dblrcp_rn_slowpath_v3) ;  /* 0x0000000800047944 */ /* 0x000fea0003c00000 */
.L_x_685:
[----:B------:R-:W0:Y:S01]  /*06f0*/  LDCU UR4, c[0x0][0x370] ;  /* 0x00006e00ff0477ac */ /* 0x000e220008000800 */
[----:B------:R-:W-:Y:S01]  /*0700*/  IMAD.HI.U32 R21, R38, -0x2daee0ad, RZ ;  /* 0xd2511f5326157827 */ /* 0x000fe200078e00ff */
[----:B------:R-:W1:Y:S01]  /*0710*/  F2F.F32.F64 R35, R24 ;  /* 0x0000001800237310 */ /* 0x000e620000301000 */
[----:B------:R-:W-:Y:S01]  /*0720*/  LOP3.LUT R37, R42, 0x3, RZ, 0xc0, !PT ;  /* 0x000000032a257812 */ /* 0x000fe200078ec0ff */
[----:B------:R-:W-:Y:S01]  /*0730*/  UMOV UR8, 0xf0000000 ;  /* 0xf000000000087882 */ /* 0x000fe20000000000 */
[----:B------:R-:W-:Y:S01]  /*0740*/  IMAD.HI.U32 R23, R32, -0x326172a9, RZ ;  /* 0xcd9e8d5720177827 */ /* 0x000fe200078e00ff */
[----:B------:R-:W-:Y:S01]  /*0750*/  UMOV UR9, 0x380fffff ;  /* 0x380fffff00097882 */ /* 0x000fe20000000000 */
[----:B------:R-:W-:-:S15]  /*0760*/  LOP3.LUT R36, R36, R21, RZ, 0x3c, !PT ;  /* 0x0000001524247212 */ /* 0x000fde00078e3cff */
[----:B------:R-:W-:-:S15]  /*0770*/  NOP ;  /* 0x0000000000007918 */ /* 0x000fde0000000000 */
[----:B------:R-:W-:-:S15]  /*0780*/  NOP ;  /* 0x0000000000007918 */ /* 0x000fde0000000000 */
[----:B------:R-:W-:-:S14]  /*0790*/  NOP ;  /* 0x0000000000007918 */ /* 0x000fdc0000000000 */
[----:B------:R-:W1:Y:S01]  /*07a0*/  DSETP.GEU.AND P0, PT, |R24|, UR8, PT ;  /* 0x0000000818007e2a */ /* 0x000e62000bf0e200 */
[----:B------:R-:W-:Y:S01]  /*07b0*/  VIADD R39, R19, 0x96a522ad ;  /* 0x96a522ad13277836 */ /* 0x000fe20000000000 */
[----:B------:R-:W-:Y:S01]  /*07c0*/  LOP3.LUT R30, R34, R20, R23, 0x96, !PT ;  /* 0x00000014221e7212 */ /* 0x000fe200078e9617 */
[----:B-1----:R-:W-:Y:S01]  /*07d0*/  @!P0 FMUL R35, R35, 1.175494350822287508e-38 ;  /* 0x0080000023238820 */ /* 0x002fe20000400000 */
[----:B------:R-:W-:Y:S01]  /*07e0*/  MOV R41, RZ ;  /* 0x000000ff00297202 */ /* 0x000fe20000000f00 */
[----:B------:R-:W1:Y:S01]  /*07f0*/  LDCU UR5, c[0x0][0x868] ;  /* 0x00010d00ff0577ac */ /* 0x000e620008000800 */
[----:B------:R-:W2:Y:S01]  /*0800*/  LDCU.64 UR16, c[0x0][0x860] ;  /* 0x00010c00ff1077ac */ /* 0x000ea20008000a00 */
[----:B0-----:R-:W-:Y:S01]  /*0810*/  IMAD R43, R43, UR4, RZ ;  /* 0x000000042b2b7c24 */ /* 0x001fe2000f8e02ff */
[----:B------:R-:W0:Y:S01]  /*0820*/  LDCU.64 UR14, c[0x0][0x6c0] ;  /* 0x0000d800ff0e77ac */ /* 0x000e220008000a00 */
[----:B------:R-:W3:Y:S01]  /*0830*/  LDCU.64 UR12, c[0x0][0x520] ;  /* 0x0000a400ff0c77ac */ /* 0x000ee20008000a00 */
[----:B------:R-:W4:Y:S04]  /*0840*/  LDCU.64 UR10, c[0x0][0x380] ;  /* 0x00007000ff0a77ac */ /* 0x000f280008000a00 */
.L_x_690:
[----:B------:R-:W-:Y:S01]  /*0850*/  VIADD R0, R0, 0x1 ;  /* 0x0000000100007836 */ /* 0x000fe20000000000 */
[----:B------:R-:W-:Y:S03]  /*0860*/  BSSY.RECONVERGENT B0, `(.L_x_686) ;  /* 0x000000c000007945 */ /* 0x000fe60003800200 */
[C---:B0-----:R-:W-:Y:S01]  /*0870*/  IMAD.WIDE.U32 R22, R0.reuse, -0x2daee0ad, RZ ;  /* 0xd2511f5300167825 */ /* 0x041fe200078e00ff */
[----:B------:R-:W-:-:S13]  /*0880*/  ISETP.NE.AND P0, PT, R0, RZ, PT ;  /* 0x000000ff0000720c */ /* 0x000fda0003f05270 */
[----:B------:R-:W-:Y:S05]  /*0890*/  @P0 BRA `(.L_x_687) ;  /* 0x0000000000200947 */ /* 0x000fea0003800000 */
[----:B------:R-:W-:-:S05]  /*08a0*/  VIADD R2, R2, 0x1 ;  /* 0x0000000102027836 */ /* 0x000fca0000000000 */
[----:B------:R-:W-:-:S13]  /*08b0*/  ISETP.NE.AND P0, PT, R2, RZ, PT ;  /* 0x000000ff0200720c */ /* 0x000fda0003f05270 */
[----:B------:R-:W-:Y:S01]  /*08c0*/  @!P0 IADD3 R33, PT, PT, R33, 0x1, RZ ;  /* 0x0000000121218810 */ /* 0x000fe20007ffe0ff */
[----:B------:R-:W-:Y:S01]  /*08d0*/  @!P0 VIADD R20, R41, 0x1 ;  /* 0x0000000129148836 */ /* 0x000fe20000000000 */
[----:B------:R-:W-:Y:S02]  /*08e0*/  @!P0 MOV R2, RZ ;  /* 0x000000ff00028202 */ /* 0x000fe40000000f00 */
[----:B------:R-:W-:-:S13]  /*08f0*/  ISETP.NE.AND P1, PT, R33, RZ, !P0 ;  /* 0x000000ff2100720c */ /* 0x000fda0004725270 */
[----:B------:R-:W-:-:S04]  /*0900*/  @P1 IMAD.MOV R20, RZ, RZ, R41 ;  /* 0x000000ffff141224 */ /* 0x000fc800078e0229 */
[----:B------:R-:W-:-:S07]  /*0910*/  @!P0 IMAD.MOV.U32 R41, RZ, RZ, R20 ;  /* 0x000000ffff298224 */ /* 0x000fce00078e0014 */
.L_x_687:
[----:B01234-:R-:W-:Y:S05]  /*0920*/  BSYNC.RECONVERGENT B0 ;  /* 0x0000000000007941 */ /* 0x01ffea0003800200 */
.L_x_686:
[----:B------:R-:W-:Y:S01]  /*0930*/  LOP3.LUT R26, R41, R23, R19, 0x96, !PT ;  /* 0x00000017291a7212 */ /* 0x000fe200078e9613 */
[----:B------:R-:W-:Y:S01]  /*0940*/  IMAD.WIDE.U32 R20, R33, -0x326172a9, RZ ;  /* 0xcd9e8d5721147825 */ /* 0x000fe200078e00ff */
[----:B------:R-:W-:Y:S02]  /*0950*/  ISETP.GT.AND P0, PT, R37, 0x1, PT ;  /* 0x000000012500780c */ /* 0x000fe40003f04270 */
[----:B------:R-:W-:Y:S01]  /*0960*/  LOP3.LUT R36, R36, R39, RZ, 0x3c, !PT ;  /* 0x0000002724247212 */ /* 0x000fe200078e3cff */
        /* <DEDUP_REMOVED lines=30> */
[----:B------:R-:W-:Y:S01]  /*0b50*/  IMAD.MOV.U32 R23, RZ, RZ, R32 ;  /* 0x000000ffff177224 */ /* 0x000fe200078e0020 */
[----:B------:R-:W-:Y:S01]  /*0b60*/  LOP3.LUT R32, R29, R26, R25, 0x96, !PT ;  /* 0x0000001a1d207212 */ /* 0x000fe200078e9619 */
[----:B------:R-:W-:-:S04]  /*0b70*/  IMAD.WIDE.U32 R20, R20, -0x326172a9, RZ ;  /* 0xcd9e8d5714147825 */ /* 0x000fc800078e00ff */
[----:B------:R-:W-:-:S04]  /*0b80*/  IMAD.HI.U32 R27, R32, -0x326172a9, RZ ;  /* 0xcd9e8d57201b7827 */ /* 0x000fc800078e00ff */
[----:B------:R-:W-:Y:S01]  /*0b90*/  IMAD R26, R38, -0x2daee0ad, RZ ;  /* 0xd2511f53261a7824 */ /* 0x000fe200078e02ff */
[----:B------:R-:W-:Y:S02]  /*0ba0*/  LOP3.LUT R38, R17, R22, R21, 0x96, !PT ;  /* 0x0000001611267212 */ /* 0x000fe400078e9615 */
[----:B------:R-:W-:Y:S02]  /*0bb0*/  MOV R22, R30 ;  /* 0x0000001e00167202 */ /* 0x000fe40000000f00 */
[----:B------:R-:W-:Y:S01]  /*0bc0*/  LOP3.LUT R30, R34, R20, R27, 0x96, !PT ;  /* 0x00000014221e7212 */ /* 0x000fe200078e961b */
[----:B------:R-:W-:Y:S06]  /*0bd0*/  @P0 BRA `(.L_x_688) ;  /* 0x0000000000180947 */ /* 0x000fec0003800000 */
[----:B------:R-:W-:Y:S01]  /*0be0*/  ISETP.NE.AND P0, PT, R37, RZ, PT ;  /* 0x000000ff2500720c */ /* 0x000fe20003f05270 */
[----:B------:R-:W-:-:S12]  /*0bf0*/  IMAD R27, R23, -0x326172a9, RZ ;  /* 0xcd9e8d57171b7824 */ /* 0x000fd800078e02ff */
[----:B------:R-:W-:Y:S05]  /*0c00*/  @!P0 BRA `(.L_x_689) ;  /* 0x0000000000208947 */ /* 0x000fea0003800000 */
[----:B------:R-:W-:Y:S02]  /*0c10*/  IMAD.MOV.U32 R22, RZ, RZ, R27 ;  /* 0x000000ffff167224 */ /* 0x000fe400078e001b */
[----:B------:R-:W-:Y:S01]  /*0c20*/  IMAD.MOV.U32 R27, RZ, RZ, R36 ;  /* 0x000000ffff1b7224 */ /* 0x000fe200078e0024 */
[----:B------:R-:W-:Y:S06]  /*0c30*/  BRA `(.L_x_689) ;  /* 0x0000000000147947 */ /* 0x000fec0003800000 */
.L_x_688:
[----:B------:R-:W-:Y:S01]  /*0c40*/  ISETP.NE.AND P0, PT, R37, 0x3, PT ;  /* 0x000000032500780c */ /* 0x000fe20003f05270 */
[----:B------:R-:W-:Y:S01]  /*0c50*/  IMAD.MOV.U32 R27, RZ, RZ, R30 ;  /* 0x000000ffff1b7224 */ /* 0x000fe200078e001e */
[----:B------:R-:W-:-:S11]  /*0c60*/  MOV R22, R26 ;  /* 0x0000001a00167202 */ /* 0x000fd60000000f00 */
[----:B------:R-:W-:Y:S01]  /*0c70*/  @P0 IMAD.MOV.U32 R22, RZ, RZ, R36 ;  /* 0x000000ffff160224 */ /* 0x000fe200078e0024 */
[----:B------:R-:W-:-:S07]  /*0c80*/  @P0 MOV R27, R26 ;  /* 0x0000001a001b0202 */ /* 0x000fce0000000f00 */
.L_x_689:
[C---:B------:R-:W-:Y:S01]  /*0c90*/  IMAD.SHL.U32 R23, R28.reuse, 0x2, RZ ;  /* 0x000000021c177824 */ /* 0x040fe200078e00ff */
[----:B------:R-:W-:-:S04]  /*0ca0*/  SHF.L.U64.HI R26, R28, 0x1, R31 ;  /* 0x000000011c1a7819 */ /* 0x000fc8000001021f */
[----:B------:R-:W-:-:S04]  /*0cb0*/  IADD3 R20, P0, PT, R23, UR10, RZ ;  /* 0x0000000a17147c10 */ /* 0x000fc8000ff1e0ff */
[----:B------:R-:W-:-:S05]  /*0cc0*/  IADD3.X R21, PT, PT, R26, UR11, RZ, P0, !PT ;  /* 0x0000000b1a157c10 */ /* 0x000fca00087fe4ff */
[----:B------:R-:W2:Y:S01]  /*0cd0*/  LDG.E R20, desc[UR6][R20.64] ;  /* 0x0000000614147981 */ /* 0x000ea2000c1e1900 */
[----:B------:R-:W-:Y:S01]  /*0ce0*/  I2FP.F32.U32 R22, R22 ;  /* 0x0000001600167245 */ /* 0x000fe20000201000 */
[----:B------:R-:W-:Y:S01]  /*0cf0*/  IMAD.MOV.U32 R36, RZ, RZ, 0x2f800000 ;  /* 0x2f800000ff247424 */ /* 0x000fe200078e00ff */
[----:B------:R-:W-:Y:S01]  /*0d00*/  I2FP.F32.U32 R25, R27 ;  /* 0x0000001b00197245 */ /* 0x000fe20000201000 */
[----:B------:R-:W-:Y:S01]  /*0d10*/  IMAD.HI.U32 R45, R38, -0x2daee0ad, RZ ;  /* 0xd2511f53262d7827 */ /* 0x000fe200078e00ff */
[----:B------:R-:W-:Y:S05]  /*0d20*/  WARPSYNC.ALL ;  /* 0x0000000000007948 */ /* 0x000fea0003800000 */
[----:B------:R-:W-:-:S05]  /*0d30*/  FFMA.FTZ R22, R22, R36, 1.1641532182693481445e-10 ;  /* 0x2f00000016167423 */ /* 0x000fca0000010024 */
[----:B------:R-:W-:Y:S01]  /*0d40*/  FSET.BF.LT.FTZ.AND R27, R22, UR5, PT ;  /* 0x00000005161b7c0a */ /* 0x000fe2000b811000 */
[----:B------:R-:W-:-:S03]  /*0d50*/  FFMA.FTZ R22, R25, R36, 1.1641532182693481445e-10 ;  /* 0x2f00000019167423 */ /* 0x000fc60000010024 */
[----:B------:R0:W-:Y:S02]  /*0d60*/  F2I.FTZ.U32.TRUNC.NTZ R25, R27 ;  /* 0x0000001b00197305 */ /* 0x0001e4000021f000 */
[----:B------:R-:W-:Y:S02]  /*0d70*/  FSET.BF.LT.FTZ.AND R40, R22, UR5, PT ;  /* 0x0000000516287c0a */ /* 0x000fe4000b811000 */
[C---:B--2---:R-:W-:Y:S02]  /*0d80*/  PRMT R36, R20.reuse, 0x7632, R36 ;  /* 0x0000763214247816 */ /* 0x044fe40000000024 */
[----:B------:R-:W-:-:S03]  /*0d90*/  SHF.L.U32 R22, R20, 0x10, RZ ;  /* 0x0000001014167819 */ /* 0x000fc600000006ff */
[----:B------:R-:W-:Y:S02]  /*0da0*/  IMAD.U32 R21, R36, 0x10000, RZ ;  /* 0x0001000024157824 */ /* 0x000fe400078e00ff */
[----:B------:R-:W-:Y:S01]  /*0db0*/  FMUL.FTZ R20, R27, R22 ;  /* 0x000000161b147220 */ /* 0x000fe20000410000 */
[----:B------:R-:W-:Y:S01]  /*0dc0*/  IADD3 R22, P0, PT, R23, UR12, RZ ;  /* 0x0000000c17167c10 */ /* 0x000fe2000ff1e0ff */
[----:B------:R-:W-:Y:S01]  /*0dd0*/  FMUL.FTZ R42, R40, R21 ;  /* 0x00000015282a7220 */ /* 0x000fe20000410000 */
[----:B------:R-:W1:Y:S01]  /*0de0*/  F2I.FTZ.U32.TRUNC.NTZ R36, R40 ;  /* 0x0000002800247305 */ /* 0x000e62000021f000 */
[C---:B------:R-:W-:Y:S01]  /*0df0*/  FMUL.FTZ R21, R35.reuse, R20 ;  /* 0x0000001423157220 */ /* 0x040fe20000410000 */
[----:B------:R-:W-:Y:S01]  /*0e00*/  IADD3 R20, P1, PT, R28, UR14, RZ ;  /* 0x0000000e1c147c10 */ /* 0x000fe2000ff3e0ff */
[----:B------:R-:W-:Y:S01]  /*0e10*/  FMUL.FTZ R42, R35, R42 ;  /* 0x0000002a232a7220 */ /* 0x000fe20000410000 */
[----:B------:R-:W-:Y:S02]  /*0e20*/  IADD3.X R23, PT, PT, R26, UR13, RZ, P0, !PT ;  /* 0x0000000d1a177c10 */ /* 0x000fe400087fe4ff */
[----:B------:R-:W-:-:S02]  /*0e30*/  LEA R28, P0, R43, R28, 0x1 ;  /* 0x0000001c2b1c7211 */ /* 0x000fc400078008ff */
[----:B0-----:R-:W-:Y:S02]  /*0e40*/  F2FP.BF16.F32.PACK_AB R27, R42, R21 ;  /* 0x000000152a1b723e */ /* 0x001fe400000010ff */
[----:B------:R-:W-:Y:S01]  /*0e50*/  IADD3.X R21, PT, PT, R31, UR15, RZ, P1, !PT ;  /* 0x0000000f1f157c10 */ /* 0x000fe20008ffe4ff */
[----:B------:R-:W-:Y:S01]  /*0e60*/  IMAD.X R31, RZ, RZ, R31, P0 ;  /* 0x000000ffff1f7224 */ /* 0x000fe200000e061f */
[----:B------:R-:W-:Y:S01]  /*0e70*/  ISETP.GE.U32.AND P0, PT, R28, UR16, PT ;  /* 0x000000101c007c0c */ /* 0x000fe2000bf06070 */
[----:B------:R0:W-:Y:S01]  /*0e80*/  STG.E desc[UR6][R22.64], R27 ;  /* 0x0000001b16007986 */ /* 0x0001e2000c101906 */
[----:B-1----:R-:W-:Y:S02]  /*0e90*/  PRMT R25, R36, 0x7604, R25 ;  /* 0x0000760424197816 */ /* 0x002fe40000000019 */
[----:B------:R-:W-:Y:S02]  /*0ea0*/  ISETP.GE.U32.AND.EX P0, PT, R31, UR17, PT, P0 ;  /* 0x000000111f007c0c */ /* 0x000fe4000bf06100 */
[----:B------:R-:W-:Y:S01]  /*0eb0*/  LOP3.LUT R36, R24, R45, RZ, 0x3c, !PT ;  /* 0x0000002d18247212 */ /* 0x000fe200078e3cff */
[----:B------:R0:W-:Y:S01]  /*0ec0*/  STG.E.U16 desc[UR6][R20.64], R25 ;  /* 0x0000001914007986 */ /* 0x0001e2000c101506 */
[----:B------:R-:W-:Y:S09]  /*0ed0*/  BAR.SYNC.DEFER_BLOCKING 0x0 ;  /* 0x0000000000007b1d */ /* 0x000ff20000010000 */
[----:B------:R-:W-:Y:S05]  /*0ee0*/  @!P0 BRA `(.L_x_690) ;  /* 0xfffffff800588947 */ /* 0x000fea000383ffff */
[----:B------:R-:W-:Y:S05]  /*0ef0*/  EXIT ;  /* 0x000000000000794d */ /* 0x000fea0003800000 */
        .weak           $__internal_6_$__cuda_sm20_dblrcp_rn_slowpath_v3
        .type           $__internal_6_$__cuda_sm20_dblrcp_rn_slowpath_v3,@function
        .size           $__internal_6_$__cuda_sm20_dblrcp_rn_slowpath_v3,(.L_x_13989 - $__internal_6_$__cuda_sm20_dblrcp_rn_slowpath_v3)
$__internal_6_$__cuda_sm20_dblrcp_rn_slowpath_v3:
[----:B------:R-:W-:Y:S01]  /*0f00*/  MOV R40, R22 ;  /* 0x0000001600287202 */ /* 0x000fe20000000f00 */
[----:B------:R-:W-:-:S06]  /*0f10*/  IMAD.MOV.U32 R41, RZ, RZ, R23 ;  /* 0x000000ffff297224 */ /* 0x000fcc00078e0017 */
        /* <DEDUP_REMOVED lines=10> */
[----:B------:R-:W-:Y:S02]  /*0fc0*/  VIADD R27, R41, 0xc0200000 ;  /* 0xc0200000291b7836 */ /* 0x000fe40000000000 */
        /* <DEDUP_REMOVED lines=44> */
.L_x_693:
[----:B------:R-:W0:Y:S02]  /*1290*/  DMUL R40, R40, 8.11296384146066816958e+31 ;  /* 0x4690000028287828 */ /* 0x000e240000000000 */
        /* <DEDUP_REMOVED lines=32> */
.L_x_691:
[----:B------:R-:W-:Y:S02]  /*14a0*/  LOP3.LUT R23, R41, 0x80000, RZ, 0xfc, !PT ;  /* 0x0008000029177812 */ /* 0x000fe400078efcff */
[----:B------:R-:W-:-:S07]  /*14b0*/  MOV R22, R40 ;  /* 0x0000002800167202 */ /* 0x000fce0000000f00 */
.L_x_692:
[----:B------:R-:W-:Y:S01]  /*14c0*/  IMAD.MOV.U32 R24, RZ, RZ, R22 ;  /* 0x000000ffff187224 */ /* 0x000fe200078e0016 */
[----:B------:R-:W-:Y:S01]  /*14d0*/  MOV R22, R30 ;  /* 0x0000001e00167202 */ /* 0x000fe20000000f00 */
[----:B------:R-:W-:Y:S02]  /*14e0*/  IMAD.MOV.U32 R25, RZ, RZ, R23 ;  /* 0x000000ffff197224 */ /* 0x000fe400078e0017 */
[----:B------:R-:W-:-:S04]  /*14f0*/  IMAD.MOV.U32 R23, RZ, RZ, 0x0 ;  /* 0x00000000ff177424 */ /* 0x000fc800078e00ff */
[----:B------:R-:W-:Y:S05]  /*1500*/  RET.REL.NODEC R22 `(_ZN2at6native43_GLOBAL__N__7cc8d1ed_10_Dropout_cu_0e96ed3824fused_dropout_kernel_vecIN3c108BFloat16EfmLi1ELi2EhEEvNS_4cuda6detail10TensorInfoIKT_T1_EENS7_IS8_SA_EENS7_IT4_SA_EESA_T0_NS_15PhiloxCudaStateE) ;  /* 0xffffffe816bc7950 */ /* 0x000fea0003c3ffff */
.L_x_694:
        /* <DEDUP_REMOVED lines=15> */
.L_x_13989:


//--------------------- .text._ZN2at6native43_GLOBAL__N__7cc8d1ed_10_Dropout_cu_0e96ed3824fused_dropout_kernel_vecIN3c108BFloat16EfmLi1ELi4EhEEvNS_4cuda6detail10TensorInfoIKT_T1_EENS7_IS8_SA_EENS7_IT4_SA_EESA_T0_NS_15PhiloxCudaStateE --------------------------
	.section	.text._ZN2at6native43_GLOBAL__N__7cc8d1ed_10_Dropout_cu_0e96ed3824fused_dropout_kernel_vecIN3c108BFloat16EfmLi1ELi4EhEEvNS_4cuda6detail10TensorInfoIKT_T1_EENS7_IS8_SA_EENS7_IT4_SA_EESA_T0_NS_15PhiloxCudaStateE,"ax",@progbits
	.align	128
.text._ZN2at6native43_GLOBAL__N__7cc8d1ed_10_Dropout_cu_0e96ed3824fused_dropout_kernel_vecIN3c108BFloat16EfmLi1ELi4EhEEvNS_4cuda6detail10TensorInfoIKT_T1_EENS7_IS8_SA_EENS7_IT4_SA_EESA_T0_NS_15PhiloxCudaStateE:
        .type           _ZN2at6native43_GLOBAL__N__7cc8d1ed_10_Dropout_cu_0e96ed3824fused_dropout_kernel_vecIN3c108BFloat16EfmLi1ELi4EhEEvNS_4cuda6detail10TensorInfoIKT_T1_EENS7_IS8_SA_EENS7_IT4_SA_EESA_T0_NS_15PhiloxCudaStateE,@function
        .size           _ZN2at6native43_GLOBAL__N__7cc8d1ed_10_Dropout_cu_0e96ed3824fused_dropout_kernel_vecIN3c108BFloat16EfmLi1ELi4EhEEvNS_4cuda6detail10TensorInfoIKT_T1_EENS7_IS8_SA_EENS7_IT4_SA_EESA_T0_NS_15PhiloxCudaStateE,(.L_x_13991 - _ZN2at6native43_GLOBAL__N__7cc8d1ed_10_Dropout_cu_0e96ed3824fused_dropout_kernel_vecIN3c108BFloat16EfmLi1ELi4EhEEvNS_4cuda6detail10TensorInfoIKT_T1_EENS7_IS8_SA_EENS7_IT4_SA_EESA_T0_NS_15PhiloxCudaStateE)
        .other          _ZN2at6native43_GLOBAL__N__7cc8d1ed_10_Dropout_cu_0e96ed3824fused_dropout_kernel_vecIN3c108BFloat16EfmLi1ELi4EhEEvNS_4cuda6detail10TensorInfoIKT_T1_EENS7_IS8_SA_EENS7_IT4_SA_EESA_T0_NS_15PhiloxCudaStateE,@"STO_CUDA_ENTRY STV_DEFAULT"
_ZN2at6native43_GLOBAL__N__7cc8d1ed_10_Dropout_cu_0e96ed3824fused_dropout_kernel_vecIN3c108BFloat16EfmLi1ELi4EhEEvNS_4cuda6detail10TensorInfoIKT_T1_EENS7_IS8_SA_EENS7_IT4_SA_EESA_T0_NS_15PhiloxCudaStateE:
[----:B------:R-:W-:Y:S01]  /*0000*/  LDC R1, c[0x0][0x37c] ;  /* 0x0000df00ff017b82 */ /* 0x000fe20000000800 */
[----:B------:R-:W0:Y:S07]  /*0010*/  LDCU UR4, c[0x0][0x884] ;  /* 0x00011080ff0477ac */ /* 0x000e2e0008000800 */
[----:B------:R-:W1:Y:S01]  /*0020*/  LDC R38, c[0x0][0x878] ;  /* 0x00021e00ff267b82 */ /* 0x000e620000000800 */
[----:B------:R-:W1:Y:S07]  /*0030*/  LDCU.64 UR6, c[0x0][0x358] ;  /* 0x00006b00ff0677ac */ /* 0x000e6e0008000a00 */
[----:B------:R-:W1:Y:S01]  /*0040*/  LDC R39, c[0x0][0x87c] ;  /* 0x00021f00ff277b82 */ /* 0x000e620000000800 */
[----:B------:R-:W2:Y:S01]  /*0050*/  S2R R36, SR_TID.X ;  /* 0x0000000000247919 */ /* 0x000ea20000002100 */
[----:B------:R-:W3:Y:S01]  /*0060*/  LDCU.64 UR8, c[0x0][0x860] ;  /* 0x00010c00ff0877ac */ /* 0x000ee20008000a00 */
[----:B0-----:R-:W-:-:S06]  /*0070*/  UPRMT UR4, UR4, 0x7770, URZ ;  /* 0x0000777004047896 */ /* 0x001fcc00080000ff */
[----:B------:R-:W-:-:S05]  /*0080*/  ISETP.NE.AND P1, PT, RZ, UR4, PT ;  /* 0x00000004ff007c0c */ /* 0x000fca000bf25270 */
[----:B------:R-:W0:Y:S08]  /*0090*/  LDCU.64 UR4, c[0x0][0x870] ;  /* 0x00010e00ff0477ac */ /* 0x000e300008000a00 */
[----:B-1----:R1:W5:Y:S01]  /*00a0*/  @P1 LDG.E.64 R2, desc[UR6][R38.64] ;  /* 0x0000000626021981 */ /* 0x002362000c1e1b00 */
[----:B0-----:R-:W-:Y:S02]  /*00b0*/  IMAD.U32 R22, RZ, RZ, UR4 ;  /* 0x00000004ff167e24 */ /* 0x001fe4000f8e00ff */
[----:B------:R-:W-:-:S06]  /*00c0*/  IMAD.U32 R23, RZ, RZ, UR5 ;  /* 0x00000005ff177e24 */ /* 0x000fcc000f8e00ff */
[----:B------:R-:W5:Y:S01]  /*00d0*/  @P1 LDG.E.64 R22, desc[UR6][R22.64] ;  /* 0x0000000616161981 */ /* 0x000f62000c1e1b00 */
[----:B------:R-:W2:Y:S08]  /*00e0*/  S2UR UR4, SR_CTAID.X ;  /* 0x00000000000479c3 */ /* 0x000eb00000002500 */
[----:B------:R-:W2:Y:S02]  /*00f0*/  LDC R41, c[0x0][0x360] ;  /* 0x0000d800ff297b82 */ /* 0x000ea40000000800 */
[----:B--2---:R-:W-:-:S04]  /*0100*/  IMAD R36, R41, UR4, R36 ;  /* 0x0000000429247c24 */ /* 0x004fc8000f8e0224 */
[----:B------:R-:W-:-:S03]  /*0110*/  IMAD.WIDE.U32 R18, R36, 0x4, RZ ;  /* 0x0000000424127825 */ /* 0x000fc600078e00ff */
[----:B---3--:R-:W-:-:S04]  /*0120*/  ISETP.GE.U32.AND P0, PT, R18, UR8, PT ;  /* 0x0000000812007c0c */ /* 0x008fc8000bf06070 */
[----:B------:R-:W-:-:S13]  /*0130*/  ISETP.GE.U32.AND.EX P0, PT, R19, UR9, PT, P0 ;  /* 0x0000000913007c0c */ /* 0x000fda000bf06100 */
[----:B-1----:R-:W-:Y:S05]  /*0140*/  @P0 EXIT ;  /* 0x000000000000094d */ /* 0x002fea0003800000 */
[----:B------:R-:W0:Y:S01]  /*0150*/  LDC R26, c[0x0][0x868] ;  /* 0x00021a00ff1a7b82 */ /* 0x000e220000000800 */
[----:B------:R-:W-:-:S04]  /*0160*/  IMAD.WIDE.U32 R6, R36, -0x326172a9, RZ ;  /* 0xcd9e8d5724067825 */ /* 0x000fc800078e00ff */
[----:B-----5:R-:W-:Y:S02]  /*0170*/  VIADD R0, R23, 0xbb67ae85 ;  /* 0xbb67ae8517007836 */ /* 0x020fe40000000000 */
        /* <DEDUP_REMOVED lines=14> */
[----:B0-----:R-:W0:Y:S02]  /*0260*/  @P1 LDC R5, c[0x0][0x880] ;  /* 0x00022000ff051b82 */ /* 0x001e240000000800 */
[----:B0-----:R-:W-:Y:S01]  /*0270*/  @P1 IADD3 R38, P0, PT, R2, R5, RZ ;  /* 0x0000000502261210 */ /* 0x001fe20007f1e0ff */
[----:B------:R-:W-:-:S03]  /*0280*/  VIADD R2, R22, 0x9e3779b9 ;  /* 0x9e3779b916027836 */ /* 0x000fc60000000000 */
[----:B------:R-:W-:Y:S02]  /*0290*/  @P1 IADD3.X R39, PT, PT, RZ, R3, RZ, P0, !PT ;  /* 0x00000003ff271210 */ /* 0x000fe400007fe4ff */
[----:B------:R-:W-:Y:S02]  /*02a0*/  IADD3 R3, PT, PT, R22, 0x3c6ef372, RZ ;  /* 0x3c6ef37216037810 */ /* 0x000fe40007ffe0ff */
[----:B------:R-:W-:Y:S02]  /*02b0*/  SHF.R.U32.HI R37, RZ, 0x2, R39 ;  /* 0x00000002ff257819 */ /* 0x000fe40000011627 */
[----:B------:R-:W-:Y:S02]  /*02c0*/  FSETP.GEU.AND P0, PT, |R30|, 5.8789094863358348022e-39, PT ;  /* 0x004004021e00780b */ /* 0x000fe40003f0e200 */
[----:B------:R-:W-:Y:S01]  /*02d0*/  LOP3.LUT R8, R37, R7, R22, 0x96, !PT ;  /* 0x0000000725087212 */ /* 0x000fe200078e9616 */
[----:B------:R-:W-:-:S04]  /*02e0*/  VIADD R7, R22, 0x78dde6e4 ;  /* 0x78dde6e416077836 */ /* 0x000fc80000000000 */
[----:B------:R-:W-:-:S15]  /*02f0*/  IMAD.WIDE.U32 R8, R8, -0x2daee0ad, RZ ;  /* 0xd2511f5308087825 */ /* 0x000fde00078e00ff */
[----:B------:R-:W-:-:S15]  /*0300*/  NOP ;  /* 0x0000000000007918 */ /* 0x000fde0000000000 */
[----:B------:R-:W-:-:S13]  /*0310*/  NOP ;  /* 0x0000000000007918 */ /* 0x000fda0000000000 */
[----:B-1----:R0:W1:Y:S02]  /*0320*/  DFMA R28, R30, R28, R30 ;  /* 0x0000001c1e1c722b */ /* 0x002064000000001e */
[----:B0-----:R-:W-:-:S05]  /*0330*/  SHF.R.U64 R31, R38, 0x2, R39 ;  /* 0x00000002261f7819 */ /* 0x001fca0000001227 */
[----:B------:R-:W-:-:S05]  /*0340*/  IMAD.WIDE.U32 R4, R31, -0x2daee0ad, RZ ;  /* 0xd2511f531f047825 */ /* 0x000fca00078e00ff */
[----:B------:R-:W-:Y:S01]  /*0350*/  LOP3.LUT R10, R5, R23, RZ, 0x3c, !PT ;  /* 0x00000017050a7212 */ /* 0x000fe200078e3cff */
[C---:B------:R-:W-:Y:S01]  /*0360*/  VIADD R5, R23.reuse, 0x32370b8f ;  /* 0x32370b8f17057836 */ /* 0x040fe20000000000 */
[----:B------:R-:W-:Y:S01]  /*0370*/  LOP3.LUT R16, R0, R4, R9, 0x96, !PT ;  /* 0x0000000400107212 */ /* 0x000fe200078e9609 */
[C---:B------:R-:W-:Y:S01]  /*0380*/  VIADD R4, R23.reuse, 0x76cf5d0a ;  /* 0x76cf5d0a17047836 */ /* 0x040fe20000000000 */
[----:B------:R-:W-:Y:S01]  /*0390*/  IADD3 R9, PT, PT, R23, -0x56f99767, RZ ;  /* 0xa906689917097810 */ /* 0x000fe20007ffe0ff */
[----:B------:R-:W-:-:S04]  /*03a0*/  IMAD.WIDE.U32 R10, R10, -0x326172a9, RZ ;  /* 0xcd9e8d570a0a7825 */ /* 0x000fc800078e00ff */
[----:B------:R-:W-:Y:S01]  /*03b0*/  IMAD.WIDE.U32 R16, R16, -0x326172a9, RZ ;  /* 0xcd9e8d5710107825 */ /* 0x000fe200078e00ff */
[----:B------:R-:W-:Y:S02]  /*03c0*/  LOP3.LUT R12, R2, R6, R11, 0x96, !PT ;  /* 0x00000006020c7212 */ /* 0x000fe400078e960b */
[----:B------:R-:W-:Y:S02]  /*03d0*/  IADD3 R6, PT, PT, R22, -0x255992d5, RZ ;  /* 0xdaa66d2b16067810 */ /* 0x000fe40007ffe0ff */
[----:B------:R-:W-:Y:S01]  /*03e0*/  LOP3.LUT R10, R3, R10, R17, 0x96, !PT ;  /* 0x0000000a030a7212 */ /* 0x000fe200078e9611 */
[----:B------:R-:W-:-:S04]  /*03f0*/  IMAD.WIDE.U32 R12, R12, -0x2daee0ad, RZ ;  /* 0xd2511f530c0c7825 */ /* 0x000fc800078e00ff */
        /* <DEDUP_REMOVED lines=16> */
[----:B------:R-:W-:Y:S02]  /*0500*/  LOP3.LUT R20, R10, R12, R15, 0x96, !PT ;  /* 0x0000000c0a147212 */ /* 0x000fe400078e960f */
[C---:B------:R-:W-:Y:S01]  /*0510*/  IADD3 R12, PT, PT, R23.reuse, 0x646e171e, RZ ;  /* 0x646e171e170c7810 */ /* 0x040fe20007ffe0ff */
[----:B------:R-:W-:Y:S01]  /*0520*/  VIADD R13, R23, 0x1fd5c5a3 ;  /* 0x1fd5c5a3170d7836 */ /* 0x000fe20000000000 */
[----:B------:R-:W-:Y:S01]  /*0530*/  LOP3.LUT R34, R11, R14, R17, 0x96, !PT ;  /* 0x0000000e0b227212 */ /* 0x000fe200078e9611 */
[----:B------:R-:W-:Y:S01]  /*0540*/  IMAD.WIDE.U32 R20, R20, -0x2daee0ad, RZ ;  /* 0xd2511f5314147825 */ /* 0x000fe200078e00ff */
[----:B------:R-:W-:Y:S01]  /*0550*/  IADD3 R15, PT, PT, R22, -0xe443238, RZ ;  /* 0xf1bbcdc8160f7810 */ /* 0x000fe20007ffe0ff */
[----:B-1----:R-:W0:Y:S02]  /*0560*/  DFMA R24, -R26, R28, 1 ;  /* 0x3ff000001a18742b */ /* 0x002e24000000011c */
        /* <DEDUP_REMOVED lines=11> */
[----:B------:R-:W-:Y:S01]  /*0620*/  IMAD.HI.U32 R21, R32, -0x2daee0ad, RZ ;  /* 0xd2511f5320157827 */ /* 0x000fe200078e00ff */
[----:B------:R-:W-:-:S03]  /*0630*/  LOP3.LUT R34, R16, R34, R43, 0x96, !PT ;  /* 0x0000002210227212 */ /* 0x000fc600078e962b */
[----:B------:R-:W-:Y:S01]  /*0640*/  VIADD R17, R22, 0x8ff34781 ;  /* 0x8ff3478116117836 */ /* 0x000fe20000000000 */
[----:B------:R-:W-:Y:S01]  /*0650*/  LOP3.LUT R42, R42, R21, RZ, 0x3c, !PT ;  /* 0x000000152a2a7212 */ /* 0x000fe200078e3cff */
[----:B------:R-:W-:-:S04]  /*0660*/  IMAD.HI.U32 R33, R34, -0x326172a9, RZ ;  /* 0xcd9e8d5722217827 */ /* 0x000fc800078e00ff */
[----:B------:R-:W-:Y:S01]  /*0670*/  IMAD.MOV.U32 R21, RZ, RZ, R31 ;  /* 0x000000ffff157224 */ /* 0x000fe200078e001f */
[----:B------:R-:W-:Y:S01]  /*0680*/  LOP3.LUT R40, R17, R20, R33, 0x96, !PT ;  /* 0x0000001411287212 */ /* 0x000fe200078e9621 */
[----:B------:R-:W-:Y:S01]  /*0690*/  IMAD.MOV.U32 R33, RZ, RZ, R37 ;  /* 0x000000ffff217224 */ /* 0x000fe200078e0025 */
[----:B------:R-:W-:-:S15]  /*06a0*/  MOV R20, R36 ;  /* 0x0000002400147202 */ /* 0x000fde0000000f00 */
[----:B------:R-:W-:-:S14]  /*06b0*/  NOP ;  /* 0x0000000000007918 */ /* 0x000fdc0000000000 */
[----:B0-----:R0:W1:Y:S02]  /*06c0*/  DFMA R24, R28, R24, R28 ;  /* 0x000000181c18722b */ /* 0x001064000000001c */
[----:B01----:R-:W-:Y:S05]  /*06d0*/  @P0 BRA `(.L_x_695) ;  /* 0x0000000000180947 */ /* 0x003fea0003800000 */
[----:B------:R-:W-:Y:S02]  /*06e0*/  LOP3.LUT R24, R27, 0x7fffffff, RZ, 0xc0, !PT ;  /* 0x7fffffff1b187812 */ /* 0x000fe400078ec0ff */
[----:B------:R-:W-:-:S03]  /*06f0*/  MOV R36, 0x720 ;  /* 0x0000072000247802 */ /* 0x000fc60000000f00 */
[----:B------:R-:W-:-:S07]  /*0700*/  VIADD R37, R24, 0xfff00000 ;  /* 0xfff0000018257836 */ /* 0x000fce0000000000 */
[----:B------:R-:W-:Y:S05]  /*0710*/  CALL.REL.NOINC `($__internal_7_$__cuda_sm20_dblrcp_rn_slowpath_v3) ;  /* 0x0000000800687944 */ /* 0x000fea0003c00000 */
[----:B------:R-:W-:Y:S01]  /*0720*/  IMAD.MOV.U32 R24, RZ, RZ, R26 ;  /* 0x000000ffff187224 */ /* 0x000fe200078e001a */
[----:B------:R-:W-:-:S07]  /*0730*/  MOV R25, R27 ;  /* 0x0000001b00197202 */ /* 0x000fce0000000f00 */
.L_x_695:
[----:B------:R-:W0:Y:S01]  /*0740*/  LDCU UR4, c[0x0][0x370] ;  /* 0x00006e00ff0477ac */ /* 0x000e220008000800 */
[----:B------:R-:W1:Y:S01]  /*0750*/  F2F.F32.F64 R36, R24 ;  /* 0x0000001800247310 */ /* 0x000e620000301000 */
[----:B------:R-:W-:Y:S01]  /*0760*/  IMAD R34, R34, -0x326172a9, RZ ;  /* 0xcd9e8d5722227824 */ /* 0x000fe200078e02ff */
[----:B------:R-:W-:Y:S01]  /*0770*/  LOP3.LUT R37, R42, R35, RZ, 0x3c, !PT ;  /* 0x000000232a257212 */ /* 0x000fe200078e3cff */
[----:B------:R-:W-:Y:S01]  /*0780*/  UMOV UR8, 0xf0000000 ;  /* 0xf000000000087882 */ /* 0x000fe20000000000 */
[----:B------:R-:W-:Y:S01]  /*0790*/  UMOV UR9, 0x380fffff ;  /* 0x380fffff00097882 */ /* 0x000fe20000000000 */
[----:B------:R-:W-:-:S15]  /*07a0*/  LOP3.LUT R38, R38, 0x3, RZ, 0xc0, !PT ;  /* 0x0000000326267812 */ /* 0x000fde00078ec0ff */
[----:B------:R-:W-:-:S15]  /*07b0*/  NOP ;  /* 0x0000000000007918 */ /* 0x000fde0000000000 */
[----:B------:R-:W-:-:S15]  /*07c0*/  NOP ;  /* 0x0000000000007918 */ /* 0x000fde0000000000 */
[----:B------:R-:W-:-:S14]  /*07d0*/  NOP ;  /* 0x0000000000007918 */ /* 0x000fdc0000000000 */
[----:B------:R-:W1:Y:S01]  /*07e0*/  DSETP.GEU.AND P0, PT, |R24|, UR8, PT ;  /* 0x0000000818007e2a */ /* 0x000e62000bf0e200 */
[----:B------:R-:W-:Y:S02]  /*07f0*/  IMAD.MOV.U32 R39, RZ, RZ, RZ ;  /* 0x000000ffff277224 */ /* 0x000fe400078e00ff */
[----:B-1----:R-:W-:Y:S01]  /*0800*/  @!P0 FMUL R36, R36, 1.175494350822287508e-38 ;  /* 0x0080000024248820 */ /* 0x002fe20000400000 */
[----:B------:R-:W1:Y:S01]  /*0810*/  LDCU UR5, c[0x0][0x868] ;  /* 0x00010d00ff0577ac */ /* 0x000e620008000800 */
[----:B------:R-:W2:Y:S01]  /*0820*/  LDCU.64 UR16, c[0x0][0x860] ;  /* 0x00010c00ff1077ac */ /* 0x000ea20008000a00 */
[----:B0-----:R-:W-:Y:S01]  /*0830*/  IMAD R41, R41, UR4, RZ ;  /* 0x0000000429297c24 */ /* 0x001fe2000f8e02ff */
[----:B------:R-:W0:Y:S01]  /*0840*/  LDCU.64 UR14, c[0x0][0x6c0] ;  /* 0x0000d800ff0e77ac */ /* 0x000e220008000a00 */
[----:B------:R-:W3:Y:S01]  /*0850*/  LDCU.64 UR12, c[0x0][0x520] ;  /* 0x0000a400ff0c77ac */ /* 0x000ee20008000a00 */
[----:B------:R-:W4:Y:S04]  /*0860*/  LDCU.64 UR10, c[0x0][0x380] ;  /* 0x00007000ff0a77ac */ /* 0x000f280008000a00 */
.L_x_700:
[----:B------:R-:W-:Y:S01]  /*0870*/  VIADD R21, R21, 0x1 ;  /* 0x0000000115157836 */ /* 0x000fe20000000000 */
[----:B------:R-:W-:Y:S03]  /*0880*/  BSSY.RECONVERGENT B0, `(.L_x_696) ;  /* 0x000000c000007945 */ /* 0x000fe60003800200 */
[C---:B------:R-:W-:Y:S01]  /*0890*/  IMAD.WIDE.U32 R26, R21.reuse, -0x2daee0ad, RZ ;  /* 0xd2511f53151a7825 */ /* 0x040fe200078e00ff */
[----:B------:R-:W-:-:S13]  /*08a0*/  ISETP.NE.AND P0, PT, R21, RZ, PT ;  /* 0x000000ff1500720c */ /* 0x000fda0003f05270 */
[----:B------:R-:W-:Y:S05]  /*08b0*/  @P0 BRA `(.L_x_697) ;  /* 0x0000000000200947 */ /* 0x000fea0003800000 */
        /* <DEDUP_REMOVED lines=8> */
.L_x_697:
[----:B01234-:R-:W-:Y:S05]  /*0940*/  BSYNC.RECONVERGENT B0 ;  /* 0x0000000000007941 */ /* 0x01ffea0003800200 */
.L_x_696:
        /* <DEDUP_REMOVED lines=34> */
[----:B------:R-:W-:Y:S01]  /*0b70*/  IMAD.WIDE.U32 R26, R26, -0x326172a9, RZ ;  /* 0xcd9e8d571a1a7825 */ /* 0x000fe200078e00ff */
[----:B------:R-:W-:-:S04]  /*0b80*/  LOP3.LUT R28, R16, R28, R25, 0x96, !PT ;  /* 0x0000001c101c7212 */ /* 0x000fc800078e9619 */
[----:B------:R-:W-:Y:S01]  /*0b90*/  LOP3.LUT R32, R15, R30, R27, 0x96, !PT ;  /* 0x0000001e0f207212 */ /* 0x000fe200078e961b */
[----:B------:R-:W-:Y:S01]  /*0ba0*/  IMAD.WIDE.U32 R28, R28, -0x326172a9, RZ ;  /* 0xcd9e8d571c1c7825 */ /* 0x000fe200078e00ff */
[----:B------:R-:W-:-:S03]  /*0bb0*/  MOV R27, R40 ;  /* 0x00000028001b7202 */ /* 0x000fc60000000f00 */
[----:B------:R-:W-:Y:S01]  /*0bc0*/  IMAD.HI.U32 R25, R32, -0x2daee0ad, RZ ;  /* 0xd2511f5320197827 */ /* 0x000fe200078e00ff */
[----:B------:R-:W-:-:S03]  /*0bd0*/  LOP3.LUT R40, R17, R26, R29, 0x96, !PT ;  /* 0x0000001a11287212 */ /* 0x000fc600078e961d */
[----:B------:R-:W-:Y:S02]  /*0be0*/  IMAD.MOV.U32 R26, RZ, RZ, R34 ;  /* 0x000000ffff1a7224 */ /* 0x000fe400078e0022 */
[----:B------:R-:W-:Y:S01]  /*0bf0*/  IMAD.MOV.U32 R34, RZ, RZ, R28 ;  /* 0x000000ffff227224 */ /* 0x000fe200078e001c */
[----:B------:R-:W-:Y:S02]  /*0c00*/  MOV R28, R37 ;  /* 0x00000025001c7202 */ /* 0x000fe40000000f00 */
[----:B------:R-:W-:Y:S01]  /*0c10*/  LOP3.LUT R37, R35, R24, R25, 0x96, !PT ;  /* 0x0000001823257212 */ /* 0x000fe200078e9619 */
[----:B------:R-:W-:Y:S06]  /*0c20*/  @P0 BRA `(.L_x_698) ;  /* 0x0000000000240947 */ /* 0x000fec0003800000 */
[----:B------:R-:W-:Y:S01]  /*0c30*/  ISETP.NE.AND P0, PT, R38, RZ, PT ;  /* 0x000000ff2600720c */ /* 0x000fe20003f05270 */
[----:B------:R-:W-:Y:S02]  /*0c40*/  IMAD.MOV.U32 R29, RZ, RZ, R28 ;  /* 0x000000ffff1d7224 */ /* 0x000fe400078e001c */
[----:B------:R-:W-:-:S10]  /*0c50*/  IMAD.MOV.U32 R30, RZ, RZ, R31 ;  /* 0x000000ffff1e7224 */ /* 0x000fd400078e001f */
[----:B------:R-:W-:Y:S05]  /*0c60*/  @!P0 BRA `(.L_x_699) ;  /* 0x0000000000388947 */ /* 0x000fea0003800000 */
[----:B------:R-:W-:Y:S01]  /*0c70*/  MOV R27, R26 ;  /* 0x0000001a001b7202 */ /* 0x000fe20000000f00 */
[----:B------:R-:W-:Y:S01]  /*0c80*/  IMAD.MOV.U32 R29, RZ, RZ, R31 ;  /* 0x000000ffff1d7224 */ /* 0x000fe200078e001f */
[----:B------:R-:W-:Y:S01]  /*0c90*/  MOV R26, R28 ;  /* 0x0000001c001a7202 */ /* 0x000fe20000000f00 */
[----:B------:R-:W-:Y:S01]  /*0ca0*/  IMAD.MOV.U32 R30, RZ, RZ, R40 ;  /* 0x000000ffff1e7224 */ /* 0x000fe200078e0028 */
[----:B------:R-:W-:Y:S06]  /*0cb0*/  BRA `(.L_x_699) ;  /* 0x0000000000247947 */ /* 0x000fec0003800000 */
.L_x_698:
[----:B------:R-:W-:Y:S01]  /*0cc0*/  ISETP.NE.AND P0, PT, R38, 0x3, PT ;  /* 0x000000032600780c */ /* 0x000fe20003f05270 */
[----:B------:R-:W-:Y:S01]  /*0cd0*/  IMAD.MOV.U32 R27, RZ, RZ, R31 ;  /* 0x000000ffff1b7224 */ /* 0x000fe200078e001f */
[----:B------:R-:W-:Y:S01]  /*0ce0*/  MOV R29, R34 ;  /* 0x00000022001d7202 */ /* 0x000fe20000000f00 */
[----:B------:R-:W-:Y:S02]  /*0cf0*/  IMAD.MOV.U32 R26, RZ, RZ, R40 ;  /* 0x000000ffff1a7224 */ /* 0x000fe400078e0028 */
[----:B------:R-:W-:-:S08]  /*0d00*/  IMAD.MOV.U32 R30, RZ, RZ, R37 ;  /* 0x000000ffff1e7224 */ /* 0x000fd000078e0025 */
[----:B------:R-:W-:Y:S01]  /*0d10*/  @P0 IMAD.MOV.U32 R27, RZ, RZ, R28 ;  /* 0x000000ffff1b0224 */ /* 0x000fe200078e001c */
[----:B------:R-:W-:Y:S01]  /*0d20*/  @P0 MOV R26, R31 ;  /* 0x0000001f001a0202 */ /* 0x000fe20000000f00 */
[----:B------:R-:W-:Y:S02]  /*0d30*/  @P0 IMAD.MOV.U32 R29, RZ, RZ, R40 ;  /* 0x000000ffff1d0224 */ /* 0x000fe400078e0028 */
[----:B------:R-:W-:-:S07]  /*0d40*/  @P0 IMAD.MOV.U32 R30, RZ, RZ, R34 ;  /* 0x000000ffff1e0224 */ /* 0x000fce00078e0022 */
.L_x_699:
[C---:B------:R-:W-:Y:S02]  /*0d50*/  SHF.L.U32 R28, R18.reuse, 0x1, RZ ;  /* 0x00000001121c7819 */ /* 0x040fe400000006ff */
[----:B------:R-:W-:Y:S02]  /*0d60*/  SHF.L.U64.HI R43, R18, 0x1, R19 ;  /* 0x00000001122b7819 */ /* 0x000fe40000010213 */
[----:B------:R-:W-:-:S04]  /*0d70*/  IADD3 R24, P0, PT, R28, UR10, RZ ;  /* 0x0000000a1c187c10 */ /* 0x000fc8000ff1e0ff */
[----:B------:R-:W-:-:S06]  /*0d80*/  IADD3.X R25, PT, PT, R43, UR11, RZ, P0, !PT ;  /* 0x0000000b2b197c10 */ /* 0x000fcc00087fe4ff */
[----:B------:R-:W2:Y:S01]  /*0d90*/  LDG.E.64 R24, desc[UR6][R24.64] ;  /* 0x0000000618187981 */ /* 0x000ea2000c1e1b00 */
[----:B------:R-:W-:Y:S01]  /*0da0*/  I2FP.F32.U32 R29, R29 ;  /* 0x0000001d001d7245 */ /* 0x000fe20000201000 */
[----:B------:R-:W-:Y:S01]  /*0db0*/  IMAD.MOV.U32 R44, RZ, RZ, 0x2f800000 ;  /* 0x2f800000ff2c7424 */ /* 0x000fe200078e00ff */
[----:B------:R-:W-:Y:S01]  /*0dc0*/  I2FP.F32.U32 R30, R30 ;  /* 0x0000001e001e7245 */ /* 0x000fe20000201000 */
[----:B------:R-:W-:Y:S05]  /*0dd0*/  WARPSYNC.ALL ;  /* 0x0000000000007948 */ /* 0x000fea0003800000 */
[----:B------:R-:W-:Y:S01]  /*0de0*/  I2FP.F32.U32 R31, R27 ;  /* 0x0000001b001f7245 */ /* 0x000fe20000201000 */
[----:B------:R-:W-:Y:S01]  /*0df0*/  FFMA.FTZ R29, R29, R44, 1.1641532182693481445e-10 ;  /* 0x2f0000001d1d7423 */ /* 0x000fe2000001002c */
[----:B------:R-:W-:Y:S01]  /*0e00*/  I2FP.F32.U32 R26, R26 ;  /* 0x0000001a001a7245 */ /* 0x000fe20000201000 */
[-C--:B------:R-:W-:Y:S01]  /*0e10*/  FFMA.FTZ R30, R30, R44.reuse, 1.1641532182693481445e-10 ;  /* 0x2f0000001e1e7423 */ /* 0x080fe2000001002c */
[----:B------:R-:W-:Y:S01]  /*0e20*/  IADD3 R28, P0, PT, R28, UR12, RZ ;  /* 0x0000000c1c1c7c10 */ /* 0x000fe2000ff1e0ff */
[-C--:B------:R-:W-:Y:S01]  /*0e30*/  FFMA.FTZ R31, R31, R44.reuse, 1.1641532182693481445e-10 ;  /* 0x2f0000001f1f7423 */ /* 0x080fe2000001002c */
[----:B------:R-:W-:Y:S01]  /*0e40*/  FSET.BF.LT.FTZ.AND R29, R29, UR5, PT ;  /* 0x000000051d1d7c0a */ /* 0x000fe2000b811000 */
[----:B------:R-:W-:Y:S01]  /*0e50*/  FFMA.FTZ R44, R26, R44, 1.1641532182693481445e-10 ;  /* 0x2f0000001a2c7423 */ /* 0x000fe2000001002c */
[----:B------:R-:W-:-:S02]  /*0e60*/  FSET.BF.LT.FTZ.AND R30, R30, UR5, PT ;  /* 0x000000051e1e7c0a */ /* 0x000fc4000b811000 */
[----:B------:R-:W-:Y:S01]  /*0e70*/  FSET.BF.LT.FTZ.AND R45, R31, UR5, PT ;  /* 0x000000051f2d7c0a */ /* 0x000fe2000b811000 */
[----:B------:R-:W-:Y:S01]  /*0e80*/  F2I.FTZ.U32.TRUNC.NTZ R27, R29 ;  /* 0x0000001d001b7305 */ /* 0x000fe2000021f000 */
[----:B------:R-:W-:-:S07]  /*0e90*/  FSET.BF.LT.FTZ.AND R44, R44, UR5, PT ;  /* 0x000000052c2c7c0a */ /* 0x000fce000b811000 */
[----:B------:R-:W0:Y:S08]  /*0ea0*/  F2I.FTZ.U32.TRUNC.NTZ R42, R30 ;  /* 0x0000001e002a7305 */ /* 0x000e30000021f000 */
[----:B------:R-:W-:Y:S01]  /*0eb0*/  F2I.FTZ.U32.TRUNC.NTZ R26, R45 ;  /* 0x0000002d001a7305 */ /* 0x000fe2000021f000 */
[----:B0-----:R-:W-:-:S07]  /*0ec0*/  PRMT R27, R27, 0x3340, R42 ;  /* 0x000033401b1b7816 */ /* 0x001fce000000002a */
[----:B------:R-:W0:Y:S02]  /*0ed0*/  F2I.FTZ.U32.TRUNC.NTZ R31, R44 ;  /* 0x0000002c001f7305 */ /* 0x000e24000021f000 */
[----:B0-----:R-:W-:Y:S02]  /*0ee0*/  PRMT R42, R26, 0x3340, R31 ;  /* 0x000033401a2a7816 */ /* 0x001fe4000000001f */
[----:B------:R-:W-:Y:S02]  /*0ef0*/  IADD3 R26, P1, PT, R18, UR14, RZ ;  /* 0x0000000e121a7c10 */ /* 0x000fe4000ff3e0ff */
[----:B------:R-:W-:Y:S02]  /*0f00*/  PRMT R31, R42, 0x5410, R27 ;  /* 0x000054102a1f7816 */ /* 0x000fe4000000001b */
[----:B------:R-:W-:Y:S02]  /*0f10*/  IADD3.X R27, PT, PT, R19, UR15, RZ, P1, !PT ;  /* 0x0000000f131b7c10 */ /* 0x000fe40008ffe4ff */
[C---:B--2---:R-:W-:Y:S01]  /*0f20*/  PRMT R47, R25.reuse, 0x7632, R47 ;  /* 0x00007632192f7816 */ /* 0x044fe2000000002f */
[----:B------:R-:W-:Y:S01]  /*0f30*/  IMAD.U32 R48, R25, 0x10000, RZ ;  /* 0x0001000019307824 */ /* 0x000fe200078e00ff */
[C---:B------:R-:W-:Y:S01]  /*0f40*/  PRMT R46, R24.reuse, 0x7632, R46 ;  /* 0x00007632182e7816 */ /* 0x040fe2000000002e */
[----:B------:R-:W-:Y:S01]  /*0f50*/  IMAD.U32 R24, R24, 0x10000, RZ ;  /* 0x0001000018187824 */ /* 0x000fe200078e00ff */
[----:B------:R-:W-:Y:S01]  /*0f60*/  SHF.L.U32 R47, R47, 0x10, RZ ;  /* 0x000000102f2f7819 */ /* 0x000fe200000006ff */
[----:B------:R-:W-:-:S02]  /*0f70*/  FMUL.FTZ R29, R29, R48 ;  /* 0x000000301d1d7220 */ /* 0x000fc40000410000 */
[----:B------:R-:W-:Y:S02]  /*0f80*/  IMAD.U32 R25, R46, 0x10000, RZ ;  /* 0x000100002e197824 */ /* 0x000fe400078e00ff */
[----:B------:R-:W-:Y:S01]  /*0f90*/  FMUL.FTZ R45, R45, R24 ;  /* 0x000000182d2d7220 */ /* 0x000fe20000410000 */
[----:B------:R-:W-:Y:S01]  /*0fa0*/  FMUL.FTZ R47, R30, R47 ;  /* 0x0000002f1e2f7220 */ /* 0x000fe20000410000 */
[----:B------:R-:W-:Y:S01]  /*0fb0*/  FMUL.FTZ R29, R36, R29 ;  /* 0x0000001d241d7220 */ /* 0x000fe20000410000 */
[----:B------:R-:W-:Y:S01]  /*0fc0*/  FMUL.FTZ R25, R44, R25 ;  /* 0x000000192c197220 */ /* 0x000fe20000410000 */
[C---:B------:R-:W-:Y:S01]  /*0fd0*/  FMUL.FTZ R24, R36.reuse, R45 ;  /* 0x0000002d24187220 */ /* 0x040fe20000410000 */
[C---:B------:R-:W-:Y:S02]  /*0fe0*/  FMUL.FTZ R30, R36.reuse, R47 ;  /* 0x0000002f241e7220 */ /* 0x040fe40000410000 */
[----:B------:R-:W-:-:S03]  /*0ff0*/  FMUL.FTZ R45, R36, R25 ;  /* 0x00000019242d7220 */ /* 0x000fc60000410000 */
[----:B------:R-:W-:Y:S02]  /*1000*/  F2FP.BF16.F32.PACK_AB R25, R30, R29 ;  /* 0x0000001d1e19723e */ /* 0x000fe400000010ff */
[----:B------:R-:W-:Y:S02]  /*1010*/  IADD3.X R29, PT, PT, R43, UR13, RZ, P0, !PT ;  /* 0x0000000d2b1d7c10 */ /* 0x000fe400087fe4ff */
[----:B------:R-:W-:Y:S02]  /*1020*/  LEA R18, P0, R41, R18, 0x2 ;  /* 0x0000001229127211 */ /* 0x000fe400078010ff */
[----:B------:R-:W-:Y:S02]  /*1030*/  F2FP.BF16.F32.PACK_AB R24, R45, R24 ;  /* 0x000000182d18723e */ /* 0x000fe400000010ff */
[----:B------:R-:W-:Y:S02]  /*1040*/  IADD3.X R19, PT, PT, RZ, R19, RZ, P0, !PT ;  /* 0x00000013ff137210 */ /* 0x000fe400007fe4ff */
[----:B------:R-:W-:Y:S01]  /*1050*/  ISETP.GE.U32.AND P0, PT, R18, UR16, PT ;  /* 0x0000001012007c0c */ /* 0x000fe2000bf06070 */
[----:B------:R0:W-:Y:S03]  /*1060*/  STG.E.64 desc[UR6][R28.64], R24 ;  /* 0x000000181c007986 */ /* 0x0001e6000c101b06 */
[----:B------:R-:W-:Y:S01]  /*1070*/  ISETP.GE.U32.AND.EX P0, PT, R19, UR17, PT, P0 ;  /* 0x0000001113007c0c */ /* 0x000fe2000bf06100 */
[----:B------:R0:W-:Y:S01]  /*1080*/  STG.E desc[UR6][R26.64], R31 ;  /* 0x0000001f1a007986 */ /* 0x0001e2000c101906 */
[----:B------:R-:W-:Y:S11]  /*1090*/  BAR.SYNC.DEFER_BLOCKING 0x0 ;  /* 0x0000000000007b1d */ /* 0x000ff60000010000 */
[----:B0-----:R-:W-:Y:S05]  /*10a0*/  @!P0 BRA `(.L_x_700) ;  /* 0xfffffff400f08947 */ /* 0x001fea000383ffff */
[----:B------:R-:W-:Y:S05]  /*10b0*/  EXIT ;  /* 0x000000000000794d */ /* 0x000fea0003800000 */
        .weak           $__internal_7_$__cuda_sm20_dblrcp_rn_slowpath_v3
        .type           $__internal_7_$__cuda_sm20_dblrcp_rn_slowpath_v3,@function
        .size           $__internal_7_$__cuda_sm20_dblrcp_rn_slowpath_v3,(.L_x_13991 - $__internal_7_$__cuda_sm20_dblrcp_rn_slowpath_v3)
$__internal_7_$__cuda_sm20_dblrcp_rn_slowpath_v3:
[----:B------:R-:W-:Y:S02]  /*10c0*/  IMAD.MOV.U32 R30, RZ, RZ, R26 ;  /* 0x000000ffff1e7224 */ /* 0x000fe400078e001a */
[----:B------:R-:W-:-:S06]  /*10d0*/  IMAD.MOV.U32 R31, RZ, RZ, R27 ;  /* 0x000000ffff1f7224 */ /* 0x000fcc00078e001b */
[----:B------:R-:W0:Y:S02]  /*10e0*/  DSETP.GTU.AND P0, PT, |R30|, +INF , PT ;  /* 0x7ff000001e00742a */ /* 0x000e240003f0c200 */
[----:B0-----:R-:W-:Y:S05]  /*10f0*/  @P0 BRA `(.L_x_701) ;  /* 0x0000000400600947 */ /* 0x001fea0003800000 */
[----:B------:R-:W-:-:S04]  /*1100*/  LOP3.LUT R26, R27, 0x7fffffff, RZ, 0xc0, !PT ;  /* 0x7fffffff1b1a7812 */ /* 0x000fc800078ec0ff */
[----:B------:R-:W-:-:S04]  /*1110*/  IADD3 R24, PT, PT, R26, -0x1, RZ ;  /* 0xffffffff1a187810 */ /* 0x000fc80007ffe0ff */
[----:B------:R-:W-:-:S13]  /*1120*/  ISETP.GE.U32.AND P0, PT, R24, 0x7fefffff, PT ;  /* 0x7fefffff1800780c */ /* 0x000fda0003f06070 */
[----:B------:R-:W-:Y:S01]  /*1130*/  @P0 LOP3.LUT R25, R31, 0x7ff00000, RZ, 0x3c, !PT ;  /* 0x7ff000001f190812 */ /* 0x000fe200078e3cff */
[----:B------:R-:W-:Y:S01]  /*1140*/  @P0 IMAD.MOV.U32 R24, RZ, RZ, RZ ;  /* 0x000000ffff180224 */ /* 0x000fe200078e00ff */
        /* <DEDUP_REMOVED lines=49> */
.L_x_703:
[----:B------:R-:W0:Y:S01]  /*1460*/  DMUL R30, R30, 8.11296384146066816958e+31 ;  /* 0x469000001e1e7828 */ /* 0x000e220000000000 */
[----:B------:R-:W-:Y:S01]  /*1470*/  IMAD.MOV.U32 R26, RZ, RZ, R37 ;  /* 0x000000ffff1a7224 */ /* 0x000fe200078e0025 */
        /* <DEDUP_REMOVED lines=32> */
.L_x_701:
[----:B------:R-:W-:Y:S02]  /*1680*/  LOP3.LUT R25, R31, 0x80000, RZ, 0xfc, !PT ;  /* 0x000800001f197812 */ /* 0x000fe400078efcff */
[----:B------:R-:W-:-:S07]  /*1690*/  MOV R24, R30 ;  /* 0x0000001e00187202 */ /* 0x000fce0000000f00 */
.L_x_702:
[----:B------:R-:W-:Y:S01]  /*16a0*/  MOV R37, 0x0 ;  /* 0x0000000000257802 */ /* 0x000fe20000000f00 */
[----:B------:R-:W-:Y:S02]  /*16b0*/  IMAD.MOV.U32 R26, RZ, RZ, R24 ;  /* 0x000000ffff1a7224 */ /* 0x000fe400078e0018 */
[----:B------:R-:W-:Y:S01]  /*16c0*/  IMAD.MOV.U32 R27, RZ, RZ, R25 ;  /* 0x000000ffff1b7224 */ /* 0x000fe200078e0019 */
[----:B------:R-:W-:Y:S06]  /*16d0*/  RET.REL.NODEC R36 `(_ZN2at6native43_GLOBAL__N__7cc8d1ed_10_Dropout_cu_0e96ed3824fused_dropout_kernel_vecIN3c108BFloat16EfmLi1ELi4EhEEvNS_4cuda6detail10TensorInfoIKT_T1_EENS7_IS8_SA_EENS7_IT4_SA_EESA_T0_NS_15PhiloxCudaStateE) ;  /* 0xffffffe824487950 */ /* 0x000fec0003c3ffff */
.L_x_704:
        /* <DEDUP_REMOVED lines=10> */
.L_x_13991:


//--------------------- .text._ZN2at6native43_GLOBAL__N__7cc8d1ed_10_Dropout_cu_0e96ed3824fused_dropout_kernel_vecIN3c108BFloat16EfmLi1ELi8EhEEvNS_4cuda6detail10TensorInfoIKT_T1_EENS7_IS8_SA_EENS7_IT4_SA_EESA_T0_NS_15PhiloxCudaStateE --------------------------
	.section	.text._ZN2at6native43_GLOBAL__N__7cc8d1ed_10_Dropout_cu_0e96ed3824fused_dropout_kernel_vecIN3c108BFloat16EfmLi1ELi8EhEEvNS_4cuda6detail10TensorInfoIKT_T1_EENS7_IS8_SA_EENS7_IT4_SA_EESA_T0_NS_15PhiloxCudaStateE,"ax",@progbits
	.align	128
.text._ZN2at6native43_GLOBAL__N__7cc8d1ed_10_Dropout_cu_0e96ed3824fused_dropout_kernel_vecIN3c108BFloat16EfmLi1ELi8EhEEvNS_4cuda6detail10TensorInfoIKT_T1_EENS7_IS8_SA_EENS7_IT4_SA_EESA_T0_NS_15PhiloxCudaStateE:
        .type           _ZN2at6native43_GLOBAL__N__7cc8d1ed_10_Dropout_cu_0e96ed3824fused_dropout_kernel_vecIN3c108BFloat16EfmLi1ELi8EhEEvNS_4cuda6detail10TensorInfoIKT_T1_EENS7_IS8_SA_EENS7_IT4_SA_EESA_T0_NS_15PhiloxCudaStateE,@function
        .size           _ZN2at6native43_GLOBAL__N__7cc8d1ed_10_Dropout_cu_0e96ed3824fused_dropout_kernel_vecIN3c108BFloat16EfmLi1ELi8EhEEvNS_4cuda6detail10TensorInfoIKT_T1_EENS7_IS8_SA_EENS7_IT4_SA_EESA_T0_NS_15PhiloxCudaStateE,(.L_x_13993 - _ZN2at6native43_GLOBAL__N__7cc8d1ed_10_Dropout_cu_0e96ed3824fused_dropout_kernel_vecIN3c108BFloat16EfmLi1ELi8EhEEvNS_4cuda6detail10TensorInfoIKT_T1_EENS7_IS8_SA_EENS7_IT4_SA_EESA_T0_NS_15PhiloxCudaStateE)
        .other          _ZN2at6native43_GLOBAL__N__7cc8d1ed_10_Dropout_cu_0e96ed3824fused_dropout_kernel_vecIN3c108BFloat16EfmLi1ELi8EhEEvNS_4cuda6detail10TensorInfoIKT_T1_EENS7_IS8_SA_EENS7_IT4_SA_EESA_T0_NS_15PhiloxCudaStateE,@"STO_CUDA_ENTRY STV_DEFAULT"
_ZN2at6native43_GLOBAL__N__7cc8d1ed_10_Dropout_cu_0e96ed3824fused_dropout_kernel_vecIN3c108BFloat16EfmLi1ELi8EhEEvNS_4cuda6detail10TensorInfoIKT_T1_EENS7_IS8_SA_EENS7_IT4_SA_EESA_T0_NS_15PhiloxCudaStateE:
        /* <DEDUP_REMOVED lines=26> */
[----:B0-----:R-:W-:Y:S01]  /*01a0*/  IADD3 R24, PT, PT, R19, 0x300402, RZ ;  /* 0x0030040213187810 */ /* 0x001fe20007ffe0ff */
        /* <DEDUP_REMOVED lines=12> */
[----:B0-----:R-:W-:Y:S02]  /*0270*/  @P1 IADD3 R42, P0, PT, R2, R5, RZ ;  /* 0x00000005022a1210 */ /* 0x001fe40007f1e0ff */
[----:B------:R-:W-:-:S03]  /*0280*/  IADD3 R2, PT, PT, R30, -0x61c88647, RZ ;  /* 0x9e3779b91e027810 */ /* 0x000fc60007ffe0ff */
[----:B------:R-:W-:Y:S01]  /*0290*/  @P1 IMAD.X R43, RZ, RZ, R3, P0 ;  /* 0x000000ffff2b1224 */ /* 0x000fe200000e0603 */
[----:B------:R-:W-:Y:S01]  /*02a0*/  FSETP.GEU.AND P0, PT, |R24|, 5.8789094863358348022e-39, PT ;  /* 0x004004021800780b */ /* 0x000fe20003f0e200 */
[----:B------:R-:W-:-:S03]  /*02b0*/  VIADD R3, R30, 0x3c6ef372 ;  /* 0x3c6ef3721e037836 */ /* 0x000fc60000000000 */
[--C-:B------:R-:W-:Y:S02]  /*02c0*/  SHF.R.U64 R41, R42, 0x2, R43.reuse ;  /* 0x000000022a297819 */ /* 0x100fe4000000122b */
[----:B------:R-:W-:-:S03]  /*02d0*/  SHF.R.U32.HI R43, RZ, 0x2, R43 ;  /* 0x00000002ff2b7819 */ /* 0x000fc6000001162b */
[----:B------:R-:W-:Y:S01]  /*02e0*/  IMAD.WIDE.U32 R4, R41, -0x2daee0ad, RZ ;  /* 0xd2511f5329047825 */ /* 0x000fe200078e00ff */
[----:B------:R-:W-:-:S03]  /*02f0*/  LOP3.LUT R8, R43, R7, R30, 0x96, !PT ;  /* 0x000000072b087212 */ /* 0x000fc600078e961e */
[----:B------:R-:W-:Y:S01]  /*0300*/  VIADD R7, R30, 0x78dde6e4 ;  /* 0x78dde6e41e077836 */ /* 0x000fe20000000000 */
[----:B------:R-:W-:Y:S01]  /*0310*/  LOP3.LUT R10, R5, R31, RZ, 0x3c, !PT ;  /* 0x0000001f050a7212 */ /* 0x000fe200078e3cff */
        /* <DEDUP_REMOVED lines=8> */
[----:B------:R-:W-:-:S15]  /*03a0*/  LOP3.LUT R10, R3, R10, R15, 0x96, !PT ;  /* 0x0000000a030a7212 */ /* 0x000fde00078e960f */
[----:B------:R-:W-:-:S09]  /*03b0*/  NOP ;  /* 0x0000000000007918 */ /* 0x000fd20000000000 */
[----:B-1----:R0:W1:Y:S01]  /*03c0*/  DFMA R32, R24, R32, R24 ;  /* 0x000000201820722b */ /* 0x0020620000000018 */
[----:B------:R-:W-:Y:S01]  /*03d0*/  VIADD R6, R30, 0xdaa66d2b ;  /* 0xdaa66d2b1e067836 */ /* 0x000fe20000000000 */
[----:B------:R-:W-:Y:S01]  /*03e0*/  LOP3.LUT R20, R4, R8, R13, 0x96, !PT ;  /* 0x0000000804147212 */ /* 0x000fe200078e960d */
[----:B------:R-:W-:Y:S01]  /*03f0*/  IMAD.WIDE.U32 R10, R10, -0x2daee0ad, RZ ;  /* 0xd2511f530a0a7825 */ /* 0x000fe200078e00ff */
[----:B------:R-:W-:Y:S02]  /*0400*/  IADD3 R8, PT, PT, R31, -0x126145ec, RZ ;  /* 0xed9eba141f087810 */ /* 0x000fe40007ffe0ff */
[----:B0-----:R-:W-:Y:S01]  /*0410*/  LOP3.LUT R24, R42, 0x3, RZ, 0xc0, !PT ;  /* 0x000000032a187812 */ /* 0x001fe200078ec0ff */
[----:B------:R-:W-:Y:S01]  /*0420*/  IMAD.WIDE.U32 R20, R20, -0x326172a9, RZ ;  /* 0xcd9e8d5714147825 */ /* 0x000fe200078e00ff */
[----:B------:R-:W-:Y:S02]  /*0430*/  LOP3.LUT R12, R5, R12, R11, 0x96, !PT ;  /* 0x0000000c050c7212 */ /* 0x000fe400078e960b */
[----:B------:R-:W-:Y:S01]  /*0440*/  IADD3 R11, PT, PT, R30, -0x4ab325aa, RZ ;  /* 0xb54cda561e0b7810 */ /* 0x000fe20007ffe0ff */
        /* <DEDUP_REMOVED lines=15> */
[C---:B------:R-:W-:Y:S01]  /*0540*/  VIADD R15, R30.reuse, 0xf1bbcdc8 ;  /* 0xf1bbcdc81e0f7836 */ /* 0x040fe20000000000 */
[----:B------:R-:W-:Y:S01]  /*0550*/  IADD3 R21, PT, PT, R30, -0x700cb87f, RZ ;  /* 0x8ff347811e157810 */ /* 0x000fe20007ffe0ff */
        /* <DEDUP_REMOVED lines=8> */
[----:B------:R-:W-:Y:S01]  /*05e0*/  VIADD R20, R31, 0xdb3d7428 ;  /* 0xdb3d74281f147836 */ /* 0x000fe20000000000 */
[----:B------:R-:W-:Y:S01]  /*05f0*/  LOP3.LUT R36, R15, R36, R27, 0x96, !PT ;  /* 0x000000240f247212 */ /* 0x000fe200078e961b */
[----:B------:R-:W-:Y:S01]  /*0600*/  IMAD.WIDE.U32 R28, R28, -0x2daee0ad, RZ ;  /* 0xd2511f531c1c7825 */ /* 0x000fe200078e00ff */
[----:B------:R-:W-:Y:S02]  /*0610*/  MOV R27, R43 ;  /* 0x0000002b001b7202 */ /* 0x000fe40000000f00 */
[----:B-1----:R-:W0:Y:S01]  /*0620*/  DFMA R16, -R18, R32, 1 ;  /* 0x3ff000001210742b */ /* 0x002e220000000120 */
[----:B------:R-:W-:Y:S01]  /*0630*/  IMAD.HI.U32 R35, R36, -0x2daee0ad, RZ ;  /* 0xd2511f5324237827 */ /* 0x000fe200078e00ff */
[----:B------:R-:W-:-:S03]  /*0640*/  LOP3.LUT R38, R20, R34, R29, 0x96, !PT ;  /* 0x0000002214267212 */ /* 0x000fc600078e961d */
[----:B------:R-:W-:Y:S01]  /*0650*/  IMAD.MOV.U32 R34, RZ, RZ, R36 ;  /* 0x000000ffff227224 */ /* 0x000fe200078e0024 */
[----:B------:R-:W-:Y:S01]  /*0660*/  LOP3.LUT R35, R28, R35, RZ, 0x3c, !PT ;  /* 0x000000231c237212 */ /* 0x000fe200078e3cff */
[----:B------:R-:W-:-:S04]  /*0670*/  IMAD.HI.U32 R25, R38, -0x326172a9, RZ ;  /* 0xcd9e8d5726197827 */ /* 0x000fc800078e00ff */
[----:B------:R-:W-:Y:S01]  /*0680*/  VIADD R28, R31, 0x96a522ad ;  /* 0x96a522ad1f1c7836 */ /* 0x000fe20000000000 */
[----:B------:R-:W-:Y:S01]  /*0690*/  LOP3.LUT R29, R21, R26, R25, 0x96, !PT ;  /* 0x0000001a151d7212 */ /* 0x000fe200078e9619 */
[----:B------:R-:W-:Y:S02]  /*06a0*/  IMAD.MOV.U32 R25, RZ, RZ, R40 ;  /* 0x000000ffff197224 */ /* 0x000fe400078e0028 */
[----:B------:R-:W-:-:S15]  /*06b0*/  IMAD.MOV.U32 R26, RZ, RZ, R41 ;  /* 0x000000ffff1a7224 */ /* 0x000fde00078e0029 */
[----:B------:R-:W-:-:S15]  /*06c0*/  NOP ;  /* 0x0000000000007918 */ /* 0x000fde0000000000 */
[----:B------:R-:W-:-:S15]  /*06d0*/  NOP ;  /* 0x0000000000007918 */ /* 0x000fde0000000000 */
[----:B------:R-:W-:-:S04]  /*06e0*/  NOP ;  /* 0x0000000000007918 */ /* 0x000fc80000000000 */
[----:B0-----:R0:W1:Y:S02]  /*06f0*/  DFMA R16, R32, R16, R32 ;  /* 0x000000102010722b */ /* 0x0010640000000020 */
[----:B01----:R-:W-:Y:S05]  /*0700*/  @P0 BRA `(.L_x_705) ;  /* 0x0000000000180947 */ /* 0x003fea0003800000 */
[----:B------:R-:W-:Y:S02]  /*0710*/  LOP3.LUT R16, R19, 0x7fffffff, RZ, 0xc0, !PT ;  /* 0x7fffffff13107812 */ /* 0x000fe400078ec0ff */
[----:B------:R-:W-:Y:S02]  /*0720*/  MOV R40, 0x750 ;  /* 0x0000075000287802 */ /* 0x000fe40000000f00 */
[----:B------:R-:W-:-:S07]  /*0730*/  IADD3 R33, PT, PT, R16, -0x100000, RZ ;  /* 0xfff0000010217810 */ /* 0x000fce0007ffe0ff */
[----:B------:R-:W-:Y:S05]  /*0740*/  CALL.REL.NOINC `($__internal_8_$__cuda_sm20_dblrcp_rn_slowpath_v3) ;  /* 0x0000001000107944 */ /* 0x000fea0003c00000 */
[----:B------:R-:W-:Y:S02]  /*0750*/  IMAD.MOV.U32 R16, RZ, RZ, R18 ;  /* 0x000000ffff107224 */ /* 0x000fe400078e0012 */
[----:B------:R-:W-:-:S07]  /*0760*/  IMAD.MOV.U32 R17, RZ, RZ, R19 ;  /* 0x000000ffff117224 */ /* 0x000fce00078e0013 */
.L_x_705:
[----:B------:R-:W0:Y:S01]  /*0770*/  LDCU UR4, c[0x0][0x370] ;  /* 0x00006e00ff0477ac */ /* 0x000e220008000800 */
[----:B------:R-:W1:Y:S01]  /*0780*/  F2F.F32.F64 R36, R16 ;  /* 0x0000001000247310 */ /* 0x000e620000301000 */
[----:B------:R-:W-:Y:S01]  /*0790*/  IMAD R38, R38, -0x326172a9, RZ ;  /* 0xcd9e8d5726267824 */ /* 0x000fe200078e02ff */
[----:B------:R-:W-:Y:S01]  /*07a0*/  LOP3.LUT R35, R35, R28, RZ, 0x3c, !PT ;  /* 0x0000001c23237212 */ /* 0x000fe200078e3cff */
[----:B------:R-:W-:Y:S01]  /*07b0*/  UMOV UR8, 0xf0000000 ;  /* 0xf000000000087882 */ /* 0x000fe20000000000 */
[----:B------:R-:W-:Y:S01]  /*07c0*/  UMOV UR9, 0x380fffff ;  /* 0x380fffff00097882 */ /* 0x000fe20000000000 */
[----:B------:R-:W-:-:S15]  /*07d0*/  MOV R37, RZ ;  /* 0x000000ff00257202 */ /* 0x000fde0000000f00 */
[----:B------:R-:W-:-:S15]  /*07e0*/  NOP ;  /* 0x0000000000007918 */ /* 0x000fde0000000000 */
[----:B------:R-:W-:-:S15]  /*07f0*/  NOP ;  /* 0x0000000000007918 */ /* 0x000fde0000000000 */
[----:B------:R-:W-:-:S14]  /*0800*/  NOP ;  /* 0x0000000000007918 */ /* 0x000fdc0000000000 */
[----:B------:R-:W1:Y:S01]  /*0810*/  DSETP.GEU.AND P0, PT, |R16|, UR8, PT ;  /* 0x0000000810007e2a */ /* 0x000e62000bf0e200 */
[----:B------:R-:W2:Y:S01]  /*0820*/  LDCU UR5, c[0x0][0x868] ;  /* 0x00010d00ff0577ac */ /* 0x000ea20008000800 */
[----:B-1----:R-:W-:Y:S01]  /*0830*/  @!P0 FMUL R36, R36, 1.175494350822287508e-38 ;  /* 0x0080000024248820 */ /* 0x002fe20000400000 */
[----:B------:R-:W1:Y:S01]  /*0840*/  LDCU.64 UR16, c[0x0][0x860] ;  /* 0x00010c00ff1077ac */ /* 0x000e620008000a00 */
[----:B------:R-:W3:Y:S01]  /*0850*/  LDCU.64 UR14, c[0x0][0x6c0] ;  /* 0x0000d800ff0e77ac */ /* 0x000ee20008000a00 */
[----:B0-----:R-:W-:Y:S01]  /*0860*/  IMAD R39, R39, UR4, RZ ;  /* 0x0000000427277c24 */ /* 0x001fe2000f8e02ff */
[----:B------:R-:W0:Y:S01]  /*0870*/  LDCU.64 UR12, c[0x0][0x520] ;  /* 0x0000a400ff0c77ac */ /* 0x000e220008000a00 */
[----:B------:R-:W4:Y:S05]  /*0880*/  LDCU.64 UR10, c[0x0][0x380] ;  /* 0x00007000ff0a77ac */ /* 0x000f2a0008000a00 */
.L_x_714:
[----:B0-----:R-:W-:Y:S01]  /*0890*/  VIADD R18, R26, 0x1 ;  /* 0x000000011a127836 */ /* 0x001fe20000000000 */
[----:B------:R-:W-:Y:S04]  /*08a0*/  BSSY.RECONVERGENT B0, `(.L_x_706) ;  /* 0x000000c000007945 */ /* 0x000fe80003800200 */
[C---:B------:R-:W-:Y:S01]  /*08b0*/  ISETP.NE.AND P0, PT, R18.reuse, RZ, PT ;  /* 0x000000ff1200720c */ /* 0x040fe20003f05270 */
[----:B------:R-:W-:-:S12]  /*08c0*/  IMAD.HI.U32 R18, R18, -0x2daee0ad, RZ ;  /* 0xd2511f5312127827 */ /* 0x000fd800078e00ff */
        /* <DEDUP_REMOVED lines=9> */
.L_x_707:
[----:B01234-:R-:W-:Y:S05]  /*0960*/  BSYNC.RECONVERGENT B0 ;  /* 0x0000000000007941 */ /* 0x01ffea0003800200 */
.L_x_706:
[----:B------:R-:W-:Y:S01]  /*0970*/  IMAD.WIDE.U32 R16, R25, -0x326172a9, RZ ;  /* 0xcd9e8d5719107825 */ /* 0x000fe200078e00ff */
[----:B------:R-:W-:Y:S02]  /*0980*/  LOP3.LUT R18, R37, R18, R31, 0x96, !PT ;  /* 0x0000001225127212 */ /* 0x000fe400078e961f */
[----:B------:R-:W-:Y:S01]  /*0990*/  ISETP.GT.AND P0, PT, R24, 0x1, PT ;  /* 0x000000011800780c */ /* 0x000fe20003f04270 */
[----:B------:R-:W-:Y:S01]  /*09a0*/  IMAD.MOV.U32 R47, RZ, RZ, -0x2daee0ad ;  /* 0xd2511f53ff2f7424 */ /* 0x000fe200078e00ff */
[----:B------:R-:W-:Y:S01]  /*09b0*/  LOP3.LUT R40, R27, R17, R30, 0x96, !PT ;  /* 0x000000111b287212 */ /* 0x000fe200078e961e */
[----:B------:R-:W-:-:S04]  /*09c0*/  IMAD.WIDE.U32 R18, R18, -0x326172a9, RZ ;  /* 0xcd9e8d5712127825 */ /* 0x000fc800078e00ff */
[----:B------:R-:W-:Y:S01]  /*09d0*/  IMAD R47, R26, R47, -0x2daee0ad ;  /* 0xd2511f531a2f7424 */ /* 0x000fe200078e022f */
[----:B------:R-:W-:Y:S01]  /*09e0*/  LOP3.LUT R32, R2, R16, R19, 0x96, !PT ;  /* 0x0000001002207212 */ /* 0x000fe200078e9613 */
[----:B------:R-:W-:-:S04]  /*09f0*/  IMAD.WIDE.U32 R40, R40, -0x2daee0ad, RZ ;  /* 0xd2511f5328287825 */ /* 0x000fc800078e00ff */
[----:B------:R-:W-:Y:S01]  /*0a00*/  IMAD.WIDE.U32 R32, R32, -0x2daee0ad, RZ ;  /* 0xd2511f5320207825 */ /* 0x000fe200078e00ff */
[----:B------:R-:W-:-:S03]  /*0a10*/  LOP3.LUT R16, R0, R47, R41, 0x96, !PT ;  /* 0x0000002f00107212 */ /* 0x000fc600078e9629 */
[----:B------:R-:W-:Y:S01]  /*0a20*/  IMAD R34, R34, -0x2daee0ad, RZ ;  /* 0xd2511f5322227824 */ /* 0x000fe200078e02ff */
[----:B------:R-:W-:Y:S01]  /*0a30*/  LOP3.LUT R19, R4, R40, R33, 0x96, !PT ;  /* 0x0000002804137212 */ /* 0x000fe200078e9621 */
[----:B------:R-:W-:-:S05]  /*0a40*/  IMAD.WIDE.U32 R16, R16, -0x326172a9, RZ ;  /* 0xcd9e8d5710107825 */ /* 0x000fca00078e00ff */
        /* <DEDUP_REMOVED lines=39> */
.L_x_708:
[----:B------:R-:W-:Y:S01]  /*0cc0*/  ISETP.NE.AND P1, PT, R24, 0x3, PT ;  /* 0x000000031800780c */ /* 0x000fe20003f25270 */
[----:B------:R-:W-:Y:S01]  /*0cd0*/  IMAD.MOV.U32 R38, RZ, RZ, R40 ;  /* 0x000000ffff267224 */ /* 0x000fe200078e0028 */
[----:B------:R-:W-:Y:S01]  /*0ce0*/  MOV R29, R34 ;  /* 0x00000022001d7202 */ /* 0x000fe20000000f00 */
[----:B------:R-:W-:Y:S01]  /*0cf0*/  IMAD.MOV.U32 R43, RZ, RZ, R42 ;  /* 0x000000ffff2b7224 */ /* 0x000fe200078e002a */
[----:B------:R-:W-:-:S09]  /*0d00*/  MOV R45, R41 ;  /* 0x00000029002d7202 */ /* 0x000fd20000000f00 */
[----:B------:R-:W-:Y:S01]  /*0d10*/  @P1 IMAD.MOV.U32 R29, RZ, RZ, R35 ;  /* 0x000000ffff1d1224 */ /* 0x000fe200078e0023 */
[----:B------:R-:W-:Y:S01]  /*0d20*/  @P1 MOV R43, R40 ;  /* 0x00000028002b1202 */ /* 0x000fe20000000f00 */
[----:B------:R-:W-:Y:S02]  /*0d30*/  @P1 IMAD.MOV.U32 R38, RZ, RZ, R34 ;  /* 0x000000ffff261224 */ /* 0x000fe400078e0022 */
[----:B------:R-:W-:-:S07]  /*0d40*/  @P1 IMAD.MOV.U32 R45, RZ, RZ, R42 ;  /* 0x000000ffff2d1224 */ /* 0x000fce00078e002a */
.L_x_709:
[----:B------:R-:W-:Y:S01]  /*0d50*/  VIADD R26, R26, 0x2 ;  /* 0x000000021a1a7836 */ /* 0x000fe20000000000 */
[----:B------:R-:W-:Y:S03]  /*0d60*/  BSSY.RECONVERGENT B0, `(.L_x_710) ;  /* 0x000000c000007945 */ /* 0x000fe60003800200 */
[C---:B------:R-:W-:Y:S01]  /*0d70*/  IMAD.HI.U32 R18, R26.reuse, -0x2daee0ad, RZ ;  /* 0xd2511f531a127827 */ /* 0x040fe200078e00ff */
        /* <DEDUP_REMOVED lines=10> */
.L_x_711:
[----:B------:R-:W-:Y:S05]  /*0e20*/  BSYNC.RECONVERGENT B0 ;  /* 0x0000000000007941 */ /* 0x000fea0003800200 */
.L_x_710:
[----:B------:R-:W-:Y:S01]  /*0e30*/  IMAD.WIDE.U32 R16, R25, -0x326172a9, RZ ;  /* 0xcd9e8d5719107825 */ /* 0x000fe200078e00ff */
[----:B------:R-:W-:Y:S02]  /*0e40*/  LOP3.LUT R18, R37, R18, R31, 0x96, !PT ;  /* 0x0000001225127212 */ /* 0x000fe400078e961f */
[----:B------:R-:W-:Y:S01]  /*0e50*/  IADD3 R47, PT, PT, R47, -0x2daee0ad, RZ ;  /* 0xd2511f532f2f7810 */ /* 0x000fe20007ffe0ff */
[----:B------:R-:W-:Y:S01]  /*0e60*/  IMAD R44, R44, -0x2daee0ad, RZ ;  /* 0xd2511f532c2c7824 */ /* 0x000fe200078e02ff */
[----:B------:R-:W-:Y:S01]  /*0e70*/  LOP3.LUT R32, R27, R17, R30, 0x96, !PT ;  /* 0x000000111b207212 */ /* 0x000fe200078e961e */
[----:B------:R-:W-:Y:S01]  /*0e80*/  IMAD.WIDE.U32 R34, R18, -0x326172a9, RZ ;  /* 0xcd9e8d5712227825 */ /* 0x000fe200078e00ff */
[----:B------:R-:W-:Y:S02]  /*0e90*/  I2FP.F32.U32 R46, R29 ;  /* 0x0000001d002e7245 */ /* 0x000fe40000201000 */
[----:B------:R-:W-:Y:S01]  /*0ea0*/  I2FP.F32.U32 R48, R38 ;  /* 0x0000002600307245 */ /* 0x000fe20000201000 */
        /* <DEDUP_REMOVED lines=33> */
[----:B------:R-:W-:Y:S02]  /*10c0*/  LOP3.LUT R29, R21, R18, R33, 0x96, !PT ;  /* 0x00000012151d7212 */ /* 0x000fe400078e9621 */
[----:B------:R-:W-:Y:S01]  /*10d0*/  I2FP.F32.U32 R18, R45 ;  /* 0x0000002d00127245 */ /* 0x000fe20000201000 */
[----:B------:R-:W-:Y:S01]  /*10e0*/  IMAD.MOV.U32 R33, RZ, RZ, 0x2f800000 ;  /* 0x2f800000ff217424 */ /* 0x000fe200078e00ff */
[----:B------:R-:W-:Y:S01]  /*10f0*/  LOP3.LUT R35, R28, R16, R35, 0x96, !PT ;  /* 0x000000101c237212 */ /* 0x000fe200078e9623 */
[----:B------:R-:W-:Y:S01]  /*1100*/  IMAD.MOV.U32 R38, RZ, RZ, R32 ;  /* 0x000000ffff267224 */ /* 0x000fe200078e0020 */
[----:B------:R-:W-:Y:S01]  /*1110*/  I2FP.F32.U32 R16, R43 ;  /* 0x0000002b00107245 */ /* 0x000fe20000201000 */
[-C--:B------:R-:W-:Y:S01]  /*1120*/  FFMA.FTZ R46, R46, R33.reuse, 1.1641532182693481445e-10 ;  /* 0x2f0000002e2e7423 */ /* 0x080fe20000010021 */
[-C--:B------:R-:W-:Y:S01]  /*1130*/  FFMA.FTZ R47, R48, R33.reuse, 1.1641532182693481445e-10 ;  /* 0x2f000000302f7423 */ /* 0x080fe20000010021 */
[----:B------:R-:W-:-:S02]  /*1140*/  FFMA.FTZ R45, R18, R33, 1.1641532182693481445e-10 ;  /* 0x2f000000122d7423 */ /* 0x000fc40000010021 */
[----:B------:R-:W-:Y:S01]  /*1150*/  FFMA.FTZ R49, R16, R33, 1.1641532182693481445e-10 ;  /* 0x2f00000010317423 */ /* 0x000fe20000010021 */
[----:B------:R-:W-:Y:S06]  /*1160*/  @P0 BRA `(.L_x_712) ;  /* 0x0000000000200947 */ /* 0x000fec0003800000 */
[----:B------:R-:W-:Y:S02]  /*1170*/  ISETP.NE.AND P0, PT, R24, RZ, PT ;  /* 0x000000ff1800720c */ /* 0x000fe40003f05270 */
[----:B------:R-:W-:-:S11]  /*1180*/  MOV R32, R44 ;  /* 0x0000002c00207202 */ /* 0x000fd60000000f00 */
[----:B------:R-:W-:Y:S05]  /*1190*/  @!P0 BRA `(.L_x_713) ;  /* 0x0000000000388947 */ /* 0x000fea0003800000 */
[----:B------:R-:W-:Y:S01]  /*11a0*/  IMAD.MOV.U32 R40, RZ, RZ, R42 ;  /* 0x000000ffff287224 */ /* 0x000fe200078e002a */
[----:B------:R-:W-:Y:S01]  /*11b0*/  MOV R42, R41 ;  /* 0x00000029002a7202 */ /* 0x000fe20000000f00 */
[----:B------:R-:W-:Y:S02]  /*11c0*/  IMAD.MOV.U32 R32, RZ, RZ, R29 ;  /* 0x000000ffff207224 */ /* 0x000fe400078e001d */
[----:B------:R-:W-:Y:S01]  /*11d0*/  IMAD.MOV.U32 R41, RZ, RZ, R44 ;  /* 0x000000ffff297224 */ /* 0x000fe200078e002c */
[----:B------:R-:W-:Y:S06]  /*11e0*/  BRA `(.L_x_713) ;  /* 0x0000000000247947 */ /* 0x000fec0003800000 */
.L_x_712:
        /* <DEDUP_REMOVED lines=9> */
.L_x_713:
[C---:B------:R-:W-:Y:S01]  /*1280*/  IMAD.SHL.U32 R43, R22.reuse, 0x2, RZ ;  /* 0x00000002162b7824 */ /* 0x040fe200078e00ff */
[----:B------:R-:W-:-:S04]  /*1290*/  SHF.L.U64.HI R50, R22, 0x1, R23 ;  /* 0x0000000116327819 */ /* 0x000fc80000010217 */
[----:B------:R-:W-:-:S04]  /*12a0*/  IADD3 R16, P0, PT, R43, UR10, RZ ;  /* 0x0000000a2b107c10 */ /* 0x000fc8000ff1e0ff */
[----:B------:R-:W-:-:S06]  /*12b0*/  IADD3.X R17, PT, PT, R50, UR11, RZ, P0, !PT ;  /* 0x0000000b32117c10 */ /* 0x000fcc00087fe4ff */
[----:B------:R-:W2:Y:S01]  /*12c0*/  LDG.E.128 R16, desc[UR6][R16.64] ;  /* 0x0000000610107981 */ /* 0x000ea2000c1e1d00 */
[----:B------:R-:W-:Y:S01]  /*12d0*/  I2FP.F32.U32 R48, R41 ;  /* 0x0000002900307245 */ /* 0x000fe20000201000 */
[----:B------:R-:W-:Y:S05]  /*12e0*/  WARPSYNC.ALL ;  /* 0x0000000000007948 */ /* 0x000fea0003800000 */
[----:B------:R-:W-:Y:S02]  /*12f0*/  FSET.BF.LT.FTZ.AND R46, R46, UR5, PT ;  /* 0x000000052e2e7c0a */ /* 0x000fe4000b811000 */
[----:B------:R-:W-:Y:S01]  /*1300*/  FSET.BF.LT.FTZ.AND R41, R47, UR5, PT ;  /* 0x000000052f297c0a */ /* 0x000fe2000b811000 */
[----:B------:R-:W-:Y:S01]  /*1310*/  FFMA.FTZ R47, R48, R33, 1.1641532182693481445e-10 ;  /* 0x2f000000302f7423 */ /* 0x000fe20000010021 */
[----:B------:R-:W-:Y:S01]  /*1320*/  FSET.BF.LT.FTZ.AND R49, R49, UR5, PT ;  /* 0x0000000531317c0a */ /* 0x000fe2000b811000 */
[----:B------:R-:W-:Y:S01]  /*1330*/  F2I.FTZ.U32.TRUNC.NTZ R44, R46 ;  /* 0x0000002e002c7305 */ /* 0x000fe2000021f000 */
[----:B------:R-:W-:-:S02]  /*1340*/  FSET.BF.LT.FTZ.AND R45, R45, UR5, PT ;  /* 0x000000052d2d7c0a */ /* 0x000fc4000b811000 */
[----:B------:R-:W-:Y:S02]  /*1350*/  I2FP.F32.U32 R40, R40 ;  /* 0x0000002800287245 */ /* 0x000fe40000201000 */
[----:B------:R-:W-:Y:S02]  /*1360*/  I2FP.F32.U32 R42, R42 ;  /* 0x0000002a002a7245 */ /* 0x000fe40000201000 */
[----:B------:R-:W-:Y:S01]  /*1370*/  I2FP.F32.U32 R54, R32 ;  /* 0x0000002000367245 */ /* 0x000fe20000201000 */
[----:B------:R-:W0:Y:S01]  /*1380*/  F2I.FTZ.U32.TRUNC.NTZ R53, R41 ;  /* 0x0000002900357305 */ /* 0x000e22000021f000 */
[-C--:B------:R-:W-:Y:S01]  /*1390*/  FFMA.FTZ R40, R40, R33.reuse, 1.1641532182693481445e-10 ;  /* 0x2f00000028287423 */ /* 0x080fe20000010021 */
[-C--:B------:R-:W-:Y:S01]  /*13a0*/  FFMA.FTZ R42, R42, R33.reuse, 1.1641532182693481445e-10 ;  /* 0x2f0000002a2a7423 */ /* 0x080fe20000010021 */
[----:B------:R-:W-:Y:S01]  /*13b0*/  FSET.BF.LT.FTZ.AND R47, R47, UR5, PT ;  /* 0x000000052f2f7c0a */ /* 0x000fe2000b811000 */
[----:B------:R-:W-:Y:S02]  /*13c0*/  FFMA.FTZ R54, R54, R33, 1.1641532182693481445e-10 ;  /* 0x2f00000036367423 */ /* 0x000fe40000010021 */
[----:B------:R-:W-:-:S02]  /*13d0*/  FSET.BF.LT.FTZ.AND R48, R40, UR5, PT ;  /* 0x0000000528307c0a */ /* 0x000fc4000b811000 */
[----:B------:R-:W-:Y:S01]  /*13e0*/  F2I.FTZ.U32.TRUNC.NTZ R52, R49 ;  /* 0x0000003100347305 */ /* 0x000fe2000021f000 */
[----:B------:R-:W-:Y:S02]  /*13f0*/  FSET.BF.LT.FTZ.AND R54, R54, UR5, PT ;  /* 0x0000000536367c0a */ /* 0x000fe4000b811000 */
[----:B0-----:R-:W-:-:S05]  /*1400*/  PRMT R44, R44, 0x3340, R53 ;  /* 0x000033402c2c7816 */ /* 0x001fca0000000035 */
[----:B------:R-:W0:Y:S08]  /*1410*/  F2I.FTZ.U32.TRUNC.NTZ R51, R45 ;  /* 0x0000002d00337305 */ /* 0x000e30000021f000 */
[----:B------:R1:W-:Y:S01]  /*1420*/  F2I.FTZ.U32.TRUNC.NTZ R40, R48 ;  /* 0x0000003000287305 */ /* 0x0003e2000021f000 */
[----:B0-----:R-:W-:-:S07]  /*1430*/  PRMT R33, R52, 0x3340, R51 ;  /* 0x0000334034217816 */ /* 0x001fce0000000033 */
[----:B------:R-:W-:Y:S01]  /*1440*/  F2I.FTZ.U32.TRUNC.NTZ R32, R47 ;  /* 0x0000002f00207305 */ /* 0x000fe2000021f000 */
[C---:B--2---:R-:W-:Y:S01]  /*1450*/  IMAD.U32 R56, R17.reuse, 0x10000, RZ ;  /* 0x0001000011387824 */ /* 0x044fe200078e00ff */
[----:B------:R-:W-:Y:S01]  /*1460*/  PRMT R53, R17, 0x7632, R53 ;  /* 0x0000763211357816 */ /* 0x000fe20000000035 */
[----:B------:R-:W-:Y:S01]  /*1470*/  IMAD.U32 R17, R18, 0x10000, RZ ;  /* 0x0001000012117824 */ /* 0x000fe200078e00ff */
[C---:B------:R-:W-:Y:S01]  /*1480*/  PRMT R52, R16.reuse, 0x7632, R52 ;  /* 0x0000763210347816 */ /* 0x040fe20000000034 */
[----:B------:R-:W-:Y:S01]  /*1490*/  FMUL.FTZ R49, R49, R56 ;  /* 0x0000003831317220 */ /* 0x000fe20000410000 */
[----:B------:R-:W-:Y:S01]  /*14a0*/  SHF.L.U32 R51, R16, 0x10, RZ ;  /* 0x0000001010337819 */ /* 0x000fe200000006ff */
[----:B------:R-:W-:Y:S01]  /*14b0*/  FMUL.FTZ R17, R48, R17 ;  /* 0x0000001130117220 */ /* 0x000fe20000410000 */
[----:B-1----:R-:W-:Y:S01]  /*14c0*/  SHF.L.U32 R48, R53, 0x10, RZ ;  /* 0x0000001035307819 */ /* 0x002fe200000006ff */
[----:B------:R-:W-:Y:S01]  /*14d0*/  IMAD.U32 R52, R52, 0x10000, RZ ;  /* 0x0001000034347824 */ /* 0x000fe200078e00ff */
[----:B------:R-:W-:Y:S01]  /*14e0*/  PRMT R18, R18, 0x7632, R18 ;  /* 0x0000763212127816 */ /* 0x000fe20000000012 */
[----:B------:R-:W-:Y:S01]  /*14f0*/  FMUL.FTZ R51, R46, R51 ;  /* 0x000000332e337220 */ /* 0x000fe20000410000 */
[----:B------:R-:W-:Y:S01]  /*1500*/  FSET.BF.LT.FTZ.AND R46, R42, UR5, PT ;  /* 0x000000052a2e7c0a */ /* 0x000fe2000b811000 */
[----:B------:R-:W-:Y:S01]  /*1510*/  FMUL.FTZ R53, R45, R48 ;  /* 0x000000302d357220 */ /* 0x000fe20000410000 */
[----:B------:R-:W-:Y:S01]  /*1520*/  FMUL.FTZ R45, R41, R52 ;  /* 0x00000034292d7220 */ /* 0x000fe20000410000 */
[----:B------:R-:W-:Y:S01]  /*1530*/  SHF.L.U32 R55, R18, 0x10, RZ ;  /* 0x0000001012377819 */ /* 0x000fe200000006ff */
[----:B------:R-:W0:Y:S01]  /*1540*/  F2I.FTZ.U32.TRUNC.NTZ R41, R46 ;  /* 0x0000002e00297305 */ /* 0x000e22000021f000 */
[----:B------:R-:W-:Y:S01]  /*1550*/  IADD3 R42, P0, PT, R43, UR12, RZ ;  /* 0x0000000c2b2a7c10 */ /* 0x000fe2000ff1e0ff */
[C---:B------:R-:W-:Y:S01]  /*1560*/  IMAD.U32 R56, R19.reuse, 0x10000, RZ ;  /* 0x0001000013387824 */ /* 0x040fe200078e00ff */
[----:B------:R-:W-:Y:S01]  /*1570*/  PRMT R16, R19, 0x7632, R16 ;  /* 0x0000763213107816 */ /* 0x000fe20000000010 */
[----:B------:R-:W-:Y:S01]  /*1580*/  FMUL.FTZ R55, R46, R55 ;  /* 0x000000372e377220 */ /* 0x000fe20000410000 */
[----:B------:R-:W-:Y:S01]  /*1590*/  IADD3.X R43, PT, PT, R50, UR13, RZ, P0, !PT ;  /* 0x0000000d322b7c10 */ /* 0x000fe200087fe4ff */
[----:B------:R-:W-:Y:S01]  /*15a0*/  FMUL.FTZ R19, R47, R56 ;  /* 0x000000382f137220 */ /* 0x000fe20000410000 */
[----:B------:R-:W-:Y:S01]  /*15b0*/  FMUL.FTZ R49, R36, R49 ;  /* 0x0000003124317220 */ /* 0x000fe20000410000 */
[----:B------:R-:W1:Y:S01]  /*15c0*/  F2I.FTZ.U32.TRUNC.NTZ R47, R54 ;  /* 0x00000036002f7305 */ /* 0x000e62000021f000 */
[----:B------:R-:W-:-:S02]  /*15d0*/  IMAD.U32 R57, R16, 0x10000, RZ ;  /* 0x0001000010397824 */ /* 0x000fc400078e00ff */
[C---:B------:R-:W-:Y:S01]  /*15e0*/  FMUL.FTZ R18, R36.reuse, R53 ;  /* 0x0000003524127220 */ /* 0x040fe20000410000 */
[C---:B------:R-:W-:Y:S01]  /*15f0*/  FMUL.FTZ R16, R36.reuse, R51 ;  /* 0x0000003324107220 */ /* 0x040fe20000410000 */
[----:B------:R-:W-:Y:S01]  /*1600*/  FMUL.FTZ R19, R36, R19 ;  /* 0x0000001324137220 */ /* 0x000fe20000410000 */
[----:B------:R-:W-:Y:S01]  /*1610*/  FMUL.FTZ R57, R54, R57 ;  /* 0x0000003936397220 */ /* 0x000fe20000410000 */
[----:B------:R-:W-:Y:S01]  /*1620*/  FMUL.FTZ R45, R36, R45 ;  /* 0x0000002d242d7220 */ /* 0x000fe20000410000 */
[----:B0-----:R-:W-:Y:S01]  /*1630*/  PRMT R46, R40, 0x3340, R41 ;  /* 0x00003340282e7816 */ /* 0x001fe20000000029 */
[----:B------:R-:W-:Y:S01]  /*1640*/  FMUL.FTZ R48, R36, R17 ;  /* 0x0000001124307220 */ /* 0x000fe20000410000 */
[----:B------:R-:W-:Y:S01]  /*1650*/  IADD3 R40, P0, PT, R22, UR14, RZ ;  /* 0x0000000e16287c10 */ /* 0x000fe2000ff1e0ff */
[C---:B------:R-:W-:Y:S01]  /*1660*/  FMUL.FTZ R52, R36.reuse, R57 ;  /* 0x0000003924347220 */ /* 0x040fe20000410000 */
[----:B------:R-:W-:Y:S01]  /*1670*/  FMUL.FTZ R55, R36, R55 ;  /* 0x0000003724377220 */ /* 0x000fe20000410000 */
[----:B------:R-:W-:-:S02]  /*1680*/  F2FP.BF16.F32.PACK_AB R17, R18, R49 ;  /* 0x000000311211723e */ /* 0x000fc400000010ff */
[----:B------:R-:W-:Y:S02]  /*1690*/  IADD3.X R41, PT, PT, R23, UR15, RZ, P0, !PT ;  /* 0x0000000f17297c10 */ /* 0x000fe400087fe4ff */
[----:B------:R-:W-:Y:S02]  /*16a0*/  LEA R22, P0, R39, R22, 0x3 ;  /* 0x0000001627167211 */ /* 0x000fe400078018ff */
[----:B-1----:R-:W-:Y:S02]  /*16b0*/  PRMT R47, R32, 0x3340, R47 ;  /* 0x00003340202f7816 */ /* 0x002fe4000000002f */
[----:B------:R-:W-:Y:S01]  /*16c0*/  F2FP.BF16.F32.PACK_AB R16, R45, R16 ;  /* 0x000000102d10723e */ /* 0x000fe200000010ff */
[----:B------:R-:W-:Y:S01]  /*16d0*/  IMAD.X R23, RZ, RZ, R23, P0 ;  /* 0x000000ffff177224 */ /* 0x000fe200000e0617 */
[----:B------:R-:W-:Y:S02]  /*16e0*/  ISETP.GE.U32.AND P0, PT, R22, UR16, PT ;  /* 0x0000001016007c0c */ /* 0x000fe4000bf06070 */
[----:B------:R-:W-:-:S02]  /*16f0*/  F2FP.BF16.F32.PACK_AB R19, R52, R19 ;  /* 0x000000133413723e */ /* 0x000fc400000010ff */
[----:B------:R-:W-:Y:S02]  /*1700*/  ISETP.GE.U32.AND.EX P0, PT, R23, UR17, PT, P0 ;  /* 0x0000001117007c0c */ /* 0x000fe4000bf06100 */
[----:B------:R-:W-:Y:S02]  /*1710*/  F2FP.BF16.F32.PACK_AB R18, R55, R48 ;  /* 0x000000303712723e */ /* 0x000fe400000010ff */
[----:B------:R-:W-:Y:S02]  /*1720*/  PRMT R32, R44, 0x5410, R33 ;  /* 0x000054102c207816 */ /* 0x000fe40000000021 */
[----:B------:R-:W-:Y:S01]  /*1730*/  PRMT R33, R46, 0x5410, R47 ;  /* 0x000054102e217816 */ /* 0x000fe2000000002f */
[----:B------:R0:W-:Y:S04]  /*1740*/  STG.E.128 desc[UR6][R42.64], R16 ;  /* 0x000000102a007986 */ /* 0x0001e8000c101d06 */
[----:B------:R0:W-:Y:S01]  /*1750*/  STG.E.64 desc[UR6][R40.64], R32 ;  /* 0x0000002028007986 */ /* 0x0001e2000c101b06 */
[----:B------:R-:W-:Y:S06]  /*1760*/  BAR.SYNC.DEFER_BLOCKING 0x0 ;  /* 0x0000000000007b1d */ /* 0x000fec0000010000 */
[----:B------:R-:W-:Y:S05]  /*1770*/  @!P0 BRA `(.L_x_714) ;  /* 0xfffffff000448947 */ /* 0x000fea000383ffff */
[----:B------:R-:W-:Y:S05]  /*1780*/  EXIT ;  /* 0x000000000000794d */ /* 0x000fea0003800000 */
        .weak           $__internal_8_$__cuda_sm20_dblrcp_rn_slowpath_v3
        .type           $__internal_8_$__cuda_sm20_dblrcp_rn_slowpath_v3,@function
        .size           $__internal_8_$__cuda_sm20_dblrcp_rn_slowpath_v3,(.L_x_13993 - $__internal_8_$__cuda_sm20_dblrcp_rn_slowpath_v3)
$__internal_8_$__cuda_sm20_dblrcp_rn_slowpath_v3:
[----:B------:R-:W-:Y:S01]  /*1790*/  IMAD.MOV.U32 R36, RZ, RZ, R18 ;  /* 0x000000ffff247224 */ /* 0x000fe200078e0012 */
[----:B------:R-:W-:-:S06]  /*17a0*/  MOV R37, R19 ;  /* 0x0000001300257202 */ /* 0x000fcc0000000f00 */
[----:B------:R-:W0:Y:S02]  /*17b0*/  DSETP.GTU.AND P0, PT, |R36|, +INF , PT ;  /* 0x7ff000002400742a */ /* 0x000e240003f0c200 */
[----:B0-----:R-:W-:Y:S05]  /*17c0*/  @P0 BRA `(.L_x_715) ;  /* 0x0000000400600947 */ /* 0x001fea0003800000 */
[----:B------:R-:W-:-:S05]  /*17d0*/  LOP3.LUT R16, R19, 0x7fffffff, RZ, 0xc0, !PT ;  /* 0x7fffffff13107812 */ /* 0x000fca00078ec0ff */
[----:B------:R-:W-:-:S05]  /*17e0*/  VIADD R17, R16, 0xffffffff ;  /* 0xffffffff10117836 */ /* 0x000fca0000000000 */
[----:B------:R-:W-:-:S13]  /*17f0*/  ISETP.GE.U32.AND P0, PT, R17, 0x7fefffff, PT ;  /* 0x7fefffff1100780c */ /* 0x000fda0003f06070 */
[----:B------:R-:W-:Y:S01]  /*1800*/  @P0 LOP3.LUT R19, R37, 0x7ff00000, RZ, 0x3c, !PT ;  /* 0x7ff0000025130812 */ /* 0x000fe200078e3cff */
[----:B------:R-:W-:Y:S01]  /*1810*/  @P0 IMAD.MOV.U32 R18, RZ, RZ, RZ ;  /* 0x000000ffff120224 */ /* 0x000fe200078e00ff */
[----:B------:R-:W-:Y:S06]  /*1820*/  @P0 BRA `(.L_x_716) ;  /* 0x0000000400500947 */ /* 0x000fec0003800000 */
[----:B------:R-:W-:-:S13]  /*1830*/  ISETP.GE.U32.AND P0, PT, R16, 0x1000001, PT ;  /* 0x010000011000780c */ /* 0x000fda0003f06070 */
[----:B------:R-:W-:Y:S05]  /*1840*/  @!P0 BRA `(.L_x_717) ;  /* 0x0000000000b88947 */ /* 0x000fea0003800000 */
[----:B------:R-:W-:Y:S01]  /*1850*/  IADD3 R17, PT, PT, R37, -0x3fe00000, RZ ;  /* 0xc020000025117810 */ /* 0x000fe20007ffe0ff */
[----:B------:R-:W-:Y:S02]  /*1860*/  IMAD.MOV.U32 R16, RZ, RZ, R36 ;  /* 0x000000ffff107224 */ /* 0x000fe400078e0024 */
[----:B------:R-:W-:Y:S01]  /*1870*/  IMAD.MOV.U32 R18, RZ, RZ, R33 ;  /* 0x000000ffff127224 */ /* 0x000fe200078e0021 */
[----:B------:R-:W0:Y:S05]  /*1880*/  MUFU.RCP64H R19, R17 ;  /* 0x0000001100137308 */ /* 0x000e2a0000001800 */
        /* <DEDUP_REMOVED lines=42> */
.L_x_717:
        /* <DEDUP_REMOVED lines=34> */
.L_x_715:
[----:B------:R-:W-:Y:S01]  /*1d50*/  LOP3.LUT R19, R37, 0x80000, RZ, 0xfc, !PT ;  /* 0x0008000025137812 */ /* 0x000fe200078efcff */
[----:B------:R-:W-:-:S07]  /*1d60*/  IMAD.MOV.U32 R18, RZ, RZ, R36 ;  /* 0x000000ffff127224 */ /* 0x000fce00078e0024 */
.L_x_716:
[----:B------:R-:W-:-:S04]  /*1d70*/  MOV R41, 0x0 ;  /* 0x0000000000297802 */ /* 0x000fc80000000f00 */
[----:B------:R-:W-:Y:S05]  /*1d80*/  RET.REL.NODEC R40 `(_ZN2at6native43_GLOBAL__N__7cc8d1ed_10_Dropout_cu_0e96ed3824fused_dropout_kernel_vecIN3c108BFloat16EfmLi1ELi8EhEEvNS_4cuda6detail10TensorInfoIKT_T1_EENS7_IS8_SA_EENS7_IT4_SA_EESA_T0_NS_15PhiloxCudaStateE) ;  /* 0xffffffe0289c7950 */ /* 0x000fea0003c3ffff */
.L_x_718:
        /* <DEDUP_REMOVED lines=15> */
.L_x_13993:


//--------------------- .text._ZN2at6native43_GLOBAL__N__7cc8d1ed_10_Dropout_cu_0e96ed3824fused_dropout_kernel_vecIN3c108BFloat16EfmLi1ELi16EhEEvNS_4cuda6detail10TensorInfoIKT_T1_EENS7_IS8_SA_EENS7_IT4_SA_EESA_T0_NS_15PhiloxCudaStateE --------------------------
	.section	.text._ZN2at6native43_GLOBAL__N__7cc8d1ed_10_Dropout_cu_0e96ed3824fused_dropout_kernel_vecIN3c108BFloat16EfmLi1ELi16EhEEvNS_4cuda6detail10TensorInfoIKT_T1_EENS7_IS8_SA_EENS7_IT4_SA_EESA_T0_NS_15PhiloxCudaStateE,"ax",@progbits
	.align	128
.text._ZN2at6native43_GLOBAL__N__7cc8d1ed_10_Dropout_cu_0e96ed3824fused_dropout_kernel_vecIN3c108BFloat16EfmLi1ELi16EhEEvNS_4cuda6detail10TensorInfoIKT_T1_EENS7_IS8_SA_EENS7_IT4_SA_EESA_T0_NS_15PhiloxCudaStateE:
        .type           _ZN2at6native43_GLOBAL__N__7cc8d1ed_10_Dropout_cu_0e96ed3824fused_dropout_kernel_vecIN3c108BFloat16EfmLi1ELi16EhEEvNS_4cuda6detail10TensorInfoIKT_T1_EENS7_IS8_SA_EENS7_IT4_SA_EESA_T0_NS_15PhiloxCudaStateE,@function
        .size           _ZN2at6native43_GLOBAL__N__7cc8d1ed_10_Dropout_cu_0e96ed3824fused_dropout_kernel_vecIN3c108BFloat16EfmLi1ELi16EhEEvNS_4cuda6detail10TensorInfoIKT_T1_EENS7_IS8_SA_EENS7_IT4_SA_EESA_T0_NS_15PhiloxCudaStateE,(.L_x_13995 - _ZN2at6native43_GLOBAL__N__7cc8d1ed_10_Dropout_cu_0e96ed3824fused_dropout_kernel_vecIN3c108BFloat16EfmLi1ELi16EhEEvNS_4cuda6detail10TensorInfoIKT_T1_EENS7_IS8_SA_EENS7_IT4_SA_EESA_T0_NS_15PhiloxCudaStateE)
        .other          _ZN2at6native43_GLOBAL__N__7cc8d1ed_10_Dropout_cu_0e96ed3824fused_dropout_kernel_vecIN3c108BFloat16EfmLi1ELi16EhEEvNS_4cuda6detail10TensorInfoIKT_T1_EENS7_IS8_SA_EENS7_IT4_SA_EESA_T0_NS_15PhiloxCudaStateE,@"STO_CUDA_ENTRY STV_DEFAULT"
_ZN2at6native43_GLOBAL__N__7cc8d1ed_10_Dropout_cu_0e96ed3824fused_dropout_kernel_vecIN3c108BFloat16EfmLi1ELi16EhEEvNS_4cuda6detail10TensorInfoIKT_T1_EENS7_IS8_SA_EENS7_IT4_SA_EESA_T0_NS_15PhiloxCudaStateE:
[----:B------:R-:W-:Y:S01]  /*0000*/  LDC R1, c[0x0][0x37c] ;  /* 0x0000df00ff017b82 */ /* 0x000fe20000000800 */
[----:B------:R-:W0:Y:S01]  /*0010*/  LDCU UR4, c[0x0][0x884] ;  /* 0x00011080ff0477ac */ /* 0x000e220008000800 */
[----:B------:R-:W1:Y:S01]  /*0020*/  LDCU.64 UR8, c[0x0][0x878] ;  /* 0x00010f00ff0877ac */ /* 0x000e620008000a00 */
[----:B------:R-:W2:Y:S01]  /*0030*/  LDCU.64 UR12, c[0x0][0x358] ;  /* 0x00006b00ff0c77ac */ /* 0x000ea20008000a00 */
[----:B------:R-:W3:Y:S01]  /*0040*/  LDCU.64 UR10, c[0x0][0x870] ;  /* 0x00010e00ff0a77ac */ /* 0x000ee20008000a00 */
[----:B0-----:R-:W-:-:S04]  /*0050*/  UPRMT UR4, UR4, 0x7770, URZ ;  /* 0x0000777004047896 */ /* 0x001fc800080000ff */
[----:B------:R-:W-:-:S06]  /*0060*/  UISETP.NE.AND UP0, UPT, UR4, URZ, UPT ;  /* 0x000000ff0400728c */ /* 0x000fcc000bf05270 */
[----:B------:R-:W-:-:S05]  /*0070*/  PLOP3.LUT P0, PT, PT, PT, UP0, 0x80, 0x8 ;  /* 0x000000000008781c */ /* 0x000fca0003f0f008 */
[----:B-1----:R-:W-:Y:S01]  /*0080*/  @UP0 UMOV UR4, UR8 ;  /* 0x0000000800040c82 */ /* 0x002fe20008000000 */
[----:B------:R-:W-:Y:S01]  /*0090*/  @UP0 UMOV UR5, UR9 ;  /* 0x0000000900050c82 */ /* 0x000fe20008000000 */
[----:B------:R-:W-:Y:S01]  /*00a0*/  IMAD.U32 R4, RZ, RZ, UR4 ;  /* 0x00000004ff047e24 */ /* 0x000fe2000f8e00ff */
[----:B---3--:R-:W-:Y:S01]  /*00b0*/  MOV R2, UR10 ;  /* 0x0000000a00027c02 */ /* 0x008fe20008000f00 */
[----:B------:R-:W-:Y:S01]  /*00c0*/  IMAD.U32 R5, RZ, RZ, UR5 ;  /* 0x00000005ff057e24 */ /* 0x000fe2000f8e00ff */
[----:B------:R-:W0:Y:S05]  /*00d0*/  @UP0 LDCU UR7, c[0x0][0x880] ;  /* 0x00011000ff0707ac */ /* 0x000e2a0008000800 */
[----:B--2---:R-:W2:Y:S01]  /*00e0*/  @P0 LDG.E.64 R4, desc[UR12][R4.64] ;  /* 0x0000000c04040981 */ /* 0x004ea2000c1e1b00 */
[----:B------:R-:W-:-:S06]  /*00f0*/  IMAD.U32 R3, RZ, RZ, UR11 ;  /* 0x0000000bff037e24 */ /* 0x000fcc000f8e00ff */
[----:B------:R-:W3:Y:S01]  /*0100*/  @P0 LDG.E.64 R2, desc[UR12][R2.64] ;  /* 0x0000000c02020981 */ /* 0x000ee2000c1e1b00 */
[----:B------:R-:W1:Y:S01]  /*0110*/  S2UR UR6, SR_CTAID.X ;  /* 0x00000000000679c3 */ /* 0x000e620000002500 */
[----:B------:R-:W1:Y:S07]  /*0120*/  S2R R7, SR_TID.X ;  /* 0x0000000000077919 */ /* 0x000e6e0000002100 */
[----:B------:R-:W1:Y:S01]  /*0130*/  LDC R0, c[0x0][0x360] ;  /* 0x0000d800ff007b82 */ /* 0x000e620000000800 */
[----:B--2---:R-:W-:-:S02]  /*0140*/  @P0 R2UR UR4, R4 ;  /* 0x00000000040402ca */ /* 0x004fc400000e0000 */
[----:B------:R-:W-:Y:S02]  /*0150*/  @P0 R2UR UR5, R5 ;  /* 0x00000000050502ca */ /* 0x000fe400000e0000 */
[----:B---3--:R-:W-:Y:S02]  /*0160*/  @P0 R2UR UR11, R3 ;  /* 0x00000000030b02ca */ /* 0x008fe400000e0000 */
[----:B------:R-:W-:Y:S01]  /*0170*/  @P0 R2UR UR10, R2 ;  /* 0x00000000020a02ca */ /* 0x000fe200000e0000 */
[----:B-1----:R-:W-:-:S06]  /*0180*/  IMAD R2, R0, UR6, R7 ;  /* 0x0000000600027c24 */ /* 0x002fcc000f8e0207 */
[----:B0-----:R-:W-:Y:S01]  /*0190*/  @UP0 UIADD3 UR8, UP1, UPT, UR4, UR7, URZ ;  /* 0x0000000704080290 */ /* 0x001fe2000ff3e0ff */
[----:B------:R-:W-:-:S03]  /*01a0*/  IMAD.WIDE.U32 R4, R2, -0x326172a9, RZ ;  /* 0xcd9e8d5702047825 */ /* 0x000fc600078e00ff */
[----:B------:R-:W-:Y:S02]  /*01b0*/  @UP0 UIADD3.X UR9, UPT, UPT, URZ, UR5, URZ, UP1, !UPT ;  /* 0x00000005ff090290 */ /* 0x000fe40008ffe4ff */
[----:B------:R-:W-:Y:S02]  /*01c0*/  UIADD3 UR18, UPT, UPT, UR11, -0x4498517b, URZ ;  /* 0xbb67ae850b127890 */ /* 0x000fe4000fffe0ff */
[----:B------:R-:W-:Y:S02]  /*01d0*/  USHF.R.U64 UR7, UR8, 0x2, UR9 ;  /* 0x0000000208077899 */ /* 0x000fe40008001209 */
[----:B------:R-:W-:Y:S02]  /*01e0*/  USHF.R.U32.HI UR6, URZ, 0x2, UR9 ;  /* 0x00000002ff067899 */ /* 0x000fe40008011609 */
[----:B------:R-:W-:Y:S02]  /*01f0*/  UIMAD.WIDE.U32 UR14, UR7, -0x2daee0ad, URZ ;  /* 0xd2511f53070e78a5 */ /* 0x000fe4000f8e00ff */
[----:B------:R-:W-:-:S02]  /*0200*/  UIADD3 UR9, UPT, UPT, UR10, -0x61c88647, URZ ;  /* 0x9e3779b90a097890 */ /* 0x000fc4000fffe0ff */
[----:B------:R-:W-:Y:S01]  /*0210*/  ULOP3.LUT UR4, UR15, UR11, URZ, 0x3c, !UPT ;  /* 0x0000000b0f047292 */ /* 0x000fe2000f8e3cff */
[----:B------:R-:W-:Y:S01]  /*0220*/  IMAD.U32 R3, RZ, RZ, UR6 ;  /* 0x00000006ff037e24 */ /* 0x000fe2000f8e00ff */
[----:B------:R-:W-:Y:S01]  /*0230*/  UIADD3 UR20, UPT, UPT, UR11, 0x76cf5d0a, URZ ;  /* 0x76cf5d0a0b147890 */ /* 0x000fe2000fffe0ff */
[----:B------:R-:W-:Y:S01]  /*0240*/  IMAD.U32 R8, RZ, RZ, UR14 ;  /* 0x0000000eff087e24 */ /* 0x000fe2000f8e00ff */
[----:B------:R-:W-:Y:S01]  /*0250*/  UIMAD.WIDE.U32 UR4, UR4, -0x326172a9, URZ ;  /* 0xcd9e8d57040478a5 */ /* 0x000fe2000f8e00ff */
[----:B------:R-:W-:Y:S01]  /*0260*/  MOV R9, UR15 ;  /* 0x0000000f00097c02 */ /* 0x000fe20008000f00 */
[----:B------:R-:W-:Y:S02]  /*0270*/  UIADD3 UR19, UPT, UPT, UR10, 0x3c6ef372, URZ ;  /* 0x3c6ef3720a137890 */ /* 0x000fe4000fffe0ff */
[----:B------:R-:W-:Y:S01]  /*0280*/  LOP3.LUT R5, R3, UR10, R5, 0x96, !PT ;  /* 0x0000000a03057c12 */ /* 0x000fe2000f8e9605 */
[----:B------:R-:W-:Y:S01]  /*0290*/  UIADD3 UR21, UPT, UPT, UR11, 0x32370b8f, URZ ;  /* 0x32370b8f0b157890 */ /* 0x000fe2000fffe0ff */
[----:B------:R-:W-:Y:S01]  /*02a0*/  IMAD.U32 R11, RZ, RZ, UR5 ;  /* 0x00000005ff0b7e24 */ /* 0x000fe2000f8e00ff */
[----:B------:R-:W-:Y:S01]  /*02b0*/  MOV R10, UR4 ;  /* 0x00000004000a7c02 */ /* 0x000fe20008000f00 */
[----:B------:R-:W-:-:S02]  /*02c0*/  UIADD3 UR4, UPT, UPT, UR10, -0x255992d5, URZ ;  /* 0xdaa66d2b0a047890 */ /* 0x000fc4000fffe0ff */
[----:B------:R-:W-:Y:S01]  /*02d0*/  UIADD3 UR23, UPT, UPT, UR11, -0x126145ec, URZ ;  /* 0xed9eba140b177890 */ /* 0x000fe2000fffe0ff */
[----:B------:R-:W-:Y:S01]  /*02e0*/  LOP3.LUT R6, R4, UR9, R11, 0x96, !PT ;  /* 0x0000000904067c12 */ /* 0x000fe2000f8e960b */
[----:B------:R-:W-:Y:S01]  /*02f0*/  IMAD.WIDE.U32 R4, R5, -0x2daee0ad, RZ ;  /* 0xd2511f5305047825 */ /* 0x000fe200078e00ff */
[----:B------:R-:W-:Y:S02]  /*0300*/  UIADD3 UR22, UPT, UPT, UR10, 0x78dde6e4, URZ ;  /* 0x78dde6e40a167890 */ /* 0x000fe4000fffe0ff */
[----:B------:R-:W-:Y:S01]  /*0310*/  UIADD3 UR24, UPT, UPT, UR10, 0x1715609d, URZ ;  /* 0x1715609d0a187890 */ /* 0x000fe2000fffe0ff */
[----:B------:R-:W-:Y:S01]  /*0320*/  IMAD.WIDE.U32 R6, R6, -0x2daee0ad, RZ ;  /* 0xd2511f5306067825 */ /* 0x000fe200078e00ff */
[----:B------:R-:W-:Y:S01]  /*0330*/  LOP3.LUT R5, R8, UR18, R5, 0x96, !PT ;  /* 0x0000001208057c12 */ /* 0x000fe2000f8e9605 */
[----:B------:R-:W-:Y:S02]  /*0340*/  UIADD3 UR25, UPT, UPT, UR11, -0x56f99767, URZ ;  /* 0xa90668990b197890 */ /* 0x000fe4000fffe0ff */
[----:B------:R-:W-:Y:S01]  /*0350*/  UIADD3 UR27, UPT, UPT, UR11, 0x646e171e, URZ ;  /* 0x646e171e0b1b7890 */ /* 0x000fe2000fffe0ff */
[----:B------:R-:W-:Y:S01]  /*0360*/  LOP3.LUT R8, R4, UR20, R7, 0x96, !PT ;  /* 0x0000001404087c12 */ /* 0x000fe2000f8e9607 */
[----:B------:R-:W-:Y:S01]  /*0370*/  IMAD.WIDE.U32 R4, R5, -0x326172a9, RZ ;  /* 0xcd9e8d5705047825 */ /* 0x000fe200078e00ff */
[----:B------:R-:W-:-:S02]  /*0380*/  UIADD3 UR26, UPT, UPT, UR10, -0x4ab325aa, URZ ;  /* 0xb54cda560a1a7890 */ /* 0x000fc4000fffe0ff */
[----:B------:R-:W-:Y:S01]  /*0390*/  UIADD3 UR28, UPT, UPT, UR10, 0x5384540f, URZ ;  /* 0x5384540f0a1c7890 */ /* 0x000fe2000fffe0ff */
[----:B------:R-:W-:Y:S01]  /*03a0*/  IMAD.WIDE.U32 R8, R8, -0x326172a9, RZ ;  /* 0xcd9e8d5708087825 */ /* 0x000fe200078e00ff */
[----:B------:R-:W-:Y:S01]  /*03b0*/  LOP3.LUT R5, R10, UR19, R5, 0x96, !PT ;  /* 0x000000130a057c12 */ /* 0x000fe2000f8e9605 */
[----:B------:R-:W-:Y:S02]  /*03c0*/  UIADD3 UR29, UPT, UPT, UR11, 0x1fd5c5a3, URZ ;  /* 0x1fd5c5a30b1d7890 */ /* 0x000fe4000fffe0ff */
[----:B------:R-:W-:Y:S01]  /*03d0*/  UIADD3 UR31, UPT, UPT, UR11, -0x24c28bd8, URZ ;  /* 0xdb3d74280b1f7890 */ /* 0x000fe2000fffe0ff */
[----:B------:R-:W-:Y:S01]  /*03e0*/  LOP3.LUT R10, R4, UR4, R9, 0x96, !PT ;  /* 0x00000004040a7c12 */ /* 0x000fe2000f8e9609 */
[----:B------:R-:W-:Y:S01]  /*03f0*/  IMAD.WIDE.U32 R4, R5, -0x2daee0ad, RZ ;  /* 0xd2511f5305047825 */ /* 0x000fe200078e00ff */
[----:B------:R-:W0:Y:S03]  /*0400*/  LDCU.64 UR4, c[0x0][0x860] ;  /* 0x00010c00ff0477ac */ /* 0x000e260008000a00 */
[----:B------:R-:W-:Y:S01]  /*0410*/  IMAD.WIDE.U32 R10, R10, -0x2daee0ad, RZ ;  /* 0xd2511f530a0a7825 */ /* 0x000fe200078e00ff */
[----:B------:R-:W-:Y:S01]  /*0420*/  LOP3.LUT R5, R6, UR21, R5, 0x96, !PT ;  /* 0x0000001506057c12 */ /* 0x000fe2000f8e9605 */
[----:B------:R-:W-:-:S02]  /*0430*/  UIADD3 UR30, UPT, UPT, UR10, -0xe443238, URZ ;  /* 0xf1bbcdc80a1e7890 */ /* 0x000fc4000fffe0ff */
[----:B------:R-:W-:Y:S01]  /*0440*/  UIADD3 UR32, UPT, UPT, UR10, -0x700cb87f, URZ ;  /* 0x8ff347810a207890 */ /* 0x000fe2000fffe0ff */
[----:B------:R-:W-:Y:S01]  /*0450*/  LOP3.LUT R6, R4, UR23, R11, 0x96, !PT ;  /* 0x0000001704067c12 */ /* 0x000fe2000f8e960b */
[----:B------:R-:W-:-:S04]  /*0460*/  IMAD.WIDE.U32 R4, R5, -0x326172a9, RZ ;  /* 0xcd9e8d5705047825 */ /* 0x000fc800078e00ff */
[----:B------:R-:W-:Y:S01]  /*0470*/  IMAD.WIDE.U32 R6, R6, -0x326172a9, RZ ;  /* 0xcd9e8d5706067825 */ /* 0x000fe200078e00ff */
[----:B------:R-:W-:-:S04]  /*0480*/  LOP3.LUT R5, R8, UR22, R5, 0x96, !PT ;  /* 0x0000001608057c12 */ /* 0x000fc8000f8e9605 */
[----:B------:R-:W-:Y:S01]  /*0490*/  LOP3.LUT R8, R4, UR24, R7, 0x96, !PT ;  /* 0x0000001804087c12 */ /* 0x000fe2000f8e9607 */
[----:B------:R-:W-:-:S04]  /*04a0*/  IMAD.WIDE.U32 R4, R5, -0x2daee0ad, RZ ;  /* 0xd2511f5305047825 */ /* 0x000fc800078e00ff */
[----:B------:R-:W-:Y:S01]  /*04b0*/  IMAD.WIDE.U32 R8, R8, -0x2daee0ad, RZ ;  /* 0xd2511f5308087825 */ /* 0x000fe200078e00ff */
[----:B------:R-:W-:-:S03]  /*04c0*/  LOP3.LUT R5, R10, UR25, R5, 0x96, !PT ;  /* 0x000000190a057c12 */ /* 0x000fc6000f8e9605 */
[----:B------:R-:W-:Y:S01]  /*04d0*/  IMAD.WIDE.U32 R10, R2, 0x10, RZ ;  /* 0x00000010020a7825 */ /* 0x000fe200078e00ff */
[----:B------:R-:W-:-:S03]  /*04e0*/  LOP3.LUT R12, R4, UR27, R9, 0x96, !PT ;  /* 0x0000001b040c7c12 */ /* 0x000fc6000f8e9609 */
[----:B------:R-:W-:Y:S01]  /*04f0*/  IMAD.WIDE.U32 R4, R5, -0x326172a9, RZ ;  /* 0xcd9e8d5705047825 */ /* 0x000fe200078e00ff */
[----:B0-----:R-:W-:-:S03]  /*0500*/  ISETP.GE.U32.AND P0, PT, R10, UR4, PT ;  /* 0x000000040a007c0c */ /* 0x001fc6000bf06070 */
[----:B------:R-:W-:Y:S01]  /*0510*/  IMAD.WIDE.U32 R12, R12, -0x326172a9, RZ ;  /* 0xcd9e8d570c0c7825 */ /* 0x000fe200078e00ff */
[----:B------:R-:W-:Y:S02]  /*0520*/  LOP3.LUT R5, R6, UR26, R5, 0x96, !PT ;  /* 0x0000001a06057c12 */ /* 0x000fe4000f8e9605 */
[----:B------:R-:W-:Y:S02]  /*0530*/  ISETP.GE.U32.AND.EX P0, PT, R11, UR5, PT, P0 ;  /* 0x000000050b007c0c */ /* 0x000fe4000bf06100 */
[----:B------:R-:W-:Y:S01]  /*0540*/  LOP3.LUT R18, R4, UR28, R13, 0x96, !PT ;  /* 0x0000001c04127c12 */ /* 0x000fe2000f8e960d */
[----:B------:R-:W-:-:S04]  /*0550*/  IMAD.WIDE.U32 R4, R5, -0x2daee0ad, RZ ;  /* 0xd2511f5305047825 */ /* 0x000fc800078e00ff */
[----:B------:R-:W-:Y:S01]  /*0560*/  IMAD.WIDE.U32 R18, R18, -0x2daee0ad, RZ ;  /* 0xd2511f5312127825 */ /* 0x000fe200078e00ff */
[----:B------:R-:W-:-:S04]  /*0570*/  LOP3.LUT R5, R8, UR29, R5, 0x96, !PT ;  /* 0x0000001d08057c12 */ /* 0x000fc8000f8e9605 */
[----:B------:R-:W-:Y:S01]  /*0580*/  LOP3.LUT R8, R4, UR31, R19, 0x96, !PT ;  /* 0x0000001f04087c12 */ /* 0x000fe2000f8e9613 */
[----:B------:R-:W-:-:S04]  /*0590*/  IMAD.WIDE.U32 R4, R5, -0x326172a9, RZ ;  /* 0xcd9e8d5705047825 */ /* 0x000fc800078e00ff */
[----:B------:R-:W-:Y:S01]  /*05a0*/  IMAD.HI.U32 R3, R8, -0x326172a9, RZ ;  /* 0xcd9e8d5708037827 */ /* 0x000fe200078e00ff */
[----:B------:R-:W-:-:S04]  /*05b0*/  LOP3.LUT R0, R12, UR30, R5, 0x96, !PT ;  /* 0x0000001e0c007c12 */ /* 0x000fc8000f8e9605 */
[----:B------:R-:W-:Y:S01]  /*05c0*/  LOP3.LUT R20, R4, UR32, R3, 0x96, !PT ;  /* 0x0000002004147c12 */ /* 0x000fe2000f8e9603 */
[----:B------:R-:W-:Y:S06]  /*05d0*/  @P0 EXIT ;  /* 0x000000000000094d */ /* 0x000fec0003800000 */
[----:B------:R-:W0:Y:S01]  /*05e0*/  LDC R12, c[0x0][0x868] ;  /* 0x00021a00ff0c7b82 */ /* 0x000e220000000800 */
[----:B------:R-:W-:Y:S01]  /*05f0*/  IMAD.HI.U32 R9, R0, -0x2daee0ad, RZ ;  /* 0xd2511f5300097827 */ /* 0x000fe200078e00ff */
[----:B------:R-:W-:Y:S02]  /*0600*/  ULOP3.LUT UR8, UR8, 0x3, URZ, 0xc0, !UPT ;  /* 0x0000000308087892 */ /* 0x000fe4000f8ec0ff */
[----:B------:R-:W-:Y:S01]  /*0610*/  UIADD3 UR5, UPT, UPT, UR11, -0x695add53, URZ ;  /* 0x96a522ad0b057890 */ /* 0x000fe2000fffe0ff */
[----:B------:R-:W-:Y:S01]  /*0620*/  IMAD.MOV.U32 R3, RZ, RZ, R11 ;  /* 0x000000ffff037224 */ /* 0x000fe200078e000b */
[----:B------:R-:W-:Y:S01]  /*0630*/  LOP3.LUT R9, R18, R9, RZ, 0x3c, !PT ;  /* 0x0000000912097212 */ /* 0x000fe200078e3cff */
[----:B0-----:R-:W-:-:S06]  /*0640*/  FMUL.FTZ R12, R12, 1 ;  /* 0x3f8000000c0c7820 */ /* 0x001fcc0000410000 */
[----:B------:R-:W0:Y:S02]  /*0650*/  F2F.F64.F32 R12, R12 ;  /* 0x0000000c000c7310 */ /* 0x000e240000201800 */
[----:B0-----:R-:W-:-:S05]  /*0660*/  VIADD R4, R13, 0x300402 ;  /* 0x003004020d047836 */ /* 0x001fca0000000000 */
[----:B------:R-:W-:Y:S01]  /*0670*/  FSETP.GEU.AND P0, PT, |R4|, 5.8789094863358348022e-39, PT ;  /* 0x004004020400780b */ /* 0x000fe20003f0e200 */
[----:B------:R-:W0:-:S15]  /*0680*/  MUFU.RCP64H R5, R13 ;  /* 0x0000000d00057308 */ /* 0x000e1e0000001800 */
[----:B------:R-:W-:-:S15]  /*0690*/  NOP ;  /* 0x0000000000007918 */ /* 0x000fde0000000000 */
[----:B------:R-:W-:-:S15]  /*06a0*/  NOP ;  /* 0x0000000000007918 */ /* 0x000fde0000000000 */
[----:B------:R-:W-:-:S11]  /*06b0*/  NOP ;  /* 0x0000000000007918 */ /* 0x000fd60000000000 */
        /* <DEDUP_REMOVED lines=11> */
[----:B0-----:R-:W-:Y:S01]  /*0770*/  MOV R4, R0 ;  /* 0x0000000000047202 */ /* 0x001fe20000000f00 */
[----:B------:R-:W-:Y:S01]  /*0780*/  IMAD.MOV.U32 R5, RZ, RZ, R20 ;  /* 0x000000ffff057224 */ /* 0x000fe200078e0014 */
[----:B------:R-:W-:Y:S01]  /*0790*/  MOV R7, UR6 ;  /* 0x0000000600077c02 */ /* 0x000fe20008000f00 */
[----:B------:R-:W-:-:S15]  /*07a0*/  IMAD.U32 R6, RZ, RZ, UR7 ;  /* 0x00000007ff067e24 */ /* 0x000fde000f8e00ff */
[----:B------:R-:W-:-:S15]  /*07b0*/  NOP ;  /* 0x0000000000007918 */ /* 0x000fde0000000000 */
[----:B------:R-:W-:-:S15]  /*07c0*/  NOP ;  /* 0x0000000000007918 */ /* 0x000fde0000000000 */
[----:B------:R-:W-:-:S14]  /*07d0*/  NOP ;  /* 0x0000000000007918 */ /* 0x000fdc0000000000 */
[----:B-1----:R-:W0:-:S15]  /*07e0*/  DFMA R16, -R12, R14, 1 ;  /* 0x3ff000000c10742b */ /* 0x002e1e000000010e */
[----:B------:R-:W-:-:S15]  /*07f0*/  NOP ;  /* 0x0000000000007918 */ /* 0x000fde0000000000 */
[----:B------:R-:W-:-:S15]  /*0800*/  NOP ;  /* 0x0000000000007918 */ /* 0x000fde0000000000 */
[----:B------:R-:W-:-:S15]  /*0810*/  NOP ;  /* 0x0000000000007918 */ /* 0x000fde0000000000 */
[----:B------:R-:W-:-:S04]  /*0820*/  NOP ;  /* 0x0000000000007918 */ /* 0x000fc80000000000 */
[----:B0-----:R0:W1:Y:S02]  /*0830*/  DFMA R14, R14, R16, R14 ;  /* 0x000000100e0e722b */ /* 0x001064000000000e */
[----:B01----:R-:W-:Y:S05]  /*0840*/  @P0 BRA `(.L_x_719) ;  /* 0x0000000000100947 */ /* 0x003fea0003800000 */
[----:B------:R-:W-:-:S05]  /*0850*/  LOP3.LUT R0, R13, 0x7fffffff, RZ, 0xc0, !PT ;  /* 0x7fffffff0d007812 */ /* 0x000fca00078ec0ff */
[----:B------:R-:W-:Y:S01]  /*0860*/  VIADD R16, R0, 0xfff00000 ;  /* 0xfff0000000107836 */ /* 0x000fe20000000000 */
[----:B------:R-:W-:-:S07]  /*0870*/  MOV R0, 0x890 ;  /* 0x0000089000007802 */ /* 0x000fce0000000f00 */
[----:B------:R-:W-:Y:S05]  /*0880*/  CALL.REL.NOINC `($__internal_9_$__cuda_sm20_dblrcp_rn_slowpath_v3) ;  /* 0x0000001c009c7944 */ /* 0x000fea0003c00000 */
.L_x_719:
[----:B------:R-:W0:Y:S01]  /*0890*/  F2F.F32.F64 R0, R14 ;  /* 0x0000000e00007310 */ /* 0x000e220000301000 */
[----:B------:R-:W-:Y:S01]  /*08a0*/  UMOV UR6, 0xf0000000 ;  /* 0xf000000000067882 */ /* 0x000fe20000000000 */
[----:B0-----:R-:W-:Y:S01]  /*08b0*/  R2UR UR4, R0 ;  /* 0x00000000000472ca */ /* 0x001fe200000e0000 */
[----:B------:R-:W-:Y:S01]  /*08c0*/  UMOV UR7, 0x380fffff ;  /* 0x380fffff00077882 */ /* 0x000fe20000000000 */
[----:B------:R-:W-:-:S15]  /*08d0*/  IMAD R8, R8, -0x326172a9, RZ ;  /* 0xcd9e8d5708087824 */ /* 0x000fde00078e02ff */
[----:B------:R-:W-:-:S15]  /*08e0*/  NOP ;  /* 0x0000000000007918 */ /* 0x000fde0000000000 */
[----:B------:R-:W-:-:S15]  /*08f0*/  NOP ;  /* 0x0000000000007918 */ /* 0x000fde0000000000 */
[----:B------:R-:W-:-:S15]  /*0900*/  NOP ;  /* 0x0000000000007918 */ /* 0x000fde0000000000 */
[----:B------:R-:W0:Y:S01]  /*0910*/  DSETP.GEU.AND P0, PT, |R14|, UR6, PT ;  /* 0x000000060e007e2a */ /* 0x000e22000bf0e200 */
[----:B------:R-:W-:Y:S01]  /*0920*/  LOP3.LUT R9, R9, UR5, RZ, 0x3c, !PT ;  /* 0x0000000509097c12 */ /* 0x000fe2000f8e3cff */
[----:B------:R-:W1:Y:S01]  /*0930*/  LDCU UR33, c[0x0][0x868] ;  /* 0x00010d00ff2177ac */ /* 0x000e620008000800 */
[----:B------:R-:W2:Y:S01]  /*0940*/  LDCU.64 UR34, c[0x0][0x860] ;  /* 0x00010c00ff2277ac */ /* 0x000ea20008000a00 */
[----:B------:R-:W-:Y:S01]  /*0950*/  IMAD.U32 R0, RZ, RZ, UR4 ;  /* 0x00000004ff007e24 */ /* 0x000fe2000f8e00ff */
[----:B------:R-:W3:Y:S03]  /*0960*/  LDCU.64 UR16, c[0x0][0x6c0] ;  /* 0x0000d800ff1077ac */ /* 0x000ee60008000a00 */
[----:B0-----:R-:W-:Y:S01]  /*0970*/  @!P0 FMUL R0, R0, 1.175494350822287508e-38 ;  /* 0x0080000000008820 */ /* 0x001fe20000400000 */
[----:B------:R-:W0:Y:S04]  /*0980*/  LDCU.64 UR14, c[0x0][0x520] ;  /* 0x0000a400ff0e77ac */ /* 0x000e280008000a00 */
[----:B------:R-:W-:Y:S01]  /*0990*/  @!P0 R2UR UR4, R0 ;  /* 0x00000000000482ca */ /* 0x000fe200000e0000 */
[----:B------:R-:W4:Y:S01]  /*09a0*/  LDCU.64 UR6, c[0x0][0x380] ;  /* 0x00007000ff0677ac */ /* 0x000f220008000a00 */
[----:B------:R-:W-:-:S13]  /*09b0*/  MOV R0, RZ ;  /* 0x000000ff00007202 */ /* 0x000fda0000000f00 */
.L_x_736:
[----:B------:R-:W-:Y:S01]  /*09c0*/  VIADD R11, R6, 0x1 ;  /* 0x00000001060b7836 */ /* 0x000fe20000000000 */
[----:B------:R-:W-:Y:S04]  /*09d0*/  BSSY.RECONVERGENT B0, `(.L_x_720) ;  /* 0x000000c000007945 */ /* 0x000fe80003800200 */
[C---:B------:R-:W-:Y:S01]  /*09e0*/  ISETP.NE.AND P0, PT, R11.reuse, RZ, PT ;  /* 0x000000ff0b00720c */ /* 0x040fe20003f05270 */
[----:B------:R-:W-:-:S12]  /*09f0*/  IMAD.HI.U32 R11, R11, -0x2daee0ad, RZ ;  /* 0xd2511f530b0b7827 */ /* 0x000fd800078e00ff */
[----:B0-----:R-:W-:Y:S05]  /*0a00*/  @P0 BRA `(.L_x_721) ;  /* 0x0000000000200947 */ /* 0x001fea0003800000 */
        /* <DEDUP_REMOVED lines=8> */
.L_x_721:
[----:B01234-:R-:W-:Y:S05]  /*0a90*/  BSYNC.RECONVERGENT B0 ;  /* 0x0000000000007941 */ /* 0x01ffea0003800200 */
.L_x_720:
[----:B------:R-:W-:Y:S01]  /*0aa0*/  IMAD.WIDE.U32 R12, R2, -0x326172a9, RZ ;  /* 0xcd9e8d57020c7825 */ /* 0x000fe200078e00ff */
[----:B------:R-:W-:Y:S02]  /*0ab0*/  LOP3.LUT R11, R0, UR11, R11, 0x96, !PT ;  /* 0x0000000b000b7c12 */ /* 0x000fe4000f8e960b */
[----:B------:R-:W-:Y:S01]  /*0ac0*/  MOV R25, UR10 ;  /* 0x0000000a00197c02 */ /* 0x000fe20008000f00 */
[----:B------:R-:W-:Y:S01]  /*0ad0*/  IMAD.MOV.U32 R15, RZ, RZ, -0x2daee0ad ;  /* 0xd2511f53ff0f7424 */ /* 0x000fe200078e00ff */
[----:B------:R-:W-:Y:S01]  /*0ae0*/  LOP3.LUT R14, R7, UR10, R13, 0x96, !PT ;  /* 0x0000000a070e7c12 */ /* 0x000fe2000f8e960d */
[----:B------:R-:W-:-:S04]  /*0af0*/  IMAD.WIDE.U32 R16, R11, -0x326172a9, RZ ;  /* 0xcd9e8d570b107825 */ /* 0x000fc800078e00ff */
[----:B------:R-:W-:Y:S01]  /*0b00*/  IMAD R18, R6, R15, -0x2daee0ad ;  /* 0xd2511f5306127424 */ /* 0x000fe200078e020f */
[----:B------:R-:W-:Y:S01]  /*0b10*/  LOP3.LUT R12, R12, UR9, R17, 0x96, !PT ;  /* 0x000000090c0c7c12 */ /* 0x000fe2000f8e9611 */
[----:B------:R-:W-:-:S04]  /*0b20*/  IMAD.WIDE.U32 R14, R14, -0x2daee0ad, RZ ;  /* 0xd2511f530e0e7825 */ /* 0x000fc800078e00ff */
[----:B------:R-:W-:Y:S01]  /*0b30*/  IMAD.WIDE.U32 R12, R12, -0x2daee0ad, RZ ;  /* 0xd2511f530c0c7825 */ /* 0x000fe200078e00ff */
[----:B------:R-:W-:-:S03]  /*0b40*/  LOP3.LUT R20, R18, UR18, R15, 0x96, !PT ;  /* 0x0000001212147c12 */ /* 0x000fc6000f8e960f */
[----:B------:R-:W-:Y:S01]  /*0b50*/  VIADD R25, R25, 0xdaa66d2b ;  /* 0xdaa66d2b19197836 */ /* 0x000fe20000000000 */
[----:B------:R-:W-:Y:S01]  /*0b60*/  LOP3.LUT R17, R14, UR20, R13, 0x96, !PT ;  /* 0x000000140e117c12 */ /* 0x000fe2000f8e960d */
[----:B------:R-:W-:-:S05]  /*0b70*/  IMAD.WIDE.U32 R20, R20, -0x326172a9, RZ ;  /* 0xcd9e8d5714147825 */ /* 0x000fca00078e00ff */
[----:B------:R-:W-:Y:S01]  /*0b80*/  LOP3.LUT R14, R16, UR19, R21, 0x96, !PT ;  /* 0x00000013100e7c12 */ /* 0x000fe2000f8e9615 */
[----:B------:R-:W-:-:S04]  /*0b90*/  IMAD.WIDE.U32 R16, R17, -0x326172a9, RZ ;  /* 0xcd9e8d5711107825 */ /* 0x000fc800078e00ff */
[----:B------:R-:W-:Y:S01]  /*0ba0*/  IMAD.WIDE.U32 R14, R14, -0x2daee0ad, RZ ;  /* 0xd2511f530e0e7825 */ /* 0x000fe200078e00ff */
[----:B------:R-:W-:-:S04]  /*0bb0*/  LOP3.LUT R13, R25, R20, R17, 0x96, !PT ;  /* 0x00000014190d7212 */ /* 0x000fc800078e9611 */
[----:B------:R-:W-:Y:S01]  /*0bc0*/  LOP3.LUT R20, R12, UR21, R15, 0x96, !PT ;  /* 0x000000150c147c12 */ /* 0x000fe2000f8e960f */
[----:B------:R-:W-:-:S04]  /*0bd0*/  IMAD.WIDE.U32 R12, R13, -0x2daee0ad, RZ ;  /* 0xd2511f530d0c7825 */ /* 0x000fc800078e00ff */
[----:B------:R-:W-:Y:S01]  /*0be0*/  IMAD.WIDE.U32 R20, R20, -0x326172a9, RZ ;  /* 0xcd9e8d5714147825 */ /* 0x000fe200078e00ff */
[----:B------:R-:W-:-:S04]  /*0bf0*/  LOP3.LUT R17, R14, UR23, R13, 0x96, !PT ;  /* 0x000000170e117c12 */ /* 0x000fc8000f8e960d */
        /* <DEDUP_REMOVED lines=16> */
[----:B------:R-:W-:Y:S01]  /*0d00*/  IMAD.U32 R13, RZ, RZ, UR8 ;  /* 0x00000008ff0d7e24 */ /* 0x000fe2000f8e00ff */
[----:B------:R-:W-:Y:S01]  /*0d10*/  LOP3.LUT R11, R16, UR30, R21, 0x96, !PT ;  /* 0x0000001e100b7c12 */ /* 0x000fe2000f8e9615 */
[----:B------:R-:W-:Y:S01]  /*0d20*/  IMAD.WIDE.U32 R28, R28, -0x326172a9, RZ ;  /* 0xcd9e8d571c1c7825 */ /* 0x000fe200078e00ff */
[----:B------:R-:W-:Y:S02]  /*0d30*/  MOV R21, UR11 ;  /* 0x0000000b00157c02 */ /* 0x000fe40008000f00 */
[----:B------:R-:W-:Y:S01]  /*0d40*/  ISETP.GT.AND P0, PT, R13, 0x1, PT ;  /* 0x000000010d00780c */ /* 0x000fe20003f04270 */
[----:B------:R-:W-:Y:S01]  /*0d50*/  IMAD.HI.U32 R19, R11, -0x2daee0ad, RZ ;  /* 0xd2511f530b137827 */ /* 0x000fe200078e00ff */
[----:B------:R-:W-:-:S03]  /*0d60*/  LOP3.LUT R15, R20, UR32, R29, 0x96, !PT ;  /* 0x00000020140f7c12 */ /* 0x000fc6000f8e961d */
[----:B------:R-:W-:-:S05]  /*0d70*/  VIADD R21, R21, 0x96a522ad ;  /* 0x96a522ad15157836 */ /* 0x000fca0000000000 */
[----:B------:R-:W-:Y:S01]  /*0d80*/  LOP3.LUT R19, R21, R12, R19, 0x96, !PT ;  /* 0x0000000c15137212 */ /* 0x000fe200078e9613 */
[----:B------:R-:W-:Y:S02]  /*0d90*/  IMAD R12, R4, -0x2daee0ad, RZ ;  /* 0xd2511f53040c7824 */ /* 0x000fe400078e02ff */
[----:B------:R-:W-:Y:S05]  /*0da0*/  @P0 BRA `(.L_x_722) ;  /* 0x0000000000240947 */ /* 0x000fea0003800000 */
[----:B------:R-:W-:Y:S01]  /*0db0*/  UISETP.NE.AND UP0, UPT, UR8, URZ, UPT ;  /* 0x000000ff0800728c */ /* 0x000fe2000bf05270 */
[----:B------:R-:W-:Y:S01]  /*0dc0*/  IMAD.MOV.U32 R4, RZ, RZ, R9 ;  /* 0x000000ffff047224 */ /* 0x000fe200078e0009 */
[----:B------:R-:W-:-:S07]  /*0dd0*/  MOV R16, R12 ;  /* 0x0000000c00107202 */ /* 0x000fce0000000f00 */
[----:B------:R-:W-:Y:S05]  /*0de0*/  BRA.U !UP0, `(.L_x_723) ;  /* 0x00000001083c7547 */ /* 0x000fea000b800000 */
[----:B------:R-:W-:Y:S01]  /*0df0*/  IMAD.MOV.U32 R5, RZ, RZ, R8 ;  /* 0x000000ffff057224 */ /* 0x000fe200078e0008 */
[----:B------:R-:W-:Y:S01]  /*0e00*/  MOV R16, R15 ;  /* 0x0000000f00107202 */ /* 0x000fe20000000f00 */
[----:B------:R-:W-:Y:S02]  /*0e10*/  IMAD.MOV.U32 R4, RZ, RZ, R12 ;  /* 0x000000ffff047224 */ /* 0x000fe400078e000c */
[----:B------:R-:W-:Y:S01]  /*0e20*/  IMAD.MOV.U32 R8, RZ, RZ, R9 ;  /* 0x000000ffff087224 */ /* 0x000fe200078e0009 */
[----:B------:R-:W-:Y:S06]  /*0e30*/  BRA `(.L_x_723) ;  /* 0x0000000000287947 */ /* 0x000fec0003800000 */
.L_x_722:
[----:B------:R-:W-:Y:S01]  /*0e40*/  UISETP.NE.AND UP0, UPT, UR8, 0x3, UPT ;  /* 0x000000030800788c */ /* 0x000fe2000bf05270 */
[----:B------:R-:W-:Y:S01]  /*0e50*/  IMAD.MOV.U32 R5, RZ, RZ, R12 ;  /* 0x000000ffff057224 */ /* 0x000fe200078e000c */
[----:B------:R-:W-:Y:S01]  /*0e60*/  MOV R8, R15 ;  /* 0x0000000f00087202 */ /* 0x000fe20000000f00 */
[----:B------:R-:W-:Y:S02]  /*0e70*/  IMAD.MOV.U32 R4, RZ, RZ, R28 ;  /* 0x000000ffff047224 */ /* 0x000fe400078e001c */
[----:B------:R-:W-:Y:S01]  /*0e80*/  IMAD.MOV.U32 R16, RZ, RZ, R19 ;  /* 0x000000ffff107224 */ /* 0x000fe200078e0013 */
[----:B------:R-:W-:-:S13]  /*0e90*/  PLOP3.LUT P1, PT, PT, PT, UP0, 0x80, 0x8 ;  /* 0x000000000008781c */ /* 0x000fda0003f2f008 */
[----:B------:R-:W-:Y:S01]  /*0ea0*/  @P1 MOV R5, R9 ;  /* 0x0000000900051202 */ /* 0x000fe20000000f00 */
[----:B------:R-:W-:Y:S01]  /*0eb0*/  @P1 IMAD.MOV.U32 R8, RZ, RZ, R12 ;  /* 0x000000ffff081224 */ /* 0x000fe200078e000c */
[----:B------:R-:W-:Y:S01]  /*0ec0*/  @P1 MOV R16, R28 ;  /* 0x0000001c00101202 */ /* 0x000fe20000000f00 */
[----:B------:R-:W-:-:S07]  /*0ed0*/  @P1 IMAD.MOV.U32 R4, RZ, RZ, R15 ;  /* 0x000000ffff041224 */ /* 0x000fce00078e000f */
.L_x_723:
[----:B------:R-:W-:Y:S01]  /*0ee0*/  VIADD R9, R6, 0x2 ;  /* 0x0000000206097836 */ /* 0x000fe20000000000 */
        /* <DEDUP_REMOVED lines=12> */
.L_x_725:
[----:B------:R-:W-:Y:S05]  /*0fb0*/  BSYNC.RECONVERGENT B0 ;  /* 0x0000000000007941 */ /* 0x000fea0003800200 */
.L_x_724:
[----:B------:R-:W-:Y:S01]  /*0fc0*/  IMAD.WIDE.U32 R12, R2, -0x326172a9, RZ ;  /* 0xcd9e8d57020c7825 */ /* 0x000fe200078e00ff */
[----:B------:R-:W-:Y:S02]  /*0fd0*/  LOP3.LUT R9, R0, UR11, R9, 0x96, !PT ;  /* 0x0000000b00097c12 */ /* 0x000fe4000f8e9609 */
[----:B------:R-:W-:Y:S01]  /*0fe0*/  I2FP.F32.U32 R5, R5 ;  /* 0x0000000500057245 */ /* 0x000fe20000201000 */
[----:B------:R-:W-:Y:S01]  /*0ff0*/  IMAD.MOV.U32 R24, RZ, RZ, 0x2f800000 ;  /* 0x2f800000ff187424 */ /* 0x000fe200078e00ff */
[----:B------:R-:W-:Y:S01]  /*1000*/  LOP3.LUT R30, R7, UR10, R13, 0x96, !PT ;  /* 0x0000000a071e7c12 */ /* 0x000fe2000f8e960d */
[----:B------:R-:W-:Y:S01]  /*1010*/  IMAD.WIDE.U32 R22, R9, -0x326172a9, RZ ;  /* 0xcd9e8d5709167825 */ /* 0x000fe200078e00ff */
[----:B------:R-:W-:-:S03]  /*1020*/  I2FP.F32.U32 R37, R8 ;  /* 0x0000000800257245 */ /* 0x000fc60000201000 */
[----:B------:R-:W-:Y:S01]  /*1030*/  FFMA.FTZ R36, R5, R24, 1.1641532182693481445e-10 ;  /* 0x2f00000005247423 */ /* 0x000fe20000010018 */
[----:B------:R-:W-:Y:S01]  /*1040*/  I2FP.F32.U32 R35, R16 ;  /* 0x0000001000237245 */ /* 0x000fe20000201000 */
[----:B------:R-:W-:Y:S01]  /*1050*/  IMAD.WIDE.U32 R30, R30, -0x2daee0ad, RZ ;  /* 0xd2511f531e1e7825 */ /* 0x000fe200078e00ff */
[----:B------:R-:W-:-:S03]  /*1060*/  LOP3.LUT R12, R12, UR9, R23, 0x96, !PT ;  /* 0x000000090c0c7c12 */ /* 0x000fc6000f8e9617 */
[-C--:B------:R-:W-:Y:S01]  /*1070*/  FFMA.FTZ R37, R37, R24.reuse, 1.1641532182693481445e-10 ;  /* 0x2f00000025257423 */ /* 0x080fe20000010018 */
[----:B------:R-:W-:Y:S02]  /*1080*/  VIADD R9, R18, 0xd2511f53 ;  /* 0xd2511f5312097836 */ /* 0x000fe40000000000 */
[----:B------:R-:W-:Y:S01]  /*1090*/  FFMA.FTZ R35, R35, R24, 1.1641532182693481445e-10 ;  /* 0x2f00000023237423 */ /* 0x000fe20000010018 */
[----:B------:R-:W-:Y:S02]  /*10a0*/  IMAD.WIDE.U32 R12, R12, -0x2daee0ad, RZ ;  /* 0xd2511f530c0c7825 */ /* 0x000fe400078e00ff */
[----:B------:R-:W-:Y:S02]  /*10b0*/  LOP3.LUT R9, R9, UR18, R31, 0x96, !PT ;  /* 0x0000001209097c12 */ /* 0x000fe4000f8e961f */
[----:B------:R-:W-:Y:S01]  /*10c0*/  IMAD R11, R11, -0x2daee0ad, RZ ;  /* 0xd2511f530b0b7824 */ /* 0x000fe200078e02ff */
[----:B------:R-:W-:Y:S02]  /*10d0*/  LOP3.LUT R23, R30, UR20, R13, 0x96, !PT ;  /* 0x000000141e177c12 */ /* 0x000fe4000f8e960d */
[----:B------:R-:W-:Y:S01]  /*10e0*/  IMAD.WIDE.U32 R26, R9, -0x326172a9, RZ ;  /* 0xcd9e8d57091a7825 */ /* 0x000fe200078e00ff */
[----:B------:R-:W-:-:S04]  /*10f0*/  I2FP.F32.U32 R9, R4 ;  /* 0x0000000400097245 */ /* 0x000fc80000201000 */
[----:B------:R-:W-:Y:S01]  /*1100*/  LOP3.LUT R30, R22, UR19, R27, 0x96, !PT ;  /* 0x00000013161e7c12 */ /* 0x000fe2000f8e961b */
[----:B------:R-:W-:-:S04]  /*1110*/  IMAD.WIDE.U32 R22, R23, -0x326172a9, RZ ;  /* 0xcd9e8d5717167825 */ /* 0x000fc800078e00ff */
[----:B------:R-:W-:Y:S01]  /*1120*/  FFMA.FTZ R34, R9, R24, 1.1641532182693481445e-10 ;  /* 0x2f00000009227423 */ /* 0x000fe20000010018 */
        /* <DEDUP_REMOVED lines=24> */
[----:B------:R-:W-:Y:S01]  /*12b0*/  IMAD.HI.U32 R13, R29, -0x2daee0ad, RZ ;  /* 0xd2511f531d0d7827 */ /* 0x000fe200078e00ff */
[----:B------:R-:W-:Y:S02]  /*12c0*/  LOP3.LUT R12, R12, UR32, R27, 0x96, !PT ;  /* 0x000000200c0c7c12 */ /* 0x000fe4000f8e961b */
[----:B------:R-:W-:Y:S02]  /*12d0*/  MOV R14, R26 ;  /* 0x0000001a000e7202 */ /* 0x000fe40000000f00 */
[----:B------:R-:W-:Y:S01]  /*12e0*/  LOP3.LUT R13, R21, R22, R13, 0x96, !PT ;  /* 0x00000016150d7212 */ /* 0x000fe200078e960d */
[----:B------:R-:W-:Y:S06]  /*12f0*/  @P0 BRA `(.L_x_726) ;  /* 0x0000000000200947 */ /* 0x000fec0003800000 */
[----:B------:R-:W-:Y:S01]  /*1300*/  UISETP.NE.AND UP0, UPT, UR8, URZ, UPT ;  /* 0x000000ff0800728c */ /* 0x000fe2000bf05270 */
[----:B------:R-:W-:-:S08]  /*1310*/  IMAD.MOV.U32 R30, RZ, RZ, R11 ;  /* 0x000000ffff1e7224 */ /* 0x000fd000078e000b */
[----:B------:R-:W-:Y:S05]  /*1320*/  BRA.U !UP0, `(.L_x_727) ;  /* 0x00000001083c7547 */ /* 0x000fea000b800000 */
[----:B------:R-:W-:Y:S01]  /*1330*/  MOV R15, R28 ;  /* 0x0000001c000f7202 */ /* 0x000fe20000000f00 */
[----:B------:R-:W-:Y:S01]  /*1340*/  IMAD.MOV.U32 R28, RZ, RZ, R19 ;  /* 0x000000ffff1c7224 */ /* 0x000fe200078e0013 */
[----:B------:R-:W-:Y:S01]  /*1350*/  MOV R19, R11 ;  /* 0x0000000b00137202 */ /* 0x000fe20000000f00 */
[----:B------:R-:W-:Y:S01]  /*1360*/  IMAD.MOV.U32 R30, RZ, RZ, R12 ;  /* 0x000000ffff1e7224 */ /* 0x000fe200078e000c */
[----:B------:R-:W-:Y:S06]  /*1370*/  BRA `(.L_x_727) ;  /* 0x0000000000287947 */ /* 0x000fec0003800000 */
.L_x_726:
[----:B------:R-:W-:Y:S01]  /*1380*/  UISETP.NE.AND UP0, UPT, UR8, 0x2, UPT ;  /* 0x000000020800788c */ /* 0x000fe2000bf05270 */
[----:B------:R-:W-:Y:S01]  /*1390*/  IMAD.MOV.U32 R15, RZ, RZ, R19 ;  /* 0x000000ffff0f7224 */ /* 0x000fe200078e0013 */
[----:B------:R-:W-:Y:S01]  /*13a0*/  MOV R19, R12 ;  /* 0x0000000c00137202 */ /* 0x000fe20000000f00 */
[----:B------:R-:W-:Y:S02]  /*13b0*/  IMAD.MOV.U32 R28, RZ, RZ, R11 ;  /* 0x000000ffff1c7224 */ /* 0x000fe400078e000b */
[----:B------:R-:W-:Y:S01]  /*13c0*/  IMAD.MOV.U32 R30, RZ, RZ, R14 ;  /* 0x000000ffff1e7224 */ /* 0x000fe200078e000e */
[----:B------:R-:W-:-:S13]  /*13d0*/  PLOP3.LUT P1, PT, PT, PT, UP0, 0x80, 0x8 ;  /* 0x000000000008781c */ /* 0x000fda0003f2f008 */
[----:B------:R-:W-:Y:S01]  /*13e0*/  @P1 IMAD.MOV.U32 R15, RZ, RZ, R11 ;  /* 0x000000ffff0f1224 */ /* 0x000fe200078e000b */
[----:B------:R-:W-:Y:S01]  /*13f0*/  @P1 MOV R28, R12 ;  /* 0x0000000c001c1202 */ /* 0x000fe20000000f00 */
[----:B------:R-:W-:Y:S02]  /*1400*/  @P1 IMAD.MOV.U32 R19, RZ, RZ, R14 ;  /* 0x000000ffff131224 */ /* 0x000fe400078e000e */
[----:B------:R-:W-:-:S07]  /*1410*/  @P1 IMAD.MOV.U32 R30, RZ, RZ, R13 ;  /* 0x000000ffff1e1224 */ /* 0x000fce00078e000d */
.L_x_727:
[----:B------:R-:W-:Y:S01]  /*1420*/  IADD3 R5, PT, PT, R6, 0x3, RZ ;  /* 0x0000000306057810 */ /* 0x000fe20007ffe0ff */
[----:B------:R-:W-:Y:S03]  /*1430*/  BSSY.RECONVERGENT B0, `(.L_x_728) ;  /* 0x000000c000007945 */ /* 0x000fe60003800200 */
[C---:B------:R-:W-:Y:S01]  /*1440*/  ISETP.NE.AND P1, PT, R5.reuse, RZ, PT ;  /* 0x000000ff0500720c */ /* 0x040fe20003f25270 */
[----:B------:R-:W-:-:S12]  /*1450*/  IMAD.HI.U32 R5, R5, -0x2daee0ad, RZ ;  /* 0xd2511f5305057827 */ /* 0x000fd800078e00ff */
[----:B------:R-:W-:Y:S05]  /*1460*/  @P1 BRA `(.L_x_729) ;  /* 0x0000000000201947 */ /* 0x000fea0003800000 */
[----:B------:R-:W-:-:S05]  /*1470*/  VIADD R7, R7, 0x1 ;  /* 0x0000000107077836 */ /* 0x000fca0000000000 */
[----:B------:R-:W-:-:S13]  /*1480*/  ISETP.NE.AND P1, PT, R7, RZ, PT ;  /* 0x000000ff0700720c */ /* 0x000fda0003f25270 */
[----:B------:R-:W-:Y:S01]  /*1490*/  @!P1 VIADD R2, R2, 0x1 ;  /* 0x0000000102029836 */ /* 0x000fe20000000000 */
[----:B------:R-:W-:Y:S01]  /*14a0*/  @!P1 IADD3 R4, PT, PT, R0, 0x1, RZ ;  /* 0x0000000100049810 */ /* 0x000fe20007ffe0ff */
[----:B------:R-:W-:-:S03]  /*14b0*/  @!P1 IMAD.MOV.U32 R7, RZ, RZ, RZ ;  /* 0x000000ffff079224 */ /* 0x000fc600078e00ff */
[----:B------:R-:W-:-:S13]  /*14c0*/  ISETP.NE.AND P2, PT, R2, RZ, !P1 ;  /* 0x000000ff0200720c */ /* 0x000fda0004f45270 */
[----:B------:R-:W-:-:S05]  /*14d0*/  @P2 IMAD.MOV R4, RZ, RZ, R0 ;  /* 0x000000ffff042224 */ /* 0x000fca00078e0200 */
[----:B------:R-:W-:-:S07]  /*14e0*/  @!P1 MOV R0, R4 ;  /* 0x0000000400009202 */ /* 0x000fce0000000f00 */
.L_x_729:
[----:B------:R-:W-:Y:S05]  /*14f0*/  BSYNC.RECONVERGENT B0 ;  /* 0x0000000000007941 */ /* 0x000fea0003800200 */
.L_x_728:
[----:B------:R-:W-:Y:S01]  /*1500*/  IMAD.WIDE.U32 R16, R2, -0x326172a9, RZ ;  /* 0xcd9e8d5702107825 */ /* 0x000fe200078e00ff */
[----:B------:R-:W-:Y:S02]  /*1510*/  LOP3.LUT R5, R0, UR11, R5, 0x96, !PT ;  /* 0x0000000b00057c12 */ /* 0x000fe4000f8e9605 */
[----:B------:R-:W-:Y:S01]  /*1520*/  I2FP.F32.U32 R33, R28 ;  /* 0x0000001c00217245 */ /* 0x000fe20000201000 */
[----:B------:R-:W-:Y:S01]  /*1530*/  VIADD R11, R18, 0xa4a23ea6 ;  /* 0xa4a23ea6120b7836 */ /* 0x000fe20000000000 */
[----:B------:R-:W-:Y:S01]  /*1540*/  LOP3.LUT R8, R7, UR10, R17, 0x96, !PT ;  /* 0x0000000a07087c12 */ /* 0x000fe2000f8e9611 */
[----:B------:R-:W-:Y:S01]  /*1550*/  IMAD.WIDE.U32 R4, R5, -0x326172a9, RZ ;  /* 0xcd9e8d5705047825 */ /* 0x000fe200078e00ff */
[----:B------:R-:W-:-:S03]  /*1560*/  I2FP.F32.U32 R31, R30 ;  /* 0x0000001e001f7245 */ /* 0x000fc60000201000 */
[----:B------:R-:W-:Y:S01]  /*1570*/  FFMA.FTZ R33, R33, R24, 1.1641532182693481445e-10 ;  /* 0x2f00000021217423 */ /* 0x000fe20000010018 */
[----:B------:R-:W-:Y:S01]  /*1580*/  IMAD.WIDE.U32 R8, R8, -0x2daee0ad, RZ ;  /* 0xd2511f5308087825 */ /* 0x000fe200078e00ff */
[----:B------:R-:W-:-:S03]  /*1590*/  LOP3.LUT R16, R16, UR9, R5, 0x96, !PT ;  /* 0x0000000910107c12 */ /* 0x000fc6000f8e9605 */
[----:B------:R-:W-:Y:S01]  /*15a0*/  FFMA.FTZ R31, R31, R24, 1.1641532182693481445e-10 ;  /* 0x2f0000001f1f7423 */ /* 0x000fe20000010018 */
[----:B------:R-:W-:Y:S01]  /*15b0*/  IMAD R29, R29, -0x2daee0ad, RZ ;  /* 0xd2511f531d1d7824 */ /* 0x000fe200078e02ff */
[----:B------:R-:W-:Y:S01]  /*15c0*/  LOP3.LUT R11, R11, UR18, R9, 0x96, !PT ;  /* 0x000000120b0b7c12 */ /* 0x000fe2000f8e9609 */
[----:B------:R-:W-:-:S04]  /*15d0*/  IMAD.WIDE.U32 R16, R16, -0x2daee0ad, RZ ;  /* 0xd2511f5310107825 */ /* 0x000fc800078e00ff */
[----:B------:R-:W-:Y:S01]  /*15e0*/  IMAD.WIDE.U32 R22, R11, -0x326172a9, RZ ;  /* 0xcd9e8d570b167825 */ /* 0x000fe200078e00ff */
[----:B------:R-:W-:-:S04]  /*15f0*/  LOP3.LUT R5, R8, UR20, R17, 0x96, !PT ;  /* 0x0000001408057c12 */ /* 0x000fc8000f8e9611 */
        /* <DEDUP_REMOVED lines=19> */
[----:B------:R-:W-:Y:S02]  /*1730*/  LOP3.LUT R4, R22, UR28, R9, 0x96, !PT ;  /* 0x0000001c16047c12 */ /* 0x000fe4000f8e9609 */
[----:B------:R-:W-:Y:S02]  /*1740*/  I2FP.F32.U32 R9, R19 ;  /* 0x0000001300097245 */ /* 0x000fe40000201000 */
[----:B------:R-:W-:Y:S01]  /*1750*/  LOP3.LUT R16, R16, UR29, R27, 0x96, !PT ;  /* 0x0000001d10107c12 */ /* 0x000fe2000f8e961b */
[----:B------:R-:W-:-:S04]  /*1760*/  IMAD.WIDE.U32 R4, R4, -0x2daee0ad, RZ ;  /* 0xd2511f5304047825 */ /* 0x000fc800078e00ff */
[----:B------:R-:W-:Y:S01]  /*1770*/  FFMA.FTZ R28, R9, R24, 1.1641532182693481445e-10 ;  /* 0x2f000000091c7423 */ /* 0x000fe20000010018 */
[----:B------:R-:W-:Y:S01]  /*1780*/  IMAD.WIDE.U32 R16, R16, -0x326172a9, RZ ;  /* 0xcd9e8d5710107825 */ /* 0x000fe200078e00ff */
[----:B------:R-:W-:Y:S02]  /*1790*/  LOP3.LUT R40, R26, UR31, R5, 0x96, !PT ;  /* 0x0000001f1a287c12 */ /* 0x000fe4000f8e9605 */
[----:B------:R-:W-:Y:S02]  /*17a0*/  I2FP.F32.U32 R5, R15 ;  /* 0x0000000f00057245 */ /* 0x000fe40000201000 */
[----:B------:R-:W-:Y:S01]  /*17b0*/  LOP3.LUT R20, R8, UR30, R17, 0x96, !PT ;  /* 0x0000001e08147c12 */ /* 0x000fe2000f8e9611 */
[----:B------:R-:W-:-:S04]  /*17c0*/  IMAD.WIDE.U32 R40, R40, -0x326172a9, RZ ;  /* 0xcd9e8d5728287825 */ /* 0x000fc800078e00ff */
[----:B------:R-:W-:Y:S01]  /*17d0*/  FFMA.FTZ R32, R5, R24, 1.1641532182693481445e-10 ;  /* 0x2f00000005207423 */ /* 0x000fe20000010018 */
[----:B------:R-:W-:Y:S01]  /*17e0*/  IMAD.HI.U32 R11, R20, -0x2daee0ad, RZ ;  /* 0xd2511f53140b7827 */ /* 0x000fe200078e00ff */
[----:B------:R-:W-:-:S04]  /*17f0*/  LOP3.LUT R23, R16, UR32, R41, 0x96, !PT ;  /* 0x0000002010177c12 */ /* 0x000fc8000f8e9629 */
        /* <DEDUP_REMOVED lines=10> */
.L_x_730:
        /* <DEDUP_REMOVED lines=10> */
.L_x_731:
        /* <DEDUP_REMOVED lines=13> */
.L_x_733:
[----:B------:R-:W-:Y:S05]  /*1a10*/  BSYNC.RECONVERGENT B0 ;  /* 0x0000000000007941 */ /* 0x000fea0003800200 */
.L_x_732:
[----:B------:R-:W-:Y:S01]  /*1a20*/  IMAD.WIDE.U32 R16, R2, -0x326172a9, RZ ;  /* 0xcd9e8d5702107825 */ /* 0x000fe200078e00ff */
[----:B------:R-:W-:Y:S02]  /*1a30*/  LOP3.LUT R5, R0, UR11, R5, 0x96, !PT ;  /* 0x0000000b00057c12 */ /* 0x000fe4000f8e9605 */
[----:B------:R-:W-:Y:S01]  /*1a40*/  I2FP.F32.U32 R13, R13 ;  /* 0x0000000d000d7245 */ /* 0x000fe20000201000 */
[----:B------:R-:W-:Y:S01]  /*1a50*/  IMAD R20, R20, -0x2daee0ad, RZ ;  /* 0xd2511f5314147824 */ /* 0x000fe200078e02ff */
[----:B------:R-:W-:Y:S01]  /*1a60*/  LOP3.LUT R4, R7, UR10, R17, 0x96, !PT ;  /* 0x0000000a07047c12 */ /* 0x000fe2000f8e9611 */
[----:B------:R-:W-:Y:S01]  /*1a70*/  IMAD.WIDE.U32 R8, R5, -0x326172a9, RZ ;  /* 0xcd9e8d5705087825 */ /* 0x000fe200078e00ff */
[----:B------:R-:W-:-:S03]  /*1a80*/  I2FP.F32.U32 R15, R15 ;  /* 0x0000000f000f7245 */ /* 0x000fc60000201000 */
[----:B------:R-:W-:Y:S01]  /*1a90*/  FFMA.FTZ R27, R13, R24, 1.1641532182693481445e-10 ;  /* 0x2f0000000d1b7423 */ /* 0x000fe20000010018 */
[----:B------:R-:W-:-:S04]  /*1aa0*/  IMAD.WIDE.U32 R4, R4, -0x2daee0ad, RZ ;  /* 0xd2511f5304047825 */ /* 0x000fc800078e00ff */
[----:B------:R-:W-:Y:S01]  /*1ab0*/  FFMA.FTZ R29, R15, R24, 1.1641532182693481445e-10 ;  /* 0x2f0000000f1d7423 */ /* 0x000fe20000010018 */
[----:B------:R-:W-:Y:S01]  /*1ac0*/  VIADD R17, R18, 0x76f35df9 ;  /* 0x76f35df912117836 */ /* 0x000fe20000000000 */
        /* <DEDUP_REMOVED lines=30> */
[----:B------:R-:W-:Y:S01]  /*1cb0*/  IMAD.WIDE.U32 R8, R8, -0x326172a9, RZ ;  /* 0xcd9e8d5708087825 */ /* 0x000fe200078e00ff */
[----:B------:R-:W-:-:S03]  /*1cc0*/  I2FP.F32.U32 R19, R14 ;  /* 0x0000000e00137245 */ /* 0x000fc60000201000 */
[----:B------:R-:W-:Y:S01]  /*1cd0*/  IMAD.HI.U32 R17, R4, -0x2daee0ad, RZ ;  /* 0xd2511f5304117827 */ /* 0x000fe200078e00ff */
[----:B------:R-:W-:-:S03]  /*1ce0*/  LOP3.LUT R5, R18, UR32, R9, 0x96, !PT ;  /* 0x0000002012057c12 */ /* 0x000fc6000f8e9609 */
[----:B------:R-:W-:Y:S01]  /*1cf0*/  FFMA.FTZ R30, R19, R24, 1.1641532182693481445e-10 ;  /* 0x2f000000131e7423 */ /* 0x000fe20000010018 */
[----:B------:R-:W-:Y:S02]  /*1d00*/  LOP3.LUT R9, R21, R16, R17, 0x96, !PT ;  /* 0x0000001015097212 */ /* 0x000fe400078e9611 */
[----:B------:R-:W-:-:S05]  /*1d10*/  I2FP.F32.U32 R17, R12 ;  /* 0x0000000c00117245 */ /* 0x000fca0000201000 */
[----:B------:R-:W-:Y:S01]  /*1d20*/  FFMA.FTZ R22, R17, R24, 1.1641532182693481445e-10 ;  /* 0x2f00000011167423 */ /* 0x000fe20000010018 */
        /* <DEDUP_REMOVED lines=9> */
.L_x_734:
        /* <DEDUP_REMOVED lines=10> */
.L_x_735:
[C---:B------:R-:W-:Y:S02]  /*1e60*/  SHF.L.U32 R26, R10.reuse, 0x1, RZ ;  /* 0x000000010a1a7819 */ /* 0x040fe400000006ff */
[----:B------:R-:W-:Y:S02]  /*1e70*/  SHF.L.U64.HI R25, R10, 0x1, R3 ;  /* 0x000000010a197819 */ /* 0x000fe40000010203 */
[----:B------:R-:W-:-:S04]  /*1e80*/  IADD3 R12, P0, PT, R26, UR6, RZ ;  /* 0x000000061a0c7c10 */ /* 0x000fc8000ff1e0ff */
[----:B------:R-:W-:-:S06]  /*1e90*/  IADD3.X R13, PT, PT, R25, UR7, RZ, P0, !PT ;  /* 0x00000007190d7c10 */ /* 0x000fcc00087fe4ff */
[----:B------:R-:W2:Y:S01]  /*1ea0*/  LDG.E.ENL2.256 R12, R16, desc[UR12][R12.64] ;  /* 0xfe00000c0c10797e */ /* 0x000ea2000812190c */
[----:B------:R-:W-:Y:S01]  /*1eb0*/  I2FP.F32.U32 R39, R11 ;  /* 0x0000000b00277245 */ /* 0x000fe20000201000 */
[----:B------:R-:W-:Y:S05]  /*1ec0*/  WARPSYNC.ALL ;  /* 0x0000000000007948 */ /* 0x000fea0003800000 */
[----:B------:R-:W-:Y:S01]  /*1ed0*/  FFMA.FTZ R39, R39, R24, 1.1641532182693481445e-10 ;  /* 0x2f00000027277423 */ /* 0x000fe20000010018 */
[----:B------:R-:W-:Y:S01]  /*1ee0*/  I2FP.F32.U32 R41, R38 ;  /* 0x0000002600297245 */ /* 0x000fe20000201000 */
[----:B------:R-:W0:Y:S01]  /*1ef0*/  LDCU UR5, c[0x0][0x360] ;  /* 0x00006c00ff0577ac */ /* 0x000e220008000800 */
[----:B------:R-:W-:-:S02]  /*1f00*/  I2FP.F32.U32 R45, R40 ;  /* 0x00000028002d7245 */ /* 0x000fc40000201000 */
[----:B------:R-:W-:Y:S01]  /*1f10*/  FSET.BF.LT.FTZ.AND R38, R39, UR33, PT ;  /* 0x0000002127267c0a */ /* 0x000fe2000b811000 */
[-C--:B------:R-:W-:Y:S01]  /*1f20*/  FFMA.FTZ R39, R41, R24.reuse, 1.1641532182693481445e-10 ;  /* 0x2f00000029277423 */ /* 0x080fe20000010018 */
[----:B------:R-:W-:Y:S02]  /*1f30*/  I2FP.F32.U32 R41, R23 ;  /* 0x0000001700297245 */ /* 0x000fe40000201000 */
[----:B------:R-:W-:Y:S01]  /*1f40*/  FSET.BF.LT.FTZ.AND R28, R28, UR33, PT ;  /* 0x000000211c1c7c0a */ /* 0x000fe2000b811000 */
[----:B------:R-:W-:Y:S01]  /*1f50*/  F2I.FTZ.U32.TRUNC.NTZ R23, R38 ;  /* 0x0000002600177305 */ /* 0x000fe2000021f000 */
[----:B------:R-:W-:Y:S01]  /*1f60*/  FSET.BF.LT.FTZ.AND R39, R39, UR33, PT ;  /* 0x0000002127277c0a */ /* 0x000fe2000b811000 */
[-C--:B------:R-:W-:Y:S01]  /*1f70*/  FFMA.FTZ R40, R41, R24.reuse, 1.1641532182693481445e-10 ;  /* 0x2f00000029287423 */ /* 0x080fe20000010018 */
[----:B------:R-:W-:Y:S01]  /*1f80*/  FFMA.FTZ R41, R45, R24, 1.1641532182693481445e-10 ;  /* 0x2f0000002d297423 */ /* 0x000fe20000010018 */
[----:B------:R-:W-:Y:S02]  /*1f90*/  FSET.BF.LT.FTZ.AND R31, R31, UR33, PT ;  /* 0x000000211f1f7c0a */ /* 0x000fe4000b811000 */
[----:B------:R-:W-:-:S02]  /*1fa0*/  FSET.BF.LT.FTZ.AND R32, R32, UR33, PT ;  /* 0x0000002120207c0a */ /* 0x000fc4000b811000 */
[----:B------:R-:W-:Y:S01]  /*1fb0*/  FSET.BF.LT.FTZ.AND R33, R33, UR33, PT ;  /* 0x0000002121217c0a */ /* 0x000fe2000b811000 */
[----:B------:R-:W1:Y:S01]  /*1fc0*/  F2I.FTZ.U32.TRUNC.NTZ R44, R39 ;  /* 0x00000027002c7305 */ /* 0x000e62000021f000 */
[----:B------:R-:W-:Y:S02]  /*1fd0*/  FSET.BF.LT.FTZ.AND R40, R40, UR33, PT ;  /* 0x0000002128287c0a */ /* 0x000fe4000b811000 */
[----:B------:R-:W-:Y:S02]  /*1fe0*/  FSET.BF.LT.FTZ.AND R41, R41, UR33, PT ;  /* 0x0000002129297c0a */ /* 0x000fe4000b811000 */
[----:B------:R-:W-:Y:S02]  /*1ff0*/  FSET.BF.LT.FTZ.AND R34, R34, UR33, PT ;  /* 0x0000002122227c0a */ /* 0x000fe4000b811000 */
[----:B------:R-:W-:Y:S01]  /*2000*/  FSET.BF.LT.FTZ.AND R35, R35, UR33, PT ;  /* 0x0000002123237c0a */ /* 0x000fe2000b811000 */
[----:B------:R-:W-:Y:S01]  /*2010*/  F2I.FTZ.U32.TRUNC.NTZ R21, R28 ;  /* 0x0000001c00157305 */ /* 0x000fe2000021f000 */
[----:B------:R-:W-:-:S02]  /*2020*/  FSET.BF.LT.FTZ.AND R27, R27, UR33, PT ;  /* 0x000000211b1b7c0a */ /* 0x000fc4000b811000 */
[----:B------:R-:W-:Y:S02]  /*2030*/  FSET.BF.LT.FTZ.AND R29, R29, UR33, PT ;  /* 0x000000211d1d7c0a */ /* 0x000fe4000b811000 */
[----:B------:R-:W-:Y:S02]  /*2040*/  FSET.BF.LT.FTZ.AND R36, R36, UR33, PT ;  /* 0x0000002124247c0a */ /* 0x000fe4000b811000 */
[----:B------:R-:W-:Y:S01]  /*2050*/  FSET.BF.LT.FTZ.AND R37, R37, UR33, PT ;  /* 0x0000002125257c0a */ /* 0x000fe2000b811000 */
[----:B------:R-:W3:Y:S01]  /*2060*/  F2I.FTZ.U32.TRUNC.NTZ R50, R31 ;  /* 0x0000001f00327305 */ /* 0x000ee2000021f000 */
[----:B-1----:R-:W-:Y:S02]  /*2070*/  PRMT R23, R23, 0x3340, R44 ;  /* 0x0000334017177816 */ /* 0x002fe4000000002c */
[----:B------:R-:W-:Y:S02]  /*2080*/  FSET.BF.LT.FTZ.AND R22, R22, UR33, PT ;  /* 0x0000002116167c0a */ /* 0x000fe4000b811000 */
[----:B------:R-:W-:-:S02]  /*2090*/  FSET.BF.LT.FTZ.AND R30, R30, UR33, PT ;  /* 0x000000211e1e7c0a */ /* 0x000fc4000b811000 */
[----:B------:R-:W-:Y:S01]  /*20a0*/  IADD3 R26, P0, PT, R26, UR14, RZ ;  /* 0x0000000e1a1a7c10 */ /* 0x000fe2000ff1e0ff */
[----:B------:R-:W-:Y:S01]  /*20b0*/  F2I.FTZ.U32.TRUNC.NTZ R20, R32 ;  /* 0x0000002000147305 */ /* 0x000fe2000021f000 */
[----:B---3--:R-:W-:-:S07]  /*20c0*/  PRMT R21, R21, 0x3340, R50 ;  /* 0x0000334015157816 */ /* 0x008fce0000000032 */
[----:B------:R-:W1:Y:S08]  /*20d0*/  F2I.FTZ.U32.TRUNC.NTZ R47, R33 ;  /* 0x00000021002f7305 */ /* 0x000e70000021f000 */
[----:B------:R-:W-:Y:S01]  /*20e0*/  F2I.FTZ.U32.TRUNC.NTZ R24, R40 ;  /* 0x0000002800187305 */ /* 0x000fe2000021f000 */
[----:B-1----:R-:W-:-:S07]  /*20f0*/  PRMT R50, R20, 0x3340, R47 ;  /* 0x0000334014327816 */ /* 0x002fce000000002f */
[----:B------:R-:W1:Y:S01]  /*2100*/  F2I.FTZ.U32.TRUNC.NTZ R45, R41 ;  /* 0x00000029002d7305 */ /* 0x000e62000021f000 */
[----:B------:R-:W-:-:S07]  /*2110*/  PRMT R21, R50, 0x5410, R21 ;  /* 0x0000541032157816 */ /* 0x000fce0000000015 */
[----:B------:R-:W-:Y:S01]  /*2120*/  F2I.FTZ.U32.TRUNC.NTZ R48, R34 ;  /* 0x0000002200307305 */ /* 0x000fe2000021f000 */
[----:B-1----:R-:W-:-:S07]  /*2130*/  PRMT R24, R24, 0x3340, R45 ;  /* 0x0000334018187816 */ /* 0x002fce000000002d */
[----:B------:R-:W1:Y:S01]  /*2140*/  F2I.FTZ.U32.TRUNC.NTZ R49, R35 ;  /* 0x0000002300317305 */ /* 0x000e62000021f000 */
[----:B------:R-:W-:-:S07]  /*2150*/  PRMT R23, R24, 0x5410, R23 ;  /* 0x0000541018177816 */ /* 0x000fce0000000017 */
[----:B------:R-:W-:Y:S01]  /*2160*/  F2I.FTZ.U32.TRUNC.NTZ R42, R27 ;  /* 0x0000001b002a7305 */ /* 0x000fe2000021f000 */
[----:B-1----:R-:W-:-:S07]  /*2170*/  PRMT R20, R48, 0x3340, R49 ;  /* 0x0000334030147816 */ /* 0x002fce0000000031 */
[----:B------:R-:W1:Y:S08]  /*2180*/  F2I.FTZ.U32.TRUNC.NTZ R51, R29 ;  /* 0x0000001d00337305 */ /* 0x000e70000021f000 */
[----:B------:R-:W-:Y:S01]  /*2190*/  F2I.FTZ.U32.TRUNC.NTZ R11, R36 ;  /* 0x00000024000b7305 */ /* 0x000fe2000021f000 */
[----:B-1----:R-:W-:-:S07]  /*21a0*/  PRMT R42, R42, 0x3340, R51 ;  /* 0x000033402a2a7816 */ /* 0x002fce0000000033 */
[----:B------:R-:W1:Y:S08]  /*21b0*/  F2I.FTZ.U32.TRUNC.NTZ R46, R37 ;  /* 0x00000025002e7305 */ /* 0x000e70000021f000 */
[----:B------:R-:W-:Y:S01]  /*21c0*/  F2I.FTZ.U32.TRUNC.NTZ R52, R30 ;  /* 0x0000001e00347305 */ /* 0x000fe2000021f000 */
[----:B-1----:R-:W-:-:S07]  /*21d0*/  PRMT R11, R11, 0x3340, R46 ;  /* 0x000033400b0b7816 */ /* 0x002fce000000002e */
[----:B------:R-:W1:Y:S01]  /*21e0*/  F2I.FTZ.U32.TRUNC.NTZ R43, R22 ;  /* 0x00000016002b7305 */ /* 0x000e62000021f000 */
[----:B------:R-:W-:Y:S02]  /*21f0*/  PRMT R20, R11, 0x5410, R20 ;  /* 0x000054100b147816 */ /* 0x000fe40000000014 */
[----:B-1----:R-:W-:Y:S02]  /*2200*/  PRMT R43, R43, 0x3340, R52 ;  /* 0x000033402b2b7816 */ /* 0x002fe40000000034 */
[C---:B--2---:R-:W-:Y:S01]  /*2210*/  PRMT R44, R19.reuse, 0x7632, R44 ;  /* 0x00007632132c7816 */ /* 0x044fe2000000002c */
[----:B------:R-:W-:Y:S01]  /*2220*/  IMAD.U32 R19, R19, 0x10000, RZ ;  /* 0x0001000013137824 */ /* 0x000fe200078e00ff */
[C---:B------:R-:W-:Y:S01]  /*2230*/  PRMT R45, R18.reuse, 0x7632, R45 ;  /* 0x00007632122d7816 */ /* 0x040fe2000000002d */
[----:B------:R-:W-:Y:S01]  /*2240*/  IMAD.U32 R47, R18, 0x10000, RZ ;  /* 0x00010000122f7824 */ /* 0x000fe200078e00ff */
[C---:B------:R-:W-:Y:S01]  /*2250*/  PRMT R18, R17.reuse, 0x7632, R18 ;  /* 0x0000763211127816 */ /* 0x040fe20000000012 */
[----:B------:R-:W-:Y:S01]  /*2260*/  IMAD.U32 R51, R16, 0x10000, RZ ;  /* 0x0001000010337824 */ /* 0x000fe200078e00ff */
[----:B------:R-:W-:Y:S01]  /*2270*/  SHF.L.U32 R49, R17, 0x10, RZ ;  /* 0x0000001011317819 */ /* 0x000fe200000006ff */
[----:B------:R-:W-:Y:S01]  /*2280*/  FMUL.FTZ R19, R28, R19 ;  /* 0x000000131c137220 */ /* 0x000fe20000410000 */
[----:B------:R-:W-:Y:S01]  /*2290*/  PRMT R17, R16, 0x7632, R17 ;  /* 0x0000763210117816 */ /* 0x000fe20000000011 */
[----:B------:R-:W0:Y:S01]  /*22a0*/  LDC R28, c[0x0][0x370] ;  /* 0x0000dc00ff1c7b82 */ /* 0x000e220000000800 */
[C---:B------:R-:W-:Y:S01]  /*22b0*/  PRMT R16, R13.reuse, 0x7632, R16 ;  /* 0x000076320d107816 */ /* 0x040fe20000000010 */
[----:B------:R-:W-:Y:S01]  /*22c0*/  IMAD.U32 R46, R13, 0x10000, RZ ;  /* 0x000100000d2e7824 */ /* 0x000fe200078e00ff */
[----:B------:R-:W-:Y:S01]  /*22d0*/  PRMT R13, R12, 0x7632, R13 ;  /* 0x000076320c0d7816 */ /* 0x000fe2000000000d */
[----:B------:R-:W-:Y:S01]  /*22e0*/  IMAD.U32 R44, R44, 0x10000, RZ ;  /* 0x000100002c2c7824 */ /* 0x000fe200078e00ff */
[----:B------:R-:W-:Y:S01]  /*22f0*/  SHF.L.U32 R16, R16, 0x10, RZ ;  /* 0x0000001010107819 */ /* 0x000fe200000006ff */
[----:B------:R-:W-:Y:S01]  /*2300*/  IMAD.U32 R18, R18, 0x10000, RZ ;  /* 0x0001000012127824 */ /* 0x000fe200078e00ff */
[----:B------:R-:W-:Y:S01]  /*2310*/  SHF.L.U32 R53, R12, 0x10, RZ ;  /* 0x000000100c357819 */ /* 0x000fe200000006ff */
[----:B------:R-:W-:Y:S01]  /*2320*/  IMAD.U32 R13, R13, 0x10000, RZ ;  /* 0x000100000d0d7824 */ /* 0x000fe200078e00ff */
[----:B------:R-:W-:Y:S01]  /*2330*/  PRMT R12, R15, 0x7632, R12 ;  /* 0x000076320f0c7816 */ /* 0x000fe2000000000c */
[----:B------:R-:W-:Y:S01]  /*2340*/  FMUL.FTZ R29, R29, R16 ;  /* 0x000000101d1d7220 */ /* 0x000fe20000410000 */
[----:B------:R-:W-:Y:S01]  /*2350*/  IMAD.U32 R15, R15, 0x10000, RZ ;  /* 0x000100000f0f7824 */ /* 0x000fe200078e00ff */
[----:B------:R-:W-:Y:S01]  /*2360*/  SHF.L.U32 R16, R45, 0x10, RZ ;  /* 0x000000102d107819 */ /* 0x000fe200000006ff */
[----:B------:R-:W-:Y:S01]  /*2370*/  FMUL.FTZ R53, R22, R53 ;  /* 0x0000003516357220 */ /* 0x000fe20000410000 */
[----:B------:R-:W-:Y:S01]  /*2380*/  FMUL.FTZ R30, R30, R13 ;  /* 0x0000000d1e1e7220 */ /* 0x000fe20000410000 */
[----:B------:R-:W-:Y:S01]  /*2390*/  SHF.L.U32 R12, R12, 0x10, RZ ;  /* 0x000000100c0c7819 */ /* 0x000fe200000006ff */
[----:B------:R-:W-:Y:S01]  /*23a0*/  FMUL.FTZ R38, R38, R15 ;  /* 0x0000000f26267220 */ /* 0x000fe20000410000 */
[----:B------:R-:W-:Y:S01]  /*23b0*/  FMUL.FTZ R33, R33, R16 ;  /* 0x0000001021217220 */ /* 0x000fe20000410000 */
[----:B------:R-:W-:Y:S01]  /*23c0*/  FMUL.FTZ R15, R19, UR4 ;  /* 0x00000004130f7c20 */ /* 0x000fe20008410000 */
[----:B------:R-:W-:Y:S01]  /*23d0*/  FMUL.FTZ R16, R53, UR4 ;  /* 0x0000000435107c20 */ /* 0x000fe20008410000 */
[----:B------:R-:W-:Y:S01]  /*23e0*/  FMUL.FTZ R19, R30, UR4 ;  /* 0x000000041e137c20 */ /* 0x000fe20008410000 */
[----:B------:R-:W-:Y:S01]  /*23f0*/  FMUL.FTZ R39, R39, R12 ;  /* 0x0000000c27277220 */ /* 0x000fe20000410000 */
[C---:B------:R-:W-:Y:S01]  /*2400*/  PRMT R48, R14.reuse, 0x7632, R48 ;  /* 0x000076320e307816 */ /* 0x040fe20000000030 */
[----:B------:R-:W-:-:S02]  /*2410*/  IMAD.U32 R14, R14, 0x10000, RZ ;  /* 0x000100000e0e7824 */ /* 0x000fc400078e00ff */
[----:B------:R-:W-:Y:S01]  /*2420*/  FMUL.FTZ R46, R27, R46 ;  /* 0x0000002e1b2e7220 */ /* 0x000fe20000410000 */
[----:B------:R-:W-:Y:S01]  /*2430*/  F2FP.BF16.F32.PACK_AB R16, R19, R16 ;  /* 0x000000101310723e */ /* 0x000fe200000010ff */
[----:B------:R-:W-:Y:S01]  /*2440*/  FMUL.FTZ R19, R38, UR4 ;  /* 0x0000000426137c20 */ /* 0x000fe20008410000 */
[----:B------:R-:W-:Y:S01]  /*2450*/  FMUL.FTZ R30, R39, UR4 ;  /* 0x00000004271e7c20 */ /* 0x000fe20008410000 */
[----:B0-----:R-:W-:Y:S02]  /*2460*/  IMAD R11, R28, UR5, RZ ;  /* 0x000000051c0b7c24 */ /* 0x001fe4000f8e02ff */
[----:B------:R-:W-:Y:S01]  /*2470*/  FMUL.FTZ R31, R31, R44 ;  /* 0x0000002c1f1f7220 */ /* 0x000fe20000410000 */
[----:B------:R-:W-:Y:S01]  /*2480*/  IADD3.X R27, PT, PT, R25, UR15, RZ, P0, !PT ;  /* 0x0000000f191b7c10 */ /* 0x000fe200087fe4ff */
[----:B------:R-:W-:Y:S01]  /*2490*/  FMUL.FTZ R49, R34, R49 ;  /* 0x0000003122317220 */ /* 0x000fe20000410000 */
[----:B------:R-:W-:Y:S01]  /*24a0*/  F2FP.BF16.F32.PACK_AB R19, R30, R19 ;  /* 0x000000131e13723e */ /* 0x000fe200000010ff */
[----:B------:R-:W-:Y:S01]  /*24b0*/  FMUL.FTZ R35, R35, R18 ;  /* 0x0000001223237220 */ /* 0x000fe20000410000 */
[----:B------:R-:W-:Y:S01]  /*24c0*/  IADD3 R30, P1, PT, R10, UR16, RZ ;  /* 0x000000100a1e7c10 */ /* 0x000fe2000ff3e0ff */
[----:B------:R-:W-:Y:S01]  /*24d0*/  FMUL.FTZ R40, R40, R14 ;  /* 0x0000000e28287220 */ /* 0x000fe20000410000 */
[----:B------:R-:W-:Y:S01]  /*24e0*/  LEA R10, P0, R11, R10, 0x4 ;  /* 0x0000000a0b0a7211 */ /* 0x000fe200078020ff */
[----:B------:R-:W-:-:S02]  /*24f0*/  IMAD.U32 R14, R17, 0x10000, RZ ;  /* 0x00010000110e7824 */ /* 0x000fc400078e00ff */
[----:B------:R-:W-:Y:S01]  /*2500*/  FMUL.FTZ R18, R31, UR4 ;  /* 0x000000041f127c20 */ /* 0x000fe20008410000 */
[----:B------:R-:W-:Y:S02]  /*2510*/  IMAD.U32 R48, R48, 0x10000, RZ ;  /* 0x0001000030307824 */ /* 0x000fe400078e00ff */
[----:B------:R-:W-:Y:S01]  /*2520*/  FMUL.FTZ R13, R49, UR4 ;  /* 0x00000004310d7c20 */ /* 0x000fe20008410000 */
[----:B------:R-:W-:Y:S01]  /*2530*/  FMUL.FTZ R12, R35, UR4 ;  /* 0x00000004230c7c20 */ /* 0x000fe20008410000 */
[----:B------:R-:W-:Y:S01]  /*2540*/  IADD3.X R31, PT, PT, R3, UR17, RZ, P1, !PT ;  /* 0x00000011031f7c10 */ /* 0x000fe20008ffe4ff */
[----:B------:R-:W-:Y:S02]  /*2550*/  IMAD.X R3, RZ, RZ, R3, P0 ;  /* 0x000000ffff037224 */ /* 0x000fe400000e0603 */
[----:B------:R-:W-:Y:S01]  /*2560*/  FMUL.FTZ R47, R32, R47 ;  /* 0x0000002f202f7220 */ /* 0x000fe20000410000 */
[----:B------:R-:W-:Y:S01]  /*2570*/  FMUL.FTZ R51, R36, R51 ;  /* 0x0000003324337220 */ /* 0x000fe20000410000 */
[----:B------:R-:W-:Y:S01]  /*2580*/  FMUL.FTZ R37, R37, R14 ;  /* 0x0000000e25257220 */ /* 0x000fe20000410000 */
[----:B------:R-:W-:Y:S01]  /*2590*/  FMUL.FTZ R41, R41, R48 ;  /* 0x0000003029297220 */ /* 0x000fe20000410000 */
[----:B------:R-:W-:Y:S01]  /*25a0*/  ISETP.GE.U32.AND P0, PT, R10, UR34, PT ;  /* 0x000000220a007c0c */ /* 0x000fe2000bf06070 */
[----:B------:R-:W-:Y:S01]  /*25b0*/  FMUL.FTZ R17, R46, UR4 ;  /* 0x000000042e117c20 */ /* 0x000fe20008410000 */
[----:B------:R-:W-:Y:S01]  /*25c0*/  F2FP.BF16.F32.PACK_AB R15, R18, R15 ;  /* 0x0000000f120f723e */ /* 0x000fe200000010ff */
[----:B------:R-:W-:Y:S01]  /*25d0*/  FMUL.FTZ R14, R47, UR4 ;  /* 0x000000042f0e7c20 */ /* 0x000fe20008410000 */
[----:B------:R-:W-:Y:S01]  /*25e0*/  F2FP.BF16.F32.PACK_AB R13, R12, R13 ;  /* 0x0000000d0c0d723e */ /* 0x000fe200000010ff */
[----:B------:R-:W-:Y:S01]  /*25f0*/  FMUL.FTZ R32, R29, UR4 ;  /* 0x000000041d207c20 */ /* 0x000fe20008410000 */
[----:B------:R-:W-:Y:S01]  /*2600*/  FMUL.FTZ R33, R33, UR4 ;  /* 0x0000000421217c20 */ /* 0x000fe20008410000 */
[----:B------:R-:W-:Y:S01]  /*2610*/  FMUL.FTZ R12, R51, UR4 ;  /* 0x00000004330c7c20 */ /* 0x000fe20008410000 */
[----:B------:R-:W-:Y:S01]  /*2620*/  FMUL.FTZ R37, R37, UR4 ;  /* 0x0000000425257c20 */ /* 0x000fe20008410000 */
[----:B------:R-:W-:Y:S01]  /*2630*/  FMUL.FTZ R18, R40, UR4 ;  /* 0x0000000428127c20 */ /* 0x000fe20008410000 */
[----:B------:R-:W-:Y:S01]  /*2640*/  FMUL.FTZ R41, R41, UR4 ;  /* 0x0000000429297c20 */ /* 0x000fe20008410000 */
[----:B------:R-:W-:-:S02]  /*2650*/  ISETP.GE.U32.AND.EX P0, PT, R3, UR35, PT, P0 ;  /* 0x0000002303007c0c */ /* 0x000fc4000bf06100 */
[----:B------:R-:W-:Y:S02]  /*2660*/  F2FP.BF16.F32.PACK_AB R17, R32, R17 ;  /* 0x000000112011723e */ /* 0x000fe400000010ff */
[----:B------:R-:W-:Y:S02]  /*2670*/  F2FP.BF16.F32.PACK_AB R14, R33, R14 ;  /* 0x0000000e210e723e */ /* 0x000fe400000010ff */
[----:B------:R-:W-:Y:S02]  /*2680*/  F2FP.BF16.F32.PACK_AB R12, R37, R12 ;  /* 0x0000000c250c723e */ /* 0x000fe400000010ff */
[----:B------:R-:W-:Y:S02]  /*2690*/  F2FP.BF16.F32.PACK_AB R18, R41, R18 ;  /* 0x000000122912723e */ /* 0x000fe400000010ff */
[----:B------:R-:W-:-:S03]  /*26a0*/  PRMT R22, R43, 0x5410, R42 ;  /* 0x000054102b167816 */ /* 0x000fc6000000002a */
[----:B------:R0:W-:Y:S04]  /*26b0*/  STG.E.ENL2.256 desc[UR12][R26.64], R12, R16 ;  /* 0xf800000c1a10797f */ /* 0x0001e8000f12180c */
[----:B------:R0:W-:Y:S01]  /*26c0*/  STG.E.128 desc[UR12][R30.64], R20 ;  /* 0x000000141e007986 */ /* 0x0001e2000c101d0c */
[----:B------:R-:W-:Y:S06]  /*26d0*/  BAR.SYNC.DEFER_BLOCKING 0x0 ;  /* 0x0000000000007b1d */ /* 0x000fec0000010000 */
[----:B------:R-:W-:Y:S05]  /*26e0*/  @!P0 BRA `(.L_x_736) ;  /* 0xffffffe000b48947 */ /* 0x000fea000383ffff */
[----:B------:R-:W-:Y:S05]  /*26f0*/  EXIT ;  /* 0x000000000000794d */ /* 0x000fea0003800000 */
        .weak           $__internal_9_$__cuda_sm20_dblrcp_rn_slowpath_v3
        .type           $__internal_9_$__cuda_sm20_dblrcp_rn_slowpath_v3,@function
        .size           $__internal_9_$__cuda_sm20_dblrcp_rn_slowpath_v3,(.L_x_13995 - $__internal_9_$__cuda_sm20_dblrcp_rn_slowpath_v3)
$__internal_9_$__cuda_sm20_dblrcp_rn_slowpath_v3:
        /* <DEDUP_REMOVED lines=11> */
[----:B------:R-:W-:-:S03]  /*27b0*/  MOV R14, R12 ;  /* 0x0000000c000e7202 */ /* 0x000fc60000000f00 */
        /* <DEDUP_REMOVED lines=43> */
.L_x_739:
        /* <DEDUP_REMOVED lines=34> */
.L_x_737:
[----:B------:R-:W-:Y:S02]  /*2c90*/  LOP3.LUT R15, R13, 0x80000, RZ, 0xfc, !PT ;  /* 0x000800000d0f7812 */ /* 0x000fe400078efcff */
[----:B------:R-:W-:-:S07]  /*2ca0*/  MOV R14, R12 ;  /* 0x0000000c000e7202 */ /* 0x000fce0000000f00 */
.L_x_738:
[----:B------:R-:W-:Y:S01]  /*2cb0*/  IMAD.MOV.U32 R12, RZ, RZ, R0 ;  /* 0x000000ffff0c7224 */ /* 0x000fe200078e0000 */
[----:B------:R-:W-:-:S04]  /*2cc0*/  MOV R13, 0x0 ;  /* 0x00000000000d7802 */ /* 0x000fc80000000f00 */
[----:B------:R-:W-:Y:S05]  /*2cd0*/  RET.REL.NODEC R12 `(_ZN2at6native43_GLOBAL__N__7cc8d1ed_10_Dropout_cu_0e96ed3824fused_dropout_kernel_vecIN3c108BFloat16EfmLi1ELi16EhEEvNS_4cuda6detail10TensorInfoIKT_T1_EENS7_IS8_SA_EENS7_IT4_SA_EESA_T0_NS_15PhiloxCudaStateE) ;  /* 0xffffffd00cc87950 */ /* 0x000fea0003c3ffff */
.L_x_740:
        /* <DEDUP_REMOVED lines=10> */
.L_x_13995:


//--------------------- .text._ZN2at6native43_GLOBAL__N__7cc8d1ed_10_Dropout_cu_0e96ed3820fused_dropout_kernelIN3c104HalfEfmLin1ELin1EhEEvNS_4cuda6detail10TensorInfoIKT_T1_EENS7_IS8_SA_EENS7_IT4_SA_EESA_T0_NS_15PhiloxCudaStateE --------------------------
	.section	.text._ZN2at6native43_GLOBAL__N__7cc8d1ed_10_Dropout_cu_0e96ed3820fused_dropout_kernelIN3c104HalfEfmLin1ELin1EhEEvNS_4cuda6detail10TensorInfoIKT_T1_EENS7_IS8_SA_EENS7_IT4_SA_EESA_T0_NS_15PhiloxCudaStateE,"ax",@progbits
	.align	128
.text._ZN2at6native43_GLOBAL__N__7cc8d1ed_10_Dropout_cu_0e96ed3820fused_dropout_kernelIN3c104HalfEfmLin1ELin1EhEEvNS_4cuda6detail10TensorInfoIKT_T1_EENS7_IS8_SA_EENS7_IT4_SA_EESA_T0_NS_15PhiloxCudaStateE:
        .type           _ZN2at6native43_GLOBAL__N__7cc8d1ed_10_Dropout_cu_0e96ed3820fused_dropout_kernelIN3c104HalfEfmLin1ELin1EhEEvNS_4cuda6detail10TensorInfoIKT_T1_EENS7_IS8_SA_EENS7_IT4_SA_EESA_T0_NS_15PhiloxCudaStateE,@function
        .size           _ZN2at6native43_GLOBAL__N__7cc8d1ed_10_Dropout_cu_0e96ed3820fused_dropout_kernelIN3c104HalfEfmLin1ELin1EhEEvNS_4cuda6detail10TensorInfoIKT_T1_EENS7_IS8_SA_EENS7_IT4_SA_EESA_T0_NS_15PhiloxCudaStateE,(.L_x_13997 - _ZN2at6native43_GLOBAL__N__7cc8d1ed_10_Dropout_cu_0e96ed3820fused_dropout_kernelIN3c104HalfEfmLin1ELin1EhEEvNS_4cuda6detail10TensorInfoIKT_T1_EENS7_IS8_SA_EENS7_IT4_SA_EESA_T0_NS_15PhiloxCudaStateE)
        .other          _ZN2at6native43_GLOBAL__N__7cc8d1ed_10_Dropout_cu_0e96ed3820fused_dropout_kernelIN3c104HalfEfmLin1ELin1EhEEvNS_4cuda6detail10TensorInfoIKT_T1_EENS7_IS8_SA_EENS7_IT4_SA_EESA_T0_NS_15PhiloxCudaStateE,@"STO_CUDA_ENTRY STV_DEFAULT"
_ZN2at6native43_GLOBAL__N__7cc8d1ed_10_Dropout_cu_0e96ed3820fused_dropout_kernelIN3c104HalfEfmLin1ELin1EhEEvNS_4cuda6detail10TensorInfoIKT_T1_EENS7_IS8_SA_EENS7_IT4_SA_EESA_T0_NS_15PhiloxCudaStateE:
        /* <DEDUP_REMOVED lines=108> */
[----:B------:R-:W-:Y:S05]  /*06c0*/  CALL.REL.NOINC `($__internal_10_$__cuda_sm20_dblrcp_rn_slowpath_v3) ;  /* 0x000001d400347944 */ /* 0x000fea0003c00000 */
[----:B------:R-:W-:Y:S01]  /*06d0*/  MOV R2, R6 ;  /* 0x0000000600027202 */ /* 0x000fe20000000f00 */
[----:B------:R-:W-:-:S07]  /*06e0*/  IMAD.MOV.U32 R3, RZ, RZ, R7 ;  /* 0x000000ffff037224 */ /* 0x000fce00078e0007 */
.L_x_741:
        /* <DEDUP_REMOVED lines=37> */
.L_x_742:
[----:B------:R-:W-:Y:S01]  /*0940*/  IMAD.U32 R34, RZ, RZ, UR4 ;  /* 0x00000004ff227e24 */ /* 0x000fe2000f8e00ff */
[----:B------:R-:W-:Y:S01]  /*0950*/  MOV R31, UR5 ;  /* 0x00000005001f7c02 */ /* 0x000fe20008000f00 */
[----:B------:R-:W-:Y:S01]  /*0960*/  IMAD.MOV.U32 R26, RZ, RZ, R16 ;  /* 0x000000ffff1a7224 */ /* 0x000fe200078e0010 */
[----:B------:R-:W-:Y:S02]  /*0970*/  MOV R27, RZ ;  /* 0x000000ff001b7202 */ /* 0x000fe40000000f00 */
[----:B------:R-:W-:-:S07]  /*0980*/  MOV R24, 0x9a0 ;  /* 0x000009a000187802 */ /* 0x000fce0000000f00 */
[----:B------:R-:W-:Y:S05]  /*0990*/  CALL.REL.NOINC `($__internal_11_$__cuda_sm20_div_u64) ;  /* 0x000001d400f47944 */ /* 0x000fea0003c00000 */
.L_x_743:
        /* <DEDUP_REMOVED lines=16> */
.L_x_1174:
        /* <DEDUP_REMOVED lines=13> */
.L_x_745:
[----:B------:R-:W-:Y:S05]  /*0b70*/  BSYNC.RECONVERGENT B0 ;  /* 0x0000000000007941 */ /* 0x000fea0003800200 */
.L_x_744:
        /* <DEDUP_REMOVED lines=73> */
.L_x_746:
        /* <DEDUP_REMOVED lines=9> */
.L_x_747:
        /* <DEDUP_REMOVED lines=36> */
.L_x_777:
        /* <DEDUP_REMOVED lines=33> */
.L_x_754:
[----:B------:R-:W-:Y:S01]  /*14f0*/  IMAD.MOV.U32 R34, RZ, RZ, R33 ;  /* 0x000000ffff227224 */ /* 0x000fe200078e0021 */
[----:B------:R-:W-:Y:S01]  /*1500*/  MOV R26, R48 ;  /* 0x00000030001a7202 */ /* 0x000fe20000000f00 */
[----:B------:R-:W-:Y:S01]  /*1510*/  IMAD.MOV.U32 R27, RZ, RZ, R49 ;  /* 0x000000ffff1b7224 */ /* 0x000fe200078e0031 */
[----:B------:R-:W-:-:S07]  /*1520*/  MOV R24, 0x1540 ;  /* 0x0000154000187802 */ /* 0x000fce0000000f00 */
[----:B------:R-:W-:Y:S05]  /*1530*/  CALL.REL.NOINC `($__internal_11_$__cuda_sm20_div_u64) ;  /* 0x000001cc000c7944 */ /* 0x000fea0003c00000 */
        /* <DEDUP_REMOVED lines=10> */
.L_x_755:
[----:B------:R-:W-:Y:S05]  /*15e0*/  BSYNC.RECONVERGENT B2 ;  /* 0x0000000000027941 */ /* 0x000fea0003800200 */
.L_x_753:
        /* <DEDUP_REMOVED lines=40> */
.L_x_757:
[----:B------:R-:W-:Y:S01]  /*1870*/  MOV R34, R48 ;  /* 0x0000003000227202 */ /* 0x000fe20000000f00 */
[----:B------:R-:W-:Y:S01]  /*1880*/  IMAD.MOV.U32 R31, RZ, RZ, R49 ;  /* 0x000000ffff1f7224 */ /* 0x000fe200078e0031 */
[----:B------:R-:W-:Y:S01]  /*1890*/  MOV R26, R50 ;  /* 0x00000032001a7202 */ /* 0x000fe20000000f00 */
[----:B------:R-:W-:Y:S01]  /*18a0*/  IMAD.MOV.U32 R27, RZ, RZ, R51 ;  /* 0x000000ffff1b7224 */ /* 0x000fe200078e0033 */
[----:B------:R-:W-:-:S07]  /*18b0*/  MOV R24, 0x18d0 ;  /* 0x000018d000187802 */ /* 0x000fce0000000f00 */
[----:B------:R-:W-:Y:S05]  /*18c0*/  CALL.REL.NOINC `($__internal_11_$__cuda_sm20_div_u64) ;  /* 0x000001c800287944 */ /* 0x000fea0003c00000 */
        /* <DEDUP_REMOVED lines=10> */
.L_x_758:
[----:B------:R-:W-:Y:S05]  /*1970*/  BSYNC.RECONVERGENT B2 ;  /* 0x0000000000027941 */ /* 0x000fea0003800200 */
.L_x_756:
        /* <DEDUP_REMOVED lines=39> */
.L_x_760:
[----:B------:R-:W-:Y:S01]  /*1bf0*/  IMAD.MOV.U32 R34, RZ, RZ, R48 ;  /* 0x000000ffff227224 */ /* 0x000fe200078e0030 */
[----:B------:R-:W-:Y:S01]  /*1c00*/  MOV R31, R49 ;  /* 0x00000031001f7202 */ /* 0x000fe20000000f00 */
[----:B------:R-:W-:Y:S01]  /*1c10*/  IMAD.MOV.U32 R26, RZ, RZ, R50 ;  /* 0x000000ffff1a7224 */ /* 0x000fe200078e0032 */
[----:B------:R-:W-:Y:S02]  /*1c20*/  MOV R27, R51 ;  /* 0x00000033001b7202 */ /* 0x000fe40000000f00 */
[----:B------:R-:W-:-:S07]  /*1c30*/  MOV R24, 0x1c50 ;  /* 0x00001c5000187802 */ /* 0x000fce0000000f00 */
[----:B------:R-:W-:Y:S05]  /*1c40*/  CALL.REL.NOINC `($__internal_11_$__cuda_sm20_div_u64) ;  /* 0x000001c400487944 */ /* 0x000fea0003c00000 */
        /* <DEDUP_REMOVED lines=10> */
.L_x_761:
[----:B------:R-:W-:Y:S05]  /*1cf0*/  BSYNC.RECONVERGENT B2 ;  /* 0x0000000000027941 */ /* 0x000fea0003800200 */
.L_x_759:
        /* <DEDUP_REMOVED lines=38> */
.L_x_763:
        /* <DEDUP_REMOVED lines=16> */
.L_x_764:
[----:B------:R-:W-:Y:S05]  /*2060*/  BSYNC.RECONVERGENT B2 ;  /* 0x0000000000027941 */ /* 0x000fea0003800200 */
.L_x_762:
        /* <DEDUP_REMOVED lines=39> */
.L_x_766:
[----:B------:R-:W-:Y:S01]  /*22e0*/  MOV R34, R50 ;  /* 0x0000003200227202 */ /* 0x000fe20000000f00 */
        /* <DEDUP_REMOVED lines=15> */
.L_x_767:
[----:B------:R-:W-:Y:S05]  /*23e0*/  BSYNC.RECONVERGENT B2 ;  /* 0x0000000000027941 */ /* 0x000fea0003800200 */
.L_x_765:
        /* <DEDUP_REMOVED lines=39> */
.L_x_769:
        /* <DEDUP_REMOVED lines=16> */
.L_x_770:
[----:B------:R-:W-:Y:S05]  /*2760*/  BSYNC.RECONVERGENT B2 ;  /* 0x0000000000027941 */ /* 0x000fea0003800200 */
.L_x_768:
        /* <DEDUP_REMOVED lines=39> */
.L_x_772:
        /* <DEDUP_REMOVED lines=16> */
.L_x_773:
[----:B------:R-:W-:Y:S05]  /*2ae0*/  BSYNC.RECONVERGENT B2 ;  /* 0x0000000000027941 */ /* 0x000fea0003800200 */
.L_x_771:
        /* <DEDUP_REMOVED lines=38> */
.L_x_775:
        /* <DEDUP_REMOVED lines=16> */
.L_x_776:
[----:B------:R-:W-:Y:S05]  /*2e50*/  BSYNC.RECONVERGENT B2 ;  /* 0x0000000000027941 */ /* 0x000fea0003800200 */
.L_x_774:
        /* <DEDUP_REMOVED lines=13> */
.L_x_752:
        /* <DEDUP_REMOVED lines=36> */
.L_x_781:
        /* <DEDUP_REMOVED lines=15> */
.L_x_782:
[----:B------:R-:W-:Y:S05]  /*3260*/  BSYNC.RECONVERGENT B2 ;  /* 0x0000000000027941 */ /* 0x000fea0003800200 */
.L_x_780:
        /* <DEDUP_REMOVED lines=40> */
.L_x_784:
        /* <DEDUP_REMOVED lines=16> */
.L_x_785:
[----:B------:R-:W-:Y:S05]  /*35f0*/  BSYNC.RECONVERGENT B2 ;  /* 0x0000000000027941 */ /* 0x000fea0003800200 */
.L_x_783:
        /* <DEDUP_REMOVED lines=39> */
.L_x_787:
        /* <DEDUP_REMOVED lines=16> */
.L_x_788:
[----:B------:R-:W-:Y:S05]  /*3970*/  BSYNC.RECONVERGENT B2 ;  /* 0x0000000000027941 */ /* 0x000fea0003800200 */
.L_x_786:
        /* <DEDUP_REMOVED lines=38> */
.L_x_790:
        /* <DEDUP_REMOVED lines=17> */
.L_x_791:
[----:B------:R-:W-:Y:S05]  /*3cf0*/  BSYNC.RECONVERGENT B2 ;  /* 0x0000000000027941 */ /* 0x000fea0003800200 */
.L_x_789:
        /* <DEDUP_REMOVED lines=10> */
.L_x_779:
        /* <DEDUP_REMOVED lines=34> */
.L_x_794:
        /* <DEDUP_REMOVED lines=15> */
.L_x_795:
[----:B------:R-:W-:Y:S05]  /*40b0*/  BSYNC.RECONVERGENT B2 ;  /* 0x0000000000027941 */ /* 0x000fea0003800200 */
.L_x_793:
        /* <DEDUP_REMOVED lines=39> */
.L_x_797:
        /* <DEDUP_REMOVED lines=17> */
.L_x_798:
[----:B------:R-:W-:Y:S05]  /*4440*/  BSYNC.RECONVERGENT B2 ;  /* 0x0000000000027941 */ /* 0x000fea0003800200 */
.L_x_796:
        /* <DEDUP_REMOVED lines=10> */
.L_x_792:
        /* <DEDUP_REMOVED lines=35> */
.L_x_800:
        /* <DEDUP_REMOVED lines=15> */
.L_x_801:
[----:B------:R-:W-:Y:S05]  /*4810*/  BSYNC.RECONVERGENT B2 ;  /* 0x0000000000027941 */ /* 0x000fea0003800200 */
.L_x_799:
        /* <DEDUP_REMOVED lines=9> */
.L_x_778:
        /* <DEDUP_REMOVED lines=11> */
.L_x_751:
[----:B------:R-:W-:Y:S05]  /*4960*/  BSYNC.RECONVERGENT B1 ;  /* 0x0000000000017941 */ /* 0x000fea0003800200 */
.L_x_750:
        /* <DEDUP_REMOVED lines=16> */
.L_x_829:
        /* <DEDUP_REMOVED lines=31> */
.L_x_806:
[----:B------:R-:W-:Y:S01]  /*4c60*/  MOV R34, R32 ;  /* 0x0000002000227202 */ /* 0x000fe20000000f00 */
[----:B------:R-:W-:Y:S01]  /*4c70*/  IMAD.MOV.U32 R26, RZ, RZ, R48 ;  /* 0x000000ffff1a7224 */ /* 0x000fe200078e0030 */
[----:B------:R-:W-:Y:S02]  /*4c80*/  MOV R27, R49 ;  /* 0x00000031001b7202 */ /* 0x000fe40000000f00 */
[----:B------:R-:W-:-:S07]  /*4c90*/  MOV R24, 0x4cb0 ;  /* 0x00004cb000187802 */ /* 0x000fce0000000f00 */
[----:B-----5:R-:W-:Y:S05]  /*4ca0*/  CALL.REL.NOINC `($__internal_11_$__cuda_sm20_div_u64) ;  /* 0x0000019400307944 */ /* 0x020fea0003c00000 */
        /* <DEDUP_REMOVED lines=10> */
.L_x_807:
[----:B------:R-:W-:Y:S05]  /*4d50*/  BSYNC.RECONVERGENT B2 ;  /* 0x0000000000027941 */ /* 0x000fea0003800200 */
.L_x_805:
        /* <DEDUP_REMOVED lines=40> */
.L_x_809:
[----:B------:R-:W-:Y:S01]  /*4fe0*/  IMAD.MOV.U32 R34, RZ, RZ, R48 ;  /* 0x000000ffff227224 */ /* 0x000fe200078e0030 */
[----:B------:R-:W-:Y:S01]  /*4ff0*/  MOV R31, R49 ;  /* 0x00000031001f7202 */ /* 0x000fe20000000f00 */
[----:B------:R-:W-:Y:S01]  /*5000*/  IMAD.MOV.U32 R26, RZ, RZ, R52 ;  /* 0x000000ffff1a7224 */ /* 0x000fe200078e0034 */
[----:B------:R-:W-:Y:S02]  /*5010*/  MOV R27, R53 ;  /* 0x00000035001b7202 */ /* 0x000fe40000000f00 */
[----:B------:R-:W-:-:S07]  /*5020*/  MOV R24, 0x5040 ;  /* 0x0000504000187802 */ /* 0x000fce0000000f00 */
[----:B-----5:R-:W-:Y:S05]  /*5030*/  CALL.REL.NOINC `($__internal_11_$__cuda_sm20_div_u64) ;  /* 0x00000190004c7944 */ /* 0x020fea0003c00000 */
        /* <DEDUP_REMOVED lines=10> */
.L_x_810:
[----:B------:R-:W-:Y:S05]  /*50e0*/  BSYNC.RECONVERGENT B2 ;  /* 0x0000000000027941 */ /* 0x000fea0003800200 */
.L_x_808:
        /* <DEDUP_REMOVED lines=39> */
.L_x_812:
[----:B------:R-:W-:Y:S01]  /*5360*/  MOV R34, R48 ;  /* 0x0000003000227202 */ /* 0x000fe20000000f00 */
[----:B------:R-:W-:Y:S01]  /*5370*/  IMAD.MOV.U32 R31, RZ, RZ, R49 ;  /* 0x000000ffff1f7224 */ /* 0x000fe200078e0031 */
[----:B------:R-:W-:Y:S01]  /*5380*/  MOV R26, R32 ;  /* 0x00000020001a7202 */ /* 0x000fe20000000f00 */
[----:B------:R-:W-:Y:S01]  /*5390*/  IMAD.MOV.U32 R27, RZ, RZ, R33 ;  /* 0x000000ffff1b7224 */ /* 0x000fe200078e0021 */
[----:B------:R-:W-:-:S07]  /*53a0*/  MOV R24, 0x53c0 ;  /* 0x000053c000187802 */ /* 0x000fce0000000f00 */
[----:B-----5:R-:W-:Y:S05]  /*53b0*/  CALL.REL.NOINC `($__internal_11_$__cuda_sm20_div_u64) ;  /* 0x0000018c006c7944 */ /* 0x020fea0003c00000 */
        /* <DEDUP_REMOVED lines=10> */
.L_x_813:
[----:B------:R-:W-:Y:S05]  /*5460*/  BSYNC.RECONVERGENT B2 ;  /* 0x0000000000027941 */ /* 0x000fea0003800200 */
.L_x_811:
        /* <DEDUP_REMOVED lines=39> */
.L_x_815:
        /* <DEDUP_REMOVED lines=16> */
.L_x_816:
[----:B------:R-:W-:Y:S05]  /*57e0*/  BSYNC.RECONVERGENT B2 ;  /* 0x0000000000027941 */ /* 0x000fea0003800200 */
.L_x_814:
        /* <DEDUP_REMOVED lines=39> */
.L_x_818:
[----:B------:R-:W-:Y:S01]  /*5a60*/  MOV R34, R32 ;  /* 0x0000002000227202 */ /* 0x000fe20000000f00 */
[----:B------:R-:W-:Y:S01]  /*5a70*/  IMAD.MOV.U32 R31, RZ, RZ, R33 ;  /* 0x000000ffff1f7224 */ /* 0x000fe200078e0021 */
[----:B------:R-:W-:Y:S01]  /*5a80*/  MOV R26, R48 ;  /* 0x00000030001a7202 */ /* 0x000fe20000000f00 */
[----:B------:R-:W-:Y:S01]  /*5a90*/  IMAD.MOV.U32 R27, RZ, RZ, R49 ;  /* 0x000000ffff1b7224 */ /* 0x000fe200078e0031 */
[----:B------:R-:W-:-:S07]  /*5aa0*/  MOV R24, 0x5ac0 ;  /* 0x00005ac000187802 */ /* 0x000fce0000000f00 */
[----:B-----5:R-:W-:Y:S05]  /*5ab0*/  CALL.REL.NOINC `($__internal_11_$__cuda_sm20_div_u64) ;  /* 0x0000018400ac7944 */ /* 0x020fea0003c00000 */
        /* <DEDUP_REMOVED lines=10> */
.L_x_819:
[----:B------:R-:W-:Y:S05]  /*5b60*/  BSYNC.RECONVERGENT B2 ;  /* 0x0000000000027941 */ /* 0x000fea0003800200 */
.L_x_817:
        /* <DEDUP_REMOVED lines=39> */
.L_x_821:
        /* <DEDUP_REMOVED lines=16> */
.L_x_822:
[----:B------:R-:W-:Y:S05]  /*5ee0*/  BSYNC.RECONVERGENT B2 ;  /* 0x0000000000027941 */ /* 0x000fea0003800200 */
.L_x_820:
        /* <DEDUP_REMOVED lines=39> */
.L_x_824:
        /* <DEDUP_REMOVED lines=16> */
.L_x_825:
[----:B------:R-:W-:Y:S05]  /*6260*/  BSYNC.RECONVERGENT B2 ;  /* 0x0000000000027941 */ /* 0x000fea0003800200 */
.L_x_823:
        /* <DEDUP_REMOVED lines=40> */
.L_x_827:
        /* <DEDUP_REMOVED lines=17> */
.L_x_828:
[----:B------:R-:W-:Y:S05]  /*6600*/  BSYNC.RECONVERGENT B2 ;  /* 0x0000000000027941 */ /* 0x000fea0003800200 */
.L_x_826:
        /* <DEDUP_REMOVED lines=17> */
.L_x_804:
        /* <DEDUP_REMOVED lines=37> */
.L_x_833:
        /* <DEDUP_REMOVED lines=15> */
.L_x_834:
[----:B------:R-:W-:Y:S05]  /*6a60*/  BSYNC.RECONVERGENT B2 ;  /* 0x0000000000027941 */ /* 0x000fea0003800200 */
.L_x_832:
        /* <DEDUP_REMOVED lines=40> */
.L_x_836:
        /* <DEDUP_REMOVED lines=16> */
.L_x_837:
[----:B------:R-:W-:Y:S05]  /*6df0*/  BSYNC.RECONVERGENT B2 ;  /* 0x0000000000027941 */ /* 0x000fea0003800200 */
.L_x_835:
        /* <DEDUP_REMOVED lines=39> */
.L_x_839:
        /* <DEDUP_REMOVED lines=16> */
.L_x_840:
[----:B------:R-:W-:Y:S05]  /*7170*/  BSYNC.RECONVERGENT B2 ;  /* 0x0000000000027941 */ /* 0x000fea0003800200 */
.L_x_838:
        /* <DEDUP_REMOVED lines=40> */
.L_x_842:
        /* <DEDUP_REMOVED lines=16> */
.L_x_843:
[----:B------:R-:W-:Y:S05]  /*7500*/  BSYNC.RECONVERGENT B2 ;  /* 0x0000000000027941 */ /* 0x000fea0003800200 */
.L_x_841:
        /* <DEDUP_REMOVED lines=9> */
.L_x_831:
        /* <DEDUP_REMOVED lines=35> */
.L_x_846:
[----:B------:R-:W-:Y:S01]  /*77d0*/  IMAD.MOV.U32 R34, RZ, RZ, R32 ;  /* 0x000000ffff227224 */ /* 0x000fe200078e0020 */
[----:B------:R-:W-:Y:S01]  /*77e0*/  MOV R26, R48 ;  /* 0x00000030001a7202 */ /* 0x000fe20000000f00 */
[----:B------:R-:W-:Y:S01]  /*77f0*/  IMAD.MOV.U32 R27, RZ, RZ, R49 ;  /* 0x000000ffff1b7224 */ /* 0x000fe200078e0031 */
[----:B------:R-:W-:-:S07]  /*7800*/  MOV R24, 0x7820 ;  /* 0x0000782000187802 */ /* 0x000fce0000000f00 */
[----:B-----5:R-:W-:Y:S05]  /*7810*/  CALL.REL.NOINC `($__internal_11_$__cuda_sm20_div_u64) ;  /* 0x0000016800547944 */ /* 0x020fea0003c00000 */
        /* <DEDUP_REMOVED lines=10> */
.L_x_847:
[----:B------:R-:W-:Y:S05]  /*78c0*/  BSYNC.RECONVERGENT B2 ;  /* 0x0000000000027941 */ /* 0x000fea0003800200 */
.L_x_845:
        /* <DEDUP_REMOVED lines=41> */
.L_x_849:
        /* <DEDUP_REMOVED lines=17> */
.L_x_850:
[----:B------:R-:W-:Y:S05]  /*7c70*/  BSYNC.RECONVERGENT B2 ;  /* 0x0000000000027941 */ /* 0x000fea0003800200 */
.L_x_848:
        /* <DEDUP_REMOVED lines=10> */
.L_x_844:
        /* <DEDUP_REMOVED lines=35> */
.L_x_852:
        /* <DEDUP_REMOVED lines=16> */
.L_x_853:
[----:B------:R-:W-:Y:S05]  /*8050*/  BSYNC.RECONVERGENT B2 ;  /* 0x0000000000027941 */ /* 0x000fea0003800200 */
.L_x_851:
        /* <DEDUP_REMOVED lines=10> */
.L_x_830:
        /* <DEDUP_REMOVED lines=11> */
.L_x_803:
[----:B------:R-:W-:Y:S05]  /*81b0*/  BSYNC.RECONVERGENT B1 ;  /* 0x0000000000017941 */ /* 0x000fea0003800200 */
.L_x_802:
        /* <DEDUP_REMOVED lines=16> */
.L_x_881:
        /* <DEDUP_REMOVED lines=31> */
.L_x_858:
        /* <DEDUP_REMOVED lines=15> */
.L_x_859:
[----:B------:R-:W-:Y:S05]  /*85a0*/  BSYNC.RECONVERGENT B2 ;  /* 0x0000000000027941 */ /* 0x000fea0003800200 */
.L_x_857:
        /* <DEDUP_REMOVED lines=40> */
.L_x_861:
        /* <DEDUP_REMOVED lines=16> */
.L_x_862:
[----:B------:R-:W-:Y:S05]  /*8930*/  BSYNC.RECONVERGENT B2 ;  /* 0x0000000000027941 */ /* 0x000fea0003800200 */
.L_x_860:
        /* <DEDUP_REMOVED lines=39> */
.L_x_864:
        /* <DEDUP_REMOVED lines=16> */
.L_x_865:
[----:B------:R-:W-:Y:S05]  /*8cb0*/  BSYNC.RECONVERGENT B2 ;  /* 0x0000000000027941 */ /* 0x000fea0003800200 */
.L_x_863:
        /* <DEDUP_REMOVED lines=39> */
.L_x_867:
        /* <DEDUP_REMOVED lines=16> */
.L_x_868:
[----:B------:R-:W-:Y:S05]  /*9030*/  BSYNC.RECONVERGENT B2 ;  /* 0x0000000000027941 */ /* 0x000fea0003800200 */
.L_x_866:
        /* <DEDUP_REMOVED lines=39> */
.L_x_870:
        /* <DEDUP_REMOVED lines=16> */
.L_x_871:
[----:B------:R-:W-:Y:S05]  /*93b0*/  BSYNC.RECONVERGENT B2 ;  /* 0x0000000000027941 */ /* 0x000fea0003800200 */
.L_x_869:
        /* <DEDUP_REMOVED lines=39> */
.L_x_873:
        /* <DEDUP_REMOVED lines=16> */
.L_x_874:
[----:B------:R-:W-:Y:S05]  /*9730*/  BSYNC.RECONVERGENT B2 ;  /* 0x0000000000027941 */ /* 0x000fea0003800200 */
.L_x_872:
        /* <DEDUP_REMOVED lines=39> */
.L_x_876:
        /* <DEDUP_REMOVED lines=16> */
.L_x_877:
[----:B------:R-:W-:Y:S05]  /*9ab0*/  BSYNC.RECONVERGENT B2 ;  /* 0x0000000000027941 */ /* 0x000fea0003800200 */
.L_x_875:
        /* <DEDUP_REMOVED lines=40> */
.L_x_879:
        /* <DEDUP_REMOVED lines=17> */
.L_x_880:
[----:B------:R-:W-:Y:S05]  /*9e50*/  BSYNC.RECONVERGENT B2 ;  /* 0x0000000000027941 */ /* 0x000fea0003800200 */
.L_x_878:
        /* <DEDUP_REMOVED lines=17> */
.L_x_856:
        /* <DEDUP_REMOVED lines=37> */
.L_x_885:
        /* <DEDUP_REMOVED lines=15> */
.L_x_886:
[----:B------:R-:W-:Y:S05]  /*a2b0*/  BSYNC.RECONVERGENT B2 ;  /* 0x0000000000027941 */ /* 0x000fea0003800200 */
.L_x_884:
        /* <DEDUP_REMOVED lines=40> */
.L_x_888:
        /* <DEDUP_REMOVED lines=16> */
.L_x_889:
[----:B------:R-:W-:Y:S05]  /*a640*/  BSYNC.RECONVERGENT B2 ;  /* 0x0000000000027941 */ /* 0x000fea0003800200 */
.L_x_887:
        /* <DEDUP_REMOVED lines=39> */
.L_x_891:
        /* <DEDUP_REMOVED lines=16> */
.L_x_892:
[----:B------:R-:W-:Y:S05]  /*a9c0*/  BSYNC.RECONVERGENT B2 ;  /* 0x0000000000027941 */ /* 0x000fea0003800200 */
.L_x_890:
        /* <DEDUP_REMOVED lines=40> */
.L_x_894:
        /* <DEDUP_REMOVED lines=16> */
.L_x_895:
[----:B------:R-:W-:Y:S05]  /*ad50*/  BSYNC.RECONVERGENT B2 ;  /* 0x0000000000027941 */ /* 0x000fea0003800200 */
.L_x_893:
        /* <DEDUP_REMOVED lines=9> */
.L_x_883:
        /* <DEDUP_REMOVED lines=35> */
.L_x_898:
        /* <DEDUP_REMOVED lines=15> */
.L_x_899:
[----:B------:R-:W-:Y:S05]  /*b110*/  BSYNC.RECONVERGENT B2 ;  /* 0x0000000000027941 */ /* 0x000fea0003800200 */
.L_x_897:
        /* <DEDUP_REMOVED lines=41> */
.L_x_901:
        /* <DEDUP_REMOVED lines=17> */
.L_x_902:
[----:B------:R-:W-:Y:S05]  /*b4c0*/  BSYNC.RECONVERGENT B2 ;  /* 0x0000000000027941 */ /* 0x000fea0003800200 */
.L_x_900:
        /* <DEDUP_REMOVED lines=10> */
.L_x_896:
        /* <DEDUP_REMOVED lines=35> */
.L_x_904:
        /* <DEDUP_REMOVED lines=16> */
.L_x_905:
[----:B------:R-:W-:Y:S05]  /*b8a0*/  BSYNC.RECONVERGENT B2 ;  /* 0x0000000000027941 */ /* 0x000fea0003800200 */
.L_x_903:
        /* <DEDUP_REMOVED lines=10> */
.L_x_882:
        /* <DEDUP_REMOVED lines=11> */
.L_x_855:
[----:B------:R-:W-:Y:S05]  /*ba00*/  BSYNC.RECONVERGENT B1 ;  /* 0x0000000000017941 */ /* 0x000fea0003800200 */
.L_x_854:
        /* <DEDUP_REMOVED lines=15> */
.L_x_932:
        /* <DEDUP_REMOVED lines=31> */
.L_x_909:
        /* <DEDUP_REMOVED lines=15> */
.L_x_910:
[----:B------:R-:W-:Y:S05]  /*bde0*/  BSYNC.RECONVERGENT B1 ;  /* 0x0000000000017941 */ /* 0x000fea0003800200 */
.L_x_908:
        /* <DEDUP_REMOVED lines=40> */
.L_x_912:
        /* <DEDUP_REMOVED lines=16> */
.L_x_913:
[----:B------:R-:W-:Y:S05]  /*c170*/  BSYNC.RECONVERGENT B1 ;  /* 0x0000000000017941 */ /* 0x000fea0003800200 */
.L_x_911:
        /* <DEDUP_REMOVED lines=39> */
.L_x_915:
        /* <DEDUP_REMOVED lines=16> */
.L_x_916:
[----:B------:R-:W-:Y:S05]  /*c4f0*/  BSYNC.RECONVERGENT B1 ;  /* 0x0000000000017941 */ /* 0x000fea0003800200 */
.L_x_914:
        /* <DEDUP_REMOVED lines=39> */
.L_x_918:
        /* <DEDUP_REMOVED lines=16> */
.L_x_919:
[----:B------:R-:W-:Y:S05]  /*c870*/  BSYNC.RECONVERGENT B1 ;  /* 0x0000000000017941 */ /* 0x000fea0003800200 */
.L_x_917:
        /* <DEDUP_REMOVED lines=39> */
.L_x_921:
        /* <DEDUP_REMOVED lines=16> */
.L_x_922:
[----:B------:R-:W-:Y:S05]  /*cbf0*/  BSYNC.RECONVERGENT B1 ;  /* 0x0000000000017941 */ /* 0x000fea0003800200 */
.L_x_920:
        /* <DEDUP_REMOVED lines=39> */
.L_x_924:
        /* <DEDUP_REMOVED lines=16> */
.L_x_925:
[----:B------:R-:W-:Y:S05]  /*cf70*/  BSYNC.RECONVERGENT B1 ;  /* 0x0000000000017941 */ /* 0x000fea0003800200 */
.L_x_923:
        /* <DEDUP_REMOVED lines=39> */
.L_x_927:
        /* <DEDUP_REMOVED lines=16> */
.L_x_928:
[----:B------:R-:W-:Y:S05]  /*d2f0*/  BSYNC.RECONVERGENT B1 ;  /* 0x0000000000017941 */ /* 0x000fea0003800200 */
.L_x_926:
        /* <DEDUP_REMOVED lines=40> */
.L_x_930:
        /* <DEDUP_REMOVED lines=17> */
.L_x_931:
[----:B------:R-:W-:Y:S05]  /*d690*/  BSYNC.RECONVERGENT B1 ;  /* 0x0000000000017941 */ /* 0x000fea0003800200 */
.L_x_929:
        /* <DEDUP_REMOVED lines=17> */
.L_x_907:
        /* <DEDUP_REMOVED lines=37> */
.L_x_936:
        /* <DEDUP_REMOVED lines=15> */
.L_x_937:
[----:B------:R-:W-:Y:S05]  /*daf0*/  BSYNC.RECONVERGENT B1 ;  /* 0x0000000000017941 */ /* 0x000fea0003800200 */
.L_x_935:
        /* <DEDUP_REMOVED lines=40> */
.L_x_939:
        /* <DEDUP_REMOVED lines=16> */
.L_x_940:
[----:B------:R-:W-:Y:S05]  /*de80*/  BSYNC.RECONVERGENT B1 ;  /* 0x0000000000017941 */ /* 0x000fea0003800200 */
.L_x_938:
        /* <DEDUP_REMOVED lines=39> */
.L_x_942:
        /* <DEDUP_REMOVED lines=16> */
.L_x_943:
[----:B------:R-:W-:Y:S05]  /*e200*/  BSYNC.RECONVERGENT B1 ;  /* 0x0000000000017941 */ /* 0x000fea0003800200 */
.L_x_941:
        /* <DEDUP_REMOVED lines=40> */
.L_x_945:
        /* <DEDUP_REMOVED lines=16> */
.L_x_946:
[----:B------:R-:W-:Y:S05]  /*e590*/  BSYNC.RECONVERGENT B1 ;  /* 0x0000000000017941 */ /* 0x000fea0003800200 */
.L_x_944:
        /* <DEDUP_REMOVED lines=9> */
.L_x_934:
        /* <DEDUP_REMOVED lines=35> */
.L_x_949:
        /* <DEDUP_REMOVED lines=15> */
.L_x_950:
[----:B------:R-:W-:Y:S05]  /*e950*/  BSYNC.RECONVERGENT B1 ;  /* 0x0000000000017941 */ /* 0x000fea0003800200 */
.L_x_948:
        /* <DEDUP_REMOVED lines=41> */
.L_x_952:
        /* <DEDUP_REMOVED lines=17> */
.L_x_953:
[----:B------:R-:W-:Y:S05]  /*ed00*/  BSYNC.RECONVERGENT B1 ;  /* 0x0000000000017941 */ /* 0x000fea0003800200 */
.L_x_951:
        /* <DEDUP_REMOVED lines=10> */
.L_x_947:
        /* <DEDUP_REMOVED lines=35> */
.L_x_955:
        /* <DEDUP_REMOVED lines=16> */
.L_x_956:
[----:B------:R-:W-:Y:S05]  /*f0e0*/  BSYNC.RECONVERGENT B1 ;  /* 0x0000000000017941 */ /* 0x000fea0003800200 */
.L_x_954:
        /* <DEDUP_REMOVED lines=10> */
.L_x_933:
        /* <DEDUP_REMOVED lines=12> */
.L_x_749:
        /* <DEDUP_REMOVED lines=51> */
.L_x_906:
[----:B------:R-:W-:Y:S05]  /*f580*/  BSYNC.RECONVERGENT B0 ;  /* 0x0000000000007941 */ /* 0x000fea0003800200 */
.L_x_748:
        /* <DEDUP_REMOVED lines=19> */
.L_x_985:
        /* <DEDUP_REMOVED lines=31> */
.L_x_962:
        /* <DEDUP_REMOVED lines=15> */
.L_x_963:
[----:B------:R-:W-:Y:S05]  /*f9a0*/  BSYNC.RECONVERGENT B1 ;  /* 0x0000000000017941 */ /* 0x000fea0003800200 */
.L_x_961:
        /* <DEDUP_REMOVED lines=39> */
.L_x_965:
        /* <DEDUP_REMOVED lines=16> */
.L_x_966:
[----:B------:R-:W-:Y:S05]  /*fd20*/  BSYNC.RECONVERGENT B1 ;  /* 0x0000000000017941 */ /* 0x000fea0003800200 */
.L_x_964:
        /* <DEDUP_REMOVED lines=38> */
.L_x_968:
        /* <DEDUP_REMOVED lines=16> */
.L_x_969:
[----:B------:R-:W-:Y:S05]  /*10090*/  BSYNC.RECONVERGENT B1 ;  /* 0x0000000000017941 */ /* 0x000fea0003800200 */
.L_x_967:
        /* <DEDUP_REMOVED lines=38> */
.L_x_971:
        /* <DEDUP_REMOVED lines=16> */
.L_x_972:
[----:B------:R-:W-:Y:S05]  /*10400*/  BSYNC.RECONVERGENT B1 ;  /* 0x0000000000017941 */ /* 0x000fea0003800200 */
.L_x_970:
        /* <DEDUP_REMOVED lines=38> */
.L_x_974:
        /* <DEDUP_REMOVED lines=16> */
.L_x_975:
[----:B------:R-:W-:Y:S05]  /*10770*/  BSYNC.RECONVERGENT B1 ;  /* 0x0000000000017941 */ /* 0x000fea0003800200 */
.L_x_973:
        /* <DEDUP_REMOVED lines=38> */
.L_x_977:
        /* <DEDUP_REMOVED lines=16> */
.L_x_978:
[----:B------:R-:W-:Y:S05]  /*10ae0*/  BSYNC.RECONVERGENT B1 ;  /* 0x0000000000017941 */ /* 0x000fea0003800200 */
.L_x_976:
        /* <DEDUP_REMOVED lines=38> */
.L_x_980:
        /* <DEDUP_REMOVED lines=16> */
.L_x_981:
[----:B------:R-:W-:Y:S05]  /*10e50*/  BSYNC.RECONVERGENT B1 ;  /* 0x0000000000017941 */ /* 0x000fea0003800200 */
.L_x_979:
        /* <DEDUP_REMOVED lines=37> */
.L_x_983:
        /* <DEDUP_REMOVED lines=17> */
.L_x_984:
[----:B------:R-:W-:Y:S05]  /*111c0*/  BSYNC.RECONVERGENT B1 ;  /* 0x0000000000017941 */ /* 0x000fea0003800200 */
.L_x_982:
        /* <DEDUP_REMOVED lines=15> */
.L_x_960:
        /* <DEDUP_REMOVED lines=39> */
.L_x_991:
        /* <DEDUP_REMOVED lines=15> */
.L_x_992:
[----:B------:R-:W-:Y:S05]  /*11620*/  BSYNC.RECONVERGENT B3 ;  /* 0x0000000000037941 */ /* 0x000fea0003800200 */
.L_x_990:
        /* <DEDUP_REMOVED lines=39> */
.L_x_994:
        /* <DEDUP_REMOVED lines=16> */
.L_x_995:
[----:B------:R-:W-:Y:S05]  /*119a0*/  BSYNC.RECONVERGENT B3 ;  /* 0x0000000000037941 */ /* 0x000fea0003800200 */
.L_x_993:
        /* <DEDUP_REMOVED lines=38> */
.L_x_997:
        /* <DEDUP_REMOVED lines=16> */
.L_x_998:
[----:B------:R-:W-:Y:S05]  /*11d10*/  BSYNC.RECONVERGENT B3 ;  /* 0x0000000000037941 */ /* 0x000fea0003800200 */
.L_x_996:
        /* <DEDUP_REMOVED lines=37> */
.L_x_1000:
        /* <DEDUP_REMOVED lines=17> */
.L_x_1001:
[----:B------:R-:W-:Y:S05]  /*12080*/  BSYNC.RECONVERGENT B3 ;  /* 0x0000000000037941 */ /* 0x000fea0003800200 */
.L_x_999:
        /* <DEDUP_REMOVED lines=8> */
.L_x_989:
[----:B------:R-:W-:Y:S05]  /*12110*/  BSYNC.RECONVERGENT B2 ;  /* 0x0000000000027941 */ /* 0x000fea0003800200 */
.L_x_988:
        /* <DEDUP_REMOVED lines=36> */
.L_x_1005:
        /* <DEDUP_REMOVED lines=15> */
.L_x_1006:
[----:B------:R-:W-:Y:S05]  /*12450*/  BSYNC.RECONVERGENT B3 ;  /* 0x0000000000037941 */ /* 0x000fea0003800200 */
.L_x_1004:
        /* <DEDUP_REMOVED lines=38> */
.L_x_1008:
        /* <DEDUP_REMOVED lines=17> */
.L_x_1009:
[----:B------:R-:W-:Y:S05]  /*127d0*/  BSYNC.RECONVERGENT B3 ;  /* 0x0000000000037941 */ /* 0x000fea0003800200 */
.L_x_1007:
        /* <DEDUP_REMOVED lines=8> */
.L_x_1003:
[----:B------:R-:W-:Y:S05]  /*12860*/  BSYNC.RECONVERGENT B2 ;  /* 0x0000000000027941 */ /* 0x000fea0003800200 */
.L_x_1002:
        /* <DEDUP_REMOVED lines=36> */
.L_x_1011:
[----:B------:R-:W-:Y:S01]  /*12ab0*/  MOV R34, R29 ;  /* 0x0000001d00227202 */ /* 0x000fe20000000f00 */
[----:B------:R-:W-:Y:S01]  /*12ac0*/  IMAD.MOV.U32 R26, RZ, RZ, R32 ;  /* 0x000000ffff1a7224 */ /* 0x000fe200078e0020 */
[----:B------:R-:W-:Y:S02]  /*12ad0*/  MOV R27, R33 ;  /* 0x00000021001b7202 */ /* 0x000fe40000000f00 */
[----:B------:R-:W-:-:S07]  /*12ae0*/  MOV R24, 0x12b00 ;  /* 0x00012b0000187802 */ /* 0x000fce0000000f00 */
[----:B-----5:R-:W-:Y:S05]  /*12af0*/  CALL.REL.NOINC `($__internal_11_$__cuda_sm20_div_u64) ;  /* 0x000000b4009c7944 */ /* 0x020fea0003c00000 */
        /* <DEDUP_REMOVED lines=11> */
.L_x_1012:
[----:B------:R-:W-:Y:S05]  /*12bb0*/  BSYNC.RECONVERGENT B2 ;  /* 0x0000000000027941 */ /* 0x000fea0003800200 */
.L_x_1010:
        /* <DEDUP_REMOVED lines=8> */
.L_x_987:
[----:B------:R-:W-:Y:S05]  /*12c40*/  BSYNC.RECONVERGENT B1 ;  /* 0x0000000000017941 */ /* 0x000fea0003800200 */
.L_x_986:
[----:B------:R-:W0:Y:S01]  /*12c50*/  LDCU.64 UR4, c[0x0][0x5f0] ;  /* 0x0000be00ff0477ac */ /* 0x000e220008000a00 */
[----:B-----5:R-:W-:Y:S01]  /*12c60*/  HADD2.F32 R27, -RZ, R4.H0_H0 ;  /* 0x20000004ff1b7230 */ /* 0x020fe20000004100 */
[----:B------:R-:W-:Y:S01]  /*12c70*/  MOV R22, R25 ;  /* 0x0000001900167202 */ /* 0x000fe20000000f00 */
[----:B------:R-:W-:Y:S01]  /*12c80*/  IMAD.MOV.U32 R23, RZ, RZ, R28 ;  /* 0x000000ffff177224 */ /* 0x000fe200078e001c */
        /* <DEDUP_REMOVED lines=9> */
[C---:B--2---:R-:W-:Y:S02]  /*12d20*/  IADD3 R24, P1, PT, R22.reuse, UR10, RZ ;  /* 0x0000000a16187c10 */ /* 0x044fe4000ff3e0ff */
[----:B------:R-:W-:Y:S02]  /*12d30*/  IADD3 R25, PT, PT, R23, R25, RZ ;  /* 0x0000001917197210 */ /* 0x000fe40007ffe0ff */
[----:B------:R-:W-:Y:S02]  /*12d40*/  F2FP.F16.F32.PACK_AB R23, RZ, R27 ;  /* 0x0000001bff17723e */ /* 0x000fe400000000ff */
[----:B------:R-:W-:Y:S02]  /*12d50*/  LEA.HI.X R27, R22, UR9, R25, 0x1, P0 ;  /* 0x00000009161b7c11 */ /* 0x000fe400080f0c19 */
[----:B------:R-:W-:-:S03]  /*12d60*/  IADD3.X R25, PT, PT, R25, UR11, RZ, P1, !PT ;  /* 0x0000000b19197c10 */ /* 0x000fc60008ffe4ff */
[----:B------:R4:W-:Y:S04]  /*12d70*/  STG.E.U16 desc[UR6][R26.64], R23 ;  /* 0x000000171a007986 */ /* 0x0009e8000c101506 */
[----:B0-----:R4:W-:Y:S02]  /*12d80*/  STG.E.U8 desc[UR6][R24.64], R29 ;  /* 0x0000001d18007986 */ /* 0x0019e4000c101106 */
.L_x_959:
[----:B------:R-:W-:Y:S05]  /*12d90*/  BSYNC.RECONVERGENT B0 ;  /* 0x0000000000007941 */ /* 0x000fea0003800200 */
.L_x_958:
[----:B------:R-:W0:Y:S01]  /*12da0*/  LDCU.64 UR4, c[0x0][0x860] ;  /* 0x00010c00ff0477ac */ /* 0x000e220008000a00 */
[----:B------:R-:W-:Y:S01]  /*12db0*/  IADD3 R32, P1, PT, R17, R45, RZ ;  /* 0x0000002d11207210 */ /* 0x000fe20007f3e0ff */
[----:B------:R-:W-:Y:S04]  /*12dc0*/  BSSY.RECONVERGENT B0, `(.L_x_1013) ;  /* 0x0000376000007945 */ /* 0x000fe80003800200 */
[----:B------:R-:W-:Y:S01]  /*12dd0*/  IMAD.X R31, RZ, RZ, R40, P1 ;  /* 0x000000ffff1f7224 */ /* 0x000fe200008e0628 */
[----:B0-----:R-:W-:-:S04]  /*12de0*/  ISETP.GE.U32.AND P0, PT, R32, UR4, PT ;  /* 0x0000000420007c0c */ /* 0x001fc8000bf06070 */
[----:B------:R-:W-:-:S13]  /*12df0*/  ISETP.GE.U32.AND.EX P0, PT, R31, UR5, PT, P0 ;  /* 0x000000051f007c0c */ /* 0x000fda000bf06100 */
[----:B------:R-:W-:Y:S05]  /*12e00*/  @P0 BRA `(.L_x_1014) ;  /* 0x0000003400c40947 */ /* 0x000fea0003800000 */
[----:B------:R-:W0:Y:S01]  /*12e10*/  LDCU UR5, c[0x0][0x6b8] ;  /* 0x0000d700ff0577ac */ /* 0x000e220008000800 */
[----:B----4-:R-:W-:Y:S01]  /*12e20*/  CS2R R28, SRZ ;  /* 0x00000000001c7805 */ /* 0x010fe2000001ff00 */
[----:B------:R-:W4:Y:S01]  /*12e30*/  LDCU UR4, c[0x0][0x6b8] ;  /* 0x0000d700ff0477ac */ /* 0x000f220008000800 */
[----:B0-----:R-:W-:Y:S02]  /*12e40*/  MOV R33, UR5 ;  /* 0x0000000500217c02 */ /* 0x001fe40008000f00 */
[----:B----4-:R-:W-:-:S03]  /*12e50*/  MOV R30, UR4 ;  /* 0x00000004001e7c02 */ /* 0x010fc60008000f00 */
[----:B------:R-:W-:-:S05]  /*12e60*/  VIADD R8, R33, 0xfffffffe ;  /* 0xfffffffe21087836 */ /* 0x000fca0000000000 */
[----:B------:R-:W-:-:S13]  /*12e70*/  ISETP.GE.U32.AND P0, PT, R8, 0x7, PT ;  /* 0x000000070800780c */ /* 0x000fda0003f06070 */
[----:B------:R-:W-:Y:S05]  /*12e80*/  @!P0 BRA `(.L_x_1015) ;  /* 0x0000001c00048947 */ /* 0x000fea0003800000 */
[----:B-123--:R-:W-:-:S07]  /*12e90*/  IMAD.MOV.U32 R25, RZ, RZ, RZ ;  /* 0x000000ffff197224 */ /* 0x00efce00078e00ff */
.L_x_1040:
        /* <DEDUP_REMOVED lines=31> */
.L_x_1017:
        /* <DEDUP_REMOVED lines=15> */
.L_x_1018:
[----:B------:R-:W-:Y:S05]  /*13180*/  BSYNC.RECONVERGENT B1 ;  /* 0x0000000000017941 */ /* 0x000fea0003800200 */
.L_x_1016:
        /* <DEDUP_REMOVED lines=39> */
.L_x_1020:
        /* <DEDUP_REMOVED lines=16> */
.L_x_1021:
[----:B------:R-:W-:Y:S05]  /*13500*/  BSYNC.RECONVERGENT B1 ;  /* 0x0000000000017941 */ /* 0x000fea0003800200 */
.L_x_1019:
        /* <DEDUP_REMOVED lines=38> */
.L_x_1023:
        /* <DEDUP_REMOVED lines=16> */
.L_x_1024:
[----:B------:R-:W-:Y:S05]  /*13870*/  BSYNC.RECONVERGENT B1 ;  /* 0x0000000000017941 */ /* 0x000fea0003800200 */
.L_x_1022:
        /* <DEDUP_REMOVED lines=38> */
.L_x_1026:
        /* <DEDUP_REMOVED lines=16> */
.L_x_1027:
[----:B------:R-:W-:Y:S05]  /*13be0*/  BSYNC.RECONVERGENT B1 ;  /* 0x0000000000017941 */ /* 0x000fea0003800200 */
.L_x_1025:
        /* <DEDUP_REMOVED lines=38> */
.L_x_1029:
        /* <DEDUP_REMOVED lines=16> */
.L_x_1030:
[----:B------:R-:W-:Y:S05]  /*13f50*/  BSYNC.RECONVERGENT B1 ;  /* 0x0000000000017941 */ /* 0x000fea0003800200 */
.L_x_1028:
        /* <DEDUP_REMOVED lines=38> */
.L_x_1032:
        /* <DEDUP_REMOVED lines=16> */
.L_x_1033:
[----:B------:R-:W-:Y:S05]  /*142c0*/  BSYNC.RECONVERGENT B1 ;  /* 0x0000000000017941 */ /* 0x000fea0003800200 */
.L_x_1031:
        /* <DEDUP_REMOVED lines=38> */
.L_x_1035:
        /* <DEDUP_REMOVED lines=16> */
.L_x_1036:
[----:B------:R-:W-:Y:S05]  /*14630*/  BSYNC.RECONVERGENT B1 ;  /* 0x0000000000017941 */ /* 0x000fea0003800200 */
.L_x_1034:
        /* <DEDUP_REMOVED lines=38> */
.L_x_1038:
        /* <DEDUP_REMOVED lines=14> */
[----:B------:R-:W-:-:S03]  /*14980*/  MOV R31, R23 ;  /* 0x00000017001f7202 */ /* 0x000fc60000000f00 */
[----:B------:R-:W-:-:S07]  /*14990*/  IMAD.IADD R27, R27, 0x1, R29 ;  /* 0x000000011b1b7824 */ /* 0x000fce00078e021d */
.L_x_1039:
[----:B------:R-:W-:Y:S05]  /*149a0*/  BSYNC.RECONVERGENT B1 ;  /* 0x0000000000017941 */ /* 0x000fea0003800200 */
.L_x_1037:
[----:B------:R-:W0:Y:S01]  /*149b0*/  LDCU UR4, c[0x0][0x6b8] ;  /* 0x0000d700ff0477ac */ /* 0x000e220008000800 */
[----:B------:R-:W1:Y:S01]  /*149c0*/  LDC.64 R28, c[0x0][R28+0x450] ;  /* 0x000114001c1c7b82 */ /* 0x000e620000000a00 */
[----:B------:R-:W-:Y:S02]  /*149d0*/  VIADD R25, R25, 0x8 ;  /* 0x0000000819197836 */ /* 0x000fe40000000000 */
[----:B------:R-:W-:Y:S02]  /*149e0*/  IMAD.MOV.U32 R23, RZ, RZ, R8 ;  /* 0x000000ffff177224 */ /* 0x000fe400078e0008 */
[----:B0-----:R-:W-:-:S05]  /*149f0*/  IMAD.U32 R33, RZ, RZ, UR4 ;  /* 0x00000004ff217e24 */ /* 0x001fca000f8e00ff */
[----:B------:R-:W-:Y:S01]  /*14a00*/  IADD3 R22, PT, PT, R33, -0x1, RZ ;  /* 0xffffffff21167810 */ /* 0x000fe20007ffe0ff */
[----:B-1----:R-:W-:-:S03]  /*14a10*/  IMAD R24, R29, R26, RZ ;  /* 0x0000001a1d187224 */ /* 0x002fc600078e02ff */
[----:B------:R-:W-:Y:S02]  /*14a20*/  LOP3.LUT R34, R22, 0xfffffff8, RZ, 0xc0, !PT ;  /* 0xfffffff816227812 */ /* 0x000fe400078ec0ff */
[----:B------:R-:W-:Y:S01]  /*14a30*/  MOV R22, R50 ;  /* 0x0000003200167202 */ /* 0x000fe20000000f00 */
[----:B------:R-:W-:Y:S01]  /*14a40*/  IMAD R27, R28, R27, R24 ;  /* 0x0000001b1c1b7224 */ /* 0x000fe200078e0218 */
[----:B------:R-:W-:-:S03]  /*14a50*/  ISETP.NE.AND P0, PT, R25, R34, PT ;  /* 0x000000221900720c */ /* 0x000fc60003f05270 */
[----:B------:R-:W-:-:S04]  /*14a60*/  IMAD.WIDE.U32 R22, R28, R26, R22 ;  /* 0x0000001a1c167225 */ /* 0x000fc800078e0016 */
[----:B------:R-:W-:Y:S01]  /*14a70*/  IMAD.IADD R28, R23, 0x1, R27 ;  /* 0x00000001171c7824 */ /* 0x000fe200078e021b */
[----:B------:R-:W-:-:S05]  /*14a80*/  MOV R29, R22 ;  /* 0x00000016001d7202 */ /* 0x000fca0000000f00 */
[----:B------:R-:W-:Y:S05]  /*14a90*/  @P0 BRA `(.L_x_1040) ;  /* 0xffffffe400000947 */ /* 0x000fea000383ffff */
.L_x_1015:
[----:B------:R-:W-:-:S04]  /*14aa0*/  IADD3 R8, PT, PT, R33, -0x1, RZ ;  /* 0xffffffff21087810 */ /* 0x000fc80007ffe0ff */
[----:B------:R-:W-:-:S13]  /*14ab0*/  LOP3.LUT P0, R22, R8, 0x7, RZ, 0xc0, !PT ;  /* 0x0000000708167812 */ /* 0x000fda000780c0ff */
[----:B------:R-:W-:Y:S05]  /*14ac0*/  @!P0 BRA `(.L_x_1041) ;  /* 0x0000001800448947 */ /* 0x000fea0003800000 */
[----:B------:R-:W-:-:S05]  /*14ad0*/  VIADD R22, R22, 0xffffffff ;  /* 0xffffffff16167836 */ /* 0x000fca0000000000 */
[----:B------:R-:W-:-:S13]  /*14ae0*/  ISETP.GE.U32.AND P0, PT, R22, 0x3, PT ;  /* 0x000000031600780c */ /* 0x000fda0003f06070 */
        /* <DEDUP_REMOVED lines=32> */
.L_x_1044:
        /* <DEDUP_REMOVED lines=15> */
.L_x_1045:
[----:B------:R-:W-:Y:S05]  /*14de0*/  BSYNC.RECONVERGENT B1 ;  /* 0x0000000000017941 */ /* 0x000fea0003800200 */
.L_x_1043:
        /* <DEDUP_REMOVED lines=39> */
.L_x_1047:
        /* <DEDUP_REMOVED lines=16> */
.L_x_1048:
[----:B------:R-:W-:Y:S05]  /*15160*/  BSYNC.RECONVERGENT B1 ;  /* 0x0000000000017941 */ /* 0x000fea0003800200 */
.L_x_1046:
        /* <DEDUP_REMOVED lines=38> */
.L_x_1050:
        /* <DEDUP_REMOVED lines=16> */
.L_x_1051:
[----:B------:R-:W-:Y:S05]  /*154d0*/  BSYNC.RECONVERGENT B1 ;  /* 0x0000000000017941 */ /* 0x000fea0003800200 */
.L_x_1049:
        /* <DEDUP_REMOVED lines=38> */
.L_x_1053:
        /* <DEDUP_REMOVED lines=16> */
.L_x_1054:
[----:B------:R-:W-:Y:S05]  /*15840*/  BSYNC.RECONVERGENT B1 ;  /* 0x0000000000017941 */ /* 0x000fea0003800200 */
.L_x_1052:
        /* <DEDUP_REMOVED lines=8> */
.L_x_1042:
[----:B------:R-:W-:-:S13]  /*158d0*/  LOP3.LUT P0, R8, R8, 0x3, RZ, 0xc0, !PT ;  /* 0x0000000308087812 */ /* 0x000fda000780c0ff */
[----:B------:R-:W-:Y:S05]  /*158e0*/  @!P0 BRA `(.L_x_1041) ;  /* 0x0000000800bc8947 */ /* 0x000fea0003800000 */
[----:B------:R-:W-:-:S13]  /*158f0*/  ISETP.NE.AND P0, PT, R8, 0x1, PT ;  /* 0x000000010800780c */ /* 0x000fda0003f05270 */
        /* <DEDUP_REMOVED lines=33> */
.L_x_1057:
        /* <DEDUP_REMOVED lines=15> */
.L_x_1058:
[----:B------:R-:W-:Y:S05]  /*15c00*/  BSYNC.RECONVERGENT B1 ;  /* 0x0000000000017941 */ /* 0x000fea0003800200 */
.L_x_1056:
[----:B------:R-:W-:Y:S01]  /*15c10*/  IADD3 R30, PT, PT, R30, -0x2, RZ ;  /* 0xfffffffe1e1e7810 */ /* 0x000fe20007ffe0ff */
        /* <DEDUP_REMOVED lines=39> */
.L_x_1060:
        /* <DEDUP_REMOVED lines=13> */
[----:B------:R-:W-:-:S04]  /*15f60*/  IMAD R31, R33, R35, R31 ;  /* 0x00000023211f7224 */ /* 0x000fc800078e021f */
[----:B------:R-:W-:Y:S01]  /*15f70*/  IMAD.IADD R27, R27, 0x1, R31 ;  /* 0x000000011b1b7824 */ /* 0x000fe200078e021f */
[----:B------:R-:W-:-:S07]  /*15f80*/  MOV R31, R23 ;  /* 0x00000017001f7202 */ /* 0x000fce0000000f00 */
.L_x_1061:
[----:B------:R-:W-:Y:S05]  /*15f90*/  BSYNC.RECONVERGENT B1 ;  /* 0x0000000000017941 */ /* 0x000fea0003800200 */
.L_x_1059:
[----:B------:R-:W0:Y:S01]  /*15fa0*/  LDC.64 R22, c[0x0][R8+0x450] ;  /* 0x0001140008167b82 */ /* 0x000e220000000a00 */
[----:B------:R-:W-:Y:S02]  /*15fb0*/  IMAD.MOV.U32 R24, RZ, RZ, R28 ;  /* 0x000000ffff187224 */ /* 0x000fe400078e001c */
[-C--:B0-----:R-:W-:Y:S02]  /*15fc0*/  IMAD R23, R23, R26.reuse, RZ ;  /* 0x0000001a17177224 */ /* 0x081fe400078e02ff */
[----:B------:R-:W-:-:S04]  /*15fd0*/  IMAD.WIDE.U32 R24, R22, R26, R24 ;  /* 0x0000001a16187225 */ /* 0x000fc800078e0018 */
[----:B------:R-:W-:Y:S01]  /*15fe0*/  IMAD R23, R22, R27, R23 ;  /* 0x0000001b16177224 */ /* 0x000fe200078e0217 */
[----:B------:R-:W-:-:S03]  /*15ff0*/  MOV R29, R24 ;  /* 0x00000018001d7202 */ /* 0x000fc60000000f00 */
[----:B------:R-:W-:-:S07]  /*16000*/  IMAD.IADD R28, R25, 0x1, R23 ;  /* 0x00000001191c7824 */ /* 0x000fce00078e0217 */
.L_x_1055:
        /* <DEDUP_REMOVED lines=12> */
[----:B-123--:R-:W0:Y:S01]  /*160d0*/  I2F.U32.RP R24, R48 ;  /* 0x0000003000187306 */ /* 0x00ee220000209000 */
        /* <DEDUP_REMOVED lines=23> */
.L_x_1063:
[----:B------:R-:W-:Y:S01]  /*16250*/  MOV R34, R32 ;  /* 0x0000002000227202 */ /* 0x000fe20000000f00 */
[----:B------:R-:W-:Y:S01]  /*16260*/  IMAD.MOV.U32 R26, RZ, RZ, R48 ;  /* 0x000000ffff1a7224 */ /* 0x000fe200078e0030 */
[----:B------:R-:W-:Y:S02]  /*16270*/  MOV R27, R49 ;  /* 0x00000031001b7202 */ /* 0x000fe40000000f00 */
[----:B-123--:R-:W-:-:S07]  /*16280*/  MOV R24, 0x162a0 ;  /* 0x000162a000187802 */ /* 0x00efce0000000f00 */
        /* <DEDUP_REMOVED lines=12> */
.L_x_1064:
[----:B------:R-:W-:Y:S05]  /*16350*/  BSYNC.RECONVERGENT B1 ;  /* 0x0000000000017941 */ /* 0x000fea0003800200 */
.L_x_1062:
        /* <DEDUP_REMOVED lines=8> */
.L_x_1041:
[----:B------:R-:W0:Y:S01]  /*163e0*/  LDCU.64 UR4, c[0x0][0x5f0] ;  /* 0x0000be00ff0477ac */ /* 0x000e220008000a00 */
[----:B-----5:R-:W-:Y:S01]  /*163f0*/  HADD2.F32 R8, -RZ, R3.H0_H0 ;  /* 0x20000003ff087230 */ /* 0x020fe20000004100 */
[----:B------:R-:W-:Y:S01]  /*16400*/  MOV R22, R29 ;  /* 0x0000001d00167202 */ /* 0x000fe20000000f00 */
[----:B------:R-:W-:Y:S01]  /*16410*/  IMAD.MOV.U32 R23, RZ, RZ, R28 ;  /* 0x000000ffff177224 */ /* 0x000fe200078e001c */
[----:B------:R-:W4:Y:S02]  /*16420*/  LDCU.64 UR8, c[0x0][0x520] ;  /* 0x0000a400ff0877ac */ /* 0x000f240008000a00 */
[----:B-123--:R-:W-:Y:S01]  /*16430*/  FMUL.FTZ R25, R7, R8 ;  /* 0x0000000807197220 */ /* 0x00efe20000410000 */
[----:B------:R-:W1:Y:S01]  /*16440*/  LDCU.64 UR10, c[0x0][0x6c0] ;  /* 0x0000d800ff0a77ac */ /* 0x000e620008000a00 */
[----:B------:R-:W2:Y:S02]  /*16450*/  F2I.FTZ.U32.TRUNC.NTZ R7, R7 ;  /* 0x0000000700077305 */ /* 0x000ea4000021f000 */
[----:B------:R-:W-:-:S05]  /*16460*/  FMUL.FTZ R25, R38, R25 ;  /* 0x0000001926197220 */ /* 0x000fca0000410000 */
[----:B------:R-:W-:Y:S01]  /*16470*/  F2FP.F16.F32.PACK_AB R8, RZ, R25 ;  /* 0x00000019ff08723e */ /* 0x000fe200000000ff */
[----:B0-----:R-:W-:Y:S02]  /*16480*/  IMAD R31, R31, UR4, RZ ;  /* 0x000000041f1f7c24 */ /* 0x001fe4000f8e02ff */
[----:B------:R-:W-:-:S04]  /*16490*/  IMAD.WIDE.U32 R22, R32, UR4, R22 ;  /* 0x0000000420167c25 */ /* 0x000fc8000f8e0016 */
[----:B------:R-:W-:Y:S01]  /*164a0*/  IMAD R31, R32, UR5, R31 ;  /* 0x00000005201f7c24 */ /* 0x000fe2000f8e021f */
[C---:B----4-:R-:W-:Y:S02]  /*164b0*/  LEA R26, P0, R22.reuse, UR8, 0x1 ;  /* 0x00000008161a7c11 */ /* 0x050fe4000f8008ff */
[----:B-1----:R-:W-:Y:S02]  /*164c0*/  IADD3 R24, P1, PT, R22, UR10, RZ ;  /* 0x0000000a16187c10 */ /* 0x002fe4000ff3e0ff */
[----:B------:R-:W-:-:S04]  /*164d0*/  IADD3 R23, PT, PT, R23, R31, RZ ;  /* 0x0000001f17177210 */ /* 0x000fc80007ffe0ff */
[----:B------:R-:W-:Y:S02]  /*164e0*/  LEA.HI.X R27, R22, UR9, R23, 0x1, P0 ;  /* 0x00000009161b7c11 */ /* 0x000fe400080f0c17 */
[----:B------:R-:W-:-:S03]  /*164f0*/  IADD3.X R25, PT, PT, R23, UR11, RZ, P1, !PT ;  /* 0x0000000b17197c10 */ /* 0x000fc60008ffe4ff */
[----:B------:R0:W-:Y:S04]  /*16500*/  STG.E.U16 desc[UR6][R26.64], R8 ;  /* 0x000000081a007986 */ /* 0x0001e8000c101506 */
[----:B--2---:R0:W-:Y:S02]  /*16510*/  STG.E.U8 desc[UR6][R24.64], R7 ;  /* 0x0000000718007986 */ /* 0x0041e4000c101106 */
.L_x_1014:
[----:B------:R-:W-:Y:S05]  /*16520*/  BSYNC.RECONVERGENT B0 ;  /* 0x0000000000007941 */ /* 0x000fea0003800200 */
.L_x_1013:
        /* <DEDUP_REMOVED lines=17> */
.L_x_1092:
        /* <DEDUP_REMOVED lines=32> */
.L_x_1069:
        /* <DEDUP_REMOVED lines=16> */
.L_x_1070:
[----:B------:R-:W-:Y:S05]  /*16940*/  BSYNC.RECONVERGENT B1 ;  /* 0x0000000000017941 */ /* 0x000fea0003800200 */
.L_x_1068:
        /* <DEDUP_REMOVED lines=39> */
.L_x_1072:
        /* <DEDUP_REMOVED lines=16> */
.L_x_1073:
[----:B------:R-:W-:Y:S05]  /*16cc0*/  BSYNC.RECONVERGENT B1 ;  /* 0x0000000000017941 */ /* 0x000fea0003800200 */
.L_x_1071:
        /* <DEDUP_REMOVED lines=38> */
.L_x_1075:
        /* <DEDUP_REMOVED lines=17> */
.L_x_1076:
[----:B------:R-:W-:Y:S05]  /*17040*/  BSYNC.RECONVERGENT B1 ;  /* 0x0000000000017941 */ /* 0x000fea0003800200 */
.L_x_1074:
        /* <DEDUP_REMOVED lines=38> */
.L_x_1078:
        /* <DEDUP_REMOVED lines=16> */
.L_x_1079:
[----:B------:R-:W-:Y:S05]  /*173b0*/  BSYNC.RECONVERGENT B1 ;  /* 0x0000000000017941 */ /* 0x000fea0003800200 */
.L_x_1077:
        /* <DEDUP_REMOVED lines=38> */
.L_x_1081:
        /* <DEDUP_REMOVED lines=17> */
.L_x_1082:
[----:B------:R-:W-:Y:S05]  /*17730*/  BSYNC.RECONVERGENT B1 ;  /* 0x0000000000017941 */ /* 0x000fea0003800200 */
.L_x_1080:
        /* <DEDUP_REMOVED lines=38> */
.L_x_1084:
        /* <DEDUP_REMOVED lines=16> */
.L_x_1085:
[----:B------:R-:W-:Y:S05]  /*17aa0*/  BSYNC.RECONVERGENT B1 ;  /* 0x0000000000017941 */ /* 0x000fea0003800200 */
.L_x_1083:
        /* <DEDUP_REMOVED lines=38> */
.L_x_1087:
        /* <DEDUP_REMOVED lines=17> */
.L_x_1088:
[----:B------:R-:W-:Y:S05]  /*17e20*/  BSYNC.RECONVERGENT B1 ;  /* 0x0000000000017941 */ /* 0x000fea0003800200 */
.L_x_1086:
        /* <DEDUP_REMOVED lines=38> */
.L_x_1090:
        /* <DEDUP_REMOVED lines=16> */
.L_x_1091:
[----:B------:R-:W-:Y:S05]  /*18190*/  BSYNC.RECONVERGENT B1 ;  /* 0x0000000000017941 */ /* 0x000fea0003800200 */
.L_x_1089:
        /* <DEDUP_REMOVED lines=15> */
.L_x_1067:
        /* <DEDUP_REMOVED lines=38> */
.L_x_1096:
        /* <DEDUP_REMOVED lines=16> */
.L_x_1097:
[----:B------:R-:W-:Y:S05]  /*185f0*/  BSYNC.RECONVERGENT B1 ;  /* 0x0000000000017941 */ /* 0x000fea0003800200 */
.L_x_1095:
        /* <DEDUP_REMOVED lines=39> */
.L_x_1099:
        /* <DEDUP_REMOVED lines=16> */
.L_x_1100:
[----:B------:R-:W-:Y:S05]  /*18970*/  BSYNC.RECONVERGENT B1 ;  /* 0x0000000000017941 */ /* 0x000fea0003800200 */
.L_x_1098:
        /* <DEDUP_REMOVED lines=38> */
.L_x_1102:
        /* <DEDUP_REMOVED lines=17> */
.L_x_1103:
[----:B------:R-:W-:Y:S05]  /*18cf0*/  BSYNC.RECONVERGENT B1 ;  /* 0x0000000000017941 */ /* 0x000fea0003800200 */
.L_x_1101:
        /* <DEDUP_REMOVED lines=38> */
.L_x_1105:
        /* <DEDUP_REMOVED lines=16> */
.L_x_1106:
[----:B------:R-:W-:Y:S05]  /*19060*/  BSYNC.RECONVERGENT B1 ;  /* 0x0000000000017941 */ /* 0x000fea0003800200 */
.L_x_1104:
        /* <DEDUP_REMOVED lines=8> */
.L_x_1094:
        /* <DEDUP_REMOVED lines=36> */
.L_x_1109:
        /* <DEDUP_REMOVED lines=16> */
.L_x_1110:
[----:B------:R-:W-:Y:S05]  /*19430*/  BSYNC.RECONVERGENT B1 ;  /* 0x0000000000017941 */ /* 0x000fea0003800200 */
.L_x_1108:
        /* <DEDUP_REMOVED lines=39> */
.L_x_1112:
        /* <DEDUP_REMOVED lines=17> */
.L_x_1113:
[----:B------:R-:W-:Y:S05]  /*197c0*/  BSYNC.RECONVERGENT B1 ;  /* 0x0000000000017941 */ /* 0x000fea0003800200 */
.L_x_1111:
        /* <DEDUP_REMOVED lines=8> */
.L_x_1107:
        /* <DEDUP_REMOVED lines=36> */
.L_x_1115:
        /* <DEDUP_REMOVED lines=16> */
.L_x_1116:
[----:B------:R-:W-:Y:S05]  /*19b90*/  BSYNC.RECONVERGENT B1 ;  /* 0x0000000000017941 */ /* 0x000fea0003800200 */
.L_x_1114:
[----:B------:R-:W0:Y:S01]  /*19ba0*/  LDC.64 R22, c[0x0][R7+0x450] ;  /* 0x0001140007167b82 */ /* 0x000e220000000a00 */
[----:B------:R-:W-:Y:S02]  /*19bb0*/  IMAD.MOV.U32 R24, RZ, RZ, R28 ;  /* 0x000000ffff187224 */ /* 0x000fe400078e001c */
[-C--:B0-----:R-:W-:Y:S02]  /*19bc0*/  IMAD R8, R23, R26.reuse, RZ ;  /* 0x0000001a17087224 */ /* 0x081fe400078e02ff */
[----:B------:R-:W-:-:S04]  /*19bd0*/  IMAD.WIDE.U32 R24, R22, R26, R24 ;  /* 0x0000001a16187225 */ /* 0x000fc800078e0018 */
[----:B------:R-:W-:Y:S01]  /*19be0*/  IMAD R27, R22, R27, R8 ;  /* 0x0000001b161b7224 */ /* 0x000fe200078e0208 */
[----:B------:R-:W-:-:S03]  /*19bf0*/  MOV R28, R24 ;  /* 0x00000018001c7202 */ /* 0x000fc60000000f00 */
[----:B------:R-:W-:-:S07]  /*19c00*/  IMAD.IADD R25, R25, 0x1, R27 ;  /* 0x0000000119197824 */ /* 0x000fce00078e021b */
.L_x_1093:
[----:B------:R-:W0:Y:S01]  /*19c10*/  LDCU.64 UR4, c[0x0][0x5f0] ;  /* 0x0000be00ff0477ac */ /* 0x000e220008000a00 */
[----:B-----5:R-:W-:Y:S01]  /*19c20*/  HADD2.F32 R7, -RZ, R2.H0_H0 ;  /* 0x20000002ff077230 */ /* 0x020fe20000004100 */
[----:B------:R-:W-:Y:S01]  /*19c30*/  MOV R22, R28 ;  /* 0x0000001c00167202 */ /* 0x000fe20000000f00 */
[----:B------:R-:W-:Y:S01]  /*19c40*/  IMAD.MOV.U32 R23, RZ, RZ, R25 ;  /* 0x000000ffff177224 */ /* 0x000fe200078e0019 */
[----:B------:R-:W1:Y:S02]  /*19c50*/  LDCU.64 UR8, c[0x0][0x520] ;  /* 0x0000a400ff0877ac */ /* 0x000e640008000a00 */
[----:B------:R-:W-:Y:S01]  /*19c60*/  FMUL.FTZ R7, R6, R7 ;  /* 0x0000000706077220 */ /* 0x000fe20000410000 */
[----:B------:R-:W2:Y:S03]  /*19c70*/  LDCU.64 UR10, c[0x0][0x6c0] ;  /* 0x0000d800ff0a77ac */ /* 0x000ea60008000a00 */
[----:B------:R-:W-:-:S05]  /*19c80*/  FMUL.FTZ R7, R38, R7 ;  /* 0x0000000726077220 */ /* 0x000fca0000410000 */
[----:B------:R-:W-:Y:S01]  /*19c90*/  F2FP.F16.F32.PACK_AB R8, RZ, R7 ;  /* 0x00000007ff08723e */ /* 0x000fe200000000ff */
[----:B0-----:R-:W-:Y:S02]  /*19ca0*/  IMAD R27, R30, UR4, RZ ;  /* 0x000000041e1b7c24 */ /* 0x001fe4000f8e02ff */
[----:B------:R-:W-:-:S04]  /*19cb0*/  IMAD.WIDE.U32 R22, R32, UR4, R22 ;  /* 0x0000000420167c25 */ /* 0x000fc8000f8e0016 */
[----:B------:R-:W-:Y:S01]  /*19cc0*/  IMAD R25, R32, UR5, R27 ;  /* 0x0000000520197c24 */ /* 0x000fe2000f8e021b */
[----:B-1----:R-:W-:Y:S01]  /*19cd0*/  LEA R24, P0, R22, UR8, 0x1 ;  /* 0x0000000816187c11 */ /* 0x002fe2000f8008ff */
[----:B------:R2:W0:Y:S03]  /*19ce0*/  F2I.FTZ.U32.TRUNC.NTZ R27, R6 ;  /* 0x00000006001b7305 */ /* 0x000426000021f000 */
[----:B------:R-:W-:-:S04]  /*19cf0*/  IADD3 R23, PT, PT, R23, R25, RZ ;  /* 0x0000001917177210 */ /* 0x000fc80007ffe0ff */
[C---:B------:R-:W-:Y:S02]  /*19d00*/  LEA.HI.X R25, R22.reuse, UR9, R23, 0x1, P0 ;  /* 0x0000000916197c11 */ /* 0x040fe400080f0c17 */
[----:B--2---:R-:W-:-:S03]  /*19d10*/  IADD3 R6, P1, PT, R22, UR10, RZ ;  /* 0x0000000a16067c10 */ /* 0x004fc6000ff3e0ff */
[----:B------:R1:W-:Y:S01]  /*19d20*/  STG.E.U16 desc[UR6][R24.64], R8 ;  /* 0x0000000818007986 */ /* 0x0003e2000c101506 */
[----:B------:R-:W-:-:S05]  /*19d30*/  IADD3.X R7, PT, PT, R23, UR11, RZ, P1, !PT ;  /* 0x0000000b17077c10 */ /* 0x000fca0008ffe4ff */
[----:B0-----:R1:W-:Y:S04]  /*19d40*/  STG.E.U8 desc[UR6][R6.64], R27 ;  /* 0x0000001b06007986 */ /* 0x0013e8000c101106 */
.L_x_1066:
[----:B------:R-:W-:Y:S05]  /*19d50*/  BSYNC.RECONVERGENT B0 ;  /* 0x0000000000007941 */ /* 0x000fea0003800200 */
.L_x_1065:
[----:B------:R-:W0:Y:S01]  /*19d60*/  LDCU.64 UR4, c[0x0][0x860] ;  /* 0x00010c00ff0477ac */ /* 0x000e220008000a00 */
[----:B------:R-:W-:-:S05]  /*19d70*/  IADD3 R30, P1, PT, R10, R45, RZ ;  /* 0x0000002d0a1e7210 */ /* 0x000fca0007f3e0ff */
[----:B----4-:R-:W-:Y:S01]  /*19d80*/  IMAD.X R29, RZ, RZ, R40, P1 ;  /* 0x000000ffff1d7224 */ /* 0x010fe200008e0628 */
[----:B0-----:R-:W-:-:S04]  /*19d90*/  ISETP.GE.U32.AND P0, PT, R30, UR4, PT ;  /* 0x000000041e007c0c */ /* 0x001fc8000bf06070 */
[----:B------:R-:W-:-:S13]  /*19da0*/  ISETP.GE.U32.AND.EX P0, PT, R29, UR5, PT, P0 ;  /* 0x000000051d007c0c */ /* 0x000fda000bf06100 */
[----:B------:R-:W-:Y:S05]  /*19db0*/  @P0 BRA `(.L_x_1117) ;  /* 0x0000003c00580947 */ /* 0x000fea0003800000 */
[----:B------:R-:W0:Y:S01]  /*19dc0*/  LDCU UR5, c[0x0][0x6b8] ;  /* 0x0000d700ff0577ac */ /* 0x000e220008000800 */
[----:B-123--:R-:W-:Y:S02]  /*19dd0*/  HFMA2 R25, -RZ, RZ, 0, 0 ;  /* 0x00000000ff197431 */ /* 0x00efe400000001ff */
[----:B------:R-:W-:Y:S01]  /*19de0*/  IMAD.MOV.U32 R8, RZ, RZ, RZ ;  /* 0x000000ffff087224 */ /* 0x000fe200078e00ff */
[----:B------:R-:W1:Y:S01]  /*19df0*/  LDCU UR4, c[0x0][0x6b8] ;  /* 0x0000d700ff0477ac */ /* 0x000e620008000800 */
[----:B0-----:R-:W-:Y:S02]  /*19e00*/  MOV R31, UR5 ;  /* 0x00000005001f7c02 */ /* 0x001fe40008000f00 */
[----:B-1----:R-:W-:-:S03]  /*19e10*/  MOV R28, UR4 ;  /* 0x00000004001c7c02 */ /* 0x002fc60008000f00 */
[----:B------:R-:W-:-:S05]  /*19e20*/  VIADD R6, R31, 0xfffffffe ;  /* 0xfffffffe1f067836 */ /* 0x000fca0000000000 */
[----:B------:R-:W-:-:S13]  /*19e30*/  ISETP.GE.U32.AND P0, PT, R6, 0x7, PT ;  /* 0x000000070600780c */ /* 0x000fda0003f06070 */
[----:B------:R-:W-:Y:S05]  /*19e40*/  @!P0 BRA `(.L_x_1118) ;  /* 0x0000001c00108947 */ /* 0x000fea0003800000 */
[----:B------:R-:W-:-:S07]  /*19e50*/  IMAD.MOV.U32 R7, RZ, RZ, RZ ;  /* 0x000000ffff077224 */ /* 0x000fce00078e00ff */
.L_x_1143:
        /* <DEDUP_REMOVED lines=31> */
.L_x_1120:
        /* <DEDUP_REMOVED lines=16> */
.L_x_1121:
[----:B------:R-:W-:Y:S05]  /*1a150*/  BSYNC.RECONVERGENT B0 ;  /* 0x0000000000007941 */ /* 0x000fea0003800200 */
.L_x_1119:
        /* <DEDUP_REMOVED lines=39> */
.L_x_1123:
        /* <DEDUP_REMOVED lines=17> */
.L_x_1124:
[----:B------:R-:W-:Y:S05]  /*1a4e0*/  BSYNC.RECONVERGENT B0 ;  /* 0x0000000000007941 */ /* 0x000fea0003800200 */
.L_x_1122:
        /* <DEDUP_REMOVED lines=38> */
.L_x_1126:
[----:B------:R-:W-:Y:S01]  /*1a750*/  MOV R34, R48 ;  /* 0x0000003000227202 */ /* 0x000fe20000000f00 */
[----:B------:R-:W-:Y:S01]  /*1a760*/  IMAD.MOV.U32 R26, RZ, RZ, R32 ;  /* 0x000000ffff1a7224 */ /* 0x000fe200078e0020 */
[----:B------:R-:W-:Y:S02]  /*1a770*/  MOV R31, R49 ;  /* 0x00000031001f7202 */ /* 0x000fe40000000f00 */
[----:B------:R-:W-:Y:S02]  /*1a780*/  MOV R27, R33 ;  /* 0x00000021001b7202 */ /* 0x000fe40000000f00 */
        /* <DEDUP_REMOVED lines=12> */
.L_x_1127:
[----:B------:R-:W-:Y:S05]  /*1a850*/  BSYNC.RECONVERGENT B0 ;  /* 0x0000000000007941 */ /* 0x000fea0003800200 */
.L_x_1125:
        /* <DEDUP_REMOVED lines=36> */
[----:B------:R-:W-:Y:S01]  /*1aaa0*/  MOV R48, R23 ;  /* 0x0000001700307202 */ /* 0x000fe20000000f00 */
[----:B------:R-:W-:Y:S06]  /*1aab0*/  BRA `(.L_x_1130) ;  /* 0x0000000000447947 */ /* 0x000fec0003800000 */
.L_x_1129:
[----:B------:R-:W-:Y:S01]  /*1aac0*/  MOV R34, R48 ;  /* 0x0000003000227202 */ /* 0x000fe20000000f00 */
[----:B------:R-:W-:Y:S01]  /*1aad0*/  IMAD.MOV.U32 R26, RZ, RZ, R32 ;  /* 0x000000ffff1a7224 */ /* 0x000fe200078e0020 */
[----:B------:R-:W-:Y:S02]  /*1aae0*/  MOV R31, R49 ;  /* 0x00000031001f7202 */ /* 0x000fe40000000f00 */
[----:B------:R-:W-:Y:S02]  /*1aaf0*/  MOV R27, R33 ;  /* 0x00000021001b7202 */ /* 0x000fe40000000f00 */
[----:B------:R-:W-:-:S07]  /*1ab00*/  MOV R24, 0x1ab20 ;  /* 0x0001ab2000187802 */ /* 0x000fce0000000f00 */
[----:B-----5:R-:W-:Y:S05]  /*1ab10*/  CALL.REL.NOINC `($__internal_11_$__cuda_sm20_div_u64) ;  /* 0x0000003400947944 */ /* 0x020fea0003c00000 */
        /* <DEDUP_REMOVED lines=11> */
.L_x_1130:
[----:B------:R-:W-:Y:S05]  /*1abd0*/  BSYNC.RECONVERGENT B0 ;  /* 0x0000000000007941 */ /* 0x000fea0003800200 */
.L_x_1128:
        /* <DEDUP_REMOVED lines=38> */
.L_x_1132:
[----:B------:R-:W-:Y:S01]  /*1ae40*/  MOV R34, R48 ;  /* 0x0000003000227202 */ /* 0x000fe20000000f00 */
[----:B------:R-:W-:Y:S01]  /*1ae50*/  IMAD.MOV.U32 R31, RZ, RZ, R49 ;  /* 0x000000ffff1f7224 */ /* 0x000fe200078e0031 */
[----:B------:R-:W-:Y:S02]  /*1ae60*/  MOV R26, R32 ;  /* 0x00000020001a7202 */ /* 0x000fe40000000f00 */
[----:B------:R-:W-:Y:S02]  /*1ae70*/  MOV R27, R33 ;  /* 0x00000021001b7202 */ /* 0x000fe40000000f00 */
[----:B------:R-:W-:-:S07]  /*1ae80*/  MOV R24, 0x1aea0 ;  /* 0x0001aea000187802 */ /* 0x000fce0000000f00 */
[----:B-----5:R-:W-:Y:S05]  /*1ae90*/  CALL.REL.NOINC `($__internal_11_$__cuda_sm20_div_u64) ;  /* 0x0000003000b47944 */ /* 0x020fea0003c00000 */
        /* <DEDUP_REMOVED lines=10> */
.L_x_1133:
[----:B------:R-:W-:Y:S05]  /*1af40*/  BSYNC.RECONVERGENT B0 ;  /* 0x0000000000007941 */ /* 0x000fea0003800200 */
.L_x_1131:
        /* <DEDUP_REMOVED lines=38> */
.L_x_1135:
        /* <DEDUP_REMOVED lines=17> */
.L_x_1136:
[----:B------:R-:W-:Y:S05]  /*1b2c0*/  BSYNC.RECONVERGENT B0 ;  /* 0x0000000000007941 */ /* 0x000fea0003800200 */
.L_x_1134:
        /* <DEDUP_REMOVED lines=38> */
.L_x_1138:
        /* <DEDUP_REMOVED lines=16> */
.L_x_1139:
[----:B------:R-:W-:Y:S05]  /*1b630*/  BSYNC.RECONVERGENT B0 ;  /* 0x0000000000007941 */ /* 0x000fea0003800200 */
.L_x_1137:
        /* <DEDUP_REMOVED lines=37> */
.L_x_1141:
        /* <DEDUP_REMOVED lines=16> */
.L_x_1142:
[----:B------:R-:W-:Y:S05]  /*1b990*/  BSYNC.RECONVERGENT B0 ;  /* 0x0000000000007941 */ /* 0x000fea0003800200 */
.L_x_1140:
[----:B------:R-:W0:Y:S01]  /*1b9a0*/  LDCU UR4, c[0x0][0x6b8] ;  /* 0x0000d700ff0477ac */ /* 0x000e220008000800 */
[----:B------:R-:W1:Y:S01]  /*1b9b0*/  LDC.64 R22, c[0x0][R8+0x450] ;  /* 0x0001140008167b82 */ /* 0x000e620000000a00 */
[----:B------:R-:W-:Y:S02]  /*1b9c0*/  IADD3 R7, PT, PT, R7, 0x8, RZ ;  /* 0x0000000807077810 */ /* 0x000fe40007ffe0ff */
[----:B------:R-:W-:Y:S01]  /*1b9d0*/  MOV R27, R6 ;  /* 0x00000006001b7202 */ /* 0x000fe20000000f00 */
[----:B0-----:R-:W-:-:S05]  /*1b9e0*/  IMAD.U32 R31, RZ, RZ, UR4 ;  /* 0x00000004ff1f7e24 */ /* 0x001fca000f8e00ff */
[----:B------:R-:W-:Y:S01]  /*1b9f0*/  IADD3 R26, PT, PT, R31, -0x1, RZ ;  /* 0xffffffff1f1a7810 */ /* 0x000fe20007ffe0ff */
[----:B-1----:R-:W-:-:S03]  /*1ba00*/  IMAD R23, R23, R24, RZ ;  /* 0x0000001817177224 */ /* 0x002fc600078e02ff */
[----:B------:R-:W-:Y:S01]  /*1ba10*/  LOP3.LUT R32, R26, 0xfffffff8, RZ, 0xc0, !PT ;  /* 0xfffffff81a207812 */ /* 0x000fe200078ec0ff */
[----:B------:R-:W-:Y:S02]  /*1ba20*/  IMAD.MOV.U32 R26, RZ, RZ, R50 ;  /* 0x000000ffff1a7224 */ /* 0x000fe400078e0032 */
[C---:B------:R-:W-:Y:S01]  /*1ba30*/  IMAD R23, R22.reuse, R25, R23 ;  /* 0x0000001916177224 */ /* 0x040fe200078e0217 */
[----:B------:R-:W-:Y:S01]  /*1ba40*/  ISETP.NE.AND P0, PT, R7, R32, PT ;  /* 0x000000200700720c */ /* 0x000fe20003f05270 */
[----:B------:R-:W-:-:S04]  /*1ba50*/  IMAD.WIDE.U32 R26, R22, R24, R26 ;  /* 0x00000018161a7225 */ /* 0x000fc800078e001a */
[----:B------:R-:W-:Y:S01]  /*1ba60*/  IMAD.IADD R8, R27, 0x1, R23 ;  /* 0x000000011b087824 */ /* 0x000fe200078e0217 */
[----:B------:R-:W-:-:S07]  /*1ba70*/  MOV R25, R26 ;  /* 0x0000001a00197202 */ /* 0x000fce0000000f00 */
[----:B------:R-:W-:Y:S05]  /*1ba80*/  @P0 BRA `(.L_x_1143) ;  /* 0xffffffe000f40947 */ /* 0x000fea000383ffff */
.L_x_1118:
[----:B------:R-:W-:-:S04]  /*1ba90*/  IADD3 R6, PT, PT, R31, -0x1, RZ ;  /* 0xffffffff1f067810 */ /* 0x000fc80007ffe0ff */
        /* <DEDUP_REMOVED lines=36> */
.L_x_1147:
        /* <DEDUP_REMOVED lines=16> */
.L_x_1148:
[----:B------:R-:W-:Y:S05]  /*1bde0*/  BSYNC.RECONVERGENT B0 ;  /* 0x0000000000007941 */ /* 0x000fea0003800200 */
.L_x_1146:
        /* <DEDUP_REMOVED lines=39> */
.L_x_1150:
        /* <DEDUP_REMOVED lines=17> */
.L_x_1151:
[----:B------:R-:W-:Y:S05]  /*1c170*/  BSYNC.RECONVERGENT B0 ;  /* 0x0000000000007941 */ /* 0x000fea0003800200 */
.L_x_1149:
        /* <DEDUP_REMOVED lines=38> */
.L_x_1153:
        /* <DEDUP_REMOVED lines=16> */
.L_x_1154:
[----:B------:R-:W-:Y:S05]  /*1c4e0*/  BSYNC.RECONVERGENT B0 ;  /* 0x0000000000007941 */ /* 0x000fea0003800200 */
.L_x_1152:
        /* <DEDUP_REMOVED lines=37> */
.L_x_1156:
        /* <DEDUP_REMOVED lines=16> */
.L_x_1157:
[----:B------:R-:W-:Y:S05]  /*1c840*/  BSYNC.RECONVERGENT B0 ;  /* 0x0000000000007941 */ /* 0x000fea0003800200 */
.L_x_1155:
        /* <DEDUP_REMOVED lines=8> */
.L_x_1145:
[----:B------:R-:W-:-:S13]  /*1c8d0*/  LOP3.LUT P0, R6, R6, 0x3, RZ, 0xc0, !PT ;  /* 0x0000000306067812 */ /* 0x000fda000780c0ff */
[----:B------:R-:W-:Y:S05]  /*1c8e0*/  @!P0 BRA `(.L_x_1144) ;  /* 0x0000000800b48947 */ /* 0x000fea0003800000 */
[----:B------:R-:W-:-:S13]  /*1c8f0*/  ISETP.NE.AND P0, PT, R6, 0x1, PT ;  /* 0x000000010600780c */ /* 0x000fda0003f05270 */
        /* <DEDUP_REMOVED lines=32> */
.L_x_1160:
        /* <DEDUP_REMOVED lines=16> */
.L_x_1161:
[----:B------:R-:W-:Y:S05]  /*1cc00*/  BSYNC.RECONVERGENT B0 ;  /* 0x0000000000007941 */ /* 0x000fea0003800200 */
.L_x_1159:
        /* <DEDUP_REMOVED lines=38> */
.L_x_1163:
        /* <DEDUP_REMOVED lines=16> */
.L_x_1164:
[----:B------:R-:W-:Y:S05]  /*1cf70*/  BSYNC.RECONVERGENT B0 ;  /* 0x0000000000007941 */ /* 0x000fea0003800200 */
.L_x_1162:
[----:B------:R0:W1:Y:S02]  /*1cf80*/  LDC.64 R22, c[0x0][R6+0x450] ;  /* 0x0001140006167b82 */ /* 0x0000640000000a00 */
[----:B0-----:R-:W-:Y:S01]  /*1cf90*/  MOV R6, R50 ;  /* 0x0000003200067202 */ /* 0x001fe20000000f00 */
[----:B-1----:R-:W-:-:S04]  /*1cfa0*/  IMAD R8, R23, R24, RZ ;  /* 0x0000001817087224 */ /* 0x002fc800078e02ff */
[----:B------:R-:W-:-:S04]  /*1cfb0*/  IMAD.WIDE.U32 R6, R22, R24, R6 ;  /* 0x0000001816067225 */ /* 0x000fc800078e0006 */
[----:B------:R-:W-:Y:S02]  /*1cfc0*/  IMAD R23, R22, R25, R8 ;  /* 0x0000001916177224 */ /* 0x000fe400078e0208 */
[----:B------:R-:W-:-:S03]  /*1cfd0*/  IMAD.MOV.U32 R25, RZ, RZ, R6 ;  /* 0x000000ffff197224 */ /* 0x000fc600078e0006 */
[----:B------:R-:W-:-:S07]  /*1cfe0*/  IADD3 R8, PT, PT, R7, R23, RZ ;  /* 0x0000001707087210 */ /* 0x000fce0007ffe0ff */
.L_x_1158:
        /* <DEDUP_REMOVED lines=36> */
.L_x_1166:
[----:B------:R-:W-:Y:S01]  /*1d230*/  MOV R34, R30 ;  /* 0x0000001e00227202 */ /* 0x000fe20000000f00 */
[----:B------:R-:W-:Y:S01]  /*1d240*/  IMAD.MOV.U32 R31, RZ, RZ, R29 ;  /* 0x000000ffff1f7224 */ /* 0x000fe200078e001d */
[----:B------:R-:W-:Y:S02]  /*1d250*/  MOV R26, R32 ;  /* 0x00000020001a7202 */ /* 0x000fe40000000f00 */
[----:B------:R-:W-:Y:S02]  /*1d260*/  MOV R27, R33 ;  /* 0x00000021001b7202 */ /* 0x000fe40000000f00 */
[----:B------:R-:W-:-:S07]  /*1d270*/  MOV R24, 0x1d290 ;  /* 0x0001d29000187802 */ /* 0x000fce0000000f00 */
[----:B-----5:R-:W-:Y:S05]  /*1d280*/  CALL.REL.NOINC `($__internal_11_$__cuda_sm20_div_u64) ;  /* 0x0000000c00b87944 */ /* 0x020fea0003c00000 */
[----:B------:R-:W-:Y:S02]  /*1d290*/  IADD3 R31, P0, PT, RZ, -R22, RZ ;  /* 0x80000016ff1f7210 */ /* 0x000fe40007f1e0ff */
[----:B------:R-:W-:Y:S01]  /*1d2a0*/  MOV R26, R30 ;  /* 0x0000001e001a7202 */ /* 0x000fe20000000f00 */
[----:B------:R-:W-:Y:S01]  /*1d2b0*/  IMAD.MOV.U32 R30, RZ, RZ, R22 ;  /* 0x000000ffff1e7224 */ /* 0x000fe200078e0016 */
[----:B------:R-:W-:Y:S01]  /*1d2c0*/  MOV R27, R29 ;  /* 0x0000001d001b7202 */ /* 0x000fe20000000f00 */
[----:B------:R-:W-:Y:S01]  /*1d2d0*/  IMAD.X R7, RZ, RZ, ~R23, P0 ;  /* 0x000000ffff077224 */ /* 0x000fe200000e0e17 */
[----:B------:R-:W-:-:S03]  /*1d2e0*/  MOV R29, R23 ;  /* 0x00000017001d7202 */ /* 0x000fc60000000f00 */
[----:B------:R-:W-:Y:S02]  /*1d2f0*/  IMAD R7, R7, R32, RZ ;  /* 0x0000002007077224 */ /* 0x000fe400078e02ff */
[----:B------:R-:W-:-:S04]  /*1d300*/  IMAD.WIDE.U32 R26, R32, R31, R26 ;  /* 0x0000001f201a7225 */ /* 0x000fc800078e001a */
[----:B------:R-:W-:-:S05]  /*1d310*/  IMAD R7, R33, R31, R7 ;  /* 0x0000001f21077224 */ /* 0x000fca00078e0207 */
[----:B------:R-:W-:-:S07]  /*1d320*/  IADD3 R27, PT, PT, R27, R7, RZ ;  /* 0x000000071b1b7210 */ /* 0x000fce0007ffe0ff */
.L_x_1167:
[----:B------:R-:W-:Y:S05]  /*1d330*/  BSYNC.RECONVERGENT B0 ;  /* 0x0000000000007941 */ /* 0x000fea0003800200 */
.L_x_1165:
        /* <DEDUP_REMOVED lines=8> */
.L_x_1144:
[----:B------:R-:W0:Y:S01]  /*1d3c0*/  LDCU.64 UR4, c[0x0][0x5f0] ;  /* 0x0000be00ff0477ac */ /* 0x000e220008000a00 */
[----:B-----5:R-:W-:Y:S01]  /*1d3d0*/  HADD2.F32 R22, -RZ, R0.H0_H0 ;  /* 0x20000000ff167230 */ /* 0x020fe20000004100 */
[----:B------:R-:W-:Y:S01]  /*1d3e0*/  MOV R6, R25 ;  /* 0x0000001900067202 */ /* 0x000fe20000000f00 */
[----:B------:R-:W1:Y:S01]  /*1d3f0*/  LDCU.64 UR8, c[0x0][0x520] ;  /* 0x0000a400ff0877ac */ /* 0x000e620008000a00 */
[----:B------:R-:W-:Y:S02]  /*1d400*/  MOV R7, R8 ;  /* 0x0000000800077202 */ /* 0x000fe40000000f00 */
        /* <DEDUP_REMOVED lines=8> */
[----:B--2---:R-:W-:Y:S01]  /*1d490*/  IADD3 R24, P1, PT, R6, UR10, RZ ;  /* 0x0000000a06187c10 */ /* 0x004fe2000ff3e0ff */
[----:B------:R-:W-:Y:S01]  /*1d4a0*/  IMAD.IADD R25, R7, 0x1, R25 ;  /* 0x0000000107197824 */ /* 0x000fe200078e0219 */
[----:B------:R-:W-:-:S04]  /*1d4b0*/  F2FP.F16.F32.PACK_AB R7, RZ, R23 ;  /* 0x00000017ff07723e */ /* 0x000fc800000000ff */
[----:B------:R-:W-:Y:S02]  /*1d4c0*/  LEA.HI.X R23, R6, UR9, R25, 0x1, P0 ;  /* 0x0000000906177c11 */ /* 0x000fe400080f0c19 */
[----:B------:R-:W-:-:S03]  /*1d4d0*/  IADD3.X R25, PT, PT, R25, UR11, RZ, P1, !PT ;  /* 0x0000000b19197c10 */ /* 0x000fc60008ffe4ff */
[----:B------:R0:W-:Y:S04]  /*1d4e0*/  STG.E.U16 desc[UR6][R22.64], R7 ;  /* 0x0000000716007986 */ /* 0x0001e8000c101506 */
[----:B---3--:R0:W-:Y:S01]  /*1d4f0*/  STG.E.U8 desc[UR6][R24.64], R5 ;  /* 0x0000000518007986 */ /* 0x0081e2000c101106 */
[----:B------:R-:W-:Y:S05]  /*1d500*/  BRA `(.L_x_1117) ;  /* 0x0000000400847947 */ /* 0x000fea0003800000 */
.L_x_957:
        /* <DEDUP_REMOVED lines=18> */
[----:B-----5:R-:W-:Y:S01]  /*1d630*/  HADD2.F32 R23, -RZ, R4.H0_H0 ;  /* 0x20000004ff177230 */ /* 0x020fe20000004100 */
[----:B------:R-:W4:Y:S01]  /*1d640*/  F2I.FTZ.U32.TRUNC.NTZ R35, R8 ;  /* 0x0000000800237305 */ /* 0x000f22000021f000 */
[----:B------:R-:W4:Y:S03]  /*1d650*/  LDCU.64 UR8, c[0x0][0x520] ;  /* 0x0000a400ff0877ac */ /* 0x000f260008000a00 */
[----:B------:R-:W-:Y:S01]  /*1d660*/  FMUL.FTZ R27, R8, R23 ;  /* 0x00000017081b7220 */ /* 0x000fe20000410000 */
[----:B------:R-:W4:Y:S03]  /*1d670*/  LDCU.64 UR10, c[0x0][0x6c0] ;  /* 0x0000d800ff0a77ac */ /* 0x000f260008000a00 */
[----:B------:R-:W-:-:S05]  /*1d680*/  FMUL.FTZ R27, R38, R27 ;  /* 0x0000001b261b7220 */ /* 0x000fca0000410000 */
[----:B------:R-:W-:Y:S01]  /*1d690*/  F2FP.F16.F32.PACK_AB R32, RZ, R27 ;  /* 0x0000001bff20723e */ /* 0x000fe200000000ff */
        /* <DEDUP_REMOVED lines=10> */
.L_x_1169:
[----:B------:R-:W-:Y:S05]  /*1d740*/  BSYNC.RECONVERGENT B0 ;  /* 0x0000000000007941 */ /* 0x000fea0003800200 */
.L_x_1168:
[----:B------:R-:W-:Y:S04]  /*1d750*/  BSSY.RECONVERGENT B0, `(.L_x_1170) ;  /* 0x0000014000007945 */ /* 0x000fe80003800200 */
[----:B------:R-:W-:Y:S05]  /*1d760*/  @P0 BRA `(.L_x_1171) ;  /* 0x0000000000480947 */ /* 0x000fea0003800000 */
[----:B------:R-:W0:Y:S01]  /*1d770*/  LDCU.64 UR4, c[0x0][0x5f0] ;  /* 0x0000be00ff0477ac */ /* 0x000e220008000a00 */
[----:B-----5:R-:W-:Y:S01]  /*1d780*/  HADD2.F32 R22, -RZ, R3.H0_H0 ;  /* 0x20000003ff167230 */ /* 0x020fe20000004100 */
        /* <DEDUP_REMOVED lines=9> */
[C---:B0-----:R-:W-:Y:S02]  /*1d820*/  IADD3 R24, P3, PT, R22.reuse, UR10, RZ ;  /* 0x0000000a16187c10 */ /* 0x041fe4000ff7e0ff */
[----:B------:R-:W-:Y:S02]  /*1d830*/  IADD3 R23, PT, PT, R23, R33, RZ ;  /* 0x0000002117177210 */ /* 0x000fe40007ffe0ff */
[----:B------:R-:W-:Y:S02]  /*1d840*/  F2FP.F16.F32.PACK_AB R8, RZ, R25 ;  /* 0x00000019ff08723e */ /* 0x000fe400000000ff */
[----:B------:R-:W-:Y:S02]  /*1d850*/  LEA.HI.X R27, R22, UR9, R23, 0x1, P0 ;  /* 0x00000009161b7c11 */ /* 0x000fe400080f0c17 */
[----:B------:R-:W-:-:S03]  /*1d860*/  IADD3.X R25, PT, PT, R23, UR11, RZ, P3, !PT ;  /* 0x0000000b17197c10 */ /* 0x000fc60009ffe4ff */
[----:B------:R0:W-:Y:S04]  /*1d870*/  STG.E.U16 desc[UR6][R26.64], R8 ;  /* 0x000000081a007986 */ /* 0x0001e8000c101506 */
[----:B-1----:R0:W-:Y:S02]  /*1d880*/  STG.E.U8 desc[UR6][R24.64], R7 ;  /* 0x0000000718007986 */ /* 0x0021e4000c101106 */
.L_x_1171:
[----:B------:R-:W-:Y:S05]  /*1d890*/  BSYNC.RECONVERGENT B0 ;  /* 0x0000000000007941 */ /* 0x000fea0003800200 */
.L_x_1170:
[----:B------:R-:W-:Y:S04]  /*1d8a0*/  BSSY.RECONVERGENT B0, `(.L_x_1172) ;  /* 0x0000014000007945 */ /* 0x000fe80003800200 */
[----:B------:R-:W-:Y:S05]  /*1d8b0*/  @P1 BRA `(.L_x_1173) ;  /* 0x0000000000481947 */ /* 0x000fea0003800000 */
[----:B------:R-:W1:Y:S01]  /*1d8c0*/  LDCU.64 UR4, c[0x0][0x5f0] ;  /* 0x0000be00ff0477ac */ /* 0x000e620008000a00 */
[----:B0----5:R-:W-:Y:S01]  /*1d8d0*/  HADD2.F32 R7, -RZ, R2.H0_H0 ;  /* 0x20000002ff077230 */ /* 0x021fe20000004100 */
[----:B----4-:R0:W4:Y:S01]  /*1d8e0*/  F2I.FTZ.U32.TRUNC.NTZ R27, R6 ;  /* 0x00000006001b7305 */ /* 0x010122000021f000 */
[----:B------:R-:W0:Y:S03]  /*1d8f0*/  LDCU.64 UR8, c[0x0][0x520] ;  /* 0x0000a400ff0877ac */ /* 0x000e260008000a00 */
[----:B-123--:R-:W-:Y:S01]  /*1d900*/  FMUL.FTZ R25, R6, R7 ;  /* 0x0000000706197220 */ /* 0x00efe20000410000 */
[----:B------:R-:W1:Y:S03]  /*1d910*/  LDCU.64 UR10, c[0x0][0x6c0] ;  /* 0x0000d800ff0a77ac */ /* 0x000e660008000a00 */
[----:B------:R-:W-:-:S05]  /*1d920*/  FMUL.FTZ R25, R38, R25 ;  /* 0x0000001926197220 */ /* 0x000fca0000410000 */
[----:B------:R-:W-:Y:S01]  /*1d930*/  F2FP.F16.F32.PACK_AB R8, RZ, R25 ;  /* 0x00000019ff08723e */ /* 0x000fe200000000ff */
[----:B------:R-:W-:Y:S02]  /*1d940*/  IMAD R30, R30, UR4, RZ ;  /* 0x000000041e1e7c24 */ /* 0x000fe4000f8e02ff */
[----:B------:R-:W-:-:S04]  /*1d950*/  IMAD.WIDE.U32 R22, R31, UR4, RZ ;  /* 0x000000041f167c25 */ /* 0x000fc8000f8e00ff */
[----:B------:R-:W-:Y:S01]  /*1d960*/  IMAD R7, R31, UR5, R30 ;  /* 0x000000051f077c24 */ /* 0x000fe2000f8e021e */
[C---:B0-----:R-:W-:Y:S02]  /*1d970*/  LEA R24, P0, R22.reuse, UR8, 0x1 ;  /* 0x0000000816187c11 */ /* 0x041fe4000f8008ff */
[----:B-1----:R-:W-:Y:S01]  /*1d980*/  IADD3 R6, P1, PT, R22, UR10, RZ ;  /* 0x0000000a16067c10 */ /* 0x002fe2000ff3e0ff */
[----:B------:R-:W-:-:S05]  /*1d990*/  IMAD.IADD R7, R23, 0x1, R7 ;  /* 0x0000000117077824 */ /* 0x000fca00078e0207 */
[----:B------:R-:W-:Y:S02]  /*1d9a0*/  LEA.HI.X R25, R22, UR9, R7, 0x1, P0 ;  /* 0x0000000916197c11 */ /* 0x000fe400080f0c07 */
[----:B------:R-:W-:-:S03]  /*1d9b0*/  IADD3.X R7, PT, PT, R7, UR11, RZ, P1, !PT ;  /* 0x0000000b07077c10 */ /* 0x000fc60008ffe4ff */
[----:B------:R0:W-:Y:S04]  /*1d9c0*/  STG.E.U16 desc[UR6][R24.64], R8 ;  /* 0x0000000818007986 */ /* 0x0001e8000c101506 */
[----:B----4-:R0:W-:Y:S02]  /*1d9d0*/  STG.E.U8 desc[UR6][R6.64], R27 ;  /* 0x0000001b06007986 */ /* 0x0101e4000c101106 */
.L_x_1173:
[----:B------:R-:W-:Y:S05]  /*1d9e0*/  BSYNC.RECONVERGENT B0 ;  /* 0x0000000000007941 */ /* 0x000fea0003800200 */
.L_x_1172:
[----:B------:R-:W-:Y:S05]  /*1d9f0*/  @P2 BRA `(.L_x_1117) ;  /* 0x0000000000482947 */ /* 0x000fea0003800000 */
[----:B------:R-:W1:Y:S01]  /*1da00*/  LDCU.64 UR4, c[0x0][0x5f0] ;  /* 0x0000be00ff0477ac */ /* 0x000e620008000a00 */
[----:B0----5:R-:W-:Y:S01]  /*1da10*/  HADD2.F32 R6, -RZ, R0.H0_H0 ;  /* 0x20000000ff067230 */ /* 0x021fe20000004100 */
[----:B------:R-:W0:Y:S04]  /*1da20*/  LDCU.64 UR8, c[0x0][0x520] ;  /* 0x0000a400ff0877ac */ /* 0x000e280008000a00 */
[----:B------:R-:W-:Y:S01]  /*1da30*/  FMUL.FTZ R23, R5, R6 ;  /* 0x0000000605177220 */ /* 0x000fe20000410000 */
[----:B------:R-:W2:Y:S01]  /*1da40*/  LDCU.64 UR10, c[0x0][0x6c0] ;  /* 0x0000d800ff0a77ac */ /* 0x000ea20008000a00 */
[----:B------:R-:W2:Y:S02]  /*1da50*/  F2I.FTZ.U32.TRUNC.NTZ R5, R5 ;  /* 0x0000000500057305 */ /* 0x000ea4000021f000 */
[----:B------:R-:W-:-:S05]  /*1da60*/  FMUL.FTZ R23, R38, R23 ;  /* 0x0000001726177220 */ /* 0x000fca0000410000 */
[----:B------:R-:W-:Y:S01]  /*1da70*/  F2FP.F16.F32.PACK_AB R8, RZ, R23 ;  /* 0x00000017ff08723e */ /* 0x000fe200000000ff */
        /* <DEDUP_REMOVED lines=10> */
.L_x_1117:
        /* <DEDUP_REMOVED lines=8> */
        .weak           $__internal_10_$__cuda_sm20_dblrcp_rn_slowpath_v3
        .type           $__internal_10_$__cuda_sm20_dblrcp_rn_slowpath_v3,@function
        .size           $__internal_10_$__cuda_sm20_dblrcp_rn_slowpath_v3,($__internal_11_$__cuda_sm20_div_u64 - $__internal_10_$__cuda_sm20_dblrcp_rn_slowpath_v3)
$__internal_10_$__cuda_sm20_dblrcp_rn_slowpath_v3:
        /* <DEDUP_REMOVED lines=55> */
.L_x_1177:
        /* <DEDUP_REMOVED lines=34> */
.L_x_1175:
[----:B------:R-:W-:Y:S02]  /*1e130*/  LOP3.LUT R7, R5, 0x80000, RZ, 0xfc, !PT ;  /* 0x0008000005077812 */ /* 0x000fe400078efcff */
[----:B------:R-:W-:-:S07]  /*1e140*/  MOV R6, R4 ;  /* 0x0000000400067202 */ /* 0x000fce0000000f00 */
.L_x_1176:
[----:B------:R-:W-:-:S04]  /*1e150*/  IMAD.MOV.U32 R3, RZ, RZ, 0x0 ;  /* 0x00000000ff037424 */ /* 0x000fc800078e00ff */
[----:B------:R-:W-:Y:S05]  /*1e160*/  RET.REL.NODEC R2 `(_ZN2at6native43_GLOBAL__N__7cc8d1ed_10_Dropout_cu_0e96ed3820fused_dropout_kernelIN3c104HalfEfmLin1ELin1EhEEvNS_4cuda6detail10TensorInfoIKT_T1_EENS7_IS8_SA_EENS7_IT4_SA_EESA_T0_NS_15PhiloxCudaStateE) ;  /* 0xfffffe1c02a47950 */ /* 0x000fea0003c3ffff */
        .weak           $__internal_11_$__cuda_sm20_div_u64
        .type           $__internal_11_$__cuda_sm20_div_u64,@function
        .size           $__internal_11_$__cuda_sm20_div_u64,(.L_x_13997 - $__internal_11_$__cuda_sm20_div_u64)
$__internal_11_$__cuda_sm20_div_u64:
        /* <DEDUP_REMOVED lines=72> */
[----:B------:R-:W-:Y:S06]  /*1e5f0*/  RET.REL.NODEC R26 `(_ZN2at6native43_GLOBAL__N__7cc8d1ed_10_Dropout_cu_0e96ed3820fused_dropout_kernelIN3c104HalfEfmLin1ELin1EhEEvNS_4cuda6detail10TensorInfoIKT_T1_EENS7_IS8_SA_EENS7_IT4_SA_EESA_T0_NS_15PhiloxCudaStateE) ;  /* 0xfffffe181a807950 */ /* 0x000fec0003c3ffff */
.L_x_1178:
        /* <DEDUP_REMOVED lines=16> */
.L_x_13997:


//--------------------- .text._ZN2at6native43_GLOBAL__N__7cc8d1ed_10_Dropout_cu_0e96ed3820fused_dropout_kernelIN3c104HalfEfmLin1ELi1EhEEvNS_4cuda6detail10TensorInfoIKT_T1_EENS7_IS8_SA_EENS7_IT4_SA_EESA_T0_NS_15PhiloxCudaStateE --------------------------
	.section	.text._ZN2at6native43_GLOBAL__N__7cc8d1ed_10_Dropout_cu_0e96ed3820fused_dropout_kernelIN3c104HalfEfmLin1ELi1EhEEvNS_4cuda6detail10TensorInfoIKT_T1_EENS7_IS8_SA_EENS7_IT4_SA_EESA_T0_NS_15PhiloxCudaStateE,"ax",@progbits
	.align	128
.text._ZN2at6native43_GLOBAL__N__7cc8d1ed_10_Dropout_cu_0e96ed3820fused_dropout_kernelIN3c104HalfEfmLin1ELi1EhEEvNS_4cuda6detail10TensorInfoIKT_T1_EENS7_IS8_SA_EENS7_IT4_SA_EESA_T0_NS_15PhiloxCudaStateE:
        .type           _ZN2at6native43_GLOBAL__N__7cc8d1ed_10_Dropout_cu_0e96ed3820fused_dropout_kernelIN3c104HalfEfmLin1ELi1EhEEvNS_4cuda6detail10TensorInfoIKT_T1_EENS7_IS8_SA_EENS7_IT4_SA_EESA_T0_NS_15PhiloxCudaStateE,@function
        .size           _ZN2at6native43_GLOBAL__N__7cc8d1ed_10_Dropout_cu_0e96ed3820fused_dropout_kernelIN3c104HalfEfmLin1ELi1EhEEvNS_4cuda6detail10TensorInfoIKT_T1_EENS7_IS8_SA_EENS7_IT4_SA_EESA_T0_NS_15PhiloxCudaStateE,(.L_x_14000 - _ZN2at6native43_GLOBAL__N__7cc8d1ed_10_Dropout_cu_0e96ed3820fused_dropout_kernelIN3c104HalfEfmLin1ELi1EhEEvNS_4cuda6detail10TensorInfoIKT_T1_EENS7_IS8_SA_EENS7_IT4_SA_EESA_T0_NS_15PhiloxCudaStateE)
        .other          _ZN2at6native43_GLOBAL__N__7cc8d1ed_10_Dropout_cu_0e96ed3820fused_dropout_kernelIN3c104HalfEfmLin1ELi1EhEEvNS_4cuda6detail10TensorInfoIKT_T1_EENS7_IS8_SA_EENS7_IT4_SA_EESA_T0_NS_15PhiloxCudaStateE,@"STO_CUDA_ENTRY STV_DEFAULT"
_ZN2at6native43_GLOBAL__N__7cc8d1ed_10_Dropout_cu_0e96ed3820fused_dropout_kernelIN3c104HalfEfmLin1ELi1EhEEvNS_4cuda6detail10TensorInfoIKT_T1_EENS7_IS8_SA_EENS7_IT4_SA_EESA_T0_NS_15PhiloxCudaStateE:
        /* <DEDUP_REMOVED lines=110> */
[----:B------:R-:W-:Y:S05]  /*06e0*/  CALL.REL.NOINC `($__internal_12_$__cuda_sm20_dblrcp_rn_slowpath_v3) ;  /* 0x000000ec00d47944 */ /* 0x000fea0003c00000 */
.L_x_1179:
        /* <DEDUP_REMOVED lines=37> */
.L_x_1180:
[----:B------:R-:W-:Y:S01]  /*0940*/  IMAD.U32 R38, RZ, RZ, UR4 ;  /* 0x00000004ff267e24 */ /* 0x000fe2000f8e00ff */
[----:B------:R-:W-:Y:S01]  /*0950*/  MOV R39, UR5 ;  /* 0x0000000500277c02 */ /* 0x000fe20008000f00 */
[----:B------:R-:W-:Y:S01]  /*0960*/  IMAD.MOV.U32 R26, RZ, RZ, R10 ;  /* 0x000000ffff1a7224 */ /* 0x000fe200078e000a */
[----:B------:R-:W-:Y:S02]  /*0970*/  MOV R25, RZ ;  /* 0x000000ff00197202 */ /* 0x000fe40000000f00 */
[----:B------:R-:W-:-:S07]  /*0980*/  MOV R24, 0x9a0 ;  /* 0x000009a000187802 */ /* 0x000fce0000000f00 */
[----:B------:R-:W-:Y:S05]  /*0990*/  CALL.REL.NOINC `($__internal_13_$__cuda_sm20_div_u64) ;  /* 0x000000f000a07944 */ /* 0x000fea0003c00000 */
.L_x_1181:
        /* <DEDUP_REMOVED lines=22> */
.L_x_1402:
        /* <DEDUP_REMOVED lines=13> */
.L_x_1183:
[----:B------:R-:W-:Y:S05]  /*0bd0*/  BSYNC.RECONVERGENT B0 ;  /* 0x0000000000007941 */ /* 0x000fea0003800200 */
.L_x_1182:
        /* <DEDUP_REMOVED lines=69> */
.L_x_1184:
        /* <DEDUP_REMOVED lines=9> */
.L_x_1185:
        /* <DEDUP_REMOVED lines=30> */
.L_x_1215:
        /* <DEDUP_REMOVED lines=32> */
.L_x_1192:
[----:B------:R-:W-:Y:S01]  /*14a0*/  MOV R26, R48 ;  /* 0x00000030001a7202 */ /* 0x000fe20000000f00 */
[----:B------:R-:W-:Y:S01]  /*14b0*/  IMAD.MOV.U32 R25, RZ, RZ, R49 ;  /* 0x000000ffff197224 */ /* 0x000fe200078e0031 */
[----:B------:R-:W-:-:S07]  /*14c0*/  MOV R24, 0x14e0 ;  /* 0x000014e000187802 */ /* 0x000fce0000000f00 */
[----:B------:R-:W-:Y:S05]  /*14d0*/  CALL.REL.NOINC `($__internal_13_$__cuda_sm20_div_u64) ;  /* 0x000000e400d07944 */ /* 0x000fea0003c00000 */
        /* <DEDUP_REMOVED lines=8> */
.L_x_1193:
[----:B------:R-:W-:Y:S05]  /*1560*/  BSYNC.RECONVERGENT B2 ;  /* 0x0000000000027941 */ /* 0x000fea0003800200 */
.L_x_1191:
        /* <DEDUP_REMOVED lines=38> */
.L_x_1195:
[----:B------:R-:W-:Y:S01]  /*17d0*/  MOV R38, R52 ;  /* 0x0000003400267202 */ /* 0x000fe20000000f00 */
[----:B------:R-:W-:Y:S01]  /*17e0*/  IMAD.MOV.U32 R39, RZ, RZ, R53 ;  /* 0x000000ffff277224 */ /* 0x000fe200078e0035 */
[----:B------:R-:W-:Y:S01]  /*17f0*/  MOV R26, R54 ;  /* 0x00000036001a7202 */ /* 0x000fe20000000f00 */
[----:B------:R-:W-:Y:S01]  /*1800*/  IMAD.MOV.U32 R25, RZ, RZ, R55 ;  /* 0x000000ffff197224 */ /* 0x000fe200078e0037 */
[----:B------:R-:W-:-:S07]  /*1810*/  MOV R24, 0x1830 ;  /* 0x0000183000187802 */ /* 0x000fce0000000f00 */
[----:B------:R-:W-:Y:S05]  /*1820*/  CALL.REL.NOINC `($__internal_13_$__cuda_sm20_div_u64) ;  /* 0x000000e000fc7944 */ /* 0x000fea0003c00000 */
        /* <DEDUP_REMOVED lines=11> */
.L_x_1196:
[----:B------:R-:W-:Y:S05]  /*18e0*/  BSYNC.RECONVERGENT B2 ;  /* 0x0000000000027941 */ /* 0x000fea0003800200 */
.L_x_1194:
        /* <DEDUP_REMOVED lines=39> */
.L_x_1198:
        /* <DEDUP_REMOVED lines=17> */
.L_x_1199:
[----:B------:R-:W-:Y:S05]  /*1c70*/  BSYNC.RECONVERGENT B2 ;  /* 0x0000000000027941 */ /* 0x000fea0003800200 */
.L_x_1197:
        /* <DEDUP_REMOVED lines=38> */
.L_x_1201:
[----:B------:R-:W-:Y:S01]  /*1ee0*/  IMAD.MOV.U32 R38, RZ, RZ, R48 ;  /* 0x000000ffff267224 */ /* 0x000fe200078e0030 */
[----:B------:R-:W-:Y:S01]  /*1ef0*/  MOV R39, R49 ;  /* 0x0000003100277202 */ /* 0x000fe20000000f00 */
[----:B------:R-:W-:Y:S01]  /*1f00*/  IMAD.MOV.U32 R26, RZ, RZ, R52 ;  /* 0x000000ffff1a7224 */ /* 0x000fe200078e0034 */
[----:B------:R-:W-:Y:S02]  /*1f10*/  MOV R25, R53 ;  /* 0x0000003500197202 */ /* 0x000fe40000000f00 */
[----:B------:R-:W-:-:S07]  /*1f20*/  MOV R24, 0x1f40 ;  /* 0x00001f4000187802 */ /* 0x000fce0000000f00 */
[----:B------:R-:W-:Y:S05]  /*1f30*/  CALL.REL.NOINC `($__internal_13_$__cuda_sm20_div_u64) ;  /* 0x000000dc00387944 */ /* 0x000fea0003c00000 */
        /* <DEDUP_REMOVED lines=11> */
.L_x_1202:
[----:B------:R-:W-:Y:S05]  /*1ff0*/  BSYNC.RECONVERGENT B2 ;  /* 0x0000000000027941 */ /* 0x000fea0003800200 */
.L_x_1200:
        /* <DEDUP_REMOVED lines=39> */
.L_x_1204:
        /* <DEDUP_REMOVED lines=17> */
.L_x_1205:
[----:B------:R-:W-:Y:S05]  /*2380*/  BSYNC.RECONVERGENT B2 ;  /* 0x0000000000027941 */ /* 0x000fea0003800200 */
.L_x_1203:
        /* <DEDUP_REMOVED lines=39> */
.L_x_1207:
        /* <DEDUP_REMOVED lines=17> */
.L_x_1208:
[----:B------:R-:W-:Y:S05]  /*2710*/  BSYNC.RECONVERGENT B2 ;  /* 0x0000000000027941 */ /* 0x000fea0003800200 */
.L_x_1206:
        /* <DEDUP_REMOVED lines=39> */
.L_x_1210:
        /* <DEDUP_REMOVED lines=17> */
.L_x_1211:
[----:B------:R-:W-:Y:S05]  /*2aa0*/  BSYNC.RECONVERGENT B2 ;  /* 0x0000000000027941 */ /* 0x000fea0003800200 */
.L_x_1209:
        /* <DEDUP_REMOVED lines=38> */
.L_x_1213:
        /* <DEDUP_REMOVED lines=17> */
.L_x_1214:
[----:B------:R-:W-:Y:S05]  /*2e20*/  BSYNC.RECONVERGENT B2 ;  /* 0x0000000000027941 */ /* 0x000fea0003800200 */
.L_x_1212:
        /* <DEDUP_REMOVED lines=11> */
.L_x_1190:
        /* <DEDUP_REMOVED lines=35> */
.L_x_1219:
[----:B------:R-:W-:Y:S01]  /*3110*/  MOV R26, R48 ;  /* 0x00000030001a7202 */ /* 0x000fe20000000f00 */
[----:B------:R-:W-:Y:S01]  /*3120*/  IMAD.MOV.U32 R25, RZ, RZ, R49 ;  /* 0x000000ffff197224 */ /* 0x000fe200078e0031 */
[----:B------:R-:W-:-:S07]  /*3130*/  MOV R24, 0x3150 ;  /* 0x0000315000187802 */ /* 0x000fce0000000f00 */
[----:B------:R-:W-:Y:S05]  /*3140*/  CALL.REL.NOINC `($__internal_13_$__cuda_sm20_div_u64) ;  /* 0x000000c800b47944 */ /* 0x000fea0003c00000 */
        /* <DEDUP_REMOVED lines=8> */
.L_x_1220:
[----:B------:R-:W-:Y:S05]  /*31d0*/  BSYNC.RECONVERGENT B2 ;  /* 0x0000000000027941 */ /* 0x000fea0003800200 */
.L_x_1218:
        /* <DEDUP_REMOVED lines=38> */
.L_x_1222:
        /* <DEDUP_REMOVED lines=17> */
.L_x_1223:
[----:B------:R-:W-:Y:S05]  /*3550*/  BSYNC.RECONVERGENT B2 ;  /* 0x0000000000027941 */ /* 0x000fea0003800200 */
.L_x_1221:
        /* <DEDUP_REMOVED lines=39> */
.L_x_1225:
        /* <DEDUP_REMOVED lines=17> */
.L_x_1226:
[----:B------:R-:W-:Y:S05]  /*38e0*/  BSYNC.RECONVERGENT B2 ;  /* 0x0000000000027941 */ /* 0x000fea0003800200 */
.L_x_1224:
        /* <DEDUP_REMOVED lines=38> */
.L_x_1228:
        /* <DEDUP_REMOVED lines=17> */
.L_x_1229:
[----:B------:R-:W-:Y:S05]  /*3c60*/  BSYNC.RECONVERGENT B2 ;  /* 0x0000000000027941 */ /* 0x000fea0003800200 */
.L_x_1227:
        /* <DEDUP_REMOVED lines=8> */
.L_x_1217:
        /* <DEDUP_REMOVED lines=37> */
.L_x_1232:
[----:B------:R-:W-:Y:S01]  /*3f40*/  IMAD.MOV.U32 R26, RZ, RZ, R48 ;  /* 0x000000ffff1a7224 */ /* 0x000fe200078e0030 */
[----:B------:R-:W-:Y:S02]  /*3f50*/  MOV R25, R49 ;  /* 0x0000003100197202 */ /* 0x000fe40000000f00 */
[----:B------:R-:W-:-:S07]  /*3f60*/  MOV R24, 0x3f80 ;  /* 0x00003f8000187802 */ /* 0x000fce0000000f00 */
[----:B------:R-:W-:Y:S05]  /*3f70*/  CALL.REL.NOINC `($__internal_13_$__cuda_sm20_div_u64) ;  /* 0x000000bc00287944 */ /* 0x000fea0003c00000 */
        /* <DEDUP_REMOVED lines=8> */
.L_x_1233:
[----:B------:R-:W-:Y:S05]  /*4000*/  BSYNC.RECONVERGENT B2 ;  /* 0x0000000000027941 */ /* 0x000fea0003800200 */
.L_x_1231:
        /* <DEDUP_REMOVED lines=37> */
.L_x_1235:
        /* <DEDUP_REMOVED lines=17> */
.L_x_1236:
[----:B------:R-:W-:Y:S05]  /*4370*/  BSYNC.RECONVERGENT B2 ;  /* 0x0000000000027941 */ /* 0x000fea0003800200 */
.L_x_1234:
        /* <DEDUP_REMOVED lines=8> */
.L_x_1230:
        /* <DEDUP_REMOVED lines=35> */
.L_x_1238:
[----:B------:R-:W-:Y:S01]  /*4630*/  MOV R26, R48 ;  /* 0x00000030001a7202 */ /* 0x000fe20000000f00 */
[----:B------:R-:W-:Y:S01]  /*4640*/  IMAD.MOV.U32 R25, RZ, RZ, R49 ;  /* 0x000000ffff197224 */ /* 0x000fe200078e0031 */
[----:B------:R-:W-:-:S07]  /*4650*/  MOV R24, 0x4670 ;  /* 0x0000467000187802 */ /* 0x000fce0000000f00 */
[----:B------:R-:W-:Y:S05]  /*4660*/  CALL.REL.NOINC `($__internal_13_$__cuda_sm20_div_u64) ;  /* 0x000000b4006c7944 */ /* 0x000fea0003c00000 */
        /* <DEDUP_REMOVED lines=9> */
.L_x_1239:
[----:B------:R-:W-:Y:S05]  /*4700*/  BSYNC.RECONVERGENT B2 ;  /* 0x0000000000027941 */ /* 0x000fea0003800200 */
.L_x_1237:
[----:B------:R-:W-:Y:S02]  /*4710*/  UMOV UR5, 0xd0 ;  /* 0x000000d000057882 */ /* 0x000fe40000000000 */
[----:B------:R-:W-:-:S06]  /*4720*/  LEA R24, R35, UR5, 0x3 ;  /* 0x0000000523187c11 */ /* 0x000fcc000f8e18ff */
[----:B------:R-:W0:Y:S02]  /*4730*/  LDC.64 R24, c[0x0][R24+0x380] ;  /* 0x0000e00018187b82 */ /* 0x000e240000000a00 */
[-C--:B0-----:R-:W-:Y:S02]  /*4740*/  IMAD R25, R25, R49.reuse, RZ ;  /* 0x0000003119197224 */ /* 0x081fe400078e02ff */
[----:B------:R-:W-:-:S04]  /*4750*/  IMAD.WIDE.U32 R36, R24, R49, R36 ;  /* 0x0000003118247225 */ /* 0x000fc800078e0024 */
[----:B------:R-:W-:-:S04]  /*4760*/  IMAD R25, R24, R29, R25 ;  /* 0x0000001d18197224 */ /* 0x000fc800078e0219 */
[----:B------:R-:W-:-:S07]  /*4770*/  IMAD.IADD R37, R37, 0x1, R25 ;  /* 0x0000000125257824 */ /* 0x000fce00078e0219 */
.L_x_1216:
        /* <DEDUP_REMOVED lines=9> */
.L_x_1189:
[----:B------:R-:W-:Y:S05]  /*4810*/  BSYNC.RECONVERGENT B1 ;  /* 0x0000000000017941 */ /* 0x000fea0003800200 */
.L_x_1188:
        /* <DEDUP_REMOVED lines=15> */
.L_x_1267:
        /* <DEDUP_REMOVED lines=30> */
.L_x_1244:
[----:B0-----:R-:W-:Y:S01]  /*4af0*/  MOV R26, R48 ;  /* 0x00000030001a7202 */ /* 0x001fe20000000f00 */
[----:B------:R-:W-:Y:S01]  /*4b00*/  IMAD.MOV.U32 R25, RZ, RZ, R49 ;  /* 0x000000ffff197224 */ /* 0x000fe200078e0031 */
[----:B------:R-:W-:-:S07]  /*4b10*/  MOV R24, 0x4b30 ;  /* 0x00004b3000187802 */ /* 0x000fce0000000f00 */
[----:B-----5:R-:W-:Y:S05]  /*4b20*/  CALL.REL.NOINC `($__internal_13_$__cuda_sm20_div_u64) ;  /* 0x000000b0003c7944 */ /* 0x020fea0003c00000 */
        /* <DEDUP_REMOVED lines=8> */
.L_x_1245:
[----:B------:R-:W-:Y:S05]  /*4bb0*/  BSYNC.RECONVERGENT B2 ;  /* 0x0000000000027941 */ /* 0x000fea0003800200 */
.L_x_1243:
        /* <DEDUP_REMOVED lines=38> */
.L_x_1247:
[----:B------:R-:W-:Y:S01]  /*4e20*/  MOV R38, R52 ;  /* 0x0000003400267202 */ /* 0x000fe20000000f00 */
[----:B------:R-:W-:Y:S01]  /*4e30*/  IMAD.MOV.U32 R39, RZ, RZ, R53 ;  /* 0x000000ffff277224 */ /* 0x000fe200078e0035 */
[----:B------:R-:W-:Y:S01]  /*4e40*/  MOV R26, R56 ;  /* 0x00000038001a7202 */ /* 0x000fe20000000f00 */
[----:B------:R-:W-:Y:S01]  /*4e50*/  IMAD.MOV.U32 R25, RZ, RZ, R57 ;  /* 0x000000ffff197224 */ /* 0x000fe200078e0039 */
[----:B------:R-:W-:-:S07]  /*4e60*/  MOV R24, 0x4e80 ;  /* 0x00004e8000187802 */ /* 0x000fce0000000f00 */
[----:B-----5:R-:W-:Y:S05]  /*4e70*/  CALL.REL.NOINC `($__internal_13_$__cuda_sm20_div_u64) ;  /* 0x000000ac00687944 */ /* 0x020fea0003c00000 */
        /* <DEDUP_REMOVED lines=11> */
.L_x_1248:
[----:B------:R-:W-:Y:S05]  /*4f30*/  BSYNC.RECONVERGENT B2 ;  /* 0x0000000000027941 */ /* 0x000fea0003800200 */
.L_x_1246:
        /* <DEDUP_REMOVED lines=39> */
.L_x_1250:
        /* <DEDUP_REMOVED lines=17> */
.L_x_1251:
[----:B------:R-:W-:Y:S05]  /*52c0*/  BSYNC.RECONVERGENT B2 ;  /* 0x0000000000027941 */ /* 0x000fea0003800200 */
.L_x_1249:
        /* <DEDUP_REMOVED lines=39> */
.L_x_1253:
        /* <DEDUP_REMOVED lines=17> */
.L_x_1254:
[----:B------:R-:W-:Y:S05]  /*5650*/  BSYNC.RECONVERGENT B2 ;  /* 0x0000000000027941 */ /* 0x000fea0003800200 */
.L_x_1252:
        /* <DEDUP_REMOVED lines=39> */
.L_x_1256:
        /* <DEDUP_REMOVED lines=17> */
.L_x_1257:
[----:B------:R-:W-:Y:S05]  /*59e0*/  BSYNC.RECONVERGENT B2 ;  /* 0x0000000000027941 */ /* 0x000fea0003800200 */
.L_x_1255:
        /* <DEDUP_REMOVED lines=39> */
.L_x_1259:
        /* <DEDUP_REMOVED lines=17> */
.L_x_1260:
[----:B------:R-:W-:Y:S05]  /*5d70*/  BSYNC.RECONVERGENT B2 ;  /* 0x0000000000027941 */ /* 0x000fea0003800200 */
.L_x_1258:
        /* <DEDUP_REMOVED lines=39> */
.L_x_1262:
        /* <DEDUP_REMOVED lines=17> */
.L_x_1263:
[----:B------:R-:W-:Y:S05]  /*6100*/  BSYNC.RECONVERGENT B2 ;  /* 0x0000000000027941 */ /* 0x000fea0003800200 */
.L_x_1261:
        /* <DEDUP_REMOVED lines=38> */
.L_x_1265:
[----:B------:R-:W-:Y:S01]  /*6370*/  IMAD.MOV.U32 R38, RZ, RZ, R48 ;  /* 0x000000ffff267224 */ /* 0x000fe200078e0030 */
[----:B------:R-:W-:Y:S01]  /*6380*/  MOV R39, R49 ;  /* 0x0000003100277202 */ /* 0x000fe20000000f00 */
[----:B------:R-:W-:Y:S01]  /*6390*/  IMAD.MOV.U32 R26, RZ, RZ, R52 ;  /* 0x000000ffff1a7224 */ /* 0x000fe200078e0034 */
[----:B------:R-:W-:Y:S02]  /*63a0*/  MOV R25, R53 ;  /* 0x0000003500197202 */ /* 0x000fe40000000f00 */
[----:B------:R-:W-:-:S07]  /*63b0*/  MOV R24, 0x63d0 ;  /* 0x000063d000187802 */ /* 0x000fce0000000f00 */
[----:B-----5:R-:W-:Y:S05]  /*63c0*/  CALL.REL.NOINC `($__internal_13_$__cuda_sm20_div_u64) ;  /* 0x0000009800147944 */ /* 0x020fea0003c00000 */
        /* <DEDUP_REMOVED lines=11> */
.L_x_1266:
[----:B------:R-:W-:Y:S05]  /*6480*/  BSYNC.RECONVERGENT B2 ;  /* 0x0000000000027941 */ /* 0x000fea0003800200 */
.L_x_1264:
        /* <DEDUP_REMOVED lines=14> */
.L_x_1242:
        /* <DEDUP_REMOVED lines=35> */
.L_x_1271:
[----:B0-----:R-:W-:Y:S01]  /*67a0*/  MOV R26, R48 ;  /* 0x00000030001a7202 */ /* 0x001fe20000000f00 */
[----:B------:R-:W-:Y:S01]  /*67b0*/  IMAD.MOV.U32 R25, RZ, RZ, R49 ;  /* 0x000000ffff197224 */ /* 0x000fe200078e0031 */
[----:B------:R-:W-:-:S07]  /*67c0*/  MOV R24, 0x67e0 ;  /* 0x000067e000187802 */ /* 0x000fce0000000f00 */
[----:B-----5:R-:W-:Y:S05]  /*67d0*/  CALL.REL.NOINC `($__internal_13_$__cuda_sm20_div_u64) ;  /* 0x0000009400107944 */ /* 0x020fea0003c00000 */
        /* <DEDUP_REMOVED lines=8> */
.L_x_1272:
[----:B------:R-:W-:Y:S05]  /*6860*/  BSYNC.RECONVERGENT B2 ;  /* 0x0000000000027941 */ /* 0x000fea0003800200 */
.L_x_1270:
        /* <DEDUP_REMOVED lines=38> */
.L_x_1274:
        /* <DEDUP_REMOVED lines=17> */
.L_x_1275:
[----:B------:R-:W-:Y:S05]  /*6be0*/  BSYNC.RECONVERGENT B2 ;  /* 0x0000000000027941 */ /* 0x000fea0003800200 */
.L_x_1273:
        /* <DEDUP_REMOVED lines=39> */
.L_x_1277:
        /* <DEDUP_REMOVED lines=17> */
.L_x_1278:
[----:B------:R-:W-:Y:S05]  /*6f70*/  BSYNC.RECONVERGENT B2 ;  /* 0x0000000000027941 */ /* 0x000fea0003800200 */
.L_x_1276:
        /* <DEDUP_REMOVED lines=38> */
.L_x_1280:
        /* <DEDUP_REMOVED lines=17> */
.L_x_1281:
[----:B------:R-:W-:Y:S05]  /*72f0*/  BSYNC.RECONVERGENT B2 ;  /* 0x0000000000027941 */ /* 0x000fea0003800200 */
.L_x_1279:
        /* <DEDUP_REMOVED lines=8> */
.L_x_1269:
        /* <DEDUP_REMOVED lines=37> */
.L_x_1284:
[----:B0-----:R-:W-:Y:S01]  /*75d0*/  IMAD.MOV.U32 R26, RZ, RZ, R48 ;  /* 0x000000ffff1a7224 */ /* 0x001fe200078e0030 */
[----:B------:R-:W-:Y:S02]  /*75e0*/  MOV R25, R49 ;  /* 0x0000003100197202 */ /* 0x000fe40000000f00 */
[----:B------:R-:W-:-:S07]  /*75f0*/  MOV R24, 0x7610 ;  /* 0x0000761000187802 */ /* 0x000fce0000000f00 */
[----:B-----5:R-:W-:Y:S05]  /*7600*/  CALL.REL.NOINC `($__internal_13_$__cuda_sm20_div_u64) ;  /* 0x0000008400847944 */ /* 0x020fea0003c00000 */
        /* <DEDUP_REMOVED lines=8> */
.L_x_1285:
[----:B------:R-:W-:Y:S05]  /*7690*/  BSYNC.RECONVERGENT B2 ;  /* 0x0000000000027941 */ /* 0x000fea0003800200 */
.L_x_1283:
        /* <DEDUP_REMOVED lines=37> */
.L_x_1287:
        /* <DEDUP_REMOVED lines=17> */
.L_x_1288:
[----:B------:R-:W-:Y:S05]  /*7a00*/  BSYNC.RECONVERGENT B2 ;  /* 0x0000000000027941 */ /* 0x000fea0003800200 */
.L_x_1286:
        /* <DEDUP_REMOVED lines=8> */
.L_x_1282:
        /* <DEDUP_REMOVED lines=35> */
.L_x_1290:
[----:B0-----:R-:W-:Y:S01]  /*7cc0*/  MOV R26, R48 ;  /* 0x00000030001a7202 */ /* 0x001fe20000000f00 */
[----:B------:R-:W-:Y:S01]  /*7cd0*/  IMAD.MOV.U32 R25, RZ, RZ, R49 ;  /* 0x000000ffff197224 */ /* 0x000fe200078e0031 */
[----:B------:R-:W-:-:S07]  /*7ce0*/  MOV R24, 0x7d00 ;  /* 0x00007d0000187802 */ /* 0x000fce0000000f00 */
[----:B-----5:R-:W-:Y:S05]  /*7cf0*/  CALL.REL.NOINC `($__internal_13_$__cuda_sm20_div_u64) ;  /* 0x0000007c00c87944 */ /* 0x020fea0003c00000 */
        /* <DEDUP_REMOVED lines=9> */
.L_x_1291:
[----:B------:R-:W-:Y:S05]  /*7d90*/  BSYNC.RECONVERGENT B2 ;  /* 0x0000000000027941 */ /* 0x000fea0003800200 */
.L_x_1289:
[----:B------:R-:W-:Y:S02]  /*7da0*/  UMOV UR5, 0xd0 ;  /* 0x000000d000057882 */ /* 0x000fe40000000000 */
[----:B------:R-:W-:-:S06]  /*7db0*/  LEA R24, R44, UR5, 0x3 ;  /* 0x000000052c187c11 */ /* 0x000fcc000f8e18ff */
[----:B------:R-:W0:Y:S02]  /*7dc0*/  LDC.64 R24, c[0x0][R24+0x380] ;  /* 0x0000e00018187b82 */ /* 0x000e240000000a00 */
[-C--:B0-----:R-:W-:Y:S02]  /*7dd0*/  IMAD R25, R25, R49.reuse, RZ ;  /* 0x0000003119197224 */ /* 0x081fe400078e02ff */
[----:B------:R-:W-:-:S04]  /*7de0*/  IMAD.WIDE.U32 R36, R24, R49, R36 ;  /* 0x0000003118247225 */ /* 0x000fc800078e0024 */
[----:B------:R-:W-:-:S04]  /*7df0*/  IMAD R25, R24, R29, R25 ;  /* 0x0000001d18197224 */ /* 0x000fc800078e0219 */
[----:B------:R-:W-:-:S07]  /*7e00*/  IMAD.IADD R37, R37, 0x1, R25 ;  /* 0x0000000125257824 */ /* 0x000fce00078e0219 */
.L_x_1268:
        /* <DEDUP_REMOVED lines=9> */
.L_x_1241:
[----:B------:R-:W-:Y:S05]  /*7ea0*/  BSYNC.RECONVERGENT B1 ;  /* 0x0000000000017941 */ /* 0x000fea0003800200 */
.L_x_1240:
        /* <DEDUP_REMOVED lines=15> */
.L_x_1319:
        /* <DEDUP_REMOVED lines=30> */
.L_x_1296:
[----:B01----:R-:W-:Y:S01]  /*8180*/  MOV R26, R48 ;  /* 0x00000030001a7202 */ /* 0x003fe20000000f00 */
        /* <DEDUP_REMOVED lines=11> */
.L_x_1297:
[----:B------:R-:W-:Y:S05]  /*8240*/  BSYNC.RECONVERGENT B2 ;  /* 0x0000000000027941 */ /* 0x000fea0003800200 */
.L_x_1295:
        /* <DEDUP_REMOVED lines=38> */
.L_x_1299:
        /* <DEDUP_REMOVED lines=17> */
.L_x_1300:
[----:B------:R-:W-:Y:S05]  /*85c0*/  BSYNC.RECONVERGENT B2 ;  /* 0x0000000000027941 */ /* 0x000fea0003800200 */
.L_x_1298:
        /* <DEDUP_REMOVED lines=39> */
.L_x_1302:
        /* <DEDUP_REMOVED lines=17> */
.L_x_1303:
[----:B------:R-:W-:Y:S05]  /*8950*/  BSYNC.RECONVERGENT B2 ;  /* 0x0000000000027941 */ /* 0x000fea0003800200 */
.L_x_1301:
        /* <DEDUP_REMOVED lines=39> */
.L_x_1305:
        /* <DEDUP_REMOVED lines=17> */
.L_x_1306:
[----:B------:R-:W-:Y:S05]  /*8ce0*/  BSYNC.RECONVERGENT B2 ;  /* 0x0000000000027941 */ /* 0x000fea0003800200 */
.L_x_1304:
        /* <DEDUP_REMOVED lines=39> */
.L_x_1308:
        /* <DEDUP_REMOVED lines=17> */
.L_x_1309:
[----:B------:R-:W-:Y:S05]  /*9070*/  BSYNC.RECONVERGENT B2 ;  /* 0x0000000000027941 */ /* 0x000fea0003800200 */
.L_x_1307:
        /* <DEDUP_REMOVED lines=39> */
.L_x_1311:
        /* <DEDUP_REMOVED lines=17> */
.L_x_1312:
[----:B------:R-:W-:Y:S05]  /*9400*/  BSYNC.RECONVERGENT B2 ;  /* 0x0000000000027941 */ /* 0x000fea0003800200 */
.L_x_1310:
        /* <DEDUP_REMOVED lines=39> */
.L_x_1314:
        /* <DEDUP_REMOVED lines=17> */
.L_x_1315:
[----:B------:R-:W-:Y:S05]  /*9790*/  BSYNC.RECONVERGENT B2 ;  /* 0x0000000000027941 */ /* 0x000fea0003800200 */
.L_x_1313:
        /* <DEDUP_REMOVED lines=38> */
.L_x_1317:
        /* <DEDUP_REMOVED lines=17> */
.L_x_1318:
[----:B------:R-:W-:Y:S05]  /*9b10*/  BSYNC.RECONVERGENT B2 ;  /* 0x0000000000027941 */ /* 0x000fea0003800200 */
.L_x_1316:
        /* <DEDUP_REMOVED lines=14> */
.L_x_1294:
        /* <DEDUP_REMOVED lines=35> */
.L_x_1323:
[----:B01----:R-:W-:Y:S01]  /*9e30*/  MOV R26, R48 ;  /* 0x00000030001a7202 */ /* 0x003fe20000000f00 */
        /* <DEDUP_REMOVED lines=11> */
.L_x_1324:
[----:B------:R-:W-:Y:S05]  /*9ef0*/  BSYNC.RECONVERGENT B2 ;  /* 0x0000000000027941 */ /* 0x000fea0003800200 */
.L_x_1322:
        /* <DEDUP_REMOVED lines=38> */
.L_x_1326:
        /* <DEDUP_REMOVED lines=17> */
.L_x_1327:
[----:B------:R-:W-:Y:S05]  /*a270*/  BSYNC.RECONVERGENT B2 ;  /* 0x0000000000027941 */ /* 0x000fea0003800200 */
.L_x_1325:
        /* <DEDUP_REMOVED lines=39> */
.L_x_1329:
        /* <DEDUP_REMOVED lines=17> */
.L_x_1330:
[----:B------:R-:W-:Y:S05]  /*a600*/  BSYNC.RECONVERGENT B2 ;  /* 0x0000000000027941 */ /* 0x000fea0003800200 */
.L_x_1328:
        /* <DEDUP_REMOVED lines=38> */
.L_x_1332:
        /* <DEDUP_REMOVED lines=17> */
.L_x_1333:
[----:B------:R-:W-:Y:S05]  /*a980*/  BSYNC.RECONVERGENT B2 ;  /* 0x0000000000027941 */ /* 0x000fea0003800200 */
.L_x_1331:
        /* <DEDUP_REMOVED lines=8> */
.L_x_1321:
        /* <DEDUP_REMOVED lines=37> */
.L_x_1336:
[----:B01----:R-:W-:Y:S01]  /*ac60*/  IMAD.MOV.U32 R26, RZ, RZ, R48 ;  /* 0x000000ffff1a7224 */ /* 0x003fe200078e0030 */
        /* <DEDUP_REMOVED lines=11> */
.L_x_1337:
[----:B------:R-:W-:Y:S05]  /*ad20*/  BSYNC.RECONVERGENT B2 ;  /* 0x0000000000027941 */ /* 0x000fea0003800200 */
.L_x_1335:
        /* <DEDUP_REMOVED lines=37> */
.L_x_1339:
        /* <DEDUP_REMOVED lines=17> */
.L_x_1340:
[----:B------:R-:W-:Y:S05]  /*b090*/  BSYNC.RECONVERGENT B2 ;  /* 0x0000000000027941 */ /* 0x000fea0003800200 */
.L_x_1338:
        /* <DEDUP_REMOVED lines=8> */
.L_x_1334:
        /* <DEDUP_REMOVED lines=35> */
.L_x_1342:
[----:B01----:R-:W-:Y:S01]  /*b350*/  MOV R26, R48 ;  /* 0x00000030001a7202 */ /* 0x003fe20000000f00 */
        /* <DEDUP_REMOVED lines=12> */
.L_x_1343:
[----:B------:R-:W-:Y:S05]  /*b420*/  BSYNC.RECONVERGENT B2 ;  /* 0x0000000000027941 */ /* 0x000fea0003800200 */
.L_x_1341:
[----:B------:R-:W-:Y:S02]  /*b430*/  UMOV UR5, 0xd0 ;  /* 0x000000d000057882 */ /* 0x000fe40000000000 */
[----:B------:R-:W-:-:S06]  /*b440*/  LEA R24, R35, UR5, 0x3 ;  /* 0x0000000523187c11 */ /* 0x000fcc000f8e18ff */
[----:B------:R-:W0:Y:S02]  /*b450*/  LDC.64 R24, c[0x0][R24+0x380] ;  /* 0x0000e00018187b82 */ /* 0x000e240000000a00 */
[-C--:B0-----:R-:W-:Y:S02]  /*b460*/  IMAD R25, R25, R49.reuse, RZ ;  /* 0x0000003119197224 */ /* 0x081fe400078e02ff */
[----:B------:R-:W-:-:S04]  /*b470*/  IMAD.WIDE.U32 R36, R24, R49, R36 ;  /* 0x0000003118247225 */ /* 0x000fc800078e0024 */
[----:B------:R-:W-:-:S04]  /*b480*/  IMAD R25, R24, R29, R25 ;  /* 0x0000001d18197224 */ /* 0x000fc800078e0219 */
[----:B------:R-:W-:-:S07]  /*b490*/  IMAD.IADD R37, R37, 0x1, R25 ;  /* 0x0000000125257824 */ /* 0x000fce00078e0219 */
.L_x_1320:
        /* <DEDUP_REMOVED lines=9> */
.L_x_1293:
[----:B------:R-:W-:Y:S05]  /*b530*/  BSYNC.RECONVERGENT B1 ;  /* 0x0000000000017941 */ /* 0x000fea0003800200 */
.L_x_1292:
        /* <DEDUP_REMOVED lines=14> */
.L_x_1370:
        /* <DEDUP_REMOVED lines=30> */
.L_x_1347:
[----:B012---:R-:W-:Y:S01]  /*b800*/  MOV R26, R48 ;  /* 0x00000030001a7202 */ /* 0x007fe20000000f00 */
        /* <DEDUP_REMOVED lines=11> */
.L_x_1348:
[----:B------:R-:W-:Y:S05]  /*b8c0*/  BSYNC.RECONVERGENT B1 ;  /* 0x0000000000017941 */ /* 0x000fea0003800200 */
.L_x_1346:
        /* <DEDUP_REMOVED lines=38> */
.L_x_1350:
        /* <DEDUP_REMOVED lines=17> */
.L_x_1351:
[----:B------:R-:W-:Y:S05]  /*bc40*/  BSYNC.RECONVERGENT B1 ;  /* 0x0000000000017941 */ /* 0x000fea0003800200 */
.L_x_1349:
        /* <DEDUP_REMOVED lines=39> */
.L_x_1353:
        /* <DEDUP_REMOVED lines=17> */
.L_x_1354:
[----:B------:R-:W-:Y:S05]  /*bfd0*/  BSYNC.RECONVERGENT B1 ;  /* 0x0000000000017941 */ /* 0x000fea0003800200 */
.L_x_1352:
        /* <DEDUP_REMOVED lines=39> */
.L_x_1356:
        /* <DEDUP_REMOVED lines=17> */
.L_x_1357:
[----:B------:R-:W-:Y:S05]  /*c360*/  BSYNC.RECONVERGENT B1 ;  /* 0x0000000000017941 */ /* 0x000fea0003800200 */
.L_x_1355:
        /* <DEDUP_REMOVED lines=39> */
.L_x_1359:
        /* <DEDUP_REMOVED lines=17> */
.L_x_1360:
[----:B------:R-:W-:Y:S05]  /*c6f0*/  BSYNC.RECONVERGENT B1 ;  /* 0x0000000000017941 */ /* 0x000fea0003800200 */
.L_x_1358:
        /* <DEDUP_REMOVED lines=39> */
.L_x_1362:
        /* <DEDUP_REMOVED lines=17> */
.L_x_1363:
[----:B------:R-:W-:Y:S05]  /*ca80*/  BSYNC.RECONVERGENT B1 ;  /* 0x0000000000017941 */ /* 0x000fea0003800200 */
.L_x_1361:
        /* <DEDUP_REMOVED lines=39> */
.L_x_1365:
        /* <DEDUP_REMOVED lines=17> */
.L_x_1366:
[----:B------:R-:W-:Y:S05]  /*ce10*/  BSYNC.RECONVERGENT B1 ;  /* 0x0000000000017941 */ /* 0x000fea0003800200 */
.L_x_1364:
        /* <DEDUP_REMOVED lines=38> */
.L_x_1368:
        /* <DEDUP_REMOVED lines=17> */
.L_x_1369:
[----:B------:R-:W-:Y:S05]  /*d190*/  BSYNC.RECONVERGENT B1 ;  /* 0x0000000000017941 */ /* 0x000fea0003800200 */
.L_x_1367:
        /* <DEDUP_REMOVED lines=14> */
.L_x_1345:
        /* <DEDUP_REMOVED lines=35> */
.L_x_1374:
[----:B012---:R-:W-:Y:S01]  /*d4b0*/  MOV R26, R48 ;  /* 0x00000030001a7202 */ /* 0x007fe20000000f00 */
[----:B------:R-:W-:Y:S01]  /*d4c0*/  IMAD.MOV.U32 R25, RZ, RZ, R49 ;  /* 0x000000ffff197224 */ /* 0x000fe200078e0031 */
[----:B------:R-:W-:-:S07]  /*d4d0*/  MOV R24, 0xd4f0 ;  /* 0x0000d4f000187802 */ /* 0x000fce0000000f00 */
[----:B-----5:R-:W-:Y:S05]  /*d4e0*/  CALL.REL.NOINC `($__internal_13_$__cuda_sm20_div_u64) ;  /* 0x0000002400cc7944 */ /* 0x020fea0003c00000 */
        /* <DEDUP_REMOVED lines=8> */
.L_x_1375:
[----:B------:R-:W-:Y:S05]  /*d570*/  BSYNC.RECONVERGENT B1 ;  /* 0x0000000000017941 */ /* 0x000fea0003800200 */
.L_x_1373:
        /* <DEDUP_REMOVED lines=38> */
.L_x_1377:
[----:B------:R-:W-:Y:S01]  /*d7e0*/  MOV R38, R48 ;  /* 0x0000003000267202 */ /* 0x000fe20000000f00 */
[----:B------:R-:W-:Y:S01]  /*d7f0*/  IMAD.MOV.U32 R26, RZ, RZ, R54 ;  /* 0x000000ffff1a7224 */ /* 0x000fe200078e0036 */
[----:B------:R-:W-:Y:S02]  /*d800*/  MOV R39, R49 ;  /* 0x0000003100277202 */ /* 0x000fe40000000f00 */
[----:B------:R-:W-:Y:S02]  /*d810*/  MOV R25, R55 ;  /* 0x0000003700197202 */ /* 0x000fe40000000f00 */
[----:B------:R-:W-:-:S07]  /*d820*/  MOV R24, 0xd840 ;  /* 0x0000d84000187802 */ /* 0x000fce0000000f00 */
[----:B-----5:R-:W-:Y:S05]  /*d830*/  CALL.REL.NOINC `($__internal_13_$__cuda_sm20_div_u64) ;  /* 0x0000002000f87944 */ /* 0x020fea0003c00000 */
        /* <DEDUP_REMOVED lines=11> */
.L_x_1378:
[----:B------:R-:W-:Y:S05]  /*d8f0*/  BSYNC.RECONVERGENT B1 ;  /* 0x0000000000017941 */ /* 0x000fea0003800200 */
.L_x_1376:
[----:B------:R-:W-:Y:S01]  /*d900*/  VIADD R36, R35, 0xfffffffd ;  /* 0xfffffffd23247836 */ /* 0x000fe20000000000 */
[----:B------:R-:W-:Y:S01]  /*d910*/  UMOV UR5, 0xd0 ;  /* 0x000000d000057882 */ /* 0x000fe20000000000 */
[----:B------:R-:W-:Y:S01]  /*d920*/  MOV R53, R37 ;  /* 0x0000002500357202 */ /* 0x000fe20000000f00 */
        /* <DEDUP_REMOVED lines=36> */
.L_x_1380:
        /* <DEDUP_REMOVED lines=8> */
[----:B------:R-:W-:Y:S02]  /*dbf0*/  MOV R24, R48 ;  /* 0x0000003000187202 */ /* 0x000fe40000000f00 */
[----:B------:R-:W-:-:S03]  /*dc00*/  IADD3.X R29, PT, PT, RZ, ~R27, RZ, P0, !PT ;  /* 0x8000001bff1d7210 */ /* 0x000fc600007fe4ff */
[----:B------:R-:W-:-:S04]  /*dc10*/  IMAD.WIDE.U32 R24, R46, R31, R24 ;  /* 0x0000001f2e187225 */ /* 0x000fc800078e0018 */
[----:B------:R-:W-:Y:S02]  /*dc20*/  IMAD R29, R29, R46, RZ ;  /* 0x0000002e1d1d7224 */ /* 0x000fe400078e02ff */
[----:B------:R-:W-:Y:S02]  /*dc30*/  IMAD.MOV.U32 R46, RZ, RZ, R26 ;  /* 0x000000ffff2e7224 */ /* 0x000fe400078e001a */
[----:B------:R-:W-:Y:S01]  /*dc40*/  IMAD R29, R47, R31, R29 ;  /* 0x0000001f2f1d7224 */ /* 0x000fe200078e021d */
[----:B------:R-:W-:Y:S02]  /*dc50*/  MOV R31, R24 ;  /* 0x00000018001f7202 */ /* 0x000fe40000000f00 */
[----:B------:R-:W-:Y:S02]  /*dc60*/  MOV R47, R27 ;  /* 0x0000001b002f7202 */ /* 0x000fe40000000f00 */
[----:B------:R-:W-:-:S07]  /*dc70*/  IADD3 R29, PT, PT, R25, R29, RZ ;  /* 0x0000001d191d7210 */ /* 0x000fce0007ffe0ff */
.L_x_1381:
[----:B------:R-:W-:Y:S05]  /*dc80*/  BSYNC.RECONVERGENT B1 ;  /* 0x0000000000017941 */ /* 0x000fea0003800200 */
.L_x_1379:
        /* <DEDUP_REMOVED lines=38> */
.L_x_1383:
        /* <DEDUP_REMOVED lines=13> */
[----:B------:R-:W-:Y:S02]  /*dfc0*/  IMAD R29, R29, R48, RZ ;  /* 0x000000301d1d7224 */ /* 0x000fe400078e02ff */
[----:B------:R-:W-:Y:S02]  /*dfd0*/  IMAD.MOV.U32 R47, RZ, RZ, R24 ;  /* 0x000000ffff2f7224 */ /* 0x000fe400078e0018 */
[----:B------:R-:W-:-:S05]  /*dfe0*/  IMAD R29, R49, R31, R29 ;  /* 0x0000001f311d7224 */ /* 0x000fca00078e021d */
[----:B------:R-:W-:-:S07]  /*dff0*/  IADD3 R29, PT, PT, R25, R29, RZ ;  /* 0x0000001d191d7210 */ /* 0x000fce0007ffe0ff */
.L_x_1384:
[----:B------:R-:W-:Y:S05]  /*e000*/  BSYNC.RECONVERGENT B1 ;  /* 0x0000000000017941 */ /* 0x000fea0003800200 */
.L_x_1382:
        /* <DEDUP_REMOVED lines=8> */
.L_x_1372:
[----:B------:R-:W3:Y:S02]  /*e090*/  LDCU UR5, c[0x0][0x518] ;  /* 0x0000a300ff0577ac */ /* 0x000ee40008000800 */
[----:B---3--:R-:W-:-:S04]  /*e0a0*/  UIADD3 UR5, UPT, UPT, UR5, -0x1, URZ ;  /* 0xffffffff05057890 */ /* 0x008fc8000fffe0ff */
[----:B------:R-:W-:-:S09]  /*e0b0*/  ULOP3.LUT UP0, URZ, UR5, 0x3, URZ, 0xc0, !UPT ;  /* 0x0000000305ff7892 */ /* 0x000fd2000f80c0ff */
[----:B------:R-:W-:Y:S05]  /*e0c0*/  BRA.U !UP0, `(.L_x_1371) ;  /* 0x0000000908947547 */ /* 0x000fea000b800000 */
[----:B------:R-:W-:-:S09]  /*e0d0*/  UISETP.NE.AND UP0, UPT, UR4, URZ, UPT ;  /* 0x000000ff0400728c */ /* 0x000fd2000bf05270 */
[----:B------:R-:W-:Y:S05]  /*e0e0*/  BRA.U !UP0, `(.L_x_1385) ;  /* 0x0000000508ac7547 */ /* 0x000fea000b800000 */
        /* <DEDUP_REMOVED lines=31> */
.L_x_1387:
[----:B012---:R-:W-:Y:S01]  /*e2e0*/  IMAD.MOV.U32 R26, RZ, RZ, R48 ;  /* 0x000000ffff1a7224 */ /* 0x007fe200078e0030 */
[----:B------:R-:W-:Y:S02]  /*e2f0*/  MOV R25, R49 ;  /* 0x0000003100197202 */ /* 0x000fe40000000f00 */
[----:B------:R-:W-:-:S07]  /*e300*/  MOV R24, 0xe320 ;  /* 0x0000e32000187802 */ /* 0x000fce0000000f00 */
[----:B-----5:R-:W-:Y:S05]  /*e310*/  CALL.REL.NOINC `($__internal_13_$__cuda_sm20_div_u64) ;  /* 0x0000001800407944 */ /* 0x020fea0003c00000 */
[----:B------:R-:W-:-:S04]  /*e320*/  IADD3 R29, P0, PT, RZ, -R26, RZ ;  /* 0x8000001aff1d7210 */ /* 0x000fc80007f1e0ff */
[----:B------:R-:W-:Y:S01]  /*e330*/  IADD3.X R25, PT, PT, RZ, ~R27, RZ, P0, !PT ;  /* 0x8000001bff197210 */ /* 0x000fe200007fe4ff */
[----:B------:R-:W-:-:S04]  /*e340*/  IMAD.WIDE.U32 R38, R48, R29, R38 ;  /* 0x0000001d30267225 */ /* 0x000fc800078e0026 */
[----:B------:R-:W-:Y:S01]  /*e350*/  IMAD R25, R25, R48, RZ ;  /* 0x0000003019197224 */ /* 0x000fe200078e02ff */
[----:B------:R-:W-:-:S03]  /*e360*/  MOV R48, R26 ;  /* 0x0000001a00307202 */ /* 0x000fc60000000f00 */
[----:B------:R-:W-:Y:S01]  /*e370*/  IMAD R25, R49, R29, R25 ;  /* 0x0000001d31197224 */ /* 0x000fe200078e0219 */
[----:B------:R-:W-:-:S03]  /*e380*/  MOV R49, R27 ;  /* 0x0000001b00317202 */ /* 0x000fc60000000f00 */
[----:B------:R-:W-:-:S07]  /*e390*/  IMAD.IADD R29, R39, 0x1, R25 ;  /* 0x00000001271d7824 */ /* 0x000fce00078e0219 */
.L_x_1388:
[----:B------:R-:W-:Y:S05]  /*e3a0*/  BSYNC.RECONVERGENT B1 ;  /* 0x0000000000017941 */ /* 0x000fea0003800200 */
.L_x_1386:
        /* <DEDUP_REMOVED lines=37> */
.L_x_1390:
        /* <DEDUP_REMOVED lines=14> */
[----:B------:R-:W-:Y:S02]  /*e6e0*/  IMAD R29, R47, R31, R29 ;  /* 0x0000001f2f1d7224 */ /* 0x000fe400078e021d */
[----:B------:R-:W-:-:S03]  /*e6f0*/  IMAD.MOV.U32 R47, RZ, RZ, R24 ;  /* 0x000000ffff2f7224 */ /* 0x000fc600078e0018 */
[----:B------:R-:W-:-:S07]  /*e700*/  IADD3 R29, PT, PT, R25, R29, RZ ;  /* 0x0000001d191d7210 */ /* 0x000fce0007ffe0ff */
.L_x_1391:
[----:B------:R-:W-:Y:S05]  /*e710*/  BSYNC.RECONVERGENT B1 ;  /* 0x0000000000017941 */ /* 0x000fea0003800200 */
.L_x_1389:
        /* <DEDUP_REMOVED lines=8> */
.L_x_1385:
[----:B------:R-:W3:Y:S02]  /*e7a0*/  LDCU UR5, c[0x0][0x518] ;  /* 0x0000a300ff0577ac */ /* 0x000ee40008000800 */
[----:B---3--:R-:W-:-:S04]  /*e7b0*/  ULOP3.LUT UR5, UR5, 0x1, URZ, 0xc0, !UPT ;  /* 0x0000000105057892 */ /* 0x008fc8000f8ec0ff */
[----:B------:R-:W-:-:S09]  /*e7c0*/  UISETP.NE.U32.AND UP0, UPT, UR5, 0x1, UPT ;  /* 0x000000010500788c */ /* 0x000fd2000bf05070 */
        /* <DEDUP_REMOVED lines=32> */
.L_x_1393:
[----:B012---:R-:W-:Y:S01]  /*e9d0*/  IMAD.MOV.U32 R26, RZ, RZ, R46 ;  /* 0x000000ffff1a7224 */ /* 0x007fe200078e002e */
[----:B------:R-:W-:Y:S02]  /*e9e0*/  MOV R25, R47 ;  /* 0x0000002f00197202 */ /* 0x000fe40000000f00 */
        /* <DEDUP_REMOVED lines=11> */
.L_x_1394:
[----:B------:R-:W-:Y:S05]  /*eaa0*/  BSYNC.RECONVERGENT B1 ;  /* 0x0000000000017941 */ /* 0x000fea0003800200 */
.L_x_1392:
[----:B------:R-:W-:Y:S02]  /*eab0*/  UMOV UR5, 0xd0 ;  /* 0x000000d000057882 */ /* 0x000fe40000000000 */
[----:B------:R-:W-:-:S06]  /*eac0*/  LEA R24, R35, UR5, 0x3 ;  /* 0x0000000523187c11 */ /* 0x000fcc000f8e18ff */
[----:B------:R-:W0:Y:S02]  /*ead0*/  LDC.64 R24, c[0x0][R24+0x380] ;  /* 0x0000e00018187b82 */ /* 0x000e240000000a00 */
[-C--:B0-----:R-:W-:Y:S02]  /*eae0*/  IMAD R25, R25, R47.reuse, RZ ;  /* 0x0000002f19197224 */ /* 0x081fe400078e02ff */
[----:B------:R-:W-:-:S04]  /*eaf0*/  IMAD.WIDE.U32 R36, R24, R47, R36 ;  /* 0x0000002f18247225 */ /* 0x000fc800078e0024 */
[----:B------:R-:W-:-:S05]  /*eb00*/  IMAD R25, R24, R29, R25 ;  /* 0x0000001d18197224 */ /* 0x000fca00078e0219 */
[----:B------:R-:W-:-:S07]  /*eb10*/  IADD3 R37, PT, PT, R37, R25, RZ ;  /* 0x0000001925257210 */ /* 0x000fce0007ffe0ff */
.L_x_1371:
        /* <DEDUP_REMOVED lines=10> */
.L_x_1187:
[----:B------:R-:W0:Y:S01]  /*ebc0*/  LDCU.64 UR10, c[0x0][0x860] ;  /* 0x00010c00ff0a77ac */ /* 0x000e220008000a00 */
[-C--:B------:R-:W-:Y:S02]  /*ebd0*/  IADD3 R51, P1, PT, R8, R3.reuse, RZ ;  /* 0x0000000308337210 */ /* 0x080fe40007f3e0ff */
[-C--:B------:R-:W-:Y:S02]  /*ebe0*/  IADD3 R50, P2, PT, R14, R3.reuse, RZ ;  /* 0x000000030e327210 */ /* 0x080fe40007f5e0ff */
[----:B------:R-:W-:Y:S01]  /*ebf0*/  IADD3 R48, P4, PT, R16, R3, RZ ;  /* 0x0000000310307210 */ /* 0x000fe20007f9e0ff */
[----:B------:R-:W-:Y:S01]  /*ec00*/  IMAD.X R39, RZ, RZ, R5, P1 ;  /* 0x000000ffff277224 */ /* 0x000fe200008e0605 */
[-C--:B------:R-:W-:Y:S02]  /*ec10*/  IADD3.X R49, PT, PT, RZ, R5.reuse, RZ, P2, !PT ;  /* 0x00000005ff317210 */ /* 0x080fe400017fe4ff */
[----:B------:R-:W-:Y:S02]  /*ec20*/  IADD3.X R47, PT, PT, RZ, R5, RZ, P4, !PT ;  /* 0x00000005ff2f7210 */ /* 0x000fe400027fe4ff */
[----:B0-----:R-:W-:-:S02]  /*ec30*/  ISETP.GE.U32.AND P0, PT, R51, UR10, PT ;  /* 0x0000000a33007c0c */ /* 0x001fc4000bf06070 */
[----:B------:R-:W-:Y:S02]  /*ec40*/  ISETP.GE.U32.AND P1, PT, R50, UR10, PT ;  /* 0x0000000a32007c0c */ /* 0x000fe4000bf26070 */
[----:B------:R-:W-:Y:S02]  /*ec50*/  ISETP.GE.U32.AND.EX P0, PT, R39, UR11, PT, P0 ;  /* 0x0000000b27007c0c */ /* 0x000fe4000bf06100 */
[----:B------:R-:W-:Y:S02]  /*ec60*/  ISETP.GE.U32.AND.EX P1, PT, R49, UR11, PT, P1 ;  /* 0x0000000b31007c0c */ /* 0x000fe4000bf26110 */
[----:B------:R-:W-:Y:S02]  /*ec70*/  ISETP.GE.U32.AND P2, PT, R3, UR10, PT ;  /* 0x0000000a03007c0c */ /* 0x000fe4000bf46070 */
[----:B------:R-:W-:Y:S02]  /*ec80*/  ISETP.GE.U32.AND P3, PT, R48, UR10, PT ;  /* 0x0000000a30007c0c */ /* 0x000fe4000bf66070 */
[----:B------:R-:W-:-:S02]  /*ec90*/  ISETP.GE.U32.AND.EX P2, PT, R5, UR11, PT, P2 ;  /* 0x0000000b05007c0c */ /* 0x000fc4000bf46120 */
        /* <DEDUP_REMOVED lines=9> */
[----:B-1----:R-:W-:Y:S02]  /*ed30*/  @!P0 LEA R26, P4, R54, R26, 0x1 ;  /* 0x0000001a361a8211 */ /* 0x002fe400078808ff */
[----:B------:R-:W-:-:S05]  /*ed40*/  @!P0 IMAD.IADD R25, R55, 0x1, R25 ;  /* 0x0000000137198824 */ /* 0x000fca00078e0219 */
[----:B------:R-:W1:Y:S01]  /*ed50*/  @!P1 LDC.64 R34, c[0x0][0x380] ;  /* 0x0000e000ff229b82 */ /* 0x000e620000000a00 */
[----:B--2---:R-:W-:Y:S01]  /*ed60*/  @!P1 IMAD R49, R49, R28, RZ ;  /* 0x0000001c31319224 */ /* 0x004fe200078e02ff */
[----:B------:R-:W-:-:S03]  /*ed70*/  @!P0 LEA.HI.X R27, R54, R27, R25, 0x1, P4 ;  /* 0x0000001b361b8211 */ /* 0x000fc600020f0c19 */
[C---:B------:R-:W-:Y:S02]  /*ed80*/  @!P1 IMAD R25, R50.reuse, R29, R49 ;  /* 0x0000001d32199224 */ /* 0x040fe400078e0231 */
[----:B------:R-:W-:Y:S01]  /*ed90*/  @!P1 IMAD.WIDE.U32 R28, R50, R28, RZ ;  /* 0x0000001c321c9225 */ /* 0x000fe200078e00ff */
[----:B------:R-:W2:Y:S01]  /*eda0*/  @!P2 LDC.64 R36, c[0x0][0x380] ;  /* 0x0000e000ff24ab82 */ /* 0x000ea20000000a00 */
[----:B------:R4:W5:Y:S02]  /*edb0*/  @!P0 LDG.E.U16 R44, desc[UR6][R26.64] ;  /* 0x000000061a2c8981 */ /* 0x000964000c1e1500 */
[----:B---3--:R-:W-:Y:S01]  /*edc0*/  @!P2 IMAD R24, R5, R30, RZ ;  /* 0x0000001e0518a224 */ /* 0x008fe200078e02ff */
[----:B------:R-:W-:-:S03]  /*edd0*/  @!P1 IADD3 R25, PT, PT, R29, R25, RZ ;  /* 0x000000191d199210 */ /* 0x000fc60007ffe0ff */
[----:B------:R-:W-:Y:S01]  /*ede0*/  @!P2 IMAD R49, R3, R31, R24 ;  /* 0x0000001f0331a224 */ /* 0x000fe200078e0218 */
[----:B------:R-:W3:Y:S01]  /*edf0*/  @!P3 LDC.64 R38, c[0x0][0x380] ;  /* 0x0000e000ff26bb82 */ /* 0x000ee20000000a00 */
[----:B0-----:R-:W-:Y:S02]  /*ee00*/  @!P3 IMAD R47, R47, R32, RZ ;  /* 0x000000202f2fb224 */ /* 0x001fe400078e02ff */
        /* <DEDUP_REMOVED lines=14> */
.L_x_1344:
[----:B------:R-:W-:Y:S05]  /*eef0*/  BSYNC.RECONVERGENT B0 ;  /* 0x0000000000007941 */ /* 0x000fea0003800200 */
.L_x_1186:
[----:B------:R-:W0:Y:S01]  /*ef00*/  LDC.64 R24, c[0x0][0x860] ;  /* 0x00021800ff187b82 */ /* 0x000e220000000a00 */
[-C--:B------:R-:W-:Y:S01]  /*ef10*/  IADD3 R31, P6, PT, R16, R3.reuse, RZ ;  /* 0x00000003101f7210 */ /* 0x080fe20007fde0ff */
[----:B------:R-:W-:Y:S01]  /*ef20*/  BSSY.RECONVERGENT B0, `(.L_x_1395) ;  /* 0x0000023000007945 */ /* 0x000fe20003800200 */
[-C--:B----4-:R-:W-:Y:S02]  /*ef30*/  IADD3 R35, P4, PT, R8, R3.reuse, RZ ;  /* 0x0000000308237210 */ /* 0x090fe40007f9e0ff */
        /* <DEDUP_REMOVED lines=14> */
[----:B-----5:R-:W-:Y:S01]  /*f020*/  HADD2.F32 R24, -RZ, R43.H0_H0 ;  /* 0x2000002bff187230 */ /* 0x020fe20000004100 */
        /* <DEDUP_REMOVED lines=13> */
[----:B------:R-:W-:Y:S02]  /*f100*/  F2FP.F16.F32.PACK_AB R29, RZ, R25 ;  /* 0x00000019ff1d723e */ /* 0x000fe400000000ff */
[----:B------:R-:W-:Y:S02]  /*f110*/  LEA.HI.X R27, R28, UR13, R37, 0x1, P3 ;  /* 0x0000000d1c1b7c11 */ /* 0x000fe400098f0c25 */
[----:B------:R-:W-:-:S03]  /*f120*/  IADD3.X R25, PT, PT, R37, UR15, RZ, P4, !PT ;  /* 0x0000000f25197c10 */ /* 0x000fc6000a7fe4ff */
[----:B------:R4:W-:Y:S04]  /*f130*/  STG.E.U16 desc[UR6][R26.64], R29 ;  /* 0x0000001d1a007986 */ /* 0x0009e8000c101506 */
[----:B0-----:R4:W-:Y:S02]  /*f140*/  STG.E.U8 desc[UR6][R24.64], R17 ;  /* 0x0000001118007986 */ /* 0x0019e4000c101106 */
.L_x_1396:
[----:B------:R-:W-:Y:S05]  /*f150*/  BSYNC.RECONVERGENT B0 ;  /* 0x0000000000007941 */ /* 0x000fea0003800200 */
.L_x_1395:
[----:B------:R-:W-:Y:S04]  /*f160*/  BSSY.RECONVERGENT B0, `(.L_x_1397) ;  /* 0x0000016000007945 */ /* 0x000fe80003800200 */
[----:B------:R-:W-:Y:S05]  /*f170*/  @P0 BRA `(.L_x_1398) ;  /* 0x0000000000500947 */ /* 0x000fea0003800000 */
[----:B------:R-:W0:Y:S01]  /*f180*/  LDCU UR5, c[0x0][0x868] ;  /* 0x00010d00ff0577ac */ /* 0x000e220008000800 */
[----:B----45:R-:W-:Y:S01]  /*f190*/  HADD2.F32 R17, -RZ, R44.H0_H0 ;  /* 0x2000002cff117230 */ /* 0x030fe20000004100 */
        /* <DEDUP_REMOVED lines=11> */
[C---:B---3--:R-:W-:Y:S02]  /*f250*/  IADD3 R24, P3, PT, R28.reuse, UR14, RZ ;  /* 0x0000000e1c187c10 */ /* 0x048fe4000ff7e0ff */
[----:B------:R-:W-:Y:S02]  /*f260*/  IADD3 R25, PT, PT, R29, R25, RZ ;  /* 0x000000191d197210 */ /* 0x000fe40007ffe0ff */
[----:B------:R-:W-:Y:S02]  /*f270*/  F2FP.F16.F32.PACK_AB R17, RZ, R17 ;  /* 0x00000011ff11723e */ /* 0x000fe400000000ff */
[----:B------:R-:W-:-:S02]  /*f280*/  LEA.HI.X R27, R28, UR13, R25, 0x1, P0 ;  /* 0x0000000d1c1b7c11 */ /* 0x000fc400080f0c19 */
[----:B------:R-:W-:-:S03]  /*f290*/  IADD3.X R25, PT, PT, R25, UR15, RZ, P3, !PT ;  /* 0x0000000f19197c10 */ /* 0x000fc60009ffe4ff */
[----:B------:R1:W-:Y:S04]  /*f2a0*/  STG.E.U16 desc[UR6][R26.64], R17 ;  /* 0x000000111a007986 */ /* 0x0003e8000c101506 */
[----:B0-----:R1:W-:Y:S02]  /*f2b0*/  STG.E.U8 desc[UR6][R24.64], R35 ;  /* 0x0000002318007986 */ /* 0x0013e4000c101106 */
.L_x_1398:
[----:B------:R-:W-:Y:S05]  /*f2c0*/  BSYNC.RECONVERGENT B0 ;  /* 0x0000000000007941 */ /* 0x000fea0003800200 */
.L_x_1397:
[----:B------:R-:W-:Y:S04]  /*f2d0*/  BSSY.RECONVERGENT B0, `(.L_x_1399) ;  /* 0x0000016000007945 */ /* 0x000fe80003800200 */
[----:B------:R-:W-:Y:S05]  /*f2e0*/  @P1 BRA `(.L_x_1400) ;  /* 0x0000000000501947 */ /* 0x000fea0003800000 */
[----:B------:R-:W0:Y:S01]  /*f2f0*/  LDCU UR5, c[0x0][0x868] ;  /* 0x00010d00ff0577ac */ /* 0x000e220008000800 */
[----:B-1--45:R-:W-:Y:S01]  /*f300*/  HADD2.F32 R24, -RZ, R45.H0_H0 ;  /* 0x2000002dff187230 */ /* 0x032fe20000004100 */
        /* <DEDUP_REMOVED lines=11> */
[----:B---3--:R-:W-:Y:S01]  /*f3c0*/  IADD3 R26, P1, PT, R28, UR14, RZ ;  /* 0x0000000e1c1a7c10 */ /* 0x008fe2000ff3e0ff */
[----:B------:R-:W-:Y:S01]  /*f3d0*/  IMAD.IADD R27, R29, 0x1, R27 ;  /* 0x000000011d1b7824 */ /* 0x000fe200078e021b */
[----:B------:R-:W-:-:S04]  /*f3e0*/  F2FP.F16.F32.PACK_AB R17, RZ, R17 ;  /* 0x00000011ff11723e */ /* 0x000fc800000000ff */
[----:B------:R-:W-:Y:S02]  /*f3f0*/  LEA.HI.X R25, R28, UR13, R27, 0x1, P0 ;  /* 0x0000000d1c197c11 */ /* 0x000fe400080f0c1b */
[----:B------:R-:W-:-:S03]  /*f400*/  IADD3.X R27, PT, PT, R27, UR15, RZ, P1, !PT ;  /* 0x0000000f1b1b7c10 */ /* 0x000fc60008ffe4ff */
[----:B------:R1:W-:Y:S04]  /*f410*/  STG.E.U16 desc[UR6][R24.64], R17 ;  /* 0x0000001118007986 */ /* 0x0003e8000c101506 */
[----:B0-----:R1:W-:Y:S02]  /*f420*/  STG.E.U8 desc[UR6][R26.64], R41 ;  /* 0x000000291a007986 */ /* 0x0013e4000c101106 */
.L_x_1400:
[----:B------:R-:W-:Y:S05]  /*f430*/  BSYNC.RECONVERGENT B0 ;  /* 0x0000000000007941 */ /* 0x000fea0003800200 */
.L_x_1399:
        /* <DEDUP_REMOVED lines=21> */
.L_x_1401:
        /* <DEDUP_REMOVED lines=11> */
        .weak           $__internal_12_$__cuda_sm20_dblrcp_rn_slowpath_v3
        .type           $__internal_12_$__cuda_sm20_dblrcp_rn_slowpath_v3,@function
        .size           $__internal_12_$__cuda_sm20_dblrcp_rn_slowpath_v3,($__internal_13_$__cuda_sm20_div_u64 - $__internal_12_$__cuda_sm20_dblrcp_rn_slowpath_v3)
$__internal_12_$__cuda_sm20_dblrcp_rn_slowpath_v3:
        /* <DEDUP_REMOVED lines=55> */
.L_x_1405:
        /* <DEDUP_REMOVED lines=34> */
.L_x_1403:
[----:B------:R-:W-:Y:S02]  /*fbd0*/  LOP3.LUT R21, R19, 0x80000, RZ, 0xfc, !PT ;  /* 0x0008000013157812 */ /* 0x000fe400078efcff */
[----:B------:R-:W-:-:S07]  /*fbe0*/  MOV R20, R18 ;  /* 0x0000001200147202 */ /* 0x000fce0000000f00 */
.L_x_1404:
[----:B------:R-:W-:Y:S01]  /*fbf0*/  IMAD.MOV.U32 R18, RZ, RZ, R8 ;  /* 0x000000ffff127224 */ /* 0x000fe200078e0008 */
[----:B------:R-:W-:-:S04]  /*fc00*/  MOV R19, 0x0 ;  /* 0x0000000000137802 */ /* 0x000fc80000000f00 */
[----:B------:R-:W-:Y:S05]  /*fc10*/  RET.REL.NODEC R18 `(_ZN2at6native43_GLOBAL__N__7cc8d1ed_10_Dropout_cu_0e96ed3820fused_dropout_kernelIN3c104HalfEfmLin1ELi1EhEEvNS_4cuda6detail10TensorInfoIKT_T1_EENS7_IS8_SA_EENS7_IT4_SA_EESA_T0_NS_15PhiloxCudaStateE) ;  /* 0xffffff0012f87950 */ /* 0x000fea0003c3ffff */
        .weak           $__internal_13_$__cuda_sm20_div_u64
        .type           $__internal_13_$__cuda_sm20_div_u64,@function
        .size           $__internal_13_$__cuda_sm20_div_u64,(.L_x_14000 - $__internal_13_$__cuda_sm20_div_u64)
$__internal_13_$__cuda_sm20_div_u64:
        /* <DEDUP_REMOVED lines=71> */
[----:B------:R-:W-:Y:S06]  /*10090*/  RET.REL.NODEC R24 `(_ZN2at6native43_GLOBAL__N__7cc8d1ed_10_Dropout_cu_0e96ed3820fused_dropout_kernelIN3c104HalfEfmLin1ELi1EhEEvNS_4cuda6detail10TensorInfoIKT_T1_EENS7_IS8_SA_EENS7_IT4_SA_EESA_T0_NS_15PhiloxCudaStateE) ;  /* 0xfffffefc18d87950 */ /* 0x000fec0003c3ffff */
.L_x_1406:
        /* <DEDUP_REMOVED lines=14> */
.L_x_14000:


//--------------------- .text._ZN2at6native43_GLOBAL__N__7cc8d1ed_10_Dropout_cu_0e96ed3820fused_dropout_kernelIN3c104HalfEfmLi1ELi1EhEEvNS_4cuda6detail10TensorInfoIKT_T1_EENS7_IS8_SA_EENS7_IT4_SA_EESA_T0_NS_15PhiloxCudaStateE --------------------------
	.section	.text._ZN2at6native43_GLOBAL__N__7cc8d1ed_10_Dropout_cu_0e96ed3820fused_dropout_kernelIN3c104HalfEfmLi1ELi1EhEEvNS_4cuda6detail10TensorInfoIKT_T1_EENS7_IS8_SA_EENS7_IT4_SA_EESA_T0_NS_15PhiloxCudaStateE,"ax",@progbits
	.align	128
.text._ZN2at6native43_GLOBAL__N__7cc8d1ed_10_Dropout_cu_0e96ed3820fused_dropout_kernelIN3c104HalfEfmLi1ELi1EhEEvNS_4cuda6detail10TensorInfoIKT_T1_EENS7_IS8_SA_EENS7_IT4_SA_EESA_T0_NS_15PhiloxCudaStateE:
        .type           _ZN2at6native43_GLOBAL__N__7cc8d1ed_10_Dropout_cu_0e96ed3820fused_dropout_kernelIN3c104HalfEfmLi1ELi1EhEEvNS_4cuda6detail10TensorInfoIKT_T1_EENS7_IS8_SA_EENS7_IT4_SA_EESA_T0_NS_15PhiloxCudaStateE,@function
        .size           _ZN2at6native43_GLOBAL__N__7cc8d1ed_10_Dropout_cu_0e96ed3820fused_dropout_kernelIN3c104HalfEfmLi1ELi1EhEEvNS_4cuda6detail10TensorInfoIKT_T1_EENS7_IS8_SA_EENS7_IT4_SA_EESA_T0_NS_15PhiloxCudaStateE,(.L_x_14003 - _ZN2at6native43_GLOBAL__N__7cc8d1ed_10_Dropout_cu_0e96ed3820fused_dropout_kernelIN3c104HalfEfmLi1ELi1EhEEvNS_4cuda6detail10TensorInfoIKT_T1_EENS7_IS8_SA_EENS7_IT4_SA_EESA_T0_NS_15PhiloxCudaStateE)
        .other          _ZN2at6native43_GLOBAL__N__7cc8d1ed_10_Dropout_cu_0e96ed3820fused_dropout_kernelIN3c104HalfEfmLi1ELi1EhEEvNS_4cuda6detail10TensorInfoIKT_T1_EENS7_IS8_SA_EENS7_IT4_SA_EESA_T0_NS_15PhiloxCudaStateE,@"STO_CUDA_ENTRY STV_DEFAULT"
_ZN2at6native43_GLOBAL__N__7cc8d1ed_10_Dropout_cu_0e96ed3820fused_dropout_kernelIN3c104HalfEfmLi1ELi1EhEEvNS_4cuda6detail10TensorInfoIKT_T1_EENS7_IS8_SA_EENS7_IT4_SA_EESA_T0_NS_15PhiloxCudaStateE:
        /* <DEDUP_REMOVED lines=111> */
[----:B------:R-:W-:Y:S05]  /*06f0*/  CALL.REL.NOINC `($__internal_14_$__cuda_sm20_dblrcp_rn_slowpath_v3) ;  /* 0x00000010007c7944 */ /* 0x000fea0003c00000 */
[----:B------:R-:W-:Y:S01]  /*0700*/  IMAD.MOV.U32 R26, RZ, RZ, R32 ;  /* 0x000000ffff1a7224 */ /* 0x000fe200078e0020 */
[----:B------:R-:W-:-:S07]  /*0710*/  MOV R27, R33 ;  /* 0x00000021001b7202 */ /* 0x000fce0000000f00 */
.L_x_1407:
        /* <DEDUP_REMOVED lines=38> */
.L_x_1408:
[----:B------:R-:W-:-:S07]  /*0980*/  MOV R34, 0x9a0 ;  /* 0x000009a000227802 */ /* 0x000fce0000000f00 */
[----:B------:R-:W-:Y:S05]  /*0990*/  CALL.REL.NOINC `($__internal_15_$__cuda_sm20_div_u64) ;  /* 0x0000001400587944 */ /* 0x000fea0003c00000 */
.L_x_1409:
        /* <DEDUP_REMOVED lines=18> */
.L_x_1421:
        /* <DEDUP_REMOVED lines=13> */
.L_x_1411:
[----:B01234-:R-:W-:Y:S05]  /*0b90*/  BSYNC.RECONVERGENT B0 ;  /* 0x0000000000007941 */ /* 0x01ffea0003800200 */
.L_x_1410:
        /* <DEDUP_REMOVED lines=53> */
.L_x_1412:
        /* <DEDUP_REMOVED lines=9> */
.L_x_1413:
        /* <DEDUP_REMOVED lines=56> */
[----:B------:R-:W-:Y:S01]  /*1300*/  HFMA2 R21, -RZ, RZ, 0.1171875, 0 ;  /* 0x2f800000ff157431 */ /* 0x000fe200000001ff */
[----:B--2---:R-:W-:Y:S02]  /*1310*/  I2FP.F32.U32 R56, R25 ;  /* 0x0000001900387245 */ /* 0x004fe40000201000 */
[----:B------:R-:W-:Y:S02]  /*1320*/  I2FP.F32.U32 R58, R43 ;  /* 0x0000002b003a7245 */ /* 0x000fe40000201000 */
[----:B------:R-:W-:Y:S01]  /*1330*/  FFMA.FTZ R25, R30, R21, 1.1641532182693481445e-10 ;  /* 0x2f0000001e197423 */ /* 0x000fe20000010015 */
[----:B------:R-:W-:Y:S06]  /*1340*/  @P0 BRA `(.L_x_1415) ;  /* 0x0000000000400947 */ /* 0x000fec0003800000 */
[----:B------:R-:W-:Y:S01]  /*1350*/  FSET.BF.LT.FTZ.AND R25, R25, UR5, PT ;  /* 0x0000000519197c0a */ /* 0x000fe2000b811000 */
[----:B-----5:R-:W-:Y:S02]  /*1360*/  HADD2.F32 R30, -RZ, R48.H0_H0 ;  /* 0x20000030ff1e7230 */ /* 0x020fe40000004100 */
[----:B-1----:R-:W-:Y:S02]  /*1370*/  IMAD R33, R23, UR8, RZ ;  /* 0x0000000817217c24 */ /* 0x002fe4000f8e02ff */
[----:B------:R-:W-:-:S04]  /*1380*/  IMAD.WIDE.U32 R34, R0, UR8, RZ ;  /* 0x0000000800227c25 */ /* 0x000fc8000f8e00ff */
[----:B------:R-:W-:Y:S02]  /*1390*/  FMUL.FTZ R31, R25, R30 ;  /* 0x0000001e191f7220 */ /* 0x000fe40000410000 */
[----:B------:R-:W0:Y:S01]  /*13a0*/  F2I.FTZ.U32.TRUNC.NTZ R25, R25 ;  /* 0x0000001900197305 */ /* 0x000e22000021f000 */
[----:B------:R-:W-:Y:S02]  /*13b0*/  IMAD R33, R0, UR9, R33 ;  /* 0x0000000900217c24 */ /* 0x000fe4000f8e0221 */
[----:B------:R-:W-:Y:S01]  /*13c0*/  FMUL.FTZ R31, R24, R31 ;  /* 0x0000001f181f7220 */ /* 0x000fe20000410000 */
[C---:B------:R-:W-:Y:S02]  /*13d0*/  LEA R32, P0, R34.reuse, UR10, 0x1 ;  /* 0x0000000a22207c11 */ /* 0x040fe4000f8008ff */
[----:B------:R-:W-:Y:S02]  /*13e0*/  IADD3 R30, P4, PT, R34, UR12, RZ ;  /* 0x0000000c221e7c10 */ /* 0x000fe4000ff9e0ff */
[----:B------:R-:W-:Y:S01]  /*13f0*/  F2FP.F16.F32.PACK_AB R36, RZ, R31 ;  /* 0x0000001fff24723e */ /* 0x000fe200000000ff */
[----:B------:R-:W-:-:S05]  /*1400*/  IMAD.IADD R31, R35, 0x1, R33 ;  /* 0x00000001231f7824 */ /* 0x000fca00078e0221 */
[----:B------:R-:W-:Y:S02]  /*1410*/  LEA.HI.X R33, R34, UR11, R31, 0x1, P0 ;  /* 0x0000000b22217c11 */ /* 0x000fe400080f0c1f */
[----:B------:R-:W-:-:S03]  /*1420*/  IADD3.X R31, PT, PT, R31, UR13, RZ, P4, !PT ;  /* 0x0000000d1f1f7c10 */ /* 0x000fc6000a7fe4ff */
[----:B------:R2:W-:Y:S04]  /*1430*/  STG.E.U16 desc[UR6][R32.64], R36 ;  /* 0x0000002420007986 */ /* 0x0005e8000c101506 */
[----:B0-----:R2:W-:Y:S02]  /*1440*/  STG.E.U8 desc[UR6][R30.64], R25 ;  /* 0x000000191e007986 */ /* 0x0015e4000c101106 */
.L_x_1415:
[----:B------:R-:W-:Y:S05]  /*1450*/  BSYNC.RECONVERGENT B0 ;  /* 0x0000000000007941 */ /* 0x000fea0003800200 */
.L_x_1414:
[----:B------:R-:W-:Y:S01]  /*1460*/  BSSY.RECONVERGENT B0, `(.L_x_1416) ;  /* 0x0000015000007945 */ /* 0x000fe20003800200 */
[----:B-12---:R-:W-:Y:S01]  /*1470*/  I2FP.F32.U32 R36, R44 ;  /* 0x0000002c00247245 */ /* 0x006fe20000201000 */
[-C--:B------:R-:W-:Y:S01]  /*1480*/  FFMA.FTZ R58, R58, R21.reuse, 1.1641532182693481445e-10 ;  /* 0x2f0000003a3a7423 */ /* 0x080fe20000010015 */
[----:B------:R-:W-:Y:S01]  /*1490*/  FFMA.FTZ R25, R56, R21, 1.1641532182693481445e-10 ;  /* 0x2f00000038197423 */ /* 0x000fe20000010015 */
[----:B------:R-:W-:Y:S06]  /*14a0*/  @P1 BRA `(.L_x_1417) ;  /* 0x0000000000401947 */ /* 0x000fec0003800000 */
[----:B------:R-:W-:Y:S01]  /*14b0*/  FSET.BF.LT.FTZ.AND R25, R25, UR5, PT ;  /* 0x0000000519197c0a */ /* 0x000fe2000b811000 */
[----:B-----5:R-:W-:Y:S02]  /*14c0*/  HADD2.F32 R30, -RZ, R50.H0_H0 ;  /* 0x20000032ff1e7230 */ /* 0x020fe40000004100 */
[----:B------:R-:W-:-:S03]  /*14d0*/  IMAD R32, R47, UR8, RZ ;  /* 0x000000082f207c24 */ /* 0x000fc6000f8e02ff */
[----:B------:R-:W-:Y:S01]  /*14e0*/  FMUL.FTZ R33, R25, R30 ;  /* 0x0000001e19217220 */ /* 0x000fe20000410000 */
[C---:B------:R-:W-:Y:S01]  /*14f0*/  IMAD.WIDE.U32 R30, R45.reuse, UR8, RZ ;  /* 0x000000082d1e7c25 */ /* 0x040fe2000f8e00ff */
[----:B------:R-:W0:Y:S03]  /*1500*/  F2I.FTZ.U32.TRUNC.NTZ R25, R25 ;  /* 0x0000001900197305 */ /* 0x000e26000021f000 */
[----:B------:R-:W-:Y:S01]  /*1510*/  FMUL.FTZ R33, R24, R33 ;  /* 0x0000002118217220 */ /* 0x000fe20000410000 */
[----:B------:R-:W-:Y:S01]  /*1520*/  IMAD R37, R45, UR9, R32 ;  /* 0x000000092d257c24 */ /* 0x000fe2000f8e0220 */
[C---:B------:R-:W-:Y:S02]  /*1530*/  LEA R34, P0, R30.reuse, UR10, 0x1 ;  /* 0x0000000a1e227c11 */ /* 0x040fe4000f8008ff */
[----:B------:R-:W-:Y:S02]  /*1540*/  IADD3 R32, P1, PT, R30, UR12, RZ ;  /* 0x0000000c1e207c10 */ /* 0x000fe4000ff3e0ff */
[----:B------:R-:W-:-:S02]  /*1550*/  IADD3 R37, PT, PT, R31, R37, RZ ;  /* 0x000000251f257210 */ /* 0x000fc40007ffe0ff */
[----:B------:R-:W-:Y:S02]  /*1560*/  F2FP.F16.F32.PACK_AB R31, RZ, R33 ;  /* 0x00000021ff1f723e */ /* 0x000fe400000000ff */
[----:B------:R-:W-:Y:S02]  /*1570*/  LEA.HI.X R35, R30, UR11, R37, 0x1, P0 ;  /* 0x0000000b1e237c11 */ /* 0x000fe400080f0c25 */
[----:B------:R-:W-:-:S03]  /*1580*/  IADD3.X R33, PT, PT, R37, UR13, RZ, P1, !PT ;  /* 0x0000000d25217c10 */ /* 0x000fc60008ffe4ff */
[----:B------:R1:W-:Y:S04]  /*1590*/  STG.E.U16 desc[UR6][R34.64], R31 ;  /* 0x0000001f22007986 */ /* 0x0003e8000c101506 */
[----:B0-----:R1:W-:Y:S02]  /*15a0*/  STG.E.U8 desc[UR6][R32.64], R25 ;  /* 0x0000001920007986 */ /* 0x0013e4000c101106 */
.L_x_1417:
[----:B------:R-:W-:Y:S05]  /*15b0*/  BSYNC.RECONVERGENT B0 ;  /* 0x0000000000007941 */ /* 0x000fea0003800200 */
.L_x_1416:
[----:B------:R-:W-:Y:S04]  /*15c0*/  BSSY.RECONVERGENT B0, `(.L_x_1418) ;  /* 0x0000012000007945 */ /* 0x000fe80003800200 */
[----:B------:R-:W-:Y:S05]  /*15d0*/  @P2 BRA `(.L_x_1419) ;  /* 0x0000000000402947 */ /* 0x000fea0003800000 */
[----:B------:R-:W-:Y:S01]  /*15e0*/  FSET.BF.LT.FTZ.AND R58, R58, UR5, PT ;  /* 0x000000053a3a7c0a */ /* 0x000fe2000b811000 */
[----:B-1---5:R-:W-:Y:S02]  /*15f0*/  HADD2.F32 R25, -RZ, R51.H0_H0 ;  /* 0x20000033ff197230 */ /* 0x022fe40000004100 */
[----:B------:R-:W-:Y:S01]  /*1600*/  IMAD R49, R49, UR8, RZ ;  /* 0x0000000831317c24 */ /* 0x000fe2000f8e02ff */
[----:B------:R-:W0:Y:S01]  /*1610*/  F2I.FTZ.U32.TRUNC.NTZ R37, R58 ;  /* 0x0000003a00257305 */ /* 0x000e22000021f000 */
[----:B------:R-:W-:-:S04]  /*1620*/  IMAD.WIDE.U32 R30, R46, UR8, RZ ;  /* 0x000000082e1e7c25 */ /* 0x000fc8000f8e00ff */
[----:B------:R-:W-:Y:S01]  /*1630*/  FMUL.FTZ R25, R58, R25 ;  /* 0x000000193a197220 */ /* 0x000fe20000410000 */
[----:B------:R-:W-:-:S03]  /*1640*/  IMAD R49, R46, UR9, R49 ;  /* 0x000000092e317c24 */ /* 0x000fc6000f8e0231 */
[----:B------:R-:W-:Y:S01]  /*1650*/  FMUL.FTZ R25, R24, R25 ;  /* 0x0000001918197220 */ /* 0x000fe20000410000 */
[C---:B------:R-:W-:Y:S01]  /*1660*/  LEA R34, P0, R30.reuse, UR10, 0x1 ;  /* 0x0000000a1e227c11 */ /* 0x040fe2000f8008ff */
[----:B------:R-:W-:Y:S01]  /*1670*/  IMAD.IADD R31, R31, 0x1, R49 ;  /* 0x000000011f1f7824 */ /* 0x000fe200078e0231 */
[C---:B------:R-:W-:Y:S02]  /*1680*/  IADD3 R32, P1, PT, R30.reuse, UR12, RZ ;  /* 0x0000000c1e207c10 */ /* 0x040fe4000ff3e0ff */
[----:B------:R-:W-:Y:S02]  /*1690*/  F2FP.F16.F32.PACK_AB R25, RZ, R25 ;  /* 0x00000019ff19723e */ /* 0x000fe400000000ff */
[----:B------:R-:W-:Y:S02]  /*16a0*/  LEA.HI.X R35, R30, UR11, R31, 0x1, P0 ;  /* 0x0000000b1e237c11 */ /* 0x000fe400080f0c1f */
[----:B------:R-:W-:-:S03]  /*16b0*/  IADD3.X R33, PT, PT, R31, UR13, RZ, P1, !PT ;  /* 0x0000000d1f217c10 */ /* 0x000fc60008ffe4ff */
[----:B------:R2:W-:Y:S04]  /*16c0*/  STG.E.U16 desc[UR6][R34.64], R25 ;  /* 0x0000001922007986 */ /* 0x0005e8000c101506 */
[----:B0-----:R2:W-:Y:S02]  /*16d0*/  STG.E.U8 desc[UR6][R32.64], R37 ;  /* 0x0000002520007986 */ /* 0x0015e4000c101106 */
.L_x_1419:
[----:B------:R-:W-:Y:S05]  /*16e0*/  BSYNC.RECONVERGENT B0 ;  /* 0x0000000000007941 */ /* 0x000fea0003800200 */
.L_x_1418:
[----:B------:R-:W-:Y:S01]  /*16f0*/  FFMA.FTZ R21, R36, R21, 1.1641532182693481445e-10 ;  /* 0x2f00000024157423 */ /* 0x000fe20000010015 */
[----:B------:R-:W-:Y:S06]  /*1700*/  @P3 BRA `(.L_x_1420) ;  /* 0x0000000000403947 */ /* 0x000fec0003800000 */
[----:B------:R-:W-:Y:S01]  /*1710*/  FSET.BF.LT.FTZ.AND R21, R21, UR5, PT ;  /* 0x0000000515157c0a */ /* 0x000fe2000b811000 */
[----:B-----5:R-:W-:Y:S02]  /*1720*/  HADD2.F32 R30, -RZ, R52.H0_H0 ;  /* 0x20000034ff1e7230 */ /* 0x020fe40000004100 */
[----:B-12---:R-:W-:-:S03]  /*1730*/  IMAD R32, R59, UR8, RZ ;  /* 0x000000083b207c24 */ /* 0x006fc6000f8e02ff */
        /* <DEDUP_REMOVED lines=13> */
.L_x_1420:
        /* <DEDUP_REMOVED lines=14> */
        .weak           $__internal_14_$__cuda_sm20_dblrcp_rn_slowpath_v3
        .type           $__internal_14_$__cuda_sm20_dblrcp_rn_slowpath_v3,@function
        .size           $__internal_14_$__cuda_sm20_dblrcp_rn_slowpath_v3,($__internal_15_$__cuda_sm20_div_u64 - $__internal_14_$__cuda_sm20_dblrcp_rn_slowpath_v3)
$__internal_14_$__cuda_sm20_dblrcp_rn_slowpath_v3:
        /* <DEDUP_REMOVED lines=58> */
.L_x_1424:
        /* <DEDUP_REMOVED lines=34> */
.L_x_1422:
[----:B------:R-:W-:Y:S01]  /*1eb0*/  LOP3.LUT R33, R27, 0x80000, RZ, 0xfc, !PT ;  /* 0x000800001b217812 */ /* 0x000fe200078efcff */
[----:B------:R-:W-:-:S07]  /*1ec0*/  IMAD.MOV.U32 R32, RZ, RZ, R26 ;  /* 0x000000ffff207224 */ /* 0x000fce00078e001a */
.L_x_1423:
[----:B------:R-:W-:Y:S01]  /*1ed0*/  MOV R26, R24 ;  /* 0x00000018001a7202 */ /* 0x000fe20000000f00 */
[----:B------:R-:W-:-:S04]  /*1ee0*/  IMAD.MOV.U32 R27, RZ, RZ, 0x0 ;  /* 0x00000000ff1b7424 */ /* 0x000fc800078e00ff */
[----:B------:R-:W-:Y:S05]  /*1ef0*/  RET.REL.NODEC R26 `(_ZN2at6native43_GLOBAL__N__7cc8d1ed_10_Dropout_cu_0e96ed3820fused_dropout_kernelIN3c104HalfEfmLi1ELi1EhEEvNS_4cuda6detail10TensorInfoIKT_T1_EENS7_IS8_SA_EENS7_IT4_SA_EESA_T0_NS_15PhiloxCudaStateE) ;  /* 0xffffffe01a407950 */ /* 0x000fea0003c3ffff */
        .weak           $__internal_15_$__cuda_sm20_div_u64
        .type           $__internal_15_$__cuda_sm20_div_u64,@function
        .size           $__internal_15_$__cuda_sm20_div_u64,(.L_x_14003 - $__internal_15_$__cuda_sm20_div_u64)
$__internal_15_$__cuda_sm20_div_u64:
        /* <DEDUP_REMOVED lines=69> */
[----:B------:R-:W-:Y:S06]  /*2350*/  RET.REL.NODEC R26 `(_ZN2at6native43_GLOBAL__N__7cc8d1ed_10_Dropout_cu_0e96ed3820fused_dropout_kernelIN3c104HalfEfmLi1ELi1EhEEvNS_4cuda6detail10TensorInfoIKT_T1_EENS7_IS8_SA_EENS7_IT4_SA_EESA_T0_NS_15PhiloxCudaStateE) ;  /* 0xffffffdc1a287950 */ /* 0x000fec0003c3ffff */
.L_x_1425:
        /* <DEDUP_REMOVED lines=10> */
.L_x_14003:


//--------------------- .text._ZN2at6native43_GLOBAL__N__7cc8d1ed_10_Dropout_cu_0e96ed3824fused_dropout_kernel_vecIN3c104HalfEfmLi1ELi2EhEEvNS_4cuda6detail10TensorInfoIKT_T1_EENS7_IS8_SA_EENS7_IT4_SA_EESA_T0_NS_15PhiloxCudaStateE --------------------------
	.section	.text._ZN2at6native43_GLOBAL__N__7cc8d1ed_10_Dropout_cu_0e96ed3824fused_dropout_kernel_vecIN3c104HalfEfmLi1ELi2EhEEvNS_4cuda6detail10TensorInfoIKT_T1_EENS7_IS8_SA_EENS7_IT4_SA_EESA_T0_NS_15PhiloxCudaStateE,"ax",@progbits
	.align	128
.text._ZN2at6native43_GLOBAL__N__7cc8d1ed_10_Dropout_cu_0e96ed3824fused_dropout_kernel_vecIN3c104HalfEfmLi1ELi2EhEEvNS_4cuda6detail10TensorInfoIKT_T1_EENS7_IS8_SA_EENS7_IT4_SA_EESA_T0_NS_15PhiloxCudaStateE:
        .type           _ZN2at6native43_GLOBAL__N__7cc8d1ed_10_Dropout_cu_0e96ed3824fused_dropout_kernel_vecIN3c104HalfEfmLi1ELi2EhEEvNS_4cuda6detail10TensorInfoIKT_T1_EENS7_IS8_SA_EENS7_IT4_SA_EESA_T0_NS_15PhiloxCudaStateE,@function
        .size           _ZN2at6native43_GLOBAL__N__7cc8d1ed_10_Dropout_cu_0e96ed3824fused_dropout_kernel_vecIN3c104HalfEfmLi1ELi2EhEEvNS_4cuda6detail10TensorInfoIKT_T1_EENS7_IS8_SA_EENS7_IT4_SA_EESA_T0_NS_15PhiloxCudaStateE,(.L_x_14006 - _ZN2at6native43_GLOBAL__N__7cc8d1ed_10_Dropout_cu_0e96ed3824fused_dropout_kernel_vecIN3c104HalfEfmLi1ELi2EhEEvNS_4cuda6detail10TensorInfoIKT_T1_EENS7_IS8_SA_EENS7_IT4_SA_EESA_T0_NS_15PhiloxCudaStateE)
        .other          _ZN2at6native43_GLOBAL__N__7cc8d1ed_10_Dropout_cu_0e96ed3824fused_dropout_kernel_vecIN3c104HalfEfmLi1ELi2EhEEvNS_4cuda6detail10TensorInfoIKT_T1_EENS7_IS8_SA_EENS7_IT4_SA_EESA_T0_NS_15PhiloxCudaStateE,@"STO_CUDA_ENTRY STV_DEFAULT"
_ZN2at6native43_GLOBAL__N__7cc8d1ed_10_Dropout_cu_0e96ed3824fused_dropout_kernel_vecIN3c104HalfEfmLi1ELi2EhEEvNS_4cuda6detail10TensorInfoIKT_T1_EENS7_IS8_SA_EENS7_IT4_SA_EESA_T0_NS_15PhiloxCudaStateE:
        /* <DEDUP_REMOVED lines=70> */
[C---:B------:R-:W-:Y:S01]  /*0460*/  VIADD R11, R19.reuse, 0xa9066899 ;  /* 0xa9066899130b7836 */ /* 0x040fe20000000000 */
[----:B------:R-:W-:Y:S02]  /*0470*/  IADD3 R10, PT, PT, R19, -0x126145ec, RZ ;  /* 0xed9eba14130a7810 */ /* 0x000fe40007ffe0ff */
        /* <DEDUP_REMOVED lines=19> */
[----:B------:R-:W-:Y:S01]  /*05b0*/  MOV R28, R30 ;  /* 0x0000001e001c7202 */ /* 0x000fe20000000f00 */
[----:B------:R-:W-:Y:S01]  /*05c0*/  VIADD R17, R18, 0xf1bbcdc8 ;  /* 0xf1bbcdc812117836 */ /* 0x000fe20000000000 */
[----:B0-----:R-:W-:Y:S01]  /*05d0*/  LOP3.LUT R37, R16, R20, R39, 0x96, !PT ;  /* 0x0000001410257212 */ /* 0x001fe200078e9627 */
[----:B------:R-:W-:-:S04]  /*05e0*/  IMAD.WIDE.U32 R20, R21, -0x326172a9, RZ ;  /* 0xcd9e8d5715147825 */ /* 0x000fc800078e00ff */
[----:B------:R-:W-:Y:S01]  /*05f0*/  IMAD.WIDE.U32 R36, R37, -0x2daee0ad, RZ ;  /* 0xd2511f5325247825 */ /* 0x000fe200078e00ff */
[----:B------:R-:W-:Y:S02]  /*0600*/  LOP3.LUT R38, R17, R38, R21, 0x96, !PT ;  /* 0x0000002611267212 */ /* 0x000fe400078e9615 */
[----:B-1----:R-:W0:Y:S01]  /*0610*/  DFMA R24, -R22, R26, 1 ;  /* 0x3ff000001618742b */ /* 0x002e22000000011a */
[----:B------:R-:W-:Y:S02]  /*0620*/  VIADD R29, R19, 0xdb3d7428 ;  /* 0xdb3d7428131d7836 */ /* 0x000fe40000000000 */
[----:B------:R-:W-:Y:S02]  /*0630*/  IMAD.MOV.U32 R33, RZ, RZ, R34 ;  /* 0x000000ffff217224 */ /* 0x000fe400078e0022 */
[----:B------:R-:W-:Y:S01]  /*0640*/  VIADD R34, R18, 0x8ff34781 ;  /* 0x8ff3478112227836 */ /* 0x000fe20000000000 */
[----:B------:R-:W-:-:S15]  /*0650*/  LOP3.LUT R32, R29, R32, R37, 0x96, !PT ;  /* 0x000000201d207212 */ /* 0x000fde00078e9625 */
[----:B------:R-:W-:-:S15]  /*0660*/  NOP ;  /* 0x0000000000007918 */ /* 0x000fde0000000000 */
[----:B------:R-:W-:-:S15]  /*0670*/  NOP ;  /* 0x0000000000007918 */ /* 0x000fde0000000000 */
[----:B------:R-:W-:-:S13]  /*0680*/  NOP ;  /* 0x0000000000007918 */ /* 0x000fda0000000000 */
[----:B0-----:R0:W1:Y:S02]  /*0690*/  DFMA R24, R26, R24, R26 ;  /* 0x000000181a18722b */ /* 0x001064000000001a */
[----:B01----:R-:W-:Y:S05]  /*06a0*/  @P0 BRA `(.L_x_1426) ;  /* 0x0000000000100947 */ /* 0x003fea0003800000 */
[----:B------:R-:W-:Y:S02]  /*06b0*/  LOP3.LUT R24, R23, 0x7fffffff, RZ, 0xc0, !PT ;  /* 0x7fffffff17187812 */ /* 0x000fe400078ec0ff */
[----:B------:R-:W-:Y:S02]  /*06c0*/  MOV R30, 0x6f0 ;  /* 0x000006f0001e7802 */ /* 0x000fe40000000f00 */
[----:B------:R-:W-:-:S07]  /*06d0*/  IADD3 R24, PT, PT, R24, -0x100000, RZ ;  /* 0xfff0000018187810 */ /* 0x000fce0007ffe0ff */
[----:B------:R-:W-:Y:S05]  /*06e0*/  CALL.REL.NOINC `($__internal_16_$__cuda_sm20_dblrcp_rn_slowpath_v3) ;  /* 0x0000000800007944 */ /* 0x000fea0003c00000 */
.L_x_1426:
        /* <DEDUP_REMOVED lines=22> */
.L_x_1431:
[----:B------:R-:W-:Y:S01]  /*0850*/  IADD3 R0, PT, PT, R0, 0x1, RZ ;  /* 0x0000000100007810 */ /* 0x000fe20007ffe0ff */
[----:B------:R-:W-:Y:S03]  /*0860*/  BSSY.RECONVERGENT B0, `(.L_x_1427) ;  /* 0x000000c000007945 */ /* 0x000fe60003800200 */
[C---:B------:R-:W-:Y:S01]  /*0870*/  ISETP.NE.AND P0, PT, R0.reuse, RZ, PT ;  /* 0x000000ff0000720c */ /* 0x040fe20003f05270 */
[----:B------:R-:W-:-:S12]  /*0880*/  IMAD.WIDE.U32 R22, R0, -0x2daee0ad, RZ ;  /* 0xd2511f5300167825 */ /* 0x000fd800078e00ff */
        /* <DEDUP_REMOVED lines=9> */
.L_x_1428:
[----:B01234-:R-:W-:Y:S05]  /*0920*/  BSYNC.RECONVERGENT B0 ;  /* 0x0000000000007941 */ /* 0x01ffea0003800200 */
.L_x_1427:
        /* <DEDUP_REMOVED lines=39> */
[----:B------:R-:W-:Y:S01]  /*0ba0*/  LOP3.LUT R38, R17, R22, R21, 0x96, !PT ;  /* 0x0000001611267212 */ /* 0x000fe200078e9615 */
[----:B------:R-:W-:Y:S01]  /*0bb0*/  IMAD.MOV.U32 R22, RZ, RZ, R30 ;  /* 0x000000ffff167224 */ /* 0x000fe200078e001e */
[----:B------:R-:W-:Y:S01]  /*0bc0*/  LOP3.LUT R30, R34, R20, R27, 0x96, !PT ;  /* 0x00000014221e7212 */ /* 0x000fe200078e961b */
[----:B------:R-:W-:Y:S06]  /*0bd0*/  @P0 BRA `(.L_x_1429) ;  /* 0x0000000000180947 */ /* 0x000fec0003800000 */
[----:B------:R-:W-:Y:S01]  /*0be0*/  ISETP.NE.AND P0, PT, R37, RZ, PT ;  /* 0x000000ff2500720c */ /* 0x000fe20003f05270 */
[----:B------:R-:W-:-:S12]  /*0bf0*/  IMAD R27, R23, -0x326172a9, RZ ;  /* 0xcd9e8d57171b7824 */ /* 0x000fd800078e02ff */
[----:B------:R-:W-:Y:S05]  /*0c00*/  @!P0 BRA `(.L_x_1430) ;  /* 0x0000000000208947 */ /* 0x000fea0003800000 */
[----:B------:R-:W-:Y:S01]  /*0c10*/  MOV R22, R27 ;  /* 0x0000001b00167202 */ /* 0x000fe20000000f00 */
[----:B------:R-:W-:Y:S01]  /*0c20*/  IMAD.MOV.U32 R27, RZ, RZ, R36 ;  /* 0x000000ffff1b7224 */ /* 0x000fe200078e0024 */
[----:B------:R-:W-:Y:S06]  /*0c30*/  BRA `(.L_x_1430) ;  /* 0x0000000000147947 */ /* 0x000fec0003800000 */
.L_x_1429:
[----:B------:R-:W-:Y:S01]  /*0c40*/  ISETP.NE.AND P0, PT, R37, 0x3, PT ;  /* 0x000000032500780c */ /* 0x000fe20003f05270 */
[----:B------:R-:W-:Y:S01]  /*0c50*/  IMAD.MOV.U32 R22, RZ, RZ, R26 ;  /* 0x000000ffff167224 */ /* 0x000fe200078e001a */
[----:B------:R-:W-:-:S11]  /*0c60*/  MOV R27, R30 ;  /* 0x0000001e001b7202 */ /* 0x000fd60000000f00 */
[----:B------:R-:W-:Y:S02]  /*0c70*/  @P0 IMAD.MOV.U32 R22, RZ, RZ, R36 ;  /* 0x000000ffff160224 */ /* 0x000fe400078e0024 */
[----:B------:R-:W-:-:S07]  /*0c80*/  @P0 IMAD.MOV.U32 R27, RZ, RZ, R26 ;  /* 0x000000ffff1b0224 */ /* 0x000fce00078e001a */
.L_x_1430:
[C---:B------:R-:W-:Y:S02]  /*0c90*/  SHF.L.U32 R23, R28.reuse, 0x1, RZ ;  /* 0x000000011c177819 */ /* 0x040fe400000006ff */
[----:B------:R-:W-:Y:S02]  /*0ca0*/  SHF.L.U64.HI R26, R28, 0x1, R31 ;  /* 0x000000011c1a7819 */ /* 0x000fe4000001021f */
[----:B------:R-:W-:-:S04]  /*0cb0*/  IADD3 R20, P0, PT, R23, UR10, RZ ;  /* 0x0000000a17147c10 */ /* 0x000fc8000ff1e0ff */
[----:B------:R-:W-:-:S05]  /*0cc0*/  IADD3.X R21, PT, PT, R26, UR11, RZ, P0, !PT ;  /* 0x0000000b1a157c10 */ /* 0x000fca00087fe4ff */
[----:B------:R-:W2:Y:S01]  /*0cd0*/  LDG.E R20, desc[UR6][R20.64] ;  /* 0x0000000614147981 */ /* 0x000ea2000c1e1900 */
[----:B------:R-:W-:Y:S01]  /*0ce0*/  I2FP.F32.U32 R22, R22 ;  /* 0x0000001600167245 */ /* 0x000fe20000201000 */
[----:B------:R-:W-:Y:S01]  /*0cf0*/  IMAD.MOV.U32 R36, RZ, RZ, 0x2f800000 ;  /* 0x2f800000ff247424 */ /* 0x000fe200078e00ff */
[----:B------:R-:W-:Y:S01]  /*0d00*/  I2FP.F32.U32 R25, R27 ;  /* 0x0000001b00197245 */ /* 0x000fe20000201000 */
[----:B------:R-:W-:Y:S05]  /*0d10*/  WARPSYNC.ALL ;  /* 0x0000000000007948 */ /* 0x000fea0003800000 */
[-C--:B------:R-:W-:Y:S01]  /*0d20*/  FFMA.FTZ R22, R22, R36.reuse, 1.1641532182693481445e-10 ;  /* 0x2f00000016167423 */ /* 0x080fe20000010024 */
[----:B------:R-:W-:-:S04]  /*0d30*/  FFMA.FTZ R27, R25, R36, 1.1641532182693481445e-10 ;  /* 0x2f000000191b7423 */ /* 0x000fc80000010024 */
[----:B------:R-:W-:Y:S02]  /*0d40*/  FSET.BF.LT.FTZ.AND R40, R22, UR5, PT ;  /* 0x0000000516287c0a */ /* 0x000fe4000b811000 */
[----:B------:R-:W-:Y:S02]  /*0d50*/  FSET.BF.LT.FTZ.AND R27, R27, UR5, PT ;  /* 0x000000051b1b7c0a */ /* 0x000fe4000b811000 */
[----:B------:R-:W-:Y:S08]  /*0d60*/  F2I.FTZ.U32.TRUNC.NTZ R25, R40 ;  /* 0x0000002800197305 */ /* 0x000ff0000021f000 */
[----:B------:R-:W0:Y:S02]  /*0d70*/  F2I.FTZ.U32.TRUNC.NTZ R36, R27 ;  /* 0x0000001b00247305 */ /* 0x000e24000021f000 */
[----:B0-----:R-:W-:Y:S01]  /*0d80*/  PRMT R25, R36, 0x7604, R25 ;  /* 0x0000760424197816 */ /* 0x001fe20000000019 */
[----:B--2---:R-:W-:-:S02]  /*0d90*/  HADD2.F32 R45, -RZ, R20.H0_H0 ;  /* 0x20000014ff2d7230 */ /* 0x004fc40000004100 */
[----:B------:R-:W-:-:S03]  /*0da0*/  HADD2.F32 R22, -RZ, R20.H1_H1 ;  /* 0x30000014ff167230 */ /* 0x000fc60000004100 */
[----:B------:R-:W-:Y:S02]  /*0db0*/  FMUL.FTZ R20, R40, R45 ;  /* 0x0000002d28147220 */ /* 0x000fe40000410000 */
[----:B------:R-:W-:Y:S01]  /*0dc0*/  FMUL.FTZ R42, R27, R22 ;  /* 0x000000161b2a7220 */ /* 0x000fe20000410000 */
[----:B------:R-:W-:Y:S01]  /*0dd0*/  IADD3 R22, P0, PT, R23, UR12, RZ ;  /* 0x0000000c17167c10 */ /* 0x000fe2000ff1e0ff */
[C---:B------:R-:W-:Y:S01]  /*0de0*/  FMUL.FTZ R21, R35.reuse, R20 ;  /* 0x0000001423157220 */ /* 0x040fe20000410000 */
[----:B------:R-:W-:Y:S01]  /*0df0*/  IADD3 R20, P1, PT, R28, UR14, RZ ;  /* 0x0000000e1c147c10 */ /* 0x000fe2000ff3e0ff */
[----:B------:R-:W-:Y:S01]  /*0e00*/  FMUL.FTZ R42, R35, R42 ;  /* 0x0000002a232a7220 */ /* 0x000fe20000410000 */
[----:B------:R-:W-:Y:S01]  /*0e10*/  IADD3.X R23, PT, PT, R26, UR13, RZ, P0, !PT ;  /* 0x0000000d1a177c10 */ /* 0x000fe200087fe4ff */
[----:B------:R-:W-:Y:S01]  /*0e20*/  IMAD.HI.U32 R27, R38, -0x2daee0ad, RZ ;  /* 0xd2511f53261b7827 */ /* 0x000fe200078e00ff */
[----:B------:R-:W-:Y:S02]  /*0e30*/  LEA R28, P0, R43, R28, 0x1 ;  /* 0x0000001c2b1c7211 */ /* 0x000fe400078008ff */
[----:B------:R-:W-:-:S02]  /*0e40*/  F2FP.F16.F32.PACK_AB R45, R42, R21 ;  /* 0x000000152a2d723e */ /* 0x000fc400000000ff */
[----:B------:R-:W-:Y:S01]  /*0e50*/  IADD3.X R21, PT, PT, R31, UR15, RZ, P1, !PT ;  /* 0x0000000f1f157c10 */ /* 0x000fe20008ffe4ff */
[----:B------:R-:W-:Y:S01]  /*0e60*/  IMAD.X R31, RZ, RZ, R31, P0 ;  /* 0x000000ffff1f7224 */ /* 0x000fe200000e061f */
[----:B------:R-:W-:Y:S01]  /*0e70*/  ISETP.GE.U32.AND P0, PT, R28, UR16, PT ;  /* 0x000000101c007c0c */ /* 0x000fe2000bf06070 */
[----:B------:R0:W-:Y:S01]  /*0e80*/  STG.E desc[UR6][R22.64], R45 ;  /* 0x0000002d16007986 */ /* 0x0001e2000c101906 */
[----:B------:R-:W-:Y:S02]  /*0e90*/  LOP3.LUT R36, R24, R27, RZ, 0x3c, !PT ;  /* 0x0000001b18247212 */ /* 0x000fe400078e3cff */
[----:B------:R-:W-:Y:S01]  /*0ea0*/  ISETP.GE.U32.AND.EX P0, PT, R31, UR17, PT, P0 ;  /* 0x000000111f007c0c */ /* 0x000fe2000bf06100 */
[----:B------:R0:W-:Y:S01]  /*0eb0*/  STG.E.U16 desc[UR6][R20.64], R25 ;  /* 0x0000001914007986 */ /* 0x0001e2000c101506 */
[----:B------:R-:W-:Y:S11]  /*0ec0*/  BAR.SYNC.DEFER_BLOCKING 0x0 ;  /* 0x0000000000007b1d */ /* 0x000ff60000010000 */
[----:B0-----:R-:W-:Y:S05]  /*0ed0*/  @!P0 BRA `(.L_x_1431) ;  /* 0xfffffff8005c8947 */ /* 0x001fea000383ffff */
[----:B------:R-:W-:Y:S05]  /*0ee0*/  EXIT ;  /* 0x000000000000794d */ /* 0x000fea0003800000 */
        .weak           $__internal_16_$__cuda_sm20_dblrcp_rn_slowpath_v3
        .type           $__internal_16_$__cuda_sm20_dblrcp_rn_slowpath_v3,@function
        .size           $__internal_16_$__cuda_sm20_dblrcp_rn_slowpath_v3,(.L_x_14006 - $__internal_16_$__cuda_sm20_dblrcp_rn_slowpath_v3)
$__internal_16_$__cuda_sm20_dblrcp_rn_slowpath_v3:
        /* <DEDUP_REMOVED lines=57> */
.L_x_1434:
        /* <DEDUP_REMOVED lines=33> */
.L_x_1432:
[----:B------:R-:W-:Y:S02]  /*1490*/  LOP3.LUT R23, R41, 0x80000, RZ, 0xfc, !PT ;  /* 0x0008000029177812 */ /* 0x000fe400078efcff */
[----:B------:R-:W-:-:S07]  /*14a0*/  MOV R22, R40 ;  /* 0x0000002800167202 */ /* 0x000fce0000000f00 */
.L_x_1433:
[----:B------:R-:W-:Y:S01]  /*14b0*/  IMAD.MOV.U32 R24, RZ, RZ, R22 ;  /* 0x000000ffff187224 */ /* 0x000fe200078e0016 */
[----:B------:R-:W-:Y:S01]  /*14c0*/  MOV R22, R30 ;  /* 0x0000001e00167202 */ /* 0x000fe20000000f00 */
[----:B------:R-:W-:Y:S02]  /*14d0*/  IMAD.MOV.U32 R25, RZ, RZ, R23 ;  /* 0x000000ffff197224 */ /* 0x000fe400078e0017 */
[----:B------:R-:W-:-:S04]  /*14e0*/  IMAD.MOV.U32 R23, RZ, RZ, 0x0 ;  /* 0x00000000ff177424 */ /* 0x000fc800078e00ff */
[----:B------:R-:W-:Y:S05]  /*14f0*/  RET.REL.NODEC R22 `(_ZN2at6native43_GLOBAL__N__7cc8d1ed_10_Dropout_cu_0e96ed3824fused_dropout_kernel_vecIN3c104HalfEfmLi1ELi2EhEEvNS_4cuda6detail10TensorInfoIKT_T1_EENS7_IS8_SA_EENS7_IT4_SA_EESA_T0_NS_15PhiloxCudaStateE) ;  /* 0xffffffe816c07950 */ /* 0x000fea0003c3ffff */
.L_x_1435:
        /* <DEDUP_REMOVED lines=16> */
.L_x_14006:


//--------------------- .text._ZN2at6native43_GLOBAL__N__7cc8d1ed_10_Dropout_cu_0e96ed3824fused_dropout_kernel_vecIN3c104HalfEfmLi1ELi4EhEEvNS_4cuda6detail10TensorInfoIKT_T1_EENS7_IS8_SA_EENS7_IT4_SA_EESA_T0_NS_15PhiloxCudaStateE --------------------------
	.section	.text._ZN2at6native43_GLOBAL__N__7cc8d1ed_10_Dropout_cu_0e96ed3824fused_dropout_kernel_vecIN3c104HalfEfmLi1ELi4EhEEvNS_4cuda6detail10TensorInfoIKT_T1_EENS7_IS8_SA_EENS7_IT4_SA_EESA_T0_NS_15PhiloxCudaStateE,"ax",@progbits
	.align	128
.text._ZN2at6native43_GLOBAL__N__7cc8d1ed_10_Dropout_cu_0e96ed3824fused_dropout_kernel_vecIN3c104HalfEfmLi1ELi4EhEEvNS_4cuda6detail10TensorInfoIKT_T1_EENS7_IS8_SA_EENS7_IT4_SA_EESA_T0_NS_15PhiloxCudaStateE:
        .type           _ZN2at6native43_GLOBAL__N__7cc8d1ed_10_Dropout_cu_0e96ed3824fused_dropout_kernel_vecIN3c104HalfEfmLi1ELi4EhEEvNS_4cuda6detail10TensorInfoIKT_T1_EENS7_IS8_SA_EENS7_IT4_SA_EESA_T0_NS_15PhiloxCudaStateE,@function
        .size           _ZN2at6native43_GLOBAL__N__7cc8d1ed_10_Dropout_cu_0e96ed3824fused_dropout_kernel_vecIN3c104HalfEfmLi1ELi4EhEEvNS_4cuda6detail10TensorInfoIKT_T1_EENS7_IS8_SA_EENS7_IT4_SA_EESA_T0_NS_15PhiloxCudaStateE,(.L_x_14008 - _ZN2at6native43_GLOBAL__N__7cc8d1ed_10_Dropout_cu_0e96ed3824fused_dropout_kernel_vecIN3c104HalfEfmLi1ELi4EhEEvNS_4cuda6detail10TensorInfoIKT_T1_EENS7_IS8_SA_EENS7_IT4_SA_EESA_T0_NS_15PhiloxCudaStateE)
        .other          _ZN2at6native43_GLOBAL__N__7cc8d1ed_10_Dropout_cu_0e96ed3824fused_dropout_kernel_vecIN3c104HalfEfmLi1ELi4EhEEvNS_4cuda6detail10TensorInfoIKT_T1_EENS7_IS8_SA_EENS7_IT4_SA_EESA_T0_NS_15PhiloxCudaStateE,@"STO_CUDA_ENTRY STV_DEFAULT"
_ZN2at6native43_GLOBAL__N__7cc8d1ed_10_Dropout_cu_0e96ed3824fused_dropout_kernel_vecIN3c104HalfEfmLi1ELi4EhEEvNS_4cuda6detail10TensorInfoIKT_T1_EENS7_IS8_SA_EENS7_IT4_SA_EESA_T0_NS_15PhiloxCudaStateE:
        /* <DEDUP_REMOVED lines=44> */
[----:B------:R-:W-:-:S04]  /*02c0*/  SHF.R.U32.HI R37, RZ, 0x2, R39 ;  /* 0x00000002ff257819 */ /* 0x000fc80000011627 */
[----:B------:R-:W-:Y:S01]  /*02d0*/  LOP3.LUT R8, R37, R7, R22, 0x96, !PT ;  /* 0x0000000725087212 */ /* 0x000fe200078e9616 */
[----:B------:R-:W-:-:S04]  /*02e0*/  VIADD R7, R22, 0x78dde6e4 ;  /* 0x78dde6e416077836 */ /* 0x000fc80000000000 */
[----:B------:R-:W-:-:S15]  /*02f0*/  IMAD.WIDE.U32 R8, R8, -0x2daee0ad, RZ ;  /* 0xd2511f5308087825 */ /* 0x000fde00078e00ff */
[----:B------:R-:W-:-:S15]  /*0300*/  NOP ;  /* 0x0000000000007918 */ /* 0x000fde0000000000 */
[----:B------:R-:W-:-:S11]  /*0310*/  NOP ;  /* 0x0000000000007918 */ /* 0x000fd60000000000 */
[----:B-1----:R0:W1:Y:S02]  /*0320*/  DFMA R28, R30, R28, R30 ;  /* 0x0000001c1e1c722b */ /* 0x002064000000001e */
[----:B0-----:R-:W-:-:S05]  /*0330*/  SHF.R.U64 R31, R38, 0x2, R39 ;  /* 0x00000002261f7819 */ /* 0x001fca0000001227 */
[----:B------:R-:W-:-:S05]  /*0340*/  IMAD.WIDE.U32 R4, R31, -0x2daee0ad, RZ ;  /* 0xd2511f531f047825 */ /* 0x000fca00078e00ff */
[----:B------:R-:W-:Y:S02]  /*0350*/  LOP3.LUT R10, R5, R23, RZ, 0x3c, !PT ;  /* 0x00000017050a7212 */ /* 0x000fe400078e3cff */
[----:B------:R-:W-:Y:S01]  /*0360*/  LOP3.LUT R16, R0, R4, R9, 0x96, !PT ;  /* 0x0000000400107212 */ /* 0x000fe200078e9609 */
[C---:B------:R-:W-:Y:S01]  /*0370*/  VIADD R4, R23.reuse, 0x76cf5d0a ;  /* 0x76cf5d0a17047836 */ /* 0x040fe20000000000 */
[----:B------:R-:W-:Y:S01]  /*0380*/  IADD3 R5, PT, PT, R23, 0x32370b8f, RZ ;  /* 0x32370b8f17057810 */ /* 0x000fe20007ffe0ff */
        /* <DEDUP_REMOVED lines=11> */
[----:B------:R-:W-:Y:S01]  /*0440*/  IMAD.WIDE.U32 R14, R14, -0x326172a9, RZ ;  /* 0xcd9e8d570e0e7825 */ /* 0x000fe200078e00ff */
[----:B------:R-:W-:-:S03]  /*0450*/  IADD3 R11, PT, PT, R22, -0x4ab325aa, RZ ;  /* 0xb54cda56160b7810 */ /* 0x000fc60007ffe0ff */
[----:B------:R-:W-:Y:S01]  /*0460*/  IMAD.WIDE.U32 R12, R12, -0x326172a9, RZ ;  /* 0xcd9e8d570c0c7825 */ /* 0x000fe200078e00ff */
[----:B------:R-:W-:-:S04]  /*0470*/  LOP3.LUT R16, R6, R16, R15, 0x96, !PT ;  /* 0x0000001006107212 */ /* 0x000fc800078e960f */
        /* <DEDUP_REMOVED lines=9> */
[----:B-1----:R-:W0:Y:S01]  /*0510*/  DFMA R24, -R26, R28, 1 ;  /* 0x3ff000001a18742b */ /* 0x002e22000000011c */
[----:B------:R-:W-:Y:S01]  /*0520*/  VIADD R12, R23, 0x646e171e ;  /* 0x646e171e170c7836 */ /* 0x000fe20000000000 */
[----:B------:R-:W-:Y:S01]  /*0530*/  LOP3.LUT R34, R11, R14, R17, 0x96, !PT ;  /* 0x0000000e0b227212 */ /* 0x000fe200078e9611 */
[----:B------:R-:W-:Y:S01]  /*0540*/  IMAD.WIDE.U32 R20, R20, -0x2daee0ad, RZ ;  /* 0xd2511f5314147825 */ /* 0x000fe200078e00ff */
[C---:B------:R-:W-:Y:S02]  /*0550*/  IADD3 R14, PT, PT, R22.reuse, 0x5384540f, RZ ;  /* 0x5384540f160e7810 */ /* 0x040fe40007ffe0ff */
        /* <DEDUP_REMOVED lines=12> */
[----:B------:R-:W-:-:S03]  /*0620*/  IMAD.HI.U32 R21, R32, -0x2daee0ad, RZ ;  /* 0xd2511f5320157827 */ /* 0x000fc600078e00ff */
[----:B------:R-:W-:Y:S01]  /*0630*/  LOP3.LUT R34, R16, R34, R43, 0x96, !PT ;  /* 0x0000002210227212 */ /* 0x000fe200078e962b */
[----:B------:R-:W-:Y:S01]  /*0640*/  VIADD R35, R23, 0x96a522ad ;  /* 0x96a522ad17237836 */ /* 0x000fe20000000000 */
[----:B------:R-:W-:Y:S01]  /*0650*/  LOP3.LUT R42, R42, R21, RZ, 0x3c, !PT ;  /* 0x000000152a2a7212 */ /* 0x000fe200078e3cff */
[----:B------:R-:W-:Y:S02]  /*0660*/  IMAD.MOV.U32 R21, RZ, RZ, R31 ;  /* 0x000000ffff157224 */ /* 0x000fe400078e001f */
[----:B------:R-:W-:-:S05]  /*0670*/  IMAD.HI.U32 R33, R34, -0x326172a9, RZ ;  /* 0xcd9e8d5722217827 */ /* 0x000fca00078e00ff */
[----:B------:R-:W-:Y:S01]  /*0680*/  LOP3.LUT R40, R17, R20, R33, 0x96, !PT ;  /* 0x0000001411287212 */ /* 0x000fe200078e9621 */
[----:B------:R-:W-:Y:S01]  /*0690*/  IMAD.MOV.U32 R20, RZ, RZ, R36 ;  /* 0x000000ffff147224 */ /* 0x000fe200078e0024 */
[----:B------:R-:W-:-:S15]  /*06a0*/  MOV R33, R37 ;  /* 0x0000002500217202 */ /* 0x000fde0000000f00 */
[----:B------:R-:W-:-:S05]  /*06b0*/  NOP ;  /* 0x0000000000007918 */ /* 0x000fca0000000000 */
[----:B0-----:R0:W1:Y:S02]  /*06c0*/  DFMA R24, R28, R24, R28 ;  /* 0x000000181c18722b */ /* 0x001064000000001c */
[----:B01----:R-:W-:Y:S05]  /*06d0*/  @P0 BRA `(.L_x_1436) ;  /* 0x0000000000180947 */ /* 0x003fea0003800000 */
[----:B------:R-:W-:Y:S02]  /*06e0*/  LOP3.LUT R24, R27, 0x7fffffff, RZ, 0xc0, !PT ;  /* 0x7fffffff1b187812 */ /* 0x000fe400078ec0ff */
[----:B------:R-:W-:-:S03]  /*06f0*/  MOV R36, 0x720 ;  /* 0x0000072000247802 */ /* 0x000fc60000000f00 */
[----:B------:R-:W-:-:S07]  /*0700*/  VIADD R37, R24, 0xfff00000 ;  /* 0xfff0000018257836 */ /* 0x000fce0000000000 */
[----:B------:R-:W-:Y:S05]  /*0710*/  CALL.REL.NOINC `($__internal_17_$__cuda_sm20_dblrcp_rn_slowpath_v3) ;  /* 0x0000000800607944 */ /* 0x000fea0003c00000 */
[----:B------:R-:W-:Y:S01]  /*0720*/  MOV R24, R26 ;  /* 0x0000001a00187202 */ /* 0x000fe20000000f00 */
[----:B------:R-:W-:-:S07]  /*0730*/  IMAD.MOV.U32 R25, RZ, RZ, R27 ;  /* 0x000000ffff197224 */ /* 0x000fce00078e001b */
.L_x_1436:
        /* <DEDUP_REMOVED lines=19> */
.L_x_1441:
[----:B------:R-:W-:Y:S01]  /*0870*/  IADD3 R21, PT, PT, R21, 0x1, RZ ;  /* 0x0000000115157810 */ /* 0x000fe20007ffe0ff */
[----:B------:R-:W-:Y:S03]  /*0880*/  BSSY.RECONVERGENT B0, `(.L_x_1437) ;  /* 0x000000c000007945 */ /* 0x000fe60003800200 */
[C---:B------:R-:W-:Y:S01]  /*0890*/  ISETP.NE.AND P0, PT, R21.reuse, RZ, PT ;  /* 0x000000ff1500720c */ /* 0x040fe20003f05270 */
[----:B0-----:R-:W-:-:S12]  /*08a0*/  IMAD.WIDE.U32 R26, R21, -0x2daee0ad, RZ ;  /* 0xd2511f53151a7825 */ /* 0x001fd800078e00ff */
        /* <DEDUP_REMOVED lines=9> */
.L_x_1438:
[----:B01234-:R-:W-:Y:S05]  /*0940*/  BSYNC.RECONVERGENT B0 ;  /* 0x0000000000007941 */ /* 0x01ffea0003800200 */
.L_x_1437:
        /* <DEDUP_REMOVED lines=37> */
[----:B------:R-:W-:-:S04]  /*0ba0*/  IMAD.WIDE.U32 R28, R28, -0x326172a9, RZ ;  /* 0xcd9e8d571c1c7825 */ /* 0x000fc800078e00ff */
[----:B------:R-:W-:Y:S01]  /*0bb0*/  IMAD.MOV.U32 R27, RZ, RZ, R40 ;  /* 0x000000ffff1b7224 */ /* 0x000fe200078e0028 */
[----:B------:R-:W-:Y:S01]  /*0bc0*/  LOP3.LUT R40, R17, R26, R29, 0x96, !PT ;  /* 0x0000001a11287212 */ /* 0x000fe200078e961d */
[----:B------:R-:W-:-:S04]  /*0bd0*/  IMAD.HI.U32 R25, R32, -0x2daee0ad, RZ ;  /* 0xd2511f5320197827 */ /* 0x000fc800078e00ff */
[----:B------:R-:W-:Y:S01]  /*0be0*/  IMAD.MOV.U32 R26, RZ, RZ, R34 ;  /* 0x000000ffff1a7224 */ /* 0x000fe200078e0022 */
[----:B------:R-:W-:Y:S01]  /*0bf0*/  MOV R34, R28 ;  /* 0x0000001c00227202 */ /* 0x000fe20000000f00 */
[----:B------:R-:W-:Y:S01]  /*0c00*/  IMAD.MOV.U32 R28, RZ, RZ, R37 ;  /* 0x000000ffff1c7224 */ /* 0x000fe200078e0025 */
        /* <DEDUP_REMOVED lines=11> */
.L_x_1439:
        /* <DEDUP_REMOVED lines=9> */
.L_x_1440:
[C---:B------:R-:W-:Y:S01]  /*0d50*/  IMAD.SHL.U32 R28, R18.reuse, 0x2, RZ ;  /* 0x00000002121c7824 */ /* 0x040fe200078e00ff */
[----:B------:R-:W-:-:S04]  /*0d60*/  SHF.L.U64.HI R42, R18, 0x1, R19 ;  /* 0x00000001122a7819 */ /* 0x000fc80000010213 */
        /* <DEDUP_REMOVED lines=24> */
[----:B------:R-:W-:Y:S01]  /*0ef0*/  IADD3.X R29, PT, PT, R42, UR13, RZ, P0, !PT ;  /* 0x0000000d2a1d7c10 */ /* 0x000fe200087fe4ff */
[--C-:B--2---:R-:W-:Y:S02]  /*0f00*/  HADD2.F32 R45, -RZ, R24.reuse.H0_H0 ;  /* 0x20000018ff2d7230 */ /* 0x104fe40000004100 */
[----:B------:R-:W-:Y:S02]  /*0f10*/  HADD2.F32 R24, -RZ, R24.H1_H1 ;  /* 0x30000018ff187230 */ /* 0x000fe40000004100 */
[--C-:B------:R-:W-:Y:S02]  /*0f20*/  HADD2.F32 R48, -RZ, R25.reuse.H0_H0 ;  /* 0x20000019ff307230 */ /* 0x100fe40000004100 */
[----:B------:R-:W-:Y:S01]  /*0f30*/  FMUL.FTZ R45, R26, R45 ;  /* 0x0000002d1a2d7220 */ /* 0x000fe20000410000 */
[----:B------:R-:W-:Y:S01]  /*0f40*/  IADD3 R26, P1, PT, R18, UR14, RZ ;  /* 0x0000000e121a7c10 */ /* 0x000fe2000ff3e0ff */
[----:B------:R-:W-:Y:S01]  /*0f50*/  FMUL.FTZ R31, R31, R24 ;  /* 0x000000181f1f7220 */ /* 0x000fe20000410000 */
[----:B------:R-:W-:-:S02]  /*0f60*/  HADD2.F32 R47, -RZ, R25.H1_H1 ;  /* 0x30000019ff2f7230 */ /* 0x000fc40000004100 */
[C---:B------:R-:W-:Y:S01]  /*0f70*/  FMUL.FTZ R24, R36.reuse, R45 ;  /* 0x0000002d24187220 */ /* 0x040fe20000410000 */
[----:B------:R-:W-:Y:S01]  /*0f80*/  LEA R18, P0, R41, R18, 0x2 ;  /* 0x0000001229127211 */ /* 0x000fe200078010ff */
[----:B------:R-:W-:Y:S01]  /*0f90*/  FMUL.FTZ R31, R36, R31 ;  /* 0x0000001f241f7220 */ /* 0x000fe20000410000 */
[----:B------:R-:W-:Y:S01]  /*0fa0*/  FMUL.FTZ R25, R43, R48 ;  /* 0x000000302b197220 */ /* 0x000fe20000410000 */
[----:B------:R-:W-:-:S03]  /*0fb0*/  FMUL.FTZ R47, R44, R47 ;  /* 0x0000002f2c2f7220 */ /* 0x000fc60000410000 */
[----:B------:R-:W-:Y:S01]  /*0fc0*/  F2FP.F16.F32.PACK_AB R24, R31, R24 ;  /* 0x000000181f18723e */ /* 0x000fe200000000ff */
[C---:B------:R-:W-:Y:S01]  /*0fd0*/  FMUL.FTZ R25, R36.reuse, R25 ;  /* 0x0000001924197220 */ /* 0x040fe20000410000 */
[----:B------:R-:W-:Y:S01]  /*0fe0*/  PRMT R31, R27, 0x5410, R30 ;  /* 0x000054101b1f7816 */ /* 0x000fe2000000001e */
[----:B------:R-:W-:Y:S01]  /*0ff0*/  FMUL.FTZ R44, R36, R47 ;  /* 0x0000002f242c7220 */ /* 0x000fe20000410000 */
[----:B------:R-:W-:Y:S02]  /*1000*/  IADD3.X R27, PT, PT, R19, UR15, RZ, P1, !PT ;  /* 0x0000000f131b7c10 */ /* 0x000fe40008ffe4ff */
[----:B------:R-:W-:Y:S02]  /*1010*/  IADD3.X R19, PT, PT, RZ, R19, RZ, P0, !PT ;  /* 0x00000013ff137210 */ /* 0x000fe400007fe4ff */
[----:B------:R-:W-:Y:S02]  /*1020*/  ISETP.GE.U32.AND P0, PT, R18, UR16, PT ;  /* 0x0000001012007c0c */ /* 0x000fe4000bf06070 */
[----:B------:R-:W-:-:S02]  /*1030*/  F2FP.F16.F32.PACK_AB R25, R44, R25 ;  /* 0x000000192c19723e */ /* 0x000fc400000000ff */
[----:B------:R-:W-:-:S03]  /*1040*/  ISETP.GE.U32.AND.EX P0, PT, R19, UR17, PT, P0 ;  /* 0x0000001113007c0c */ /* 0x000fc6000bf06100 */
[----:B------:R0:W-:Y:S04]  /*1050*/  STG.E.64 desc[UR6][R28.64], R24 ;  /* 0x000000181c007986 */ /* 0x0001e8000c101b06 */
[----:B------:R0:W-:Y:S01]  /*1060*/  STG.E desc[UR6][R26.64], R31 ;  /* 0x0000001f1a007986 */ /* 0x0001e2000c101906 */
[----:B------:R-:W-:Y:S06]  /*1070*/  BAR.SYNC.DEFER_BLOCKING 0x0 ;  /* 0x0000000000007b1d */ /* 0x000fec0000010000 */
[----:B------:R-:W-:Y:S05]  /*1080*/  @!P0 BRA `(.L_x_1441) ;  /* 0xfffffff400f88947 */ /* 0x000fea000383ffff */
[----:B------:R-:W-:Y:S05]  /*1090*/  EXIT ;  /* 0x000000000000794d */ /* 0x000fea0003800000 */
        .weak           $__internal_17_$__cuda_sm20_dblrcp_rn_slowpath_v3
        .type           $__internal_17_$__cuda_sm20_dblrcp_rn_slowpath_v3,@function
        .size           $__internal_17_$__cuda_sm20_dblrcp_rn_slowpath_v3,(.L_x_14008 - $__internal_17_$__cuda_sm20_dblrcp_rn_slowpath_v3)
$__internal_17_$__cuda_sm20_dblrcp_rn_slowpath_v3:
        /* <DEDUP_REMOVED lines=58> */
.L_x_1444:
        /* <DEDUP_REMOVED lines=34> */
.L_x_1442:
[----:B------:R-:W-:Y:S01]  /*1660*/  LOP3.LUT R25, R31, 0x80000, RZ, 0xfc, !PT ;  /* 0x000800001f197812 */ /* 0x000fe200078efcff */
[----:B------:R-:W-:-:S07]  /*1670*/  IMAD.MOV.U32 R24, RZ, RZ, R30 ;  /* 0x000000ffff187224 */ /* 0x000fce00078e001e */
.L_x_1443:
[----:B------:R-:W-:Y:S01]  /*1680*/  MOV R37, 0x0 ;  /* 0x0000000000257802 */ /* 0x000fe20000000f00 */
[----:B------:R-:W-:Y:S01]  /*1690*/  IMAD.MOV.U32 R27, RZ, RZ, R25 ;  /* 0x000000ffff1b7224 */ /* 0x000fe200078e0019 */
[----:B------:R-:W-:Y:S02]  /*16a0*/  MOV R26, R24 ;  /* 0x00000018001a7202 */ /* 0x000fe40000000f00 */
[----:B------:R-:W-:Y:S05]  /*16b0*/  RET.REL.NODEC R36 `(_ZN2at6native43_GLOBAL__N__7cc8d1ed_10_Dropout_cu_0e96ed3824fused_dropout_kernel_vecIN3c104HalfEfmLi1ELi4EhEEvNS_4cuda6detail10TensorInfoIKT_T1_EENS7_IS8_SA_EENS7_IT4_SA_EESA_T0_NS_15PhiloxCudaStateE) ;  /* 0xffffffe824507950 */ /* 0x000fea0003c3ffff */
.L_x_1445:
        /* <DEDUP_REMOVED lines=12> */
.L_x_14008:


//--------------------- .text._ZN2at6native43_GLOBAL__N__7cc8d1ed_10_Dropout_cu_0e96ed3824fused_dropout_kernel_vecIN3c104HalfEfmLi1ELi8EhEEvNS_4cuda6detail10TensorInfoIKT_T1_EENS7_IS8_SA_EENS7_IT4_SA_EESA_T0_NS_15PhiloxCudaStateE --------------------------
	.section	.text._ZN2at6native43_GLOBAL__N__7cc8d1ed_10_Dropout_cu_0e96ed3824fused_dropout_kernel_vecIN3c104HalfEfmLi1ELi8EhEEvNS_4cuda6detail10TensorInfoIKT_T1_EENS7_IS8_SA_EENS7_IT4_SA_EESA_T0_NS_15PhiloxCudaStateE,"ax",@progbits
	.align	128
.text._ZN2at6native43_GLOBAL__N__7cc8d1ed_10_Dropout_cu_0e96ed3824fused_dropout_kernel_vecIN3c104HalfEfmLi1ELi8EhEEvNS_4cuda6detail10TensorInfoIKT_T1_EENS7_IS8_SA_EENS7_IT4_SA_EESA_T0_NS_15PhiloxCudaStateE:
        .type           _ZN2at6native43_GLOBAL__N__7cc8d1ed_10_Dropout_cu_0e96ed3824fused_dropout_kernel_vecIN3c104HalfEfmLi1ELi8EhEEvNS_4cuda6detail10TensorInfoIKT_T1_EENS7_IS8_SA_EENS7_IT4_SA_EESA_T0_NS_15PhiloxCudaStateE,@function
        .size           _ZN2at6native43_GLOBAL__N__7cc8d1ed_10_Dropout_cu_0e96ed3824fused_dropout_kernel_vecIN3c104HalfEfmLi1ELi8EhEEvNS_4cuda6detail10TensorInfoIKT_T1_EENS7_IS8_SA_EENS7_IT4_SA_EESA_T0_NS_15PhiloxCudaStateE,(.L_x_14010 - _ZN2at6native43_GLOBAL__N__7cc8d1ed_10_Dropout_cu_0e96ed3824fused_dropout_kernel_vecIN3c104HalfEfmLi1ELi8EhEEvNS_4cuda6detail10TensorInfoIKT_T1_EENS7_IS8_SA_EENS7_IT4_SA_EESA_T0_NS_15PhiloxCudaStateE)
        .other          _ZN2at6native43_GLOBAL__N__7cc8d1ed_10_Dropout_cu_0e96ed3824fused_dropout_kernel_vecIN3c104HalfEfmLi1ELi8EhEEvNS_4cuda6detail10TensorInfoIKT_T1_EENS7_IS8_SA_EENS7_IT4_SA_EESA_T0_NS_15PhiloxCudaStateE,@"STO_CUDA_ENTRY STV_DEFAULT"
_ZN2at6native43_GLOBAL__N__7cc8d1ed_10_Dropout_cu_0e96ed3824fused_dropout_kernel_vecIN3c104HalfEfmLi1ELi8EhEEvNS_4cuda6detail10TensorInfoIKT_T1_EENS7_IS8_SA_EENS7_IT4_SA_EESA_T0_NS_15PhiloxCudaStateE:
        /* <DEDUP_REMOVED lines=116> */
[----:B------:R-:W-:Y:S05]  /*0740*/  CALL.REL.NOINC `($__internal_18_$__cuda_sm20_dblrcp_rn_slowpath_v3) ;  /* 0x0000001000007944 */ /* 0x000fea0003c00000 */
[----:B------:R-:W-:Y:S02]  /*0750*/  IMAD.MOV.U32 R16, RZ, RZ, R18 ;  /* 0x000000ffff107224 */ /* 0x000fe400078e0012 */
[----:B------:R-:W-:-:S07]  /*0760*/  IMAD.MOV.U32 R17, RZ, RZ, R19 ;  /* 0x000000ffff117224 */ /* 0x000fce00078e0013 */
.L_x_1446:
        /* <DEDUP_REMOVED lines=18> */
.L_x_1455:
        /* <DEDUP_REMOVED lines=13> */
.L_x_1448:
[----:B01234-:R-:W-:Y:S05]  /*0960*/  BSYNC.RECONVERGENT B0 ;  /* 0x0000000000007941 */ /* 0x01ffea0003800200 */
.L_x_1447:
        /* <DEDUP_REMOVED lines=53> */
.L_x_1449:
        /* <DEDUP_REMOVED lines=9> */
.L_x_1450:
        /* <DEDUP_REMOVED lines=11> */
[----:B------:R-:W-:-:S04]  /*0e00*/  @P2 IADD3 R16, PT, PT, R37, RZ, RZ ;  /* 0x000000ff25102210 */ /* 0x000fc80007ffe0ff */
[----:B------:R-:W-:-:S07]  /*0e10*/  @!P1 MOV R37, R16 ;  /* 0x0000001000259202 */ /* 0x000fce0000000f00 */
.L_x_1452:
[----:B------:R-:W-:Y:S05]  /*0e20*/  BSYNC.RECONVERGENT B0 ;  /* 0x0000000000007941 */ /* 0x000fea0003800200 */
.L_x_1451:
[----:B------:R-:W-:Y:S01]  /*0e30*/  IMAD.WIDE.U32 R16, R25, -0x326172a9, RZ ;  /* 0xcd9e8d5719107825 */ /* 0x000fe200078e00ff */
[----:B------:R-:W-:Y:S02]  /*0e40*/  LOP3.LUT R18, R37, R18, R31, 0x96, !PT ;  /* 0x0000001225127212 */ /* 0x000fe400078e961f */
[----:B------:R-:W-:Y:S01]  /*0e50*/  I2FP.F32.U32 R46, R29 ;  /* 0x0000001d002e7245 */ /* 0x000fe20000201000 */
[----:B------:R-:W-:Y:S01]  /*0e60*/  VIADD R47, R47, 0xd2511f53 ;  /* 0xd2511f532f2f7836 */ /* 0x000fe20000000000 */
[----:B------:R-:W-:Y:S01]  /*0e70*/  LOP3.LUT R32, R27, R17, R30, 0x96, !PT ;  /* 0x000000111b207212 */ /* 0x000fe200078e961e */
[----:B------:R-:W-:Y:S01]  /*0e80*/  IMAD.WIDE.U32 R34, R18, -0x326172a9, RZ ;  /* 0xcd9e8d5712227825 */ /* 0x000fe200078e00ff */
[----:B------:R-:W-:-:S03]  /*0e90*/  I2FP.F32.U32 R48, R38 ;  /* 0x0000002600307245 */ /* 0x000fc60000201000 */
        /* <DEDUP_REMOVED lines=34> */
[----:B------:R-:W-:Y:S02]  /*10c0*/  LOP3.LUT R29, R21, R18, R33, 0x96, !PT ;  /* 0x00000012151d7212 */ /* 0x000fe400078e9621 */
[----:B------:R-:W-:Y:S01]  /*10d0*/  I2FP.F32.U32 R18, R45 ;  /* 0x0000002d00127245 */ /* 0x000fe20000201000 */
[----:B------:R-:W-:Y:S01]  /*10e0*/  IMAD.MOV.U32 R33, RZ, RZ, 0x2f800000 ;  /* 0x2f800000ff217424 */ /* 0x000fe200078e00ff */
[----:B------:R-:W-:Y:S02]  /*10f0*/  LOP3.LUT R35, R28, R16, R35, 0x96, !PT ;  /* 0x000000101c237212 */ /* 0x000fe400078e9623 */
[----:B------:R-:W-:Y:S01]  /*1100*/  I2FP.F32.U32 R16, R43 ;  /* 0x0000002b00107245 */ /* 0x000fe20000201000 */
[-C--:B------:R-:W-:Y:S01]  /*1110*/  FFMA.FTZ R46, R46, R33.reuse, 1.1641532182693481445e-10 ;  /* 0x2f0000002e2e7423 */ /* 0x080fe20000010021 */
[----:B------:R-:W-:Y:S01]  /*1120*/  MOV R38, R32 ;  /* 0x0000002000267202 */ /* 0x000fe20000000f00 */
[-C--:B------:R-:W-:Y:S01]  /*1130*/  FFMA.FTZ R44, R48, R33.reuse, 1.1641532182693481445e-10 ;  /* 0x2f000000302c7423 */ /* 0x080fe20000010021 */
[-C--:B------:R-:W-:Y:S01]  /*1140*/  FFMA.FTZ R49, R18, R33.reuse, 1.1641532182693481445e-10 ;  /* 0x2f00000012317423 */ /* 0x080fe20000010021 */
[----:B------:R-:W-:Y:S01]  /*1150*/  FFMA.FTZ R45, R16, R33, 1.1641532182693481445e-10 ;  /* 0x2f000000102d7423 */ /* 0x000fe20000010021 */
[----:B------:R-:W-:Y:S06]  /*1160*/  @P0 BRA `(.L_x_1453) ;  /* 0x0000000000200947 */ /* 0x000fec0003800000 */
[----:B------:R-:W-:Y:S02]  /*1170*/  ISETP.NE.AND P0, PT, R24, RZ, PT ;  /* 0x000000ff1800720c */ /* 0x000fe40003f05270 */
[----:B------:R-:W-:-:S11]  /*1180*/  MOV R32, R17 ;  /* 0x0000001100207202 */ /* 0x000fd60000000f00 */
[----:B------:R-:W-:Y:S05]  /*1190*/  @!P0 BRA `(.L_x_1454) ;  /* 0x0000000000388947 */ /* 0x000fea0003800000 */
[----:B------:R-:W-:Y:S01]  /*11a0*/  IMAD.MOV.U32 R40, RZ, RZ, R42 ;  /* 0x000000ffff287224 */ /* 0x000fe200078e002a */
[----:B------:R-:W-:Y:S01]  /*11b0*/  MOV R32, R29 ;  /* 0x0000001d00207202 */ /* 0x000fe20000000f00 */
[----:B------:R-:W-:Y:S01]  /*11c0*/  IMAD.MOV.U32 R42, RZ, RZ, R41 ;  /* 0x000000ffff2a7224 */ /* 0x000fe200078e0029 */
[----:B------:R-:W-:Y:S01]  /*11d0*/  MOV R41, R17 ;  /* 0x0000001100297202 */ /* 0x000fe20000000f00 */
[----:B------:R-:W-:Y:S06]  /*11e0*/  BRA `(.L_x_1454) ;  /* 0x0000000000247947 */ /* 0x000fec0003800000 */
.L_x_1453:
        /* <DEDUP_REMOVED lines=9> */
.L_x_1454:
[C---:B------:R-:W-:Y:S01]  /*1280*/  IMAD.SHL.U32 R43, R22.reuse, 0x2, RZ ;  /* 0x00000002162b7824 */ /* 0x040fe200078e00ff */
[----:B------:R-:W-:-:S04]  /*1290*/  SHF.L.U64.HI R48, R22, 0x1, R23 ;  /* 0x0000000116307819 */ /* 0x000fc80000010217 */
[----:B------:R-:W-:-:S04]  /*12a0*/  IADD3 R16, P0, PT, R43, UR10, RZ ;  /* 0x0000000a2b107c10 */ /* 0x000fc8000ff1e0ff */
[----:B------:R-:W-:-:S06]  /*12b0*/  IADD3.X R17, PT, PT, R48, UR11, RZ, P0, !PT ;  /* 0x0000000b30117c10 */ /* 0x000fcc00087fe4ff */
[----:B------:R-:W2:Y:S01]  /*12c0*/  LDG.E.128 R16, desc[UR6][R16.64] ;  /* 0x0000000610107981 */ /* 0x000ea2000c1e1d00 */
[----:B------:R-:W-:Y:S01]  /*12d0*/  FSET.BF.LT.FTZ.AND R47, R46, UR5, PT ;  /* 0x000000052e2f7c0a */ /* 0x000fe2000b811000 */
[----:B------:R-:W-:Y:S05]  /*12e0*/  WARPSYNC.ALL ;  /* 0x0000000000007948 */ /* 0x000fea0003800000 */
[----:B------:R-:W-:Y:S01]  /*12f0*/  FSET.BF.LT.FTZ.AND R46, R44, UR5, PT ;  /* 0x000000052c2e7c0a */ /* 0x000fe2000b811000 */
[----:B------:R-:W-:Y:S01]  /*1300*/  F2I.FTZ.U32.TRUNC.NTZ R51, R47 ;  /* 0x0000002f00337305 */ /* 0x000fe2000021f000 */
[----:B------:R-:W-:Y:S02]  /*1310*/  I2FP.F32.U32 R52, R41 ;  /* 0x0000002900347245 */ /* 0x000fe40000201000 */
[----:B------:R-:W-:-:S02]  /*1320*/  FSET.BF.LT.FTZ.AND R45, R45, UR5, PT ;  /* 0x000000052d2d7c0a */ /* 0x000fc4000b811000 */
[----:B------:R-:W-:Y:S01]  /*1330*/  FSET.BF.LT.FTZ.AND R41, R49, UR5, PT ;  /* 0x0000000531297c0a */ /* 0x000fe2000b811000 */
[-C--:B------:R-:W-:Y:S01]  /*1340*/  FFMA.FTZ R53, R52, R33.reuse, 1.1641532182693481445e-10 ;  /* 0x2f00000034357423 */ /* 0x080fe20000010021 */
[----:B------:R-:W-:Y:S01]  /*1350*/  I2FP.F32.U32 R32, R32 ;  /* 0x0000002000207245 */ /* 0x000fe20000201000 */
[----:B------:R-:W0:Y:S01]  /*1360*/  F2I.FTZ.U32.TRUNC.NTZ R50, R46 ;  /* 0x0000002e00327305 */ /* 0x000e22000021f000 */
[----:B------:R-:W-:Y:S02]  /*1370*/  I2FP.F32.U32 R52, R40 ;  /* 0x0000002800347245 */ /* 0x000fe40000201000 */
[----:B------:R-:W-:Y:S02]  /*1380*/  I2FP.F32.U32 R42, R42 ;  /* 0x0000002a002a7245 */ /* 0x000fe40000201000 */
[----:B------:R-:W-:Y:S01]  /*1390*/  FSET.BF.LT.FTZ.AND R40, R53, UR5, PT ;  /* 0x0000000535287c0a */ /* 0x000fe2000b811000 */
[-C--:B------:R-:W-:Y:S01]  /*13a0*/  FFMA.FTZ R53, R32, R33.reuse, 1.1641532182693481445e-10 ;  /* 0x2f00000020357423 */ /* 0x080fe20000010021 */
[-C--:B------:R-:W-:Y:S01]  /*13b0*/  FFMA.FTZ R52, R52, R33.reuse, 1.1641532182693481445e-10 ;  /* 0x2f00000034347423 */ /* 0x080fe20000010021 */
[----:B------:R-:W-:Y:S01]  /*13c0*/  F2I.FTZ.U32.TRUNC.NTZ R44, R45 ;  /* 0x0000002d002c7305 */ /* 0x000fe2000021f000 */
[----:B------:R-:W-:Y:S01]  /*13d0*/  FFMA.FTZ R42, R42, R33, 1.1641532182693481445e-10 ;  /* 0x2f0000002a2a7423 */ /* 0x000fe20000010021 */
[----:B0-----:R-:W-:-:S06]  /*13e0*/  PRMT R33, R51, 0x3340, R50 ;  /* 0x0000334033217816 */ /* 0x001fcc0000000032 */
[----:B------:R-:W0:Y:S01]  /*13f0*/  F2I.FTZ.U32.TRUNC.NTZ R49, R41 ;  /* 0x0000002900317305 */ /* 0x000e22000021f000 */
[----:B------:R-:W-:Y:S02]  /*1400*/  FSET.BF.LT.FTZ.AND R50, R53, UR5, PT ;  /* 0x0000000535327c0a */ /* 0x000fe4000b811000 */
[----:B------:R-:W-:-:S05]  /*1410*/  FSET.BF.LT.FTZ.AND R51, R52, UR5, PT ;  /* 0x0000000534337c0a */ /* 0x000fca000b811000 */
[----:B------:R-:W-:Y:S01]  /*1420*/  F2I.FTZ.U32.TRUNC.NTZ R32, R40 ;  /* 0x0000002800207305 */ /* 0x000fe2000021f000 */
[----:B0-----:R-:W-:Y:S01]  /*1430*/  PRMT R44, R44, 0x3340, R49 ;  /* 0x000033402c2c7816 */ /* 0x001fe20000000031 */
[--C-:B--2---:R-:W-:Y:S02]  /*1440*/  HADD2.F32 R54, -RZ, R16.reuse.H0_H0 ;  /* 0x20000010ff367230 */ /* 0x104fe40000004100 */
[----:B------:R-:W-:Y:S02]  /*1450*/  HADD2.F32 R53, -RZ, R16.H1_H1 ;  /* 0x30000010ff357230 */ /* 0x000fe40000004100 */
[--C-:B------:R-:W-:Y:S02]  /*1460*/  HADD2.F32 R52, -RZ, R17.reuse.H0_H0 ;  /* 0x20000011ff347230 */ /* 0x100fe40000004100 */
[----:B------:R-:W-:Y:S01]  /*1470*/  FMUL.FTZ R49, R47, R54 ;  /* 0x000000362f317220 */ /* 0x000fe20000410000 */
[----:B------:R-:W-:Y:S02]  /*1480*/  HADD2.F32 R54, -RZ, R17.H1_H1 ;  /* 0x30000011ff367230 */ /* 0x000fe40000004100 */
[----:B------:R-:W-:Y:S01]  /*1490*/  FMUL.FTZ R17, R46, R53 ;  /* 0x000000352e117220 */ /* 0x000fe20000410000 */
[--C-:B------:R-:W-:Y:S01]  /*14a0*/  HADD2.F32 R55, -RZ, R19.reuse.H0_H0 ;  /* 0x20000013ff377230 */ /* 0x100fe20000004100 */
[----:B------:R-:W-:Y:S01]  /*14b0*/  FSET.BF.LT.FTZ.AND R53, R42, UR5, PT ;  /* 0x000000052a357c0a */ /* 0x000fe2000b811000 */
[----:B------:R-:W-:-:S02]  /*14c0*/  HADD2.F32 R59, -RZ, R19.H1_H1 ;  /* 0x30000013ff3b7230 */ /* 0x000fc40000004100 */
[----:B------:R-:W-:Y:S01]  /*14d0*/  FMUL.FTZ R19, R45, R52 ;  /* 0x000000342d137220 */ /* 0x000fe20000410000 */
[--C-:B------:R-:W-:Y:S02]  /*14e0*/  HADD2.F32 R16, -RZ, R18.reuse.H0_H0 ;  /* 0x20000012ff107230 */ /* 0x100fe40000004100 */
[----:B------:R-:W-:Y:S01]  /*14f0*/  FMUL.FTZ R57, R40, R55 ;  /* 0x0000003728397220 */ /* 0x000fe20000410000 */
[----:B------:R-:W-:Y:S01]  /*1500*/  HADD2.F32 R18, -RZ, R18.H1_H1 ;  /* 0x30000012ff127230 */ /* 0x000fe20000004100 */
[----:B------:R-:W-:Y:S01]  /*1510*/  F2I.FTZ.U32.TRUNC.NTZ R45, R51 ;  /* 0x00000033002d7305 */ /* 0x000fe2000021f000 */
[----:B------:R-:W-:Y:S01]  /*1520*/  FMUL.FTZ R41, R41, R54 ;  /* 0x0000003629297220 */ /* 0x000fe20000410000 */
[----:B------:R-:W-:Y:S01]  /*1530*/  IADD3 R42, P0, PT, R43, UR12, RZ ;  /* 0x0000000c2b2a7c10 */ /* 0x000fe2000ff1e0ff */
[----:B------:R-:W-:Y:S01]  /*1540*/  FMUL.FTZ R55, R51, R16 ;  /* 0x0000001033377220 */ /* 0x000fe20000410000 */
[----:B------:R-:W-:Y:S01]  /*1550*/  FMUL.FTZ R43, R53, R18 ;  /* 0x00000012352b7220 */ /* 0x000fe20000410000 */
[C---:B------:R-:W-:Y:S01]  /*1560*/  FMUL.FTZ R16, R36.reuse, R49 ;  /* 0x0000003124107220 */ /* 0x040fe20000410000 */
[C---:B------:R-:W-:Y:S01]  /*1570*/  FMUL.FTZ R17, R36.reuse, R17 ;  /* 0x0000001124117220 */ /* 0x040fe20000410000 */
[C---:B------:R-:W-:Y:S01]  /*1580*/  FMUL.FTZ R19, R36.reuse, R19 ;  /* 0x0000001324137220 */ /* 0x040fe20000410000 */
[----:B------:R-:W0:Y:S01]  /*1590*/  F2I.FTZ.U32.TRUNC.NTZ R40, R53 ;  /* 0x0000003500287305 */ /* 0x000e22000021f000 */
[C---:B------:R-:W-:Y:S01]  /*15a0*/  FMUL.FTZ R18, R36.reuse, R41 ;  /* 0x0000002924127220 */ /* 0x040fe20000410000 */
[C---:B------:R-:W-:Y:S01]  /*15b0*/  FMUL.FTZ R55, R36.reuse, R55 ;  /* 0x0000003724377220 */ /* 0x040fe20000410000 */
[----:B------:R-:W-:Y:S01]  /*15c0*/  FMUL.FTZ R46, R36, R43 ;  /* 0x0000002b242e7220 */ /* 0x000fe20000410000 */
[----:B------:R-:W-:Y:S01]  /*15d0*/  F2FP.F16.F32.PACK_AB R16, R17, R16 ;  /* 0x000000101110723e */ /* 0x000fe200000000ff */
[----:B------:R-:W-:Y:S01]  /*15e0*/  FMUL.FTZ R59, R50, R59 ;  /* 0x0000003b323b7220 */ /* 0x000fe20000410000 */
[----:B------:R-:W-:Y:S01]  /*15f0*/  F2FP.F16.F32.PACK_AB R17, R18, R19 ;  /* 0x000000131211723e */ /* 0x000fe200000000ff */
[----:B------:R-:W-:Y:S01]  /*1600*/  FMUL.FTZ R57, R36, R57 ;  /* 0x0000003924397220 */ /* 0x000fe20000410000 */
[----:B------:R-:W-:Y:S01]  /*1610*/  F2FP.F16.F32.PACK_AB R18, R46, R55 ;  /* 0x000000372e12723e */ /* 0x000fe200000000ff */
[----:B------:R1:W2:Y:S01]  /*1620*/  F2I.FTZ.U32.TRUNC.NTZ R47, R50 ;  /* 0x00000032002f7305 */ /* 0x0002a2000021f000 */
[----:B------:R-:W-:-:S02]  /*1630*/  IADD3.X R43, PT, PT, R48, UR13, RZ, P0, !PT ;  /* 0x0000000d302b7c10 */ /* 0x000fc400087fe4ff */
[----:B0-----:R-:W-:Y:S02]  /*1640*/  PRMT R46, R45, 0x3340, R40 ;  /* 0x000033402d2e7816 */ /* 0x001fe40000000028 */
[----:B------:R-:W-:Y:S01]  /*1650*/  IADD3 R40, P0, PT, R22, UR14, RZ ;  /* 0x0000000e16287c10 */ /* 0x000fe2000ff1e0ff */
[----:B-1----:R-:W-:-:S03]  /*1660*/  FMUL.FTZ R50, R36, R59 ;  /* 0x0000003b24327220 */ /* 0x002fc60000410000 */
[----:B------:R-:W-:Y:S02]  /*1670*/  IADD3.X R41, PT, PT, R23, UR15, RZ, P0, !PT ;  /* 0x0000000f17297c10 */ /* 0x000fe400087fe4ff */
[----:B------:R-:W-:Y:S02]  /*1680*/  LEA R22, P0, R39, R22, 0x3 ;  /* 0x0000001627167211 */ /* 0x000fe400078018ff */
[----:B--2---:R-:W-:Y:S02]  /*1690*/  PRMT R47, R32, 0x3340, R47 ;  /* 0x00003340202f7816 */ /* 0x004fe4000000002f */
[----:B------:R-:W-:Y:S02]  /*16a0*/  IADD3.X R23, PT, PT, RZ, R23, RZ, P0, !PT ;  /* 0x00000017ff177210 */ /* 0x000fe400007fe4ff */
[----:B------:R-:W-:Y:S02]  /*16b0*/  ISETP.GE.U32.AND P0, PT, R22, UR16, PT ;  /* 0x0000001016007c0c */ /* 0x000fe4000bf06070 */
[----:B------:R-:W-:-:S02]  /*16c0*/  F2FP.F16.F32.PACK_AB R19, R50, R57 ;  /* 0x000000393213723e */ /* 0x000fc400000000ff */
[----:B------:R-:W-:Y:S02]  /*16d0*/  ISETP.GE.U32.AND.EX P0, PT, R23, UR17, PT, P0 ;  /* 0x0000001117007c0c */ /* 0x000fe4000bf06100 */
[----:B------:R-:W-:Y:S01]  /*16e0*/  PRMT R32, R33, 0x5410, R44 ;  /* 0x0000541021207816 */ /* 0x000fe2000000002c */
[----:B------:R0:W-:Y:S01]  /*16f0*/  STG.E.128 desc[UR6][R42.64], R16 ;  /* 0x000000102a007986 */ /* 0x0001e2000c101d06 */
[----:B------:R-:W-:-:S05]  /*1700*/  PRMT R33, R46, 0x5410, R47 ;  /* 0x000054102e217816 */ /* 0x000fca000000002f */
[----:B------:R0:W-:Y:S01]  /*1710*/  STG.E.64 desc[UR6][R40.64], R32 ;  /* 0x0000002028007986 */ /* 0x0001e2000c101b06 */
[----:B------:R-:W-:Y:S06]  /*1720*/  BAR.SYNC.DEFER_BLOCKING 0x0 ;  /* 0x0000000000007b1d */ /* 0x000fec0000010000 */
[----:B------:R-:W-:Y:S05]  /*1730*/  @!P0 BRA `(.L_x_1455) ;  /* 0xfffffff000548947 */ /* 0x000fea000383ffff */
[----:B------:R-:W-:Y:S05]  /*1740*/  EXIT ;  /* 0x000000000000794d */ /* 0x000fea0003800000 */
        .weak           $__internal_18_$__cuda_sm20_dblrcp_rn_slowpath_v3
        .type           $__internal_18_$__cuda_sm20_dblrcp_rn_slowpath_v3,@function
        .size           $__internal_18_$__cuda_sm20_dblrcp_rn_slowpath_v3,(.L_x_14010 - $__internal_18_$__cuda_sm20_dblrcp_rn_slowpath_v3)
$__internal_18_$__cuda_sm20_dblrcp_rn_slowpath_v3:
        /* <DEDUP_REMOVED lines=58> */
.L_x_1458:
        /* <DEDUP_REMOVED lines=34> */
.L_x_1456:
[----:B------:R-:W-:Y:S01]  /*1d10*/  LOP3.LUT R19, R37, 0x80000, RZ, 0xfc, !PT ;  /* 0x0008000025137812 */ /* 0x000fe200078efcff */
[----:B------:R-:W-:-:S07]  /*1d20*/  IMAD.MOV.U32 R18, RZ, RZ, R36 ;  /* 0x000000ffff127224 */ /* 0x000fce00078e0024 */
.L_x_1457:
[----:B------:R-:W-:-:S04]  /*1d30*/  MOV R41, 0x0 ;  /* 0x0000000000297802 */ /* 0x000fc80000000f00 */
[----:B------:R-:W-:Y:S05]  /*1d40*/  RET.REL.NODEC R40 `(_ZN2at6native43_GLOBAL__N__7cc8d1ed_10_Dropout_cu_0e96ed3824fused_dropout_kernel_vecIN3c104HalfEfmLi1ELi8EhEEvNS_4cuda6detail10TensorInfoIKT_T1_EENS7_IS8_SA_EENS7_IT4_SA_EESA_T0_NS_15PhiloxCudaStateE) ;  /* 0xffffffe028ac7950 */ /* 0x000fea0003c3ffff */
.L_x_1459:
        /* <DEDUP_REMOVED lines=11> */
.L_x_14010:


//--------------------- .text._ZN2at6native43_GLOBAL__N__7cc8d1ed_10_Dropout_cu_0e96ed3824fused_dropout_kernel_vecIN3c104HalfEfmLi1ELi16EhEEvNS_4cuda6detail10TensorInfoIKT_T1_EENS7_IS8_SA_EENS7_IT4_SA_EESA_T0_NS_15PhiloxCudaStateE --------------------------
	.section	.text._ZN2at6native43_GLOBAL__N__7cc8d1ed_10_Dropout_cu_0e96ed3824fused_dropout_kernel_vecIN3c104HalfEfmLi1ELi16EhEEvNS_4cuda6detail10TensorInfoIKT_T1_EENS7_IS8_SA_EENS7_IT4_SA_EESA_T0_NS_15PhiloxCudaStateE,"ax",@progbits
	.align	128
.text._ZN2at6native43_GLOBAL__N__7cc8d1ed_10_Dropout_cu_0e96ed3824fused_dropout_kernel_vecIN3c104HalfEfmLi1ELi16EhEEvNS_4cuda6detail10TensorInfoIKT_T1_EENS7_IS8_SA_EENS7_IT4_SA_EESA_T0_NS_15PhiloxCudaStateE:
        .type           _ZN2at6native43_GLOBAL__N__7cc8d1ed_10_Dropout_cu_0e96ed3824fused_dropout_kernel_vecIN3c104HalfEfmLi1ELi16EhEEvNS_4cuda6detail10TensorInfoIKT_T1_EENS7_IS8_SA_EENS7_IT4_SA_EESA_T0_NS_15PhiloxCudaStateE,@function
        .size           _ZN2at6native43_GLOBAL__N__7cc8d1ed_10_Dropout_cu_0e96ed3824fused_dropout_kernel_vecIN3c104HalfEfmLi1ELi16EhEEvNS_4cuda6detail10TensorInfoIKT_T1_EENS7_IS8_SA_EENS7_IT4_SA_EESA_T0_NS_15PhiloxCudaStateE,(.L_x_14012 - _ZN2at6native43_GLOBAL__N__7cc8d1ed_10_Dropout_cu_0e96ed3824fused_dropout_kernel_vecIN3c104HalfEfmLi1ELi16EhEEvNS_4cuda6detail10TensorInfoIKT_T1_EENS7_IS8_SA_EENS7_IT4_SA_EESA_T0_NS_15PhiloxCudaStateE)
        .other          _ZN2at6native43_GLOBAL__N__7cc8d1ed_10_Dropout_cu_0e96ed3824fused_dropout_kernel_vecIN3c104HalfEfmLi1ELi16EhEEvNS_4cuda6detail10TensorInfoIKT_T1_EENS7_IS8_SA_EENS7_IT4_SA_EESA_T0_NS_15PhiloxCudaStateE,@"STO_CUDA_ENTRY STV_DEFAULT"
_ZN2at6native43_GLOBAL__N__7cc8d1ed_10_Dropout_cu_0e96ed3824fused_dropout_kernel_vecIN3c104HalfEfmLi1ELi16EhEEvNS_4cuda6detail10TensorInfoIKT_T1_EENS7_IS8_SA_EENS7_IT4_SA_EESA_T0_NS_15PhiloxCudaStateE:
        /* <DEDUP_REMOVED lines=136> */
[----:B------:R-:W-:Y:S05]  /*0880*/  CALL.REL.NOINC `($__internal_19_$__cuda_sm20_dblrcp_rn_slowpath_v3) ;  /* 0x0000001c007c7944 */ /* 0x000fea0003c00000 */
.L_x_1460:
        /* <DEDUP_REMOVED lines=19> */
.L_x_1477:
        /* <DEDUP_REMOVED lines=13> */
.L_x_1462:
[----:B01234-:R-:W-:Y:S05]  /*0a90*/  BSYNC.RECONVERGENT B0 ;  /* 0x0000000000007941 */ /* 0x01ffea0003800200 */
.L_x_1461:
[----:B------:R-:W-:Y:S01]  /*0aa0*/  IMAD.WIDE.U32 R12, R2, -0x326172a9, RZ ;  /* 0xcd9e8d57020c7825 */ /* 0x000fe200078e00ff */
[----:B------:R-:W-:Y:S02]  /*0ab0*/  LOP3.LUT R11, R0, UR11, R11, 0x96, !PT ;  /* 0x0000000b000b7c12 */ /* 0x000fe4000f8e960b */
[----:B------:R-:W-:Y:S01]  /*0ac0*/  MOV R35, UR10 ;  /* 0x0000000a00237c02 */ /* 0x000fe20008000f00 */
[----:B------:R-:W-:Y:S01]  /*0ad0*/  IMAD.MOV.U32 R15, RZ, RZ, -0x2daee0ad ;  /* 0xd2511f53ff0f7424 */ /* 0x000fe200078e00ff */
[----:B------:R-:W-:Y:S01]  /*0ae0*/  LOP3.LUT R14, R7, UR10, R13, 0x96, !PT ;  /* 0x0000000a070e7c12 */ /* 0x000fe2000f8e960d */
[----:B------:R-:W-:Y:S01]  /*0af0*/  IMAD.WIDE.U32 R16, R11, -0x326172a9, RZ ;  /* 0xcd9e8d570b107825 */ /* 0x000fe200078e00ff */
[----:B------:R-:W-:-:S03]  /*0b00*/  MOV R25, UR11 ;  /* 0x0000000b00197c02 */ /* 0x000fc60008000f00 */
[----:B------:R-:W-:Y:S01]  /*0b10*/  IMAD R18, R6, R15, -0x2daee0ad ;  /* 0xd2511f5306127424 */ /* 0x000fe200078e020f */
[----:B------:R-:W-:Y:S01]  /*0b20*/  LOP3.LUT R12, R12, UR9, R17, 0x96, !PT ;  /* 0x000000090c0c7c12 */ /* 0x000fe2000f8e9611 */
[----:B------:R-:W-:-:S04]  /*0b30*/  IMAD.WIDE.U32 R14, R14, -0x2daee0ad, RZ ;  /* 0xd2511f530e0e7825 */ /* 0x000fc800078e00ff */
[----:B------:R-:W-:Y:S01]  /*0b40*/  IMAD.WIDE.U32 R12, R12, -0x2daee0ad, RZ ;  /* 0xd2511f530c0c7825 */ /* 0x000fe200078e00ff */
[----:B------:R-:W-:-:S03]  /*0b50*/  LOP3.LUT R20, R18, UR18, R15, 0x96, !PT ;  /* 0x0000001212147c12 */ /* 0x000fc6000f8e960f */
[----:B------:R-:W-:Y:S01]  /*0b60*/  VIADD R35, R35, 0xdaa66d2b ;  /* 0xdaa66d2b23237836 */ /* 0x000fe20000000000 */
[----:B------:R-:W-:Y:S01]  /*0b70*/  LOP3.LUT R17, R14, UR20, R13, 0x96, !PT ;  /* 0x000000140e117c12 */ /* 0x000fe2000f8e960d */
[----:B------:R-:W-:-:S04]  /*0b80*/  IMAD.WIDE.U32 R20, R20, -0x326172a9, RZ ;  /* 0xcd9e8d5714147825 */ /* 0x000fc800078e00ff */
[----:B------:R-:W-:Y:S01]  /*0b90*/  VIADD R25, R25, 0x96a522ad ;  /* 0x96a522ad19197836 */ /* 0x000fe20000000000 */
        /* <DEDUP_REMOVED lines=26> */
[----:B------:R-:W-:-:S03]  /*0d40*/  IMAD.WIDE.U32 R26, R26, -0x326172a9, RZ ;  /* 0xcd9e8d571a1a7825 */ /* 0x000fc600078e00ff */
[----:B------:R-:W-:Y:S01]  /*0d50*/  ISETP.GT.AND P0, PT, R13, 0x1, PT ;  /* 0x000000010d00780c */ /* 0x000fe20003f04270 */
[----:B------:R-:W-:Y:S01]  /*0d60*/  IMAD.HI.U32 R19, R11, -0x2daee0ad, RZ ;  /* 0xd2511f530b137827 */ /* 0x000fe200078e00ff */
[----:B------:R-:W-:-:S04]  /*0d70*/  LOP3.LUT R15, R20, UR32, R27, 0x96, !PT ;  /* 0x00000020140f7c12 */ /* 0x000fc8000f8e961b */
[----:B------:R-:W-:Y:S01]  /*0d80*/  LOP3.LUT R19, R25, R12, R19, 0x96, !PT ;  /* 0x0000000c19137212 */ /* 0x000fe200078e9613 */
[----:B------:R-:W-:-:S06]  /*0d90*/  IMAD R12, R4, -0x2daee0ad, RZ ;  /* 0xd2511f53040c7824 */ /* 0x000fcc00078e02ff */
        /* <DEDUP_REMOVED lines=10> */
.L_x_1463:
        /* <DEDUP_REMOVED lines=10> */
.L_x_1464:
        /* <DEDUP_REMOVED lines=13> */
.L_x_1466:
[----:B------:R-:W-:Y:S05]  /*0fb0*/  BSYNC.RECONVERGENT B0 ;  /* 0x0000000000007941 */ /* 0x000fea0003800200 */
.L_x_1465:
[----:B------:R-:W-:Y:S01]  /*0fc0*/  IMAD.WIDE.U32 R12, R2, -0x326172a9, RZ ;  /* 0xcd9e8d57020c7825 */ /* 0x000fe200078e00ff */
[----:B------:R-:W-:Y:S02]  /*0fd0*/  LOP3.LUT R9, R0, UR11, R9, 0x96, !PT ;  /* 0x0000000b00097c12 */ /* 0x000fe4000f8e9609 */
[----:B------:R-:W-:Y:S01]  /*0fe0*/  I2FP.F32.U32 R5, R5 ;  /* 0x0000000500057245 */ /* 0x000fe20000201000 */
[----:B------:R-:W-:Y:S01]  /*0ff0*/  IMAD.MOV.U32 R24, RZ, RZ, 0x2f800000 ;  /* 0x2f800000ff187424 */ /* 0x000fe200078e00ff */
[----:B------:R-:W-:Y:S01]  /*1000*/  LOP3.LUT R28, R7, UR10, R13, 0x96, !PT ;  /* 0x0000000a071c7c12 */ /* 0x000fe2000f8e960d */
[----:B------:R-:W-:Y:S01]  /*1010*/  IMAD.WIDE.U32 R20, R9, -0x326172a9, RZ ;  /* 0xcd9e8d5709147825 */ /* 0x000fe200078e00ff */
[----:B------:R-:W-:-:S03]  /*1020*/  I2FP.F32.U32 R27, R16 ;  /* 0x00000010001b7245 */ /* 0x000fc60000201000 */
[----:B------:R-:W-:Y:S01]  /*1030*/  IMAD.WIDE.U32 R28, R28, -0x2daee0ad, RZ ;  /* 0xd2511f531c1c7825 */ /* 0x000fe200078e00ff */
[----:B------:R-:W-:-:S03]  /*1040*/  LOP3.LUT R12, R12, UR9, R21, 0x96, !PT ;  /* 0x000000090c0c7c12 */ /* 0x000fc6000f8e9615 */
[----:B------:R-:W-:Y:S01]  /*1050*/  FFMA.FTZ R27, R27, R24, 1.1641532182693481445e-10 ;  /* 0x2f0000001b1b7423 */ /* 0x000fe20000010018 */
[----:B------:R-:W-:Y:S02]  /*1060*/  VIADD R9, R18, 0xd2511f53 ;  /* 0xd2511f5312097836 */ /* 0x000fe40000000000 */
[----:B------:R-:W-:-:S03]  /*1070*/  IMAD.WIDE.U32 R12, R12, -0x2daee0ad, RZ ;  /* 0xd2511f530c0c7825 */ /* 0x000fc600078e00ff */
[----:B------:R-:W-:Y:S01]  /*1080*/  LOP3.LUT R9, R9, UR18, R29, 0x96, !PT ;  /* 0x0000001209097c12 */ /* 0x000fe2000f8e961d */
[----:B------:R-:W-:Y:S01]  /*1090*/  IMAD R11, R11, -0x2daee0ad, RZ ;  /* 0xd2511f530b0b7824 */ /* 0x000fe200078e02ff */
[----:B------:R-:W-:-:S03]  /*10a0*/  LOP3.LUT R21, R28, UR20, R13, 0x96, !PT ;  /* 0x000000141c157c12 */ /* 0x000fc6000f8e960d */
[----:B------:R-:W-:Y:S01]  /*10b0*/  IMAD.WIDE.U32 R22, R9, -0x326172a9, RZ ;  /* 0xcd9e8d5709167825 */ /* 0x000fe200078e00ff */
[----:B------:R-:W-:-:S04]  /*10c0*/  I2FP.F32.U32 R9, R4 ;  /* 0x0000000400097245 */ /* 0x000fc80000201000 */
        /* <DEDUP_REMOVED lines=20> */
[----:B------:R-:W-:Y:S01]  /*1210*/  FFMA.FTZ R30, R5, R24, 1.1641532182693481445e-10 ;  /* 0x2f000000051e7423 */ /* 0x000fe20000010018 */
[----:B------:R-:W-:Y:S01]  /*1220*/  LOP3.LUT R12, R12, UR29, R29, 0x96, !PT ;  /* 0x0000001d0c0c7c12 */ /* 0x000fe2000f8e961d */
[----:B------:R-:W-:Y:S01]  /*1230*/  IMAD.WIDE.U32 R20, R20, -0x2daee0ad, RZ ;  /* 0xd2511f5314147825 */ /* 0x000fe200078e00ff */
[----:B------:R-:W-:-:S03]  /*1240*/  I2FP.F32.U32 R29, R8 ;  /* 0x00000008001d7245 */ /* 0x000fc60000201000 */
[----:B------:R-:W-:Y:S01]  /*1250*/  IMAD.WIDE.U32 R12, R12, -0x326172a9, RZ ;  /* 0xcd9e8d570c0c7825 */ /* 0x000fe200078e00ff */
[----:B------:R-:W-:-:S03]  /*1260*/  LOP3.LUT R23, R28, UR31, R21, 0x96, !PT ;  /* 0x0000001f1c177c12 */ /* 0x000fc6000f8e9615 */
[-C--:B------:R-:W-:Y:S01]  /*1270*/  FFMA.FTZ R29, R29, R24.reuse, 1.1641532182693481445e-10 ;  /* 0x2f0000001d1d7423 */ /* 0x080fe20000010018 */
[----:B------:R-:W-:Y:S01]  /*1280*/  FFMA.FTZ R28, R9, R24, 1.1641532182693481445e-10 ;  /* 0x2f000000091c7423 */ /* 0x000fe20000010018 */
        /* <DEDUP_REMOVED lines=15> */
.L_x_1467:
[----:B------:R-:W-:Y:S01]  /*1380*/  UISETP.NE.AND UP0, UPT, UR8, 0x2, UPT ;  /* 0x000000020800788c */ /* 0x000fe2000bf05270 */
[----:B------:R-:W-:Y:S01]  /*1390*/  IMAD.MOV.U32 R15, RZ, RZ, R19 ;  /* 0x000000ffff0f7224 */ /* 0x000fe200078e0013 */
[----:B------:R-:W-:Y:S01]  /*13a0*/  MOV R26, R11 ;  /* 0x0000000b001a7202 */ /* 0x000fe20000000f00 */
[----:B------:R-:W-:Y:S01]  /*13b0*/  IMAD.MOV.U32 R19, RZ, RZ, R12 ;  /* 0x000000ffff137224 */ /* 0x000fe200078e000c */
[----:B------:R-:W-:Y:S02]  /*13c0*/  MOV R32, R14 ;  /* 0x0000000e00207202 */ /* 0x000fe40000000f00 */
[----:B------:R-:W-:-:S13]  /*13d0*/  PLOP3.LUT P1, PT, PT, PT, UP0, 0x80, 0x8 ;  /* 0x000000000008781c */ /* 0x000fda0003f2f008 */
[----:B------:R-:W-:Y:S01]  /*13e0*/  @P1 IMAD.MOV.U32 R15, RZ, RZ, R11 ;  /* 0x000000ffff0f1224 */ /* 0x000fe200078e000b */
[----:B------:R-:W-:Y:S01]  /*13f0*/  @P1 MOV R26, R12 ;  /* 0x0000000c001a1202 */ /* 0x000fe20000000f00 */
[----:B------:R-:W-:Y:S01]  /*1400*/  @P1 IMAD.MOV.U32 R19, RZ, RZ, R14 ;  /* 0x000000ffff131224 */ /* 0x000fe200078e000e */
[----:B------:R-:W-:-:S07]  /*1410*/  @P1 MOV R32, R13 ;  /* 0x0000000d00201202 */ /* 0x000fce0000000f00 */
.L_x_1468:
[----:B------:R-:W-:Y:S01]  /*1420*/  VIADD R5, R6, 0x3 ;  /* 0x0000000306057836 */ /* 0x000fe20000000000 */
[----:B------:R-:W-:Y:S04]  /*1430*/  BSSY.RECONVERGENT B0, `(.L_x_1469) ;  /* 0x000000c000007945 */ /* 0x000fe80003800200 */
[C---:B------:R-:W-:Y:S01]  /*1440*/  ISETP.NE.AND P1, PT, R5.reuse, RZ, PT ;  /* 0x000000ff0500720c */ /* 0x040fe20003f25270 */
[----:B------:R-:W-:-:S12]  /*1450*/  IMAD.HI.U32 R5, R5, -0x2daee0ad, RZ ;  /* 0xd2511f5305057827 */ /* 0x000fd800078e00ff */
[----:B------:R-:W-:Y:S05]  /*1460*/  @P1 BRA `(.L_x_1470) ;  /* 0x0000000000201947 */ /* 0x000fea0003800000 */
[----:B------:R-:W-:-:S04]  /*1470*/  IADD3 R7, PT, PT, R7, 0x1, RZ ;  /* 0x0000000107077810 */ /* 0x000fc80007ffe0ff */
[----:B------:R-:W-:-:S13]  /*1480*/  ISETP.NE.AND P1, PT, R7, RZ, PT ;  /* 0x000000ff0700720c */ /* 0x000fda0003f25270 */
[----:B------:R-:W-:Y:S01]  /*1490*/  @!P1 VIADD R2, R2, 0x1 ;  /* 0x0000000102029836 */ /* 0x000fe20000000000 */
[----:B------:R-:W-:Y:S02]  /*14a0*/  @!P1 IADD3 R4, PT, PT, R0, 0x1, RZ ;  /* 0x0000000100049810 */ /* 0x000fe40007ffe0ff */
[----:B------:R-:W-:Y:S02]  /*14b0*/  @!P1 MOV R7, RZ ;  /* 0x000000ff00079202 */ /* 0x000fe40000000f00 */
[----:B------:R-:W-:-:S13]  /*14c0*/  ISETP.NE.AND P2, PT, R2, RZ, !P1 ;  /* 0x000000ff0200720c */ /* 0x000fda0004f45270 */
[----:B------:R-:W-:-:S04]  /*14d0*/  @P2 IMAD.MOV R4, RZ, RZ, R0 ;  /* 0x000000ffff042224 */ /* 0x000fc800078e0200 */
[----:B------:R-:W-:-:S07]  /*14e0*/  @!P1 IMAD.MOV.U32 R0, RZ, RZ, R4 ;  /* 0x000000ffff009224 */ /* 0x000fce00078e0004 */
.L_x_1470:
[----:B------:R-:W-:Y:S05]  /*14f0*/  BSYNC.RECONVERGENT B0 ;  /* 0x0000000000007941 */ /* 0x000fea0003800200 */
.L_x_1469:
[----:B------:R-:W-:Y:S01]  /*1500*/  IMAD.WIDE.U32 R16, R2, -0x326172a9, RZ ;  /* 0xcd9e8d5702107825 */ /* 0x000fe200078e00ff */
[----:B------:R-:W-:Y:S02]  /*1510*/  LOP3.LUT R5, R0, UR11, R5, 0x96, !PT ;  /* 0x0000000b00057c12 */ /* 0x000fe4000f8e9605 */
[----:B------:R-:W-:Y:S02]  /*1520*/  IADD3 R11, PT, PT, R18, -0x5b5dc15a, RZ ;  /* 0xa4a23ea6120b7810 */ /* 0x000fe40007ffe0ff */
[----:B------:R-:W-:Y:S01]  /*1530*/  LOP3.LUT R8, R7, UR10, R17, 0x96, !PT ;  /* 0x0000000a07087c12 */ /* 0x000fe2000f8e9611 */
[----:B------:R-:W-:Y:S01]  /*1540*/  IMAD.WIDE.U32 R4, R5, -0x326172a9, RZ ;  /* 0xcd9e8d5705047825 */ /* 0x000fe200078e00ff */
[----:B------:R-:W-:-:S03]  /*1550*/  I2FP.F32.U32 R33, R32 ;  /* 0x0000002000217245 */ /* 0x000fc60000201000 */
[----:B------:R-:W-:Y:S01]  /*1560*/  IMAD.WIDE.U32 R8, R8, -0x2daee0ad, RZ ;  /* 0xd2511f5308087825 */ /* 0x000fe200078e00ff */
[----:B------:R-:W-:-:S03]  /*1570*/  LOP3.LUT R16, R16, UR9, R5, 0x96, !PT ;  /* 0x0000000910107c12 */ /* 0x000fc6000f8e9605 */
[----:B------:R-:W-:Y:S01]  /*1580*/  FFMA.FTZ R33, R33, R24, 1.1641532182693481445e-10 ;  /* 0x2f00000021217423 */ /* 0x000fe20000010018 */
        /* <DEDUP_REMOVED lines=27> */
[----:B------:R-:W-:Y:S01]  /*1740*/  IMAD.WIDE.U32 R16, R16, -0x326172a9, RZ ;  /* 0xcd9e8d5710107825 */ /* 0x000fe200078e00ff */
[----:B------:R-:W-:Y:S02]  /*1750*/  LOP3.LUT R40, R22, UR31, R5, 0x96, !PT ;  /* 0x0000001f16287c12 */ /* 0x000fe4000f8e9605 */
[----:B------:R-:W-:Y:S02]  /*1760*/  I2FP.F32.U32 R5, R15 ;  /* 0x0000000f00057245 */ /* 0x000fe40000201000 */
[----:B------:R-:W-:Y:S01]  /*1770*/  LOP3.LUT R21, R8, UR30, R17, 0x96, !PT ;  /* 0x0000001e08157c12 */ /* 0x000fe2000f8e9611 */
[----:B------:R-:W-:Y:S01]  /*1780*/  IMAD.WIDE.U32 R40, R40, -0x326172a9, RZ ;  /* 0xcd9e8d5728287825 */ /* 0x000fe200078e00ff */
[----:B------:R-:W-:-:S03]  /*1790*/  I2FP.F32.U32 R15, R19 ;  /* 0x00000013000f7245 */ /* 0x000fc60000201000 */
[----:B------:R-:W-:Y:S01]  /*17a0*/  FFMA.FTZ R20, R5, R24, 1.1641532182693481445e-10 ;  /* 0x2f00000005147423 */ /* 0x000fe20000010018 */
[----:B------:R-:W-:Y:S01]  /*17b0*/  IMAD.HI.U32 R11, R21, -0x2daee0ad, RZ ;  /* 0xd2511f53150b7827 */ /* 0x000fe200078e00ff */
[----:B------:R-:W-:-:S03]  /*17c0*/  LOP3.LUT R23, R16, UR32, R41, 0x96, !PT ;  /* 0x0000002010177c12 */ /* 0x000fc6000f8e9629 */
[----:B------:R-:W-:Y:S01]  /*17d0*/  FFMA.FTZ R32, R15, R24, 1.1641532182693481445e-10 ;  /* 0x2f0000000f207423 */ /* 0x000fe20000010018 */
[----:B------:R-:W-:Y:S01]  /*17e0*/  LOP3.LUT R11, R25, R4, R11, 0x96, !PT ;  /* 0x00000004190b7212 */ /* 0x000fe200078e960b */
[----:B------:R-:W-:Y:S02]  /*17f0*/  IMAD R4, R31, -0x2daee0ad, RZ ;  /* 0xd2511f531f047824 */ /* 0x000fe400078e02ff */
        /* <DEDUP_REMOVED lines=10> */
.L_x_1471:
[----:B------:R-:W-:Y:S01]  /*18a0*/  UISETP.NE.AND UP0, UPT, UR8, 0x2, UPT ;  /* 0x000000020800788c */ /* 0x000fe2000bf05270 */
[----:B------:R-:W-:Y:S01]  /*18b0*/  MOV R12, R13 ;  /* 0x0000000d000c7202 */ /* 0x000fe20000000f00 */
[----:B------:R-:W-:Y:S01]  /*18c0*/  IMAD.MOV.U32 R14, RZ, RZ, R4 ;  /* 0x000000ffff0e7224 */ /* 0x000fe200078e0004 */
[----:B------:R-:W-:Y:S01]  /*18d0*/  MOV R13, R23 ;  /* 0x00000017000d7202 */ /* 0x000fe20000000f00 */
[----:B------:R-:W-:Y:S02]  /*18e0*/  IMAD.MOV.U32 R15, RZ, RZ, R40 ;  /* 0x000000ffff0f7224 */ /* 0x000fe400078e0028 */
[----:B------:R-:W-:-:S13]  /*18f0*/  PLOP3.LUT P1, PT, PT, PT, UP0, 0x80, 0x8 ;  /* 0x000000000008781c */ /* 0x000fda0003f2f008 */
[----:B------:R-:W-:Y:S01]  /*1900*/  @P1 MOV R12, R4 ;  /* 0x00000004000c1202 */ /* 0x000fe20000000f00 */
[----:B------:R-:W-:Y:S01]  /*1910*/  @P1 IMAD.MOV.U32 R14, RZ, RZ, R23 ;  /* 0x000000ffff0e1224 */ /* 0x000fe200078e0017 */
[----:B------:R-:W-:Y:S01]  /*1920*/  @P1 MOV R13, R40 ;  /* 0x00000028000d1202 */ /* 0x000fe20000000f00 */
[----:B------:R-:W-:-:S07]  /*1930*/  @P1 IMAD.MOV.U32 R15, RZ, RZ, R11 ;  /* 0x000000ffff0f1224 */ /* 0x000fce00078e000b */
.L_x_1472:
[----:B------:R-:W-:Y:S01]  /*1940*/  IADD3 R6, PT, PT, R6, 0x4, RZ ;  /* 0x0000000406067810 */ /* 0x000fe20007ffe0ff */
[----:B------:R-:W-:Y:S03]  /*1950*/  BSSY.RECONVERGENT B0, `(.L_x_1473) ;  /* 0x000000c000007945 */ /* 0x000fe60003800200 */
[C---:B------:R-:W-:Y:S01]  /*1960*/  ISETP.NE.AND P1, PT, R6.reuse, RZ, PT ;  /* 0x000000ff0600720c */ /* 0x040fe20003f25270 */
[----:B------:R-:W-:-:S12]  /*1970*/  IMAD.HI.U32 R5, R6, -0x2daee0ad, RZ ;  /* 0xd2511f5306057827 */ /* 0x000fd800078e00ff */
[----:B------:R-:W-:Y:S05]  /*1980*/  @P1 BRA `(.L_x_1474) ;  /* 0x0000000000201947 */ /* 0x000fea0003800000 */
        /* <DEDUP_REMOVED lines=8> */
.L_x_1474:
[----:B------:R-:W-:Y:S05]  /*1a10*/  BSYNC.RECONVERGENT B0 ;  /* 0x0000000000007941 */ /* 0x000fea0003800200 */
.L_x_1473:
        /* <DEDUP_REMOVED lines=19> */
[----:B------:R-:W-:Y:S02]  /*1b50*/  LOP3.LUT R16, R35, R16, R5, 0x96, !PT ;  /* 0x0000001023107212 */ /* 0x000fe400078e9605 */
[----:B------:R-:W-:Y:S02]  /*1b60*/  I2FP.F32.U32 R35, R14 ;  /* 0x0000000e00237245 */ /* 0x000fe40000201000 */
[----:B------:R-:W-:Y:S01]  /*1b70*/  LOP3.LUT R18, R18, UR21, R9, 0x96, !PT ;  /* 0x0000001512127c12 */ /* 0x000fe2000f8e9609 */
[----:B------:R-:W-:-:S04]  /*1b80*/  IMAD.WIDE.U32 R16, R16, -0x2daee0ad, RZ ;  /* 0xd2511f5310107825 */ /* 0x000fc800078e00ff */
[----:B------:R-:W-:Y:S01]  /*1b90*/  FFMA.FTZ R35, R35, R24, 1.1641532182693481445e-10 ;  /* 0x2f00000023237423 */ /* 0x000fe20000010018 */
        /* <DEDUP_REMOVED lines=22> */
[----:B------:R-:W-:Y:S02]  /*1d00*/  LOP3.LUT R9, R25, R16, R17, 0x96, !PT ;  /* 0x0000001019097212 */ /* 0x000fe400078e9611 */
[----:B------:R-:W-:-:S05]  /*1d10*/  I2FP.F32.U32 R17, R12 ;  /* 0x0000000c00117245 */ /* 0x000fca0000201000 */
[----:B------:R-:W-:Y:S01]  /*1d20*/  FFMA.FTZ R34, R17, R24, 1.1641532182693481445e-10 ;  /* 0x2f00000011227423 */ /* 0x000fe20000010018 */
[----:B------:R-:W-:Y:S06]  /*1d30*/  @P0 BRA `(.L_x_1475) ;  /* 0x0000000000200947 */ /* 0x000fec0003800000 */
[----:B------:R-:W-:Y:S01]  /*1d40*/  UISETP.NE.AND UP0, UPT, UR8, URZ, UPT ;  /* 0x000000ff0800728c */ /* 0x000fe2000bf05270 */
[----:B------:R-:W-:-:S08]  /*1d50*/  MOV R38, R21 ;  /* 0x0000001500267202 */ /* 0x000fd00000000f00 */
[----:B------:R-:W-:Y:S05]  /*1d60*/  BRA.U !UP0, `(.L_x_1476) ;  /* 0x00000001083c7547 */ /* 0x000fea000b800000 */
[----:B------:R-:W-:Y:S01]  /*1d70*/  IMAD.MOV.U32 R23, RZ, RZ, R40 ;  /* 0x000000ffff177224 */ /* 0x000fe200078e0028 */
[----:B------:R-:W-:Y:S01]  /*1d80*/  MOV R38, R5 ;  /* 0x0000000500267202 */ /* 0x000fe20000000f00 */
[----:B------:R-:W-:Y:S01]  /*1d90*/  IMAD.MOV.U32 R40, RZ, RZ, R11 ;  /* 0x000000ffff287224 */ /* 0x000fe200078e000b */
[----:B------:R-:W-:Y:S01]  /*1da0*/  MOV R11, R21 ;  /* 0x00000015000b7202 */ /* 0x000fe20000000f00 */
[----:B------:R-:W-:Y:S06]  /*1db0*/  BRA `(.L_x_1476) ;  /* 0x0000000000287947 */ /* 0x000fec0003800000 */
.L_x_1475:
        /* <DEDUP_REMOVED lines=10> */
.L_x_1476:
[C---:B------:R-:W-:Y:S01]  /*1e60*/  IMAD.SHL.U32 R26, R10.reuse, 0x2, RZ ;  /* 0x000000020a1a7824 */ /* 0x040fe200078e00ff */
[----:B------:R-:W-:-:S04]  /*1e70*/  SHF.L.U64.HI R25, R10, 0x1, R3 ;  /* 0x000000010a197819 */ /* 0x000fc80000010203 */
        /* <DEDUP_REMOVED lines=12> */
[----:B------:R-:W-:Y:S01]  /*1f40*/  F2I.FTZ.U32.TRUNC.NTZ R23, R38 ;  /* 0x0000002600177305 */ /* 0x000fe2000021f000 */
[----:B------:R-:W-:Y:S02]  /*1f50*/  FSET.BF.LT.FTZ.AND R27, R27, UR33, PT ;  /* 0x000000211b1b7c0a */ /* 0x000fe4000b811000 */
[----:B------:R-:W-:Y:S01]  /*1f60*/  FSET.BF.LT.FTZ.AND R39, R39, UR33, PT ;  /* 0x0000002127277c0a */ /* 0x000fe2000b811000 */
[-C--:B------:R-:W-:Y:S01]  /*1f70*/  FFMA.FTZ R40, R41, R24.reuse, 1.1641532182693481445e-10 ;  /* 0x2f00000029287423 */ /* 0x080fe20000010018 */
[----:B------:R-:W-:Y:S01]  /*1f80*/  FFMA.FTZ R41, R45, R24, 1.1641532182693481445e-10 ;  /* 0x2f0000002d297423 */ /* 0x000fe20000010018 */
[----:B------:R-:W-:-:S02]  /*1f90*/  FSET.BF.LT.FTZ.AND R20, R20, UR33, PT ;  /* 0x0000002114147c0a */ /* 0x000fc4000b811000 */
[----:B------:R-:W1:Y:S01]  /*1fa0*/  F2I.FTZ.U32.TRUNC.NTZ R44, R39 ;  /* 0x00000027002c7305 */ /* 0x000e62000021f000 */
[----:B------:R-:W-:Y:S02]  /*1fb0*/  FSET.BF.LT.FTZ.AND R31, R31, UR33, PT ;  /* 0x000000211f1f7c0a */ /* 0x000fe4000b811000 */
[----:B------:R-:W-:Y:S02]  /*1fc0*/  FSET.BF.LT.FTZ.AND R32, R32, UR33, PT ;  /* 0x0000002120207c0a */ /* 0x000fe4000b811000 */
[----:B------:R-:W-:Y:S02]  /*1fd0*/  FSET.BF.LT.FTZ.AND R33, R33, UR33, PT ;  /* 0x0000002121217c0a */ /* 0x000fe4000b811000 */
[----:B------:R-:W-:Y:S01]  /*1fe0*/  FSET.BF.LT.FTZ.AND R34, R34, UR33, PT ;  /* 0x0000002122227c0a */ /* 0x000fe2000b811000 */
[----:B------:R-:W-:Y:S01]  /*1ff0*/  F2I.FTZ.U32.TRUNC.NTZ R52, R27 ;  /* 0x0000001b00347305 */ /* 0x000fe2000021f000 */
[----:B------:R-:W-:Y:S02]  /*2000*/  FSET.BF.LT.FTZ.AND R35, R35, UR33, PT ;  /* 0x0000002123237c0a */ /* 0x000fe4000b811000 */
[----:B------:R-:W-:-:S02]  /*2010*/  FSET.BF.LT.FTZ.AND R36, R36, UR33, PT ;  /* 0x0000002124247c0a */ /* 0x000fc4000b811000 */
[----:B------:R-:W-:Y:S02]  /*2020*/  FSET.BF.LT.FTZ.AND R37, R37, UR33, PT ;  /* 0x0000002125257c0a */ /* 0x000fe4000b811000 */
[----:B-1----:R-:W-:Y:S01]  /*2030*/  PRMT R23, R23, 0x3340, R44 ;  /* 0x0000334017177816 */ /* 0x002fe2000000002c */
[----:B------:R-:W-:Y:S01]  /*2040*/  F2I.FTZ.U32.TRUNC.NTZ R21, R20 ;  /* 0x0000001400157305 */ /* 0x000fe2000021f000 */
[----:B------:R-:W-:Y:S02]  /*2050*/  FSET.BF.LT.FTZ.AND R40, R40, UR33, PT ;  /* 0x0000002128287c0a */ /* 0x000fe4000b811000 */
[----:B------:R-:W-:Y:S02]  /*2060*/  FSET.BF.LT.FTZ.AND R41, R41, UR33, PT ;  /* 0x0000002129297c0a */ /* 0x000fe4000b811000 */
[----:B------:R-:W-:Y:S02]  /*2070*/  FSET.BF.LT.FTZ.AND R30, R30, UR33, PT ;  /* 0x000000211e1e7c0a */ /* 0x000fe4000b811000 */
[----:B------:R-:W-:Y:S01]  /*2080*/  FSET.BF.LT.FTZ.AND R29, R29, UR33, PT ;  /* 0x000000211d1d7c0a */ /* 0x000fe2000b811000 */
[----:B------:R-:W1:Y:S01]  /*2090*/  F2I.FTZ.U32.TRUNC.NTZ R50, R31 ;  /* 0x0000001f00327305 */ /* 0x000e62000021f000 */
[----:B------:R-:W-:-:S07]  /*20a0*/  FSET.BF.LT.FTZ.AND R28, R28, UR33, PT ;  /* 0x000000211c1c7c0a */ /* 0x000fce000b811000 */
[----:B------:R-:W-:Y:S01]  /*20b0*/  F2I.FTZ.U32.TRUNC.NTZ R22, R32 ;  /* 0x0000002000167305 */ /* 0x000fe2000021f000 */
[----:B-1----:R-:W-:-:S07]  /*20c0*/  PRMT R21, R21, 0x3340, R50 ;  /* 0x0000334015157816 */ /* 0x002fce0000000032 */
[----:B------:R-:W1:Y:S08]  /*20d0*/  F2I.FTZ.U32.TRUNC.NTZ R47, R33 ;  /* 0x00000021002f7305 */ /* 0x000e70000021f000 */
        /* <DEDUP_REMOVED lines=15> */
[----:B------:R-:W3:Y:S01]  /*21d0*/  F2I.FTZ.U32.TRUNC.NTZ R43, R28 ;  /* 0x0000001c002b7305 */ /* 0x000ee2000021f000 */
[----:B-1----:R-:W-:Y:S02]  /*21e0*/  PRMT R42, R42, 0x3340, R51 ;  /* 0x000033402a2a7816 */ /* 0x002fe40000000033 */
[----:B---3--:R-:W-:Y:S01]  /*21f0*/  PRMT R43, R43, 0x3340, R52 ;  /* 0x000033402b2b7816 */ /* 0x008fe20000000034 */
[--C-:B--2---:R-:W-:Y:S02]  /*2200*/  HADD2.F32 R44, -RZ, R17.reuse.H1_H1 ;  /* 0x30000011ff2c7230 */ /* 0x104fe40000004100 */
[----:B------:R-:W-:Y:S02]  /*2210*/  HADD2.F32 R47, -RZ, R17.H0_H0 ;  /* 0x20000011ff2f7230 */ /* 0x000fe40000004100 */
[----:B------:R-:W-:Y:S02]  /*2220*/  HADD2.F32 R45, -RZ, R16.H0_H0 ;  /* 0x20000010ff2d7230 */ /* 0x000fe40000004100 */
[----:B------:R-:W-:Y:S01]  /*2230*/  FMUL.FTZ R44, R27, R44 ;  /* 0x0000002c1b2c7220 */ /* 0x000fe20000410000 */
[----:B------:R-:W-:Y:S01]  /*2240*/  HADD2.F32 R17, -RZ, R18.H0_H0 ;  /* 0x20000012ff117230 */ /* 0x000fe20000004100 */
[----:B------:R-:W0:Y:S01]  /*2250*/  LDC R27, c[0x0][0x370] ;  /* 0x0000dc00ff1b7b82 */ /* 0x000e220000000800 */
[----:B------:R-:W-:-:S02]  /*2260*/  HADD2.F32 R49, -RZ, R19.H0_H0 ;  /* 0x20000013ff317230 */ /* 0x000fc40000004100 */
[----:B------:R-:W-:Y:S01]  /*2270*/  FMUL.FTZ R47, R28, R47 ;  /* 0x0000002f1c2f7220 */ /* 0x000fe20000410000 */
[----:B------:R-:W-:Y:S01]  /*2280*/  HADD2.F32 R46, -RZ, R19.H1_H1 ;  /* 0x30000013ff2e7230 */ /* 0x000fe20000004100 */
[----:B------:R-:W-:Y:S01]  /*2290*/  IADD3 R28, P0, PT, R26, UR14, RZ ;  /* 0x0000000e1a1c7c10 */ /* 0x000fe2000ff1e0ff */
[----:B------:R-:W-:Y:S02]  /*22a0*/  HADD2.F32 R16, -RZ, R16.H1_H1 ;  /* 0x30000010ff107230 */ /* 0x000fe40000004100 */
[----:B------:R-:W-:Y:S01]  /*22b0*/  FMUL.FTZ R45, R30, R45 ;  /* 0x0000002d1e2d7220 */ /* 0x000fe20000410000 */
[----:B------:R-:W-:Y:S01]  /*22c0*/  HADD2.F32 R18, -RZ, R18.H1_H1 ;  /* 0x30000012ff127230 */ /* 0x000fe20000004100 */
[----:B------:R-:W-:Y:S01]  /*22d0*/  IADD3 R30, P1, PT, R10, UR16, RZ ;  /* 0x000000100a1e7c10 */ /* 0x000fe2000ff3e0ff */
[--C-:B------:R-:W-:Y:S02]  /*22e0*/  HADD2.F32 R19, -RZ, R12.reuse.H0_H0 ;  /* 0x2000000cff137230 */ /* 0x100fe40000004100 */
[----:B------:R-:W-:Y:S01]  /*22f0*/  FMUL.FTZ R16, R29, R16 ;  /* 0x000000101d107220 */ /* 0x000fe20000410000 */
[----:B------:R-:W-:-:S02]  /*2300*/  HADD2.F32 R12, -RZ, R12.H1_H1 ;  /* 0x3000000cff0c7230 */ /* 0x000fc40000004100 */
[----:B------:R-:W-:Y:S01]  /*2310*/  FMUL.FTZ R18, R31, R18 ;  /* 0x000000121f127220 */ /* 0x000fe20000410000 */
[--C-:B------:R-:W-:Y:S02]  /*2320*/  HADD2.F32 R51, -RZ, R13.reuse.H0_H0 ;  /* 0x2000000dff337230 */ /* 0x100fe40000004100 */
[----:B------:R-:W-:Y:S01]  /*2330*/  FMUL.FTZ R19, R34, R19 ;  /* 0x0000001322137220 */ /* 0x000fe20000410000 */
[----:B------:R-:W-:Y:S02]  /*2340*/  HADD2.F32 R48, -RZ, R13.H1_H1 ;  /* 0x3000000dff307230 */ /* 0x000fe40000004100 */
[----:B------:R-:W-:Y:S01]  /*2350*/  FMUL.FTZ R12, R35, R12 ;  /* 0x0000000c230c7220 */ /* 0x000fe20000410000 */
[--C-:B------:R-:W-:Y:S01]  /*2360*/  HADD2.F32 R13, -RZ, R15.reuse.H0_H0 ;  /* 0x2000000fff0d7230 */ /* 0x100fe20000004100 */
[----:B------:R-:W-:Y:S01]  /*2370*/  IADD3.X R29, PT, PT, R25, UR15, RZ, P0, !PT ;  /* 0x0000000f191d7c10 */ /* 0x000fe200087fe4ff */
[----:B------:R-:W-:Y:S02]  /*2380*/  HADD2.F32 R52, -RZ, R15.H1_H1 ;  /* 0x3000000fff347230 */ /* 0x000fe40000004100 */
[----:B------:R-:W-:Y:S01]  /*2390*/  FMUL.FTZ R45, R45, UR4 ;  /* 0x000000042d2d7c20 */ /* 0x000fe20008410000 */
[----:B------:R-:W-:-:S02]  /*23a0*/  HADD2.F32 R15, -RZ, R14.H0_H0 ;  /* 0x2000000eff0f7230 */ /* 0x000fc40000004100 */
[----:B------:R-:W-:Y:S01]  /*23b0*/  FMUL.FTZ R16, R16, UR4 ;  /* 0x0000000410107c20 */ /* 0x000fe20008410000 */
[----:B------:R-:W-:Y:S02]  /*23c0*/  HADD2.F32 R14, -RZ, R14.H1_H1 ;  /* 0x3000000eff0e7230 */ /* 0x000fe40000004100 */
[----:B------:R-:W-:Y:S01]  /*23d0*/  FMUL.FTZ R19, R19, UR4 ;  /* 0x0000000413137c20 */ /* 0x000fe20008410000 */
[----:B0-----:R-:W-:Y:S02]  /*23e0*/  IMAD R27, R27, UR5, RZ ;  /* 0x000000051b1b7c24 */ /* 0x001fe4000f8e02ff */
[----:B------:R-:W-:Y:S01]  /*23f0*/  FMUL.FTZ R40, R40, R15 ;  /* 0x0000000f28287220 */ /* 0x000fe20000410000 */
[----:B------:R-:W-:Y:S01]  /*2400*/  FMUL.FTZ R15, R18, UR4 ;  /* 0x00000004120f7c20 */ /* 0x000fe20008410000 */
[----:B------:R-:W-:Y:S01]  /*2410*/  FMUL.FTZ R18, R12, UR4 ;  /* 0x000000040c127c20 */ /* 0x000fe20008410000 */
[----:B------:R-:W-:Y:S01]  /*2420*/  IADD3.X R31, PT, PT, R3, UR17, RZ, P1, !PT ;  /* 0x00000011031f7c10 */ /* 0x000fe20008ffe4ff */
[----:B------:R-:W-:Y:S01]  /*2430*/  FMUL.FTZ R17, R20, R17 ;  /* 0x0000001114117220 */ /* 0x000fe20000410000 */
[----:B------:R-:W-:Y:S01]  /*2440*/  LEA R10, P0, R27, R10, 0x4 ;  /* 0x0000000a1b0a7211 */ /* 0x000fe200078020ff */
[----:B------:R-:W-:Y:S01]  /*2450*/  FMUL.FTZ R49, R32, R49 ;  /* 0x0000003120317220 */ /* 0x000fe20000410000 */
[----:B------:R-:W-:Y:S01]  /*2460*/  FMUL.FTZ R46, R33, R46 ;  /* 0x0000002e212e7220 */ /* 0x000fe20000410000 */
[----:B------:R-:W-:Y:S01]  /*2470*/  FMUL.FTZ R51, R36, R51 ;  /* 0x0000003324337220 */ /* 0x000fe20000410000 */
[----:B------:R-:W-:Y:S01]  /*2480*/  IADD3.X R3, PT, PT, RZ, R3, RZ, P0, !PT ;  /* 0x00000003ff037210 */ /* 0x000fe200007fe4ff */
[----:B------:R-:W-:Y:S01]  /*2490*/  FMUL.FTZ R48, R37, R48 ;  /* 0x0000003025307220 */ /* 0x000fe20000410000 */
[----:B------:R-:W-:Y:S01]  /*24a0*/  FMUL.FTZ R38, R38, R13 ;  /* 0x0000000d26267220 */ /* 0x000fe20000410000 */
[----:B------:R-:W-:Y:S01]  /*24b0*/  FMUL.FTZ R52, R39, R52 ;  /* 0x0000003427347220 */ /* 0x000fe20000410000 */
[----:B------:R-:W-:Y:S01]  /*24c0*/  FMUL.FTZ R41, R41, R14 ;  /* 0x0000000e29297220 */ /* 0x000fe20000410000 */
[----:B------:R-:W-:Y:S01]  /*24d0*/  ISETP.GE.U32.AND P0, PT, R10, UR34, PT ;  /* 0x000000220a007c0c */ /* 0x000fe2000bf06070 */
[----:B------:R-:W-:Y:S01]  /*24e0*/  FMUL.FTZ R14, R17, UR4 ;  /* 0x00000004110e7c20 */ /* 0x000fe20008410000 */
[----:B------:R-:W-:Y:S01]  /*24f0*/  F2FP.F16.F32.PACK_AB R12, R16, R45 ;  /* 0x0000002d100c723e */ /* 0x000fe200000000ff */
[----:B------:R-:W-:Y:S01]  /*2500*/  FMUL.FTZ R13, R47, UR4 ;  /* 0x000000042f0d7c20 */ /* 0x000fe20008410000 */
[----:B------:R-:W-:Y:S01]  /*2510*/  F2FP.F16.F32.PACK_AB R16, R18, R19 ;  /* 0x000000131210723e */ /* 0x000fe200000000ff */
[----:B------:R-:W-:Y:S01]  /*2520*/  FMUL.FTZ R44, R44, UR4 ;  /* 0x000000042c2c7c20 */ /* 0x000fe20008410000 */
        /* <DEDUP_REMOVED lines=8> */
[----:B------:R-:W-:-:S02]  /*25b0*/  ISETP.GE.U32.AND.EX P0, PT, R3, UR35, PT, P0 ;  /* 0x0000002303007c0c */ /* 0x000fc4000bf06100 */
[----:B------:R-:W-:Y:S02]  /*25c0*/  F2FP.F16.F32.PACK_AB R14, R15, R14 ;  /* 0x0000000e0f0e723e */ /* 0x000fe400000000ff */
[----:B------:R-:W-:Y:S02]  /*25d0*/  F2FP.F16.F32.PACK_AB R13, R44, R13 ;  /* 0x0000000d2c0d723e */ /* 0x000fe400000000ff */
[----:B------:R-:W-:Y:S02]  /*25e0*/  F2FP.F16.F32.PACK_AB R15, R46, R49 ;  /* 0x000000312e0f723e */ /* 0x000fe400000000ff */
[----:B------:R-:W-:Y:S02]  /*25f0*/  F2FP.F16.F32.PACK_AB R17, R48, R17 ;  /* 0x000000113011723e */ /* 0x000fe400000000ff */
[----:B------:R-:W-:Y:S02]  /*2600*/  F2FP.F16.F32.PACK_AB R19, R52, R19 ;  /* 0x000000133413723e */ /* 0x000fe400000000ff */
[----:B------:R-:W-:-:S02]  /*2610*/  F2FP.F16.F32.PACK_AB R18, R41, R18 ;  /* 0x000000122912723e */ /* 0x000fc400000000ff */
[----:B------:R-:W-:-:S03]  /*2620*/  PRMT R20, R42, 0x5410, R43 ;  /* 0x000054102a147816 */ /* 0x000fc6000000002b */
[----:B------:R0:W-:Y:S04]  /*2630*/  STG.E.ENL2.256 desc[UR12][R28.64], R12, R16 ;  /* 0xf800000c1c10797f */ /* 0x0001e8000f12180c */
[----:B------:R0:W-:Y:S01]  /*2640*/  STG.E.128 desc[UR12][R30.64], R20 ;  /* 0x000000141e007986 */ /* 0x0001e2000c101d0c */
[----:B------:R-:W-:Y:S06]  /*2650*/  BAR.SYNC.DEFER_BLOCKING 0x0 ;  /* 0x0000000000007b1d */ /* 0x000fec0000010000 */
[----:B------:R-:W-:Y:S05]  /*2660*/  @!P0 BRA `(.L_x_1477) ;  /* 0xffffffe000d48947 */ /* 0x000fea000383ffff */
[----:B------:R-:W-:Y:S05]  /*2670*/  EXIT ;  /* 0x000000000000794d */ /* 0x000fea0003800000 */
        .weak           $__internal_19_$__cuda_sm20_dblrcp_rn_slowpath_v3
        .type           $__internal_19_$__cuda_sm20_dblrcp_rn_slowpath_v3,@function
        .size           $__internal_19_$__cuda_sm20_dblrcp_rn_slowpath_v3,(.L_x_14012 - $__internal_19_$__cuda_sm20_dblrcp_rn_slowpath_v3)
$__internal_19_$__cuda_sm20_dblrcp_rn_slowpath_v3:
        /* <DEDUP_REMOVED lines=55> */
.L_x_1480:
        /* <DEDUP_REMOVED lines=34> */
.L_x_1478:
[----:B------:R-:W-:Y:S02]  /*2c10*/  LOP3.LUT R15, R13, 0x80000, RZ, 0xfc, !PT ;  /* 0x000800000d0f7812 */ /* 0x000fe400078efcff */
[----:B------:R-:W-:-:S07]  /*2c20*/  MOV R14, R12 ;  /* 0x0000000c000e7202 */ /* 0x000fce0000000f00 */
.L_x_1479:
[----:B------:R-:W-:Y:S01]  /*2c30*/  IMAD.MOV.U32 R12, RZ, RZ, R0 ;  /* 0x000000ffff0c7224 */ /* 0x000fe200078e0000 */
[----:B------:R-:W-:-:S04]  /*2c40*/  MOV R13, 0x0 ;  /* 0x00000000000d7802 */ /* 0x000fc80000000f00 */
[----:B------:R-:W-:Y:S05]  /*2c50*/  RET.REL.NODEC R12 `(_ZN2at6native43_GLOBAL__N__7cc8d1ed_10_Dropout_cu_0e96ed3824fused_dropout_kernel_vecIN3c104HalfEfmLi1ELi16EhEEvNS_4cuda6detail10TensorInfoIKT_T1_EENS7_IS8_SA_EENS7_IT4_SA_EESA_T0_NS_15PhiloxCudaStateE) ;  /* 0xffffffd00ce87950 */ /* 0x000fea0003c3ffff */
.L_x_1481:
        /* <DEDUP_REMOVED lines=10> */
.L_x_14012:


//--------------------- .text._ZN2at6native43_GLOBAL__N__7cc8d1ed_10_Dropout_cu_0e96ed3820fused_dropout_kernelIffmLin1ELin1EhEEvNS_4cuda6detail10TensorInfoIKT_T1_EENS5_IS6_S8_EENS5_IT4_S8_EES8_T0_NS_15PhiloxCudaStateE --------------------------
	.section	.text._ZN2at6native43_GLOBAL__N__7cc8d1ed_10_Dropout_cu_0e96ed3820fused_dropout_kernelIffmLin1ELin1EhEEvNS_4cuda6detail10TensorInfoIKT_T1_EENS5_IS6_S8_EENS5_IT4_S8_EES8_T0_NS_15PhiloxCudaStateE,"ax",@progbits
	.align	128
.text._ZN2at6native43_GLOBAL__N__7cc8d1ed_10_Dropout_cu_0e96ed3820fused_dropout_kernelIffmLin1ELin1EhEEvNS_4cuda6detail10TensorInfoIKT_T1_EENS5_IS6_S8_EENS5_IT4_S8_EES8_T0_NS_15PhiloxCudaStateE:
        .type           _ZN2at6native43_GLOBAL__N__7cc8d1ed_10_Dropout_cu_0e96ed3820fused_dropout_kernelIffmLin1ELin1EhEEvNS_4cuda6detail10TensorInfoIKT_T1_EENS5_IS6_S8_EENS5_IT4_S8_EES8_T0_NS_15PhiloxCudaStateE,@function
        .size           _ZN2at6native43_GLOBAL__N__7cc8d1ed_10_Dropout_cu_0e96ed3820fused_dropout_kernelIffmLin1ELin1EhEEvNS_4cuda6detail10TensorInfoIKT_T1_EENS5_IS6_S8_EENS5_IT4_S8_EES8_T0_NS_15PhiloxCudaStateE,(.L_x_14014 - _ZN2at6native43_GLOBAL__N__7cc8d1ed_10_Dropout_cu_0e96ed3820fused_dropout_kernelIffmLin1ELin1EhEEvNS_4cuda6detail10TensorInfoIKT_T1_EENS5_IS6_S8_EENS5_IT4_S8_EES8_T0_NS_15PhiloxCudaStateE)
        .other          _ZN2at6native43_GLOBAL__N__7cc8d1ed_10_Dropout_cu_0e96ed3820fused_dropout_kernelIffmLin1ELin1EhEEvNS_4cuda6detail10TensorInfoIKT_T1_EENS5_IS6_S8_EENS5_IT4_S8_EES8_T0_NS_15PhiloxCudaStateE,@"STO_CUDA_ENTRY STV_DEFAULT"
_ZN2at6native43_GLOBAL__N__7cc8d1ed_10_Dropout_cu_0e96ed3820fused_dropout_kernelIffmLin1ELin1EhEEvNS_4cuda6detail10TensorInfoIKT_T1_EENS5_IS6_S8_EENS5_IT4_S8_EES8_T0_NS_15PhiloxCudaStateE:
        /* <DEDUP_REMOVED lines=108> */
[----:B------:R-:W-:Y:S05]  /*06c0*/  CALL.REL.NOINC `($__internal_20_$__cuda_sm20_dblrcp_rn_slowpath_v3) ;  /* 0x000001d000f47944 */ /* 0x000fea0003c00000 */
[----:B------:R-:W-:Y:S01]  /*06d0*/  MOV R2, R6 ;  /* 0x0000000600027202 */ /* 0x000fe20000000f00 */
[----:B------:R-:W-:-:S07]  /*06e0*/  IMAD.MOV.U32 R3, RZ, RZ, R7 ;  /* 0x000000ffff037224 */ /* 0x000fce00078e0007 */
.L_x_1482:
        /* <DEDUP_REMOVED lines=37> */
.L_x_1483:
[----:B------:R-:W-:Y:S01]  /*0940*/  IMAD.U32 R34, RZ, RZ, UR4 ;  /* 0x00000004ff227e24 */ /* 0x000fe2000f8e00ff */
[----:B------:R-:W-:Y:S01]  /*0950*/  MOV R31, UR5 ;  /* 0x00000005001f7c02 */ /* 0x000fe20008000f00 */
[----:B------:R-:W-:Y:S01]  /*0960*/  IMAD.MOV.U32 R26, RZ, RZ, R16 ;  /* 0x000000ffff1a7224 */ /* 0x000fe200078e0010 */
[----:B------:R-:W-:Y:S02]  /*0970*/  MOV R27, RZ ;  /* 0x000000ff001b7202 */ /* 0x000fe40000000f00 */
[----:B------:R-:W-:-:S07]  /*0980*/  MOV R24, 0x9a0 ;  /* 0x000009a000187802 */ /* 0x000fce0000000f00 */
[----:B------:R-:W-:Y:S05]  /*0990*/  CALL.REL.NOINC `($__internal_21_$__cuda_sm20_div_u64) ;  /* 0x000001d400b47944 */ /* 0x000fea0003c00000 */
.L_x_1484:
        /* <DEDUP_REMOVED lines=16> */
.L_x_1915:
        /* <DEDUP_REMOVED lines=13> */
.L_x_1486:
[----:B------:R-:W-:Y:S05]  /*0b70*/  BSYNC.RECONVERGENT B0 ;  /* 0x0000000000007941 */ /* 0x000fea0003800200 */
.L_x_1485:
        /* <DEDUP_REMOVED lines=73> */
.L_x_1487:
        /* <DEDUP_REMOVED lines=9> */
.L_x_1488:
        /* <DEDUP_REMOVED lines=36> */
.L_x_1518:
        /* <DEDUP_REMOVED lines=33> */
.L_x_1495:
[----:B------:R-:W-:Y:S01]  /*14f0*/  IMAD.MOV.U32 R34, RZ, RZ, R33 ;  /* 0x000000ffff227224 */ /* 0x000fe200078e0021 */
[----:B------:R-:W-:Y:S01]  /*1500*/  MOV R26, R48 ;  /* 0x00000030001a7202 */ /* 0x000fe20000000f00 */
[----:B------:R-:W-:Y:S01]  /*1510*/  IMAD.MOV.U32 R27, RZ, RZ, R49 ;  /* 0x000000ffff1b7224 */ /* 0x000fe200078e0031 */
[----:B------:R-:W-:-:S07]  /*1520*/  MOV R24, 0x1540 ;  /* 0x0000154000187802 */ /* 0x000fce0000000f00 */
[----:B------:R-:W-:Y:S05]  /*1530*/  CALL.REL.NOINC `($__internal_21_$__cuda_sm20_div_u64) ;  /* 0x000001c800cc7944 */ /* 0x000fea0003c00000 */
        /* <DEDUP_REMOVED lines=10> */
.L_x_1496:
[----:B------:R-:W-:Y:S05]  /*15e0*/  BSYNC.RECONVERGENT B2 ;  /* 0x0000000000027941 */ /* 0x000fea0003800200 */
.L_x_1494:
        /* <DEDUP_REMOVED lines=40> */
.L_x_1498:
[----:B------:R-:W-:Y:S01]  /*1870*/  MOV R34, R48 ;  /* 0x0000003000227202 */ /* 0x000fe20000000f00 */
[----:B------:R-:W-:Y:S01]  /*1880*/  IMAD.MOV.U32 R31, RZ, RZ, R49 ;  /* 0x000000ffff1f7224 */ /* 0x000fe200078e0031 */
[----:B------:R-:W-:Y:S01]  /*1890*/  MOV R26, R50 ;  /* 0x00000032001a7202 */ /* 0x000fe20000000f00 */
[----:B------:R-:W-:Y:S01]  /*18a0*/  IMAD.MOV.U32 R27, RZ, RZ, R51 ;  /* 0x000000ffff1b7224 */ /* 0x000fe200078e0033 */
[----:B------:R-:W-:-:S07]  /*18b0*/  MOV R24, 0x18d0 ;  /* 0x000018d000187802 */ /* 0x000fce0000000f00 */
[----:B------:R-:W-:Y:S05]  /*18c0*/  CALL.REL.NOINC `($__internal_21_$__cuda_sm20_div_u64) ;  /* 0x000001c400e87944 */ /* 0x000fea0003c00000 */
        /* <DEDUP_REMOVED lines=10> */
.L_x_1499:
[----:B------:R-:W-:Y:S05]  /*1970*/  BSYNC.RECONVERGENT B2 ;  /* 0x0000000000027941 */ /* 0x000fea0003800200 */
.L_x_1497:
        /* <DEDUP_REMOVED lines=39> */
.L_x_1501:
[----:B------:R-:W-:Y:S01]  /*1bf0*/  IMAD.MOV.U32 R34, RZ, RZ, R48 ;  /* 0x000000ffff227224 */ /* 0x000fe200078e0030 */
[----:B------:R-:W-:Y:S01]  /*1c00*/  MOV R31, R49 ;  /* 0x00000031001f7202 */ /* 0x000fe20000000f00 */
[----:B------:R-:W-:Y:S01]  /*1c10*/  IMAD.MOV.U32 R26, RZ, RZ, R50 ;  /* 0x000000ffff1a7224 */ /* 0x000fe200078e0032 */
[----:B------:R-:W-:Y:S02]  /*1c20*/  MOV R27, R51 ;  /* 0x00000033001b7202 */ /* 0x000fe40000000f00 */
[----:B------:R-:W-:-:S07]  /*1c30*/  MOV R24, 0x1c50 ;  /* 0x00001c5000187802 */ /* 0x000fce0000000f00 */
[----:B------:R-:W-:Y:S05]  /*1c40*/  CALL.REL.NOINC `($__internal_21_$__cuda_sm20_div_u64) ;  /* 0x000001c400087944 */ /* 0x000fea0003c00000 */
        /* <DEDUP_REMOVED lines=10> */
.L_x_1502:
[----:B------:R-:W-:Y:S05]  /*1cf0*/  BSYNC.RECONVERGENT B2 ;  /* 0x0000000000027941 */ /* 0x000fea0003800200 */
.L_x_1500:
        /* <DEDUP_REMOVED lines=38> */
.L_x_1504:
        /* <DEDUP_REMOVED lines=16> */
.L_x_1505:
[----:B------:R-:W-:Y:S05]  /*2060*/  BSYNC.RECONVERGENT B2 ;  /* 0x0000000000027941 */ /* 0x000fea0003800200 */
.L_x_1503:
        /* <DEDUP_REMOVED lines=39> */
.L_x_1507:
[----:B------:R-:W-:Y:S01]  /*22e0*/  MOV R34, R50 ;  /* 0x0000003200227202 */ /* 0x000fe20000000f00 */
        /* <DEDUP_REMOVED lines=15> */
.L_x_1508:
[----:B------:R-:W-:Y:S05]  /*23e0*/  BSYNC.RECONVERGENT B2 ;  /* 0x0000000000027941 */ /* 0x000fea0003800200 */
.L_x_1506:
        /* <DEDUP_REMOVED lines=39> */
.L_x_1510:
        /* <DEDUP_REMOVED lines=16> */
.L_x_1511:
[----:B------:R-:W-:Y:S05]  /*2760*/  BSYNC.RECONVERGENT B2 ;  /* 0x0000000000027941 */ /* 0x000fea0003800200 */
.L_x_1509:
        /* <DEDUP_REMOVED lines=39> */
.L_x_1513:
        /* <DEDUP_REMOVED lines=16> */
.L_x_1514:
[----:B------:R-:W-:Y:S05]  /*2ae0*/  BSYNC.RECONVERGENT B2 ;  /* 0x0000000000027941 */ /* 0x000fea0003800200 */
.L_x_1512:
        /* <DEDUP_REMOVED lines=38> */
.L_x_1516:
        /* <DEDUP_REMOVED lines=16> */
.L_x_1517:
[----:B------:R-:W-:Y:S05]  /*2e50*/  BSYNC.RECONVERGENT B2 ;  /* 0x0000000000027941 */ /* 0x000fea0003800200 */
.L_x_1515:
        /* <DEDUP_REMOVED lines=13> */
.L_x_1493:
        /* <DEDUP_REMOVED lines=36> */
.L_x_1522:
        /* <DEDUP_REMOVED lines=15> */
.L_x_1523:
[----:B------:R-:W-:Y:S05]  /*3260*/  BSYNC.RECONVERGENT B2 ;  /* 0x0000000000027941 */ /* 0x000fea0003800200 */
.L_x_1521:
        /* <DEDUP_REMOVED lines=40> */
.L_x_1525:
        /* <DEDUP_REMOVED lines=16> */
.L_x_1526:
[----:B------:R-:W-:Y:S05]  /*35f0*/  BSYNC.RECONVERGENT B2 ;  /* 0x0000000000027941 */ /* 0x000fea0003800200 */
.L_x_1524:
        /* <DEDUP_REMOVED lines=39> */
.L_x_1528:
        /* <DEDUP_REMOVED lines=16> */
.L_x_1529:
[----:B------:R-:W-:Y:S05]  /*3970*/  BSYNC.RECONVERGENT B2 ;  /* 0x0000000000027941 */ /* 0x000fea0003800200 */
.L_x_1527:
        /* <DEDUP_REMOVED lines=38> */
.L_x_1531:
        /* <DEDUP_REMOVED lines=17> */
.L_x_1532:
[----:B------:R-:W-:Y:S05]  /*3cf0*/  BSYNC.RECONVERGENT B2 ;  /* 0x0000000000027941 */ /* 0x000fea0003800200 */
.L_x_1530:
        /* <DEDUP_REMOVED lines=10> */
.L_x_1520:
        /* <DEDUP_REMOVED lines=34> */
.L_x_1535:
        /* <DEDUP_REMOVED lines=15> */
.L_x_1536:
[----:B------:R-:W-:Y:S05]  /*40b0*/  BSYNC.RECONVERGENT B2 ;  /* 0x0000000000027941 */ /* 0x000fea0003800200 */
.L_x_1534:
        /* <DEDUP_REMOVED lines=39> */
.L_x_1538:
        /* <DEDUP_REMOVED lines=17> */
.L_x_1539:
[----:B------:R-:W-:Y:S05]  /*4440*/  BSYNC.RECONVERGENT B2 ;  /* 0x0000000000027941 */ /* 0x000fea0003800200 */
.L_x_1537:
        /* <DEDUP_REMOVED lines=10> */
.L_x_1533:
        /* <DEDUP_REMOVED lines=35> */
.L_x_1541:
        /* <DEDUP_REMOVED lines=15> */
.L_x_1542:
[----:B------:R-:W-:Y:S05]  /*4810*/  BSYNC.RECONVERGENT B2 ;  /* 0x0000000000027941 */ /* 0x000fea0003800200 */
.L_x_1540:
        /* <DEDUP_REMOVED lines=9> */
.L_x_1519:
        /* <DEDUP_REMOVED lines=10> */
[----:B------:R0:W5:Y:S02]  /*4950*/  LDG.E R4, desc[UR6][R24.64] ;  /* 0x0000000618047981 */ /* 0x000164000c1e1900 */
.L_x_1492:
[----:B------:R-:W-:Y:S05]  /*4960*/  BSYNC.RECONVERGENT B1 ;  /* 0x0000000000017941 */ /* 0x000fea0003800200 */
.L_x_1491:
        /* <DEDUP_REMOVED lines=16> */
.L_x_1570:
        /* <DEDUP_REMOVED lines=31> */
.L_x_1547:
[----:B------:R-:W-:Y:S01]  /*4c60*/  MOV R34, R32 ;  /* 0x0000002000227202 */ /* 0x000fe20000000f00 */
[----:B------:R-:W-:Y:S01]  /*4c70*/  IMAD.MOV.U32 R26, RZ, RZ, R48 ;  /* 0x000000ffff1a7224 */ /* 0x000fe200078e0030 */
[----:B------:R-:W-:Y:S02]  /*4c80*/  MOV R27, R49 ;  /* 0x00000031001b7202 */ /* 0x000fe40000000f00 */
[----:B------:R-:W-:-:S07]  /*4c90*/  MOV R24, 0x4cb0 ;  /* 0x00004cb000187802 */ /* 0x000fce0000000f00 */
[----:B-----5:R-:W-:Y:S05]  /*4ca0*/  CALL.REL.NOINC `($__internal_21_$__cuda_sm20_div_u64) ;  /* 0x0000019000f07944 */ /* 0x020fea0003c00000 */
        /* <DEDUP_REMOVED lines=10> */
.L_x_1548:
[----:B------:R-:W-:Y:S05]  /*4d50*/  BSYNC.RECONVERGENT B2 ;  /* 0x0000000000027941 */ /* 0x000fea0003800200 */
.L_x_1546:
        /* <DEDUP_REMOVED lines=40> */
.L_x_1550:
[----:B------:R-:W-:Y:S01]  /*4fe0*/  IMAD.MOV.U32 R34, RZ, RZ, R48 ;  /* 0x000000ffff227224 */ /* 0x000fe200078e0030 */
[----:B------:R-:W-:Y:S01]  /*4ff0*/  MOV R31, R49 ;  /* 0x00000031001f7202 */ /* 0x000fe20000000f00 */
[----:B------:R-:W-:Y:S01]  /*5000*/  IMAD.MOV.U32 R26, RZ, RZ, R52 ;  /* 0x000000ffff1a7224 */ /* 0x000fe200078e0034 */
[----:B------:R-:W-:Y:S02]  /*5010*/  MOV R27, R53 ;  /* 0x00000035001b7202 */ /* 0x000fe40000000f00 */
[----:B------:R-:W-:-:S07]  /*5020*/  MOV R24, 0x5040 ;  /* 0x0000504000187802 */ /* 0x000fce0000000f00 */
[----:B-----5:R-:W-:Y:S05]  /*5030*/  CALL.REL.NOINC `($__internal_21_$__cuda_sm20_div_u64) ;  /* 0x00000190000c7944 */ /* 0x020fea0003c00000 */
        /* <DEDUP_REMOVED lines=10> */
.L_x_1551:
[----:B------:R-:W-:Y:S05]  /*50e0*/  BSYNC.RECONVERGENT B2 ;  /* 0x0000000000027941 */ /* 0x000fea0003800200 */
.L_x_1549:
        /* <DEDUP_REMOVED lines=39> */
.L_x_1553:
[----:B------:R-:W-:Y:S01]  /*5360*/  MOV R34, R48 ;  /* 0x0000003000227202 */ /* 0x000fe20000000f00 */
[----:B------:R-:W-:Y:S01]  /*5370*/  IMAD.MOV.U32 R31, RZ, RZ, R49 ;  /* 0x000000ffff1f7224 */ /* 0x000fe200078e0031 */
[----:B------:R-:W-:Y:S01]  /*5380*/  MOV R26, R32 ;  /* 0x00000020001a7202 */ /* 0x000fe20000000f00 */
[----:B------:R-:W-:Y:S01]  /*5390*/  IMAD.MOV.U32 R27, RZ, RZ, R33 ;  /* 0x000000ffff1b7224 */ /* 0x000fe200078e0021 */
[----:B------:R-:W-:-:S07]  /*53a0*/  MOV R24, 0x53c0 ;  /* 0x000053c000187802 */ /* 0x000fce0000000f00 */
[----:B-----5:R-:W-:Y:S05]  /*53b0*/  CALL.REL.NOINC `($__internal_21_$__cuda_sm20_div_u64) ;  /* 0x0000018c002c7944 */ /* 0x020fea0003c00000 */
        /* <DEDUP_REMOVED lines=10> */
.L_x_1554:
[----:B------:R-:W-:Y:S05]  /*5460*/  BSYNC.RECONVERGENT B2 ;  /* 0x0000000000027941 */ /* 0x000fea0003800200 */
.L_x_1552:
        /* <DEDUP_REMOVED lines=39> */
.L_x_1556:
        /* <DEDUP_REMOVED lines=16> */
.L_x_1557:
[----:B------:R-:W-:Y:S05]  /*57e0*/  BSYNC.RECONVERGENT B2 ;  /* 0x0000000000027941 */ /* 0x000fea0003800200 */
.L_x_1555:
        /* <DEDUP_REMOVED lines=39> */
.L_x_1559:
[----:B------:R-:W-:Y:S01]  /*5a60*/  MOV R34, R32 ;  /* 0x0000002000227202 */ /* 0x000fe20000000f00 */
[----:B------:R-:W-:Y:S01]  /*5a70*/  IMAD.MOV.U32 R31, RZ, RZ, R33 ;  /* 0x000000ffff1f7224 */ /* 0x000fe200078e0021 */
[----:B------:R-:W-:Y:S01]  /*5a80*/  MOV R26, R48 ;  /* 0x00000030001a7202 */ /* 0x000fe20000000f00 */
[----:B------:R-:W-:Y:S01]  /*5a90*/  IMAD.MOV.U32 R27, RZ, RZ, R49 ;  /* 0x000000ffff1b7224 */ /* 0x000fe200078e0031 */
[----:B------:R-:W-:-:S07]  /*5aa0*/  MOV R24, 0x5ac0 ;  /* 0x00005ac000187802 */ /* 0x000fce0000000f00 */
[----:B-----5:R-:W-:Y:S05]  /*5ab0*/  CALL.REL.NOINC `($__internal_21_$__cuda_sm20_div_u64) ;  /* 0x00000184006c7944 */ /* 0x020fea0003c00000 */
        /* <DEDUP_REMOVED lines=10> */
.L_x_1560:
[----:B------:R-:W-:Y:S05]  /*5b60*/  BSYNC.RECONVERGENT B2 ;  /* 0x0000000000027941 */ /* 0x000fea0003800200 */
.L_x_1558:
        /* <DEDUP_REMOVED lines=39> */
.L_x_1562:
        /* <DEDUP_REMOVED lines=16> */
.L_x_1563:
[----:B------:R-:W-:Y:S05]  /*5ee0*/  BSYNC.RECONVERGENT B2 ;  /* 0x0000000000027941 */ /* 0x000fea0003800200 */
.L_x_1561:
        /* <DEDUP_REMOVED lines=39> */
.L_x_1565:
        /* <DEDUP_REMOVED lines=16> */
.L_x_1566:
[----:B------:R-:W-:Y:S05]  /*6260*/  BSYNC.RECONVERGENT B2 ;  /* 0x0000000000027941 */ /* 0x000fea0003800200 */
.L_x_1564:
        /* <DEDUP_REMOVED lines=40> */
.L_x_1568:
        /* <DEDUP_REMOVED lines=17> */
.L_x_1569:
[----:B------:R-:W-:Y:S05]  /*6600*/  BSYNC.RECONVERGENT B2 ;  /* 0x0000000000027941 */ /* 0x000fea0003800200 */
.L_x_1567:
        /* <DEDUP_REMOVED lines=17> */
.L_x_1545:
        /* <DEDUP_REMOVED lines=37> */
.L_x_1574:
        /* <DEDUP_REMOVED lines=15> */
.L_x_1575:
[----:B------:R-:W-:Y:S05]  /*6a60*/  BSYNC.RECONVERGENT B2 ;  /* 0x0000000000027941 */ /* 0x000fea0003800200 */
.L_x_1573:
        /* <DEDUP_REMOVED lines=40> */
.L_x_1577:
        /* <DEDUP_REMOVED lines=16> */
.L_x_1578:
[----:B------:R-:W-:Y:S05]  /*6df0*/  BSYNC.RECONVERGENT B2 ;  /* 0x0000000000027941 */ /* 0x000fea0003800200 */
.L_x_1576:
        /* <DEDUP_REMOVED lines=39> */
.L_x_1580:
        /* <DEDUP_REMOVED lines=16> */
.L_x_1581:
[----:B------:R-:W-:Y:S05]  /*7170*/  BSYNC.RECONVERGENT B2 ;  /* 0x0000000000027941 */ /* 0x000fea0003800200 */
.L_x_1579:
        /* <DEDUP_REMOVED lines=40> */
.L_x_1583:
        /* <DEDUP_REMOVED lines=16> */
.L_x_1584:
[----:B------:R-:W-:Y:S05]  /*7500*/  BSYNC.RECONVERGENT B2 ;  /* 0x0000000000027941 */ /* 0x000fea0003800200 */
.L_x_1582:
        /* <DEDUP_REMOVED lines=9> */
.L_x_1572:
        /* <DEDUP_REMOVED lines=35> */
.L_x_1587:
[----:B------:R-:W-:Y:S01]  /*77d0*/  IMAD.MOV.U32 R34, RZ, RZ, R32 ;  /* 0x000000ffff227224 */ /* 0x000fe200078e0020 */
[----:B------:R-:W-:Y:S01]  /*77e0*/  MOV R26, R48 ;  /* 0x00000030001a7202 */ /* 0x000fe20000000f00 */
[----:B------:R-:W-:Y:S01]  /*77f0*/  IMAD.MOV.U32 R27, RZ, RZ, R49 ;  /* 0x000000ffff1b7224 */ /* 0x000fe200078e0031 */
[----:B------:R-:W-:-:S07]  /*7800*/  MOV R24, 0x7820 ;  /* 0x0000782000187802 */ /* 0x000fce0000000f00 */
[----:B-----5:R-:W-:Y:S05]  /*7810*/  CALL.REL.NOINC `($__internal_21_$__cuda_sm20_div_u64) ;  /* 0x0000016800147944 */ /* 0x020fea0003c00000 */
        /* <DEDUP_REMOVED lines=10> */
.L_x_1588:
[----:B------:R-:W-:Y:S05]  /*78c0*/  BSYNC.RECONVERGENT B2 ;  /* 0x0000000000027941 */ /* 0x000fea0003800200 */
.L_x_1586:
        /* <DEDUP_REMOVED lines=41> */
.L_x_1590:
        /* <DEDUP_REMOVED lines=17> */
.L_x_1591:
[----:B------:R-:W-:Y:S05]  /*7c70*/  BSYNC.RECONVERGENT B2 ;  /* 0x0000000000027941 */ /* 0x000fea0003800200 */
.L_x_1589:
        /* <DEDUP_REMOVED lines=10> */
.L_x_1585:
        /* <DEDUP_REMOVED lines=35> */
.L_x_1593:
        /* <DEDUP_REMOVED lines=16> */
.L_x_1594:
[----:B------:R-:W-:Y:S05]  /*8050*/  BSYNC.RECONVERGENT B2 ;  /* 0x0000000000027941 */ /* 0x000fea0003800200 */
.L_x_1592:
        /* <DEDUP_REMOVED lines=10> */
.L_x_1571:
        /* <DEDUP_REMOVED lines=10> */
[----:B------:R1:W5:Y:S02]  /*81a0*/  LDG.E R3, desc[UR6][R24.64] ;  /* 0x0000000618037981 */ /* 0x000364000c1e1900 */
.L_x_1544:
[----:B------:R-:W-:Y:S05]  /*81b0*/  BSYNC.RECONVERGENT B1 ;  /* 0x0000000000017941 */ /* 0x000fea0003800200 */
.L_x_1543:
        /* <DEDUP_REMOVED lines=16> */
.L_x_1622:
        /* <DEDUP_REMOVED lines=31> */
.L_x_1599:
        /* <DEDUP_REMOVED lines=15> */
.L_x_1600:
[----:B------:R-:W-:Y:S05]  /*85a0*/  BSYNC.RECONVERGENT B2 ;  /* 0x0000000000027941 */ /* 0x000fea0003800200 */
.L_x_1598:
        /* <DEDUP_REMOVED lines=40> */
.L_x_1602:
        /* <DEDUP_REMOVED lines=16> */
.L_x_1603:
[----:B------:R-:W-:Y:S05]  /*8930*/  BSYNC.RECONVERGENT B2 ;  /* 0x0000000000027941 */ /* 0x000fea0003800200 */
.L_x_1601:
        /* <DEDUP_REMOVED lines=39> */
.L_x_1605:
        /* <DEDUP_REMOVED lines=16> */
.L_x_1606:
[----:B------:R-:W-:Y:S05]  /*8cb0*/  BSYNC.RECONVERGENT B2 ;  /* 0x0000000000027941 */ /* 0x000fea0003800200 */
.L_x_1604:
        /* <DEDUP_REMOVED lines=39> */
.L_x_1608:
        /* <DEDUP_REMOVED lines=16> */
.L_x_1609:
[----:B------:R-:W-:Y:S05]  /*9030*/  BSYNC.RECONVERGENT B2 ;  /* 0x0000000000027941 */ /* 0x000fea0003800200 */
.L_x_1607:
        /* <DEDUP_REMOVED lines=39> */
.L_x_1611:
        /* <DEDUP_REMOVED lines=16> */
.L_x_1612:
[----:B------:R-:W-:Y:S05]  /*93b0*/  BSYNC.RECONVERGENT B2 ;  /* 0x0000000000027941 */ /* 0x000fea0003800200 */
.L_x_1610:
        /* <DEDUP_REMOVED lines=39> */
.L_x_1614:
        /* <DEDUP_REMOVED lines=16> */
.L_x_1615:
[----:B------:R-:W-:Y:S05]  /*9730*/  BSYNC.RECONVERGENT B2 ;  /* 0x0000000000027941 */ /* 0x000fea0003800200 */
.L_x_1613:
        /* <DEDUP_REMOVED lines=39> */
.L_x_1617:
        /* <DEDUP_REMOVED lines=16> */
.L_x_1618:
[----:B------:R-:W-:Y:S05]  /*9ab0*/  BSYNC.RECONVERGENT B2 ;  /* 0x0000000000027941 */ /* 0x000fea0003800200 */
.L_x_1616:
        /* <DEDUP_REMOVED lines=40> */
.L_x_1620:
        /* <DEDUP_REMOVED lines=17> */
.L_x_1621:
[----:B------:R-:W-:Y:S05]  /*9e50*/  BSYNC.RECONVERGENT B2 ;  /* 0x0000000000027941 */ /* 0x000fea0003800200 */
.L_x_1619:
        /* <DEDUP_REMOVED lines=17> */
.L_x_1597:
        /* <DEDUP_REMOVED lines=37> */
.L_x_1626:
        /* <DEDUP_REMOVED lines=15> */
.L_x_1627:
[----:B------:R-:W-:Y:S05]  /*a2b0*/  BSYNC.RECONVERGENT B2 ;  /* 0x0000000000027941 */ /* 0x000fea0003800200 */
.L_x_1625:
        /* <DEDUP_REMOVED lines=40> */
.L_x_1629:
        /* <DEDUP_REMOVED lines=16> */
.L_x_1630:
[----:B------:R-:W-:Y:S05]  /*a640*/  BSYNC.RECONVERGENT B2 ;  /* 0x0000000000027941 */ /* 0x000fea0003800200 */
.L_x_1628:
        /* <DEDUP_REMOVED lines=39> */
.L_x_1632:
        /* <DEDUP_REMOVED lines=16> */
.L_x_1633:
[----:B------:R-:W-:Y:S05]  /*a9c0*/  BSYNC.RECONVERGENT B2 ;  /* 0x0000000000027941 */ /* 0x000fea0003800200 */
.L_x_1631:
        /* <DEDUP_REMOVED lines=40> */
.L_x_1635:
        /* <DEDUP_REMOVED lines=16> */
.L_x_1636:
[----:B------:R-:W-:Y:S05]  /*ad50*/  BSYNC.RECONVERGENT B2 ;  /* 0x0000000000027941 */ /* 0x000fea0003800200 */
.L_x_1634:
        /* <DEDUP_REMOVED lines=9> */
.L_x_1624:
        /* <DEDUP_REMOVED lines=35> */
.L_x_1639:
        /* <DEDUP_REMOVED lines=15> */
.L_x_1640:
[----:B------:R-:W-:Y:S05]  /*b110*/  BSYNC.RECONVERGENT B2 ;  /* 0x0000000000027941 */ /* 0x000fea0003800200 */
.L_x_1638:
        /* <DEDUP_REMOVED lines=41> */
.L_x_1642:
        /* <DEDUP_REMOVED lines=17> */
.L_x_1643:
[----:B------:R-:W-:Y:S05]  /*b4c0*/  BSYNC.RECONVERGENT B2 ;  /* 0x0000000000027941 */ /* 0x000fea0003800200 */
.L_x_1641:
        /* <DEDUP_REMOVED lines=10> */
.L_x_1637:
        /* <DEDUP_REMOVED lines=35> */
.L_x_1645:
        /* <DEDUP_REMOVED lines=16> */
.L_x_1646:
[----:B------:R-:W-:Y:S05]  /*b8a0*/  BSYNC.RECONVERGENT B2 ;  /* 0x0000000000027941 */ /* 0x000fea0003800200 */
.L_x_1644:
        /* <DEDUP_REMOVED lines=10> */
.L_x_1623:
        /* <DEDUP_REMOVED lines=11> */
.L_x_1596:
[----:B------:R-:W-:Y:S05]  /*ba00*/  BSYNC.RECONVERGENT B1 ;  /* 0x0000000000017941 */ /* 0x000fea0003800200 */
.L_x_1595:
        /* <DEDUP_REMOVED lines=15> */
.L_x_1673:
        /* <DEDUP_REMOVED lines=31> */
.L_x_1650:
        /* <DEDUP_REMOVED lines=15> */
.L_x_1651:
[----:B------:R-:W-:Y:S05]  /*bde0*/  BSYNC.RECONVERGENT B1 ;  /* 0x0000000000017941 */ /* 0x000fea0003800200 */
.L_x_1649:
        /* <DEDUP_REMOVED lines=40> */
.L_x_1653:
        /* <DEDUP_REMOVED lines=16> */
.L_x_1654:
[----:B------:R-:W-:Y:S05]  /*c170*/  BSYNC.RECONVERGENT B1 ;  /* 0x0000000000017941 */ /* 0x000fea0003800200 */
.L_x_1652:
        /* <DEDUP_REMOVED lines=39> */
.L_x_1656:
        /* <DEDUP_REMOVED lines=16> */
.L_x_1657:
[----:B------:R-:W-:Y:S05]  /*c4f0*/  BSYNC.RECONVERGENT B1 ;  /* 0x0000000000017941 */ /* 0x000fea0003800200 */
.L_x_1655:
        /* <DEDUP_REMOVED lines=39> */
.L_x_1659:
        /* <DEDUP_REMOVED lines=16> */
.L_x_1660:
[----:B------:R-:W-:Y:S05]  /*c870*/  BSYNC.RECONVERGENT B1 ;  /* 0x0000000000017941 */ /* 0x000fea0003800200 */
.L_x_1658:
        /* <DEDUP_REMOVED lines=39> */
.L_x_1662:
        /* <DEDUP_REMOVED lines=16> */
.L_x_1663:
[----:B------:R-:W-:Y:S05]  /*cbf0*/  BSYNC.RECONVERGENT B1 ;  /* 0x0000000000017941 */ /* 0x000fea0003800200 */
.L_x_1661:
        /* <DEDUP_REMOVED lines=39> */
.L_x_1665:
        /* <DEDUP_REMOVED lines=16> */
.L_x_1666:
[----:B------:R-:W-:Y:S05]  /*cf70*/  BSYNC.RECONVERGENT B1 ;  /* 0x0000000000017941 */ /* 0x000fea0003800200 */
.L_x_1664:
        /* <DEDUP_REMOVED lines=39> */
.L_x_1668:
        /* <DEDUP_REMOVED lines=16> */
.L_x_1669:
[----:B------:R-:W-:Y:S05]  /*d2f0*/  BSYNC.RECONVERGENT B1 ;  /* 0x0000000000017941 */ /* 0x000fea0003800200 */
.L_x_1667:
        /* <DEDUP_REMOVED lines=40> */
.L_x_1671:
        /* <DEDUP_REMOVED lines=17> */
.L_x_1672:
[----:B------:R-:W-:Y:S05]  /*d690*/  BSYNC.RECONVERGENT B1 ;  /* 0x0000000000017941 */ /* 0x000fea0003800200 */
.L_x_1670:
        /* <DEDUP_REMOVED lines=17> */
.L_x_1648:
        /* <DEDUP_REMOVED lines=37> */
.L_x_1677:
        /* <DEDUP_REMOVED lines=15> */
.L_x_1678:
[----:B------:R-:W-:Y:S05]  /*daf0*/  BSYNC.RECONVERGENT B1 ;  /* 0x0000000000017941 */ /* 0x000fea0003800200 */
.L_x_1676:
        /* <DEDUP_REMOVED lines=40> */
.L_x_1680:
        /* <DEDUP_REMOVED lines=16> */
.L_x_1681:
[----:B------:R-:W-:Y:S05]  /*de80*/  BSYNC.RECONVERGENT B1 ;  /* 0x0000000000017941 */ /* 0x000fea0003800200 */
.L_x_1679:
        /* <DEDUP_REMOVED lines=39> */
.L_x_1683:
        /* <DEDUP_REMOVED lines=16> */
.L_x_1684:
[----:B------:R-:W-:Y:S05]  /*e200*/  BSYNC.RECONVERGENT B1 ;  /* 0x0000000000017941 */ /* 0x000fea0003800200 */
.L_x_1682:
        /* <DEDUP_REMOVED lines=40> */
.L_x_1686:
        /* <DEDUP_REMOVED lines=16> */
.L_x_1687:
[----:B------:R-:W-:Y:S05]  /*e590*/  BSYNC.RECONVERGENT B1 ;  /* 0x0000000000017941 */ /* 0x000fea0003800200 */
.L_x_1685:
        /* <DEDUP_REMOVED lines=9> */
.L_x_1675:
        /* <DEDUP_REMOVED lines=35> */
.L_x_1690:
        /* <DEDUP_REMOVED lines=15> */
.L_x_1691:
[----:B------:R-:W-:Y:S05]  /*e950*/  BSYNC.RECONVERGENT B1 ;  /* 0x0000000000017941 */ /* 0x000fea0003800200 */
.L_x_1689:
        /* <DEDUP_REMOVED lines=41> */
.L_x_1693:
        /* <DEDUP_REMOVED lines=17> */
.L_x_1694:
[----:B------:R-:W-:Y:S05]  /*ed00*/  BSYNC.RECONVERGENT B1 ;  /* 0x0000000000017941 */ /* 0x000fea0003800200 */
.L_x_1692:
        /* <DEDUP_REMOVED lines=10> */
.L_x_1688:
        /* <DEDUP_REMOVED lines=35> */
.L_x_1696:
        /* <DEDUP_REMOVED lines=16> */
.L_x_1697:
[----:B------:R-:W-:Y:S05]  /*f0e0*/  BSYNC.RECONVERGENT B1 ;  /* 0x0000000000017941 */ /* 0x000fea0003800200 */
.L_x_1695:
        /* <DEDUP_REMOVED lines=10> */
.L_x_1674:
        /* <DEDUP_REMOVED lines=10> */
[----:B------:R3:W5:Y:S01]  /*f230*/  LDG.E R0, desc[UR6][R24.64] ;  /* 0x0000000618007981 */ /* 0x000762000c1e1900 */
[----:B------:R-:W-:Y:S05]  /*f240*/  BRA `(.L_x_1647) ;  /* 0x0000000000cc7947 */ /* 0x000fea0003800000 */
.L_x_1490:
        /* <DEDUP_REMOVED lines=31> */
[----:B------:R4:W5:Y:S02]  /*f440*/  @!P0 LDG.E R3, desc[UR6][R24.64] ;  /* 0x0000000618038981 */ /* 0x000964000c1e1900 */
        /* <DEDUP_REMOVED lines=13> */
[----:B------:R4:W5:Y:S03]  /*f520*/  @!P1 LDG.E R2, desc[UR6][R32.64] ;  /* 0x0000000620029981 */ /* 0x000966000c1e1900 */
[----:B------:R-:W-:Y:S02]  /*f530*/  @!P2 LEA.HI.X R35, R28, R35, R47, 0x2, P4 ;  /* 0x000000231c23a211 */ /* 0x000fe400020f142f */
[----:B---3--:R-:W-:-:S03]  /*f540*/  @!P3 LEA R36, P5, R22, R36, 0x2 ;  /* 0x000000241624b211 */ /* 0x008fc600078a10ff */
[----:B------:R4:W5:Y:S01]  /*f550*/  @!P2 LDG.E R4, desc[UR6][R34.64] ;  /* 0x000000062204a981 */ /* 0x000962000c1e1900 */
[----:B------:R-:W-:-:S05]  /*f560*/  @!P3 LEA.HI.X R37, R22, R37, R23, 0x2, P5 ;  /* 0x000000251625b211 */ /* 0x000fca00028f1417 */
[----:B------:R4:W5:Y:S04]  /*f570*/  @!P3 LDG.E R0, desc[UR6][R36.64] ;  /* 0x000000062400b981 */ /* 0x000968000c1e1900 */
.L_x_1647:
[----:B------:R-:W-:Y:S05]  /*f580*/  BSYNC.RECONVERGENT B0 ;  /* 0x0000000000007941 */ /* 0x000fea0003800200 */
.L_x_1489:
        /* <DEDUP_REMOVED lines=15> */
[----:B------:R-:W-:Y:S02]  /*f680*/  ISETP.GE.U32.AND P0, PT, R22, 0x7, PT ;  /* 0x000000071600780c */ /* 0x000fe40003f06070 */
[----:B----4-:R-:W-:-:S11]  /*f690*/  MOV R30, UR4 ;  /* 0x00000004001e7c02 */ /* 0x010fd60008000f00 */
[----:B------:R-:W-:Y:S05]  /*f6a0*/  @!P0 BRA `(.L_x_1701) ;  /* 0x0000001c00048947 */ /* 0x000fea0003800000 */
[----:B------:R-:W-:-:S07]  /*f6b0*/  IMAD.MOV.U32 R32, RZ, RZ, RZ ;  /* 0x000000ffff207224 */ /* 0x000fce00078e00ff */
.L_x_1726:
        /* <DEDUP_REMOVED lines=31> */
.L_x_1703:
        /* <DEDUP_REMOVED lines=15> */
.L_x_1704:
[----:B------:R-:W-:Y:S05]  /*f9a0*/  BSYNC.RECONVERGENT B1 ;  /* 0x0000000000017941 */ /* 0x000fea0003800200 */
.L_x_1702:
        /* <DEDUP_REMOVED lines=39> */
.L_x_1706:
        /* <DEDUP_REMOVED lines=16> */
.L_x_1707:
[----:B------:R-:W-:Y:S05]  /*fd20*/  BSYNC.RECONVERGENT B1 ;  /* 0x0000000000017941 */ /* 0x000fea0003800200 */
.L_x_1705:
        /* <DEDUP_REMOVED lines=38> */
.L_x_1709:
        /* <DEDUP_REMOVED lines=16> */
.L_x_1710:
[----:B------:R-:W-:Y:S05]  /*10090*/  BSYNC.RECONVERGENT B1 ;  /* 0x0000000000017941 */ /* 0x000fea0003800200 */
.L_x_1708:
        /* <DEDUP_REMOVED lines=38> */
.L_x_1712:
        /* <DEDUP_REMOVED lines=16> */
.L_x_1713:
[----:B------:R-:W-:Y:S05]  /*10400*/  BSYNC.RECONVERGENT B1 ;  /* 0x0000000000017941 */ /* 0x000fea0003800200 */
.L_x_1711:
        /* <DEDUP_REMOVED lines=38> */
.L_x_1715:
        /* <DEDUP_REMOVED lines=16> */
.L_x_1716:
[----:B------:R-:W-:Y:S05]  /*10770*/  BSYNC.RECONVERGENT B1 ;  /* 0x0000000000017941 */ /* 0x000fea0003800200 */
.L_x_1714:
        /* <DEDUP_REMOVED lines=38> */
.L_x_1718:
        /* <DEDUP_REMOVED lines=16> */
.L_x_1719:
[----:B------:R-:W-:Y:S05]  /*10ae0*/  BSYNC.RECONVERGENT B1 ;  /* 0x0000000000017941 */ /* 0x000fea0003800200 */
.L_x_1717:
        /* <DEDUP_REMOVED lines=38> */
.L_x_1721:
        /* <DEDUP_REMOVED lines=16> */
.L_x_1722:
[----:B------:R-:W-:Y:S05]  /*10e50*/  BSYNC.RECONVERGENT B1 ;  /* 0x0000000000017941 */ /* 0x000fea0003800200 */
.L_x_1720:
        /* <DEDUP_REMOVED lines=37> */
.L_x_1724:
        /* <DEDUP_REMOVED lines=17> */
.L_x_1725:
[----:B------:R-:W-:Y:S05]  /*111c0*/  BSYNC.RECONVERGENT B1 ;  /* 0x0000000000017941 */ /* 0x000fea0003800200 */
.L_x_1723:
        /* <DEDUP_REMOVED lines=15> */
.L_x_1701:
        /* <DEDUP_REMOVED lines=39> */
.L_x_1732:
        /* <DEDUP_REMOVED lines=15> */
.L_x_1733:
[----:B------:R-:W-:Y:S05]  /*11620*/  BSYNC.RECONVERGENT B3 ;  /* 0x0000000000037941 */ /* 0x000fea0003800200 */
.L_x_1731:
        /* <DEDUP_REMOVED lines=39> */
.L_x_1735:
        /* <DEDUP_REMOVED lines=16> */
.L_x_1736:
[----:B------:R-:W-:Y:S05]  /*119a0*/  BSYNC.RECONVERGENT B3 ;  /* 0x0000000000037941 */ /* 0x000fea0003800200 */
.L_x_1734:
        /* <DEDUP_REMOVED lines=38> */
.L_x_1738:
        /* <DEDUP_REMOVED lines=16> */
.L_x_1739:
[----:B------:R-:W-:Y:S05]  /*11d10*/  BSYNC.RECONVERGENT B3 ;  /* 0x0000000000037941 */ /* 0x000fea0003800200 */
.L_x_1737:
        /* <DEDUP_REMOVED lines=37> */
.L_x_1741:
        /* <DEDUP_REMOVED lines=17> */
.L_x_1742:
[----:B------:R-:W-:Y:S05]  /*12080*/  BSYNC.RECONVERGENT B3 ;  /* 0x0000000000037941 */ /* 0x000fea0003800200 */
.L_x_1740:
        /* <DEDUP_REMOVED lines=8> */
.L_x_1730:
[----:B------:R-:W-:Y:S05]  /*12110*/  BSYNC.RECONVERGENT B2 ;  /* 0x0000000000027941 */ /* 0x000fea0003800200 */
.L_x_1729:
        /* <DEDUP_REMOVED lines=36> */
.L_x_1746:
        /* <DEDUP_REMOVED lines=15> */
.L_x_1747:
[----:B------:R-:W-:Y:S05]  /*12450*/  BSYNC.RECONVERGENT B3 ;  /* 0x0000000000037941 */ /* 0x000fea0003800200 */
.L_x_1745:
        /* <DEDUP_REMOVED lines=38> */
.L_x_1749:
        /* <DEDUP_REMOVED lines=17> */
.L_x_1750:
[----:B------:R-:W-:Y:S05]  /*127d0*/  BSYNC.RECONVERGENT B3 ;  /* 0x0000000000037941 */ /* 0x000fea0003800200 */
.L_x_1748:
        /* <DEDUP_REMOVED lines=8> */
.L_x_1744:
[----:B------:R-:W-:Y:S05]  /*12860*/  BSYNC.RECONVERGENT B2 ;  /* 0x0000000000027941 */ /* 0x000fea0003800200 */
.L_x_1743:
        /* <DEDUP_REMOVED lines=36> */
.L_x_1752:
[----:B------:R-:W-:Y:S01]  /*12ab0*/  MOV R34, R29 ;  /* 0x0000001d00227202 */ /* 0x000fe20000000f00 */
[----:B------:R-:W-:Y:S01]  /*12ac0*/  IMAD.MOV.U32 R26, RZ, RZ, R32 ;  /* 0x000000ffff1a7224 */ /* 0x000fe200078e0020 */
[----:B------:R-:W-:Y:S02]  /*12ad0*/  MOV R27, R33 ;  /* 0x00000021001b7202 */ /* 0x000fe40000000f00 */
[----:B------:R-:W-:-:S07]  /*12ae0*/  MOV R24, 0x12b00 ;  /* 0x00012b0000187802 */ /* 0x000fce0000000f00 */
[----:B-----5:R-:W-:Y:S05]  /*12af0*/  CALL.REL.NOINC `($__internal_21_$__cuda_sm20_div_u64) ;  /* 0x000000b4005c7944 */ /* 0x020fea0003c00000 */
        /* <DEDUP_REMOVED lines=11> */
.L_x_1753:
[----:B------:R-:W-:Y:S05]  /*12bb0*/  BSYNC.RECONVERGENT B2 ;  /* 0x0000000000027941 */ /* 0x000fea0003800200 */
.L_x_1751:
        /* <DEDUP_REMOVED lines=8> */
.L_x_1728:
[----:B------:R-:W-:Y:S05]  /*12c40*/  BSYNC.RECONVERGENT B1 ;  /* 0x0000000000017941 */ /* 0x000fea0003800200 */
.L_x_1727:
[----:B------:R-:W0:Y:S01]  /*12c50*/  LDCU.64 UR4, c[0x0][0x5f0] ;  /* 0x0000be00ff0477ac */ /* 0x000e220008000a00 */
[----:B------:R-:W-:Y:S01]  /*12c60*/  MOV R22, R25 ;  /* 0x0000001900167202 */ /* 0x000fe20000000f00 */
[----:B------:R-:W-:Y:S01]  /*12c70*/  IMAD.MOV.U32 R23, RZ, RZ, R28 ;  /* 0x000000ffff177224 */ /* 0x000fe200078e001c */
[----:B------:R-:W1:Y:S01]  /*12c80*/  LDCU.64 UR8, c[0x0][0x520] ;  /* 0x0000a400ff0877ac */ /* 0x000e620008000a00 */
[----:B------:R-:W2:Y:S01]  /*12c90*/  LDCU.64 UR10, c[0x0][0x6c0] ;  /* 0x0000d800ff0a77ac */ /* 0x000ea20008000a00 */
[----:B0-----:R-:W-:Y:S02]  /*12ca0*/  IMAD R24, R31, UR4, RZ ;  /* 0x000000041f187c24 */ /* 0x001fe4000f8e02ff */
[----:B------:R-:W-:-:S04]  /*12cb0*/  IMAD.WIDE.U32 R22, R29, UR4, R22 ;  /* 0x000000041d167c25 */ /* 0x000fc8000f8e0016 */
[----:B------:R-:W-:Y:S01]  /*12cc0*/  IMAD R25, R29, UR5, R24 ;  /* 0x000000051d197c24 */ /* 0x000fe2000f8e0218 */
[C---:B-1----:R-:W-:Y:S01]  /*12cd0*/  LEA R26, P0, R22.reuse, UR8, 0x2 ;  /* 0x00000008161a7c11 */ /* 0x042fe2000f8010ff */
[----:B------:R-:W0:Y:S01]  /*12ce0*/  F2I.FTZ.U32.TRUNC.NTZ R29, R8 ;  /* 0x00000008001d7305 */ /* 0x000e22000021f000 */
[----:B--2---:R-:W-:Y:S02]  /*12cf0*/  IADD3 R24, P1, PT, R22, UR10, RZ ;  /* 0x0000000a16187c10 */ /* 0x004fe4000ff3e0ff */
[----:B------:R-:W-:Y:S01]  /*12d00*/  IADD3 R25, PT, PT, R23, R25, RZ ;  /* 0x0000001917197210 */ /* 0x000fe20007ffe0ff */
[----:B-----5:R-:W-:-:S03]  /*12d10*/  FMUL.FTZ R23, R8, R4 ;  /* 0x0000000408177220 */ /* 0x020fc60000410000 */
[----:B------:R-:W-:Y:S01]  /*12d20*/  LEA.HI.X R27, R22, UR9, R25, 0x2, P0 ;  /* 0x00000009161b7c11 */ /* 0x000fe200080f1419 */
[----:B------:R-:W-:Y:S01]  /*12d30*/  FMUL.FTZ R23, R38, R23 ;  /* 0x0000001726177220 */ /* 0x000fe20000410000 */
[----:B------:R-:W-:-:S04]  /*12d40*/  IADD3.X R25, PT, PT, R25, UR11, RZ, P1, !PT ;  /* 0x0000000b19197c10 */ /* 0x000fc80008ffe4ff */
[----:B------:R4:W-:Y:S04]  /*12d50*/  STG.E desc[UR6][R26.64], R23 ;  /* 0x000000171a007986 */ /* 0x0009e8000c101906 */
[----:B0-----:R4:W-:Y:S02]  /*12d60*/  STG.E.U8 desc[UR6][R24.64], R29 ;  /* 0x0000001d18007986 */ /* 0x0019e4000c101106 */
.L_x_1700:
[----:B------:R-:W-:Y:S05]  /*12d70*/  BSYNC.RECONVERGENT B0 ;  /* 0x0000000000007941 */ /* 0x000fea0003800200 */
.L_x_1699:
        /* <DEDUP_REMOVED lines=16> */
.L_x_1781:
        /* <DEDUP_REMOVED lines=31> */
.L_x_1758:
        /* <DEDUP_REMOVED lines=15> */
.L_x_1759:
[----:B------:R-:W-:Y:S05]  /*13160*/  BSYNC.RECONVERGENT B1 ;  /* 0x0000000000017941 */ /* 0x000fea0003800200 */
.L_x_1757:
        /* <DEDUP_REMOVED lines=39> */
.L_x_1761:
        /* <DEDUP_REMOVED lines=16> */
.L_x_1762:
[----:B------:R-:W-:Y:S05]  /*134e0*/  BSYNC.RECONVERGENT B1 ;  /* 0x0000000000017941 */ /* 0x000fea0003800200 */
.L_x_1760:
        /* <DEDUP_REMOVED lines=38> */
.L_x_1764:
        /* <DEDUP_REMOVED lines=16> */
.L_x_1765:
[----:B------:R-:W-:Y:S05]  /*13850*/  BSYNC.RECONVERGENT B1 ;  /* 0x0000000000017941 */ /* 0x000fea0003800200 */
.L_x_1763:
        /* <DEDUP_REMOVED lines=38> */
.L_x_1767:
        /* <DEDUP_REMOVED lines=16> */
.L_x_1768:
[----:B------:R-:W-:Y:S05]  /*13bc0*/  BSYNC.RECONVERGENT B1 ;  /* 0x0000000000017941 */ /* 0x000fea0003800200 */
.L_x_1766:
        /* <DEDUP_REMOVED lines=38> */
.L_x_1770:
        /* <DEDUP_REMOVED lines=16> */
.L_x_1771:
[----:B------:R-:W-:Y:S05]  /*13f30*/  BSYNC.RECONVERGENT B1 ;  /* 0x0000000000017941 */ /* 0x000fea0003800200 */
.L_x_1769:
        /* <DEDUP_REMOVED lines=38> */
.L_x_1773:
        /* <DEDUP_REMOVED lines=16> */
.L_x_1774:
[----:B------:R-:W-:Y:S05]  /*142a0*/  BSYNC.RECONVERGENT B1 ;  /* 0x0000000000017941 */ /* 0x000fea0003800200 */
.L_x_1772:
        /* <DEDUP_REMOVED lines=38> */
.L_x_1776:
        /* <DEDUP_REMOVED lines=16> */
.L_x_1777:
[----:B------:R-:W-:Y:S05]  /*14610*/  BSYNC.RECONVERGENT B1 ;  /* 0x0000000000017941 */ /* 0x000fea0003800200 */
.L_x_1775:
        /* <DEDUP_REMOVED lines=38> */
.L_x_1779:
        /* <DEDUP_REMOVED lines=16> */
.L_x_1780:
[----:B------:R-:W-:Y:S05]  /*14980*/  BSYNC.RECONVERGENT B1 ;  /* 0x0000000000017941 */ /* 0x000fea0003800200 */
.L_x_1778:
        /* <DEDUP_REMOVED lines=15> */
.L_x_1756:
        /* <DEDUP_REMOVED lines=37> */
.L_x_1785:
        /* <DEDUP_REMOVED lines=15> */
.L_x_1786:
[----:B------:R-:W-:Y:S05]  /*14dc0*/  BSYNC.RECONVERGENT B1 ;  /* 0x0000000000017941 */ /* 0x000fea0003800200 */
.L_x_1784:
        /* <DEDUP_REMOVED lines=39> */
.L_x_1788:
        /* <DEDUP_REMOVED lines=16> */
.L_x_1789:
[----:B------:R-:W-:Y:S05]  /*15140*/  BSYNC.RECONVERGENT B1 ;  /* 0x0000000000017941 */ /* 0x000fea0003800200 */
.L_x_1787:
        /* <DEDUP_REMOVED lines=38> */
.L_x_1791:
        /* <DEDUP_REMOVED lines=16> */
.L_x_1792:
[----:B------:R-:W-:Y:S05]  /*154b0*/  BSYNC.RECONVERGENT B1 ;  /* 0x0000000000017941 */ /* 0x000fea0003800200 */
.L_x_1790:
        /* <DEDUP_REMOVED lines=38> */
.L_x_1794:
        /* <DEDUP_REMOVED lines=16> */
.L_x_1795:
[----:B------:R-:W-:Y:S05]  /*15820*/  BSYNC.RECONVERGENT B1 ;  /* 0x0000000000017941 */ /* 0x000fea0003800200 */
.L_x_1793:
        /* <DEDUP_REMOVED lines=8> */
.L_x_1783:
        /* <DEDUP_REMOVED lines=36> */
.L_x_1798:
        /* <DEDUP_REMOVED lines=15> */
.L_x_1799:
[----:B------:R-:W-:Y:S05]  /*15be0*/  BSYNC.RECONVERGENT B1 ;  /* 0x0000000000017941 */ /* 0x000fea0003800200 */
.L_x_1797:
        /* <DEDUP_REMOVED lines=40> */
.L_x_1801:
        /* <DEDUP_REMOVED lines=16> */
.L_x_1802:
[----:B------:R-:W-:Y:S05]  /*15f70*/  BSYNC.RECONVERGENT B1 ;  /* 0x0000000000017941 */ /* 0x000fea0003800200 */
.L_x_1800:
[----:B------:R-:W0:Y:S01]  /*15f80*/  LDC.64 R22, c[0x0][R8+0x450] ;  /* 0x0001140008167b82 */ /* 0x000e220000000a00 */
[----:B------:R-:W-:Y:S02]  /*15f90*/  IMAD.MOV.U32 R24, RZ, RZ, R28 ;  /* 0x000000ffff187224 */ /* 0x000fe400078e001c */
[-C--:B0-----:R-:W-:Y:S02]  /*15fa0*/  IMAD R23, R23, R26.reuse, RZ ;  /* 0x0000001a17177224 */ /* 0x081fe400078e02ff */
[----:B------:R-:W-:-:S04]  /*15fb0*/  IMAD.WIDE.U32 R24, R22, R26, R24 ;  /* 0x0000001a16187225 */ /* 0x000fc800078e0018 */
[----:B------:R-:W-:Y:S01]  /*15fc0*/  IMAD R23, R22, R27, R23 ;  /* 0x0000001b16177224 */ /* 0x000fe200078e0217 */
[----:B------:R-:W-:-:S03]  /*15fd0*/  MOV R29, R24 ;  /* 0x00000018001d7202 */ /* 0x000fc60000000f00 */
[----:B------:R-:W-:-:S07]  /*15fe0*/  IMAD.IADD R28, R25, 0x1, R23 ;  /* 0x00000001191c7824 */ /* 0x000fce00078e0217 */
.L_x_1796:
        /* <DEDUP_REMOVED lines=36> */
.L_x_1804:
[----:B------:R-:W-:Y:S01]  /*16230*/  MOV R34, R32 ;  /* 0x0000002000227202 */ /* 0x000fe20000000f00 */
[----:B------:R-:W-:Y:S01]  /*16240*/  IMAD.MOV.U32 R26, RZ, RZ, R48 ;  /* 0x000000ffff1a7224 */ /* 0x000fe200078e0030 */
[----:B------:R-:W-:Y:S02]  /*16250*/  MOV R27, R49 ;  /* 0x00000031001b7202 */ /* 0x000fe40000000f00 */
[----:B-123--:R-:W-:-:S07]  /*16260*/  MOV R24, 0x16280 ;  /* 0x0001628000187802 */ /* 0x00efce0000000f00 */
        /* <DEDUP_REMOVED lines=12> */
.L_x_1805:
[----:B------:R-:W-:Y:S05]  /*16330*/  BSYNC.RECONVERGENT B1 ;  /* 0x0000000000017941 */ /* 0x000fea0003800200 */
.L_x_1803:
        /* <DEDUP_REMOVED lines=8> */
.L_x_1782:
[----:B------:R-:W0:Y:S01]  /*163c0*/  LDCU.64 UR4, c[0x0][0x5f0] ;  /* 0x0000be00ff0477ac */ /* 0x000e220008000a00 */
[----:B------:R-:W-:Y:S01]  /*163d0*/  MOV R22, R29 ;  /* 0x0000001d00167202 */ /* 0x000fe20000000f00 */
[----:B------:R-:W-:Y:S01]  /*163e0*/  IMAD.MOV.U32 R23, RZ, RZ, R28 ;  /* 0x000000ffff177224 */ /* 0x000fe200078e001c */
[----:B------:R-:W4:Y:S01]  /*163f0*/  F2I.FTZ.U32.TRUNC.NTZ R29, R7 ;  /* 0x00000007001d7305 */ /* 0x000f22000021f000 */
[----:B------:R-:W4:Y:S01]  /*16400*/  LDCU.64 UR8, c[0x0][0x520] ;  /* 0x0000a400ff0877ac */ /* 0x000f220008000a00 */
[----:B------:R-:W4:Y:S01]  /*16410*/  LDCU.64 UR10, c[0x0][0x6c0] ;  /* 0x0000d800ff0a77ac */ /* 0x000f220008000a00 */
[----:B0-----:R-:W-:Y:S02]  /*16420*/  IMAD R31, R31, UR4, RZ ;  /* 0x000000041f1f7c24 */ /* 0x001fe4000f8e02ff */
[----:B------:R-:W-:-:S04]  /*16430*/  IMAD.WIDE.U32 R22, R32, UR4, R22 ;  /* 0x0000000420167c25 */ /* 0x000fc8000f8e0016 */
[----:B-123--:R-:W-:Y:S01]  /*16440*/  IMAD R25, R32, UR5, R31 ;  /* 0x0000000520197c24 */ /* 0x00efe2000f8e021f */
[C---:B----4-:R-:W-:Y:S02]  /*16450*/  LEA R26, P0, R22.reuse, UR8, 0x2 ;  /* 0x00000008161a7c11 */ /* 0x050fe4000f8010ff */
[----:B------:R-:W-:Y:S02]  /*16460*/  IADD3 R24, P1, PT, R22, UR10, RZ ;  /* 0x0000000a16187c10 */ /* 0x000fe4000ff3e0ff */
[----:B------:R-:W-:Y:S01]  /*16470*/  IADD3 R25, PT, PT, R23, R25, RZ ;  /* 0x0000001917197210 */ /* 0x000fe20007ffe0ff */
[----:B-----5:R-:W-:-:S03]  /*16480*/  FMUL.FTZ R23, R7, R3 ;  /* 0x0000000307177220 */ /* 0x020fc60000410000 */
[----:B------:R-:W-:Y:S01]  /*16490*/  LEA.HI.X R27, R22, UR9, R25, 0x2, P0 ;  /* 0x00000009161b7c11 */ /* 0x000fe200080f1419 */
[----:B------:R-:W-:Y:S01]  /*164a0*/  FMUL.FTZ R23, R38, R23 ;  /* 0x0000001726177220 */ /* 0x000fe20000410000 */
[----:B------:R-:W-:-:S04]  /*164b0*/  IADD3.X R25, PT, PT, R25, UR11, RZ, P1, !PT ;  /* 0x0000000b19197c10 */ /* 0x000fc80008ffe4ff */
[----:B------:R0:W-:Y:S04]  /*164c0*/  STG.E desc[UR6][R26.64], R23 ;  /* 0x000000171a007986 */ /* 0x0001e8000c101906 */
[----:B------:R0:W-:Y:S02]  /*164d0*/  STG.E.U8 desc[UR6][R24.64], R29 ;  /* 0x0000001d18007986 */ /* 0x0001e4000c101106 */
.L_x_1755:
[----:B------:R-:W-:Y:S05]  /*164e0*/  BSYNC.RECONVERGENT B0 ;  /* 0x0000000000007941 */ /* 0x000fea0003800200 */
.L_x_1754:
        /* <DEDUP_REMOVED lines=17> */
.L_x_1833:
        /* <DEDUP_REMOVED lines=32> */
.L_x_1810:
        /* <DEDUP_REMOVED lines=16> */
.L_x_1811:
[----:B------:R-:W-:Y:S05]  /*16900*/  BSYNC.RECONVERGENT B1 ;  /* 0x0000000000017941 */ /* 0x000fea0003800200 */
.L_x_1809:
        /* <DEDUP_REMOVED lines=39> */
.L_x_1813:
        /* <DEDUP_REMOVED lines=16> */
.L_x_1814:
[----:B------:R-:W-:Y:S05]  /*16c80*/  BSYNC.RECONVERGENT B1 ;  /* 0x0000000000017941 */ /* 0x000fea0003800200 */
.L_x_1812:
        /* <DEDUP_REMOVED lines=38> */
.L_x_1816:
        /* <DEDUP_REMOVED lines=17> */
.L_x_1817:
[----:B------:R-:W-:Y:S05]  /*17000*/  BSYNC.RECONVERGENT B1 ;  /* 0x0000000000017941 */ /* 0x000fea0003800200 */
.L_x_1815:
        /* <DEDUP_REMOVED lines=38> */
.L_x_1819:
        /* <DEDUP_REMOVED lines=16> */
.L_x_1820:
[----:B------:R-:W-:Y:S05]  /*17370*/  BSYNC.RECONVERGENT B1 ;  /* 0x0000000000017941 */ /* 0x000fea0003800200 */
.L_x_1818:
        /* <DEDUP_REMOVED lines=38> */
.L_x_1822:
        /* <DEDUP_REMOVED lines=17> */
.L_x_1823:
[----:B------:R-:W-:Y:S05]  /*176f0*/  BSYNC.RECONVERGENT B1 ;  /* 0x0000000000017941 */ /* 0x000fea0003800200 */
.L_x_1821:
        /* <DEDUP_REMOVED lines=38> */
.L_x_1825:
        /* <DEDUP_REMOVED lines=16> */
.L_x_1826:
[----:B------:R-:W-:Y:S05]  /*17a60*/  BSYNC.RECONVERGENT B1 ;  /* 0x0000000000017941 */ /* 0x000fea0003800200 */
.L_x_1824:
        /* <DEDUP_REMOVED lines=38> */
.L_x_1828:
        /* <DEDUP_REMOVED lines=17> */
.L_x_1829:
[----:B------:R-:W-:Y:S05]  /*17de0*/  BSYNC.RECONVERGENT B1 ;  /* 0x0000000000017941 */ /* 0x000fea0003800200 */
.L_x_1827:
        /* <DEDUP_REMOVED lines=38> */
.L_x_1831:
        /* <DEDUP_REMOVED lines=16> */
.L_x_1832:
[----:B------:R-:W-:Y:S05]  /*18150*/  BSYNC.RECONVERGENT B1 ;  /* 0x0000000000017941 */ /* 0x000fea0003800200 */
.L_x_1830:
        /* <DEDUP_REMOVED lines=15> */
.L_x_1808:
        /* <DEDUP_REMOVED lines=38> */
.L_x_1837:
        /* <DEDUP_REMOVED lines=16> */
.L_x_1838:
[----:B------:R-:W-:Y:S05]  /*185b0*/  BSYNC.RECONVERGENT B1 ;  /* 0x0000000000017941 */ /* 0x000fea0003800200 */
.L_x_1836:
        /* <DEDUP_REMOVED lines=39> */
.L_x_1840:
        /* <DEDUP_REMOVED lines=16> */
.L_x_1841:
[----:B------:R-:W-:Y:S05]  /*18930*/  BSYNC.RECONVERGENT B1 ;  /* 0x0000000000017941 */ /* 0x000fea0003800200 */
.L_x_1839:
        /* <DEDUP_REMOVED lines=38> */
.L_x_1843:
        /* <DEDUP_REMOVED lines=17> */
.L_x_1844:
[----:B------:R-:W-:Y:S05]  /*18cb0*/  BSYNC.RECONVERGENT B1 ;  /* 0x0000000000017941 */ /* 0x000fea0003800200 */
.L_x_1842:
        /* <DEDUP_REMOVED lines=38> */
.L_x_1846:
        /* <DEDUP_REMOVED lines=16> */
.L_x_1847:
[----:B------:R-:W-:Y:S05]  /*19020*/  BSYNC.RECONVERGENT B1 ;  /* 0x0000000000017941 */ /* 0x000fea0003800200 */
.L_x_1845:
        /* <DEDUP_REMOVED lines=8> */
.L_x_1835:
        /* <DEDUP_REMOVED lines=36> */
.L_x_1850:
        /* <DEDUP_REMOVED lines=16> */
.L_x_1851:
[----:B------:R-:W-:Y:S05]  /*193f0*/  BSYNC.RECONVERGENT B1 ;  /* 0x0000000000017941 */ /* 0x000fea0003800200 */
.L_x_1849:
        /* <DEDUP_REMOVED lines=39> */
.L_x_1853:
        /* <DEDUP_REMOVED lines=17> */
.L_x_1854:
[----:B------:R-:W-:Y:S05]  /*19780*/  BSYNC.RECONVERGENT B1 ;  /* 0x0000000000017941 */ /* 0x000fea0003800200 */
.L_x_1852:
        /* <DEDUP_REMOVED lines=8> */
.L_x_1848:
        /* <DEDUP_REMOVED lines=36> */
.L_x_1856:
        /* <DEDUP_REMOVED lines=16> */
.L_x_1857:
[----:B------:R-:W-:Y:S05]  /*19b50*/  BSYNC.RECONVERGENT B1 ;  /* 0x0000000000017941 */ /* 0x000fea0003800200 */
.L_x_1855:
[----:B------:R-:W0:Y:S01]  /*19b60*/  LDC.64 R22, c[0x0][R7+0x450] ;  /* 0x0001140007167b82 */ /* 0x000e220000000a00 */
[----:B------:R-:W-:Y:S02]  /*19b70*/  IMAD.MOV.U32 R24, RZ, RZ, R28 ;  /* 0x000000ffff187224 */ /* 0x000fe400078e001c */
[-C--:B0-----:R-:W-:Y:S02]  /*19b80*/  IMAD R8, R23, R26.reuse, RZ ;  /* 0x0000001a17087224 */ /* 0x081fe400078e02ff */
[----:B------:R-:W-:-:S04]  /*19b90*/  IMAD.WIDE.U32 R24, R22, R26, R24 ;  /* 0x0000001a16187225 */ /* 0x000fc800078e0018 */
[----:B------:R-:W-:Y:S01]  /*19ba0*/  IMAD R27, R22, R27, R8 ;  /* 0x0000001b161b7224 */ /* 0x000fe200078e0208 */
[----:B------:R-:W-:-:S03]  /*19bb0*/  MOV R28, R24 ;  /* 0x00000018001c7202 */ /* 0x000fc60000000f00 */
[----:B------:R-:W-:-:S07]  /*19bc0*/  IMAD.IADD R25, R25, 0x1, R27 ;  /* 0x0000000119197824 */ /* 0x000fce00078e021b */
.L_x_1834:
[----:B------:R-:W0:Y:S01]  /*19bd0*/  LDCU.64 UR4, c[0x0][0x5f0] ;  /* 0x0000be00ff0477ac */ /* 0x000e220008000a00 */
[----:B------:R-:W-:Y:S01]  /*19be0*/  MOV R22, R28 ;  /* 0x0000001c00167202 */ /* 0x000fe20000000f00 */
[----:B------:R-:W-:Y:S01]  /*19bf0*/  IMAD.MOV.U32 R23, RZ, RZ, R25 ;  /* 0x000000ffff177224 */ /* 0x000fe200078e0019 */
[----:B------:R-:W1:Y:S01]  /*19c00*/  F2I.FTZ.U32.TRUNC.NTZ R29, R6 ;  /* 0x00000006001d7305 */ /* 0x000e62000021f000 */
[----:B------:R-:W2:Y:S01]  /*19c10*/  LDCU.64 UR8, c[0x0][0x520] ;  /* 0x0000a400ff0877ac */ /* 0x000ea20008000a00 */
[----:B------:R-:W3:Y:S01]  /*19c20*/  LDCU.64 UR10, c[0x0][0x6c0] ;  /* 0x0000d800ff0a77ac */ /* 0x000ee20008000a00 */
[----:B0-----:R-:W-:Y:S02]  /*19c30*/  IMAD R7, R30, UR4, RZ ;  /* 0x000000041e077c24 */ /* 0x001fe4000f8e02ff */
[----:B------:R-:W-:-:S04]  /*19c40*/  IMAD.WIDE.U32 R22, R32, UR4, R22 ;  /* 0x0000000420167c25 */ /* 0x000fc8000f8e0016 */
[----:B------:R-:W-:Y:S01]  /*19c50*/  IMAD R7, R32, UR5, R7 ;  /* 0x0000000520077c24 */ /* 0x000fe2000f8e0207 */
[C---:B--2---:R-:W-:Y:S02]  /*19c60*/  LEA R26, P0, R22.reuse, UR8, 0x2 ;  /* 0x00000008161a7c11 */ /* 0x044fe4000f8010ff */
[----:B---3--:R-:W-:Y:S02]  /*19c70*/  IADD3 R24, P1, PT, R22, UR10, RZ ;  /* 0x0000000a16187c10 */ /* 0x008fe4000ff3e0ff */
[----:B------:R-:W-:Y:S01]  /*19c80*/  IADD3 R23, PT, PT, R23, R7, RZ ;  /* 0x0000000717177210 */ /* 0x000fe20007ffe0ff */
[----:B-----5:R-:W-:-:S03]  /*19c90*/  FMUL.FTZ R7, R6, R2 ;  /* 0x0000000206077220 */ /* 0x020fc60000410000 */
[----:B------:R-:W-:Y:S01]  /*19ca0*/  LEA.HI.X R27, R22, UR9, R23, 0x2, P0 ;  /* 0x00000009161b7c11 */ /* 0x000fe200080f1417 */
[----:B------:R-:W-:Y:S01]  /*19cb0*/  FMUL.FTZ R7, R38, R7 ;  /* 0x0000000726077220 */ /* 0x000fe20000410000 */
[----:B------:R-:W-:-:S04]  /*19cc0*/  IADD3.X R25, PT, PT, R23, UR11, RZ, P1, !PT ;  /* 0x0000000b17197c10 */ /* 0x000fc80008ffe4ff */
[----:B------:R0:W-:Y:S04]  /*19cd0*/  STG.E desc[UR6][R26.64], R7 ;  /* 0x000000071a007986 */ /* 0x0001e8000c101906 */
[----:B-1----:R0:W-:Y:S02]  /*19ce0*/  STG.E.U8 desc[UR6][R24.64], R29 ;  /* 0x0000001d18007986 */ /* 0x0021e4000c101106 */
.L_x_1807:
[----:B------:R-:W-:Y:S05]  /*19cf0*/  BSYNC.RECONVERGENT B0 ;  /* 0x0000000000007941 */ /* 0x000fea0003800200 */
.L_x_1806:
[----:B------:R-:W1:Y:S01]  /*19d00*/  LDCU.64 UR4, c[0x0][0x860] ;  /* 0x00010c00ff0477ac */ /* 0x000e620008000a00 */
[----:B------:R-:W-:-:S05]  /*19d10*/  IADD3 R30, P1, PT, R10, R45, RZ ;  /* 0x0000002d0a1e7210 */ /* 0x000fca0007f3e0ff */
[----:B0---4-:R-:W-:Y:S01]  /*19d20*/  IMAD.X R29, RZ, RZ, R40, P1 ;  /* 0x000000ffff1d7224 */ /* 0x011fe200008e0628 */
[----:B-1----:R-:W-:-:S04]  /*19d30*/  ISETP.GE.U32.AND P0, PT, R30, UR4, PT ;  /* 0x000000041e007c0c */ /* 0x002fc8000bf06070 */
[----:B------:R-:W-:-:S13]  /*19d40*/  ISETP.GE.U32.AND.EX P0, PT, R29, UR5, PT, P0 ;  /* 0x000000051d007c0c */ /* 0x000fda000bf06100 */
[----:B------:R-:W-:Y:S05]  /*19d50*/  @P0 BRA `(.L_x_1858) ;  /* 0x0000003c00300947 */ /* 0x000fea0003800000 */
[----:B------:R-:W0:Y:S01]  /*19d60*/  LDCU UR5, c[0x0][0x6b8] ;  /* 0x0000d700ff0577ac */ /* 0x000e220008000800 */
[----:B--23--:R-:W-:Y:S02]  /*19d70*/  HFMA2 R25, -RZ, RZ, 0, 0 ;  /* 0x00000000ff197431 */ /* 0x00cfe400000001ff */
        /* <DEDUP_REMOVED lines=8> */
.L_x_1884:
        /* <DEDUP_REMOVED lines=31> */
.L_x_1861:
        /* <DEDUP_REMOVED lines=16> */
.L_x_1862:
[----:B------:R-:W-:Y:S05]  /*1a0f0*/  BSYNC.RECONVERGENT B0 ;  /* 0x0000000000007941 */ /* 0x000fea0003800200 */
.L_x_1860:
        /* <DEDUP_REMOVED lines=39> */
.L_x_1864:
        /* <DEDUP_REMOVED lines=17> */
.L_x_1865:
[----:B------:R-:W-:Y:S05]  /*1a480*/  BSYNC.RECONVERGENT B0 ;  /* 0x0000000000007941 */ /* 0x000fea0003800200 */
.L_x_1863:
        /* <DEDUP_REMOVED lines=38> */
.L_x_1867:
[----:B------:R-:W-:Y:S01]  /*1a6f0*/  MOV R34, R48 ;  /* 0x0000003000227202 */ /* 0x000fe20000000f00 */
[----:B------:R-:W-:Y:S01]  /*1a700*/  IMAD.MOV.U32 R26, RZ, RZ, R32 ;  /* 0x000000ffff1a7224 */ /* 0x000fe200078e0020 */
[----:B------:R-:W-:Y:S02]  /*1a710*/  MOV R31, R49 ;  /* 0x00000031001f7202 */ /* 0x000fe40000000f00 */
[----:B------:R-:W-:Y:S02]  /*1a720*/  MOV R27, R33 ;  /* 0x00000021001b7202 */ /* 0x000fe40000000f00 */
        /* <DEDUP_REMOVED lines=12> */
.L_x_1868:
[----:B------:R-:W-:Y:S05]  /*1a7f0*/  BSYNC.RECONVERGENT B0 ;  /* 0x0000000000007941 */ /* 0x000fea0003800200 */
.L_x_1866:
        /* <DEDUP_REMOVED lines=38> */
.L_x_1870:
[----:B------:R-:W-:Y:S01]  /*1aa60*/  MOV R34, R48 ;  /* 0x0000003000227202 */ /* 0x000fe20000000f00 */
[----:B------:R-:W-:Y:S01]  /*1aa70*/  IMAD.MOV.U32 R26, RZ, RZ, R32 ;  /* 0x000000ffff1a7224 */ /* 0x000fe200078e0020 */
[----:B------:R-:W-:Y:S02]  /*1aa80*/  MOV R31, R49 ;  /* 0x00000031001f7202 */ /* 0x000fe40000000f00 */
[----:B------:R-:W-:Y:S02]  /*1aa90*/  MOV R27, R33 ;  /* 0x00000021001b7202 */ /* 0x000fe40000000f00 */
[----:B------:R-:W-:-:S07]  /*1aaa0*/  MOV R24, 0x1aac0 ;  /* 0x0001aac000187802 */ /* 0x000fce0000000f00 */
[----:B-----5:R-:W-:Y:S05]  /*1aab0*/  CALL.REL.NOINC `($__internal_21_$__cuda_sm20_div_u64) ;  /* 0x00000034006c7944 */ /* 0x020fea0003c00000 */
        /* <DEDUP_REMOVED lines=11> */
.L_x_1871:
[----:B------:R-:W-:Y:S05]  /*1ab70*/  BSYNC.RECONVERGENT B0 ;  /* 0x0000000000007941 */ /* 0x000fea0003800200 */
.L_x_1869:
        /* <DEDUP_REMOVED lines=38> */
.L_x_1873:
[----:B------:R-:W-:Y:S01]  /*1ade0*/  MOV R34, R48 ;  /* 0x0000003000227202 */ /* 0x000fe20000000f00 */
[----:B------:R-:W-:Y:S01]  /*1adf0*/  IMAD.MOV.U32 R31, RZ, RZ, R49 ;  /* 0x000000ffff1f7224 */ /* 0x000fe200078e0031 */
[----:B------:R-:W-:Y:S02]  /*1ae00*/  MOV R26, R32 ;  /* 0x00000020001a7202 */ /* 0x000fe40000000f00 */
[----:B------:R-:W-:Y:S02]  /*1ae10*/  MOV R27, R33 ;  /* 0x00000021001b7202 */ /* 0x000fe40000000f00 */
[----:B------:R-:W-:-:S07]  /*1ae20*/  MOV R24, 0x1ae40 ;  /* 0x0001ae4000187802 */ /* 0x000fce0000000f00 */
[----:B-----5:R-:W-:Y:S05]  /*1ae30*/  CALL.REL.NOINC `($__internal_21_$__cuda_sm20_div_u64) ;  /* 0x00000030008c7944 */ /* 0x020fea0003c00000 */
        /* <DEDUP_REMOVED lines=10> */
.L_x_1874:
[----:B------:R-:W-:Y:S05]  /*1aee0*/  BSYNC.RECONVERGENT B0 ;  /* 0x0000000000007941 */ /* 0x000fea0003800200 */
.L_x_1872:
        /* <DEDUP_REMOVED lines=38> */
.L_x_1876:
        /* <DEDUP_REMOVED lines=17> */
.L_x_1877:
[----:B------:R-:W-:Y:S05]  /*1b260*/  BSYNC.RECONVERGENT B0 ;  /* 0x0000000000007941 */ /* 0x000fea0003800200 */
.L_x_1875:
        /* <DEDUP_REMOVED lines=38> */
.L_x_1879:
        /* <DEDUP_REMOVED lines=16> */
.L_x_1880:
[----:B------:R-:W-:Y:S05]  /*1b5d0*/  BSYNC.RECONVERGENT B0 ;  /* 0x0000000000007941 */ /* 0x000fea0003800200 */
.L_x_1878:
        /* <DEDUP_REMOVED lines=37> */
.L_x_1882:
        /* <DEDUP_REMOVED lines=16> */
.L_x_1883:
[----:B------:R-:W-:Y:S05]  /*1b930*/  BSYNC.RECONVERGENT B0 ;  /* 0x0000000000007941 */ /* 0x000fea0003800200 */
.L_x_1881:
        /* <DEDUP_REMOVED lines=15> */
.L_x_1859:
        /* <DEDUP_REMOVED lines=37> */
.L_x_1888:
        /* <DEDUP_REMOVED lines=16> */
.L_x_1889:
[----:B------:R-:W-:Y:S05]  /*1bd80*/  BSYNC.RECONVERGENT B0 ;  /* 0x0000000000007941 */ /* 0x000fea0003800200 */
.L_x_1887:
        /* <DEDUP_REMOVED lines=39> */
.L_x_1891:
        /* <DEDUP_REMOVED lines=17> */
.L_x_1892:
[----:B------:R-:W-:Y:S05]  /*1c110*/  BSYNC.RECONVERGENT B0 ;  /* 0x0000000000007941 */ /* 0x000fea0003800200 */
.L_x_1890:
        /* <DEDUP_REMOVED lines=38> */
.L_x_1894:
        /* <DEDUP_REMOVED lines=16> */
.L_x_1895:
[----:B------:R-:W-:Y:S05]  /*1c480*/  BSYNC.RECONVERGENT B0 ;  /* 0x0000000000007941 */ /* 0x000fea0003800200 */
.L_x_1893:
        /* <DEDUP_REMOVED lines=37> */
.L_x_1897:
        /* <DEDUP_REMOVED lines=16> */
.L_x_1898:
[----:B------:R-:W-:Y:S05]  /*1c7e0*/  BSYNC.RECONVERGENT B0 ;  /* 0x0000000000007941 */ /* 0x000fea0003800200 */
.L_x_1896:
        /* <DEDUP_REMOVED lines=8> */
.L_x_1886:
        /* <DEDUP_REMOVED lines=35> */
.L_x_1901:
        /* <DEDUP_REMOVED lines=16> */
.L_x_1902:
[----:B------:R-:W-:Y:S05]  /*1cba0*/  BSYNC.RECONVERGENT B0 ;  /* 0x0000000000007941 */ /* 0x000fea0003800200 */
.L_x_1900:
        /* <DEDUP_REMOVED lines=38> */
.L_x_1904:
        /* <DEDUP_REMOVED lines=16> */
.L_x_1905:
[----:B------:R-:W-:Y:S05]  /*1cf10*/  BSYNC.RECONVERGENT B0 ;  /* 0x0000000000007941 */ /* 0x000fea0003800200 */
.L_x_1903:
[----:B------:R0:W1:Y:S02]  /*1cf20*/  LDC.64 R22, c[0x0][R6+0x450] ;  /* 0x0001140006167b82 */ /* 0x0000640000000a00 */
[----:B0-----:R-:W-:Y:S01]  /*1cf30*/  MOV R6, R50 ;  /* 0x0000003200067202 */ /* 0x001fe20000000f00 */
[----:B-1----:R-:W-:-:S04]  /*1cf40*/  IMAD R8, R23, R24, RZ ;  /* 0x0000001817087224 */ /* 0x002fc800078e02ff */
[----:B------:R-:W-:-:S04]  /*1cf50*/  IMAD.WIDE.U32 R6, R22, R24, R6 ;  /* 0x0000001816067225 */ /* 0x000fc800078e0006 */
[----:B------:R-:W-:Y:S02]  /*1cf60*/  IMAD R23, R22, R25, R8 ;  /* 0x0000001916177224 */ /* 0x000fe400078e0208 */
[----:B------:R-:W-:-:S03]  /*1cf70*/  IMAD.MOV.U32 R25, RZ, RZ, R6 ;  /* 0x000000ffff197224 */ /* 0x000fc600078e0006 */
[----:B------:R-:W-:-:S07]  /*1cf80*/  IADD3 R8, PT, PT, R7, R23, RZ ;  /* 0x0000001707087210 */ /* 0x000fce0007ffe0ff */
.L_x_1899:
        /* <DEDUP_REMOVED lines=36> */
.L_x_1907:
[----:B------:R-:W-:Y:S01]  /*1d1d0*/  MOV R34, R30 ;  /* 0x0000001e00227202 */ /* 0x000fe20000000f00 */
[----:B------:R-:W-:Y:S01]  /*1d1e0*/  IMAD.MOV.U32 R31, RZ, RZ, R29 ;  /* 0x000000ffff1f7224 */ /* 0x000fe200078e001d */
[----:B------:R-:W-:Y:S02]  /*1d1f0*/  MOV R26, R32 ;  /* 0x00000020001a7202 */ /* 0x000fe40000000f00 */
[----:B------:R-:W-:Y:S02]  /*1d200*/  MOV R27, R33 ;  /* 0x00000021001b7202 */ /* 0x000fe40000000f00 */
[----:B------:R-:W-:-:S07]  /*1d210*/  MOV R24, 0x1d230 ;  /* 0x0001d23000187802 */ /* 0x000fce0000000f00 */
[----:B-----5:R-:W-:Y:S05]  /*1d220*/  CALL.REL.NOINC `($__internal_21_$__cuda_sm20_div_u64) ;  /* 0x0000000c00907944 */ /* 0x020fea0003c00000 */
        /* <DEDUP_REMOVED lines=10> */
.L_x_1908:
[----:B------:R-:W-:Y:S05]  /*1d2d0*/  BSYNC.RECONVERGENT B0 ;  /* 0x0000000000007941 */ /* 0x000fea0003800200 */
.L_x_1906:
        /* <DEDUP_REMOVED lines=8> */
.L_x_1885:
[----:B------:R-:W0:Y:S01]  /*1d360*/  LDCU.64 UR4, c[0x0][0x5f0] ;  /* 0x0000be00ff0477ac */ /* 0x000e220008000a00 */
[----:B------:R-:W-:Y:S01]  /*1d370*/  MOV R6, R25 ;  /* 0x0000001900067202 */ /* 0x000fe20000000f00 */
[----:B------:R-:W1:Y:S01]  /*1d380*/  F2I.FTZ.U32.TRUNC.NTZ R27, R5 ;  /* 0x00000005001b7305 */ /* 0x000e62000021f000 */
[----:B------:R-:W-:Y:S01]  /*1d390*/  MOV R7, R8 ;  /* 0x0000000800077202 */ /* 0x000fe20000000f00 */
[----:B------:R-:W2:Y:S01]  /*1d3a0*/  LDCU.64 UR8, c[0x0][0x520] ;  /* 0x0000a400ff0877ac */ /* 0x000ea20008000a00 */
[----:B------:R-:W3:Y:S01]  /*1d3b0*/  LDCU.64 UR10, c[0x0][0x6c0] ;  /* 0x0000d800ff0a77ac */ /* 0x000ee20008000a00 */
[----:B0-----:R-:W-:Y:S02]  /*1d3c0*/  IMAD R29, R29, UR4, RZ ;  /* 0x000000041d1d7c24 */ /* 0x001fe4000f8e02ff */
[----:B------:R-:W-:-:S04]  /*1d3d0*/  IMAD.WIDE.U32 R6, R30, UR4, R6 ;  /* 0x000000041e067c25 */ /* 0x000fc8000f8e0006 */
[----:B------:R-:W-:Y:S01]  /*1d3e0*/  IMAD R23, R30, UR5, R29 ;  /* 0x000000051e177c24 */ /* 0x000fe2000f8e021d */
[C---:B--2---:R-:W-:Y:S02]  /*1d3f0*/  LEA R24, P0, R6.reuse, UR8, 0x2 ;  /* 0x0000000806187c11 */ /* 0x044fe4000f8010ff */
[----:B---3--:R-:W-:Y:S01]  /*1d400*/  IADD3 R22, P1, PT, R6, UR10, RZ ;  /* 0x0000000a06167c10 */ /* 0x008fe2000ff3e0ff */
[----:B------:R-:W-:Y:S02]  /*1d410*/  IMAD.IADD R23, R7, 0x1, R23 ;  /* 0x0000000107177824 */ /* 0x000fe400078e0217 */
[----:B-----5:R-:W-:-:S03]  /*1d420*/  FMUL.FTZ R7, R5, R0 ;  /* 0x0000000005077220 */ /* 0x020fc60000410000 */
[----:B------:R-:W-:Y:S01]  /*1d430*/  LEA.HI.X R25, R6, UR9, R23, 0x2, P0 ;  /* 0x0000000906197c11 */ /* 0x000fe200080f1417 */
[----:B------:R-:W-:Y:S01]  /*1d440*/  FMUL.FTZ R7, R38, R7 ;  /* 0x0000000726077220 */ /* 0x000fe20000410000 */
[----:B------:R-:W-:-:S04]  /*1d450*/  IADD3.X R23, PT, PT, R23, UR11, RZ, P1, !PT ;  /* 0x0000000b17177c10 */ /* 0x000fc80008ffe4ff */
[----:B------:R0:W-:Y:S04]  /*1d460*/  STG.E desc[UR6][R24.64], R7 ;  /* 0x0000000718007986 */ /* 0x0001e8000c101906 */
[----:B-1----:R0:W-:Y:S01]  /*1d470*/  STG.E.U8 desc[UR6][R22.64], R27 ;  /* 0x0000001b16007986 */ /* 0x0021e2000c101106 */
[----:B------:R-:W-:Y:S05]  /*1d480*/  BRA `(.L_x_1858) ;  /* 0x0000000400647947 */ /* 0x000fea0003800000 */
.L_x_1698:
        /* <DEDUP_REMOVED lines=17> */
[----:B------:R-:W4:Y:S01]  /*1d5a0*/  LDCU.64 UR4, c[0x0][0x5f0] ;  /* 0x0000be00ff0477ac */ /* 0x000f220008000a00 */
[----:B------:R-:W0:Y:S01]  /*1d5b0*/  F2I.FTZ.U32.TRUNC.NTZ R33, R8 ;  /* 0x0000000800217305 */ /* 0x000e22000021f000 */
[----:B------:R-:W0:Y:S01]  /*1d5c0*/  LDCU.64 UR8, c[0x0][0x520] ;  /* 0x0000a400ff0877ac */ /* 0x000e220008000a00 */
[----:B------:R-:W0:Y:S01]  /*1d5d0*/  LDCU.64 UR10, c[0x0][0x6c0] ;  /* 0x0000d800ff0a77ac */ /* 0x000e220008000a00 */
[----:B----4-:R-:W-:Y:S02]  /*1d5e0*/  IMAD R22, R40, UR4, RZ ;  /* 0x0000000428167c24 */ /* 0x010fe4000f8e02ff */
[----:B------:R-:W-:-:S04]  /*1d5f0*/  IMAD.WIDE.U32 R26, R45, UR4, RZ ;  /* 0x000000042d1a7c25 */ /* 0x000fc8000f8e00ff */
[----:B------:R-:W-:Y:S01]  /*1d600*/  IMAD R23, R45, UR5, R22 ;  /* 0x000000052d177c24 */ /* 0x000fe2000f8e0216 */
[C---:B0123--:R-:W-:Y:S02]  /*1d610*/  LEA R24, P3, R26.reuse, UR8, 0x2 ;  /* 0x000000081a187c11 */ /* 0x04ffe4000f8610ff */
        /* <DEDUP_REMOVED lines=8> */
.L_x_1910:
[----:B------:R-:W-:Y:S05]  /*1d6a0*/  BSYNC.RECONVERGENT B0 ;  /* 0x0000000000007941 */ /* 0x000fea0003800200 */
.L_x_1909:
[----:B------:R-:W-:Y:S04]  /*1d6b0*/  BSSY.RECONVERGENT B0, `(.L_x_1911) ;  /* 0x0000012000007945 */ /* 0x000fe80003800200 */
[----:B------:R-:W-:Y:S05]  /*1d6c0*/  @P0 BRA `(.L_x_1912) ;  /* 0x0000000000400947 */ /* 0x000fea0003800000 */
[----:B------:R-:W0:Y:S01]  /*1d6d0*/  LDCU.64 UR4, c[0x0][0x5f0] ;  /* 0x0000be00ff0477ac */ /* 0x000e220008000a00 */
[----:B----4-:R-:W4:Y:S01]  /*1d6e0*/  F2I.FTZ.U32.TRUNC.NTZ R33, R7 ;  /* 0x0000000700217305 */ /* 0x010f22000021f000 */
[----:B------:R-:W1:Y:S01]  /*1d6f0*/  LDCU.64 UR8, c[0x0][0x520] ;  /* 0x0000a400ff0877ac */ /* 0x000e620008000a00 */
[----:B------:R-:W4:Y:S01]  /*1d700*/  LDCU.64 UR10, c[0x0][0x6c0] ;  /* 0x0000d800ff0a77ac */ /* 0x000f220008000a00 */
[----:B0-----:R-:W-:Y:S02]  /*1d710*/  IMAD R8, R32, UR4, RZ ;  /* 0x0000000420087c24 */ /* 0x001fe4000f8e02ff */
[----:B------:R-:W-:-:S04]  /*1d720*/  IMAD.WIDE.U32 R26, R35, UR4, RZ ;  /* 0x00000004231a7c25 */ /* 0x000fc8000f8e00ff */
[----:B------:R-:W-:Y:S01]  /*1d730*/  IMAD R23, R35, UR5, R8 ;  /* 0x0000000523177c24 */ /* 0x000fe2000f8e0208 */
[C---:B-123--:R-:W-:Y:S02]  /*1d740*/  LEA R24, P0, R26.reuse, UR8, 0x2 ;  /* 0x000000081a187c11 */ /* 0x04efe4000f8010ff */
[----:B----4-:R-:W-:Y:S02]  /*1d750*/  IADD3 R22, P3, PT, R26, UR10, RZ ;  /* 0x0000000a1a167c10 */ /* 0x010fe4000ff7e0ff */
[----:B------:R-:W-:Y:S01]  /*1d760*/  IADD3 R23, PT, PT, R27, R23, RZ ;  /* 0x000000171b177210 */ /* 0x000fe20007ffe0ff */
[----:B-----5:R-:W-:-:S03]  /*1d770*/  FMUL.FTZ R27, R7, R3 ;  /* 0x00000003071b7220 */ /* 0x020fc60000410000 */
[----:B------:R-:W-:Y:S01]  /*1d780*/  LEA.HI.X R25, R26, UR9, R23, 0x2, P0 ;  /* 0x000000091a197c11 */ /* 0x000fe200080f1417 */
[----:B------:R-:W-:Y:S01]  /*1d790*/  FMUL.FTZ R27, R38, R27 ;  /* 0x0000001b261b7220 */ /* 0x000fe20000410000 */
[----:B------:R-:W-:-:S04]  /*1d7a0*/  IADD3.X R23, PT, PT, R23, UR11, RZ, P3, !PT ;  /* 0x0000000b17177c10 */ /* 0x000fc80009ffe4ff */
[----:B------:R0:W-:Y:S04]  /*1d7b0*/  STG.E desc[UR6][R24.64], R27 ;  /* 0x0000001b18007986 */ /* 0x0001e8000c101906 */
[----:B------:R0:W-:Y:S02]  /*1d7c0*/  STG.E.U8 desc[UR6][R22.64], R33 ;  /* 0x0000002116007986 */ /* 0x0001e4000c101106 */
.L_x_1912:
[----:B------:R-:W-:Y:S05]  /*1d7d0*/  BSYNC.RECONVERGENT B0 ;  /* 0x0000000000007941 */ /* 0x000fea0003800200 */
.L_x_1911:
[----:B------:R-:W-:Y:S04]  /*1d7e0*/  BSSY.RECONVERGENT B0, `(.L_x_1913) ;  /* 0x0000012000007945 */ /* 0x000fe80003800200 */
[----:B------:R-:W-:Y:S05]  /*1d7f0*/  @P1 BRA `(.L_x_1914) ;  /* 0x0000000000401947 */ /* 0x000fea0003800000 */
[----:B------:R-:W0:Y:S01]  /*1d800*/  LDCU.64 UR4, c[0x0][0x5f0] ;  /* 0x0000be00ff0477ac */ /* 0x000e220008000a00 */
[----:B------:R-:W1:Y:S01]  /*1d810*/  LDCU.64 UR8, c[0x0][0x520] ;  /* 0x0000a400ff0877ac */ /* 0x000e620008000a00 */
[----:B------:R-:W1:Y:S01]  /*1d820*/  LDCU.64 UR10, c[0x0][0x6c0] ;  /* 0x0000d800ff0a77ac */ /* 0x000e620008000a00 */
[----:B0-----:R-:W-:Y:S02]  /*1d830*/  IMAD R30, R30, UR4, RZ ;  /* 0x000000041e1e7c24 */ /* 0x001fe4000f8e02ff */
[----:B----4-:R-:W-:-:S04]  /*1d840*/  IMAD.WIDE.U32 R26, R31, UR4, RZ ;  /* 0x000000041f1a7c25 */ /* 0x010fc8000f8e00ff */
[----:B------:R-:W-:Y:S01]  /*1d850*/  IMAD R7, R31, UR5, R30 ;  /* 0x000000051f077c24 */ /* 0x000fe2000f8e021e */
[C---:B-123--:R-:W-:Y:S01]  /*1d860*/  LEA R24, P0, R26.reuse, UR8, 0x2 ;  /* 0x000000081a187c11 */ /* 0x04efe2000f8010ff */
[----:B------:R-:W0:Y:S01]  /*1d870*/  F2I.FTZ.U32.TRUNC.NTZ R31, R6 ;  /* 0x00000006001f7305 */ /* 0x000e22000021f000 */
[----:B------:R-:W-:Y:S01]  /*1d880*/  IADD3 R22, P1, PT, R26, UR10, RZ ;  /* 0x0000000a1a167c10 */ /* 0x000fe2000ff3e0ff */
[----:B------:R-:W-:Y:S02]  /*1d890*/  IMAD.IADD R7, R27, 0x1, R7 ;  /* 0x000000011b077824 */ /* 0x000fe400078e0207 */
[----:B-----5:R-:W-:-:S03]  /*1d8a0*/  FMUL.FTZ R27, R6, R2 ;  /* 0x00000002061b7220 */ /* 0x020fc60000410000 */
[----:B------:R-:W-:Y:S01]  /*1d8b0*/  LEA.HI.X R25, R26, UR9, R7, 0x2, P0 ;  /* 0x000000091a197c11 */ /* 0x000fe200080f1407 */
[----:B------:R-:W-:Y:S01]  /*1d8c0*/  FMUL.FTZ R27, R38, R27 ;  /* 0x0000001b261b7220 */ /* 0x000fe20000410000 */
[----:B------:R-:W-:-:S04]  /*1d8d0*/  IADD3.X R23, PT, PT, R7, UR11, RZ, P1, !PT ;  /* 0x0000000b07177c10 */ /* 0x000fc80008ffe4ff */
[----:B------:R1:W-:Y:S04]  /*1d8e0*/  STG.E desc[UR6][R24.64], R27 ;  /* 0x0000001b18007986 */ /* 0x0003e8000c101906 */
[----:B0-----:R1:W-:Y:S02]  /*1d8f0*/  STG.E.U8 desc[UR6][R22.64], R31 ;  /* 0x0000001f16007986 */ /* 0x0013e4000c101106 */
.L_x_1914:
[----:B------:R-:W-:Y:S05]  /*1d900*/  BSYNC.RECONVERGENT B0 ;  /* 0x0000000000007941 */ /* 0x000fea0003800200 */
.L_x_1913:
[----:B------:R-:W-:Y:S05]  /*1d910*/  @P2 BRA `(.L_x_1858) ;  /* 0x0000000000402947 */ /* 0x000fea0003800000 */
[----:B------:R-:W2:Y:S01]  /*1d920*/  LDCU.64 UR4, c[0x0][0x5f0] ;  /* 0x0000be00ff0477ac */ /* 0x000ea20008000a00 */
[----:B01--4-:R-:W0:Y:S01]  /*1d930*/  F2I.FTZ.U32.TRUNC.NTZ R27, R5 ;  /* 0x00000005001b7305 */ /* 0x013e22000021f000 */
[----:B------:R-:W1:Y:S01]  /*1d940*/  LDCU.64 UR8, c[0x0][0x520] ;  /* 0x0000a400ff0877ac */ /* 0x000e620008000a00 */
[----:B------:R-:W4:Y:S01]  /*1d950*/  LDCU.64 UR10, c[0x0][0x6c0] ;  /* 0x0000d800ff0a77ac */ /* 0x000f220008000a00 */
[----:B--2---:R-:W-:Y:S02]  /*1d960*/  IMAD R28, R28, UR4, RZ ;  /* 0x000000041c1c7c24 */ /* 0x004fe4000f8e02ff */
[----:B---3--:R-:W-:-:S04]  /*1d970*/  IMAD.WIDE.U32 R24, R29, UR4, RZ ;  /* 0x000000041d187c25 */ /* 0x008fc8000f8e00ff */
[----:B------:R-:W-:Y:S01]  /*1d980*/  IMAD R23, R29, UR5, R28 ;  /* 0x000000051d177c24 */ /* 0x000fe2000f8e021c */
[C---:B-1----:R-:W-:Y:S02]  /*1d990*/  LEA R6, P0, R24.reuse, UR8, 0x2 ;  /* 0x0000000818067c11 */ /* 0x042fe4000f8010ff */
[----:B----4-:R-:W-:Y:S02]  /*1d9a0*/  IADD3 R22, P1, PT, R24, UR10, RZ ;  /* 0x0000000a18167c10 */ /* 0x010fe4000ff3e0ff */
[----:B------:R-:W-:Y:S01]  /*1d9b0*/  IADD3 R23, PT, PT, R25, R23, RZ ;  /* 0x0000001719177210 */ /* 0x000fe20007ffe0ff */
[----:B-----5:R-:W-:-:S03]  /*1d9c0*/  FMUL.FTZ R25, R5, R0 ;  /* 0x0000000005197220 */ /* 0x020fc60000410000 */
[----:B------:R-:W-:Y:S01]  /*1d9d0*/  LEA.HI.X R7, R24, UR9, R23, 0x2, P0 ;  /* 0x0000000918077c11 */ /* 0x000fe200080f1417 */
[----:B------:R-:W-:Y:S01]  /*1d9e0*/  FMUL.FTZ R25, R38, R25 ;  /* 0x0000001926197220 */ /* 0x000fe20000410000 */
[----:B------:R-:W-:-:S04]  /*1d9f0*/  IADD3.X R23, PT, PT, R23, UR11, RZ, P1, !PT ;  /* 0x0000000b17177c10 */ /* 0x000fc80008ffe4ff */
[----:B------:R1:W-:Y:S04]  /*1da00*/  STG.E desc[UR6][R6.64], R25 ;  /* 0x0000001906007986 */ /* 0x0003e8000c101906 */
[----:B0-----:R1:W-:Y:S02]  /*1da10*/  STG.E.U8 desc[UR6][R22.64], R27 ;  /* 0x0000001b16007986 */ /* 0x0013e4000c101106 */
.L_x_1858:
        /* <DEDUP_REMOVED lines=8> */
        .weak           $__internal_20_$__cuda_sm20_dblrcp_rn_slowpath_v3
        .type           $__internal_20_$__cuda_sm20_dblrcp_rn_slowpath_v3,@function
        .size           $__internal_20_$__cuda_sm20_dblrcp_rn_slowpath_v3,($__internal_21_$__cuda_sm20_div_u64 - $__internal_20_$__cuda_sm20_dblrcp_rn_slowpath_v3)
$__internal_20_$__cuda_sm20_dblrcp_rn_slowpath_v3:
        /* <DEDUP_REMOVED lines=55> */
.L_x_1918:
        /* <DEDUP_REMOVED lines=34> */
.L_x_1916:
[----:B------:R-:W-:Y:S02]  /*1e030*/  LOP3.LUT R7, R5, 0x80000, RZ, 0xfc, !PT ;  /* 0x0008000005077812 */ /* 0x000fe400078efcff */
[----:B------:R-:W-:-:S07]  /*1e040*/  MOV R6, R4 ;  /* 0x0000000400067202 */ /* 0x000fce0000000f00 */
.L_x_1917:
[----:B------:R-:W-:-:S04]  /*1e050*/  IMAD.MOV.U32 R3, RZ, RZ, 0x0 ;  /* 0x00000000ff037424 */ /* 0x000fc800078e00ff */
[----:B------:R-:W-:Y:S05]  /*1e060*/  RET.REL.NODEC R2 `(_ZN2at6native43_GLOBAL__N__7cc8d1ed_10_Dropout_cu_0e96ed3820fused_dropout_kernelIffmLin1ELin1EhEEvNS_4cuda6detail10TensorInfoIKT_T1_EENS5_IS6_S8_EENS5_IT4_S8_EES8_T0_NS_15PhiloxCudaStateE) ;  /* 0xfffffe1c02e47950 */ /* 0x000fea0003c3ffff */
        .weak           $__internal_21_$__cuda_sm20_div_u64
        .type           $__internal_21_$__cuda_sm20_div_u64,@function
        .size           $__internal_21_$__cuda_sm20_div_u64,(.L_x_14014 - $__internal_21_$__cuda_sm20_div_u64)
$__internal_21_$__cuda_sm20_div_u64:
        /* <DEDUP_REMOVED lines=72> */
[----:B------:R-:W-:Y:S06]  /*1e4f0*/  RET.REL.NODEC R26 `(_ZN2at6native43_GLOBAL__N__7cc8d1ed_10_Dropout_cu_0e96ed3820fused_dropout_kernelIffmLin1ELin1EhEEvNS_4cuda6detail10TensorInfoIKT_T1_EENS5_IS6_S8_EENS5_IT4_S8_EES8_T0_NS_15PhiloxCudaStateE) ;  /* 0xfffffe181ac07950 */ /* 0x000fec0003c3ffff */
.L_x_1919:
        /* <DEDUP_REMOVED lines=16> */
.L_x_14014:


//--------------------- .text._ZN2at6native43_GLOBAL__N__7cc8d1ed_10_Dropout_cu_0e96ed3820fused_dropout_kernelIffmLin1ELi1EhEEvNS_4cuda6detail10TensorInfoIKT_T1_EENS5_IS6_S8_EENS5_IT4_S8_EES8_T0_NS_15PhiloxCudaStateE --------------------------
	.section	.text._ZN2at6native43_GLOBAL__N__7cc8d1ed_10_Dropout_cu_0e96ed3820fused_dropout_kernelIffmLin1ELi1EhEEvNS_4cuda6detail10TensorInfoIKT_T1_EENS5_IS6_S8_EENS5_IT4_S8_EES8_T0_NS_15PhiloxCudaStateE,"ax",@progbits
	.align	128
.text._ZN2at6native43_GLOBAL__N__7cc8d1ed_10_Dropout_cu_0e96ed3820fused_dropout_kernelIffmLin1ELi1EhEEvNS_4cuda6detail10TensorInfoIKT_T1_EENS5_IS6_S8_EENS5_IT4_S8_EES8_T0_NS_15PhiloxCudaStateE:
        .type           _ZN2at6native43_GLOBAL__N__7cc8d1ed_10_Dropout_cu_0e96ed3820fused_dropout_kernelIffmLin1ELi1EhEEvNS_4cuda6detail10TensorInfoIKT_T1_EENS5_IS6_S8_EENS5_IT4_S8_EES8_T0_NS_15PhiloxCudaStateE,@function
        .size           _ZN2at6native43_GLOBAL__N__7cc8d1ed_10_Dropout_cu_0e96ed3820fused_dropout_kernelIffmLin1ELi1EhEEvNS_4cuda6detail10TensorInfoIKT_T1_EENS5_IS6_S8_EENS5_IT4_S8_EES8_T0_NS_15PhiloxCudaStateE,(.L_x_14017 - _ZN2at6native43_GLOBAL__N__7cc8d1ed_10_Dropout_cu_0e96ed3820fused_dropout_kernelIffmLin1ELi1EhEEvNS_4cuda6detail10TensorInfoIKT_T1_EENS5_IS6_S8_EENS5_IT4_S8_EES8_T0_NS_15PhiloxCudaStateE)
        .other          _ZN2at6native43_GLOBAL__N__7cc8d1ed_10_Dropout_cu_0e96ed3820fused_dropout_kernelIffmLin1ELi1EhEEvNS_4cuda6detail10TensorInfoIKT_T1_EENS5_IS6_S8_EENS5_IT4_S8_EES8_T0_NS_15PhiloxCudaStateE,@"STO_CUDA_ENTRY STV_DEFAULT"
_ZN2at6native43_GLOBAL__N__7cc8d1ed_10_Dropout_cu_0e96ed3820fused_dropout_kernelIffmLin1ELi1EhEEvNS_4cuda6detail10TensorInfoIKT_T1_EENS5_IS6_S8_EENS5_IT4_S8_EES8_T0_NS_15PhiloxCudaStateE:
        /* <DEDUP_REMOVED lines=110> */
[----:B------:R-:W-:Y:S05]  /*06e0*/  CALL.REL.NOINC `($__internal_22_$__cuda_sm20_dblrcp_rn_slowpath_v3) ;  /* 0x000000ec00b47944 */ /* 0x000fea0003c00000 */
.L_x_1920:
        /* <DEDUP_REMOVED lines=37> */
.L_x_1921:
[----:B------:R-:W-:Y:S01]  /*0940*/  IMAD.U32 R38, RZ, RZ, UR4 ;  /* 0x00000004ff267e24 */ /* 0x000fe2000f8e00ff */
[----:B------:R-:W-:Y:S01]  /*0950*/  MOV R39, UR5 ;  /* 0x0000000500277c02 */ /* 0x000fe20008000f00 */
[----:B------:R-:W-:Y:S01]  /*0960*/  IMAD.MOV.U32 R26, RZ, RZ, R10 ;  /* 0x000000ffff1a7224 */ /* 0x000fe200078e000a */
[----:B------:R-:W-:Y:S02]  /*0970*/  MOV R25, RZ ;  /* 0x000000ff00197202 */ /* 0x000fe40000000f00 */
[----:B------:R-:W-:-:S07]  /*0980*/  MOV R24, 0x9a0 ;  /* 0x000009a000187802 */ /* 0x000fce0000000f00 */
[----:B------:R-:W-:Y:S05]  /*0990*/  CALL.REL.NOINC `($__internal_23_$__cuda_sm20_div_u64) ;  /* 0x000000f000807944 */ /* 0x000fea0003c00000 */
.L_x_1922:
        /* <DEDUP_REMOVED lines=22> */
.L_x_2143:
        /* <DEDUP_REMOVED lines=13> */
.L_x_1924:
[----:B------:R-:W-:Y:S05]  /*0bd0*/  BSYNC.RECONVERGENT B0 ;  /* 0x0000000000007941 */ /* 0x000fea0003800200 */
.L_x_1923:
        /* <DEDUP_REMOVED lines=69> */
.L_x_1925:
        /* <DEDUP_REMOVED lines=9> */
.L_x_1926:
        /* <DEDUP_REMOVED lines=30> */
.L_x_1956:
        /* <DEDUP_REMOVED lines=32> */
.L_x_1933:
[----:B------:R-:W-:Y:S01]  /*14a0*/  MOV R26, R48 ;  /* 0x00000030001a7202 */ /* 0x000fe20000000f00 */
[----:B------:R-:W-:Y:S01]  /*14b0*/  IMAD.MOV.U32 R25, RZ, RZ, R49 ;  /* 0x000000ffff197224 */ /* 0x000fe200078e0031 */
[----:B------:R-:W-:-:S07]  /*14c0*/  MOV R24, 0x14e0 ;  /* 0x000014e000187802 */ /* 0x000fce0000000f00 */
[----:B------:R-:W-:Y:S05]  /*14d0*/  CALL.REL.NOINC `($__internal_23_$__cuda_sm20_div_u64) ;  /* 0x000000e400b07944 */ /* 0x000fea0003c00000 */
        /* <DEDUP_REMOVED lines=8> */
.L_x_1934:
[----:B------:R-:W-:Y:S05]  /*1560*/  BSYNC.RECONVERGENT B2 ;  /* 0x0000000000027941 */ /* 0x000fea0003800200 */
.L_x_1932:
        /* <DEDUP_REMOVED lines=38> */
.L_x_1936:
[----:B------:R-:W-:Y:S01]  /*17d0*/  MOV R38, R52 ;  /* 0x0000003400267202 */ /* 0x000fe20000000f00 */
[----:B------:R-:W-:Y:S01]  /*17e0*/  IMAD.MOV.U32 R39, RZ, RZ, R53 ;  /* 0x000000ffff277224 */ /* 0x000fe200078e0035 */
[----:B------:R-:W-:Y:S01]  /*17f0*/  MOV R26, R54 ;  /* 0x00000036001a7202 */ /* 0x000fe20000000f00 */
[----:B------:R-:W-:Y:S01]  /*1800*/  IMAD.MOV.U32 R25, RZ, RZ, R55 ;  /* 0x000000ffff197224 */ /* 0x000fe200078e0037 */
[----:B------:R-:W-:-:S07]  /*1810*/  MOV R24, 0x1830 ;  /* 0x0000183000187802 */ /* 0x000fce0000000f00 */
[----:B------:R-:W-:Y:S05]  /*1820*/  CALL.REL.NOINC `($__internal_23_$__cuda_sm20_div_u64) ;  /* 0x000000e000dc7944 */ /* 0x000fea0003c00000 */
        /* <DEDUP_REMOVED lines=11> */
.L_x_1937:
[----:B------:R-:W-:Y:S05]  /*18e0*/  BSYNC.RECONVERGENT B2 ;  /* 0x0000000000027941 */ /* 0x000fea0003800200 */
.L_x_1935:
        /* <DEDUP_REMOVED lines=39> */
.L_x_1939:
        /* <DEDUP_REMOVED lines=17> */
.L_x_1940:
[----:B------:R-:W-:Y:S05]  /*1c70*/  BSYNC.RECONVERGENT B2 ;  /* 0x0000000000027941 */ /* 0x000fea0003800200 */
.L_x_1938:
        /* <DEDUP_REMOVED lines=38> */
.L_x_1942:
[----:B------:R-:W-:Y:S01]  /*1ee0*/  IMAD.MOV.U32 R38, RZ, RZ, R48 ;  /* 0x000000ffff267224 */ /* 0x000fe200078e0030 */
[----:B------:R-:W-:Y:S01]  /*1ef0*/  MOV R39, R49 ;  /* 0x0000003100277202 */ /* 0x000fe20000000f00 */
[----:B------:R-:W-:Y:S01]  /*1f00*/  IMAD.MOV.U32 R26, RZ, RZ, R52 ;  /* 0x000000ffff1a7224 */ /* 0x000fe200078e0034 */
[----:B------:R-:W-:Y:S02]  /*1f10*/  MOV R25, R53 ;  /* 0x0000003500197202 */ /* 0x000fe40000000f00 */
[----:B------:R-:W-:-:S07]  /*1f20*/  MOV R24, 0x1f40 ;  /* 0x00001f4000187802 */ /* 0x000fce0000000f00 */
[----:B------:R-:W-:Y:S05]  /*1f30*/  CALL.REL.NOINC `($__internal_23_$__cuda_sm20_div_u64) ;  /* 0x000000dc00187944 */ /* 0x000fea0003c00000 */
        /* <DEDUP_REMOVED lines=11> */
.L_x_1943:
[----:B------:R-:W-:Y:S05]  /*1ff0*/  BSYNC.RECONVERGENT B2 ;  /* 0x0000000000027941 */ /* 0x000fea0003800200 */
.L_x_1941:
        /* <DEDUP_REMOVED lines=39> */
.L_x_1945:
        /* <DEDUP_REMOVED lines=17> */
.L_x_1946:
[----:B------:R-:W-:Y:S05]  /*2380*/  BSYNC.RECONVERGENT B2 ;  /* 0x0000000000027941 */ /* 0x000fea0003800200 */
.L_x_1944:
        /* <DEDUP_REMOVED lines=39> */
.L_x_1948:
        /* <DEDUP_REMOVED lines=17> */
.L_x_1949:
[----:B------:R-:W-:Y:S05]  /*2710*/  BSYNC.RECONVERGENT B2 ;  /* 0x0000000000027941 */ /* 0x000fea0003800200 */
.L_x_1947:
        /* <DEDUP_REMOVED lines=39> */
.L_x_1951:
        /* <DEDUP_REMOVED lines=17> */
.L_x_1952:
[----:B------:R-:W-:Y:S05]  /*2aa0*/  BSYNC.RECONVERGENT B2 ;  /* 0x0000000000027941 */ /* 0x000fea0003800200 */
.L_x_1950:
        /* <DEDUP_REMOVED lines=38> */
.L_x_1954:
        /* <DEDUP_REMOVED lines=17> */
.L_x_1955:
[----:B------:R-:W-:Y:S05]  /*2e20*/  BSYNC.RECONVERGENT B2 ;  /* 0x0000000000027941 */ /* 0x000fea0003800200 */
.L_x_1953:
        /* <DEDUP_REMOVED lines=11> */
.L_x_1931:
        /* <DEDUP_REMOVED lines=35> */
.L_x_1960:
[----:B------:R-:W-:Y:S01]  /*3110*/  MOV R26, R48 ;  /* 0x00000030001a7202 */ /* 0x000fe20000000f00 */
[----:B------:R-:W-:Y:S01]  /*3120*/  IMAD.MOV.U32 R25, RZ, RZ, R49 ;  /* 0x000000ffff197224 */ /* 0x000fe200078e0031 */
[----:B------:R-:W-:-:S07]  /*3130*/  MOV R24, 0x3150 ;  /* 0x0000315000187802 */ /* 0x000fce0000000f00 */
[----:B------:R-:W-:Y:S05]  /*3140*/  CALL.REL.NOINC `($__internal_23_$__cuda_sm20_div_u64) ;  /* 0x000000c800947944 */ /* 0x000fea0003c00000 */
        /* <DEDUP_REMOVED lines=8> */
.L_x_1961:
[----:B------:R-:W-:Y:S05]  /*31d0*/  BSYNC.RECONVERGENT B2 ;  /* 0x0000000000027941 */ /* 0x000fea0003800200 */
.L_x_1959:
        /* <DEDUP_REMOVED lines=38> */
.L_x_1963:
        /* <DEDUP_REMOVED lines=17> */
.L_x_1964:
[----:B------:R-:W-:Y:S05]  /*3550*/  BSYNC.RECONVERGENT B2 ;  /* 0x0000000000027941 */ /* 0x000fea0003800200 */
.L_x_1962:
        /* <DEDUP_REMOVED lines=39> */
.L_x_1966:
        /* <DEDUP_REMOVED lines=17> */
.L_x_1967:
[----:B------:R-:W-:Y:S05]  /*38e0*/  BSYNC.RECONVERGENT B2 ;  /* 0x0000000000027941 */ /* 0x000fea0003800200 */
.L_x_1965:
        /* <DEDUP_REMOVED lines=38> */
.L_x_1969:
        /* <DEDUP_REMOVED lines=17> */
.L_x_1970:
[----:B------:R-:W-:Y:S05]  /*3c60*/  BSYNC.RECONVERGENT B2 ;  /* 0x0000000000027941 */ /* 0x000fea0003800200 */
.L_x_1968:
        /* <DEDUP_REMOVED lines=8> */
.L_x_1958:
        /* <DEDUP_REMOVED lines=37> */
.L_x_1973:
[----:B------:R-:W-:Y:S01]  /*3f40*/  IMAD.MOV.U32 R26, RZ, RZ, R48 ;  /* 0x000000ffff1a7224 */ /* 0x000fe200078e0030 */
[----:B------:R-:W-:Y:S02]  /*3f50*/  MOV R25, R49 ;  /* 0x0000003100197202 */ /* 0x000fe40000000f00 */
[----:B------:R-:W-:-:S07]  /*3f60*/  MOV R24, 0x3f80 ;  /* 0x00003f8000187802 */ /* 0x000fce0000000f00 */
[----:B------:R-:W-:Y:S05]  /*3f70*/  CALL.REL.NOINC `($__internal_23_$__cuda_sm20_div_u64) ;  /* 0x000000bc00087944 */ /* 0x000fea0003c00000 */
        /* <DEDUP_REMOVED lines=8> */
.L_x_1974:
[----:B------:R-:W-:Y:S05]  /*4000*/  BSYNC.RECONVERGENT B2 ;  /* 0x0000000000027941 */ /* 0x000fea0003800200 */
.L_x_1972:
        /* <DEDUP_REMOVED lines=37> */
.L_x_1976:
        /* <DEDUP_REMOVED lines=17> */
.L_x_1977:
[----:B------:R-:W-:Y:S05]  /*4370*/  BSYNC.RECONVERGENT B2 ;  /* 0x0000000000027941 */ /* 0x000fea0003800200 */
.L_x_1975:
        /* <DEDUP_REMOVED lines=8> */
.L_x_1971:
        /* <DEDUP_REMOVED lines=35> */
.L_x_1979:
[----:B------:R-:W-:Y:S01]  /*4630*/  MOV R26, R48 ;  /* 0x00000030001a7202 */ /* 0x000fe20000000f00 */
[----:B------:R-:W-:Y:S01]  /*4640*/  IMAD.MOV.U32 R25, RZ, RZ, R49 ;  /* 0x000000ffff197224 */ /* 0x000fe200078e0031 */
[----:B------:R-:W-:-:S07]  /*4650*/  MOV R24, 0x4670 ;  /* 0x0000467000187802 */ /* 0x000fce0000000f00 */
[----:B------:R-:W-:Y:S05]  /*4660*/  CALL.REL.NOINC `($__internal_23_$__cuda_sm20_div_u64) ;  /* 0x000000b4004c7944 */ /* 0x000fea0003c00000 */
        /* <DEDUP_REMOVED lines=9> */
.L_x_1980:
[----:B------:R-:W-:Y:S05]  /*4700*/  BSYNC.RECONVERGENT B2 ;  /* 0x0000000000027941 */ /* 0x000fea0003800200 */
.L_x_1978:
[----:B------:R-:W-:Y:S02]  /*4710*/  UMOV UR5, 0xd0 ;  /* 0x000000d000057882 */ /* 0x000fe40000000000 */
[----:B------:R-:W-:-:S06]  /*4720*/  LEA R24, R35, UR5, 0x3 ;  /* 0x0000000523187c11 */ /* 0x000fcc000f8e18ff */
[----:B------:R-:W0:Y:S02]  /*4730*/  LDC.64 R24, c[0x0][R24+0x380] ;  /* 0x0000e00018187b82 */ /* 0x000e240000000a00 */
[-C--:B0-----:R-:W-:Y:S02]  /*4740*/  IMAD R25, R25, R49.reuse, RZ ;  /* 0x0000003119197224 */ /* 0x081fe400078e02ff */
[----:B------:R-:W-:-:S04]  /*4750*/  IMAD.WIDE.U32 R36, R24, R49, R36 ;  /* 0x0000003118247225 */ /* 0x000fc800078e0024 */
[----:B------:R-:W-:-:S04]  /*4760*/  IMAD R25, R24, R29, R25 ;  /* 0x0000001d18197224 */ /* 0x000fc800078e0219 */
[----:B------:R-:W-:-:S07]  /*4770*/  IMAD.IADD R37, R37, 0x1, R25 ;  /* 0x0000000125257824 */ /* 0x000fce00078e0219 */
.L_x_1957:
        /* <DEDUP_REMOVED lines=9> */
.L_x_1930:
[----:B------:R-:W-:Y:S05]  /*4810*/  BSYNC.RECONVERGENT B1 ;  /* 0x0000000000017941 */ /* 0x000fea0003800200 */
.L_x_1929:
        /* <DEDUP_REMOVED lines=15> */
.L_x_2008:
        /* <DEDUP_REMOVED lines=30> */
.L_x_1985:
[----:B0-----:R-:W-:Y:S01]  /*4af0*/  MOV R26, R48 ;  /* 0x00000030001a7202 */ /* 0x001fe20000000f00 */
[----:B------:R-:W-:Y:S01]  /*4b00*/  IMAD.MOV.U32 R25, RZ, RZ, R49 ;  /* 0x000000ffff197224 */ /* 0x000fe200078e0031 */
[----:B------:R-:W-:-:S07]  /*4b10*/  MOV R24, 0x4b30 ;  /* 0x00004b3000187802 */ /* 0x000fce0000000f00 */
[----:B-----5:R-:W-:Y:S05]  /*4b20*/  CALL.REL.NOINC `($__internal_23_$__cuda_sm20_div_u64) ;  /* 0x000000b0001c7944 */ /* 0x020fea0003c00000 */
        /* <DEDUP_REMOVED lines=8> */
.L_x_1986:
[----:B------:R-:W-:Y:S05]  /*4bb0*/  BSYNC.RECONVERGENT B2 ;  /* 0x0000000000027941 */ /* 0x000fea0003800200 */
.L_x_1984:
        /* <DEDUP_REMOVED lines=38> */
.L_x_1988:
[----:B------:R-:W-:Y:S01]  /*4e20*/  MOV R38, R52 ;  /* 0x0000003400267202 */ /* 0x000fe20000000f00 */
[----:B------:R-:W-:Y:S01]  /*4e30*/  IMAD.MOV.U32 R39, RZ, RZ, R53 ;  /* 0x000000ffff277224 */ /* 0x000fe200078e0035 */
[----:B------:R-:W-:Y:S01]  /*4e40*/  MOV R26, R56 ;  /* 0x00000038001a7202 */ /* 0x000fe20000000f00 */
[----:B------:R-:W-:Y:S01]  /*4e50*/  IMAD.MOV.U32 R25, RZ, RZ, R57 ;  /* 0x000000ffff197224 */ /* 0x000fe200078e0039 */
[----:B------:R-:W-:-:S07]  /*4e60*/  MOV R24, 0x4e80 ;  /* 0x00004e8000187802 */ /* 0x000fce0000000f00 */
[----:B-----5:R-:W-:Y:S05]  /*4e70*/  CALL.REL.NOINC `($__internal_23_$__cuda_sm20_div_u64) ;  /* 0x000000ac00487944 */ /* 0x020fea0003c00000 */
        /* <DEDUP_REMOVED lines=11> */
.L_x_1989:
[----:B------:R-:W-:Y:S05]  /*4f30*/  BSYNC.RECONVERGENT B2 ;  /* 0x0000000000027941 */ /* 0x000fea0003800200 */
.L_x_1987:
        /* <DEDUP_REMOVED lines=39> */
.L_x_1991:
        /* <DEDUP_REMOVED lines=17> */
.L_x_1992:
[----:B------:R-:W-:Y:S05]  /*52c0*/  BSYNC.RECONVERGENT B2 ;  /* 0x0000000000027941 */ /* 0x000fea0003800200 */
.L_x_1990:
        /* <DEDUP_REMOVED lines=39> */
.L_x_1994:
        /* <DEDUP_REMOVED lines=17> */
.L_x_1995:
[----:B------:R-:W-:Y:S05]  /*5650*/  BSYNC.RECONVERGENT B2 ;  /* 0x0000000000027941 */ /* 0x000fea0003800200 */
.L_x_1993:
        /* <DEDUP_REMOVED lines=39> */
.L_x_1997:
        /* <DEDUP_REMOVED lines=17> */
.L_x_1998:
[----:B------:R-:W-:Y:S05]  /*59e0*/  BSYNC.RECONVERGENT B2 ;  /* 0x0000000000027941 */ /* 0x000fea0003800200 */
.L_x_1996:
        /* <DEDUP_REMOVED lines=39> */
.L_x_2000:
        /* <DEDUP_REMOVED lines=17> */
.L_x_2001:
[----:B------:R-:W-:Y:S05]  /*5d70*/  BSYNC.RECONVERGENT B2 ;  /* 0x0000000000027941 */ /* 0x000fea0003800200 */
.L_x_1999:
        /* <DEDUP_REMOVED lines=39> */
.L_x_2003:
        /* <DEDUP_REMOVED lines=17> */
.L_x_2004:
[----:B------:R-:W-:Y:S05]  /*6100*/  BSYNC.RECONVERGENT B2 ;  /* 0x0000000000027941 */ /* 0x000fea0003800200 */
.L_x_2002:
        /* <DEDUP_REMOVED lines=38> */
.L_x_2006:
[----:B------:R-:W-:Y:S01]  /*6370*/  IMAD.MOV.U32 R38, RZ, RZ, R48 ;  /* 0x000000ffff267224 */ /* 0x000fe200078e0030 */
[----:B------:R-:W-:Y:S01]  /*6380*/  MOV R39, R49 ;  /* 0x0000003100277202 */ /* 0x000fe20000000f00 */
[----:B------:R-:W-:Y:S01]  /*6390*/  IMAD.MOV.U32 R26, RZ, RZ, R52 ;  /* 0x000000ffff1a7224 */ /* 0x000fe200078e0034 */
[----:B------:R-:W-:Y:S02]  /*63a0*/  MOV R25, R53 ;  /* 0x0000003500197202 */ /* 0x000fe40000000f00 */
[----:B------:R-:W-:-:S07]  /*63b0*/  MOV R24, 0x63d0 ;  /* 0x000063d000187802 */ /* 0x000fce0000000f00 */
[----:B-----5:R-:W-:Y:S05]  /*63c0*/  CALL.REL.NOINC `($__internal_23_$__cuda_sm20_div_u64) ;  /* 0x0000009400f47944 */ /* 0x020fea0003c00000 */
        /* <DEDUP_REMOVED lines=11> */
.L_x_2007:
[----:B------:R-:W-:Y:S05]  /*6480*/  BSYNC.RECONVERGENT B2 ;  /* 0x0000000000027941 */ /* 0x000fea0003800200 */
.L_x_2005:
        /* <DEDUP_REMOVED lines=14> */
.L_x_1983:
        /* <DEDUP_REMOVED lines=35> */
.L_x_2012:
[----:B0-----:R-:W-:Y:S01]  /*67a0*/  MOV R26, R48 ;  /* 0x00000030001a7202 */ /* 0x001fe20000000f00 */
[----:B------:R-:W-:Y:S01]  /*67b0*/  IMAD.MOV.U32 R25, RZ, RZ, R49 ;  /* 0x000000ffff197224 */ /* 0x000fe200078e0031 */
[----:B------:R-:W-:-:S07]  /*67c0*/  MOV R24, 0x67e0 ;  /* 0x000067e000187802 */ /* 0x000fce0000000f00 */
[----:B-----5:R-:W-:Y:S05]  /*67d0*/  CALL.REL.NOINC `($__internal_23_$__cuda_sm20_div_u64) ;  /* 0x0000009000f07944 */ /* 0x020fea0003c00000 */
        /* <DEDUP_REMOVED lines=8> */
.L_x_2013:
[----:B------:R-:W-:Y:S05]  /*6860*/  BSYNC.RECONVERGENT B2 ;  /* 0x0000000000027941 */ /* 0x000fea0003800200 */
.L_x_2011:
        /* <DEDUP_REMOVED lines=38> */
.L_x_2015:
        /* <DEDUP_REMOVED lines=17> */
.L_x_2016:
[----:B------:R-:W-:Y:S05]  /*6be0*/  BSYNC.RECONVERGENT B2 ;  /* 0x0000000000027941 */ /* 0x000fea0003800200 */
.L_x_2014:
        /* <DEDUP_REMOVED lines=39> */
.L_x_2018:
        /* <DEDUP_REMOVED lines=17> */
.L_x_2019:
[----:B------:R-:W-:Y:S05]  /*6f70*/  BSYNC.RECONVERGENT B2 ;  /* 0x0000000000027941 */ /* 0x000fea0003800200 */
.L_x_2017:
        /* <DEDUP_REMOVED lines=38> */
.L_x_2021:
        /* <DEDUP_REMOVED lines=17> */
.L_x_2022:
[----:B------:R-:W-:Y:S05]  /*72f0*/  BSYNC.RECONVERGENT B2 ;  /* 0x0000000000027941 */ /* 0x000fea0003800200 */
.L_x_2020:
        /* <DEDUP_REMOVED lines=8> */
.L_x_2010:
        /* <DEDUP_REMOVED lines=37> */
.L_x_2025:
[----:B0-----:R-:W-:Y:S01]  /*75d0*/  IMAD.MOV.U32 R26, RZ, RZ, R48 ;  /* 0x000000ffff1a7224 */ /* 0x001fe200078e0030 */
[----:B------:R-:W-:Y:S02]  /*75e0*/  MOV R25, R49 ;  /* 0x0000003100197202 */ /* 0x000fe40000000f00 */
[----:B------:R-:W-:-:S07]  /*75f0*/  MOV R24, 0x7610 ;  /* 0x0000761000187802 */ /* 0x000fce0000000f00 */
[----:B-----5:R-:W-:Y:S05]  /*7600*/  CALL.REL.NOINC `($__internal_23_$__cuda_sm20_div_u64) ;  /* 0x0000008400647944 */ /* 0x020fea0003c00000 */
        /* <DEDUP_REMOVED lines=8> */
.L_x_2026:
[----:B------:R-:W-:Y:S05]  /*7690*/  BSYNC.RECONVERGENT B2 ;  /* 0x0000000000027941 */ /* 0x000fea0003800200 */
.L_x_2024:
        /* <DEDUP_REMOVED lines=37> */
.L_x_2028:
        /* <DEDUP_REMOVED lines=17> */
.L_x_2029:
[----:B------:R-:W-:Y:S05]  /*7a00*/  BSYNC.RECONVERGENT B2 ;  /* 0x0000000000027941 */ /* 0x000fea0003800200 */
.L_x_2027:
        /* <DEDUP_REMOVED lines=8> */
.L_x_2023:
        /* <DEDUP_REMOVED lines=35> */
.L_x_2031:
[----:B0-----:R-:W-:Y:S01]  /*7cc0*/  MOV R26, R48 ;  /* 0x00000030001a7202 */ /* 0x001fe20000000f00 */
[----:B------:R-:W-:Y:S01]  /*7cd0*/  IMAD.MOV.U32 R25, RZ, RZ, R49 ;  /* 0x000000ffff197224 */ /* 0x000fe200078e0031 */
[----:B------:R-:W-:-:S07]  /*7ce0*/  MOV R24, 0x7d00 ;  /* 0x00007d0000187802 */ /* 0x000fce0000000f00 */
[----:B-----5:R-:W-:Y:S05]  /*7cf0*/  CALL.REL.NOINC `($__internal_23_$__cuda_sm20_div_u64) ;  /* 0x0000007c00a87944 */ /* 0x020fea0003c00000 */
        /* <DEDUP_REMOVED lines=9> */
.L_x_2032:
[----:B------:R-:W-:Y:S05]  /*7d90*/  BSYNC.RECONVERGENT B2 ;  /* 0x0000000000027941 */ /* 0x000fea0003800200 */
.L_x_2030:
[----:B------:R-:W-:Y:S02]  /*7da0*/  UMOV UR5, 0xd0 ;  /* 0x000000d000057882 */ /* 0x000fe40000000000 */
[----:B------:R-:W-:-:S06]  /*7db0*/  LEA R24, R44, UR5, 0x3 ;  /* 0x000000052c187c11 */ /* 0x000fcc000f8e18ff */
[----:B------:R-:W0:Y:S02]  /*7dc0*/  LDC.64 R24, c[0x0][R24+0x380] ;  /* 0x0000e00018187b82 */ /* 0x000e240000000a00 */
[-C--:B0-----:R-:W-:Y:S02]  /*7dd0*/  IMAD R25, R25, R49.reuse, RZ ;  /* 0x0000003119197224 */ /* 0x081fe400078e02ff */
[----:B------:R-:W-:-:S04]  /*7de0*/  IMAD.WIDE.U32 R36, R24, R49, R36 ;  /* 0x0000003118247225 */ /* 0x000fc800078e0024 */
[----:B------:R-:W-:-:S04]  /*7df0*/  IMAD R25, R24, R29, R25 ;  /* 0x0000001d18197224 */ /* 0x000fc800078e0219 */
[----:B------:R-:W-:-:S07]  /*7e00*/  IMAD.IADD R37, R37, 0x1, R25 ;  /* 0x0000000125257824 */ /* 0x000fce00078e0219 */
.L_x_2009:
        /* <DEDUP_REMOVED lines=8> */
[----:B------:R1:W5:Y:S02]  /*7e90*/  LDG.E R44, desc[UR6][R26.64] ;  /* 0x000000061a2c7981 */ /* 0x000364000c1e1900 */
.L_x_1982:
[----:B------:R-:W-:Y:S05]  /*7ea0*/  BSYNC.RECONVERGENT B1 ;  /* 0x0000000000017941 */ /* 0x000fea0003800200 */
.L_x_1981:
        /* <DEDUP_REMOVED lines=15> */
.L_x_2060:
        /* <DEDUP_REMOVED lines=30> */
.L_x_2037:
[----:B01----:R-:W-:Y:S01]  /*8180*/  MOV R26, R48 ;  /* 0x00000030001a7202 */ /* 0x003fe20000000f00 */
        /* <DEDUP_REMOVED lines=11> */
.L_x_2038:
[----:B------:R-:W-:Y:S05]  /*8240*/  BSYNC.RECONVERGENT B2 ;  /* 0x0000000000027941 */ /* 0x000fea0003800200 */
.L_x_2036:
        /* <DEDUP_REMOVED lines=38> */
.L_x_2040:
        /* <DEDUP_REMOVED lines=17> */
.L_x_2041:
[----:B------:R-:W-:Y:S05]  /*85c0*/  BSYNC.RECONVERGENT B2 ;  /* 0x0000000000027941 */ /* 0x000fea0003800200 */
.L_x_2039:
        /* <DEDUP_REMOVED lines=39> */
.L_x_2043:
        /* <DEDUP_REMOVED lines=17> */
.L_x_2044:
[----:B------:R-:W-:Y:S05]  /*8950*/  BSYNC.RECONVERGENT B2 ;  /* 0x0000000000027941 */ /* 0x000fea0003800200 */
.L_x_2042:
        /* <DEDUP_REMOVED lines=39> */
.L_x_2046:
        /* <DEDUP_REMOVED lines=17> */
.L_x_2047:
[----:B------:R-:W-:Y:S05]  /*8ce0*/  BSYNC.RECONVERGENT B2 ;  /* 0x0000000000027941 */ /* 0x000fea0003800200 */
.L_x_2045:
        /* <DEDUP_REMOVED lines=39> */
.L_x_2049:
        /* <DEDUP_REMOVED lines=17> */
.L_x_2050:
[----:B------:R-:W-:Y:S05]  /*9070*/  BSYNC.RECONVERGENT B2 ;  /* 0x0000000000027941 */ /* 0x000fea0003800200 */
.L_x_2048:
        /* <DEDUP_REMOVED lines=39> */
.L_x_2052:
        /* <DEDUP_REMOVED lines=17> */
.L_x_2053:
[----:B------:R-:W-:Y:S05]  /*9400*/  BSYNC.RECONVERGENT B2 ;  /* 0x0000000000027941 */ /* 0x000fea0003800200 */
.L_x_2051:
        /* <DEDUP_REMOVED lines=39> */
.L_x_2055:
        /* <DEDUP_REMOVED lines=17> */
.L_x_2056:
[----:B------:R-:W-:Y:S05]  /*9790*/  BSYNC.RECONVERGENT B2 ;  /* 0x0000000000027941 */ /* 0x000fea0003800200 */
.L_x_2054:
        /* <DEDUP_REMOVED lines=38> */
.L_x_2058:
        /* <DEDUP_REMOVED lines=17> */
.L_x_2059:
[----:B------:R-:W-:Y:S05]  /*9b10*/  BSYNC.RECONVERGENT B2 ;  /* 0x0000000000027941 */ /* 0x000fea0003800200 */
.L_x_2057:
        /* <DEDUP_REMOVED lines=14> */
.L_x_2035:
        /* <DEDUP_REMOVED lines=35> */
.L_x_2064:
[----:B01----:R-:W-:Y:S01]  /*9e30*/  MOV R26, R48 ;  /* 0x00000030001a7202 */ /* 0x003fe20000000f00 */
        /* <DEDUP_REMOVED lines=11> */
.L_x_2065:
[----:B------:R-:W-:Y:S05]  /*9ef0*/  BSYNC.RECONVERGENT B2 ;  /* 0x0000000000027941 */ /* 0x000fea0003800200 */
.L_x_2063:
        /* <DEDUP_REMOVED lines=38> */
.L_x_2067:
        /* <DEDUP_REMOVED lines=17> */
.L_x_2068:
[----:B------:R-:W-:Y:S05]  /*a270*/  BSYNC.RECONVERGENT B2 ;  /* 0x0000000000027941 */ /* 0x000fea0003800200 */
.L_x_2066:
        /* <DEDUP_REMOVED lines=39> */
.L_x_2070:
        /* <DEDUP_REMOVED lines=17> */
.L_x_2071:
[----:B------:R-:W-:Y:S05]  /*a600*/  BSYNC.RECONVERGENT B2 ;  /* 0x0000000000027941 */ /* 0x000fea0003800200 */
.L_x_2069:
        /* <DEDUP_REMOVED lines=38> */
.L_x_2073:
        /* <DEDUP_REMOVED lines=17> */
.L_x_2074:
[----:B------:R-:W-:Y:S05]  /*a980*/  BSYNC.RECONVERGENT B2 ;  /* 0x0000000000027941 */ /* 0x000fea0003800200 */
.L_x_2072:
        /* <DEDUP_REMOVED lines=8> */
.L_x_2062:
        /* <DEDUP_REMOVED lines=37> */
.L_x_2077:
[----:B01----:R-:W-:Y:S01]  /*ac60*/  IMAD.MOV.U32 R26, RZ, RZ, R48 ;  /* 0x000000ffff1a7224 */ /* 0x003fe200078e0030 */
        /* <DEDUP_REMOVED lines=11> */
.L_x_2078:
[----:B------:R-:W-:Y:S05]  /*ad20*/  BSYNC.RECONVERGENT B2 ;  /* 0x0000000000027941 */ /* 0x000fea0003800200 */
.L_x_2076:
        /* <DEDUP_REMOVED lines=37> */
.L_x_2080:
        /* <DEDUP_REMOVED lines=17> */
.L_x_2081:
[----:B------:R-:W-:Y:S05]  /*b090*/  BSYNC.RECONVERGENT B2 ;  /* 0x0000000000027941 */ /* 0x000fea0003800200 */
.L_x_2079:
        /* <DEDUP_REMOVED lines=8> */
.L_x_2075:
        /* <DEDUP_REMOVED lines=35> */
.L_x_2083:
[----:B01----:R-:W-:Y:S01]  /*b350*/  MOV R26, R48 ;  /* 0x00000030001a7202 */ /* 0x003fe20000000f00 */
        /* <DEDUP_REMOVED lines=12> */
.L_x_2084:
[----:B------:R-:W-:Y:S05]  /*b420*/  BSYNC.RECONVERGENT B2 ;  /* 0x0000000000027941 */ /* 0x000fea0003800200 */
.L_x_2082:
[----:B------:R-:W-:Y:S02]  /*b430*/  UMOV UR5, 0xd0 ;  /* 0x000000d000057882 */ /* 0x000fe40000000000 */
[----:B------:R-:W-:-:S06]  /*b440*/  LEA R24, R35, UR5, 0x3 ;  /* 0x0000000523187c11 */ /* 0x000fcc000f8e18ff */
[----:B------:R-:W0:Y:S02]  /*b450*/  LDC.64 R24, c[0x0][R24+0x380] ;  /* 0x0000e00018187b82 */ /* 0x000e240000000a00 */
[-C--:B0-----:R-:W-:Y:S02]  /*b460*/  IMAD R25, R25, R49.reuse, RZ ;  /* 0x0000003119197224 */ /* 0x081fe400078e02ff */
[----:B------:R-:W-:-:S04]  /*b470*/  IMAD.WIDE.U32 R36, R24, R49, R36 ;  /* 0x0000003118247225 */ /* 0x000fc800078e0024 */
[----:B------:R-:W-:-:S04]  /*b480*/  IMAD R25, R24, R29, R25 ;  /* 0x0000001d18197224 */ /* 0x000fc800078e0219 */
[----:B------:R-:W-:-:S07]  /*b490*/  IMAD.IADD R37, R37, 0x1, R25 ;  /* 0x0000000125257824 */ /* 0x000fce00078e0219 */
.L_x_2061:
        /* <DEDUP_REMOVED lines=8> */
[----:B------:R2:W5:Y:S02]  /*b520*/  LDG.E R45, desc[UR6][R26.64] ;  /* 0x000000061a2d7981 */ /* 0x000564000c1e1900 */
.L_x_2034:
[----:B------:R-:W-:Y:S05]  /*b530*/  BSYNC.RECONVERGENT B1 ;  /* 0x0000000000017941 */ /* 0x000fea0003800200 */
.L_x_2033:
        /* <DEDUP_REMOVED lines=14> */
.L_x_2111:
        /* <DEDUP_REMOVED lines=30> */
.L_x_2088:
[----:B012---:R-:W-:Y:S01]  /*b800*/  MOV R26, R48 ;  /* 0x00000030001a7202 */ /* 0x007fe20000000f00 */
        /* <DEDUP_REMOVED lines=11> */
.L_x_2089:
[----:B------:R-:W-:Y:S05]  /*b8c0*/  BSYNC.RECONVERGENT B1 ;  /* 0x0000000000017941 */ /* 0x000fea0003800200 */
.L_x_2087:
        /* <DEDUP_REMOVED lines=38> */
.L_x_2091:
        /* <DEDUP_REMOVED lines=17> */
.L_x_2092:
[----:B------:R-:W-:Y:S05]  /*bc40*/  BSYNC.RECONVERGENT B1 ;  /* 0x0000000000017941 */ /* 0x000fea0003800200 */
.L_x_2090:
        /* <DEDUP_REMOVED lines=39> */
.L_x_2094:
        /* <DEDUP_REMOVED lines=17> */
.L_x_2095:
[----:B------:R-:W-:Y:S05]  /*bfd0*/  BSYNC.RECONVERGENT B1 ;  /* 0x0000000000017941 */ /* 0x000fea0003800200 */
.L_x_2093:
        /* <DEDUP_REMOVED lines=39> */
.L_x_2097:
        /* <DEDUP_REMOVED lines=17> */
.L_x_2098:
[----:B------:R-:W-:Y:S05]  /*c360*/  BSYNC.RECONVERGENT B1 ;  /* 0x0000000000017941 */ /* 0x000fea0003800200 */
.L_x_2096:
        /* <DEDUP_REMOVED lines=39> */
.L_x_2100:
        /* <DEDUP_REMOVED lines=17> */
.L_x_2101:
[----:B------:R-:W-:Y:S05]  /*c6f0*/  BSYNC.RECONVERGENT B1 ;  /* 0x0000000000017941 */ /* 0x000fea0003800200 */
.L_x_2099:
        /* <DEDUP_REMOVED lines=39> */
.L_x_2103:
        /* <DEDUP_REMOVED lines=17> */
.L_x_2104:
[----:B------:R-:W-:Y:S05]  /*ca80*/  BSYNC.RECONVERGENT B1 ;  /* 0x0000000000017941 */ /* 0x000fea0003800200 */
.L_x_2102:
        /* <DEDUP_REMOVED lines=39> */
.L_x_2106:
        /* <DEDUP_REMOVED lines=17> */
.L_x_2107:
[----:B------:R-:W-:Y:S05]  /*ce10*/  BSYNC.RECONVERGENT B1 ;  /* 0x0000000000017941 */ /* 0x000fea0003800200 */
.L_x_2105:
        /* <DEDUP_REMOVED lines=38> */
.L_x_2109:
        /* <DEDUP_REMOVED lines=17> */
.L_x_2110:
[----:B------:R-:W-:Y:S05]  /*d190*/  BSYNC.RECONVERGENT B1 ;  /* 0x0000000000017941 */ /* 0x000fea0003800200 */
.L_x_2108:
        /* <DEDUP_REMOVED lines=14> */
.L_x_2086:
        /* <DEDUP_REMOVED lines=35> */
.L_x_2115:
[----:B012---:R-:W-:Y:S01]  /*d4b0*/  MOV R26, R48 ;  /* 0x00000030001a7202 */ /* 0x007fe20000000f00 */
[----:B------:R-:W-:Y:S01]  /*d4c0*/  IMAD.MOV.U32 R25, RZ, RZ, R49 ;  /* 0x000000ffff197224 */ /* 0x000fe200078e0031 */
[----:B------:R-:W-:-:S07]  /*d4d0*/  MOV R24, 0xd4f0 ;  /* 0x0000d4f000187802 */ /* 0x000fce0000000f00 */
[----:B-----5:R-:W-:Y:S05]  /*d4e0*/  CALL.REL.NOINC `($__internal_23_$__cuda_sm20_div_u64) ;  /* 0x0000002400ac7944 */ /* 0x020fea0003c00000 */
        /* <DEDUP_REMOVED lines=8> */
.L_x_2116:
[----:B------:R-:W-:Y:S05]  /*d570*/  BSYNC.RECONVERGENT B1 ;  /* 0x0000000000017941 */ /* 0x000fea0003800200 */
.L_x_2114:
        /* <DEDUP_REMOVED lines=38> */
.L_x_2118:
[----:B------:R-:W-:Y:S01]  /*d7e0*/  MOV R38, R48 ;  /* 0x0000003000267202 */ /* 0x000fe20000000f00 */
[----:B------:R-:W-:Y:S01]  /*d7f0*/  IMAD.MOV.U32 R26, RZ, RZ, R54 ;  /* 0x000000ffff1a7224 */ /* 0x000fe200078e0036 */
[----:B------:R-:W-:Y:S02]  /*d800*/  MOV R39, R49 ;  /* 0x0000003100277202 */ /* 0x000fe40000000f00 */
[----:B------:R-:W-:Y:S02]  /*d810*/  MOV R25, R55 ;  /* 0x0000003700197202 */ /* 0x000fe40000000f00 */
[----:B------:R-:W-:-:S07]  /*d820*/  MOV R24, 0xd840 ;  /* 0x0000d84000187802 */ /* 0x000fce0000000f00 */
[----:B-----5:R-:W-:Y:S05]  /*d830*/  CALL.REL.NOINC `($__internal_23_$__cuda_sm20_div_u64) ;  /* 0x0000002000d87944 */ /* 0x020fea0003c00000 */
        /* <DEDUP_REMOVED lines=11> */
.L_x_2119:
[----:B------:R-:W-:Y:S05]  /*d8f0*/  BSYNC.RECONVERGENT B1 ;  /* 0x0000000000017941 */ /* 0x000fea0003800200 */
.L_x_2117:
        /* <DEDUP_REMOVED lines=39> */
.L_x_2121:
        /* <DEDUP_REMOVED lines=17> */
.L_x_2122:
[----:B------:R-:W-:Y:S05]  /*dc80*/  BSYNC.RECONVERGENT B1 ;  /* 0x0000000000017941 */ /* 0x000fea0003800200 */
.L_x_2120:
        /* <DEDUP_REMOVED lines=38> */
.L_x_2124:
        /* <DEDUP_REMOVED lines=17> */
.L_x_2125:
[----:B------:R-:W-:Y:S05]  /*e000*/  BSYNC.RECONVERGENT B1 ;  /* 0x0000000000017941 */ /* 0x000fea0003800200 */
.L_x_2123:
        /* <DEDUP_REMOVED lines=8> */
.L_x_2113:
        /* <DEDUP_REMOVED lines=37> */
.L_x_2128:
[----:B012---:R-:W-:Y:S01]  /*e2e0*/  IMAD.MOV.U32 R26, RZ, RZ, R48 ;  /* 0x000000ffff1a7224 */ /* 0x007fe200078e0030 */
[----:B------:R-:W-:Y:S02]  /*e2f0*/  MOV R25, R49 ;  /* 0x0000003100197202 */ /* 0x000fe40000000f00 */
[----:B------:R-:W-:-:S07]  /*e300*/  MOV R24, 0xe320 ;  /* 0x0000e32000187802 */ /* 0x000fce0000000f00 */
[----:B-----5:R-:W-:Y:S05]  /*e310*/  CALL.REL.NOINC `($__internal_23_$__cuda_sm20_div_u64) ;  /* 0x0000001800207944 */ /* 0x020fea0003c00000 */
        /* <DEDUP_REMOVED lines=8> */
.L_x_2129:
[----:B------:R-:W-:Y:S05]  /*e3a0*/  BSYNC.RECONVERGENT B1 ;  /* 0x0000000000017941 */ /* 0x000fea0003800200 */
.L_x_2127:
        /* <DEDUP_REMOVED lines=37> */
.L_x_2131:
        /* <DEDUP_REMOVED lines=17> */
.L_x_2132:
[----:B------:R-:W-:Y:S05]  /*e710*/  BSYNC.RECONVERGENT B1 ;  /* 0x0000000000017941 */ /* 0x000fea0003800200 */
.L_x_2130:
        /* <DEDUP_REMOVED lines=8> */
.L_x_2126:
        /* <DEDUP_REMOVED lines=35> */
.L_x_2134:
[----:B012---:R-:W-:Y:S01]  /*e9d0*/  IMAD.MOV.U32 R26, RZ, RZ, R46 ;  /* 0x000000ffff1a7224 */ /* 0x007fe200078e002e */
[----:B------:R-:W-:Y:S02]  /*e9e0*/  MOV R25, R47 ;  /* 0x0000002f00197202 */ /* 0x000fe40000000f00 */
        /* <DEDUP_REMOVED lines=11> */
.L_x_2135:
[----:B------:R-:W-:Y:S05]  /*eaa0*/  BSYNC.RECONVERGENT B1 ;  /* 0x0000000000017941 */ /* 0x000fea0003800200 */
.L_x_2133:
[----:B------:R-:W-:Y:S02]  /*eab0*/  UMOV UR5, 0xd0 ;  /* 0x000000d000057882 */ /* 0x000fe40000000000 */
[----:B------:R-:W-:-:S06]  /*eac0*/  LEA R24, R35, UR5, 0x3 ;  /* 0x0000000523187c11 */ /* 0x000fcc000f8e18ff */
[----:B------:R-:W0:Y:S02]  /*ead0*/  LDC.64 R24, c[0x0][R24+0x380] ;  /* 0x0000e00018187b82 */ /* 0x000e240000000a00 */
[-C--:B0-----:R-:W-:Y:S02]  /*eae0*/  IMAD R25, R25, R47.reuse, RZ ;  /* 0x0000002f19197224 */ /* 0x081fe400078e02ff */
[----:B------:R-:W-:-:S04]  /*eaf0*/  IMAD.WIDE.U32 R36, R24, R47, R36 ;  /* 0x0000002f18247225 */ /* 0x000fc800078e0024 */
[----:B------:R-:W-:-:S05]  /*eb00*/  IMAD R25, R24, R29, R25 ;  /* 0x0000001d18197224 */ /* 0x000fca00078e0219 */
[----:B------:R-:W-:-:S07]  /*eb10*/  IADD3 R37, PT, PT, R37, R25, RZ ;  /* 0x0000001925257210 */ /* 0x000fce0007ffe0ff */
.L_x_2112:
        /* <DEDUP_REMOVED lines=8> */
[----:B------:R3:W5:Y:S01]  /*eba0*/  LDG.E R46, desc[UR6][R46.64] ;  /* 0x000000062e2e7981 */ /* 0x000762000c1e1900 */
[----:B------:R-:W-:Y:S05]  /*ebb0*/  BRA `(.L_x_2085) ;  /* 0x0000000000cc7947 */ /* 0x000fea0003800000 */
.L_x_1928:
        /* <DEDUP_REMOVED lines=31> */
[----:B------:R4:W5:Y:S02]  /*edb0*/  @!P0 LDG.E R44, desc[UR6][R26.64] ;  /* 0x000000061a2c8981 */ /* 0x000964000c1e1900 */
        /* <DEDUP_REMOVED lines=19> */
.L_x_2085:
[----:B------:R-:W-:Y:S05]  /*eef0*/  BSYNC.RECONVERGENT B0 ;  /* 0x0000000000007941 */ /* 0x000fea0003800200 */
.L_x_1927:
        /* <DEDUP_REMOVED lines=18> */
[----:B------:R-:W4:Y:S01]  /*f020*/  LDCU UR5, c[0x0][0x868] ;  /* 0x00010d00ff0577ac */ /* 0x000f220008000800 */
[----:B------:R-:W1:Y:S01]  /*f030*/  LDCU.64 UR12, c[0x0][0x520] ;  /* 0x0000a400ff0c77ac */ /* 0x000e620008000a00 */
[----:B------:R-:W3:Y:S01]  /*f040*/  LDCU.64 UR14, c[0x0][0x6c0] ;  /* 0x0000d800ff0e77ac */ /* 0x000ee20008000a00 */
[----:B0-----:R-:W-:Y:S02]  /*f050*/  IMAD R24, R5, UR10, RZ ;  /* 0x0000000a05187c24 */ /* 0x001fe4000f8e02ff */
[----:B------:R-:W-:Y:S01]  /*f060*/  IMAD.WIDE.U32 R28, R3, UR10, RZ ;  /* 0x0000000a031c7c25 */ /* 0x000fe2000f8e00ff */
[----:B----4-:R-:W-:-:S03]  /*f070*/  FSET.BF.LT.FTZ.AND R34, R17, UR5, PT ;  /* 0x0000000511227c0a */ /* 0x010fc6000b811000 */
[----:B------:R-:W-:Y:S01]  /*f080*/  IMAD R17, R3, UR11, R24 ;  /* 0x0000000b03117c24 */ /* 0x000fe2000f8e0218 */
[----:B------:R-:W0:Y:S01]  /*f090*/  F2I.FTZ.U32.TRUNC.NTZ R37, R34 ;  /* 0x0000002200257305 */ /* 0x000e22000021f000 */
[C---:B-12---:R-:W-:Y:S01]  /*f0a0*/  LEA R26, P3, R28.reuse, UR12, 0x2 ;  /* 0x0000000c1c1a7c11 */ /* 0x046fe2000f8610ff */
[----:B-----5:R-:W-:Y:S02]  /*f0b0*/  FMUL.FTZ R36, R43, R34 ;  /* 0x000000222b247220 */ /* 0x020fe40000410000 */
[----:B------:R-:W-:Y:S02]  /*f0c0*/  IADD3 R17, PT, PT, R29, R17, RZ ;  /* 0x000000111d117210 */ /* 0x000fe40007ffe0ff */
[C---:B---3--:R-:W-:Y:S02]  /*f0d0*/  IADD3 R24, P4, PT, R28.reuse, UR14, RZ ;  /* 0x0000000e1c187c10 */ /* 0x048fe4000ff9e0ff */
[----:B------:R-:W-:Y:S02]  /*f0e0*/  LEA.HI.X R27, R28, UR13, R17, 0x2, P3 ;  /* 0x0000000d1c1b7c11 */ /* 0x000fe400098f1411 */
[----:B------:R-:W-:Y:S01]  /*f0f0*/  IADD3.X R25, PT, PT, R17, UR15, RZ, P4, !PT ;  /* 0x0000000f11197c10 */ /* 0x000fe2000a7fe4ff */
[----:B------:R-:W-:-:S05]  /*f100*/  FMUL.FTZ R17, R7, R36 ;  /* 0x0000002407117220 */ /* 0x000fca0000410000 */
[----:B------:R4:W-:Y:S04]  /*f110*/  STG.E desc[UR6][R26.64], R17 ;  /* 0x000000111a007986 */ /* 0x0009e8000c101906 */
[----:B0-----:R4:W-:Y:S02]  /*f120*/  STG.E.U8 desc[UR6][R24.64], R37 ;  /* 0x0000002518007986 */ /* 0x0019e4000c101106 */
.L_x_2137:
[----:B------:R-:W-:Y:S05]  /*f130*/  BSYNC.RECONVERGENT B0 ;  /* 0x0000000000007941 */ /* 0x000fea0003800200 */
.L_x_2136:
[----:B------:R-:W-:Y:S04]  /*f140*/  BSSY.RECONVERGENT B0, `(.L_x_2138) ;  /* 0x0000014000007945 */ /* 0x000fe80003800200 */
[----:B------:R-:W-:Y:S05]  /*f150*/  @P0 BRA `(.L_x_2139) ;  /* 0x0000000000480947 */ /* 0x000fea0003800000 */
[----:B------:R-:W4:Y:S01]  /*f160*/  LDCU.64 UR10, c[0x0][0x5f0] ;  /* 0x0000be00ff0a77ac */ /* 0x000f220008000a00 */
[----:B------:R-:W0:Y:S01]  /*f170*/  LDCU UR5, c[0x0][0x868] ;  /* 0x00010d00ff0577ac */ /* 0x000e220008000800 */
[----:B------:R-:W1:Y:S01]  /*f180*/  LDCU.64 UR12, c[0x0][0x520] ;  /* 0x0000a400ff0c77ac */ /* 0x000e620008000a00 */
[----:B------:R-:W3:Y:S01]  /*f190*/  LDCU.64 UR14, c[0x0][0x6c0] ;  /* 0x0000d800ff0e77ac */ /* 0x000ee20008000a00 */
[----:B----4-:R-:W-:Y:S02]  /*f1a0*/  IMAD R24, R38, UR10, RZ ;  /* 0x0000000a26187c24 */ /* 0x010fe4000f8e02ff */
[----:B------:R-:W-:Y:S01]  /*f1b0*/  IMAD.WIDE.U32 R28, R35, UR10, RZ ;  /* 0x0000000a231c7c25 */ /* 0x000fe2000f8e00ff */
[----:B0-----:R-:W-:-:S03]  /*f1c0*/  FSET.BF.LT.FTZ.AND R17, R40, UR5, PT ;  /* 0x0000000528117c0a */ /* 0x001fc6000b811000 */
[----:B------:R-:W-:Y:S02]  /*f1d0*/  IMAD R25, R35, UR11, R24 ;  /* 0x0000000b23197c24 */ /* 0x000fe4000f8e0218 */
[----:B------:R-:W0:Y:S01]  /*f1e0*/  F2I.FTZ.U32.TRUNC.NTZ R35, R17 ;  /* 0x0000001100237305 */ /* 0x000e22000021f000 */
[----:B-12---:R-:W-:Y:S01]  /*f1f0*/  LEA R26, P0, R28, UR12, 0x2 ;  /* 0x0000000c1c1a7c11 */ /* 0x006fe2000f8010ff */
[----:B-----5:R-:W-:Y:S01]  /*f200*/  FMUL.FTZ R34, R44, R17 ;  /* 0x000000112c227220 */ /* 0x020fe20000410000 */
[----:B------:R-:W-:Y:S02]  /*f210*/  IADD3 R25, PT, PT, R29, R25, RZ ;  /* 0x000000191d197210 */ /* 0x000fe40007ffe0ff */
[C---:B---3--:R-:W-:Y:S01]  /*f220*/  IADD3 R24, P3, PT, R28.reuse, UR14, RZ ;  /* 0x0000000e1c187c10 */ /* 0x048fe2000ff7e0ff */
[----:B------:R-:W-:Y:S01]  /*f230*/  FMUL.FTZ R29, R7, R34 ;  /* 0x00000022071d7220 */ /* 0x000fe20000410000 */
[----:B------:R-:W-:Y:S02]  /*f240*/  LEA.HI.X R27, R28, UR13, R25, 0x2, P0 ;  /* 0x0000000d1c1b7c11 */ /* 0x000fe400080f1419 */
[----:B------:R-:W-:-:S03]  /*f250*/  IADD3.X R25, PT, PT, R25, UR15, RZ, P3, !PT ;  /* 0x0000000f19197c10 */ /* 0x000fc60009ffe4ff */
[----:B------:R1:W-:Y:S04]  /*f260*/  STG.E desc[UR6][R26.64], R29 ;  /* 0x0000001d1a007986 */ /* 0x0003e8000c101906 */
[----:B0-----:R1:W-:Y:S02]  /*f270*/  STG.E.U8 desc[UR6][R24.64], R35 ;  /* 0x0000002318007986 */ /* 0x0013e4000c101106 */
.L_x_2139:
[----:B------:R-:W-:Y:S05]  /*f280*/  BSYNC.RECONVERGENT B0 ;  /* 0x0000000000007941 */ /* 0x000fea0003800200 */
.L_x_2138:
[----:B------:R-:W-:Y:S04]  /*f290*/  BSSY.RECONVERGENT B0, `(.L_x_2140) ;  /* 0x0000014000007945 */ /* 0x000fe80003800200 */
[----:B------:R-:W-:Y:S05]  /*f2a0*/  @P1 BRA `(.L_x_2141) ;  /* 0x0000000000481947 */ /* 0x000fea0003800000 */
[----:B------:R-:W1:Y:S01]  /*f2b0*/  LDCU.64 UR10, c[0x0][0x5f0] ;  /* 0x0000be00ff0a77ac */ /* 0x000e620008000a00 */
[----:B------:R-:W0:Y:S01]  /*f2c0*/  LDCU UR5, c[0x0][0x868] ;  /* 0x00010d00ff0577ac */ /* 0x000e220008000800 */
[----:B------:R-:W2:Y:S01]  /*f2d0*/  LDCU.64 UR12, c[0x0][0x520] ;  /* 0x0000a400ff0c77ac */ /* 0x000ea20008000a00 */
[----:B------:R-:W3:Y:S01]  /*f2e0*/  LDCU.64 UR14, c[0x0][0x6c0] ;  /* 0x0000d800ff0e77ac */ /* 0x000ee20008000a00 */
[----:B-1--4-:R-:W-:Y:S02]  /*f2f0*/  IMAD R24, R32, UR10, RZ ;  /* 0x0000000a20187c24 */ /* 0x012fe4000f8e02ff */
[----:B------:R-:W-:Y:S01]  /*f300*/  IMAD.WIDE.U32 R28, R33, UR10, RZ ;  /* 0x0000000a211c7c25 */ /* 0x000fe2000f8e00ff */
[----:B0-----:R-:W-:-:S03]  /*f310*/  FSET.BF.LT.FTZ.AND R32, R41, UR5, PT ;  /* 0x0000000529207c0a */ /* 0x001fc6000b811000 */
[----:B------:R-:W-:Y:S02]  /*f320*/  IMAD R17, R33, UR11, R24 ;  /* 0x0000000b21117c24 */ /* 0x000fe4000f8e0218 */
[----:B------:R-:W0:Y:S01]  /*f330*/  F2I.FTZ.U32.TRUNC.NTZ R33, R32 ;  /* 0x0000002000217305 */ /* 0x000e22000021f000 */
[C---:B--2---:R-:W-:Y:S01]  /*f340*/  LEA R24, P0, R28.reuse, UR12, 0x2 ;  /* 0x0000000c1c187c11 */ /* 0x044fe2000f8010ff */
[----:B------:R-:W-:Y:S02]  /*f350*/  IMAD.IADD R17, R29, 0x1, R17 ;  /* 0x000000011d117824 */ /* 0x000fe400078e0211 */
[----:B-----5:R-:W-:Y:S01]  /*f360*/  FMUL.FTZ R34, R45, R32 ;  /* 0x000000202d227220 */ /* 0x020fe20000410000 */
[C---:B---3--:R-:W-:Y:S02]  /*f370*/  IADD3 R26, P1, PT, R28.reuse, UR14, RZ ;  /* 0x0000000e1c1a7c10 */ /* 0x048fe4000ff3e0ff */
[----:B------:R-:W-:Y:S02]  /*f380*/  LEA.HI.X R25, R28, UR13, R17, 0x2, P0 ;  /* 0x0000000d1c197c11 */ /* 0x000fe400080f1411 */
[----:B------:R-:W-:Y:S01]  /*f390*/  IADD3.X R27, PT, PT, R17, UR15, RZ, P1, !PT ;  /* 0x0000000f111b7c10 */ /* 0x000fe20008ffe4ff */
[----:B------:R-:W-:-:S05]  /*f3a0*/  FMUL.FTZ R17, R7, R34 ;  /* 0x0000002207117220 */ /* 0x000fca0000410000 */
[----:B------:R1:W-:Y:S04]  /*f3b0*/  STG.E desc[UR6][R24.64], R17 ;  /* 0x0000001118007986 */ /* 0x0003e8000c101906 */
[----:B0-----:R1:W-:Y:S02]  /*f3c0*/  STG.E.U8 desc[UR6][R26.64], R33 ;  /* 0x000000211a007986 */ /* 0x0013e4000c101106 */
.L_x_2141:
[----:B------:R-:W-:Y:S05]  /*f3d0*/  BSYNC.RECONVERGENT B0 ;  /* 0x0000000000007941 */ /* 0x000fea0003800200 */
.L_x_2140:
[----:B------:R-:W-:Y:S05]  /*f3e0*/  @P2 BRA `(.L_x_2142) ;  /* 0x0000000000482947 */ /* 0x000fea0003800000 */
[----:B------:R-:W0:Y:S01]  /*f3f0*/  LDCU.64 UR10, c[0x0][0x5f0] ;  /* 0x0000be00ff0a77ac */ /* 0x000e220008000a00 */
[----:B------:R-:W2:Y:S01]  /*f400*/  LDCU UR5, c[0x0][0x868] ;  /* 0x00010d00ff0577ac */ /* 0x000ea20008000800 */
[----:B------:R-:W3:Y:S01]  /*f410*/  LDCU.64 UR12, c[0x0][0x520] ;  /* 0x0000a400ff0c77ac */ /* 0x000ee20008000a00 */
[----:B------:R-:W3:Y:S01]  /*f420*/  LDCU.64 UR14, c[0x0][0x6c0] ;  /* 0x0000d800ff0e77ac */ /* 0x000ee20008000a00 */
[----:B0-----:R-:W-:Y:S02]  /*f430*/  IMAD R30, R30, UR10, RZ ;  /* 0x0000000a1e1e7c24 */ /* 0x001fe4000f8e02ff */
[----:B-1--4-:R-:W-:Y:S01]  /*f440*/  IMAD.WIDE.U32 R24, R31, UR10, RZ ;  /* 0x0000000a1f187c25 */ /* 0x012fe2000f8e00ff */
[----:B--2---:R-:W-:-:S03]  /*f450*/  FSET.BF.LT.FTZ.AND R17, R42, UR5, PT ;  /* 0x000000052a117c0a */ /* 0x004fc6000b811000 */
[----:B------:R-:W-:Y:S02]  /*f460*/  IMAD R27, R31, UR11, R30 ;  /* 0x0000000b1f1b7c24 */ /* 0x000fe4000f8e021e */
[----:B------:R-:W0:Y:S01]  /*f470*/  F2I.FTZ.U32.TRUNC.NTZ R31, R17 ;  /* 0x00000011001f7305 */ /* 0x000e22000021f000 */
[----:B---3--:R-:W-:Y:S01]  /*f480*/  LEA R26, P0, R24, UR12, 0x2 ;  /* 0x0000000c181a7c11 */ /* 0x008fe2000f8010ff */
[----:B-----5:R-:W-:Y:S01]  /*f490*/  FMUL.FTZ R30, R46, R17 ;  /* 0x000000112e1e7220 */ /* 0x020fe20000410000 */
[----:B------:R-:W-:Y:S02]  /*f4a0*/  IADD3 R25, PT, PT, R25, R27, RZ ;  /* 0x0000001b19197210 */ /* 0x000fe40007ffe0ff */
[C---:B------:R-:W-:Y:S02]  /*f4b0*/  IADD3 R28, P1, PT, R24.reuse, UR14, RZ ;  /* 0x0000000e181c7c10 */ /* 0x040fe4000ff3e0ff */
[----:B------:R-:W-:Y:S02]  /*f4c0*/  LEA.HI.X R27, R24, UR13, R25, 0x2, P0 ;  /* 0x0000000d181b7c11 */ /* 0x000fe400080f1419 */
[----:B------:R-:W-:Y:S01]  /*f4d0*/  IADD3.X R29, PT, PT, R25, UR15, RZ, P1, !PT ;  /* 0x0000000f191d7c10 */ /* 0x000fe20008ffe4ff */
[----:B------:R-:W-:-:S05]  /*f4e0*/  FMUL.FTZ R25, R7, R30 ;  /* 0x0000001e07197220 */ /* 0x000fca0000410000 */
[----:B------:R1:W-:Y:S04]  /*f4f0*/  STG.E desc[UR6][R26.64], R25 ;  /* 0x000000191a007986 */ /* 0x0003e8000c101906 */
[----:B0-----:R1:W-:Y:S02]  /*f500*/  STG.E.U8 desc[UR6][R28.64], R31 ;  /* 0x0000001f1c007986 */ /* 0x0013e4000c101106 */
.L_x_2142:
        /* <DEDUP_REMOVED lines=11> */
        .weak           $__internal_22_$__cuda_sm20_dblrcp_rn_slowpath_v3
        .type           $__internal_22_$__cuda_sm20_dblrcp_rn_slowpath_v3,@function
        .size           $__internal_22_$__cuda_sm20_dblrcp_rn_slowpath_v3,($__internal_23_$__cuda_sm20_div_u64 - $__internal_22_$__cuda_sm20_dblrcp_rn_slowpath_v3)
$__internal_22_$__cuda_sm20_dblrcp_rn_slowpath_v3:
        /* <DEDUP_REMOVED lines=55> */
.L_x_2146:
        /* <DEDUP_REMOVED lines=34> */
.L_x_2144:
[----:B------:R-:W-:Y:S02]  /*fb50*/  LOP3.LUT R21, R19, 0x80000, RZ, 0xfc, !PT ;  /* 0x0008000013157812 */ /* 0x000fe400078efcff */
[----:B------:R-:W-:-:S07]  /*fb60*/  MOV R20, R18 ;  /* 0x0000001200147202 */ /* 0x000fce0000000f00 */
.L_x_2145:
[----:B------:R-:W-:Y:S01]  /*fb70*/  IMAD.MOV.U32 R18, RZ, RZ, R8 ;  /* 0x000000ffff127224 */ /* 0x000fe200078e0008 */
[----:B------:R-:W-:-:S04]  /*fb80*/  MOV R19, 0x0 ;  /* 0x0000000000137802 */ /* 0x000fc80000000f00 */
[----:B------:R-:W-:Y:S05]  /*fb90*/  RET.REL.NODEC R18 `(_ZN2at6native43_GLOBAL__N__7cc8d1ed_10_Dropout_cu_0e96ed3820fused_dropout_kernelIffmLin1ELi1EhEEvNS_4cuda6detail10TensorInfoIKT_T1_EENS5_IS6_S8_EENS5_IT4_S8_EES8_T0_NS_15PhiloxCudaStateE) ;  /* 0xffffff0412187950 */ /* 0x000fea0003c3ffff */
        .weak           $__internal_23_$__cuda_sm20_div_u64
        .type           $__internal_23_$__cuda_sm20_div_u64,@function
        .size           $__internal_23_$__cuda_sm20_div_u64,(.L_x_14017 - $__internal_23_$__cuda_sm20_div_u64)
$__internal_23_$__cuda_sm20_div_u64:
        /* <DEDUP_REMOVED lines=71> */
[----:B------:R-:W-:Y:S06]  /*10010*/  RET.REL.NODEC R24 `(_ZN2at6native43_GLOBAL__N__7cc8d1ed_10_Dropout_cu_0e96ed3820fused_dropout_kernelIffmLin1ELi1EhEEvNS_4cuda6detail10TensorInfoIKT_T1_EENS5_IS6_S8_EENS5_IT4_S8_EES8_T0_NS_15PhiloxCudaStateE) ;  /* 0xfffffefc18f87950 */ /* 0x000fec0003c3ffff */
.L_x_2147:
        /* <DEDUP_REMOVED lines=14> */
.L_x_14017:


//--------------------- .text._ZN2at6native43_GLOBAL__N__7cc8d1ed_10_Dropout_cu_0e96ed3820fused_dropout_kernelIffmLi1ELi1EhEEvNS_4cuda6detail10TensorInfoIKT_T1_EENS5_IS6_S8_EENS5_IT4_S8_EES8_T0_NS_15PhiloxCudaStateE --------------------------
	.section	.text._ZN2at6native43_GLOBAL__N__7cc8d1ed_10_Dropout_cu_0e96ed3820fused_dropout_kernelIffmLi1ELi1EhEEvNS_4cuda6detail10TensorInfoIKT_T1_EENS5_IS6_S8_EENS5_IT4_S8_EES8_T0_NS_15PhiloxCudaStateE,"ax",@progbits
	.align	128
.text._ZN2at6native43_GLOBAL__N__7cc8d1ed_10_Dropout_cu_0e96ed3820fused_dropout_kernelIffmLi1ELi1EhEEvNS_4cuda6detail10TensorInfoIKT_T1_EENS5_IS6_S8_EENS5_IT4_S8_EES8_T0_NS_15PhiloxCudaStateE:
        .type           _ZN2at6native43_GLOBAL__N__7cc8d1ed_10_Dropout_cu_0e96ed3820fused_dropout_kernelIffmLi1ELi1EhEEvNS_4cuda6detail10TensorInfoIKT_T1_EENS5_IS6_S8_EENS5_IT4_S8_EES8_T0_NS_15PhiloxCudaStateE,@function
        .size           _ZN2at6native43_GLOBAL__N__7cc8d1ed_10_Dropout_cu_0e96ed3820fused_dropout_kernelIffmLi1ELi1EhEEvNS_4cuda6detail10TensorInfoIKT_T1_EENS5_IS6_S8_EENS5_IT4_S8_EES8_T0_NS_15PhiloxCudaStateE,(.L_x_14020 - _ZN2at6native43_GLOBAL__N__7cc8d1ed_10_Dropout_cu_0e96ed3820fused_dropout_kernelIffmLi1ELi1EhEEvNS_4cuda6detail10TensorInfoIKT_T1_EENS5_IS6_S8_EENS5_IT4_S8_EES8_T0_NS_15PhiloxCudaStateE)
        .other          _ZN2at6native43_GLOBAL__N__7cc8d1ed_10_Dropout_cu_0e96ed3820fused_dropout_kernelIffmLi1ELi1EhEEvNS_4cuda6detail10TensorInfoIKT_T1_EENS5_IS6_S8_EENS5_IT4_S8_EES8_T0_NS_15PhiloxCudaStateE,@"STO_CUDA_ENTRY STV_DEFAULT"
_ZN2at6native43_GLOBAL__N__7cc8d1ed_10_Dropout_cu_0e96ed3820fused_dropout_kernelIffmLi1ELi1EhEEvNS_4cuda6detail10TensorInfoIKT_T1_EENS5_IS6_S8_EENS5_IT4_S8_EES8_T0_NS_15PhiloxCudaStateE:
        /* <DEDUP_REMOVED lines=111> */
[----:B------:R-:W-:Y:S05]  /*06f0*/  CALL.REL.NOINC `($__internal_24_$__cuda_sm20_dblrcp_rn_slowpath_v3) ;  /* 0x00000010005c7944 */ /* 0x000fea0003c00000 */
[----:B------:R-:W-:Y:S01]  /*0700*/  IMAD.MOV.U32 R26, RZ, RZ, R32 ;  /* 0x000000ffff1a7224 */ /* 0x000fe200078e0020 */
[----:B------:R-:W-:-:S07]  /*0710*/  MOV R27, R33 ;  /* 0x00000021001b7202 */ /* 0x000fce0000000f00 */
.L_x_2148:
        /* <DEDUP_REMOVED lines=38> */
.L_x_2149:
[----:B------:R-:W-:-:S07]  /*0980*/  MOV R34, 0x9a0 ;  /* 0x000009a000227802 */ /* 0x000fce0000000f00 */
[----:B------:R-:W-:Y:S05]  /*0990*/  CALL.REL.NOINC `($__internal_25_$__cuda_sm20_div_u64) ;  /* 0x0000001400387944 */ /* 0x000fea0003c00000 */
.L_x_2150:
        /* <DEDUP_REMOVED lines=18> */
.L_x_2162:
[----:B------:R-:W-:Y:S01]  /*0ac0*/  VIADD R2, R2, 0x1 ;  /* 0x0000000102027836 */ /* 0x000fe20000000000 */
[----:B------:R-:W-:Y:S03]  /*0ad0*/  BSSY.RECONVERGENT B0, `(.L_x_2151) ;  /* 0x000000c000007945 */ /* 0x000fe60003800200 */
[C---:B-12---:R-:W-:Y:S01]  /*0ae0*/  IMAD.WIDE.U32 R34, R2.reuse, -0x2daee0ad, RZ ;  /* 0xd2511f5302227825 */ /* 0x046fe200078e00ff */
        /* <DEDUP_REMOVED lines=10> */
.L_x_2152:
[----:B01234-:R-:W-:Y:S05]  /*0b90*/  BSYNC.RECONVERGENT B0 ;  /* 0x0000000000007941 */ /* 0x01ffea0003800200 */
.L_x_2151:
        /* <DEDUP_REMOVED lines=53> */
.L_x_2153:
        /* <DEDUP_REMOVED lines=9> */
.L_x_2154:
        /* <DEDUP_REMOVED lines=27> */
[----:B------:R2:W5:Y:S04]  /*1130*/  @!P0 LDG.E R48, desc[UR6][R56.64] ;  /* 0x0000000638308981 */ /* 0x000568000c1e1900 */
        /* <DEDUP_REMOVED lines=11> */
[----:B------:R1:W5:Y:S01]  /*11f0*/  @!P1 LDG.E R50, desc[UR6][R36.64] ;  /* 0x0000000624329981 */ /* 0x000362000c1e1900 */
[----:B------:R-:W-:Y:S01]  /*1200*/  ISETP.GE.U32.AND.EX P3, PT, R59, UR15, PT, P3 ;  /* 0x0000000f3b007c0c */ /* 0x000fe2000bf66130 */
[----:B------:R-:W-:-:S05]  /*1210*/  @!P2 IMAD.WIDE.U32 R30, R46, R30, RZ ;  /* 0x0000001e2e1ea225 */ /* 0x000fca00078e00ff */
[----:B------:R-:W-:Y:S02]  /*1220*/  @!P2 IADD3 R31, PT, PT, R31, R35, RZ ;  /* 0x000000231f1fa210 */ /* 0x000fe40007ffe0ff */
[----:B0-----:R-:W-:-:S04]  /*1230*/  @!P2 LEA R34, P4, R30, R32, 0x2 ;  /* 0x000000201e22a211 */ /* 0x001fc800078810ff */
[----:B------:R-:W-:Y:S02]  /*1240*/  @!P2 LEA.HI.X R35, R30, R33, R31, 0x2, P4 ;  /* 0x000000211e23a211 */ /* 0x000fe400020f141f */
[----:B------:R-:W0:Y:S03]  /*1250*/  @!P3 LDC.64 R30, c[0x0][0x450] ;  /* 0x00011400ff1ebb82 */ /* 0x000e260000000a00 */
[----:B------:R1:W5:Y:S05]  /*1260*/  @!P2 LDG.E R51, desc[UR6][R34.64] ;  /* 0x000000062233a981 */ /* 0x00036a000c1e1900 */
[----:B------:R-:W3:Y:S01]  /*1270*/  @!P3 LDC.64 R32, c[0x0][0x380] ;  /* 0x0000e000ff20bb82 */ /* 0x000ee20000000a00 */
[----:B0-----:R-:W-:-:S04]  /*1280*/  @!P3 IMAD R58, R59, R30, RZ ;  /* 0x0000001e3b3ab224 */ /* 0x001fc800078e02ff */
[C---:B------:R-:W-:Y:S02]  /*1290*/  @!P3 IMAD R61, R53.reuse, R31, R58 ;  /* 0x0000001f353db224 */ /* 0x040fe400078e023a */
[----:B------:R-:W-:-:S04]  /*12a0*/  @!P3 IMAD.WIDE.U32 R30, R53, R30, RZ ;  /* 0x0000001e351eb225 */ /* 0x000fc800078e00ff */
[----:B------:R-:W-:Y:S01]  /*12b0*/  @!P3 IMAD.IADD R31, R31, 0x1, R61 ;  /* 0x000000011f1fb824 */ /* 0x000fe200078e023d */
[----:B---3--:R-:W-:-:S04]  /*12c0*/  @!P3 LEA R32, P4, R30, R32, 0x2 ;  /* 0x000000201e20b211 */ /* 0x008fc800078810ff */
[----:B------:R-:W-:-:S05]  /*12d0*/  @!P3 LEA.HI.X R33, R30, R33, R31, 0x2, P4 ;  /* 0x000000211e21b211 */ /* 0x000fca00020f141f */
[----:B------:R1:W5:Y:S01]  /*12e0*/  @!P3 LDG.E R52, desc[UR6][R32.64] ;  /* 0x000000062034b981 */ /* 0x000362000c1e1900 */
[----:B------:R-:W-:Y:S01]  /*12f0*/  I2FP.F32.U32 R30, R21 ;  /* 0x00000015001e7245 */ /* 0x000fe20000201000 */
[----:B------:R-:W-:Y:S01]  /*1300*/  HFMA2 R21, -RZ, RZ, 0.1171875, 0 ;  /* 0x2f800000ff157431 */ /* 0x000fe200000001ff */
[----:B--2---:R-:W-:Y:S02]  /*1310*/  I2FP.F32.U32 R56, R25 ;  /* 0x0000001900387245 */ /* 0x004fe40000201000 */
[----:B------:R-:W-:Y:S02]  /*1320*/  I2FP.F32.U32 R58, R43 ;  /* 0x0000002b003a7245 */ /* 0x000fe40000201000 */
[----:B------:R-:W-:Y:S01]  /*1330*/  FFMA.FTZ R25, R30, R21, 1.1641532182693481445e-10 ;  /* 0x2f0000001e197423 */ /* 0x000fe20000010015 */
[----:B------:R-:W-:Y:S06]  /*1340*/  @P0 BRA `(.L_x_2156) ;  /* 0x0000000000380947 */ /* 0x000fec0003800000 */
[----:B------:R-:W-:Y:S01]  /*1350*/  IMAD R31, R23, UR8, RZ ;  /* 0x00000008171f7c24 */ /* 0x000fe2000f8e02ff */
[----:B------:R-:W-:Y:S01]  /*1360*/  FSET.BF.LT.FTZ.AND R25, R25, UR5, PT ;  /* 0x0000000519197c0a */ /* 0x000fe2000b811000 */
[----:B-1----:R-:W-:-:S03]  /*1370*/  IMAD.WIDE.U32 R34, R0, UR8, RZ ;  /* 0x0000000800227c25 */ /* 0x002fc6000f8e00ff */
[----:B------:R-:W0:Y:S01]  /*1380*/  F2I.FTZ.U32.TRUNC.NTZ R37, R25 ;  /* 0x0000001900257305 */ /* 0x000e22000021f000 */
[----:B------:R-:W-:Y:S01]  /*1390*/  IMAD R31, R0, UR9, R31 ;  /* 0x00000009001f7c24 */ /* 0x000fe2000f8e021f */
[C---:B------:R-:W-:Y:S02]  /*13a0*/  LEA R32, P0, R34.reuse, UR10, 0x2 ;  /* 0x0000000a22207c11 */ /* 0x040fe4000f8010ff */
        /* <DEDUP_REMOVED lines=8> */
.L_x_2156:
[----:B------:R-:W-:Y:S05]  /*1430*/  BSYNC.RECONVERGENT B0 ;  /* 0x0000000000007941 */ /* 0x000fea0003800200 */
.L_x_2155:
[----:B------:R-:W-:Y:S01]  /*1440*/  BSSY.RECONVERGENT B0, `(.L_x_2157) ;  /* 0x0000013000007945 */ /* 0x000fe20003800200 */
[----:B-1----:R-:W-:Y:S01]  /*1450*/  I2FP.F32.U32 R36, R44 ;  /* 0x0000002c00247245 */ /* 0x002fe20000201000 */
[-C--:B------:R-:W-:Y:S01]  /*1460*/  FFMA.FTZ R58, R58, R21.reuse, 1.1641532182693481445e-10 ;  /* 0x2f0000003a3a7423 */ /* 0x080fe20000010015 */
[----:B------:R-:W-:Y:S01]  /*1470*/  FFMA.FTZ R25, R56, R21, 1.1641532182693481445e-10 ;  /* 0x2f00000038197423 */ /* 0x000fe20000010015 */
[----:B------:R-:W-:Y:S06]  /*1480*/  @P1 BRA `(.L_x_2158) ;  /* 0x0000000000381947 */ /* 0x000fec0003800000 */
[----:B--2---:R-:W-:Y:S01]  /*1490*/  IMAD R32, R47, UR8, RZ ;  /* 0x000000082f207c24 */ /* 0x004fe2000f8e02ff */
[----:B------:R-:W-:Y:S01]  /*14a0*/  FSET.BF.LT.FTZ.AND R25, R25, UR5, PT ;  /* 0x0000000519197c0a */ /* 0x000fe2000b811000 */
[----:B------:R-:W-:-:S03]  /*14b0*/  IMAD.WIDE.U32 R30, R45, UR8, RZ ;  /* 0x000000082d1e7c25 */ /* 0x000fc6000f8e00ff */
[----:B------:R-:W0:Y:S01]  /*14c0*/  F2I.FTZ.U32.TRUNC.NTZ R37, R25 ;  /* 0x0000001900257305 */ /* 0x000e22000021f000 */
[----:B------:R-:W-:Y:S01]  /*14d0*/  IMAD R33, R45, UR9, R32 ;  /* 0x000000092d217c24 */ /* 0x000fe2000f8e0220 */
[C---:B------:R-:W-:Y:S02]  /*14e0*/  LEA R34, P0, R30.reuse, UR10, 0x2 ;  /* 0x0000000a1e227c11 */ /* 0x040fe4000f8010ff */
[----:B------:R-:W-:Y:S02]  /*14f0*/  IADD3 R32, P1, PT, R30, UR12, RZ ;  /* 0x0000000c1e207c10 */ /* 0x000fe4000ff3e0ff */
[----:B------:R-:W-:Y:S01]  /*1500*/  IADD3 R33, PT, PT, R31, R33, RZ ;  /* 0x000000211f217210 */ /* 0x000fe20007ffe0ff */
[----:B-----5:R-:W-:-:S03]  /*1510*/  FMUL.FTZ R31, R50, R25 ;  /* 0x00000019321f7220 */ /* 0x020fc60000410000 */
[----:B------:R-:W-:Y:S01]  /*1520*/  LEA.HI.X R35, R30, UR11, R33, 0x2, P0 ;  /* 0x0000000b1e237c11 */ /* 0x000fe200080f1421 */
[----:B------:R-:W-:Y:S01]  /*1530*/  FMUL.FTZ R31, R24, R31 ;  /* 0x0000001f181f7220 */ /* 0x000fe20000410000 */
[----:B------:R-:W-:-:S04]  /*1540*/  IADD3.X R33, PT, PT, R33, UR13, RZ, P1, !PT ;  /* 0x0000000d21217c10 */ /* 0x000fc80008ffe4ff */
[----:B------:R1:W-:Y:S04]  /*1550*/  STG.E desc[UR6][R34.64], R31 ;  /* 0x0000001f22007986 */ /* 0x0003e8000c101906 */
[----:B0-----:R1:W-:Y:S02]  /*1560*/  STG.E.U8 desc[UR6][R32.64], R37 ;  /* 0x0000002520007986 */ /* 0x0013e4000c101106 */
.L_x_2158:
[----:B------:R-:W-:Y:S05]  /*1570*/  BSYNC.RECONVERGENT B0 ;  /* 0x0000000000007941 */ /* 0x000fea0003800200 */
.L_x_2157:
[----:B------:R-:W-:Y:S04]  /*1580*/  BSSY.RECONVERGENT B0, `(.L_x_2159) ;  /* 0x0000010000007945 */ /* 0x000fe80003800200 */
[----:B------:R-:W-:Y:S05]  /*1590*/  @P2 BRA `(.L_x_2160) ;  /* 0x0000000000382947 */ /* 0x000fea0003800000 */
[----:B------:R-:W-:Y:S01]  /*15a0*/  IMAD R49, R49, UR8, RZ ;  /* 0x0000000831317c24 */ /* 0x000fe2000f8e02ff */
[----:B------:R-:W-:Y:S01]  /*15b0*/  FSET.BF.LT.FTZ.AND R58, R58, UR5, PT ;  /* 0x000000053a3a7c0a */ /* 0x000fe2000b811000 */
[----:B-12---:R-:W-:-:S03]  /*15c0*/  IMAD.WIDE.U32 R30, R46, UR8, RZ ;  /* 0x000000082e1e7c25 */ /* 0x006fc6000f8e00ff */
[----:B------:R-:W0:Y:S01]  /*15d0*/  F2I.FTZ.U32.TRUNC.NTZ R37, R58 ;  /* 0x0000003a00257305 */ /* 0x000e22000021f000 */
[----:B------:R-:W-:Y:S01]  /*15e0*/  IMAD R49, R46, UR9, R49 ;  /* 0x000000092e317c24 */ /* 0x000fe2000f8e0231 */
[C---:B------:R-:W-:Y:S01]  /*15f0*/  LEA R34, P0, R30.reuse, UR10, 0x2 ;  /* 0x0000000a1e227c11 */ /* 0x040fe2000f8010ff */
[----:B-----5:R-:W-:Y:S01]  /*1600*/  FMUL.FTZ R25, R51, R58 ;  /* 0x0000003a33197220 */ /* 0x020fe20000410000 */
[----:B------:R-:W-:Y:S01]  /*1610*/  IADD3 R32, P1, PT, R30, UR12, RZ ;  /* 0x0000000c1e207c10 */ /* 0x000fe2000ff3e0ff */
[----:B------:R-:W-:Y:S02]  /*1620*/  IMAD.IADD R31, R31, 0x1, R49 ;  /* 0x000000011f1f7824 */ /* 0x000fe400078e0231 */
[----:B------:R-:W-:-:S03]  /*1630*/  FMUL.FTZ R25, R24, R25 ;  /* 0x0000001918197220 */ /* 0x000fc60000410000 */
[----:B------:R-:W-:Y:S02]  /*1640*/  LEA.HI.X R35, R30, UR11, R31, 0x2, P0 ;  /* 0x0000000b1e237c11 */ /* 0x000fe400080f141f */
[----:B------:R-:W-:-:S03]  /*1650*/  IADD3.X R33, PT, PT, R31, UR13, RZ, P1, !PT ;  /* 0x0000000d1f217c10 */ /* 0x000fc60008ffe4ff */
[----:B------:R3:W-:Y:S04]  /*1660*/  STG.E desc[UR6][R34.64], R25 ;  /* 0x0000001922007986 */ /* 0x0007e8000c101906 */
[----:B0-----:R3:W-:Y:S02]  /*1670*/  STG.E.U8 desc[UR6][R32.64], R37 ;  /* 0x0000002520007986 */ /* 0x0017e4000c101106 */
.L_x_2160:
[----:B------:R-:W-:Y:S05]  /*1680*/  BSYNC.RECONVERGENT B0 ;  /* 0x0000000000007941 */ /* 0x000fea0003800200 */
.L_x_2159:
[----:B------:R-:W-:Y:S01]  /*1690*/  FFMA.FTZ R21, R36, R21, 1.1641532182693481445e-10 ;  /* 0x2f00000024157423 */ /* 0x000fe20000010015 */
[----:B------:R-:W-:Y:S06]  /*16a0*/  @P3 BRA `(.L_x_2161) ;  /* 0x0000000000383947 */ /* 0x000fec0003800000 */
[----:B-123--:R-:W-:Y:S01]  /*16b0*/  IMAD R32, R59, UR8, RZ ;  /* 0x000000083b207c24 */ /* 0x00efe2000f8e02ff */
[----:B------:R-:W-:Y:S01]  /*16c0*/  FSET.BF.LT.FTZ.AND R21, R21, UR5, PT ;  /* 0x0000000515157c0a */ /* 0x000fe2000b811000 */
[----:B------:R-:W-:-:S03]  /*16d0*/  IMAD.WIDE.U32 R30, R53, UR8, RZ ;  /* 0x00000008351e7c25 */ /* 0x000fc6000f8e00ff */
[----:B------:R-:W0:Y:S01]  /*16e0*/  F2I.FTZ.U32.TRUNC.NTZ R37, R21 ;  /* 0x0000001500257305 */ /* 0x000e22000021f000 */
[----:B------:R-:W-:Y:S01]  /*16f0*/  IMAD R53, R53, UR9, R32 ;  /* 0x0000000935357c24 */ /* 0x000fe2000f8e0220 */
[----:B------:R-:W-:Y:S01]  /*1700*/  LEA R34, P0, R30, UR10, 0x2 ;  /* 0x0000000a1e227c11 */ /* 0x000fe2000f8010ff */
[----:B-----5:R-:W-:Y:S01]  /*1710*/  FMUL.FTZ R25, R52, R21 ;  /* 0x0000001534197220 */ /* 0x020fe20000410000 */
[----:B------:R-:W-:Y:S02]  /*1720*/  IADD3 R32, P1, PT, R30, UR12, RZ ;  /* 0x0000000c1e207c10 */ /* 0x000fe4000ff3e0ff */
[----:B------:R-:W-:Y:S01]  /*1730*/  IADD3 R31, PT, PT, R31, R53, RZ ;  /* 0x000000351f1f7210 */ /* 0x000fe20007ffe0ff */
[----:B------:R-:W-:-:S03]  /*1740*/  FMUL.FTZ R25, R24, R25 ;  /* 0x0000001918197220 */ /* 0x000fc60000410000 */
[----:B------:R-:W-:Y:S02]  /*1750*/  LEA.HI.X R35, R30, UR11, R31, 0x2, P0 ;  /* 0x0000000b1e237c11 */ /* 0x000fe400080f141f */
[----:B------:R-:W-:-:S03]  /*1760*/  IADD3.X R33, PT, PT, R31, UR13, RZ, P1, !PT ;  /* 0x0000000d1f217c10 */ /* 0x000fc60008ffe4ff */
[----:B------:R4:W-:Y:S04]  /*1770*/  STG.E desc[UR6][R34.64], R25 ;  /* 0x0000001922007986 */ /* 0x0009e8000c101906 */
[----:B0-----:R4:W-:Y:S02]  /*1780*/  STG.E.U8 desc[UR6][R32.64], R37 ;  /* 0x0000002520007986 */ /* 0x0019e4000c101106 */
.L_x_2161:
[----:B------:R-:W-:Y:S05]  /*1790*/  WARPSYNC.ALL ;  /* 0x0000000000007948 */ /* 0x000fea0003800000 */
[----:B------:R-:W0:Y:S01]  /*17a0*/  LDCU UR4, c[0x0][0x360] ;  /* 0x00006c00ff0477ac */ /* 0x000e220008000800 */
[----:B------:R-:W0:Y:S08]  /*17b0*/  LDC R21, c[0x0][0x370] ;  /* 0x0000dc00ff157b82 */ /* 0x000e300000000800 */
[----:B------:R-:W-:Y:S01]  /*17c0*/  BAR.SYNC.DEFER_BLOCKING 0x0 ;  /* 0x0000000000007b1d */ /* 0x000fe20000010000 */
[----:B---34-:R-:W-:-:S02]  /*17d0*/  MOV R25, R28 ;  /* 0x0000001c00197202 */ /* 0x018fc40000000f00 */
        /* <DEDUP_REMOVED lines=9> */
        .weak           $__internal_24_$__cuda_sm20_dblrcp_rn_slowpath_v3
        .type           $__internal_24_$__cuda_sm20_dblrcp_rn_slowpath_v3,@function
        .size           $__internal_24_$__cuda_sm20_dblrcp_rn_slowpath_v3,($__internal_25_$__cuda_sm20_div_u64 - $__internal_24_$__cuda_sm20_dblrcp_rn_slowpath_v3)
$__internal_24_$__cuda_sm20_dblrcp_rn_slowpath_v3:
        /* <DEDUP_REMOVED lines=58> */
.L_x_2165:
        /* <DEDUP_REMOVED lines=34> */
.L_x_2163:
[----:B------:R-:W-:Y:S01]  /*1e30*/  LOP3.LUT R33, R27, 0x80000, RZ, 0xfc, !PT ;  /* 0x000800001b217812 */ /* 0x000fe200078efcff */
[----:B------:R-:W-:-:S07]  /*1e40*/  IMAD.MOV.U32 R32, RZ, RZ, R26 ;  /* 0x000000ffff207224 */ /* 0x000fce00078e001a */
.L_x_2164:
[----:B------:R-:W-:Y:S01]  /*1e50*/  MOV R26, R24 ;  /* 0x00000018001a7202 */ /* 0x000fe20000000f00 */
[----:B------:R-:W-:-:S04]  /*1e60*/  IMAD.MOV.U32 R27, RZ, RZ, 0x0 ;  /* 0x00000000ff1b7424 */ /* 0x000fc800078e00ff */
[----:B------:R-:W-:Y:S05]  /*1e70*/  RET.REL.NODEC R26 `(_ZN2at6native43_GLOBAL__N__7cc8d1ed_10_Dropout_cu_0e96ed3820fused_dropout_kernelIffmLi1ELi1EhEEvNS_4cuda6detail10TensorInfoIKT_T1_EENS5_IS6_S8_EENS5_IT4_S8_EES8_T0_NS_15PhiloxCudaStateE) ;  /* 0xffffffe01a607950 */ /* 0x000fea0003c3ffff */
        .weak           $__internal_25_$__cuda_sm20_div_u64
        .type           $__internal_25_$__cuda_sm20_div_u64,@function
        .size           $__internal_25_$__cuda_sm20_div_u64,(.L_x_14020 - $__internal_25_$__cuda_sm20_div_u64)
$__internal_25_$__cuda_sm20_div_u64:
        /* <DEDUP_REMOVED lines=69> */
[----:B------:R-:W-:Y:S06]  /*22d0*/  RET.REL.NODEC R26 `(_ZN2at6native43_GLOBAL__N__7cc8d1ed_10_Dropout_cu_0e96ed3820fused_dropout_kernelIffmLi1ELi1EhEEvNS_4cuda6detail10TensorInfoIKT_T1_EENS5_IS6_S8_EENS5_IT4_S8_EES8_T0_NS_15PhiloxCudaStateE) ;  /* 0xffffffdc1a487950 */ /* 0x000fec0003c3ffff */
.L_x_2166:
        /* <DEDUP_REMOVED lines=10> */
.L_x_14020:


//--------------------- .text._ZN2at6native43_GLOBAL__N__7cc8d1ed_10_Dropout_cu_0e96ed3824fused_dropout_kernel_vecIffmLi1ELi2EhEEvNS_4cuda6detail10TensorInfoIKT_T1_EENS5_IS6_S8_EENS5_IT4_S8_EES8_T0_NS_15PhiloxCudaStateE --------------------------
	.section	.text._ZN2at6native43_GLOBAL__N__7cc8d1ed_10_Dropout_cu_0e96ed3824fused_dropout_kernel_vecIffmLi1ELi2EhEEvNS_4cuda6detail10TensorInfoIKT_T1_EENS5_IS6_S8_EENS5_IT4_S8_EES8_T0_NS_15PhiloxCudaStateE,"ax",@progbits
	.align	128
.text._ZN2at6native43_GLOBAL__N__7cc8d1ed_10_Dropout_cu_0e96ed3824fused_dropout_kernel_vecIffmLi1ELi2EhEEvNS_4cuda6detail10TensorInfoIKT_T1_EENS5_IS6_S8_EENS5_IT4_S8_EES8_T0_NS_15PhiloxCudaStateE:
        .type           _ZN2at6native43_GLOBAL__N__7cc8d1ed_10_Dropout_cu_0e96ed3824fused_dropout_kernel_vecIffmLi1ELi2EhEEvNS_4cuda6detail10TensorInfoIKT_T1_EENS5_IS6_S8_EENS5_IT4_S8_EES8_T0_NS_15PhiloxCudaStateE,@function
        .size           _ZN2at6native43_GLOBAL__N__7cc8d1ed_10_Dropout_cu_0e96ed3824fused_dropout_kernel_vecIffmLi1ELi2EhEEvNS_4cuda6detail10TensorInfoIKT_T1_EENS5_IS6_S8_EENS5_IT4_S8_EES8_T0_NS_15PhiloxCudaStateE,(.L_x_14023 - _ZN2at6native43_GLOBAL__N__7cc8d1ed_10_Dropout_cu_0e96ed3824fused_dropout_kernel_vecIffmLi1ELi2EhEEvNS_4cuda6detail10TensorInfoIKT_T1_EENS5_IS6_S8_EENS5_IT4_S8_EES8_T0_NS_15PhiloxCudaStateE)
        .other          _ZN2at6native43_GLOBAL__N__7cc8d1ed_10_Dropout_cu_0e96ed3824fused_dropout_kernel_vecIffmLi1ELi2EhEEvNS_4cuda6detail10TensorInfoIKT_T1_EENS5_IS6_S8_EENS5_IT4_S8_EES8_T0_NS_15PhiloxCudaStateE,@"STO_CUDA_ENTRY STV_DEFAULT"
_ZN2at6native43_GLOBAL__N__7cc8d1ed_10_Dropout_cu_0e96ed3824fused_dropout_kernel_vecIffmLi1ELi2EhEEvNS_4cuda6detail10TensorInfoIKT_T1_EENS5_IS6_S8_EENS5_IT4_S8_EES8_T0_NS_15PhiloxCudaStateE:
        /* <DEDUP_REMOVED lines=38> */
[----:B-----5:R-:W-:Y:S01]  /*0260*/  VIADD R4, R18, 0x9e3779b9 ;  /* 0x9e3779b912047836 */ /* 0x020fe20000000000 */
[----:B0-----:R-:W-:Y:S01]  /*0270*/  @P1 IADD3 R44, P0, PT, R2, R5, RZ ;  /* 0x00000005022c1210 */ /* 0x001fe20007f1e0ff */
[----:B------:R-:W-:-:S03]  /*0280*/  VIADD R5, R18, 0x3c6ef372 ;  /* 0x3c6ef37212057836 */ /* 0x000fc60000000000 */
[----:B------:R-:W-:Y:S01]  /*0290*/  @P1 IADD3.X R45, PT, PT, RZ, R3, RZ, P0, !PT ;  /* 0x00000003ff2d1210 */ /* 0x000fe200007fe4ff */
[----:B------:R-:W-:Y:S01]  /*02a0*/  VIADD R3, R19, 0xbb67ae85 ;  /* 0xbb67ae8513037836 */ /* 0x000fe20000000000 */
[----:B------:R-:W-:Y:S02]  /*02b0*/  FSETP.GEU.AND P0, PT, |R36|, 5.8789094863358348022e-39, PT ;  /* 0x004004022400780b */ /* 0x000fe40003f0e200 */
[--C-:B------:R-:W-:Y:S02]  /*02c0*/  SHF.R.U64 R0, R44, 0x2, R45.reuse ;  /* 0x000000022c007819 */ /* 0x100fe4000000122d */
[----:B------:R-:W-:-:S03]  /*02d0*/  SHF.R.U32.HI R2, RZ, 0x2, R45 ;  /* 0x00000002ff027819 */ /* 0x000fc6000001162d */
[----:B------:R-:W-:Y:S01]  /*02e0*/  IMAD.WIDE.U32 R6, R0, -0x2daee0ad, RZ ;  /* 0xd2511f5300067825 */ /* 0x000fe200078e00ff */
[----:B------:R-:W-:-:S04]  /*02f0*/  LOP3.LUT R8, R2, R11, R18, 0x96, !PT ;  /* 0x0000000b02087212 */ /* 0x000fc800078e9612 */
[----:B------:R-:W-:Y:S01]  /*0300*/  LOP3.LUT R12, R7, R19, RZ, 0x3c, !PT ;  /* 0x00000013070c7212 */ /* 0x000fe200078e3cff */
        /* <DEDUP_REMOVED lines=11> */
[----:B------:R-:W-:-:S15]  /*03c0*/  IMAD.WIDE.U32 R16, R16, -0x2daee0ad, RZ ;  /* 0xd2511f5310107825 */ /* 0x000fde00078e00ff */
[----:B------:R-:W-:-:S06]  /*03d0*/  NOP ;  /* 0x0000000000007918 */ /* 0x000fcc0000000000 */
[----:B-1----:R-:W0:Y:S01]  /*03e0*/  DFMA R26, R36, R26, R36 ;  /* 0x0000001a241a722b */ /* 0x002e220000000024 */
        /* <DEDUP_REMOVED lines=28> */
[----:B------:R-:W-:Y:S01]  /*05b0*/  LOP3.LUT R40, R16, R20, R39, 0x96, !PT ;  /* 0x0000001410287212 */ /* 0x000fe200078e9627 */
[----:B------:R-:W-:-:S04]  /*05c0*/  IMAD.WIDE.U32 R20, R21, -0x326172a9, RZ ;  /* 0xcd9e8d5715147825 */ /* 0x000fc800078e00ff */
[----:B------:R-:W-:Y:S01]  /*05d0*/  IMAD.WIDE.U32 R40, R40, -0x2daee0ad, RZ ;  /* 0xd2511f5328287825 */ /* 0x000fe200078e00ff */
[----:B------:R-:W-:-:S03]  /*05e0*/  LOP3.LUT R38, R17, R38, R21, 0x96, !PT ;  /* 0x0000002611267212 */ /* 0x000fc600078e9615 */
[----:B------:R-:W-:Y:S02]  /*05f0*/  VIADD R29, R19, 0xdb3d7428 ;  /* 0xdb3d7428131d7836 */ /* 0x000fe40000000000 */
[----:B------:R-:W-:-:S03]  /*0600*/  IMAD.MOV.U32 R33, RZ, RZ, R34 ;  /* 0x000000ffff217224 */ /* 0x000fc600078e0022 */
[----:B0-----:R-:W0:Y:S01]  /*0610*/  DFMA R24, -R22, R26, 1 ;  /* 0x3ff000001618742b */ /* 0x001e22000000011a */
[----:B------:R-:W-:Y:S01]  /*0620*/  VIADD R34, R18, 0x8ff34781 ;  /* 0x8ff3478112227836 */ /* 0x000fe20000000000 */
[----:B------:R-:W-:-:S15]  /*0630*/  LOP3.LUT R32, R29, R32, R41, 0x96, !PT ;  /* 0x000000201d207212 */ /* 0x000fde00078e9629 */
[----:B------:R-:W-:-:S15]  /*0640*/  NOP ;  /* 0x0000000000007918 */ /* 0x000fde0000000000 */
[----:B------:R-:W-:-:S15]  /*0650*/  NOP ;  /* 0x0000000000007918 */ /* 0x000fde0000000000 */
[----:B------:R-:W-:-:S15]  /*0660*/  NOP ;  /* 0x0000000000007918 */ /* 0x000fde0000000000 */
[----:B------:R-:W-:-:S02]  /*0670*/  NOP ;  /* 0x0000000000007918 */ /* 0x000fc40000000000 */
[----:B0-----:R0:W1:Y:S02]  /*0680*/  DFMA R24, R26, R24, R26 ;  /* 0x000000181a18722b */ /* 0x001064000000001a */
[----:B01----:R-:W-:Y:S05]  /*0690*/  @P0 BRA `(.L_x_2167) ;  /* 0x0000000000100947 */ /* 0x003fea0003800000 */
[----:B------:R-:W-:Y:S02]  /*06a0*/  LOP3.LUT R24, R23, 0x7fffffff, RZ, 0xc0, !PT ;  /* 0x7fffffff17187812 */ /* 0x000fe400078ec0ff */
[----:B------:R-:W-:Y:S02]  /*06b0*/  MOV R30, 0x6e0 ;  /* 0x000006e0001e7802 */ /* 0x000fe40000000f00 */
[----:B------:R-:W-:-:S07]  /*06c0*/  IADD3 R24, PT, PT, R24, -0x100000, RZ ;  /* 0xfff0000018187810 */ /* 0x000fce0007ffe0ff */
[----:B------:R-:W-:Y:S05]  /*06d0*/  CALL.REL.NOINC `($__internal_26_$__cuda_sm20_dblrcp_rn_slowpath_v3) ;  /* 0x0000000400f47944 */ /* 0x000fea0003c00000 */
.L_x_2167:
        /* <DEDUP_REMOVED lines=22> */
.L_x_2172:
        /* <DEDUP_REMOVED lines=13> */
.L_x_2169:
[----:B01234-:R-:W-:Y:S05]  /*0910*/  BSYNC.RECONVERGENT B0 ;  /* 0x0000000000007941 */ /* 0x01ffea0003800200 */
.L_x_2168:
        /* <DEDUP_REMOVED lines=49> */
.L_x_2170:
[----:B------:R-:W-:Y:S01]  /*0c30*/  ISETP.NE.AND P0, PT, R36, 0x3, PT ;  /* 0x000000032400780c */ /* 0x000fe20003f05270 */
[----:B------:R-:W-:Y:S01]  /*0c40*/  IMAD.MOV.U32 R24, RZ, RZ, R26 ;  /* 0x000000ffff187224 */ /* 0x000fe200078e001a */
[----:B------:R-:W-:-:S11]  /*0c50*/  MOV R27, R30 ;  /* 0x0000001e001b7202 */ /* 0x000fd60000000f00 */
[----:B------:R-:W-:Y:S02]  /*0c60*/  @P0 IMAD.MOV.U32 R24, RZ, RZ, R40 ;  /* 0x000000ffff180224 */ /* 0x000fe400078e0028 */
[----:B------:R-:W-:-:S07]  /*0c70*/  @P0 IMAD.MOV.U32 R27, RZ, RZ, R26 ;  /* 0x000000ffff1b0224 */ /* 0x000fce00078e001a */
.L_x_2171:
        /* <DEDUP_REMOVED lines=9> */
[-C--:B------:R-:W-:Y:S01]  /*0d10*/  FFMA.FTZ R24, R24, R40.reuse, 1.1641532182693481445e-10 ;  /* 0x2f00000018187423 */ /* 0x080fe20000010028 */
[----:B------:R-:W-:-:S04]  /*0d20*/  FFMA.FTZ R21, R21, R40, 1.1641532182693481445e-10 ;  /* 0x2f00000015157423 */ /* 0x000fc80000010028 */
[----:B------:R-:W-:Y:S02]  /*0d30*/  FSET.BF.LT.FTZ.AND R42, R24, UR5, PT ;  /* 0x00000005182a7c0a */ /* 0x000fe4000b811000 */
[----:B------:R-:W-:Y:S02]  /*0d40*/  IADD3 R24, P0, PT, R26, UR12, RZ ;  /* 0x0000000c1a187c10 */ /* 0x000fe4000ff1e0ff */
[----:B------:R-:W-:Y:S01]  /*0d50*/  FSET.BF.LT.FTZ.AND R43, R21, UR5, PT ;  /* 0x00000005152b7c0a */ /* 0x000fe2000b811000 */
[----:B------:R-:W-:Y:S01]  /*0d60*/  F2I.FTZ.U32.TRUNC.NTZ R40, R42 ;  /* 0x0000002a00287305 */ /* 0x000fe2000021f000 */
[----:B------:R-:W-:Y:S02]  /*0d70*/  IADD3 R26, P1, PT, R28, UR14, RZ ;  /* 0x0000000e1c1a7c10 */ /* 0x000fe4000ff3e0ff */
[----:B------:R-:W-:Y:S02]  /*0d80*/  IADD3.X R25, PT, PT, R25, UR13, RZ, P0, !PT ;  /* 0x0000000d19197c10 */ /* 0x000fe400087fe4ff */
[----:B------:R-:W-:-:S02]  /*0d90*/  LEA R28, P0, R41, R28, 0x1 ;  /* 0x0000001c291c7211 */ /* 0x000fc400078008ff */
[----:B------:R-:W-:Y:S01]  /*0da0*/  IADD3.X R27, PT, PT, R31, UR15, RZ, P1, !PT ;  /* 0x0000000f1f1b7c10 */ /* 0x000fe20008ffe4ff */
[----:B------:R-:W0:Y:S02]  /*0db0*/  F2I.FTZ.U32.TRUNC.NTZ R21, R43 ;  /* 0x0000002b00157305 */ /* 0x000e24000021f000 */
[----:B------:R-:W-:Y:S01]  /*0dc0*/  IMAD.X R31, RZ, RZ, R31, P0 ;  /* 0x000000ffff1f7224 */ /* 0x000fe200000e061f */
[----:B------:R-:W-:-:S04]  /*0dd0*/  ISETP.GE.U32.AND P0, PT, R28, UR16, PT ;  /* 0x000000101c007c0c */ /* 0x000fc8000bf06070 */
[----:B------:R-:W-:Y:S02]  /*0de0*/  ISETP.GE.U32.AND.EX P0, PT, R31, UR17, PT, P0 ;  /* 0x000000111f007c0c */ /* 0x000fe4000bf06100 */
[----:B0-----:R-:W-:Y:S01]  /*0df0*/  PRMT R21, R40, 0x7604, R21 ;  /* 0x0000760428157816 */ /* 0x001fe20000000015 */
[----:B--2---:R-:W-:Y:S01]  /*0e00*/  FMUL.FTZ R22, R43, R22 ;  /* 0x000000162b167220 */ /* 0x004fe20000410000 */
[----:B------:R-:W-:Y:S01]  /*0e10*/  FMUL.FTZ R44, R42, R23 ;  /* 0x000000172a2c7220 */ /* 0x000fe20000410000 */
[----:B------:R-:W-:-:S04]  /*0e20*/  IMAD.HI.U32 R43, R38, -0x2daee0ad, RZ ;  /* 0xd2511f53262b7827 */ /* 0x000fc800078e00ff */
[C---:B------:R-:W-:Y:S01]  /*0e30*/  FMUL.FTZ R22, R35.reuse, R22 ;  /* 0x0000001623167220 */ /* 0x040fe20000410000 */
[----:B------:R-:W-:Y:S01]  /*0e40*/  FMUL.FTZ R23, R35, R44 ;  /* 0x0000002c23177220 */ /* 0x000fe20000410000 */
[----:B------:R-:W-:-:S04]  /*0e50*/  LOP3.LUT R40, R20, R43, RZ, 0x3c, !PT ;  /* 0x0000002b14287212 */ /* 0x000fc800078e3cff */
[----:B------:R0:W-:Y:S04]  /*0e60*/  STG.E.64 desc[UR6][R24.64], R22 ;  /* 0x0000001618007986 */ /* 0x0001e8000c101b06 */
[----:B------:R0:W-:Y:S01]  /*0e70*/  STG.E.U16 desc[UR6][R26.64], R21 ;  /* 0x000000151a007986 */ /* 0x0001e2000c101506 */
[----:B------:R-:W-:Y:S06]  /*0e80*/  BAR.SYNC.DEFER_BLOCKING 0x0 ;  /* 0x0000000000007b1d */ /* 0x000fec0000010000 */
[----:B------:R-:W-:Y:S05]  /*0e90*/  @!P0 BRA `(.L_x_2172) ;  /* 0xfffffff800688947 */ /* 0x000fea000383ffff */
[----:B------:R-:W-:Y:S05]  /*0ea0*/  EXIT ;  /* 0x000000000000794d */ /* 0x000fea0003800000 */
        .weak           $__internal_26_$__cuda_sm20_dblrcp_rn_slowpath_v3
        .type           $__internal_26_$__cuda_sm20_dblrcp_rn_slowpath_v3,@function
        .size           $__internal_26_$__cuda_sm20_dblrcp_rn_slowpath_v3,(.L_x_14023 - $__internal_26_$__cuda_sm20_dblrcp_rn_slowpath_v3)
$__internal_26_$__cuda_sm20_dblrcp_rn_slowpath_v3:
        /* <DEDUP_REMOVED lines=57> */
.L_x_2175:
        /* <DEDUP_REMOVED lines=33> */
.L_x_2173:
[----:B------:R-:W-:Y:S02]  /*1450*/  LOP3.LUT R23, R37, 0x80000, RZ, 0xfc, !PT ;  /* 0x0008000025177812 */ /* 0x000fe400078efcff */
[----:B------:R-:W-:-:S07]  /*1460*/  MOV R22, R36 ;  /* 0x0000002400167202 */ /* 0x000fce0000000f00 */
.L_x_2174:
[----:B------:R-:W-:Y:S01]  /*1470*/  IMAD.MOV.U32 R24, RZ, RZ, R22 ;  /* 0x000000ffff187224 */ /* 0x000fe200078e0016 */
[----:B------:R-:W-:Y:S01]  /*1480*/  MOV R22, R30 ;  /* 0x0000001e00167202 */ /* 0x000fe20000000f00 */
[----:B------:R-:W-:Y:S02]  /*1490*/  IMAD.MOV.U32 R25, RZ, RZ, R23 ;  /* 0x000000ffff197224 */ /* 0x000fe400078e0017 */
[----:B------:R-:W-:-:S04]  /*14a0*/  IMAD.MOV.U32 R23, RZ, RZ, 0x0 ;  /* 0x00000000ff177424 */ /* 0x000fc800078e00ff */
[----:B------:R-:W-:Y:S05]  /*14b0*/  RET.REL.NODEC R22 `(_ZN2at6native43_GLOBAL__N__7cc8d1ed_10_Dropout_cu_0e96ed3824fused_dropout_kernel_vecIffmLi1ELi2EhEEvNS_4cuda6detail10TensorInfoIKT_T1_EENS5_IS6_S8_EENS5_IT4_S8_EES8_T0_NS_15PhiloxCudaStateE) ;  /* 0xffffffe816d07950 */ /* 0x000fea0003c3ffff */
.L_x_2176:
        /* <DEDUP_REMOVED lines=12> */
.L_x_14023:


//--------------------- .text._ZN2at6native43_GLOBAL__N__7cc8d1ed_10_Dropout_cu_0e96ed3824fused_dropout_kernel_vecIffmLi1ELi4EhEEvNS_4cuda6detail10TensorInfoIKT_T1_EENS5_IS6_S8_EENS5_IT4_S8_EES8_T0_NS_15PhiloxCudaStateE --------------------------
	.section	.text._ZN2at6native43_GLOBAL__N__7cc8d1ed_10_Dropout_cu_0e96ed3824fused_dropout_kernel_vecIffmLi1ELi4EhEEvNS_4cuda6detail10TensorInfoIKT_T1_EENS5_IS6_S8_EENS5_IT4_S8_EES8_T0_NS_15PhiloxCudaStateE,"ax",@progbits
	.align	128
.text._ZN2at6native43_GLOBAL__N__7cc8d1ed_10_Dropout_cu_0e96ed3824fused_dropout_kernel_vecIffmLi1ELi4EhEEvNS_4cuda6detail10TensorInfoIKT_T1_EENS5_IS6_S8_EENS5_IT4_S8_EES8_T0_NS_15PhiloxCudaStateE:
        .type           _ZN2at6native43_GLOBAL__N__7cc8d1ed_10_Dropout_cu_0e96ed3824fused_dropout_kernel_vecIffmLi1ELi4EhEEvNS_4cuda6detail10TensorInfoIKT_T1_EENS5_IS6_S8_EENS5_IT4_S8_EES8_T0_NS_15PhiloxCudaStateE,@function
        .size           _ZN2at6native43_GLOBAL__N__7cc8d1ed_10_Dropout_cu_0e96ed3824fused_dropout_kernel_vecIffmLi1ELi4EhEEvNS_4cuda6detail10TensorInfoIKT_T1_EENS5_IS6_S8_EENS5_IT4_S8_EES8_T0_NS_15PhiloxCudaStateE,(.L_x_14025 - _ZN2at6native43_GLOBAL__N__7cc8d1ed_10_Dropout_cu_0e96ed3824fused_dropout_kernel_vecIffmLi1ELi4EhEEvNS_4cuda6detail10TensorInfoIKT_T1_EENS5_IS6_S8_EENS5_IT4_S8_EES8_T0_NS_15PhiloxCudaStateE)
        .other          _ZN2at6native43_GLOBAL__N__7cc8d1ed_10_Dropout_cu_0e96ed3824fused_dropout_kernel_vecIffmLi1ELi4EhEEvNS_4cuda6detail10TensorInfoIKT_T1_EENS5_IS6_S8_EENS5_IT4_S8_EES8_T0_NS_15PhiloxCudaStateE,@"STO_CUDA_ENTRY STV_DEFAULT"
_ZN2at6native43_GLOBAL__N__7cc8d1ed_10_Dropout_cu_0e96ed3824fused_dropout_kernel_vecIffmLi1ELi4EhEEvNS_4cuda6detail10TensorInfoIKT_T1_EENS5_IS6_S8_EENS5_IT4_S8_EES8_T0_NS_15PhiloxCudaStateE:
        /* <DEDUP_REMOVED lines=69> */
[----:B------:R-:W-:-:S04]  /*0450*/  IADD3 R11, PT, PT, R26, -0x4ab325aa, RZ ;  /* 0xb54cda561a0b7810 */ /* 0x000fc80007ffe0ff */
        /* <DEDUP_REMOVED lines=10> */
[----:B------:R-:W-:Y:S01]  /*0500*/  IMAD.WIDE.U32 R20, R20, -0x326172a9, RZ ;  /* 0xcd9e8d5714147825 */ /* 0x000fe200078e00ff */
[----:B-1----:R-:W0:Y:S02]  /*0510*/  DFMA R12, -R14, R28, 1 ;  /* 0x3ff000000e0c742b */ /* 0x002e24000000011c */
[----:B------:R-:W-:Y:S01]  /*0520*/  LOP3.LUT R24, R10, R16, R19, 0x96, !PT ;  /* 0x000000100a187212 */ /* 0x000fe200078e9613 */
[----:B------:R-:W-:Y:S01]  /*0530*/  VIADD R16, R27, 0x646e171e ;  /* 0x646e171e1b107836 */ /* 0x000fe20000000000 */
[----:B------:R-:W-:Y:S01]  /*0540*/  LOP3.LUT R34, R11, R18, R21, 0x96, !PT ;  /* 0x000000120b227212 */ /* 0x000fe200078e9615 */
[C---:B------:R-:W-:Y:S01]  /*0550*/  VIADD R19, R26.reuse, 0xf1bbcdc8 ;  /* 0xf1bbcdc81a137836 */ /* 0x040fe20000000000 */
[----:B------:R-:W-:Y:S01]  /*0560*/  IADD3 R18, PT, PT, R26, 0x5384540f, RZ ;  /* 0x5384540f1a127810 */ /* 0x000fe20007ffe0ff */
        /* <DEDUP_REMOVED lines=26> */
[----:B------:R-:W-:Y:S05]  /*0710*/  CALL.REL.NOINC `($__internal_27_$__cuda_sm20_dblrcp_rn_slowpath_v3) ;  /* 0x0000000800487944 */ /* 0x000fea0003c00000 */
[----:B------:R-:W-:Y:S01]  /*0720*/  MOV R12, R14 ;  /* 0x0000000e000c7202 */ /* 0x000fe20000000f00 */
[----:B------:R-:W-:-:S07]  /*0730*/  IMAD.MOV.U32 R13, RZ, RZ, R15 ;  /* 0x000000ffff0d7224 */ /* 0x000fce00078e000f */
.L_x_2177:
        /* <DEDUP_REMOVED lines=19> */
.L_x_2182:
        /* <DEDUP_REMOVED lines=13> */
.L_x_2179:
[----:B01234-:R-:W-:Y:S05]  /*0940*/  BSYNC.RECONVERGENT B0 ;  /* 0x0000000000007941 */ /* 0x01ffea0003800200 */
.L_x_2178:
        /* <DEDUP_REMOVED lines=38> */
[----:B------:R-:W-:-:S04]  /*0bb0*/  IMAD.HI.U32 R14, R32, -0x2daee0ad, RZ ;  /* 0xd2511f53200e7827 */ /* 0x000fc800078e00ff */
[----:B------:R-:W-:Y:S01]  /*0bc0*/  IMAD.MOV.U32 R29, RZ, RZ, R34 ;  /* 0x000000ffff1d7224 */ /* 0x000fe200078e0022 */
[----:B------:R-:W-:Y:S01]  /*0bd0*/  MOV R34, R12 ;  /* 0x0000000c00227202 */ /* 0x000fe20000000f00 */
[----:B------:R-:W-:Y:S01]  /*0be0*/  IMAD.MOV.U32 R31, RZ, RZ, R40 ;  /* 0x000000ffff1f7224 */ /* 0x000fe200078e0028 */
[----:B------:R-:W-:Y:S01]  /*0bf0*/  LOP3.LUT R40, R21, R30, R13, 0x96, !PT ;  /* 0x0000001e15287212 */ /* 0x000fe200078e960d */
        /* <DEDUP_REMOVED lines=12> */
.L_x_2180:
        /* <DEDUP_REMOVED lines=9> */
.L_x_2181:
[C---:B------:R-:W-:Y:S01]  /*0d50*/  IMAD.SHL.U32 R28, R22.reuse, 0x4, RZ ;  /* 0x00000004161c7824 */ /* 0x040fe200078e00ff */
[----:B------:R-:W-:-:S04]  /*0d60*/  SHF.L.U64.HI R46, R22, 0x2, R23 ;  /* 0x00000002162e7819 */ /* 0x000fc80000010217 */
[----:B------:R-:W-:-:S04]  /*0d70*/  IADD3 R12, P0, PT, R28, UR10, RZ ;  /* 0x0000000a1c0c7c10 */ /* 0x000fc8000ff1e0ff */
[----:B------:R-:W-:-:S06]  /*0d80*/  IADD3.X R13, PT, PT, R46, UR11, RZ, P0, !PT ;  /* 0x0000000b2e0d7c10 */ /* 0x000fcc00087fe4ff */
[----:B------:R-:W2:Y:S01]  /*0d90*/  LDG.E.128 R12, desc[UR6][R12.64] ;  /* 0x000000060c0c7981 */ /* 0x000ea2000c1e1d00 */
[----:B------:R-:W-:Y:S01]  /*0da0*/  I2FP.F32.U32 R31, R31 ;  /* 0x0000001f001f7245 */ /* 0x000fe20000201000 */
[----:B------:R-:W-:Y:S01]  /*0db0*/  IMAD.MOV.U32 R30, RZ, RZ, 0x2f800000 ;  /* 0x2f800000ff1e7424 */ /* 0x000fe200078e00ff */
[----:B------:R-:W-:Y:S01]  /*0dc0*/  I2FP.F32.U32 R29, R29 ;  /* 0x0000001d001d7245 */ /* 0x000fe20000201000 */
[----:B------:R-:W-:Y:S05]  /*0dd0*/  WARPSYNC.ALL ;  /* 0x0000000000007948 */ /* 0x000fea0003800000 */
[-C--:B------:R-:W-:Y:S01]  /*0de0*/  FFMA.FTZ R31, R31, R30.reuse, 1.1641532182693481445e-10 ;  /* 0x2f0000001f1f7423 */ /* 0x080fe2000001001e */
[----:B------:R-:W-:Y:S01]  /*0df0*/  FFMA.FTZ R29, R29, R30, 1.1641532182693481445e-10 ;  /* 0x2f0000001d1d7423 */ /* 0x000fe2000001001e */
[----:B------:R-:W-:-:S02]  /*0e00*/  I2FP.F32.U32 R45, R42 ;  /* 0x0000002a002d7245 */ /* 0x000fc40000201000 */
[----:B------:R-:W-:Y:S02]  /*0e10*/  I2FP.F32.U32 R47, R43 ;  /* 0x0000002b002f7245 */ /* 0x000fe40000201000 */
[----:B------:R-:W-:Y:S01]  /*0e20*/  FSET.BF.LT.FTZ.AND R31, R31, UR5, PT ;  /* 0x000000051f1f7c0a */ /* 0x000fe2000b811000 */
[-C--:B------:R-:W-:Y:S01]  /*0e30*/  FFMA.FTZ R45, R45, R30.reuse, 1.1641532182693481445e-10 ;  /* 0x2f0000002d2d7423 */ /* 0x080fe2000001001e */
[----:B------:R-:W-:Y:S01]  /*0e40*/  FSET.BF.LT.FTZ.AND R48, R29, UR5, PT ;  /* 0x000000051d307c0a */ /* 0x000fe2000b811000 */
[----:B------:R-:W-:Y:S01]  /*0e50*/  FFMA.FTZ R44, R47, R30, 1.1641532182693481445e-10 ;  /* 0x2f0000002f2c7423 */ /* 0x000fe2000001001e */
[----:B------:R-:W-:Y:S01]  /*0e60*/  F2I.FTZ.U32.TRUNC.NTZ R43, R31 ;  /* 0x0000001f002b7305 */ /* 0x000fe2000021f000 */
[----:B------:R-:W-:Y:S02]  /*0e70*/  IADD3 R28, P0, PT, R28, UR12, RZ ;  /* 0x0000000c1c1c7c10 */ /* 0x000fe4000ff1e0ff */
[----:B------:R-:W-:Y:S02]  /*0e80*/  FSET.BF.LT.FTZ.AND R45, R45, UR5, PT ;  /* 0x000000052d2d7c0a */ /* 0x000fe4000b811000 */
[----:B------:R-:W-:-:S02]  /*0e90*/  FSET.BF.LT.FTZ.AND R44, R44, UR5, PT ;  /* 0x000000052c2c7c0a */ /* 0x000fc4000b811000 */
[----:B------:R-:W-:Y:S01]  /*0ea0*/  IADD3.X R29, PT, PT, R46, UR13, RZ, P0, !PT ;  /* 0x0000000d2e1d7c10 */ /* 0x000fe200087fe4ff */
[----:B------:R-:W0:Y:S08]  /*0eb0*/  F2I.FTZ.U32.TRUNC.NTZ R30, R48 ;  /* 0x00000030001e7305 */ /* 0x000e30000021f000 */
[----:B------:R-:W-:Y:S01]  /*0ec0*/  F2I.FTZ.U32.TRUNC.NTZ R42, R45 ;  /* 0x0000002d002a7305 */ /* 0x000fe2000021f000 */
[----:B0-----:R-:W-:-:S07]  /*0ed0*/  PRMT R43, R43, 0x3340, R30 ;  /* 0x000033402b2b7816 */ /* 0x001fce000000001e */
[----:B------:R-:W0:Y:S01]  /*0ee0*/  F2I.FTZ.U32.TRUNC.NTZ R47, R44 ;  /* 0x0000002c002f7305 */ /* 0x000e22000021f000 */
[----:B------:R-:W-:Y:S02]  /*0ef0*/  IADD3 R30, P1, PT, R22, UR14, RZ ;  /* 0x0000000e161e7c10 */ /* 0x000fe4000ff3e0ff */
[----:B------:R-:W-:Y:S02]  /*0f00*/  LEA R22, P0, R41, R22, 0x2 ;  /* 0x0000001629167211 */ /* 0x000fe400078010ff */
[----:B0-----:R-:W-:-:S04]  /*0f10*/  PRMT R42, R42, 0x3340, R47 ;  /* 0x000033402a2a7816 */ /* 0x001fc8000000002f */
[----:B------:R-:W-:Y:S01]  /*0f20*/  PRMT R43, R43, 0x5410, R42 ;  /* 0x000054102b2b7816 */ /* 0x000fe2000000002a */
[----:B--2---:R-:W-:Y:S01]  /*0f30*/  FMUL.FTZ R31, R31, R12 ;  /* 0x0000000c1f1f7220 */ /* 0x004fe20000410000 */
[----:B------:R-:W-:Y:S01]  /*0f40*/  FMUL.FTZ R13, R48, R13 ;  /* 0x0000000d300d7220 */ /* 0x000fe20000410000 */
[----:B------:R-:W-:Y:S01]  /*0f50*/  FMUL.FTZ R45, R45, R14 ;  /* 0x0000000e2d2d7220 */ /* 0x000fe20000410000 */
[----:B------:R-:W-:Y:S01]  /*0f60*/  FMUL.FTZ R15, R44, R15 ;  /* 0x0000000f2c0f7220 */ /* 0x000fe20000410000 */
[C---:B------:R-:W-:Y:S01]  /*0f70*/  FMUL.FTZ R12, R36.reuse, R31 ;  /* 0x0000001f240c7220 */ /* 0x040fe20000410000 */
[----:B------:R-:W-:Y:S01]  /*0f80*/  IADD3.X R31, PT, PT, R23, UR15, RZ, P1, !PT ;  /* 0x0000000f171f7c10 */ /* 0x000fe20008ffe4ff */
[C---:B------:R-:W-:Y:S01]  /*0f90*/  FMUL.FTZ R13, R36.reuse, R13 ;  /* 0x0000000d240d7220 */ /* 0x040fe20000410000 */
[----:B------:R-:W-:Y:S01]  /*0fa0*/  IADD3.X R23, PT, PT, RZ, R23, RZ, P0, !PT ;  /* 0x00000017ff177210 */ /* 0x000fe200007fe4ff */
[----:B------:R-:W-:Y:S01]  /*0fb0*/  FMUL.FTZ R14, R36, R45 ;  /* 0x0000002d240e7220 */ /* 0x000fe20000410000 */
[----:B------:R-:W-:Y:S01]  /*0fc0*/  ISETP.GE.U32.AND P0, PT, R22, UR16, PT ;  /* 0x0000001016007c0c */ /* 0x000fe2000bf06070 */
[----:B------:R-:W-:-:S03]  /*0fd0*/  FMUL.FTZ R15, R36, R15 ;  /* 0x0000000f240f7220 */ /* 0x000fc60000410000 */
[----:B------:R-:W-:Y:S02]  /*0fe0*/  ISETP.GE.U32.AND.EX P0, PT, R23, UR17, PT, P0 ;  /* 0x0000001117007c0c */ /* 0x000fe4000bf06100 */
[----:B------:R0:W-:Y:S04]  /*0ff0*/  STG.E.128 desc[UR6][R28.64], R12 ;  /* 0x0000000c1c007986 */ /* 0x0001e8000c101d06 */
[----:B------:R0:W-:Y:S01]  /*1000*/  STG.E desc[UR6][R30.64], R43 ;  /* 0x0000002b1e007986 */ /* 0x0001e2000c101906 */
[----:B------:R-:W-:Y:S06]  /*1010*/  BAR.SYNC.DEFER_BLOCKING 0x0 ;  /* 0x0000000000007b1d */ /* 0x000fec0000010000 */
[----:B------:R-:W-:Y:S05]  /*1020*/  @!P0 BRA `(.L_x_2182) ;  /* 0xfffffff800108947 */ /* 0x000fea000383ffff */
[----:B------:R-:W-:Y:S05]  /*1030*/  EXIT ;  /* 0x000000000000794d */ /* 0x000fea0003800000 */
        .weak           $__internal_27_$__cuda_sm20_dblrcp_rn_slowpath_v3
        .type           $__internal_27_$__cuda_sm20_dblrcp_rn_slowpath_v3,@function
        .size           $__internal_27_$__cuda_sm20_dblrcp_rn_slowpath_v3,(.L_x_14025 - $__internal_27_$__cuda_sm20_dblrcp_rn_slowpath_v3)
$__internal_27_$__cuda_sm20_dblrcp_rn_slowpath_v3:
        /* <DEDUP_REMOVED lines=58> */
.L_x_2185:
        /* <DEDUP_REMOVED lines=34> */
.L_x_2183:
[----:B------:R-:W-:Y:S01]  /*1600*/  LOP3.LUT R13, R31, 0x80000, RZ, 0xfc, !PT ;  /* 0x000800001f0d7812 */ /* 0x000fe200078efcff */
[----:B------:R-:W-:-:S07]  /*1610*/  IMAD.MOV.U32 R12, RZ, RZ, R30 ;  /* 0x000000ffff0c7224 */ /* 0x000fce00078e001e */
.L_x_2184:
[----:B------:R-:W-:Y:S01]  /*1620*/  MOV R37, 0x0 ;  /* 0x0000000000257802 */ /* 0x000fe20000000f00 */
[----:B------:R-:W-:Y:S01]  /*1630*/  IMAD.MOV.U32 R15, RZ, RZ, R13 ;  /* 0x000000ffff0f7224 */ /* 0x000fe200078e000d */
[----:B------:R-:W-:Y:S02]  /*1640*/  MOV R14, R12 ;  /* 0x0000000c000e7202 */ /* 0x000fe40000000f00 */
[----:B------:R-:W-:Y:S05]  /*1650*/  RET.REL.NODEC R36 `(_ZN2at6native43_GLOBAL__N__7cc8d1ed_10_Dropout_cu_0e96ed3824fused_dropout_kernel_vecIffmLi1ELi4EhEEvNS_4cuda6detail10TensorInfoIKT_T1_EENS5_IS6_S8_EENS5_IT4_S8_EES8_T0_NS_15PhiloxCudaStateE) ;  /* 0xffffffe824687950 */ /* 0x000fea0003c3ffff */
.L_x_2186:
        /* <DEDUP_REMOVED lines=10> */
.L_x_14025:


//--------------------- .text._ZN2at6native43_GLOBAL__N__7cc8d1ed_10_Dropout_cu_0e96ed3824fused_dropout_kernel_vecIffmLi1ELi8EhEEvNS_4cuda6detail10TensorInfoIKT_T1_EENS5_IS6_S8_EENS5_IT4_S8_EES8_T0_NS_15PhiloxCudaStateE --------------------------
	.section	.text._ZN2at6native43_GLOBAL__N__7cc8d1ed_10_Dropout_cu_0e96ed3824fused_dropout_kernel_vecIffmLi1ELi8EhEEvNS_4cuda6detail10TensorInfoIKT_T1_EENS5_IS6_S8_EENS5_IT4_S8_EES8_T0_NS_15PhiloxCudaStateE,"ax",@progbits
	.align	128
.text._ZN2at6native43_GLOBAL__N__7cc8d1ed_10_Dropout_cu_0e96ed3824fused_dropout_kernel_vecIffmLi1ELi8EhEEvNS_4cuda6detail10TensorInfoIKT_T1_EENS5_IS6_S8_EENS5_IT4_S8_EES8_T0_NS_15PhiloxCudaStateE:
        .type           _ZN2at6native43_GLOBAL__N__7cc8d1ed_10_Dropout_cu_0e96ed3824fused_dropout_kernel_vecIffmLi1ELi8EhEEvNS_4cuda6detail10TensorInfoIKT_T1_EENS5_IS6_S8_EENS5_IT4_S8_EES8_T0_NS_15PhiloxCudaStateE,@function
        .size           _ZN2at6native43_GLOBAL__N__7cc8d1ed_10_Dropout_cu_0e96ed3824fused_dropout_kernel_vecIffmLi1ELi8EhEEvNS_4cuda6detail10TensorInfoIKT_T1_EENS5_IS6_S8_EENS5_IT4_S8_EES8_T0_NS_15PhiloxCudaStateE,(.L_x_14027 - _ZN2at6native43_GLOBAL__N__7cc8d1ed_10_Dropout_cu_0e96ed3824fused_dropout_kernel_vecIffmLi1ELi8EhEEvNS_4cuda6detail10TensorInfoIKT_T1_EENS5_IS6_S8_EENS5_IT4_S8_EES8_T0_NS_15PhiloxCudaStateE)
        .other          _ZN2at6native43_GLOBAL__N__7cc8d1ed_10_Dropout_cu_0e96ed3824fused_dropout_kernel_vecIffmLi1ELi8EhEEvNS_4cuda6detail10TensorInfoIKT_T1_EENS5_IS6_S8_EENS5_IT4_S8_EES8_T0_NS_15PhiloxCudaStateE,@"STO_CUDA_ENTRY STV_DEFAULT"
_ZN2at6native43_GLOBAL__N__7cc8d1ed_10_Dropout_cu_0e96ed3824fused_dropout_kernel_vecIffmLi1ELi8EhEEvNS_4cuda6detail10TensorInfoIKT_T1_EENS5_IS6_S8_EENS5_IT4_S8_EES8_T0_NS_15PhiloxCudaStateE:
        /* <DEDUP_REMOVED lines=85> */
[----:B------:R-:W-:-:S03]  /*0550*/  IADD3 R25, PT, PT, R30, -0x700cb87f, RZ ;  /* 0x8ff347811e197810 */ /* 0x000fc60007ffe0ff */
        /* <DEDUP_REMOVED lines=16> */
[----:B------:R-:W-:Y:S01]  /*0660*/  IMAD.MOV.U32 R32, RZ, RZ, R23 ;  /* 0x000000ffff207224 */ /* 0x000fe200078e0017 */
[----:B------:R-:W-:Y:S01]  /*0670*/  MOV R33, R41 ;  /* 0x0000002900217202 */ /* 0x000fe20000000f00 */
[----:B------:R-:W-:-:S05]  /*0680*/  IMAD.HI.U32 R29, R38, -0x326172a9, RZ ;  /* 0xcd9e8d57261d7827 */ /* 0x000fca00078e00ff */
[----:B------:R-:W-:Y:S01]  /*0690*/  LOP3.LUT R35, R25, R28, R29, 0x96, !PT ;  /* 0x0000001c19237212 */ /* 0x000fe200078e961d */
[----:B------:R-:W-:Y:S01]  /*06a0*/  IMAD.MOV.U32 R29, RZ, RZ, R40 ;  /* 0x000000ffff1d7224 */ /* 0x000fe200078e0028 */
[----:B------:R-:W-:-:S15]  /*06b0*/  LOP3.LUT R28, R42, 0x3, RZ, 0xc0, !PT ;  /* 0x000000032a1c7812 */ /* 0x000fde00078ec0ff */
[----:B------:R-:W-:-:S05]  /*06c0*/  NOP ;  /* 0x0000000000007918 */ /* 0x000fca0000000000 */
[----:B0-----:R0:W1:Y:S02]  /*06d0*/  DFMA R16, R20, R16, R20 ;  /* 0x000000101410722b */ /* 0x0010640000000014 */
[----:B01----:R-:W-:Y:S05]  /*06e0*/  @P0 BRA `(.L_x_2187) ;  /* 0x0000000000180947 */ /* 0x003fea0003800000 */
[----:B------:R-:W-:Y:S02]  /*06f0*/  LOP3.LUT R16, R19, 0x7fffffff, RZ, 0xc0, !PT ;  /* 0x7fffffff13107812 */ /* 0x000fe400078ec0ff */
[----:B------:R-:W-:-:S03]  /*0700*/  MOV R36, 0x730 ;  /* 0x0000073000247802 */ /* 0x000fc60000000f00 */
[----:B------:R-:W-:-:S07]  /*0710*/  VIADD R21, R16, 0xfff00000 ;  /* 0xfff0000010157836 */ /* 0x000fce0000000000 */
[----:B------:R-:W-:Y:S05]  /*0720*/  CALL.REL.NOINC `($__internal_28_$__cuda_sm20_dblrcp_rn_slowpath_v3) ;  /* 0x0000000c00d47944 */ /* 0x000fea0003c00000 */
[----:B------:R-:W-:Y:S01]  /*0730*/  MOV R16, R18 ;  /* 0x0000001200107202 */ /* 0x000fe20000000f00 */
[----:B------:R-:W-:-:S07]  /*0740*/  IMAD.MOV.U32 R17, RZ, RZ, R19 ;  /* 0x000000ffff117224 */ /* 0x000fce00078e0013 */
.L_x_2187:
[----:B------:R-:W0:Y:S01]  /*0750*/  LDCU UR4, c[0x0][0x370] ;  /* 0x00006e00ff0477ac */ /* 0x000e220008000800 */
[----:B------:R-:W1:Y:S01]  /*0760*/  F2F.F32.F64 R36, R16 ;  /* 0x0000001000247310 */ /* 0x000e620000301000 */
[----:B------:R-:W-:Y:S01]  /*0770*/  LOP3.LUT R48, R37, R34, RZ, 0x3c, !PT ;  /* 0x0000002225307212 */ /* 0x000fe200078e3cff */
[----:B------:R-:W-:Y:S01]  /*0780*/  IMAD R38, R38, -0x326172a9, RZ ;  /* 0xcd9e8d5726267824 */ /* 0x000fe200078e02ff */
[----:B------:R-:W-:Y:S01]  /*0790*/  UMOV UR8, 0xf0000000 ;  /* 0xf000000000087882 */ /* 0x000fe20000000000 */
[----:B------:R-:W-:Y:S01]  /*07a0*/  UMOV UR9, 0x380fffff ;  /* 0x380fffff00097882 */ /* 0x000fe20000000000 */
[----:B------:R-:W-:-:S15]  /*07b0*/  IMAD.MOV.U32 R37, RZ, RZ, RZ ;  /* 0x000000ffff257224 */ /* 0x000fde00078e00ff */
        /* <DEDUP_REMOVED lines=11> */
.L_x_2196:
[----:B0-----:R-:W-:Y:S01]  /*0870*/  IADD3 R18, PT, PT, R32, 0x1, RZ ;  /* 0x0000000120127810 */ /* 0x001fe20007ffe0ff */
        /* <DEDUP_REMOVED lines=12> */
.L_x_2189:
[----:B01234-:R-:W-:Y:S05]  /*0940*/  BSYNC.RECONVERGENT B0 ;  /* 0x0000000000007941 */ /* 0x01ffea0003800200 */
.L_x_2188:
        /* <DEDUP_REMOVED lines=41> */
[----:B------:R-:W-:-:S03]  /*0be0*/  LOP3.LUT R40, R25, R40, R19, 0x96, !PT ;  /* 0x0000002819287212 */ /* 0x000fc600078e9613 */
        /* <DEDUP_REMOVED lines=12> */
.L_x_2190:
        /* <DEDUP_REMOVED lines=9> */
.L_x_2191:
        /* <DEDUP_REMOVED lines=13> */
.L_x_2193:
[----:B------:R-:W-:Y:S05]  /*0e10*/  BSYNC.RECONVERGENT B0 ;  /* 0x0000000000007941 */ /* 0x000fea0003800200 */
.L_x_2192:
[----:B------:R-:W-:Y:S01]  /*0e20*/  IMAD.WIDE.U32 R20, R29, -0x326172a9, RZ ;  /* 0xcd9e8d571d147825 */ /* 0x000fe200078e00ff */
[----:B------:R-:W-:Y:S02]  /*0e30*/  LOP3.LUT R16, R37, R16, R31, 0x96, !PT ;  /* 0x0000001025107212 */ /* 0x000fe400078e961f */
[----:B------:R-:W-:Y:S02]  /*0e40*/  IADD3 R47, PT, PT, R47, -0x2daee0ad, RZ ;  /* 0xd2511f532f2f7810 */ /* 0x000fe40007ffe0ff */
        /* <DEDUP_REMOVED lines=8> */
[----:B------:R-:W-:-:S03]  /*0ed0*/  LOP3.LUT R16, R4, R16, R23, 0x96, !PT ;  /* 0x0000001004107212 */ /* 0x000fc600078e9617 */
[----:B------:R-:W-:Y:S01]  /*0ee0*/  IMAD.MOV.U32 R47, RZ, RZ, 0x2f800000 ;  /* 0x2f800000ff2f7424 */ /* 0x000fe200078e00ff */
[----:B------:R-:W-:Y:S01]  /*0ef0*/  LOP3.LUT R18, R3, R18, R21, 0x96, !PT ;  /* 0x0000001203127212 */ /* 0x000fe200078e9615 */
[----:B------:R-:W-:-:S04]  /*0f00*/  IMAD.WIDE.U32 R16, R16, -0x326172a9, RZ ;  /* 0xcd9e8d5710107825 */ /* 0x000fc800078e00ff */
[----:B------:R-:W-:Y:S01]  /*0f10*/  FFMA.FTZ R54, R50, R47, 1.1641532182693481445e-10 ;  /* 0x2f00000032367423 */ /* 0x000fe2000001002f */
        /* <DEDUP_REMOVED lines=22> */
[----:B------:R-:W-:Y:S02]  /*1080*/  I2FP.F32.U32 R18, R35 ;  /* 0x0000002300127245 */ /* 0x000fe40000201000 */
[----:B------:R-:W-:Y:S01]  /*1090*/  LOP3.LUT R43, R15, R16, R23, 0x96, !PT ;  /* 0x000000100f2b7212 */ /* 0x000fe200078e9617 */
[----:B------:R-:W-:-:S04]  /*10a0*/  IMAD.WIDE.U32 R16, R17, -0x326172a9, RZ ;  /* 0xcd9e8d5711107825 */ /* 0x000fc800078e00ff */
[----:B------:R-:W-:Y:S01]  /*10b0*/  FFMA.FTZ R49, R18, R47, 1.1641532182693481445e-10 ;  /* 0x2f00000012317423 */ /* 0x000fe2000001002f */
[----:B------:R-:W-:Y:S01]  /*10c0*/  IMAD.HI.U32 R19, R43, -0x2daee0ad, RZ ;  /* 0xd2511f532b137827 */ /* 0x000fe200078e00ff */
[----:B------:R-:W-:-:S03]  /*10d0*/  LOP3.LUT R35, R25, R22, R17, 0x96, !PT ;  /* 0x0000001619237212 */ /* 0x000fc600078e9611 */
[----:B------:R-:W-:Y:S01]  /*10e0*/  IMAD.MOV.U32 R38, RZ, RZ, R16 ;  /* 0x000000ffff267224 */ /* 0x000fe200078e0010 */
[----:B------:R-:W-:Y:S01]  /*10f0*/  LOP3.LUT R48, R34, R20, R19, 0x96, !PT ;  /* 0x0000001422307212 */ /* 0x000fe200078e9613 */
[----:B------:R-:W-:Y:S01]  /*1100*/  IMAD R17, R45, -0x2daee0ad, RZ ;  /* 0xd2511f532d117824 */ /* 0x000fe200078e02ff */
[----:B------:R-:W-:Y:S02]  /*1110*/  I2FP.F32.U32 R16, R44 ;  /* 0x0000002c00107245 */ /* 0x000fe40000201000 */
[----:B------:R-:W-:-:S03]  /*1120*/  I2FP.F32.U32 R20, R46 ;  /* 0x0000002e00147245 */ /* 0x000fc60000201000 */
[-C--:B------:R-:W-:Y:S02]  /*1130*/  FFMA.FTZ R45, R16, R47.reuse, 1.1641532182693481445e-10 ;  /* 0x2f000000102d7423 */ /* 0x080fe4000001002f */
        /* <DEDUP_REMOVED lines=10> */
.L_x_2194:
        /* <DEDUP_REMOVED lines=9> */
.L_x_2195:
[C---:B------:R-:W-:Y:S02]  /*1270*/  SHF.L.U32 R44, R26.reuse, 0x2, RZ ;  /* 0x000000021a2c7819 */ /* 0x040fe400000006ff */
[----:B------:R-:W-:Y:S02]  /*1280*/  SHF.L.U64.HI R53, R26, 0x2, R27 ;  /* 0x000000021a357819 */ /* 0x000fe4000001021b */
[----:B------:R-:W-:-:S04]  /*1290*/  IADD3 R16, P0, PT, R44, UR10, RZ ;  /* 0x0000000a2c107c10 */ /* 0x000fc8000ff1e0ff */
[----:B------:R-:W-:-:S06]  /*12a0*/  IADD3.X R17, PT, PT, R53, UR11, RZ, P0, !PT ;  /* 0x0000000b35117c10 */ /* 0x000fcc00087fe4ff */
[----:B------:R-:W2:Y:S01]  /*12b0*/  LDG.E.ENL2.256 R20, R16, desc[UR6][R16.64] ;  /* 0xfe0000061010797e */ /* 0x000ea20008121914 */
[----:B------:R-:W-:Y:S01]  /*12c0*/  FSET.BF.LT.FTZ.AND R49, R49, UR5, PT ;  /* 0x0000000531317c0a */ /* 0x000fe2000b811000 */
[----:B------:R-:W-:Y:S05]  /*12d0*/  WARPSYNC.ALL ;  /* 0x0000000000007948 */ /* 0x000fea0003800000 */
[----:B------:R-:W-:Y:S01]  /*12e0*/  FSET.BF.LT.FTZ.AND R54, R54, UR5, PT ;  /* 0x0000000536367c0a */ /* 0x000fe2000b811000 */
[----:B------:R-:W-:Y:S01]  /*12f0*/  F2I.FTZ.U32.TRUNC.NTZ R52, R49 ;  /* 0x0000003100347305 */ /* 0x000fe2000021f000 */
[----:B------:R-:W-:Y:S02]  /*1300*/  FSET.BF.LT.FTZ.AND R45, R45, UR5, PT ;  /* 0x000000052d2d7c0a */ /* 0x000fe4000b811000 */
[----:B------:R-:W-:-:S02]  /*1310*/  FSET.BF.LT.FTZ.AND R50, R50, UR5, PT ;  /* 0x0000000532327c0a */ /* 0x000fc4000b811000 */
[----:B------:R-:W-:Y:S02]  /*1320*/  I2FP.F32.U32 R40, R40 ;  /* 0x0000002800287245 */ /* 0x000fe40000201000 */
[----:B------:R-:W-:Y:S01]  /*1330*/  I2FP.F32.U32 R56, R42 ;  /* 0x0000002a00387245 */ /* 0x000fe20000201000 */
[----:B------:R-:W0:Y:S01]  /*1340*/  F2I.FTZ.U32.TRUNC.NTZ R59, R54 ;  /* 0x00000036003b7305 */ /* 0x000e22000021f000 */
[----:B------:R-:W-:Y:S01]  /*1350*/  I2FP.F32.U32 R58, R41 ;  /* 0x00000029003a7245 */ /* 0x000fe20000201000 */
[----:B------:R-:W-:Y:S01]  /*1360*/  FFMA.FTZ R40, R40, R47, 1.1641532182693481445e-10 ;  /* 0x2f00000028287423 */ /* 0x000fe2000001002f */
[----:B------:R-:W-:Y:S01]  /*1370*/  I2FP.F32.U32 R42, R51 ;  /* 0x00000033002a7245 */ /* 0x000fe20000201000 */
[-C--:B------:R-:W-:Y:S01]  /*1380*/  FFMA.FTZ R56, R56, R47.reuse, 1.1641532182693481445e-10 ;  /* 0x2f00000038387423 */ /* 0x080fe2000001002f */
[----:B------:R-:W-:Y:S01]  /*1390*/  IADD3 R44, P0, PT, R44, UR12, RZ ;  /* 0x0000000c2c2c7c10 */ /* 0x000fe2000ff1e0ff */
[-C--:B------:R-:W-:Y:S01]  /*13a0*/  FFMA.FTZ R51, R58, R47.reuse, 1.1641532182693481445e-10 ;  /* 0x2f0000003a337423 */ /* 0x080fe2000001002f */
[----:B------:R-:W-:Y:S01]  /*13b0*/  FSET.BF.LT.FTZ.AND R55, R40, UR5, PT ;  /* 0x0000000528377c0a */ /* 0x000fe2000b811000 */
[----:B------:R-:W-:Y:S01]  /*13c0*/  F2I.FTZ.U32.TRUNC.NTZ R46, R45 ;  /* 0x0000002d002e7305 */ /* 0x000fe2000021f000 */
[----:B------:R-:W-:Y:S01]  /*13d0*/  FFMA.FTZ R47, R42, R47, 1.1641532182693481445e-10 ;  /* 0x2f0000002a2f7423 */ /* 0x000fe2000001002f */
[----:B------:R-:W-:-:S02]  /*13e0*/  FSET.BF.LT.FTZ.AND R56, R56, UR5, PT ;  /* 0x0000000538387c0a */ /* 0x000fc4000b811000 */
[----:B------:R-:W-:Y:S02]  /*13f0*/  FSET.BF.LT.FTZ.AND R51, R51, UR5, PT ;  /* 0x0000000533337c0a */ /* 0x000fe4000b811000 */
[----:B0-----:R-:W-:Y:S02]  /*1400*/  PRMT R40, R52, 0x3340, R59 ;  /* 0x0000334034287816 */ /* 0x001fe4000000003b */
[----:B------:R-:W0:Y:S01]  /*1410*/  F2I.FTZ.U32.TRUNC.NTZ R57, R50 ;  /* 0x0000003200397305 */ /* 0x000e22000021f000 */
[----:B------:R-:W-:-:S07]  /*1420*/  FSET.BF.LT.FTZ.AND R52, R47, UR5, PT ;  /* 0x000000052f347c0a */ /* 0x000fce000b811000 */
[----:B------:R-:W-:Y:S01]  /*1430*/  F2I.FTZ.U32.TRUNC.NTZ R41, R55 ;  /* 0x0000003700297305 */ /* 0x000fe2000021f000 */
[----:B0-----:R-:W-:-:S07]  /*1440*/  PRMT R47, R46, 0x3340, R57 ;  /* 0x000033402e2f7816 */ /* 0x001fce0000000039 */
[----:B------:R-:W-:Y:S01]  /*1450*/  F2I.FTZ.U32.TRUNC.NTZ R42, R51 ;  /* 0x00000033002a7305 */ /* 0x000fe2000021f000 */
[----:B------:R-:W-:-:S07]  /*1460*/  PRMT R40, R40, 0x5410, R47 ;  /* 0x0000541028287816 */ /* 0x000fce000000002f */
[----:B------:R-:W0:Y:S02]  /*1470*/  F2I.FTZ.U32.TRUNC.NTZ R46, R56 ;  /* 0x00000038002e7305 */ /* 0x000e24000021f000 */
[----:B0-----:R-:W-:Y:S01]  /*1480*/  PRMT R41, R41, 0x3340, R46 ;  /* 0x0000334029297816 */ /* 0x001fe2000000002e */
[----:B--2---:R-:W-:Y:S01]  /*1490*/  FMUL.FTZ R57, R45, R18 ;  /* 0x000000122d397220 */ /* 0x004fe20000410000 */
[----:B------:R-:W-:Y:S01]  /*14a0*/  IADD3.X R45, PT, PT, R53, UR13, RZ, P0, !PT ;  /* 0x0000000d352d7c10 */ /* 0x000fe200087fe4ff */
[----:B------:R-:W-:Y:S01]  /*14b0*/  FMUL.FTZ R59, R49, R16 ;  /* 0x00000010313b7220 */ /* 0x000fe20000410000 */
[----:B------:R-:W-:Y:S02]  /*14c0*/  IADD3 R46, P0, PT, R26, UR14, RZ ;  /* 0x0000000e1a2e7c10 */ /* 0x000fe4000ff1e0ff */
[----:B------:R-:W0:Y:S01]  /*14d0*/  F2I.FTZ.U32.TRUNC.NTZ R49, R52 ;  /* 0x0000003400317305 */ /* 0x000e22000021f000 */
[----:B------:R-:W-:Y:S01]  /*14e0*/  FMUL.FTZ R17, R54, R17 ;  /* 0x0000001136117220 */ /* 0x000fe20000410000 */
[----:B------:R-:W-:Y:S01]  /*14f0*/  FMUL.FTZ R19, R50, R19 ;  /* 0x0000001332137220 */ /* 0x000fe20000410000 */
[----:B------:R-:W-:Y:S01]  /*1500*/  IADD3.X R47, PT, PT, R27, UR15, RZ, P0, !PT ;  /* 0x0000000f1b2f7c10 */ /* 0x000fe200087fe4ff */
[----:B------:R-:W-:Y:S01]  /*1510*/  FMUL.FTZ R55, R55, R20 ;  /* 0x0000001437377220 */ /* 0x000fe20000410000 */
[----:B------:R-:W-:Y:S01]  /*1520*/  LEA R26, P0, R39, R26, 0x3 ;  /* 0x0000001a271a7211 */ /* 0x000fe200078018ff */
[----:B------:R-:W-:Y:S01]  /*1530*/  FMUL.FTZ R21, R56, R21 ;  /* 0x0000001538157220 */ /* 0x000fe20000410000 */
[----:B------:R-:W-:Y:S01]  /*1540*/  FMUL.FTZ R51, R51, R22 ;  /* 0x0000001633337220 */ /* 0x000fe20000410000 */
[----:B------:R-:W-:Y:S01]  /*1550*/  FMUL.FTZ R23, R52, R23 ;  /* 0x0000001734177220 */ /* 0x000fe20000410000 */
[----:B------:R-:W-:Y:S01]  /*1560*/  FMUL.FTZ R16, R36, R59 ;  /* 0x0000003b24107220 */ /* 0x000fe20000410000 */
[----:B------:R-:W-:Y:S01]  /*1570*/  IMAD.X R27, RZ, RZ, R27, P0 ;  /* 0x000000ffff1b7224 */ /* 0x000fe200000e061b */
[----:B------:R-:W-:Y:S01]  /*1580*/  ISETP.GE.U32.AND P0, PT, R26, UR16, PT ;  /* 0x000000101a007c0c */ /* 0x000fe2000bf06070 */
[C---:B------:R-:W-:Y:S01]  /*1590*/  FMUL.FTZ R17, R36.reuse, R17 ;  /* 0x0000001124117220 */ /* 0x040fe20000410000 */
[C---:B------:R-:W-:Y:S01]  /*15a0*/  FMUL.FTZ R18, R36.reuse, R57 ;  /* 0x0000003924127220 */ /* 0x040fe20000410000 */
[C---:B------:R-:W-:Y:S01]  /*15b0*/  FMUL.FTZ R19, R36.reuse, R19 ;  /* 0x0000001324137220 */ /* 0x040fe20000410000 */
[----:B------:R-:W-:Y:S01]  /*15c0*/  ISETP.GE.U32.AND.EX P0, PT, R27, UR17, PT, P0 ;  /* 0x000000111b007c0c */ /* 0x000fe2000bf06100 */
[----:B------:R-:W-:Y:S01]  /*15d0*/  FMUL.FTZ R20, R36, R55 ;  /* 0x0000003724147220 */ /* 0x000fe20000410000 */
[----:B0-----:R-:W-:Y:S01]  /*15e0*/  PRMT R42, R42, 0x3340, R49 ;  /* 0x000033402a2a7816 */ /* 0x001fe20000000031 */
[C---:B------:R-:W-:Y:S01]  /*15f0*/  FMUL.FTZ R21, R36.reuse, R21 ;  /* 0x0000001524157220 */ /* 0x040fe20000410000 */
[C---:B------:R-:W-:Y:S01]  /*1600*/  FMUL.FTZ R22, R36.reuse, R51 ;  /* 0x0000003324167220 */ /* 0x040fe20000410000 */
[----:B------:R-:W-:Y:S01]  /*1610*/  FMUL.FTZ R23, R36, R23 ;  /* 0x0000001724177220 */ /* 0x000fe20000410000 */
[----:B------:R-:W-:-:S04]  /*1620*/  PRMT R41, R41, 0x5410, R42 ;  /* 0x0000541029297816 */ /* 0x000fc8000000002a */
[----:B------:R0:W-:Y:S04]  /*1630*/  STG.E.ENL2.256 desc[UR6][R44.64], R16, R20 ;  /* 0xf80000102c14797f */ /* 0x0001e8000f121806 */
[----:B------:R0:W-:Y:S01]  /*1640*/  STG.E.64 desc[UR6][R46.64], R40 ;  /* 0x000000282e007986 */ /* 0x0001e2000c101b06 */
[----:B------:R-:W-:Y:S06]  /*1650*/  BAR.SYNC.DEFER_BLOCKING 0x0 ;  /* 0x0000000000007b1d */ /* 0x000fec0000010000 */
[----:B------:R-:W-:Y:S05]  /*1660*/  @!P0 BRA `(.L_x_2196) ;  /* 0xfffffff000808947 */ /* 0x000fea000383ffff */
[----:B------:R-:W-:Y:S05]  /*1670*/  EXIT ;  /* 0x000000000000794d */ /* 0x000fea0003800000 */
        .weak           $__internal_28_$__cuda_sm20_dblrcp_rn_slowpath_v3
        .type           $__internal_28_$__cuda_sm20_dblrcp_rn_slowpath_v3,@function
        .size           $__internal_28_$__cuda_sm20_dblrcp_rn_slowpath_v3,(.L_x_14027 - $__internal_28_$__cuda_sm20_dblrcp_rn_slowpath_v3)
$__internal_28_$__cuda_sm20_dblrcp_rn_slowpath_v3:
[----:B------:R-:W-:Y:S01]  /*1680*/  MOV R22, R18 ;  /* 0x0000001200167202 */ /* 0x000fe20000000f00 */
        /* <DEDUP_REMOVED lines=11> */
[----:B------:R-:W-:Y:S01]  /*1740*/  IADD3 R17, PT, PT, R23, -0x3fe00000, RZ ;  /* 0xc020000017117810 */ /* 0x000fe20007ffe0ff */
[----:B------:R-:W-:Y:S01]  /*1750*/  IMAD.MOV.U32 R16, RZ, RZ, R22 ;  /* 0x000000ffff107224 */ /* 0x000fe200078e0016 */
[----:B------:R-:W-:Y:S02]  /*1760*/  MOV R18, R21 ;  /* 0x0000001500127202 */ /* 0x000fe40000000f00 */
        /* <DEDUP_REMOVED lines=43> */
.L_x_2199:
        /* <DEDUP_REMOVED lines=34> */
.L_x_2197:
[----:B------:R-:W-:Y:S02]  /*1c40*/  LOP3.LUT R19, R23, 0x80000, RZ, 0xfc, !PT ;  /* 0x0008000017137812 */ /* 0x000fe400078efcff */
[----:B------:R-:W-:-:S07]  /*1c50*/  MOV R18, R22 ;  /* 0x0000001600127202 */ /* 0x000fce0000000f00 */
.L_x_2198:
[----:B------:R-:W-:Y:S01]  /*1c60*/  IMAD.MOV.U32 R16, RZ, RZ, R36 ;  /* 0x000000ffff107224 */ /* 0x000fe200078e0024 */
[----:B------:R-:W-:-:S04]  /*1c70*/  MOV R17, 0x0 ;  /* 0x0000000000117802 */ /* 0x000fc80000000f00 */
[----:B------:R-:W-:Y:S05]  /*1c80*/  RET.REL.NODEC R16 `(_ZN2at6native43_GLOBAL__N__7cc8d1ed_10_Dropout_cu_0e96ed3824fused_dropout_kernel_vecIffmLi1ELi8EhEEvNS_4cuda6detail10TensorInfoIKT_T1_EENS5_IS6_S8_EENS5_IT4_S8_EES8_T0_NS_15PhiloxCudaStateE) ;  /* 0xffffffe010dc7950 */ /* 0x000fea0003c3ffff */
.L_x_2200:
        /* <DEDUP_REMOVED lines=15> */
.L_x_14027:


//--------------------- .text._ZN2at6native43_GLOBAL__N__7cc8d1ed_10_Dropout_cu_0e96ed3824fused_dropout_kernel_vecIffmLi1ELi16EhEEvNS_4cuda6detail10TensorInfoIKT_T1_EENS5_IS6_S8_EENS5_IT4_S8_EES8_T0_NS_15PhiloxCudaStateE --------------------------
	.section	.text._ZN2at6native43_GLOBAL__N__7cc8d1ed_10_Dropout_cu_0e96ed3824fused_dropout_kernel_vecIffmLi1ELi16EhEEvNS_4cuda6detail10TensorInfoIKT_T1_EENS5_IS6_S8_EENS5_IT4_S8_EES8_T0_NS_15PhiloxCudaStateE,"ax",@progbits
	.align	128
.text._ZN2at6native43_GLOBAL__N__7cc8d1ed_10_Dropout_cu_0e96ed3824fused_dropout_kernel_vecIffmLi1ELi16EhEEvNS_4cuda6detail10TensorInfoIKT_T1_EENS5_IS6_S8_EENS5_IT4_S8_EES8_T0_NS_15PhiloxCudaStateE:
        .type           _ZN2at6native43_GLOBAL__N__7cc8d1ed_10_Dropout_cu_0e96ed3824fused_dropout_kernel_vecIffmLi1ELi16EhEEvNS_4cuda6detail10TensorInfoIKT_T1_EENS5_IS6_S8_EENS5_IT4_S8_EES8_T0_NS_15PhiloxCudaStateE,@function
        .size           _ZN2at6native43_GLOBAL__N__7cc8d1ed_10_Dropout_cu_0e96ed3824fused_dropout_kernel_vecIffmLi1ELi16EhEEvNS_4cuda6detail10TensorInfoIKT_T1_EENS5_IS6_S8_EENS5_IT4_S8_EES8_T0_NS_15PhiloxCudaStateE,(.L_x_14029 - _ZN2at6native43_GLOBAL__N__7cc8d1ed_10_Dropout_cu_0e96ed3824fused_dropout_kernel_vecIffmLi1ELi16EhEEvNS_4cuda6detail10TensorInfoIKT_T1_EENS5_IS6_S8_EENS5_IT4_S8_EES8_T0_NS_15PhiloxCudaStateE)
        .other          _ZN2at6native43_GLOBAL__N__7cc8d1ed_10_Dropout_cu_0e96ed3824fused_dropout_kernel_vecIffmLi1ELi16EhEEvNS_4cuda6detail10TensorInfoIKT_T1_EENS5_IS6_S8_EENS5_IT4_S8_EES8_T0_NS_15PhiloxCudaStateE,@"STO_CUDA_ENTRY STV_DEFAULT"
_ZN2at6native43_GLOBAL__N__7cc8d1ed_10_Dropout_cu_0e96ed3824fused_dropout_kernel_vecIffmLi1ELi16EhEEvNS_4cuda6detail10TensorInfoIKT_T1_EENS5_IS6_S8_EENS5_IT4_S8_EES8_T0_NS_15PhiloxCudaStateE:
        /* <DEDUP_REMOVED lines=27> */
[----:B------:R-:W-:Y:S01]  /*01b0*/  @UP0 UIADD3.X UR9, UPT, UPT, URZ, UR5, URZ, UP1, !UPT ;  /* 0x00000005ff090290 */ /* 0x000fe20008ffe4ff */
[----:B------:R-:W-:Y:S01]  /*01c0*/  IMAD.WIDE.U32 R30, R2, 0x10, RZ ;  /* 0x00000010021e7825 */ /* 0x000fe200078e00ff */
        /* <DEDUP_REMOVED lines=67> */
[----:B------:R-:W-:Y:S01]  /*0600*/  ULOP3.LUT UR8, UR8, 0x3, URZ, 0xc0, !UPT ;  /* 0x0000000308087892 */ /* 0x000fe2000f8ec0ff */
[----:B------:R-:W-:Y:S01]  /*0610*/  MOV R26, UR7 ;  /* 0x00000007001a7c02 */ /* 0x000fe20008000f00 */
[----:B------:R-:W-:Y:S01]  /*0620*/  UIADD3 UR5, UPT, UPT, UR11, -0x695add53, URZ ;  /* 0x96a522ad0b057890 */ /* 0x000fe2000fffe0ff */
[----:B------:R-:W-:Y:S01]  /*0630*/  IMAD.MOV.U32 R3, RZ, RZ, R31 ;  /* 0x000000ffff037224 */ /* 0x000fe200078e001f */
[----:B------:R-:W-:Y:S01]  /*0640*/  LOP3.LUT R29, R12, R29, RZ, 0x3c, !PT ;  /* 0x0000001d0c1d7212 */ /* 0x000fe200078e3cff */
[----:B------:R-:W-:Y:S02]  /*0650*/  IMAD.U32 R27, RZ, RZ, UR6 ;  /* 0x00000006ff1b7e24 */ /* 0x000fe4000f8e00ff */
        /* <DEDUP_REMOVED lines=28> */
[----:B0-----:R0:W1:Y:S02]  /*0820*/  DFMA R8, R8, R10, R8 ;  /* 0x0000000a0808722b */ /* 0x0010640000000008 */
[----:B01----:R-:W-:Y:S05]  /*0830*/  @P0 BRA `(.L_x_2201) ;  /* 0x0000000000100947 */ /* 0x003fea0003800000 */
[----:B------:R-:W-:Y:S02]  /*0840*/  LOP3.LUT R0, R5, 0x7fffffff, RZ, 0xc0, !PT ;  /* 0x7fffffff05007812 */ /* 0x000fe400078ec0ff */
[----:B------:R-:W-:-:S03]  /*0850*/  MOV R12, 0x880 ;  /* 0x00000880000c7802 */ /* 0x000fc60000000f00 */
[----:B------:R-:W-:-:S07]  /*0860*/  VIADD R8, R0, 0xfff00000 ;  /* 0xfff0000000087836 */ /* 0x000fce0000000000 */
[----:B------:R-:W-:Y:S05]  /*0870*/  CALL.REL.NOINC `($__internal_29_$__cuda_sm20_dblrcp_rn_slowpath_v3) ;  /* 0x0000001c00247944 */ /* 0x000fea0003c00000 */
.L_x_2201:
        /* <DEDUP_REMOVED lines=12> */
[----:B------:R-:W-:Y:S01]  /*0940*/  MOV R0, UR4 ;  /* 0x0000000400007c02 */ /* 0x000fe20008000f00 */
[----:B------:R-:W3:Y:S04]  /*0950*/  LDCU.64 UR16, c[0x0][0x6c0] ;  /* 0x0000d800ff1077ac */ /* 0x000ee80008000a00 */
[----:B0-----:R-:W-:Y:S01]  /*0960*/  @!P0 FMUL R0, R0, 1.175494350822287508e-38 ;  /* 0x0080000000008820 */ /* 0x001fe20000400000 */
[----:B------:R-:W0:Y:S04]  /*0970*/  LDCU.64 UR14, c[0x0][0x520] ;  /* 0x0000a400ff0e77ac */ /* 0x000e280008000a00 */
[----:B------:R-:W-:Y:S01]  /*0980*/  @!P0 R2UR UR4, R0 ;  /* 0x00000000000482ca */ /* 0x000fe200000e0000 */
[----:B------:R-:W-:Y:S01]  /*0990*/  IMAD.MOV.U32 R0, RZ, RZ, RZ ;  /* 0x000000ffff007224 */ /* 0x000fe200078e00ff */
[----:B------:R-:W4:-:S13]  /*09a0*/  LDCU.64 UR6, c[0x0][0x380] ;  /* 0x00007000ff0677ac */ /* 0x000f1a0008000a00 */
.L_x_2218:
[----:B0-----:R-:W-:Y:S01]  /*09b0*/  VIADD R5, R26, 0x1 ;  /* 0x000000011a057836 */ /* 0x001fe20000000000 */
[----:B------:R-:W-:Y:S04]  /*09c0*/  BSSY.RECONVERGENT B0, `(.L_x_2202) ;  /* 0x000000c000007945 */ /* 0x000fe80003800200 */
[C---:B------:R-:W-:Y:S01]  /*09d0*/  ISETP.NE.AND P0, PT, R5.reuse, RZ, PT ;  /* 0x000000ff0500720c */ /* 0x040fe20003f05270 */
[----:B------:R-:W-:-:S12]  /*09e0*/  IMAD.HI.U32 R5, R5, -0x2daee0ad, RZ ;  /* 0xd2511f5305057827 */ /* 0x000fd800078e00ff */
        /* <DEDUP_REMOVED lines=9> */
.L_x_2203:
[----:B01234-:R-:W-:Y:S05]  /*0a80*/  BSYNC.RECONVERGENT B0 ;  /* 0x0000000000007941 */ /* 0x01ffea0003800200 */
.L_x_2202:
[----:B------:R-:W-:Y:S01]  /*0a90*/  IMAD.WIDE.U32 R6, R2, -0x326172a9, RZ ;  /* 0xcd9e8d5702067825 */ /* 0x000fe200078e00ff */
[----:B------:R-:W-:Y:S02]  /*0aa0*/  LOP3.LUT R5, R0, UR11, R5, 0x96, !PT ;  /* 0x0000000b00057c12 */ /* 0x000fe4000f8e9605 */
[----:B------:R-:W-:Y:S01]  /*0ab0*/  MOV R9, 0xd2511f53 ;  /* 0xd2511f5300097802 */ /* 0x000fe20000000f00 */
[----:B------:R-:W-:Y:S01]  /*0ac0*/  IMAD R24, R24, -0x2daee0ad, RZ ;  /* 0xd2511f5318187824 */ /* 0x000fe200078e02ff */
[----:B------:R-:W-:Y:S01]  /*0ad0*/  LOP3.LUT R8, R27, UR10, R7, 0x96, !PT ;  /* 0x0000000a1b087c12 */ /* 0x000fe2000f8e9607 */
[----:B------:R-:W-:-:S04]  /*0ae0*/  IMAD.WIDE.U32 R10, R5, -0x326172a9, RZ ;  /* 0xcd9e8d57050a7825 */ /* 0x000fc800078e00ff */
[----:B------:R-:W-:Y:S01]  /*0af0*/  IMAD R4, R26, R9, -0x2daee0ad ;  /* 0xd2511f531a047424 */ /* 0x000fe200078e0209 */
[----:B------:R-:W-:Y:S01]  /*0b00*/  LOP3.LUT R6, R6, UR9, R11, 0x96, !PT ;  /* 0x0000000906067c12 */ /* 0x000fe2000f8e960b */
[----:B------:R-:W-:-:S04]  /*0b10*/  IMAD.WIDE.U32 R8, R8, -0x2daee0ad, RZ ;  /* 0xd2511f5308087825 */ /* 0x000fc800078e00ff */
[----:B------:R-:W-:Y:S01]  /*0b20*/  IMAD.WIDE.U32 R6, R6, -0x2daee0ad, RZ ;  /* 0xd2511f5306067825 */ /* 0x000fe200078e00ff */
[----:B------:R-:W-:-:S03]  /*0b30*/  LOP3.LUT R12, R4, UR18, R9, 0x96, !PT ;  /* 0x00000012040c7c12 */ /* 0x000fc6000f8e9609 */
[----:B------:R-:W-:Y:S01]  /*0b40*/  IMAD.U32 R5, RZ, RZ, UR10 ;  /* 0x0000000aff057e24 */ /* 0x000fe2000f8e00ff */
[----:B------:R-:W-:Y:S01]  /*0b50*/  LOP3.LUT R11, R8, UR20, R7, 0x96, !PT ;  /* 0x00000014080b7c12 */ /* 0x000fe2000f8e9607 */
[----:B------:R-:W-:-:S05]  /*0b60*/  IMAD.WIDE.U32 R12, R12, -0x326172a9, RZ ;  /* 0xcd9e8d570c0c7825 */ /* 0x000fca00078e00ff */
[----:B------:R-:W-:Y:S01]  /*0b70*/  LOP3.LUT R8, R10, UR19, R13, 0x96, !PT ;  /* 0x000000130a087c12 */ /* 0x000fe2000f8e960d */
[----:B------:R-:W-:-:S04]  /*0b80*/  IMAD.WIDE.U32 R10, R11, -0x326172a9, RZ ;  /* 0xcd9e8d570b0a7825 */ /* 0x000fc800078e00ff */
[----:B------:R-:W-:Y:S01]  /*0b90*/  VIADD R13, R5, 0xdaa66d2b ;  /* 0xdaa66d2b050d7836 */ /* 0x000fe20000000000 */
[----:B------:R-:W-:Y:S01]  /*0ba0*/  MOV R5, UR8 ;  /* 0x0000000800057c02 */ /* 0x000fe20008000f00 */
[----:B------:R-:W-:-:S03]  /*0bb0*/  IMAD.WIDE.U32 R8, R8, -0x2daee0ad, RZ ;  /* 0xd2511f5308087825 */ /* 0x000fc600078e00ff */
[----:B------:R-:W-:Y:S02]  /*0bc0*/  LOP3.LUT R7, R13, R12, R11, 0x96, !PT ;  /* 0x0000000c0d077212 */ /* 0x000fe400078e960b */
[----:B------:R-:W-:Y:S02]  /*0bd0*/  LOP3.LUT R14, R6, UR21, R9, 0x96, !PT ;  /* 0x00000015060e7c12 */ /* 0x000fe4000f8e9609 */
[----:B------:R-:W-:Y:S01]  /*0be0*/  ISETP.GT.AND P0, PT, R5, 0x1, PT ;  /* 0x000000010500780c */ /* 0x000fe20003f04270 */
        /* <DEDUP_REMOVED lines=21> */
[----:B------:R-:W-:-:S04]  /*0d40*/  IMAD.WIDE.U32 R10, R11, -0x326172a9, RZ ;  /* 0xcd9e8d570b0a7825 */ /* 0x000fc800078e00ff */
[----:B------:R-:W-:Y:S01]  /*0d50*/  IMAD.HI.U32 R7, R12, -0x2daee0ad, RZ ;  /* 0xd2511f530c077827 */ /* 0x000fe200078e00ff */
[----:B------:R-:W-:Y:S02]  /*0d60*/  LOP3.LUT R5, R6, UR32, R11, 0x96, !PT ;  /* 0x0000002006057c12 */ /* 0x000fe4000f8e960b */
[----:B------:R-:W-:Y:S01]  /*0d70*/  MOV R6, R10 ;  /* 0x0000000a00067202 */ /* 0x000fe20000000f00 */
[----:B------:R-:W-:-:S05]  /*0d80*/  VIADD R8, R8, 0x96a522ad ;  /* 0x96a522ad08087836 */ /* 0x000fca0000000000 */
[----:B------:R-:W-:Y:S01]  /*0d90*/  LOP3.LUT R7, R8, R14, R7, 0x96, !PT ;  /* 0x0000000e08077212 */ /* 0x000fe200078e9607 */
[----:B------:R-:W-:Y:S06]  /*0da0*/  @P0 BRA `(.L_x_2204) ;  /* 0x0000000000240947 */ /* 0x000fec0003800000 */
[----:B------:R-:W-:Y:S01]  /*0db0*/  UISETP.NE.AND UP0, UPT, UR8, URZ, UPT ;  /* 0x000000ff0800728c */ /* 0x000fe2000bf05270 */
[----:B------:R-:W-:Y:S02]  /*0dc0*/  IMAD.MOV.U32 R16, RZ, RZ, R29 ;  /* 0x000000ffff107224 */ /* 0x000fe400078e001d */
[----:B------:R-:W-:-:S06]  /*0dd0*/  IMAD.MOV.U32 R15, RZ, RZ, R24 ;  /* 0x000000ffff0f7224 */ /* 0x000fcc00078e0018 */
[----:B------:R-:W-:Y:S05]  /*0de0*/  BRA.U !UP0, `(.L_x_2205) ;  /* 0x00000001083c7547 */ /* 0x000fea000b800000 */
[----:B------:R-:W-:Y:S01]  /*0df0*/  MOV R25, R28 ;  /* 0x0000001c00197202 */ /* 0x000fe20000000f00 */
[----:B------:R-:W-:Y:S01]  /*0e00*/  IMAD.MOV.U32 R16, RZ, RZ, R24 ;  /* 0x000000ffff107224 */ /* 0x000fe200078e0018 */
[----:B------:R-:W-:Y:S01]  /*0e10*/  MOV R28, R29 ;  /* 0x0000001d001c7202 */ /* 0x000fe20000000f00 */
[----:B------:R-:W-:Y:S01]  /*0e20*/  IMAD.MOV.U32 R15, RZ, RZ, R5 ;  /* 0x000000ffff0f7224 */ /* 0x000fe200078e0005 */
[----:B------:R-:W-:Y:S06]  /*0e30*/  BRA `(.L_x_2205) ;  /* 0x0000000000287947 */ /* 0x000fec0003800000 */
.L_x_2204:
        /* <DEDUP_REMOVED lines=10> */
.L_x_2205:
        /* <DEDUP_REMOVED lines=13> */
.L_x_2207:
[----:B------:R-:W-:Y:S05]  /*0fb0*/  BSYNC.RECONVERGENT B0 ;  /* 0x0000000000007941 */ /* 0x000fea0003800200 */
.L_x_2206:
        /* <DEDUP_REMOVED lines=18> */
[----:B------:R-:W-:-:S04]  /*10e0*/  IMAD.WIDE.U32 R20, R9, -0x326172a9, RZ ;  /* 0xcd9e8d5709147825 */ /* 0x000fc800078e00ff */
[----:B------:R-:W-:Y:S01]  /*10f0*/  IMAD.WIDE.U32 R22, R22, -0x326172a9, RZ ;  /* 0xcd9e8d5716167825 */ /* 0x000fe200078e00ff */
[----:B------:R-:W-:-:S04]  /*1100*/  LOP3.LUT R10, R10, UR19, R21, 0x96, !PT ;  /* 0x000000130a0a7c12 */ /* 0x000fc8000f8e9615 */
[----:B------:R-:W-:Y:S01]  /*1110*/  LOP3.LUT R19, R13, R20, R23, 0x96, !PT ;  /* 0x000000140d137212 */ /* 0x000fe200078e9617 */
[----:B------:R-:W-:-:S05]  /*1120*/  IMAD.WIDE.U32 R10, R10, -0x2daee0ad, RZ ;  /* 0xd2511f530a0a7825 */ /* 0x000fca00078e00ff */
        /* <DEDUP_REMOVED lines=33> */
[----:B------:R-:W-:Y:S02]  /*1340*/  IMAD.MOV.U32 R15, RZ, RZ, R9 ;  /* 0x000000ffff0f7224 */ /* 0x000fe400078e0009 */
[----:B------:R-:W-:Y:S01]  /*1350*/  IMAD.MOV.U32 R7, RZ, RZ, R12 ;  /* 0x000000ffff077224 */ /* 0x000fe200078e000c */
[----:B------:R-:W-:Y:S06]  /*1360*/  BRA `(.L_x_2209) ;  /* 0x0000000000287947 */ /* 0x000fec0003800000 */
.L_x_2208:
        /* <DEDUP_REMOVED lines=10> */
.L_x_2209:
        /* <DEDUP_REMOVED lines=13> */
.L_x_2211:
[----:B------:R-:W-:Y:S05]  /*14e0*/  BSYNC.RECONVERGENT B0 ;  /* 0x0000000000007941 */ /* 0x000fea0003800200 */
.L_x_2210:
        /* <DEDUP_REMOVED lines=12> */
[----:B------:R-:W-:Y:S01]  /*15b0*/  I2FP.F32.U32 R5, R15 ;  /* 0x0000000f00057245 */ /* 0x000fe20000201000 */
[----:B------:R-:W-:Y:S02]  /*15c0*/  VIADD R17, R4, 0xa4a23ea6 ;  /* 0xa4a23ea604117836 */ /* 0x000fe40000000000 */
[-C--:B------:R-:W-:Y:S02]  /*15d0*/  FFMA.FTZ R39, R39, R40.reuse, 1.1641532182693481445e-10 ;  /* 0x2f00000027277423 */ /* 0x080fe40000010028 */
        /* <DEDUP_REMOVED lines=33> */
[----:B------:R-:W-:Y:S01]  /*17f0*/  LOP3.LUT R32, R8, R32, R17, 0x96, !PT ;  /* 0x0000002008207212 */ /* 0x000fe200078e9611 */
        /* <DEDUP_REMOVED lines=9> */
.L_x_2212:
        /* <DEDUP_REMOVED lines=10> */
.L_x_2213:
        /* <DEDUP_REMOVED lines=13> */
.L_x_2215:
[----:B------:R-:W-:Y:S05]  /*1a00*/  BSYNC.RECONVERGENT B0 ;  /* 0x0000000000007941 */ /* 0x000fea0003800200 */
.L_x_2214:
[----:B------:R-:W-:Y:S01]  /*1a10*/  IMAD.WIDE.U32 R6, R2, -0x326172a9, RZ ;  /* 0xcd9e8d5702067825 */ /* 0x000fe200078e00ff */
[----:B------:R-:W-:Y:S02]  /*1a20*/  LOP3.LUT R5, R0, UR11, R5, 0x96, !PT ;  /* 0x0000000b00057c12 */ /* 0x000fe4000f8e9605 */
[----:B------:R-:W-:Y:S01]  /*1a30*/  I2FP.F32.U32 R35, R11 ;  /* 0x0000000b00237245 */ /* 0x000fe20000201000 */
[----:B------:R-:W-:Y:S01]  /*1a40*/  IMAD R12, R12, -0x2daee0ad, RZ ;  /* 0xd2511f530c0c7824 */ /* 0x000fe200078e02ff */
[----:B------:R-:W-:Y:S01]  /*1a50*/  LOP3.LUT R16, R27, UR10, R7, 0x96, !PT ;  /* 0x0000000a1b107c12 */ /* 0x000fe2000f8e9607 */
[----:B------:R-:W-:-:S04]  /*1a60*/  IMAD.WIDE.U32 R14, R5, -0x326172a9, RZ ;  /* 0xcd9e8d57050e7825 */ /* 0x000fc800078e00ff */
[----:B------:R-:W-:Y:S01]  /*1a70*/  FFMA.FTZ R35, R35, R40, 1.1641532182693481445e-10 ;  /* 0x2f00000023237423 */ /* 0x000fe20000010028 */
[----:B------:R-:W-:-:S04]  /*1a80*/  IMAD.WIDE.U32 R16, R16, -0x2daee0ad, RZ ;  /* 0xd2511f5310107825 */ /* 0x000fc800078e00ff */
        /* <DEDUP_REMOVED lines=37> */
[----:B------:R-:W-:Y:S02]  /*1ce0*/  I2FP.F32.U32 R5, R9 ;  /* 0x0000000900057245 */ /* 0x000fe40000201000 */
[----:B------:R-:W-:-:S03]  /*1cf0*/  I2FP.F32.U32 R9, R18 ;  /* 0x0000001200097245 */ /* 0x000fc60000201000 */
[-C--:B------:R-:W-:Y:S02]  /*1d00*/  FFMA.FTZ R50, R5, R40.reuse, 1.1641532182693481445e-10 ;  /* 0x2f00000005327423 */ /* 0x080fe40000010028 */
        /* <DEDUP_REMOVED lines=10> */
.L_x_2216:
        /* <DEDUP_REMOVED lines=10> */
.L_x_2217:
[C---:B------:R-:W-:Y:S01]  /*1e50*/  IMAD.SHL.U32 R31, R30.reuse, 0x4, RZ ;  /* 0x000000041e1f7824 */ /* 0x040fe200078e00ff */
[----:B------:R-:W-:-:S04]  /*1e60*/  SHF.L.U64.HI R54, R30, 0x2, R3 ;  /* 0x000000021e367819 */ /* 0x000fc80000010203 */
[----:B------:R-:W-:-:S04]  /*1e70*/  IADD3 R36, P0, PT, R31, UR6, RZ ;  /* 0x000000061f247c10 */ /* 0x000fc8000ff1e0ff */
[----:B------:R-:W-:-:S05]  /*1e80*/  IADD3.X R37, PT, PT, R54, UR7, RZ, P0, !PT ;  /* 0x0000000736257c10 */ /* 0x000fca00087fe4ff */
[----:B------:R-:W2:Y:S04]  /*1e90*/  LDG.E.ENL2.256 R12, R8, desc[UR12][R36.64] ;  /* 0xfe00000c2408797e */ /* 0x000ea8000812190c */
[----:B------:R0:W3:Y:S01]  /*1ea0*/  LDG.E.ENL2.256 R4, R16, desc[UR12][R36.64+0x20] ;  /* 0xfe00010c2410797e */ /* 0x0000e20008121904 */
[----:B------:R-:W-:Y:S01]  /*1eb0*/  FSET.BF.LT.FTZ.AND R34, R34, UR33, PT ;  /* 0x0000002122227c0a */ /* 0x000fe2000b811000 */
[----:B------:R-:W-:Y:S05]  /*1ec0*/  WARPSYNC.ALL ;  /* 0x0000000000007948 */ /* 0x000fea0003800000 */
[----:B------:R-:W-:Y:S01]  /*1ed0*/  F2I.FTZ.U32.TRUNC.NTZ R49, R34 ;  /* 0x0000002200317305 */ /* 0x000fe2000021f000 */
[----:B------:R-:W1:Y:S01]  /*1ee0*/  LDCU UR5, c[0x0][0x360] ;  /* 0x00006c00ff0577ac */ /* 0x000e620008000800 */
[----:B------:R-:W-:-:S02]  /*1ef0*/  I2FP.F32.U32 R57, R32 ;  /* 0x0000002000397245 */ /* 0x000fc40000201000 */
[----:B------:R-:W-:Y:S02]  /*1f00*/  I2FP.F32.U32 R59, R21 ;  /* 0x00000015003b7245 */ /* 0x000fe40000201000 */
[----:B------:R-:W-:Y:S01]  /*1f10*/  I2FP.F32.U32 R33, R33 ;  /* 0x0000002100217245 */ /* 0x000fe20000201000 */
[----:B------:R-:W-:Y:S01]  /*1f20*/  FFMA.FTZ R21, R57, R40, 1.1641532182693481445e-10 ;  /* 0x2f00000039157423 */ /* 0x000fe20000010028 */
[----:B------:R-:W-:Y:S01]  /*1f30*/  I2FP.F32.U32 R57, R58 ;  /* 0x0000003a00397245 */ /* 0x000fe20000201000 */
[-C--:B------:R-:W-:Y:S01]  /*1f40*/  FFMA.FTZ R59, R59, R40.reuse, 1.1641532182693481445e-10 ;  /* 0x2f0000003b3b7423 */ /* 0x080fe20000010028 */
[----:B------:R-:W-:Y:S01]  /*1f50*/  FSET.BF.LT.FTZ.AND R55, R55, UR33, PT ;  /* 0x0000002137377c0a */ /* 0x000fe2000b811000 */
[-C--:B------:R-:W-:Y:S01]  /*1f60*/  FFMA.FTZ R33, R33, R40.reuse, 1.1641532182693481445e-10 ;  /* 0x2f00000021217423 */ /* 0x080fe20000010028 */
[----:B------:R-:W-:Y:S01]  /*1f70*/  FSET.BF.LT.FTZ.AND R43, R43, UR33, PT ;  /* 0x000000212b2b7c0a */ /* 0x000fe2000b811000 */
[----:B------:R-:W-:Y:S01]  /*1f80*/  FFMA.FTZ R58, R57, R40, 1.1641532182693481445e-10 ;  /* 0x2f000000393a7423 */ /* 0x000fe20000010028 */
[----:B------:R-:W-:Y:S01]  /*1f90*/  FSET.BF.LT.FTZ.AND R38, R38, UR33, PT ;  /* 0x0000002126267c0a */ /* 0x000fe2000b811000 */
[----:B------:R-:W-:Y:S01]  /*1fa0*/  F2I.FTZ.U32.TRUNC.NTZ R23, R55 ;  /* 0x0000003700177305 */ /* 0x000fe2000021f000 */
[----:B------:R-:W-:-:S02]  /*1fb0*/  FSET.BF.LT.FTZ.AND R56, R56, UR33, PT ;  /* 0x0000002138387c0a */ /* 0x000fc4000b811000 */
[----:B------:R-:W-:Y:S02]  /*1fc0*/  FSET.BF.LT.FTZ.AND R39, R39, UR33, PT ;  /* 0x0000002127277c0a */ /* 0x000fe4000b811000 */
[----:B------:R-:W-:Y:S02]  /*1fd0*/  FSET.BF.LT.FTZ.AND R41, R41, UR33, PT ;  /* 0x0000002129297c0a */ /* 0x000fe4000b811000 */
[----:B0-----:R-:W-:Y:S01]  /*1fe0*/  FSET.BF.LT.FTZ.AND R36, R47, UR33, PT ;  /* 0x000000212f247c0a */ /* 0x001fe2000b811000 */
[----:B------:R-:W-:Y:S01]  /*1ff0*/  F2I.FTZ.U32.TRUNC.NTZ R44, R43 ;  /* 0x0000002b002c7305 */ /* 0x000fe2000021f000 */
[----:B------:R-:W-:Y:S02]  /*2000*/  FSET.BF.LT.FTZ.AND R37, R50, UR33, PT ;  /* 0x0000002132257c0a */ /* 0x000fe4000b811000 */
[----:B------:R-:W-:Y:S02]  /*2010*/  FSET.BF.LT.FTZ.AND R22, R22, UR33, PT ;  /* 0x0000002116167c0a */ /* 0x000fe4000b811000 */
[----:B------:R-:W-:-:S02]  /*2020*/  FSET.BF.LT.FTZ.AND R35, R35, UR33, PT ;  /* 0x0000002123237c0a */ /* 0x000fc4000b811000 */
[----:B------:R-:W-:Y:S01]  /*2030*/  FSET.BF.LT.FTZ.AND R20, R20, UR33, PT ;  /* 0x0000002114147c0a */ /* 0x000fe2000b811000 */
[----:B------:R-:W0:Y:S01]  /*2040*/  F2I.FTZ.U32.TRUNC.NTZ R45, R38 ;  /* 0x00000026002d7305 */ /* 0x000e22000021f000 */
[----:B------:R-:W-:Y:S02]  /*2050*/  FSET.BF.LT.FTZ.AND R33, R33, UR33, PT ;  /* 0x0000002121217c0a */ /* 0x000fe4000b811000 */
[----:B------:R-:W-:Y:S02]  /*2060*/  FSET.BF.LT.FTZ.AND R21, R21, UR33, PT ;  /* 0x0000002115157c0a */ /* 0x000fe4000b811000 */
[----:B------:R-:W-:Y:S02]  /*2070*/  FSET.BF.LT.FTZ.AND R40, R59, UR33, PT ;  /* 0x000000213b287c0a */ /* 0x000fe4000b811000 */
[----:B------:R-:W-:Y:S01]  /*2080*/  FSET.BF.LT.FTZ.AND R58, R58, UR33, PT ;  /* 0x000000213a3a7c0a */ /* 0x000fe2000b811000 */
[----:B------:R-:W4:Y:S01]  /*2090*/  F2I.FTZ.U32.TRUNC.NTZ R42, R56 ;  /* 0x00000038002a7305 */ /* 0x000f22000021f000 */
[----:B0-----:R-:W-:-:S07]  /*20a0*/  PRMT R44, R44, 0x3340, R45 ;  /* 0x000033402c2c7816 */ /* 0x001fce000000002d */
[----:B------:R-:W-:Y:S01]  /*20b0*/  F2I.FTZ.U32.TRUNC.NTZ R46, R41 ;  /* 0x00000029002e7305 */ /* 0x000fe2000021f000 */
[----:B----4-:R-:W-:-:S07]  /*20c0*/  PRMT R45, R23, 0x3340, R42 ;  /* 0x00003340172d7816 */ /* 0x010fce000000002a */
[----:B------:R-:W0:Y:S08]  /*20d0*/  F2I.FTZ.U32.TRUNC.NTZ R47, R36 ;  /* 0x00000024002f7305 */ /* 0x000e30000021f000 */
[----:B------:R-:W4:Y:S01]  /*20e0*/  F2I.FTZ.U32.TRUNC.NTZ R48, R39 ;  /* 0x0000002700307305 */ /* 0x000f22000021f000 */
[----:B0-----:R-:W-:-:S07]  /*20f0*/  PRMT R47, R46, 0x3340, R47 ;  /* 0x000033402e2f7816 */ /* 0x001fce000000002f */
[----:B------:R-:W-:Y:S01]  /*2100*/  F2I.FTZ.U32.TRUNC.NTZ R50, R37 ;  /* 0x0000002500327305 */ /* 0x000fe2000021f000 */
[----:B----4-:R-:W-:-:S07]  /*2110*/  PRMT R48, R48, 0x3340, R49 ;  /* 0x0000334030307816 */ /* 0x010fce0000000031 */
[----:B------:R-:W0:Y:S08]  /*2120*/  F2I.FTZ.U32.TRUNC.NTZ R51, R22 ;  /* 0x0000001600337305 */ /* 0x000e30000021f000 */
[----:B------:R-:W-:Y:S01]  /*2130*/  F2I.FTZ.U32.TRUNC.NTZ R52, R35 ;  /* 0x0000002300347305 */ /* 0x000fe2000021f000 */
[----:B0-----:R-:W-:-:S07]  /*2140*/  PRMT R51, R50, 0x3340, R51 ;  /* 0x0000334032337816 */ /* 0x001fce0000000033 */
[----:B------:R-:W0:Y:S08]  /*2150*/  F2I.FTZ.U32.TRUNC.NTZ R53, R20 ;  /* 0x0000001400357305 */ /* 0x000e30000021f000 */
[----:B------:R-:W-:Y:S01]  /*2160*/  F2I.FTZ.U32.TRUNC.NTZ R32, R33 ;  /* 0x0000002100207305 */ /* 0x000fe2000021f000 */
[----:B0-----:R-:W-:-:S07]  /*2170*/  PRMT R52, R52, 0x3340, R53 ;  /* 0x0000334034347816 */ /* 0x001fce0000000035 */
[----:B------:R-:W-:Y:S08]  /*2180*/  F2I.FTZ.U32.TRUNC.NTZ R57, R21 ;  /* 0x0000001500397305 */ /* 0x000ff0000021f000 */
[----:B------:R-:W0:Y:S02]  /*2190*/  F2I.FTZ.U32.TRUNC.NTZ R60, R40 ;  /* 0x00000028003c7305 */ /* 0x000e24000021f000 */
[----:B0-----:R-:W-:Y:S01]  /*21a0*/  PRMT R23, R57, 0x3340, R60 ;  /* 0x0000334039177816 */ /* 0x001fe2000000003c */
[----:B--2---:R-:W-:Y:S01]  /*21b0*/  FMUL.FTZ R15, R34, R15 ;  /* 0x0000000f220f7220 */ /* 0x004fe20000410000 */
[----:B------:R-:W-:Y:S01]  /*21c0*/  IADD3 R34, P0, PT, R31, UR14, RZ ;  /* 0x0000000e1f227c10 */ /* 0x000fe2000ff1e0ff */
[----:B------:R-:W-:Y:S01]  /*21d0*/  FMUL.FTZ R8, R55, R8 ;  /* 0x0000000837087220 */ /* 0x000fe20000410000 */
[----:B------:R-:W1:Y:S01]  /*21e0*/  LDC R31, c[0x0][0x370] ;  /* 0x0000dc00ff1f7b82 */ /* 0x000e620000000800 */
[----:B------:R-:W-:Y:S01]  /*21f0*/  FMUL.FTZ R10, R43, R10 ;  /* 0x0000000a2b0a7220 */ /* 0x000fe20000410000 */
[----:B------:R0:W2:Y:S01]  /*2200*/  F2I.FTZ.U32.TRUNC.NTZ R55, R58 ;  /* 0x0000003a00377305 */ /* 0x0000a2000021f000 */
[----:B------:R-:W-:Y:S01]  /*2210*/  FMUL.FTZ R14, R39, R14 ;  /* 0x0000000e270e7220 */ /* 0x000fe20000410000 */
[----:B---3--:R-:W-:Y:S01]  /*2220*/  FMUL.FTZ R16, R37, R16 ;  /* 0x0000001025107220 */ /* 0x008fe20000410000 */
[----:B------:R-:W-:Y:S01]  /*2230*/  FMUL.FTZ R18, R35, R18 ;  /* 0x0000001223127220 */ /* 0x000fe20000410000 */
[----:B------:R-:W-:Y:S01]  /*2240*/  FMUL.FTZ R13, R36, R13 ;  /* 0x0000000d240d7220 */ /* 0x000fe20000410000 */
[----:B------:R-:W-:Y:S01]  /*2250*/  FMUL.FTZ R37, R21, R6 ;  /* 0x0000000615257220 */ /* 0x000fe20000410000 */
[----:B------:R-:W-:Y:S01]  /*2260*/  IADD3 R36, P1, PT, R30, UR16, RZ ;  /* 0x000000101e247c10 */ /* 0x000fe2000ff3e0ff */
[----:B------:R-:W-:Y:S01]  /*2270*/  FMUL.FTZ R6, R10, UR4 ;  /* 0x000000040a067c20 */ /* 0x000fe20008410000 */
[----:B------:R-:W-:Y:S01]  /*2280*/  IADD3.X R35, PT, PT, R54, UR15, RZ, P0, !PT ;  /* 0x0000000f36237c10 */ /* 0x000fe200087fe4ff */
[----:B------:R-:W-:Y:S01]  /*2290*/  FMUL.FTZ R10, R14, UR4 ;  /* 0x000000040e0a7c20 */ /* 0x000fe20008410000 */
[----:B------:R-:W-:Y:S01]  /*22a0*/  FMUL.FTZ R14, R18, UR4 ;  /* 0x00000004120e7c20 */ /* 0x000fe20008410000 */
[----:B------:R-:W-:Y:S01]  /*22b0*/  FMUL.FTZ R18, R37, UR4 ;  /* 0x0000000425127c20 */ /* 0x000fe20008410000 */
[----:B------:R-:W-:Y:S01]  /*22c0*/  IADD3.X R37, PT, PT, R3, UR17, RZ, P1, !PT ;  /* 0x0000001103257c10 */ /* 0x000fe20008ffe4ff */
[----:B------:R-:W-:Y:S01]  /*22d0*/  FMUL.FTZ R9, R56, R9 ;  /* 0x0000000938097220 */ /* 0x000fe20000410000 */
[----:B------:R-:W-:Y:S01]  /*22e0*/  FMUL.FTZ R11, R38, R11 ;  /* 0x0000000b260b7220 */ /* 0x000fe20000410000 */
[----:B------:R-:W-:Y:S01]  /*22f0*/  FMUL.FTZ R12, R41, R12 ;  /* 0x0000000c290c7220 */ /* 0x000fe20000410000 */
[----:B------:R-:W-:Y:S01]  /*2300*/  FMUL.FTZ R17, R22, R17 ;  /* 0x0000001116117220 */ /* 0x000fe20000410000 */
[----:B------:R-:W-:Y:S01]  /*2310*/  FMUL.FTZ R19, R20, R19 ;  /* 0x0000001314137220 */ /* 0x000fe20000410000 */
[----:B------:R-:W-:Y:S01]  /*2320*/  FMUL.FTZ R33, R33, R4 ;  /* 0x0000000421217220 */ /* 0x000fe20000410000 */
[----:B0-----:R-:W-:Y:S01]  /*2330*/  FMUL.FTZ R58, R58, R5 ;  /* 0x000000053a3a7220 */ /* 0x001fe20000410000 */
[----:B------:R-:W-:Y:S01]  /*2340*/  FMUL.FTZ R40, R40, R7 ;  /* 0x0000000728287220 */ /* 0x000fe20000410000 */
[----:B--2---:R-:W-:Y:S01]  /*2350*/  PRMT R32, R32, 0x3340, R55 ;  /* 0x0000334020207816 */ /* 0x004fe20000000037 */
[----:B-1----:R-:W-:-:S02]  /*2360*/  IMAD R31, R31, UR5, RZ ;  /* 0x000000051f1f7c24 */ /* 0x002fc4000f8e02ff */
[----:B------:R-:W-:Y:S01]  /*2370*/  FMUL.FTZ R4, R8, UR4 ;  /* 0x0000000408047c20 */ /* 0x000fe20008410000 */
[----:B------:R-:W-:Y:S01]  /*2380*/  FMUL.FTZ R5, R9, UR4 ;  /* 0x0000000409057c20 */ /* 0x000fe20008410000 */
[----:B------:R-:W-:Y:S01]  /*2390*/  FMUL.FTZ R7, R11, UR4 ;  /* 0x000000040b077c20 */ /* 0x000fe20008410000 */
[----:B------:R-:W-:Y:S01]  /*23a0*/  FMUL.FTZ R8, R12, UR4 ;  /* 0x000000040c087c20 */ /* 0x000fe20008410000 */
[----:B------:R-:W-:Y:S01]  /*23b0*/  LEA R30, P0, R31, R30, 0x4 ;  /* 0x0000001e1f1e7211 */ /* 0x000fe200078020ff */
[----:B------:R-:W-:Y:S01]  /*23c0*/  FMUL.FTZ R9, R13, UR4 ;  /* 0x000000040d097c20 */ /* 0x000fe20008410000 */
[----:B------:R-:W-:Y:S01]  /*23d0*/  FMUL.FTZ R11, R15, UR4 ;  /* 0x000000040f0b7c20 */ /* 0x000fe20008410000 */
[----:B------:R-:W-:Y:S01]  /*23e0*/  FMUL.FTZ R12, R16, UR4 ;  /* 0x00000004100c7c20 */ /* 0x000fe20008410000 */
[----:B------:R-:W-:Y:S01]  /*23f0*/  IADD3.X R3, PT, PT, RZ, R3, RZ, P0, !PT ;  /* 0x00000003ff037210 */ /* 0x000fe200007fe4ff */
[----:B------:R-:W-:Y:S01]  /*2400*/  FMUL.FTZ R13, R17, UR4 ;  /* 0x00000004110d7c20 */ /* 0x000fe20008410000 */
[----:B------:R-:W-:Y:S01]  /*2410*/  ISETP.GE.U32.AND P0, PT, R30, UR34, PT ;  /* 0x000000221e007c0c */ /* 0x000fe2000bf06070 */
[----:B------:R-:W-:Y:S01]  /*2420*/  FMUL.FTZ R15, R19, UR4 ;  /* 0x00000004130f7c20 */ /* 0x000fe20008410000 */
[----:B------:R-:W-:Y:S01]  /*2430*/  FMUL.FTZ R16, R33, UR4 ;  /* 0x0000000421107c20 */ /* 0x000fe20008410000 */
[----:B------:R-:W-:Y:S01]  /*2440*/  FMUL.FTZ R17, R58, UR4 ;  /* 0x000000043a117c20 */ /* 0x000fe20008410000 */
[----:B------:R-:W-:Y:S01]  /*2450*/  ISETP.GE.U32.AND.EX P0, PT, R3, UR35, PT, P0 ;  /* 0x0000002303007c0c */ /* 0x000fe2000bf06100 */
[----:B------:R-:W-:Y:S01]  /*2460*/  FMUL.FTZ R19, R40, UR4 ;  /* 0x0000000428137c20 */ /* 0x000fe20008410000 */
[----:B------:R-:W-:Y:S01]  /*2470*/  PRMT R22, R51, 0x5410, R52 ;  /* 0x0000541033167816 */ /* 0x000fe20000000034 */
[----:B------:R0:W-:Y:S01]  /*2480*/  STG.E.ENL2.256 desc[UR12][R34.64], R4, R8 ;  /* 0xf80000042208797f */ /* 0x0001e2000f12180c */
[----:B------:R-:W-:-:S02]  /*2490*/  PRMT R21, R47, 0x5410, R48 ;  /* 0x000054102f157816 */ /* 0x000fc40000000030 */
[----:B------:R-:W-:Y:S01]  /*24a0*/  PRMT R20, R45, 0x5410, R44 ;  /* 0x000054102d147816 */ /* 0x000fe2000000002c */
[----:B------:R0:W-:Y:S01]  /*24b0*/  STG.E.ENL2.256 desc[UR12][R34.64+0x20], R12, R16 ;  /* 0xf800010c2210797f */ /* 0x0001e2000f12180c */
[----:B------:R-:W-:-:S05]  /*24c0*/  PRMT R23, R32, 0x5410, R23 ;  /* 0x0000541020177816 */ /* 0x000fca0000000017 */
[----:B------:R0:W-:Y:S01]  /*24d0*/  STG.E.128 desc[UR12][R36.64], R20 ;  /* 0x0000001424007986 */ /* 0x0001e2000c101d0c */
[----:B------:R-:W-:Y:S06]  /*24e0*/  BAR.SYNC.DEFER_BLOCKING 0x0 ;  /* 0x0000000000007b1d */ /* 0x000fec0000010000 */
[----:B------:R-:W-:Y:S05]  /*24f0*/  @!P0 BRA `(.L_x_2218) ;  /* 0xffffffe4002c8947 */ /* 0x000fea000383ffff */
[----:B------:R-:W-:Y:S05]  /*2500*/  EXIT ;  /* 0x000000000000794d */ /* 0x000fea0003800000 */
        .weak           $__internal_29_$__cuda_sm20_dblrcp_rn_slowpath_v3
        .type           $__internal_29_$__cuda_sm20_dblrcp_rn_slowpath_v3,@function
        .size           $__internal_29_$__cuda_sm20_dblrcp_rn_slowpath_v3,(.L_x_14029 - $__internal_29_$__cuda_sm20_dblrcp_rn_slowpath_v3)
$__internal_29_$__cuda_sm20_dblrcp_rn_slowpath_v3:
        /* <DEDUP_REMOVED lines=55> */
.L_x_2221:
        /* <DEDUP_REMOVED lines=34> */
.L_x_2219:
[----:B------:R-:W-:Y:S02]  /*2aa0*/  LOP3.LUT R7, R5, 0x80000, RZ, 0xfc, !PT ;  /* 0x0008000005077812 */ /* 0x000fe400078efcff */
[----:B------:R-:W-:-:S07]  /*2ab0*/  MOV R6, R4 ;  /* 0x0000000400067202 */ /* 0x000fce0000000f00 */
.L_x_2220:
[----:B------:R-:W-:Y:S01]  /*2ac0*/  IMAD.MOV.U32 R4, RZ, RZ, R12 ;  /* 0x000000ffff047224 */ /* 0x000fe200078e000c */
[----:B------:R-:W-:Y:S01]  /*2ad0*/  MOV R5, 0x0 ;  /* 0x0000000000057802 */ /* 0x000fe20000000f00 */
[----:B------:R-:W-:Y:S01]  /*2ae0*/  IMAD.MOV.U32 R8, RZ, RZ, R6 ;  /* 0x000000ffff087224 */ /* 0x000fe200078e0006 */
[----:B------:R-:W-:Y:S02]  /*2af0*/  MOV R9, R7 ;  /* 0x0000000700097202 */ /* 0x000fe40000000f00 */
[----:B------:R-:W-:Y:S05]  /*2b00*/  RET.REL.NODEC R4 `(_ZN2at6native43_GLOBAL__N__7cc8d1ed_10_Dropout_cu_0e96ed3824fused_dropout_kernel_vecIffmLi1ELi16EhEEvNS_4cuda6detail10TensorInfoIKT_T1_EENS5_IS6_S8_EENS5_IT4_S8_EES8_T0_NS_15PhiloxCudaStateE) ;  /* 0xffffffd4043c7950 */ /* 0x000fea0003c3ffff */
.L_x_2222:
        /* <DEDUP_REMOVED lines=15> */
.L_x_14029:


//--------------------- .text._ZN2at6native43_GLOBAL__N__7cc8d1ed_10_Dropout_cu_0e96ed3820fused_dropout_kernelIddmLin1ELin1EhEEvNS_4cuda6detail10TensorInfoIKT_T1_EENS5_IS6_S8_EENS5_IT4_S8_EES8_T0_NS_15PhiloxCudaStateE --------------------------
	.section	.text._ZN2at6native43_GLOBAL__N__7cc8d1ed_10_Dropout_cu_0e96ed3820fused_dropout_kernelIddmLin1ELin1EhEEvNS_4cuda6detail10TensorInfoIKT_T1_EENS5_IS6_S8_EENS5_IT4_S8_EES8_T0_NS_15PhiloxCudaStateE,"ax",@progbits
	.align	128
.text._ZN2at6native43_GLOBAL__N__7cc8d1ed_10_Dropout_cu_0e96ed3820fused_dropout_kernelIddmLin1ELin1EhEEvNS_4cuda6detail10TensorInfoIKT_T1_EENS5_IS6_S8_EENS5_IT4_S8_EES8_T0_NS_15PhiloxCudaStateE:
        .type           _ZN2at6native43_GLOBAL__N__7cc8d1ed_10_Dropout_cu_0e96ed3820fused_dropout_kernelIddmLin1ELin1EhEEvNS_4cuda6detail10TensorInfoIKT_T1_EENS5_IS6_S8_EENS5_IT4_S8_EES8_T0_NS_15PhiloxCudaStateE,@function
        .size           _ZN2at6native43_GLOBAL__N__7cc8d1ed_10_Dropout_cu_0e96ed3820fused_dropout_kernelIddmLin1ELin1EhEEvNS_4cuda6detail10TensorInfoIKT_T1_EENS5_IS6_S8_EENS5_IT4_S8_EES8_T0_NS_15PhiloxCudaStateE,(.L_x_14031 - _ZN2at6native43_GLOBAL__N__7cc8d1ed_10_Dropout_cu_0e96ed3820fused_dropout_kernelIddmLin1ELin1EhEEvNS_4cuda6detail10TensorInfoIKT_T1_EENS5_IS6_S8_EENS5_IT4_S8_EES8_T0_NS_15PhiloxCudaStateE)
        .other          _ZN2at6native43_GLOBAL__N__7cc8d1ed_10_Dropout_cu_0e96ed3820fused_dropout_kernelIddmLin1ELin1EhEEvNS_4cuda6detail10TensorInfoIKT_T1_EENS5_IS6_S8_EENS5_IT4_S8_EES8_T0_NS_15PhiloxCudaStateE,@"STO_CUDA_ENTRY STV_DEFAULT"
_ZN2at6native43_GLOBAL__N__7cc8d1ed_10_Dropout_cu_0e96ed3820fused_dropout_kernelIddmLin1ELin1EhEEvNS_4cuda6detail10TensorInfoIKT_T1_EENS5_IS6_S8_EENS5_IT4_S8_EES8_T0_NS_15PhiloxCudaStateE:
[----:B------:R-:W-:Y:S01]  /*0000*/  LDC R1, c[0x0][0x37c] ;  /* 0x0000df00ff017b82 */ /* 0x000fe20000000800 */
[----:B------:R-:W0:Y:S07]  /*0010*/  LDCU UR4, c[0x0][0x884] ;  /* 0x00011080ff0477ac */ /* 0x000e2e0008000800 */
[----:B------:R-:W1:Y:S01]  /*0020*/  LDC R14, c[0x0][0x878] ;  /* 0x00021e00ff0e7b82 */ /* 0x000e620000000800 */
[----:B------:R-:W1:Y:S07]  /*0030*/  LDCU.64 UR6, c[0x0][0x358] ;  /* 0x00006b00ff0677ac */ /* 0x000e6e0008000a00 */
[----:B------:R-:W1:Y:S08]  /*0040*/  LDC R15, c[0x0][0x87c] ;  /* 0x00021f00ff0f7b82 */ /* 0x000e700000000800 */
[----:B------:R-:W2:Y:S01]  /*0050*/  LDC R10, c[0x0][0x86c] ;  /* 0x00021b00ff0a7b82 */ /* 0x000ea20000000800 */
[----:B0-----:R-:W-:-:S06]  /*0060*/  UPRMT UR4, UR4, 0x7770, URZ ;  /* 0x0000777004047896 */ /* 0x001fcc00080000ff */
[----:B------:R-:W-:Y:S01]  /*0070*/  ISETP.NE.AND P0, PT, RZ, UR4, PT ;  /* 0x00000004ff007c0c */ /* 0x000fe2000bf05270 */
[----:B------:R-:W0:Y:S04]  /*0080*/  LDC.64 R12, c[0x0][0x868] ;  /* 0x00021a00ff0c7b82 */ /* 0x000e280000000a00 */
[----:B------:R-:W3:Y:S08]  /*0090*/  LDCU.64 UR4, c[0x0][0x870] ;  /* 0x00010e00ff0477ac */ /* 0x000ef00008000a00 */
[----:B-1----:R-:W4:Y:S01]  /*00a0*/  @P0 LDG.E.64 R2, desc[UR6][R14.64] ;  /* 0x000000060e020981 */ /* 0x002f22000c1e1b00 */
[----:B---3--:R-:W-:Y:S01]  /*00b0*/  MOV R20, UR4 ;  /* 0x0000000400147c02 */ /* 0x008fe20008000f00 */
[----:B------:R-:W-:-:S06]  /*00c0*/  IMAD.U32 R21, RZ, RZ, UR5 ;  /* 0x00000005ff157e24 */ /* 0x000fcc000f8e00ff */
[----:B------:R-:W3:Y:S01]  /*00d0*/  @P0 LDG.E.64 R20, desc[UR6][R20.64] ;  /* 0x0000000614140981 */ /* 0x000ee2000c1e1b00 */
[----:B--2---:R-:W0:Y:S01]  /*00e0*/  MUFU.RCP64H R7, R10 ;  /* 0x0000000a00077308 */ /* 0x004e220000001800 */
[----:B------:R-:W-:Y:S01]  /*00f0*/  IADD3 R6, PT, PT, R10, 0x300402, RZ ;  /* 0x003004020a067810 */ /* 0x000fe20007ffe0ff */
[----:B------:R-:W1:Y:S01]  /*0100*/  S2UR UR4, SR_CTAID.X ;  /* 0x00000000000479c3 */ /* 0x000e620000002500 */
[----:B------:R-:W1:Y:S07]  /*0110*/  S2R R0, SR_TID.X ;  /* 0x0000000000007919 */ /* 0x000e6e0000002100 */
[----:B------:R-:W1:Y:S01]  /*0120*/  LDC R9, c[0x0][0x360] ;  /* 0x0000d800ff097b82 */ /* 0x000e620000000800 */
[----:B0-----:R-:W0:-:S15]  /*0130*/  DFMA R4, R6, -R12, 1 ;  /* 0x3ff000000604742b */ /* 0x001e1e000000080c */
[----:B------:R-:W-:-:S15]  /*0140*/  NOP ;  /* 0x0000000000007918 */ /* 0x000fde0000000000 */
[----:B------:R-:W-:-:S15]  /*0150*/  NOP ;  /* 0x0000000000007918 */ /* 0x000fde0000000000 */
[----:B------:R-:W-:-:S15]  /*0160*/  NOP ;  /* 0x0000000000007918 */ /* 0x000fde0000000000 */
[----:B------:R-:W-:-:S04]  /*0170*/  NOP ;  /* 0x0000000000007918 */ /* 0x000fc80000000000 */
[----:B0-----:R0:W2:Y:S02]  /*0180*/  DFMA R18, R4, R4, R4 ;  /* 0x000000040412722b */ /* 0x0010a40000000004 */
[----:B0-----:R-:W4:-:S15]  /*0190*/  @P0 LDC R5, c[0x0][0x880] ;  /* 0x00022000ff050b82 */ /* 0x001f1e0000000800 */
[----:B------:R-:W-:-:S15]  /*01a0*/  NOP ;  /* 0x0000000000007918 */ /* 0x000fde0000000000 */
[----:B------:R-:W-:-:S15]  /*01b0*/  NOP ;  /* 0x0000000000007918 */ /* 0x000fde0000000000 */
[----:B------:R-:W-:-:S15]  /*01c0*/  NOP ;  /* 0x0000000000007918 */ /* 0x000fde0000000000 */
[----:B------:R-:W-:-:S02]  /*01d0*/  NOP ;  /* 0x0000000000007918 */ /* 0x000fc40000000000 */
[----:B--2---:R0:W2:Y:S01]  /*01e0*/  DFMA R18, R6, R18, R6 ;  /* 0x000000120612722b */ /* 0x0040a20000000006 */
[----:B----4-:R-:W-:-:S05]  /*01f0*/  @P0 IADD3 R14, P1, PT, R2, R5, RZ ;  /* 0x00000005020e0210 */ /* 0x010fca0007f3e0ff */
[----:B------:R-:W-:Y:S01]  /*0200*/  @P0 IMAD.X R15, RZ, RZ, R3, P1 ;  /* 0x000000ffff0f0224 */ /* 0x000fe200008e0603 */
[----:B------:R-:W-:Y:S01]  /*0210*/  FSETP.GEU.AND P0, PT, |R6|, 5.8789094863358348022e-39, PT ;  /* 0x004004020600780b */ /* 0x000fe20003f0e200 */
[----:B-1----:R-:W-:-:S03]  /*0220*/  IMAD R3, R9, UR4, R0 ;  /* 0x0000000409037c24 */ /* 0x002fc6000f8e0200 */
[--C-:B------:R-:W-:Y:S01]  /*0230*/  SHF.R.U64 R0, R14, 0x2, R15.reuse ;  /* 0x000000020e007819 */ /* 0x100fe2000000120f */
[----:B------:R-:W-:Y:S01]  /*0240*/  IMAD.WIDE.U32 R22, R3, -0x326172a9, RZ ;  /* 0xcd9e8d5703167825 */ /* 0x000fe200078e00ff */
[----:B------:R-:W-:Y:S02]  /*0250*/  SHF.R.U32.HI R2, RZ, 0x2, R15 ;  /* 0x00000002ff027819 */ /* 0x000fe4000001160f */
[----:B------:R-:W-:Y:S01]  /*0260*/  MOV R8, R3 ;  /* 0x0000000300087202 */ /* 0x000fe20000000f00 */
[----:B------:R-:W-:Y:S01]  /*0270*/  IMAD.WIDE.U32 R16, R0, -0x2daee0ad, RZ ;  /* 0xd2511f5300107825 */ /* 0x000fe200078e00ff */
[----:B---3--:R-:W-:Y:S02]  /*0280*/  LOP3.LUT R24, R2, R23, R20, 0x96, !PT ;  /* 0x0000001702187212 */ /* 0x008fe400078e9614 */
[----:B------:R-:W-:Y:S01]  /*0290*/  IADD3 R5, PT, PT, R21, -0x4498517b, RZ ;  /* 0xbb67ae8515057810 */ /* 0x000fe20007ffe0ff */
[----:B------:R-:W-:Y:S01]  /*02a0*/  VIADD R4, R20, 0x9e3779b9 ;  /* 0x9e3779b914047836 */ /* 0x000fe20000000000 */
[----:B------:R-:W-:Y:S01]  /*02b0*/  LOP3.LUT R26, R17, R21, RZ, 0x3c, !PT ;  /* 0x00000015111a7212 */ /* 0x000fe200078e3cff */
[----:B------:R-:W-:Y:S01]  /*02c0*/  IMAD.WIDE.U32 R24, R24, -0x2daee0ad, RZ ;  /* 0xd2511f5318187825 */ /* 0x000fe200078e00ff */
[----:B------:R-:W-:-:S03]  /*02d0*/  IADD3 R11, PT, PT, R21, 0x32370b8f, RZ ;  /* 0x32370b8f150b7810 */ /* 0x000fc60007ffe0ff */
[----:B------:R-:W-:Y:S01]  /*02e0*/  IMAD.WIDE.U32 R26, R26, -0x326172a9, RZ ;  /* 0xcd9e8d571a1a7825 */ /* 0x000fe200078e00ff */
[----:B------:R-:W-:-:S03]  /*02f0*/  LOP3.LUT R5, R5, R16, R25, 0x96, !PT ;  /* 0x0000001005057212 */ /* 0x000fc600078e9619 */
[----:B0-----:R-:W-:Y:S01]  /*0300*/  VIADD R7, R21, 0x76cf5d0a ;  /* 0x76cf5d0a15077836 */ /* 0x001fe20000000000 */
[----:B------:R-:W-:Y:S01]  /*0310*/  LOP3.LUT R16, R4, R22, R27, 0x96, !PT ;  /* 0x0000001604107212 */ /* 0x000fe200078e961b */
[----:B------:R-:W-:Y:S01]  /*0320*/  IMAD.WIDE.U32 R22, R5, -0x326172a9, RZ ;  /* 0xcd9e8d5705167825 */ /* 0x000fe200078e00ff */
[----:B------:R-:W-:-:S03]  /*0330*/  IADD3 R5, PT, PT, R20, 0x3c6ef372, RZ ;  /* 0x3c6ef37214057810 */ /* 0x000fc60007ffe0ff */
[----:B------:R-:W-:Y:S01]  /*0340*/  IMAD.WIDE.U32 R16, R16, -0x2daee0ad, RZ ;  /* 0xd2511f5310107825 */ /* 0x000fe200078e00ff */
[----:B------:R-:W-:-:S04]  /*0350*/  LOP3.LUT R5, R5, R26, R23, 0x96, !PT ;  /* 0x0000001a05057212 */ /* 0x000fc800078e9617 */
[----:B------:R-:W-:Y:S01]  /*0360*/  LOP3.LUT R7, R7, R24, R17, 0x96, !PT ;  /* 0x0000001807077212 */ /* 0x000fe200078e9611 */
[----:B------:R-:W-:-:S04]  /*0370*/  IMAD.WIDE.U32 R24, R5, -0x2daee0ad, RZ ;  /* 0xd2511f5305187825 */ /* 0x000fc800078e00ff */
[----:B------:R-:W-:Y:S01]  /*0380*/  IMAD.WIDE.U32 R26, R7, -0x326172a9, RZ ;  /* 0xcd9e8d57071a7825 */ /* 0x000fe200078e00ff */
[----:B------:R-:W-:-:S15]  /*0390*/  LOP3.LUT R11, R11, R16, R25, 0x96, !PT ;  /* 0x000000100b0b7212 */ /* 0x000fde00078e9619 */
[----:B------:R-:W-:-:S02]  /*03a0*/  NOP ;  /* 0x0000000000007918 */ /* 0x000fc40000000000 */
[----:B--2---:R0:W1:Y:S01]  /*03b0*/  DFMA R16, R18, -R12, 1 ;  /* 0x3ff000001210742b */ /* 0x004062000000080c */
[C---:B------:R-:W-:Y:S01]  /*03c0*/  IADD3 R7, PT, PT, R20.reuse, 0x78dde6e4, RZ ;  /* 0x78dde6e414077810 */ /* 0x040fe20007ffe0ff */
[----:B------:R-:W-:-:S05]  /*03d0*/  VIADD R5, R20, 0xdaa66d2b ;  /* 0xdaa66d2b14057836 */ /* 0x000fca0000000000 */
[----:B------:R-:W-:Y:S01]  /*03e0*/  LOP3.LUT R5, R5, R22, R27, 0x96, !PT ;  /* 0x0000001605057212 */ /* 0x000fe200078e961b */
[----:B------:R-:W-:Y:S01]  /*03f0*/  IMAD.WIDE.U32 R22, R11, -0x326172a9, RZ ;  /* 0xcd9e8d570b167825 */ /* 0x000fe200078e00ff */
[----:B------:R-:W-:-:S03]  /*0400*/  IADD3 R11, PT, PT, R21, -0x56f99767, RZ ;  /* 0xa9066899150b7810 */ /* 0x000fc60007ffe0ff */
[----:B0-----:R-:W-:Y:S01]  /*0410*/  IMAD.WIDE.U32 R12, R5, -0x2daee0ad, RZ ;  /* 0xd2511f53050c7825 */ /* 0x001fe200078e00ff */
[----:B------:R-:W-:-:S03]  /*0420*/  LOP3.LUT R7, R7, R26, R23, 0x96, !PT ;  /* 0x0000001a07077212 */ /* 0x000fc600078e9617 */
[----:B------:R-:W-:-:S05]  /*0430*/  VIADD R5, R21, 0xed9eba14 ;  /* 0xed9eba1415057836 */ /* 0x000fca0000000000 */
[----:B------:R-:W-:Y:S01]  /*0440*/  LOP3.LUT R5, R5, R24, R13, 0x96, !PT ;  /* 0x0000001805057212 */ /* 0x000fe200078e960d */
[----:B------:R-:W-:Y:S01]  /*0450*/  IMAD.WIDE.U32 R24, R7, -0x2daee0ad, RZ ;  /* 0xd2511f5307187825 */ /* 0x000fe200078e00ff */
[----:B------:R-:W-:-:S03]  /*0460*/  IADD3 R7, PT, PT, R20, -0x4ab325aa, RZ ;  /* 0xb54cda5614077810 */ /* 0x000fc60007ffe0ff */
[----:B------:R-:W-:Y:S01]  /*0470*/  IMAD.WIDE.U32 R26, R5, -0x326172a9, RZ ;  /* 0xcd9e8d57051a7825 */ /* 0x000fe200078e00ff */
[----:B------:R-:W-:-:S03]  /*0480*/  LOP3.LUT R11, R11, R12, R25, 0x96, !PT ;  /* 0x0000000c0b0b7212 */ /* 0x000fc600078e9619 */
[----:B------:R-:W-:-:S05]  /*0490*/  VIADD R5, R20, 0x1715609d ;  /* 0x1715609d14057836 */ /* 0x000fca0000000000 */
[----:B------:R-:W-:Y:S01]  /*04a0*/  LOP3.LUT R5, R5, R22, R27, 0x96, !PT ;  /* 0x0000001605057212 */ /* 0x000fe200078e961b */
[----:B------:R-:W-:Y:S01]  /*04b0*/  IMAD.WIDE.U32 R22, R11, -0x326172a9, RZ ;  /* 0xcd9e8d570b167825 */ /* 0x000fe200078e00ff */
[----:B------:R-:W-:-:S03]  /*04c0*/  IADD3 R11, PT, PT, R21, 0x1fd5c5a3, RZ ;  /* 0x1fd5c5a3150b7810 */ /* 0x000fc60007ffe0ff */
[----:B------:R-:W-:Y:S01]  /*04d0*/  IMAD.WIDE.U32 R12, R5, -0x2daee0ad, RZ ;  /* 0xd2511f53050c7825 */ /* 0x000fe200078e00ff */
[----:B------:R-:W-:-:S03]  /*04e0*/  LOP3.LUT R7, R7, R26, R23, 0x96, !PT ;  /* 0x0000001a07077212 */ /* 0x000fc600078e9617 */
[----:B------:R-:W-:-:S05]  /*04f0*/  VIADD R5, R21, 0x646e171e ;  /* 0x646e171e15057836 */ /* 0x000fca0000000000 */
[----:B------:R-:W-:Y:S01]  /*0500*/  LOP3.LUT R5, R5, R24, R13, 0x96, !PT ;  /* 0x0000001805057212 */ /* 0x000fe200078e960d */
[----:B------:R-:W-:-:S04]  /*0510*/  IMAD.WIDE.U32 R24, R7, -0x2daee0ad, RZ ;  /* 0xd2511f5307187825 */ /* 0x000fc800078e00ff */
[----:B------:R-:W-:Y:S01]  /*0520*/  IMAD.WIDE.U32 R26, R5, -0x326172a9, RZ ;  /* 0xcd9e8d57051a7825 */ /* 0x000fe200078e00ff */
[----:B------:R-:W-:-:S03]  /*0530*/  LOP3.LUT R11, R11, R12, R25, 0x96, !PT ;  /* 0x0000000c0b0b7212 */ /* 0x000fc600078e9619 */
[C---:B------:R-:W-:Y:S02]  /*0540*/  VIADD R5, R20.reuse, 0x5384540f ;  /* 0x5384540f14057836 */ /* 0x040fe40000000000 */
[----:B------:R-:W-:Y:S02]  /*0550*/  VIADD R7, R21, 0xdb3d7428 ;  /* 0xdb3d742815077836 */ /* 0x000fe40000000000 */
[----:B------:R-:W-:Y:S01]  /*0560*/  IMAD.WIDE.U32 R28, R11, -0x326172a9, RZ ;  /* 0xcd9e8d570b1c7825 */ /* 0x000fe200078e00ff */
[----:B------:R-:W-:Y:S01]  /*0570*/  LOP3.LUT R22, R5, R22, R27, 0x96, !PT ;  /* 0x0000001605167212 */ /* 0x000fe200078e961b */
[----:B-1----:R0:W1:Y:S01]  /*0580*/  DFMA R18, R18, R16, R18 ;  /* 0x000000101212722b */ /* 0x0020620000000012 */
[----:B------:R-:W-:-:S03]  /*0590*/  IADD3 R5, PT, PT, R20, -0xe443238, RZ ;  /* 0xf1bbcdc814057810 */ /* 0x000fc60007ffe0ff */
[----:B------:R-:W-:Y:S01]  /*05a0*/  IMAD.WIDE.U32 R22, R22, -0x2daee0ad, RZ ;  /* 0xd2511f5316167825 */ /* 0x000fe200078e00ff */
[----:B------:R-:W-:-:S04]  /*05b0*/  LOP3.LUT R5, R5, R26, R29, 0x96, !PT ;  /* 0x0000001a05057212 */ /* 0x000fc800078e961d */
[----:B------:R-:W-:Y:S01]  /*05c0*/  LOP3.LUT R12, R7, R24, R23, 0x96, !PT ;  /* 0x00000018070c7212 */ /* 0x000fe200078e9617 */
[----:B------:R-:W-:Y:S01]  /*05d0*/  IMAD.HI.U32 R11, R5, -0x2daee0ad, RZ ;  /* 0xd2511f53050b7827 */ /* 0x000fe200078e00ff */
[----:B------:R-:W-:-:S03]  /*05e0*/  IADD3 R7, PT, PT, R20, -0x700cb87f, RZ ;  /* 0x8ff3478114077810 */ /* 0x000fc60007ffe0ff */
[----:B------:R-:W-:Y:S01]  /*05f0*/  IMAD.HI.U32 R6, R12, -0x326172a9, RZ ;  /* 0xcd9e8d570c067827 */ /* 0x000fe200078e00ff */
[----:B------:R-:W-:-:S04]  /*0600*/  LOP3.LUT R11, R22, R11, RZ, 0x3c, !PT ;  /* 0x0000000b160b7212 */ /* 0x000fc800078e3cff */
[----:B------:R-:W-:Y:S01]  /*0610*/  LOP3.LUT R6, R7, R28, R6, 0x96, !PT ;  /* 0x0000001c07067212 */ /* 0x000fe200078e9606 */
[----:B------:R-:W-:Y:S01]  /*0620*/  IMAD.MOV.U32 R7, RZ, RZ, RZ ;  /* 0x000000ffff077224 */ /* 0x000fe200078e00ff */
[----:B01----:R-:W-:Y:S06]  /*0630*/  @P0 BRA `(.L_x_2223) ;  /* 0x0000000000100947 */ /* 0x003fec0003800000 */
[----:B------:R-:W-:-:S05]  /*0640*/  LOP3.LUT R10, R10, 0x7fffffff, RZ, 0xc0, !PT ;  /* 0x7fffffff0a0a7812 */ /* 0x000fca00078ec0ff */
[----:B------:R-:W-:Y:S01]  /*0650*/  VIADD R13, R10, 0xfff00000 ;  /* 0xfff000000a0d7836 */ /* 0x000fe20000000000 */
[----:B------:R-:W-:-:S07]  /*0660*/  MOV R10, 0x680 ;  /* 0x00000680000a7802 */ /* 0x000fce0000000f00 */
[----:B------:R-:W-:Y:S05]  /*0670*/  CALL.REL.NOINC `($__internal_30_$__cuda_sm20_dblrcp_rn_slowpath_v3) ;  /* 0x000001d400007944 */ /* 0x000fea0003c00000 */
.L_x_2223:
[----:B------:R-:W0:Y:S01]  /*0680*/  LDCU.64 UR4, c[0x0][0x860] ;  /* 0x00010c00ff0477ac */ /* 0x000e220008000a00 */
[----:B------:R-:W1:Y:S01]  /*0690*/  LDCU UR8, c[0x0][0x370] ;  /* 0x00006e00ff0877ac */ /* 0x000e620008000800 */
[----:B0-----:R-:W-:-:S04]  /*06a0*/  UIADD3 UR4, UP0, UPT, UR4, -0x1, URZ ;  /* 0xffffffff04047890 */ /* 0x001fc8000ff1e0ff */
[----:B------:R-:W-:Y:S01]  /*06b0*/  UIADD3.X UR5, UPT, UPT, UR5, -0x1, URZ, UP0, !UPT ;  /* 0xffffffff05057890 */ /* 0x000fe200087fe4ff */
[----:B-1----:R-:W-:-:S03]  /*06c0*/  IMAD R10, R9, UR8, RZ ;  /* 0x00000008090a7c24 */ /* 0x002fc6000f8e02ff */
        /* <DEDUP_REMOVED lines=23> */
.L_x_2224:
[----:B------:R-:W-:Y:S01]  /*0840*/  IMAD.U32 R36, RZ, RZ, UR4 ;  /* 0x00000004ff247e24 */ /* 0x000fe2000f8e00ff */
[----:B------:R-:W-:Y:S01]  /*0850*/  MOV R37, UR5 ;  /* 0x0000000500257c02 */ /* 0x000fe20008000f00 */
[----:B------:R-:W-:Y:S01]  /*0860*/  IMAD.MOV.U32 R35, RZ, RZ, RZ ;  /* 0x000000ffff237224 */ /* 0x000fe200078e00ff */
[----:B------:R-:W-:-:S07]  /*0870*/  MOV R30, 0x890 ;  /* 0x00000890001e7802 */ /* 0x000fce0000000f00 */
[----:B------:R-:W-:Y:S05]  /*0880*/  CALL.REL.NOINC `($__internal_31_$__cuda_sm20_div_u64) ;  /* 0x000001d8000c7944 */ /* 0x000fea0003c00000 */
.L_x_2225:
[----:B------:R-:W-:-:S05]  /*0890*/  SHF.L.U32 R22, R9, 0x2, RZ ;  /* 0x0000000209167819 */ /* 0x000fca00000006ff */
[----:B------:R-:W-:-:S04]  /*08a0*/  IMAD.WIDE.U32 R22, R22, UR8, RZ ;  /* 0x0000000816167c25 */ /* 0x000fc8000f8e00ff */
[-C--:B------:R-:W-:Y:S02]  /*08b0*/  IMAD R9, R23, R38.reuse, RZ ;  /* 0x0000002617097224 */ /* 0x080fe400078e02ff */
[----:B------:R-:W-:-:S04]  /*08c0*/  IMAD.WIDE.U32 R16, R22, R38, R22 ;  /* 0x0000002616107225 */ /* 0x000fc800078e0016 */
[----:B------:R-:W-:Y:S01]  /*08d0*/  IMAD R9, R22, R39, R9 ;  /* 0x0000002716097224 */ /* 0x000fe200078e0209 */
[----:B------:R-:W-:-:S03]  /*08e0*/  ISETP.GT.U32.AND P0, PT, R16, R3, PT ;  /* 0x000000031000720c */ /* 0x000fc60003f04070 */
[----:B------:R-:W-:-:S05]  /*08f0*/  IMAD.IADD R10, R17, 0x1, R9 ;  /* 0x00000001110a7824 */ /* 0x000fca00078e0209 */
[----:B------:R-:W-:-:S13]  /*0900*/  ISETP.GT.U32.AND.EX P0, PT, R10, R7, PT, P0 ;  /* 0x000000070a00720c */ /* 0x000fda0003f04100 */
[----:B------:R-:W-:Y:S05]  /*0910*/  @!P0 EXIT ;  /* 0x000000000000894d */ /* 0x000fea0003800000 */
[----:B------:R-:W-:Y:S01]  /*0920*/  IADD3 R22, PT, PT, R21, -0x695add53, RZ ;  /* 0x96a522ad15167810 */ /* 0x000fe20007ffe0ff */
[----:B------:R-:W-:Y:S01]  /*0930*/  IMAD R12, R12, -0x326172a9, RZ ;  /* 0xcd9e8d570c0c7824 */ /* 0x000fe200078e02ff */
[----:B------:R-:W-:Y:S01]  /*0940*/  LOP3.LUT R9, R14, 0x3, RZ, 0xc0, !PT ;  /* 0x000000030e097812 */ /* 0x000fe200078ec0ff */
[----:B------:R-:W-:Y:S01]  /*0950*/  IMAD.MOV.U32 R13, RZ, RZ, RZ ;  /* 0x000000ffff0d7224 */ /* 0x000fe200078e00ff */
[----:B------:R-:W-:-:S07]  /*0960*/  LOP3.LUT R11, R11, R22, RZ, 0x3c, !PT ;  /* 0x000000160b0b7212 */ /* 0x000fce00078e3cff */
.L_x_2656:
[----:B------:R-:W-:Y:S01]  /*0970*/  IADD3 R0, PT, PT, R0, 0x1, RZ ;  /* 0x0000000100007810 */ /* 0x000fe20007ffe0ff */
[----:B------:R-:W-:Y:S03]  /*0980*/  BSSY.RECONVERGENT B0, `(.L_x_2226) ;  /* 0x000000c000007945 */ /* 0x000fe60003800200 */
[C---:B------:R-:W-:Y:S01]  /*0990*/  ISETP.NE.AND P0, PT, R0.reuse, RZ, PT ;  /* 0x000000ff0000720c */ /* 0x040fe20003f05270 */
[----:B------:R-:W-:-:S12]  /*09a0*/  IMAD.WIDE.U32 R32, R0, -0x2daee0ad, RZ ;  /* 0xd2511f5300207825 */ /* 0x000fd800078e00ff */
        /* <DEDUP_REMOVED lines=9> */
.L_x_2227:
[----:B------:R-:W-:Y:S05]  /*0a40*/  BSYNC.RECONVERGENT B0 ;  /* 0x0000000000007941 */ /* 0x000fea0003800200 */
.L_x_2226:
[----:B------:R-:W-:Y:S01]  /*0a50*/  LOP3.LUT R14, R13, R33, R21, 0x96, !PT ;  /* 0x000000210d0e7212 */ /* 0x000fe200078e9615 */
[----:B------:R-:W-:Y:S01]  /*0a60*/  IMAD.WIDE.U32 R30, R8, -0x326172a9, RZ ;  /* 0xcd9e8d57081e7825 */ /* 0x000fe200078e00ff */
[----:B------:R-:W-:Y:S02]  /*0a70*/  IADD3 R33, PT, PT, R21, 0x76cf5d0a, RZ ;  /* 0x76cf5d0a15217810 */ /* 0x000fe40007ffe0ff */
[----:B------:R-:W-:Y:S01]  /*0a80*/  ISETP.GT.AND P0, PT, R9, 0x1, PT ;  /* 0x000000010900780c */ /* 0x000fe20003f04270 */
[----:B------:R-:W-:Y:S01]  /*0a90*/  IMAD.WIDE.U32 R14, R14, -0x326172a9, RZ ;  /* 0xcd9e8d570e0e7825 */ /* 0x000fe200078e00ff */
[----:B------:R-:W-:-:S03]  /*0aa0*/  LOP3.LUT R34, R2, R31, R20, 0x96, !PT ;  /* 0x0000001f02227212 */ /* 0x000fc600078e9614 */
[----:B------:R-:W-:Y:S01]  /*0ab0*/  IMAD R36, R5, -0x2daee0ad, RZ ;  /* 0xd2511f5305247824 */ /* 0x000fe200078e02ff */
[----:B------:R-:W-:Y:S01]  /*0ac0*/  LOP3.LUT R30, R4, R30, R15, 0x96, !PT ;  /* 0x0000001e041e7212 */ /* 0x000fe200078e960f */
[----:B------:R-:W-:-:S04]  /*0ad0*/  IMAD.WIDE.U32 R34, R34, -0x2daee0ad, RZ ;  /* 0xd2511f5322227825 */ /* 0x000fc800078e00ff */
[----:B------:R-:W-:Y:S02]  /*0ae0*/  VIADD R15, R21, 0xbb67ae85 ;  /* 0xbb67ae85150f7836 */ /* 0x000fe40000000000 */
[----:B------:R-:W-:-:S03]  /*0af0*/  IMAD.WIDE.U32 R30, R30, -0x2daee0ad, RZ ;  /* 0xd2511f531e1e7825 */ /* 0x000fc600078e00ff */
[----:B------:R-:W-:Y:S01]  /*0b00*/  LOP3.LUT R35, R15, R32, R35, 0x96, !PT ;  /* 0x000000200f237212 */ /* 0x000fe200078e9623 */
[C---:B------:R-:W-:Y:S01]  /*0b10*/  VIADD R15, R20.reuse, 0x3c6ef372 ;  /* 0x3c6ef372140f7836 */ /* 0x040fe20000000000 */
[----:B------:R-:W-:Y:S02]  /*0b20*/  LOP3.LUT R32, R33, R34, R31, 0x96, !PT ;  /* 0x0000002221207212 */ /* 0x000fe400078e961f */
[----:B------:R-:W-:Y:S01]  /*0b30*/  IADD3 R31, PT, PT, R20, -0x255992d5, RZ ;  /* 0xdaa66d2b141f7810 */ /* 0x000fe20007ffe0ff */
[----:B------:R-:W-:-:S04]  /*0b40*/  IMAD.WIDE.U32 R34, R35, -0x326172a9, RZ ;  /* 0xcd9e8d5723227825 */ /* 0x000fc800078e00ff */
[----:B------:R-:W-:Y:S01]  /*0b50*/  IMAD.WIDE.U32 R32, R32, -0x326172a9, RZ ;  /* 0xcd9e8d5720207825 */ /* 0x000fe200078e00ff */
[----:B------:R-:W-:-:S04]  /*0b60*/  LOP3.LUT R35, R15, R14, R35, 0x96, !PT ;  /* 0x0000000e0f237212 */ /* 0x000fc800078e9623 */
[----:B------:R-:W-:Y:S01]  /*0b70*/  LOP3.LUT R14, R31, R34, R33, 0x96, !PT ;  /* 0x000000221f0e7212 */ /* 0x000fe200078e9621 */
[----:B------:R-:W-:Y:S01]  /*0b80*/  IMAD.WIDE.U32 R34, R35, -0x2daee0ad, RZ ;  /* 0xd2511f5323227825 */ /* 0x000fe200078e00ff */
[----:B------:R-:W-:-:S03]  /*0b90*/  IADD3 R33, PT, PT, R21, -0x126145ec, RZ ;  /* 0xed9eba1415217810 */ /* 0x000fc60007ffe0ff */
[----:B------:R-:W-:Y:S02]  /*0ba0*/  VIADD R31, R21, 0x32370b8f ;  /* 0x32370b8f151f7836 */ /* 0x000fe40000000000 */
[----:B------:R-:W-:-:S03]  /*0bb0*/  IMAD.WIDE.U32 R14, R14, -0x2daee0ad, RZ ;  /* 0xd2511f530e0e7825 */ /* 0x000fc600078e00ff */
[----:B------:R-:W-:Y:S02]  /*0bc0*/  LOP3.LUT R35, R31, R30, R35, 0x96, !PT ;  /* 0x0000001e1f237212 */ /* 0x000fe400078e9623 */
        /* <DEDUP_REMOVED lines=15> */
[----:B------:R-:W-:Y:S02]  /*0cc0*/  VIADD R31, R20, 0xb54cda56 ;  /* 0xb54cda56141f7836 */ /* 0x000fe40000000000 */
[----:B------:R-:W-:-:S03]  /*0cd0*/  IMAD.WIDE.U32 R14, R14, -0x326172a9, RZ ;  /* 0xcd9e8d570e0e7825 */ /* 0x000fc600078e00ff */
[----:B------:R-:W-:Y:S02]  /*0ce0*/  LOP3.LUT R35, R31, R30, R35, 0x96, !PT ;  /* 0x0000001e1f237212 */ /* 0x000fe400078e9623 */
[----:B------:R-:W-:Y:S01]  /*0cf0*/  LOP3.LUT R30, R33, R34, R15, 0x96, !PT ;  /* 0x00000022211e7212 */ /* 0x000fe200078e960f */
[C---:B------:R-:W-:Y:S01]  /*0d00*/  VIADD R15, R21.reuse, 0x1fd5c5a3 ;  /* 0x1fd5c5a3150f7836 */ /* 0x040fe20000000000 */
[----:B------:R-:W-:Y:S01]  /*0d10*/  IADD3 R33, PT, PT, R21, -0x24c28bd8, RZ ;  /* 0xdb3d742815217810 */ /* 0x000fe20007ffe0ff */
[----:B------:R-:W-:-:S04]  /*0d20*/  IMAD.WIDE.U32 R34, R35, -0x2daee0ad, RZ ;  /* 0xd2511f5323227825 */ /* 0x000fc800078e00ff */
[----:B------:R-:W-:Y:S01]  /*0d30*/  IMAD.WIDE.U32 R30, R30, -0x2daee0ad, RZ ;  /* 0xd2511f531e1e7825 */ /* 0x000fe200078e00ff */
[----:B------:R-:W-:-:S03]  /*0d40*/  LOP3.LUT R35, R15, R32, R35, 0x96, !PT ;  /* 0x000000200f237212 */ /* 0x000fc600078e9623 */
[C---:B------:R-:W-:Y:S01]  /*0d50*/  VIADD R15, R20.reuse, 0xf1bbcdc8 ;  /* 0xf1bbcdc8140f7836 */ /* 0x040fe20000000000 */
[----:B------:R-:W-:Y:S01]  /*0d60*/  LOP3.LUT R32, R33, R34, R31, 0x96, !PT ;  /* 0x0000002221207212 */ /* 0x000fe200078e961f */
[----:B------:R-:W-:Y:S01]  /*0d70*/  IMAD.WIDE.U32 R34, R35, -0x326172a9, RZ ;  /* 0xcd9e8d5723227825 */ /* 0x000fe200078e00ff */
[----:B------:R-:W-:-:S03]  /*0d80*/  IADD3 R31, PT, PT, R20, -0x700cb87f, RZ ;  /* 0x8ff34781141f7810 */ /* 0x000fc60007ffe0ff */
[----:B------:R-:W-:Y:S01]  /*0d90*/  IMAD.WIDE.U32 R32, R32, -0x326172a9, RZ ;  /* 0xcd9e8d5720207825 */ /* 0x000fe200078e00ff */
[----:B------:R-:W-:-:S03]  /*0da0*/  LOP3.LUT R5, R15, R14, R35, 0x96, !PT ;  /* 0x0000000e0f057212 */ /* 0x000fc600078e9623 */
[----:B------:R-:W-:Y:S01]  /*0db0*/  IMAD.MOV.U32 R14, RZ, RZ, R6 ;  /* 0x000000ffff0e7224 */ /* 0x000fe200078e0006 */
[----:B------:R-:W-:Y:S01]  /*0dc0*/  LOP3.LUT R6, R31, R34, R33, 0x96, !PT ;  /* 0x000000221f067212 */ /* 0x000fe200078e9621 */
[----:B------:R-:W-:Y:S01]  /*0dd0*/  IMAD.HI.U32 R31, R5, -0x2daee0ad, RZ ;  /* 0xd2511f53051f7827 */ /* 0x000fe200078e00ff */
[----:B------:R-:W-:-:S03]  /*0de0*/  IADD3 R33, PT, PT, R21, -0x695add53, RZ ;  /* 0x96a522ad15217810 */ /* 0x000fc60007ffe0ff */
        /* <DEDUP_REMOVED lines=9> */
[----:B------:R-:W-:Y:S01]  /*0e80*/  MOV R14, R15 ;  /* 0x0000000f000e7202 */ /* 0x000fe20000000f00 */
[----:B------:R-:W-:Y:S01]  /*0e90*/  IMAD.MOV.U32 R46, RZ, RZ, R36 ;  /* 0x000000ffff2e7224 */ /* 0x000fe200078e0024 */
[----:B------:R-:W-:Y:S01]  /*0ea0*/  MOV R47, R6 ;  /* 0x00000006002f7202 */ /* 0x000fe20000000f00 */
[----:B------:R-:W-:Y:S01]  /*0eb0*/  IMAD.MOV.U32 R15, RZ, RZ, R32 ;  /* 0x000000ffff0f7224 */ /* 0x000fe200078e0020 */
[----:B------:R-:W-:Y:S06]  /*0ec0*/  BRA `(.L_x_2229) ;  /* 0x0000000000247947 */ /* 0x000fec0003800000 */
.L_x_2228:
[----:B------:R-:W-:Y:S01]  /*0ed0*/  ISETP.NE.AND P0, PT, R9, 0x3, PT ;  /* 0x000000030900780c */ /* 0x000fe20003f05270 */
[----:B------:R-:W-:Y:S01]  /*0ee0*/  IMAD.MOV.U32 R15, RZ, RZ, R6 ;  /* 0x000000ffff0f7224 */ /* 0x000fe200078e0006 */
[----:B------:R-:W-:Y:S01]  /*0ef0*/  MOV R14, R36 ;  /* 0x00000024000e7202 */ /* 0x000fe20000000f00 */
[----:B------:R-:W-:Y:S01]  /*0f00*/  IMAD.MOV.U32 R47, RZ, RZ, R11 ;  /* 0x000000ffff2f7224 */ /* 0x000fe200078e000b */
[----:B------:R-:W-:-:S09]  /*0f10*/  MOV R46, R12 ;  /* 0x0000000c002e7202 */ /* 0x000fd20000000f00 */
[----:B------:R-:W-:Y:S01]  /*0f20*/  @P0 MOV R14, R32 ;  /* 0x00000020000e0202 */ /* 0x000fe20000000f00 */
[----:B------:R-:W-:Y:S01]  /*0f30*/  @P0 IMAD.MOV.U32 R15, RZ, RZ, R36 ;  /* 0x000000ffff0f0224 */ /* 0x000fe200078e0024 */
[----:B------:R-:W-:Y:S01]  /*0f40*/  @P0 MOV R46, R6 ;  /* 0x00000006002e0202 */ /* 0x000fe20000000f00 */
[----:B------:R-:W-:-:S07]  /*0f50*/  @P0 IMAD.MOV.U32 R47, RZ, RZ, R12 ;  /* 0x000000ffff2f0224 */ /* 0x000fce00078e000c */
.L_x_2229:
[----:B------:R-:W0:Y:S01]  /*0f60*/  LDC R30, c[0x0][0x518] ;  /* 0x00014600ff1e7b82 */ /* 0x000e220000000800 */
[----:B------:R-:W-:Y:S01]  /*0f70*/  BSSY.RECONVERGENT B0, `(.L_x_2230) ;  /* 0x0000dfc000007945 */ /* 0x000fe20003800200 */
        /* <DEDUP_REMOVED lines=20> */
.L_x_2259:
        /* <DEDUP_REMOVED lines=33> */
.L_x_2236:
[----:B------:R-:W-:Y:S01]  /*12d0*/  IMAD.MOV.U32 R34, RZ, RZ, R50 ;  /* 0x000000ffff227224 */ /* 0x000fe200078e0032 */
[----:B------:R-:W-:Y:S02]  /*12e0*/  MOV R35, R51 ;  /* 0x0000003300237202 */ /* 0x000fe40000000f00 */
[----:B------:R-:W-:-:S07]  /*12f0*/  MOV R30, 0x1310 ;  /* 0x00001310001e7802 */ /* 0x000fce0000000f00 */
[----:B------:R-:W-:Y:S05]  /*1300*/  CALL.REL.NOINC `($__internal_31_$__cuda_sm20_div_u64) ;  /* 0x000001cc006c7944 */ /* 0x000fea0003c00000 */
        /* <DEDUP_REMOVED lines=8> */
.L_x_2237:
[----:B------:R-:W-:Y:S05]  /*1390*/  BSYNC.RECONVERGENT B2 ;  /* 0x0000000000027941 */ /* 0x000fea0003800200 */
.L_x_2235:
        /* <DEDUP_REMOVED lines=39> */
.L_x_2239:
[----:B------:R-:W-:Y:S01]  /*1610*/  MOV R36, R50 ;  /* 0x0000003200247202 */ /* 0x000fe20000000f00 */
[----:B------:R-:W-:Y:S01]  /*1620*/  IMAD.MOV.U32 R37, RZ, RZ, R51 ;  /* 0x000000ffff257224 */ /* 0x000fe200078e0033 */
[----:B------:R-:W-:Y:S01]  /*1630*/  MOV R34, R52 ;  /* 0x0000003400227202 */ /* 0x000fe20000000f00 */
[----:B------:R-:W-:Y:S01]  /*1640*/  IMAD.MOV.U32 R35, RZ, RZ, R53 ;  /* 0x000000ffff237224 */ /* 0x000fe200078e0035 */
[----:B------:R-:W-:-:S07]  /*1650*/  MOV R30, 0x1670 ;  /* 0x00001670001e7802 */ /* 0x000fce0000000f00 */
[----:B------:R-:W-:Y:S05]  /*1660*/  CALL.REL.NOINC `($__internal_31_$__cuda_sm20_div_u64) ;  /* 0x000001c800947944 */ /* 0x000fea0003c00000 */
        /* <DEDUP_REMOVED lines=11> */
.L_x_2240:
[----:B------:R-:W-:Y:S05]  /*1720*/  BSYNC.RECONVERGENT B2 ;  /* 0x0000000000027941 */ /* 0x000fea0003800200 */
.L_x_2238:
        /* <DEDUP_REMOVED lines=39> */
.L_x_2242:
        /* <DEDUP_REMOVED lines=17> */
.L_x_2243:
[----:B------:R-:W-:Y:S05]  /*1ab0*/  BSYNC.RECONVERGENT B2 ;  /* 0x0000000000027941 */ /* 0x000fea0003800200 */
.L_x_2241:
[----:B------:R-:W-:Y:S01]  /*1ac0*/  IMAD.SHL.U32 R52, R31, 0x8, RZ ;  /* 0x000000081f347824 */ /* 0x000fe200078e00ff */
[----:B------:R-:W-:Y:S01]  /*1ad0*/  UMOV UR4, 0xd0 ;  /* 0x000000d000047882 */ /* 0x000fe20000000000 */
[----:B------:R-:W-:Y:S01]  /*1ae0*/  BSSY.RECONVERGENT B2, `(.L_x_2244) ;  /* 0x0000035000027945 */ /* 0x000fe20003800200 */
[----:B------:R-:W-:Y:S02]  /*1af0*/  LEA R34, R22, UR4, 0x3 ;  /* 0x0000000416227c11 */ /* 0x000fe4000f8e18ff */
[----:B------:R-:W-:Y:S01]  /*1b00*/  MOV R22, R54 ;  /* 0x0000003600167202 */ /* 0x000fe20000000f00 */
        /* <DEDUP_REMOVED lines=33> */
.L_x_2245:
[----:B------:R-:W-:Y:S01]  /*1d20*/  IMAD.MOV.U32 R36, RZ, RZ, R50 ;  /* 0x000000ffff247224 */ /* 0x000fe200078e0032 */
[----:B------:R-:W-:Y:S01]  /*1d30*/  MOV R37, R51 ;  /* 0x0000003300257202 */ /* 0x000fe20000000f00 */
[----:B------:R-:W-:Y:S01]  /*1d40*/  IMAD.MOV.U32 R34, RZ, RZ, R52 ;  /* 0x000000ffff227224 */ /* 0x000fe200078e0034 */
[----:B------:R-:W-:Y:S02]  /*1d50*/  MOV R35, R53 ;  /* 0x0000003500237202 */ /* 0x000fe40000000f00 */
[----:B------:R-:W-:-:S07]  /*1d60*/  MOV R30, 0x1d80 ;  /* 0x00001d80001e7802 */ /* 0x000fce0000000f00 */
[----:B------:R-:W-:Y:S05]  /*1d70*/  CALL.REL.NOINC `($__internal_31_$__cuda_sm20_div_u64) ;  /* 0x000001c000d07944 */ /* 0x000fea0003c00000 */
        /* <DEDUP_REMOVED lines=11> */
.L_x_2246:
[----:B------:R-:W-:Y:S05]  /*1e30*/  BSYNC.RECONVERGENT B2 ;  /* 0x0000000000027941 */ /* 0x000fea0003800200 */
.L_x_2244:
[C---:B------:R-:W-:Y:S01]  /*1e40*/  IADD3 R23, PT, PT, R31.reuse, -0x1, RZ ;  /* 0xffffffff1f177810 */ /* 0x040fe20007ffe0ff */
        /* <DEDUP_REMOVED lines=39> */
.L_x_2248:
        /* <DEDUP_REMOVED lines=17> */
.L_x_2249:
[----:B------:R-:W-:Y:S05]  /*21d0*/  BSYNC.RECONVERGENT B2 ;  /* 0x0000000000027941 */ /* 0x000fea0003800200 */
.L_x_2247:
        /* <DEDUP_REMOVED lines=39> */
.L_x_2251:
        /* <DEDUP_REMOVED lines=17> */
.L_x_2252:
[----:B------:R-:W-:Y:S05]  /*2560*/  BSYNC.RECONVERGENT B2 ;  /* 0x0000000000027941 */ /* 0x000fea0003800200 */
.L_x_2250:
        /* <DEDUP_REMOVED lines=39> */
.L_x_2254:
        /* <DEDUP_REMOVED lines=17> */
.L_x_2255:
[----:B------:R-:W-:Y:S05]  /*28f0*/  BSYNC.RECONVERGENT B2 ;  /* 0x0000000000027941 */ /* 0x000fea0003800200 */
.L_x_2253:
        /* <DEDUP_REMOVED lines=9> */
[----:B------:R-:W-:Y:S01]  /*2990*/  IMAD.WIDE.U32 R54, R34, R37, R54 ;  /* 0x0000002522367225 */ /* 0x000fe200078e0036 */
[----:B-1----:R-:W-:-:S04]  /*29a0*/  LOP3.LUT R23, R51, R53, RZ, 0xfc, !PT ;  /* 0x0000003533177212 */ /* 0x002fc800078efcff */
[----:B------:R-:W-:Y:S01]  /*29b0*/  ISETP.NE.U32.AND P0, PT, R23, RZ, PT ;  /* 0x000000ff1700720c */ /* 0x000fe20003f05070 */
[----:B------:R-:W-:-:S05]  /*29c0*/  IMAD R23, R34, R41, R30 ;  /* 0x0000002922177224 */ /* 0x000fca00078e021e */
[----:B------:R-:W-:-:S07]  /*29d0*/  IADD3 R23, PT, PT, R55, R23, RZ ;  /* 0x0000001737177210 */ /* 0x000fce0007ffe0ff */
        /* <DEDUP_REMOVED lines=24> */
.L_x_2257:
        /* <DEDUP_REMOVED lines=14> */
[----:B------:R-:W-:-:S05]  /*2c40*/  IMAD R37, R53, R41, R37 ;  /* 0x0000002935257224 */ /* 0x000fca00078e0225 */
[----:B------:R-:W-:Y:S01]  /*2c50*/  IADD3 R41, PT, PT, R35, R37, RZ ;  /* 0x0000002523297210 */ /* 0x000fe20007ffe0ff */
[----:B------:R-:W-:-:S07]  /*2c60*/  IMAD.MOV.U32 R37, RZ, RZ, R39 ;  /* 0x000000ffff257224 */ /* 0x000fce00078e0027 */
.L_x_2258:
[----:B------:R-:W-:Y:S05]  /*2c70*/  BSYNC.RECONVERGENT B2 ;  /* 0x0000000000027941 */ /* 0x000fea0003800200 */
.L_x_2256:
[----:B------:R-:W-:Y:S01]  /*2c80*/  UMOV UR4, 0xd0 ;  /* 0x000000d000047882 */ /* 0x000fe20000000000 */
[----:B------:R-:W-:Y:S01]  /*2c90*/  VIADD R31, R31, 0xfffffff8 ;  /* 0xfffffff81f1f7836 */ /* 0x000fe20000000000 */
[----:B------:R-:W-:Y:S02]  /*2ca0*/  LEA R34, R22, UR4, 0x3 ;  /* 0x0000000416227c11 */ /* 0x000fe4000f8e18ff */
[----:B------:R-:W-:-:S04]  /*2cb0*/  MOV R22, R54 ;  /* 0x0000003600167202 */ /* 0x000fc80000000f00 */
[----:B------:R-:W0:Y:S02]  /*2cc0*/  LDC.64 R34, c[0x0][R34+0x380] ;  /* 0x0000e00022227b82 */ /* 0x000e240000000a00 */
[-C--:B0-----:R-:W-:Y:S02]  /*2cd0*/  IMAD R30, R35, R51.reuse, RZ ;  /* 0x00000033231e7224 */ /* 0x081fe400078e02ff */
[----:B------:R-:W-:-:S04]  /*2ce0*/  IMAD.WIDE.U32 R22, R34, R51, R22 ;  /* 0x0000003322167225 */ /* 0x000fc800078e0016 */
[----:B------:R-:W-:Y:S01]  /*2cf0*/  IMAD R41, R34, R41, R30 ;  /* 0x0000002922297224 */ /* 0x000fe200078e021e */
[----:B------:R-:W-:-:S03]  /*2d00*/  MOV R32, R22 ;  /* 0x0000001600207202 */ /* 0x000fc60000000f00 */
[----:B------:R-:W-:Y:S01]  /*2d10*/  IMAD.IADD R23, R23, 0x1, R41 ;  /* 0x0000000117177824 */ /* 0x000fe200078e0229 */
[----:B------:R-:W-:Y:S06]  /*2d20*/  @P2 BRA `(.L_x_2259) ;  /* 0xffffffe000e42947 */ /* 0x000fec000383ffff */
[----:B------:R-:W-:-:S07]  /*2d30*/  IADD3 R31, PT, PT, R31, 0x4, RZ ;  /* 0x000000041f1f7810 */ /* 0x000fce0007ffe0ff */
.L_x_2234:
        /* <DEDUP_REMOVED lines=36> */
.L_x_2263:
        /* <DEDUP_REMOVED lines=12> */
.L_x_2264:
[----:B------:R-:W-:Y:S05]  /*3040*/  BSYNC.RECONVERGENT B2 ;  /* 0x0000000000027941 */ /* 0x000fea0003800200 */
.L_x_2262:
        /* <DEDUP_REMOVED lines=39> */
.L_x_2266:
        /* <DEDUP_REMOVED lines=17> */
.L_x_2267:
[----:B------:R-:W-:Y:S05]  /*33d0*/  BSYNC.RECONVERGENT B2 ;  /* 0x0000000000027941 */ /* 0x000fea0003800200 */
.L_x_2265:
        /* <DEDUP_REMOVED lines=39> */
.L_x_2269:
        /* <DEDUP_REMOVED lines=15> */
[----:B------:R-:W-:Y:S02]  /*3740*/  IADD3 R41, PT, PT, R35, R33, RZ ;  /* 0x0000002123297210 */ /* 0x000fe40007ffe0ff */
[----:B------:R-:W-:-:S07]  /*3750*/  MOV R33, R39 ;  /* 0x0000002700217202 */ /* 0x000fce0000000f00 */
.L_x_2270:
[----:B------:R-:W-:Y:S05]  /*3760*/  BSYNC.RECONVERGENT B2 ;  /* 0x0000000000027941 */ /* 0x000fea0003800200 */
.L_x_2268:
        /* <DEDUP_REMOVED lines=25> */
[----:B------:R-:W-:-:S04]  /*3900*/  IMAD.HI.U32 R36, R35, R32, RZ ;  /* 0x0000002023247227 */ /* 0x000fc800078e00ff */
[----:B------:R-:W-:Y:S01]  /*3910*/  HFMA2 R35, -RZ, RZ, 0, 0 ;  /* 0x00000000ff237431 */ /* 0x000fe200000001ff */
        /* <DEDUP_REMOVED lines=11> */
.L_x_2272:
[----:B------:R-:W-:Y:S01]  /*39d0*/  IMAD.MOV.U32 R36, RZ, RZ, R32 ;  /* 0x000000ffff247224 */ /* 0x000fe200078e0020 */
[----:B------:R-:W-:Y:S01]  /*39e0*/  MOV R37, R33 ;  /* 0x0000002100257202 */ /* 0x000fe20000000f00 */
[----:B------:R-:W-:Y:S01]  /*39f0*/  IMAD.MOV.U32 R34, RZ, RZ, R50 ;  /* 0x000000ffff227224 */ /* 0x000fe200078e0032 */
[----:B------:R-:W-:Y:S02]  /*3a00*/  MOV R35, R51 ;  /* 0x0000003300237202 */ /* 0x000fe40000000f00 */
[----:B------:R-:W-:-:S07]  /*3a10*/  MOV R30, 0x3a30 ;  /* 0x00003a30001e7802 */ /* 0x000fce0000000f00 */
[----:B------:R-:W-:Y:S05]  /*3a20*/  CALL.REL.NOINC `($__internal_31_$__cuda_sm20_div_u64) ;  /* 0x000001a400a47944 */ /* 0x000fea0003c00000 */
[-C--:B------:R-:W-:Y:S02]  /*3a30*/  IADD3 R37, P0, PT, RZ, -R38.reuse, RZ ;  /* 0x80000026ff257210 */ /* 0x080fe40007f1e0ff */
[----:B------:R-:W-:-:S03]  /*3a40*/  MOV R36, R38 ;  /* 0x0000002600247202 */ /* 0x000fc60000000f00 */
[----:B------:R-:W-:Y:S02]  /*3a50*/  IMAD.X R35, RZ, RZ, ~R39, P0 ;  /* 0x000000ffff237224 */ /* 0x000fe400000e0e27 */
[----:B------:R-:W-:-:S04]  /*3a60*/  IMAD.WIDE.U32 R32, R50, R37, R32 ;  /* 0x0000002532207225 */ /* 0x000fc800078e0020 */
[----:B------:R-:W-:-:S04]  /*3a70*/  IMAD R35, R35, R50, RZ ;  /* 0x0000003223237224 */ /* 0x000fc800078e02ff */
[----:B------:R-:W-:Y:S02]  /*3a80*/  IMAD R35, R51, R37, R35 ;  /* 0x0000002533237224 */ /* 0x000fe400078e0223 */
[----:B------:R-:W-:Y:S02]  /*3a90*/  IMAD.MOV.U32 R51, RZ, RZ, R32 ;  /* 0x000000ffff337224 */ /* 0x000fe400078e0020 */
[----:B------:R-:W-:Y:S01]  /*3aa0*/  IMAD.MOV.U32 R37, RZ, RZ, R39 ;  /* 0x000000ffff257224 */ /* 0x000fe200078e0027 */
[----:B------:R-:W-:-:S07]  /*3ab0*/  IADD3 R35, PT, PT, R33, R35, RZ ;  /* 0x0000002321237210 */ /* 0x000fce0007ffe0ff */
.L_x_2273:
[----:B------:R-:W-:Y:S05]  /*3ac0*/  BSYNC.RECONVERGENT B2 ;  /* 0x0000000000027941 */ /* 0x000fea0003800200 */
.L_x_2271:
        /* <DEDUP_REMOVED lines=9> */
.L_x_2261:
        /* <DEDUP_REMOVED lines=35> */
.L_x_2276:
[----:B------:R-:W-:Y:S01]  /*3d90*/  MOV R34, R48 ;  /* 0x0000003000227202 */ /* 0x000fe20000000f00 */
[----:B------:R-:W-:Y:S01]  /*3da0*/  IMAD.MOV.U32 R35, RZ, RZ, R49 ;  /* 0x000000ffff237224 */ /* 0x000fe200078e0031 */
[----:B------:R-:W-:-:S07]  /*3db0*/  MOV R30, 0x3dd0 ;  /* 0x00003dd0001e7802 */ /* 0x000fce0000000f00 */
[----:B------:R-:W-:Y:S05]  /*3dc0*/  CALL.REL.NOINC `($__internal_31_$__cuda_sm20_div_u64) ;  /* 0x000001a000bc7944 */ /* 0x000fea0003c00000 */
        /* <DEDUP_REMOVED lines=8> */
.L_x_2277:
[----:B------:R-:W-:Y:S05]  /*3e50*/  BSYNC.RECONVERGENT B2 ;  /* 0x0000000000027941 */ /* 0x000fea0003800200 */
.L_x_2275:
        /* <DEDUP_REMOVED lines=38> */
.L_x_2279:
        /* <DEDUP_REMOVED lines=14> */
[----:B------:R-:W-:-:S04]  /*41a0*/  IMAD R37, R51, R41, R37 ;  /* 0x0000002933257224 */ /* 0x000fc800078e0225 */
[----:B------:R-:W-:Y:S01]  /*41b0*/  IMAD.IADD R41, R35, 0x1, R37 ;  /* 0x0000000123297824 */ /* 0x000fe200078e0225 */
[----:B------:R-:W-:-:S07]  /*41c0*/  MOV R37, R39 ;  /* 0x0000002700257202 */ /* 0x000fce0000000f00 */
.L_x_2280:
[----:B------:R-:W-:Y:S05]  /*41d0*/  BSYNC.RECONVERGENT B2 ;  /* 0x0000000000027941 */ /* 0x000fea0003800200 */
.L_x_2278:
        /* <DEDUP_REMOVED lines=8> */
.L_x_2274:
        /* <DEDUP_REMOVED lines=35> */
.L_x_2282:
[----:B------:R-:W-:Y:S01]  /*4490*/  MOV R34, R48 ;  /* 0x0000003000227202 */ /* 0x000fe20000000f00 */
[----:B------:R-:W-:Y:S01]  /*44a0*/  IMAD.MOV.U32 R35, RZ, RZ, R49 ;  /* 0x000000ffff237224 */ /* 0x000fe200078e0031 */
[----:B------:R-:W-:-:S07]  /*44b0*/  MOV R30, 0x44d0 ;  /* 0x000044d0001e7802 */ /* 0x000fce0000000f00 */
[----:B------:R-:W-:Y:S05]  /*44c0*/  CALL.REL.NOINC `($__internal_31_$__cuda_sm20_div_u64) ;  /* 0x0000019800fc7944 */ /* 0x000fea0003c00000 */
[----:B------:R-:W-:-:S04]  /*44d0*/  IADD3 R41, P0, PT, RZ, -R38, RZ ;  /* 0x80000026ff297210 */ /* 0x000fc80007f1e0ff */
[----:B------:R-:W-:Y:S01]  /*44e0*/  IADD3.X R33, PT, PT, RZ, ~R39, RZ, P0, !PT ;  /* 0x80000027ff217210 */ /* 0x000fe200007fe4ff */
[----:B------:R-:W-:-:S04]  /*44f0*/  IMAD.WIDE.U32 R34, R48, R41, R36 ;  /* 0x0000002930227225 */ /* 0x000fc800078e0024 */
[----:B------:R-:W-:Y:S02]  /*4500*/  IMAD R33, R33, R48, RZ ;  /* 0x0000003021217224 */ /* 0x000fe400078e02ff */
[----:B------:R-:W-:Y:S02]  /*4510*/  IMAD.MOV.U32 R36, RZ, RZ, R38 ;  /* 0x000000ffff247224 */ /* 0x000fe400078e0026 */
[----:B------:R-:W-:Y:S02]  /*4520*/  IMAD R33, R49, R41, R33 ;  /* 0x0000002931217224 */ /* 0x000fe400078e0221 */
[----:B------:R-:W-:-:S03]  /*4530*/  IMAD.MOV.U32 R37, RZ, RZ, R39 ;  /* 0x000000ffff257224 */ /* 0x000fc600078e0027 */
[----:B------:R-:W-:-:S07]  /*4540*/  IADD3 R41, PT, PT, R35, R33, RZ ;  /* 0x0000002123297210 */ /* 0x000fce0007ffe0ff */
.L_x_2283:
[----:B------:R-:W-:Y:S05]  /*4550*/  BSYNC.RECONVERGENT B2 ;  /* 0x0000000000027941 */ /* 0x000fea0003800200 */
.L_x_2281:
        /* <DEDUP_REMOVED lines=8> */
.L_x_2260:
[----:B------:R-:W0:Y:S01]  /*45e0*/  LDCU.64 UR4, c[0x0][0x450] ;  /* 0x00008a00ff0477ac */ /* 0x000e220008000a00 */
[----:B------:R-:W-:Y:S01]  /*45f0*/  MOV R22, R32 ;  /* 0x0000002000167202 */ /* 0x000fe20000000f00 */
[----:B------:R-:W1:Y:S01]  /*4600*/  LDCU.64 UR8, c[0x0][0x380] ;  /* 0x00007000ff0877ac */ /* 0x000e620008000a00 */
[----:B0-----:R-:W-:-:S03]  /*4610*/  IMAD R31, R37, UR4, RZ ;  /* 0x00000004251f7c24 */ /* 0x001fc6000f8e02ff */
[----:B------:R-:W-:-:S04]  /*4620*/  IMAD.WIDE.U32 R22, R36, UR4, R22 ;  /* 0x0000000424167c25 */ /* 0x000fc8000f8e0016 */
[----:B------:R-:W-:Y:S01]  /*4630*/  IMAD R31, R36, UR5, R31 ;  /* 0x00000005241f7c24 */ /* 0x000fe2000f8e021f */
[----:B-1----:R-:W-:-:S03]  /*4640*/  LEA R30, P0, R22, UR8, 0x3 ;  /* 0x00000008161e7c11 */ /* 0x002fc6000f8018ff */
[----:B------:R-:W-:-:S05]  /*4650*/  IMAD.IADD R23, R23, 0x1, R31 ;  /* 0x0000000117177824 */ /* 0x000fca00078e021f */
[----:B------:R-:W-:-:S05]  /*4660*/  LEA.HI.X R31, R22, UR9, R23, 0x3, P0 ;  /* 0x00000009161f7c11 */ /* 0x000fca00080f1c17 */
[----:B------:R0:W5:Y:S02]  /*4670*/  LDG.E.64 R22, desc[UR6][R30.64] ;  /* 0x000000061e167981 */ /* 0x000164000c1e1b00 */
.L_x_2233:
[----:B------:R-:W-:Y:S05]  /*4680*/  BSYNC.RECONVERGENT B1 ;  /* 0x0000000000017941 */ /* 0x000fea0003800200 */
.L_x_2232:
[----:B0-----:R-:W0:Y:S01]  /*4690*/  LDC R31, c[0x0][0x360] ;  /* 0x0000d800ff1f7b82 */ /* 0x001e220000000800 */
[----:B------:R-:W0:Y:S01]  /*46a0*/  LDCU UR4, c[0x0][0x370] ;  /* 0x00006e00ff0477ac */ /* 0x000e220008000800 */
[----:B------:R-:W-:Y:S01]  /*46b0*/  BSSY.RECONVERGENT B1, `(.L_x_2284) ;  /* 0x0000376000017945 */ /* 0x000fe20003800200 */
[----:B------:R-:W1:Y:S01]  /*46c0*/  LDCU.64 UR8, c[0x0][0x860] ;  /* 0x00010c00ff0877ac */ /* 0x000e620008000a00 */
[----:B0-----:R-:W-:-:S05]  /*46d0*/  IMAD R32, R31, UR4, RZ ;  /* 0x000000041f207c24 */ /* 0x001fca000f8e02ff */
[----:B------:R-:W-:-:S04]  /*46e0*/  IADD3 R36, P1, PT, R32, R3, RZ ;  /* 0x0000000320247210 */ /* 0x000fc80007f3e0ff */
[----:B-1----:R-:W-:Y:S02]  /*46f0*/  ISETP.GE.U32.AND P0, PT, R36, UR8, PT ;  /* 0x0000000824007c0c */ /* 0x002fe4000bf06070 */
[----:B------:R-:W-:-:S04]  /*4700*/  IADD3.X R37, PT, PT, RZ, R7, RZ, P1, !PT ;  /* 0x00000007ff257210 */ /* 0x000fc80000ffe4ff */
[----:B------:R-:W-:-:S13]  /*4710*/  ISETP.GE.U32.AND.EX P0, PT, R37, UR9, PT, P0 ;  /* 0x0000000925007c0c */ /* 0x000fda000bf06100 */
[----:B------:R-:W-:Y:S05]  /*4720*/  @P0 BRA `(.L_x_2285) ;  /* 0x0000003400b80947 */ /* 0x000fea0003800000 */
[----:B------:R-:W0:Y:S01]  /*4730*/  LDCU UR5, c[0x0][0x518] ;  /* 0x0000a300ff0577ac */ /* 0x000e220008000800 */
[----:B------:R-:W-:Y:S02]  /*4740*/  HFMA2 R33, -RZ, RZ, 0, 0 ;  /* 0x00000000ff217431 */ /* 0x000fe400000001ff */
[----:B------:R-:W-:Y:S01]  /*4750*/  IMAD.MOV.U32 R48, RZ, RZ, RZ ;  /* 0x000000ffff307224 */ /* 0x000fe200078e00ff */
[----:B------:R-:W1:Y:S01]  /*4760*/  LDCU UR4, c[0x0][0x518] ;  /* 0x0000a300ff0477ac */ /* 0x000e620008000800 */
[----:B0-----:R-:W-:Y:S02]  /*4770*/  IMAD.U32 R30, RZ, RZ, UR5 ;  /* 0x00000005ff1e7e24 */ /* 0x001fe4000f8e00ff */
[----:B-1----:R-:W-:-:S03]  /*4780*/  IMAD.U32 R49, RZ, RZ, UR4 ;  /* 0x00000004ff317e24 */ /* 0x002fc6000f8e00ff */
[----:B------:R-:W-:-:S04]  /*4790*/  IADD3 R24, PT, PT, R30, -0x2, RZ ;  /* 0xfffffffe1e187810 */ /* 0x000fc80007ffe0ff */
[----:B------:R-:W-:-:S13]  /*47a0*/  ISETP.GE.U32.AND P0, PT, R24, 0x7, PT ;  /* 0x000000071800780c */ /* 0x000fda0003f06070 */
[----:B------:R-:W-:Y:S05]  /*47b0*/  @!P0 BRA `(.L_x_2286) ;  /* 0x0000001c002c8947 */ /* 0x000fea0003800000 */
[----:B------:R-:W-:-:S07]  /*47c0*/  MOV R25, RZ ;  /* 0x000000ff00197202 */ /* 0x000fce0000000f00 */
.L_x_2311:
        /* <DEDUP_REMOVED lines=30> */
.L_x_2288:
[----:B------:R-:W-:Y:S01]  /*49b0*/  IMAD.MOV.U32 R34, RZ, RZ, R50 ;  /* 0x000000ffff227224 */ /* 0x000fe200078e0032 */
[----:B------:R-:W-:Y:S02]  /*49c0*/  MOV R35, R51 ;  /* 0x0000003300237202 */ /* 0x000fe40000000f00 */
[----:B------:R-:W-:-:S07]  /*49d0*/  MOV R30, 0x49f0 ;  /* 0x000049f0001e7802 */ /* 0x000fce0000000f00 */
[----:B-----5:R-:W-:Y:S05]  /*49e0*/  CALL.REL.NOINC `($__internal_31_$__cuda_sm20_div_u64) ;  /* 0x0000019400b47944 */ /* 0x020fea0003c00000 */
[----:B------:R-:W-:Y:S01]  /*49f0*/  IADD3 R41, P0, PT, RZ, -R38, RZ ;  /* 0x80000026ff297210 */ /* 0x000fe20007f1e0ff */
[----:B------:R-:W-:Y:S01]  /*4a00*/  IMAD.MOV.U32 R52, RZ, RZ, R38 ;  /* 0x000000ffff347224 */ /* 0x000fe200078e0026 */
[----:B------:R-:W-:-:S03]  /*4a10*/  MOV R53, R39 ;  /* 0x0000002700357202 */ /* 0x000fc60000000f00 */
[----:B------:R-:W-:Y:S02]  /*4a20*/  IMAD.X R35, RZ, RZ, ~R39, P0 ;  /* 0x000000ffff237224 */ /* 0x000fe400000e0e27 */
[----:B------:R-:W-:-:S04]  /*4a30*/  IMAD.WIDE.U32 R36, R50, R41, R36 ;  /* 0x0000002932247225 */ /* 0x000fc800078e0024 */
[----:B------:R-:W-:-:S04]  /*4a40*/  IMAD R35, R35, R50, RZ ;  /* 0x0000003223237224 */ /* 0x000fc800078e02ff */
[----:B------:R-:W-:-:S05]  /*4a50*/  IMAD R35, R51, R41, R35 ;  /* 0x0000002933237224 */ /* 0x000fca00078e0223 */
[----:B------:R-:W-:-:S07]  /*4a60*/  IADD3 R37, PT, PT, R37, R35, RZ ;  /* 0x0000002325257210 */ /* 0x000fce0007ffe0ff */
.L_x_2289:
[----:B------:R-:W-:Y:S05]  /*4a70*/  BSYNC.RECONVERGENT B2 ;  /* 0x0000000000027941 */ /* 0x000fea0003800200 */
.L_x_2287:
        /* <DEDUP_REMOVED lines=40> */
.L_x_2291:
[----:B------:R-:W-:Y:S01]  /*4d00*/  IMAD.MOV.U32 R36, RZ, RZ, R52 ;  /* 0x000000ffff247224 */ /* 0x000fe200078e0034 */
[----:B------:R-:W-:Y:S01]  /*4d10*/  MOV R37, R53 ;  /* 0x0000003500257202 */ /* 0x000fe20000000f00 */
[----:B------:R-:W-:Y:S01]  /*4d20*/  IMAD.MOV.U32 R34, RZ, RZ, R56 ;  /* 0x000000ffff227224 */ /* 0x000fe200078e0038 */
[----:B------:R-:W-:Y:S02]  /*4d30*/  MOV R35, R57 ;  /* 0x0000003900237202 */ /* 0x000fe40000000f00 */
[----:B------:R-:W-:-:S07]  /*4d40*/  MOV R30, 0x4d60 ;  /* 0x00004d60001e7802 */ /* 0x000fce0000000f00 */
[----:B-----5:R-:W-:Y:S05]  /*4d50*/  CALL.REL.NOINC `($__internal_31_$__cuda_sm20_div_u64) ;  /* 0x0000019000d87944 */ /* 0x020fea0003c00000 */
        /* <DEDUP_REMOVED lines=11> */
.L_x_2292:
[----:B------:R-:W-:Y:S05]  /*4e10*/  BSYNC.RECONVERGENT B2 ;  /* 0x0000000000027941 */ /* 0x000fea0003800200 */
.L_x_2290:
        /* <DEDUP_REMOVED lines=39> */
.L_x_2294:
        /* <DEDUP_REMOVED lines=13> */
[----:B------:R-:W-:Y:S01]  /*5160*/  IMAD R33, R33, R56, RZ ;  /* 0x0000003821217224 */ /* 0x000fe200078e02ff */
[----:B------:R-:W-:-:S03]  /*5170*/  MOV R41, R34 ;  /* 0x0000002200297202 */ /* 0x000fc60000000f00 */
[----:B------:R-:W-:-:S04]  /*5180*/  IMAD R33, R57, R37, R33 ;  /* 0x0000002539217224 */ /* 0x000fc800078e0221 */
[----:B------:R-:W-:-:S07]  /*5190*/  IMAD.IADD R37, R35, 0x1, R33 ;  /* 0x0000000123257824 */ /* 0x000fce00078e0221 */
.L_x_2295:
[----:B------:R-:W-:Y:S05]  /*51a0*/  BSYNC.RECONVERGENT B2 ;  /* 0x0000000000027941 */ /* 0x000fea0003800200 */
.L_x_2293:
        /* <DEDUP_REMOVED lines=39> */
.L_x_2297:
        /* <DEDUP_REMOVED lines=17> */
.L_x_2298:
[----:B------:R-:W-:Y:S05]  /*5530*/  BSYNC.RECONVERGENT B2 ;  /* 0x0000000000027941 */ /* 0x000fea0003800200 */
.L_x_2296:
        /* <DEDUP_REMOVED lines=39> */
.L_x_2300:
        /* <DEDUP_REMOVED lines=17> */
.L_x_2301:
[----:B------:R-:W-:Y:S05]  /*58c0*/  BSYNC.RECONVERGENT B2 ;  /* 0x0000000000027941 */ /* 0x000fea0003800200 */
.L_x_2299:
        /* <DEDUP_REMOVED lines=39> */
.L_x_2303:
        /* <DEDUP_REMOVED lines=17> */
.L_x_2304:
[----:B------:R-:W-:Y:S05]  /*5c50*/  BSYNC.RECONVERGENT B2 ;  /* 0x0000000000027941 */ /* 0x000fea0003800200 */
.L_x_2302:
        /* <DEDUP_REMOVED lines=38> */
.L_x_2306:
[----:B------:R-:W-:Y:S01]  /*5ec0*/  MOV R36, R52 ;  /* 0x0000003400247202 */ /* 0x000fe20000000f00 */
[----:B------:R-:W-:Y:S01]  /*5ed0*/  IMAD.MOV.U32 R37, RZ, RZ, R53 ;  /* 0x000000ffff257224 */ /* 0x000fe200078e0035 */
[----:B------:R-:W-:Y:S01]  /*5ee0*/  MOV R34, R56 ;  /* 0x0000003800227202 */ /* 0x000fe20000000f00 */
[----:B------:R-:W-:Y:S01]  /*5ef0*/  IMAD.MOV.U32 R35, RZ, RZ, R57 ;  /* 0x000000ffff237224 */ /* 0x000fe200078e0039 */
[----:B------:R-:W-:-:S07]  /*5f00*/  MOV R30, 0x5f20 ;  /* 0x00005f20001e7802 */ /* 0x000fce0000000f00 */
[----:B-----5:R-:W-:Y:S05]  /*5f10*/  CALL.REL.NOINC `($__internal_31_$__cuda_sm20_div_u64) ;  /* 0x0000018000687944 */ /* 0x020fea0003c00000 */
        /* <DEDUP_REMOVED lines=11> */
.L_x_2307:
[----:B------:R-:W-:Y:S05]  /*5fd0*/  BSYNC.RECONVERGENT B2 ;  /* 0x0000000000027941 */ /* 0x000fea0003800200 */
.L_x_2305:
        /* <DEDUP_REMOVED lines=38> */
.L_x_2309:
        /* <DEDUP_REMOVED lines=17> */
.L_x_2310:
[----:B------:R-:W-:Y:S05]  /*6350*/  BSYNC.RECONVERGENT B2 ;  /* 0x0000000000027941 */ /* 0x000fea0003800200 */
.L_x_2308:
[----:B------:R-:W-:Y:S01]  /*6360*/  UMOV UR4, 0xd0 ;  /* 0x000000d000047882 */ /* 0x000fe20000000000 */
[----:B------:R-:W-:Y:S01]  /*6370*/  IADD3 R25, PT, PT, R25, 0x8, RZ ;  /* 0x0000000819197810 */ /* 0x000fe20007ffe0ff */
[----:B------:R-:W-:Y:S01]  /*6380*/  IMAD.MOV.U32 R38, RZ, RZ, R54 ;  /* 0x000000ffff267224 */ /* 0x000fe200078e0036 */
[----:B------:R-:W-:Y:S01]  /*6390*/  LEA R34, R49, UR4, 0x3 ;  /* 0x0000000431227c11 */ /* 0x000fe2000f8e18ff */
[----:B------:R-:W0:Y:S01]  /*63a0*/  LDCU UR4, c[0x0][0x518] ;  /* 0x0000a300ff0477ac */ /* 0x000e220008000800 */
[----:B------:R-:W-:-:S04]  /*63b0*/  MOV R39, R33 ;  /* 0x0000002100277202 */ /* 0x000fc80000000f00 */
[----:B------:R-:W1:Y:S01]  /*63c0*/  LDC.64 R34, c[0x0][R34+0x380] ;  /* 0x0000e00022227b82 */ /* 0x000e620000000a00 */
[----:B0-----:R-:W-:-:S05]  /*63d0*/  MOV R30, UR4 ;  /* 0x00000004001e7c02 */ /* 0x001fca0008000f00 */
[----:B------:R-:W-:-:S05]  /*63e0*/  VIADD R24, R30, 0xffffffff ;  /* 0xffffffff1e187836 */ /* 0x000fca0000000000 */
[----:B------:R-:W-:Y:S01]  /*63f0*/  LOP3.LUT R40, R24, 0xfffffff8, RZ, 0xc0, !PT ;  /* 0xfffffff818287812 */ /* 0x000fe200078ec0ff */
[-C--:B-1----:R-:W-:Y:S02]  /*6400*/  IMAD R24, R35, R51.reuse, RZ ;  /* 0x0000003323187224 */ /* 0x082fe400078e02ff */
[----:B------:R-:W-:Y:S01]  /*6410*/  IMAD.WIDE.U32 R38, R34, R51, R38 ;  /* 0x0000003322267225 */ /* 0x000fe200078e0026 */
[----:B------:R-:W-:-:S03]  /*6420*/  ISETP.NE.AND P0, PT, R25, R40, PT ;  /* 0x000000281900720c */ /* 0x000fc60003f05270 */
[----:B------:R-:W-:Y:S02]  /*6430*/  IMAD R41, R34, R41, R24 ;  /* 0x0000002922297224 */ /* 0x000fe400078e0218 */
[----:B------:R-:W-:-:S03]  /*6440*/  IMAD.MOV.U32 R48, RZ, RZ, R38 ;  /* 0x000000ffff307224 */ /* 0x000fc600078e0026 */
[----:B------:R-:W-:-:S05]  /*6450*/  IADD3 R33, PT, PT, R39, R41, RZ ;  /* 0x0000002927217210 */ /* 0x000fca0007ffe0ff */
[----:B------:R-:W-:Y:S05]  /*6460*/  @P0 BRA `(.L_x_2311) ;  /* 0xffffffe000d80947 */ /* 0x000fea000383ffff */
.L_x_2286:
        /* <DEDUP_REMOVED lines=36> */
.L_x_2315:
        /* <DEDUP_REMOVED lines=12> */
.L_x_2316:
[----:B------:R-:W-:Y:S05]  /*6770*/  BSYNC.RECONVERGENT B2 ;  /* 0x0000000000027941 */ /* 0x000fea0003800200 */
.L_x_2314:
        /* <DEDUP_REMOVED lines=40> */
.L_x_2318:
        /* <DEDUP_REMOVED lines=17> */
.L_x_2319:
[----:B------:R-:W-:Y:S05]  /*6b10*/  BSYNC.RECONVERGENT B2 ;  /* 0x0000000000027941 */ /* 0x000fea0003800200 */
.L_x_2317:
        /* <DEDUP_REMOVED lines=39> */
.L_x_2321:
        /* <DEDUP_REMOVED lines=17> */
.L_x_2322:
[----:B------:R-:W-:Y:S05]  /*6ea0*/  BSYNC.RECONVERGENT B2 ;  /* 0x0000000000027941 */ /* 0x000fea0003800200 */
.L_x_2320:
        /* <DEDUP_REMOVED lines=9> */
[----:B------:R-:W-:Y:S01]  /*6f40*/  IMAD.WIDE.U32 R54, R34, R41, R54 ;  /* 0x0000002922367225 */ /* 0x000fe200078e0036 */
[----:B-1----:R-:W-:-:S04]  /*6f50*/  LOP3.LUT R25, R51, R53, RZ, 0xfc, !PT ;  /* 0x0000003533197212 */ /* 0x002fc800078efcff */
[----:B------:R-:W-:Y:S01]  /*6f60*/  ISETP.NE.U32.AND P0, PT, R25, RZ, PT ;  /* 0x000000ff1900720c */ /* 0x000fe20003f05070 */
[----:B------:R-:W-:-:S04]  /*6f70*/  IMAD R25, R34, R37, R30 ;  /* 0x0000002522197224 */ /* 0x000fc800078e021e */
[----:B------:R-:W-:-:S08]  /*6f80*/  IMAD.IADD R25, R55, 0x1, R25 ;  /* 0x0000000137197824 */ /* 0x000fd000078e0219 */
        /* <DEDUP_REMOVED lines=23> */
[----:B------:R-:W-:Y:S06]  /*7100*/  BRA `(.L_x_2325) ;  /* 0x0000000000447947 */ /* 0x000fec0003800000 */
.L_x_2324:
        /* <DEDUP_REMOVED lines=17> */
.L_x_2325:
[----:B------:R-:W-:Y:S05]  /*7220*/  BSYNC.RECONVERGENT B2 ;  /* 0x0000000000027941 */ /* 0x000fea0003800200 */
.L_x_2323:
        /* <DEDUP_REMOVED lines=10> */
.L_x_2313:
        /* <DEDUP_REMOVED lines=35> */
.L_x_2328:
[----:B------:R-:W-:Y:S01]  /*7500*/  MOV R34, R50 ;  /* 0x0000003200227202 */ /* 0x000fe20000000f00 */
[----:B------:R-:W-:Y:S01]  /*7510*/  IMAD.MOV.U32 R35, RZ, RZ, R51 ;  /* 0x000000ffff237224 */ /* 0x000fe200078e0033 */
[----:B------:R-:W-:-:S07]  /*7520*/  MOV R30, 0x7540 ;  /* 0x00007540001e7802 */ /* 0x000fce0000000f00 */
[----:B-----5:R-:W-:Y:S05]  /*7530*/  CALL.REL.NOINC `($__internal_31_$__cuda_sm20_div_u64) ;  /* 0x0000016800e07944 */ /* 0x020fea0003c00000 */
        /* <DEDUP_REMOVED lines=8> */
.L_x_2329:
[----:B------:R-:W-:Y:S05]  /*75c0*/  BSYNC.RECONVERGENT B2 ;  /* 0x0000000000027941 */ /* 0x000fea0003800200 */
.L_x_2327:
        /* <DEDUP_REMOVED lines=37> */
[----:B------:R-:W-:Y:S01]  /*7820*/  IMAD R51, R52, R51, R50 ;  /* 0x0000003334337224 */ /* 0x000fe200078e0232 */
[----:B------:R-:W-:Y:S06]  /*7830*/  BRA `(.L_x_2332) ;  /* 0x0000000000447947 */ /* 0x000fec0003800000 */
.L_x_2331:
        /* <DEDUP_REMOVED lines=17> */
.L_x_2332:
[----:B------:R-:W-:Y:S05]  /*7950*/  BSYNC.RECONVERGENT B2 ;  /* 0x0000000000027941 */ /* 0x000fea0003800200 */
.L_x_2330:
        /* <DEDUP_REMOVED lines=9> */
.L_x_2326:
        /* <DEDUP_REMOVED lines=32> */
[----:B------:R-:W-:Y:S02]  /*7bf0*/  IMAD R34, R24, R25, R36 ;  /* 0x0000001918227224 */ /* 0x000fe400078e0224 */
[----:B------:R-:W-:Y:S01]  /*7c00*/  IMAD.MOV.U32 R36, RZ, RZ, R35 ;  /* 0x000000ffff247224 */ /* 0x000fe200078e0023 */
[----:B------:R-:W-:Y:S06]  /*7c10*/  BRA `(.L_x_2335) ;  /* 0x0000000000307947 */ /* 0x000fec0003800000 */
.L_x_2334:
[----:B------:R-:W-:Y:S01]  /*7c20*/  MOV R34, R24 ;  /* 0x0000001800227202 */ /* 0x000fe20000000f00 */
[----:B------:R-:W-:Y:S01]  /*7c30*/  IMAD.MOV.U32 R35, RZ, RZ, R25 ;  /* 0x000000ffff237224 */ /* 0x000fe200078e0019 */
[----:B------:R-:W-:-:S07]  /*7c40*/  MOV R30, 0x7c60 ;  /* 0x00007c60001e7802 */ /* 0x000fce0000000f00 */
[----:B-----5:R-:W-:Y:S05]  /*7c50*/  CALL.REL.NOINC `($__internal_31_$__cuda_sm20_div_u64) ;  /* 0x0000016400187944 */ /* 0x020fea0003c00000 */
        /* <DEDUP_REMOVED lines=8> */
.L_x_2335:
[----:B------:R-:W-:Y:S05]  /*7ce0*/  BSYNC.RECONVERGENT B2 ;  /* 0x0000000000027941 */ /* 0x000fea0003800200 */
.L_x_2333:
[----:B------:R-:W-:Y:S02]  /*7cf0*/  UMOV UR4, 0xd0 ;  /* 0x000000d000047882 */ /* 0x000fe40000000000 */
[----:B------:R-:W-:Y:S02]  /*7d00*/  LEA R24, R49, UR4, 0x3 ;  /* 0x0000000431187c11 */ /* 0x000fe4000f8e18ff */
[----:B------:R-:W-:-:S04]  /*7d10*/  MOV R49, R33 ;  /* 0x0000002100317202 */ /* 0x000fc80000000f00 */
[----:B------:R-:W0:Y:S02]  /*7d20*/  LDC.64 R24, c[0x0][R24+0x380] ;  /* 0x0000e00018187b82 */ /* 0x000e240000000a00 */
[-C--:B0-----:R-:W-:Y:S02]  /*7d30*/  IMAD R25, R25, R34.reuse, RZ ;  /* 0x0000002219197224 */ /* 0x081fe400078e02ff */
[----:B------:R-:W-:-:S04]  /*7d40*/  IMAD.WIDE.U32 R48, R24, R34, R48 ;  /* 0x0000002218307225 */ /* 0x000fc800078e0030 */
[----:B------:R-:W-:-:S04]  /*7d50*/  IMAD R25, R24, R41, R25 ;  /* 0x0000002918197224 */ /* 0x000fc800078e0219 */
[----:B------:R-:W-:-:S07]  /*7d60*/  IMAD.IADD R33, R49, 0x1, R25 ;  /* 0x0000000131217824 */ /* 0x000fce00078e0219 */
.L_x_2312:
[----:B------:R-:W0:Y:S01]  /*7d70*/  LDCU.64 UR4, c[0x0][0x450] ;  /* 0x00008a00ff0477ac */ /* 0x000e220008000a00 */
[----:B------:R-:W-:Y:S01]  /*7d80*/  MOV R49, R33 ;  /* 0x0000002100317202 */ /* 0x000fe20000000f00 */
[----:B------:R-:W1:Y:S01]  /*7d90*/  LDCU.64 UR8, c[0x0][0x380] ;  /* 0x00007000ff0877ac */ /* 0x000e620008000a00 */
[----:B0-----:R-:W-:Y:S02]  /*7da0*/  IMAD R37, R37, UR4, RZ ;  /* 0x0000000425257c24 */ /* 0x001fe4000f8e02ff */
[----:B------:R-:W-:-:S04]  /*7db0*/  IMAD.WIDE.U32 R24, R36, UR4, R48 ;  /* 0x0000000424187c25 */ /* 0x000fc8000f8e0030 */
[----:B------:R-:W-:Y:S01]  /*7dc0*/  IMAD R37, R36, UR5, R37 ;  /* 0x0000000524257c24 */ /* 0x000fe2000f8e0225 */
[----:B-1----:R-:W-:-:S03]  /*7dd0*/  LEA R34, P0, R24, UR8, 0x3 ;  /* 0x0000000818227c11 */ /* 0x002fc6000f8018ff */
[----:B------:R-:W-:-:S05]  /*7de0*/  IMAD.IADD R25, R25, 0x1, R37 ;  /* 0x0000000119197824 */ /* 0x000fca00078e0225 */
[----:B------:R-:W-:-:S05]  /*7df0*/  LEA.HI.X R35, R24, UR9, R25, 0x3, P0 ;  /* 0x0000000918237c11 */ /* 0x000fca00080f1c19 */
[----:B------:R0:W5:Y:S02]  /*7e00*/  LDG.E.64 R24, desc[UR6][R34.64] ;  /* 0x0000000622187981 */ /* 0x000164000c1e1b00 */
.L_x_2285:
[----:B------:R-:W-:Y:S05]  /*7e10*/  BSYNC.RECONVERGENT B1 ;  /* 0x0000000000017941 */ /* 0x000fea0003800200 */
.L_x_2284:
[----:B------:R-:W1:Y:S01]  /*7e20*/  LDCU.64 UR4, c[0x0][0x860] ;  /* 0x00010c00ff0477ac */ /* 0x000e620008000a00 */
[----:B------:R-:W-:Y:S01]  /*7e30*/  LEA R36, P1, R32, R3, 0x1 ;  /* 0x0000000320247211 */ /* 0x000fe200078208ff */
[----:B------:R-:W-:Y:S03]  /*7e40*/  BSSY.RECONVERGENT B1, `(.L_x_2336) ;  /* 0x0000368000017945 */ /* 0x000fe60003800200 */
[----:B------:R-:W-:Y:S02]  /*7e50*/  IADD3.X R37, PT, PT, RZ, R7, RZ, P1, !PT ;  /* 0x00000007ff257210 */ /* 0x000fe40000ffe4ff */
[----:B-1----:R-:W-:-:S04]  /*7e60*/  ISETP.GE.U32.AND P0, PT, R36, UR4, PT ;  /* 0x0000000424007c0c */ /* 0x002fc8000bf06070 */
[----:B------:R-:W-:-:S13]  /*7e70*/  ISETP.GE.U32.AND.EX P0, PT, R37, UR5, PT, P0 ;  /* 0x0000000525007c0c */ /* 0x000fda000bf06100 */
[----:B------:R-:W-:Y:S05]  /*7e80*/  @P0 BRA `(.L_x_2337) ;  /* 0x00000034008c0947 */ /* 0x000fea0003800000 */
[----:B------:R-:W1:Y:S01]  /*7e90*/  LDCU UR5, c[0x0][0x518] ;  /* 0x0000a300ff0577ac */ /* 0x000e620008000800 */
[----:B------:R-:W-:Y:S01]  /*7ea0*/  CS2R R32, SRZ ;  /* 0x0000000000207805 */ /* 0x000fe2000001ff00 */
[----:B------:R-:W2:Y:S01]  /*7eb0*/  LDCU UR4, c[0x0][0x518] ;  /* 0x0000a300ff0477ac */ /* 0x000ea20008000800 */
[----:B-1----:R-:W-:Y:S02]  /*7ec0*/  IMAD.U32 R30, RZ, RZ, UR5 ;  /* 0x00000005ff1e7e24 */ /* 0x002fe4000f8e00ff */
[----:B--2---:R-:W-:-:S03]  /*7ed0*/  IMAD.U32 R48, RZ, RZ, UR4 ;  /* 0x00000004ff307e24 */ /* 0x004fc6000f8e00ff */
[----:B------:R-:W-:-:S04]  /*7ee0*/  IADD3 R26, PT, PT, R30, -0x2, RZ ;  /* 0xfffffffe1e1a7810 */ /* 0x000fc80007ffe0ff */
[----:B------:R-:W-:-:S13]  /*7ef0*/  ISETP.GE.U32.AND P0, PT, R26, 0x7, PT ;  /* 0x000000071a00780c */ /* 0x000fda0003f06070 */
[----:B------:R-:W-:Y:S05]  /*7f00*/  @!P0 BRA `(.L_x_2338) ;  /* 0x0000001c00248947 */ /* 0x000fea0003800000 */
[----:B------:R-:W-:-:S07]  /*7f10*/  HFMA2 R27, -RZ, RZ, 0, 0 ;  /* 0x00000000ff1b7431 */ /* 0x000fce00000001ff */
.L_x_2363:
[----:B------:R-:W-:Y:S01]  /*7f20*/  VIADD R26, R48, 0xffffffff ;  /* 0xffffffff301a7836 */ /* 0x000fe20000000000 */
[----:B------:R-:W-:Y:S04]  /*7f30*/  BSSY.RECONVERGENT B2, `(.L_x_2339) ;  /* 0x000002a000027945 */ /* 0x000fe80003800200 */
[----:B------:R-:W-:-:S06]  /*7f40*/  SHF.L.U32 R50, R26, 0x3, RZ ;  /* 0x000000031a327819 */ /* 0x000fcc00000006ff */
[----:B------:R-:W1:Y:S02]  /*7f50*/  LDC.64 R50, c[0x0][R50+0x388] ;  /* 0x0000e20032327b82 */ /* 0x000e640000000a00 */
[----:B-1----:R-:W-:-:S04]  /*7f60*/  LOP3.LUT R30, R37, R51, RZ, 0xfc, !PT ;  /* 0x00000033251e7212 */ /* 0x002fc800078efcff */
[----:B------:R-:W-:-:S13]  /*7f70*/  ISETP.NE.U32.AND P0, PT, R30, RZ, PT ;  /* 0x000000ff1e00720c */ /* 0x000fda0003f05070 */
[----:B------:R-:W-:Y:S05]  /*7f80*/  @P0 BRA `(.L_x_2340) ;  /* 0x0000000000600947 */ /* 0x000fea0003800000 */
[----:B------:R-:W1:Y:S01]  /*7f90*/  I2F.U32.RP R30, R50 ;  /* 0x00000032001e7306 */ /* 0x000e620000209000 */
[----:B------:R-:W-:Y:S01]  /*7fa0*/  IADD3 R37, PT, PT, RZ, -R50, RZ ;  /* 0x80000032ff257210 */ /* 0x000fe20007ffe0ff */
[----:B------:R-:W-:Y:S01]  /*7fb0*/  IMAD.MOV.U32 R51, RZ, RZ, RZ ;  /* 0x000000ffff337224 */ /* 0x000fe200078e00ff */
[----:B------:R-:W-:-:S05]  /*7fc0*/  ISETP.NE.U32.AND P2, PT, R50, RZ, PT ;  /* 0x000000ff3200720c */ /* 0x000fca0003f45070 */
[----:B-1----:R-:W0:Y:S02]  /*7fd0*/  MUFU.RCP R30, R30 ;  /* 0x0000001e001e7308 */ /* 0x002e240000001000 */
        /* <DEDUP_REMOVED lines=19> */
.L_x_2340:
[----:B0-----:R-:W-:Y:S01]  /*8110*/  MOV R34, R50 ;  /* 0x0000003200227202 */ /* 0x001fe20000000f00 */
        /* <DEDUP_REMOVED lines=11> */
.L_x_2341:
[----:B------:R-:W-:Y:S05]  /*81d0*/  BSYNC.RECONVERGENT B2 ;  /* 0x0000000000027941 */ /* 0x000fea0003800200 */
.L_x_2339:
        /* <DEDUP_REMOVED lines=38> */
.L_x_2343:
        /* <DEDUP_REMOVED lines=17> */
.L_x_2344:
[----:B------:R-:W-:Y:S05]  /*8550*/  BSYNC.RECONVERGENT B2 ;  /* 0x0000000000027941 */ /* 0x000fea0003800200 */
.L_x_2342:
        /* <DEDUP_REMOVED lines=39> */
.L_x_2346:
        /* <DEDUP_REMOVED lines=17> */
.L_x_2347:
[----:B------:R-:W-:Y:S05]  /*88e0*/  BSYNC.RECONVERGENT B2 ;  /* 0x0000000000027941 */ /* 0x000fea0003800200 */
.L_x_2345:
        /* <DEDUP_REMOVED lines=39> */
.L_x_2349:
        /* <DEDUP_REMOVED lines=17> */
.L_x_2350:
[----:B------:R-:W-:Y:S05]  /*8c70*/  BSYNC.RECONVERGENT B2 ;  /* 0x0000000000027941 */ /* 0x000fea0003800200 */
.L_x_2348:
        /* <DEDUP_REMOVED lines=39> */
.L_x_2352:
        /* <DEDUP_REMOVED lines=17> */
.L_x_2353:
[----:B------:R-:W-:Y:S05]  /*9000*/  BSYNC.RECONVERGENT B2 ;  /* 0x0000000000027941 */ /* 0x000fea0003800200 */
.L_x_2351:
        /* <DEDUP_REMOVED lines=39> */
.L_x_2355:
        /* <DEDUP_REMOVED lines=17> */
.L_x_2356:
[----:B------:R-:W-:Y:S05]  /*9390*/  BSYNC.RECONVERGENT B2 ;  /* 0x0000000000027941 */ /* 0x000fea0003800200 */
.L_x_2354:
        /* <DEDUP_REMOVED lines=39> */
.L_x_2358:
        /* <DEDUP_REMOVED lines=17> */
.L_x_2359:
[----:B------:R-:W-:Y:S05]  /*9720*/  BSYNC.RECONVERGENT B2 ;  /* 0x0000000000027941 */ /* 0x000fea0003800200 */
.L_x_2357:
        /* <DEDUP_REMOVED lines=38> */
.L_x_2361:
        /* <DEDUP_REMOVED lines=17> */
.L_x_2362:
[----:B------:R-:W-:Y:S05]  /*9aa0*/  BSYNC.RECONVERGENT B2 ;  /* 0x0000000000027941 */ /* 0x000fea0003800200 */
.L_x_2360:
[----:B------:R-:W-:Y:S01]  /*9ab0*/  UMOV UR4, 0xd0 ;  /* 0x000000d000047882 */ /* 0x000fe20000000000 */
[----:B------:R-:W-:Y:S01]  /*9ac0*/  IADD3 R27, PT, PT, R27, 0x8, RZ ;  /* 0x000000081b1b7810 */ /* 0x000fe20007ffe0ff */
[----:B------:R-:W-:Y:S01]  /*9ad0*/  IMAD.MOV.U32 R32, RZ, RZ, R54 ;  /* 0x000000ffff207224 */ /* 0x000fe200078e0036 */
[----:B------:R-:W-:Y:S01]  /*9ae0*/  LEA R34, R48, UR4, 0x3 ;  /* 0x0000000430227c11 */ /* 0x000fe2000f8e18ff */
[----:B------:R-:W0:Y:S05]  /*9af0*/  LDCU UR4, c[0x0][0x518] ;  /* 0x0000a300ff0477ac */ /* 0x000e2a0008000800 */
[----:B------:R-:W1:Y:S01]  /*9b00*/  LDC.64 R34, c[0x0][R34+0x380] ;  /* 0x0000e00022227b82 */ /* 0x000e620000000a00 */
[----:B0-----:R-:W-:-:S05]  /*9b10*/  MOV R30, UR4 ;  /* 0x00000004001e7c02 */ /* 0x001fca0008000f00 */
[----:B------:R-:W-:-:S05]  /*9b20*/  VIADD R26, R30, 0xffffffff ;  /* 0xffffffff1e1a7836 */ /* 0x000fca0000000000 */
[----:B------:R-:W-:Y:S01]  /*9b30*/  LOP3.LUT R38, R26, 0xfffffff8, RZ, 0xc0, !PT ;  /* 0xfffffff81a267812 */ /* 0x000fe200078ec0ff */
[-C--:B-1----:R-:W-:Y:S02]  /*9b40*/  IMAD R26, R35, R51.reuse, RZ ;  /* 0x00000033231a7224 */ /* 0x082fe400078e02ff */
[----:B------:R-:W-:Y:S01]  /*9b50*/  IMAD.WIDE.U32 R32, R34, R51, R32 ;  /* 0x0000003322207225 */ /* 0x000fe200078e0020 */
[----:B------:R-:W-:-:S03]  /*9b60*/  ISETP.NE.AND P0, PT, R27, R38, PT ;  /* 0x000000261b00720c */ /* 0x000fc60003f05270 */
[----:B------:R-:W-:-:S05]  /*9b70*/  IMAD R41, R34, R41, R26 ;  /* 0x0000002922297224 */ /* 0x000fca00078e021a */
[----:B------:R-:W-:-:S05]  /*9b80*/  IADD3 R33, PT, PT, R33, R41, RZ ;  /* 0x0000002921217210 */ /* 0x000fca0007ffe0ff */
[----:B------:R-:W-:Y:S05]  /*9b90*/  @P0 BRA `(.L_x_2363) ;  /* 0xffffffe000e00947 */ /* 0x000fea000383ffff */
.L_x_2338:
        /* <DEDUP_REMOVED lines=37> */
.L_x_2367:
        /* <DEDUP_REMOVED lines=12> */
.L_x_2368:
[----:B------:R-:W-:Y:S05]  /*9eb0*/  BSYNC.RECONVERGENT B2 ;  /* 0x0000000000027941 */ /* 0x000fea0003800200 */
.L_x_2366:
        /* <DEDUP_REMOVED lines=38> */
.L_x_2370:
        /* <DEDUP_REMOVED lines=17> */
.L_x_2371:
[----:B------:R-:W-:Y:S05]  /*a230*/  BSYNC.RECONVERGENT B2 ;  /* 0x0000000000027941 */ /* 0x000fea0003800200 */
.L_x_2369:
        /* <DEDUP_REMOVED lines=39> */
.L_x_2373:
        /* <DEDUP_REMOVED lines=17> */
.L_x_2374:
[----:B------:R-:W-:Y:S05]  /*a5c0*/  BSYNC.RECONVERGENT B2 ;  /* 0x0000000000027941 */ /* 0x000fea0003800200 */
.L_x_2372:
        /* <DEDUP_REMOVED lines=38> */
.L_x_2376:
        /* <DEDUP_REMOVED lines=17> */
.L_x_2377:
[----:B------:R-:W-:Y:S05]  /*a940*/  BSYNC.RECONVERGENT B2 ;  /* 0x0000000000027941 */ /* 0x000fea0003800200 */
.L_x_2375:
        /* <DEDUP_REMOVED lines=8> */
.L_x_2365:
[----:B------:R-:W-:-:S13]  /*a9d0*/  LOP3.LUT P0, R26, R26, 0x3, RZ, 0xc0, !PT ;  /* 0x000000031a1a7812 */ /* 0x000fda000780c0ff */
[----:B------:R-:W-:Y:S05]  /*a9e0*/  @!P0 BRA `(.L_x_2364) ;  /* 0x0000000800908947 */ /* 0x000fea0003800000 */
[----:B------:R-:W-:-:S13]  /*a9f0*/  ISETP.NE.AND P0, PT, R26, 0x1, PT ;  /* 0x000000011a00780c */ /* 0x000fda0003f05270 */
[----:B------:R-:W-:Y:S05]  /*aa00*/  @!P0 BRA `(.L_x_2378) ;  /* 0x0000000400ac8947 */ /* 0x000fea0003800000 */
[----:B------:R-:W-:Y:S01]  /*aa10*/  IADD3 R26, PT, PT, R48, -0x1, RZ ;  /* 0xffffffff301a7810 */ /* 0x000fe20007ffe0ff */
[----:B------:R-:W-:Y:S04]  /*aa20*/  BSSY.RECONVERGENT B2, `(.L_x_2379) ;  /* 0x000002a000027945 */ /* 0x000fe80003800200 */
[----:B------:R-:W-:-:S06]  /*aa30*/  IMAD.SHL.U32 R50, R26, 0x8, RZ ;  /* 0x000000081a327824 */ /* 0x000fcc00078e00ff */
[----:B------:R-:W1:Y:S02]  /*aa40*/  LDC.64 R50, c[0x0][R50+0x388] ;  /* 0x0000e20032327b82 */ /* 0x000e640000000a00 */
[----:B-1----:R-:W-:-:S04]  /*aa50*/  LOP3.LUT R27, R37, R51, RZ, 0xfc, !PT ;  /* 0x00000033251b7212 */ /* 0x002fc800078efcff */
[----:B------:R-:W-:-:S13]  /*aa60*/  ISETP.NE.U32.AND P0, PT, R27, RZ, PT ;  /* 0x000000ff1b00720c */ /* 0x000fda0003f05070 */
[----:B------:R-:W-:Y:S05]  /*aa70*/  @P0 BRA `(.L_x_2380) ;  /* 0x0000000000600947 */ /* 0x000fea0003800000 */
[----:B------:R-:W1:Y:S01]  /*aa80*/  I2F.U32.RP R27, R50 ;  /* 0x00000032001b7306 */ /* 0x000e620000209000 */
[----:B------:R-:W-:Y:S01]  /*aa90*/  IMAD.MOV R37, RZ, RZ, -R50 ;  /* 0x000000ffff257224 */ /* 0x000fe200078e0a32 */
[----:B------:R-:W-:Y:S01]  /*aaa0*/  ISETP.NE.U32.AND P2, PT, R50, RZ, PT ;  /* 0x000000ff3200720c */ /* 0x000fe20003f45070 */
[----:B------:R-:W-:-:S05]  /*aab0*/  HFMA2 R51, -RZ, RZ, 0, 0 ;  /* 0x00000000ff337431 */ /* 0x000fca00000001ff */
[----:B-1----:R-:W0:Y:S02]  /*aac0*/  MUFU.RCP R27, R27 ;  /* 0x0000001b001b7308 */ /* 0x002e240000001000 */
        /* <DEDUP_REMOVED lines=19> */
.L_x_2380:
[----:B0-----:R-:W-:Y:S01]  /*ac00*/  IMAD.MOV.U32 R34, RZ, RZ, R50 ;  /* 0x000000ffff227224 */ /* 0x001fe200078e0032 */
[----:B------:R-:W-:Y:S02]  /*ac10*/  MOV R35, R51 ;  /* 0x0000003300237202 */ /* 0x000fe40000000f00 */
[----:B------:R-:W-:-:S07]  /*ac20*/  MOV R30, 0xac40 ;  /* 0x0000ac40001e7802 */ /* 0x000fce0000000f00 */
[----:B-----5:R-:W-:Y:S05]  /*ac30*/  CALL.REL.NOINC `($__internal_31_$__cuda_sm20_div_u64) ;  /* 0x0000013400207944 */ /* 0x020fea0003c00000 */
        /* <DEDUP_REMOVED lines=8> */
.L_x_2381:
[----:B------:R-:W-:Y:S05]  /*acc0*/  BSYNC.RECONVERGENT B2 ;  /* 0x0000000000027941 */ /* 0x000fea0003800200 */
.L_x_2379:
        /* <DEDUP_REMOVED lines=37> */
.L_x_2383:
        /* <DEDUP_REMOVED lines=17> */
.L_x_2384:
[----:B------:R-:W-:Y:S05]  /*b030*/  BSYNC.RECONVERGENT B2 ;  /* 0x0000000000027941 */ /* 0x000fea0003800200 */
.L_x_2382:
        /* <DEDUP_REMOVED lines=8> */
.L_x_2378:
        /* <DEDUP_REMOVED lines=13> */
[----:B------:R-:W-:Y:S01]  /*b190*/  HFMA2 R41, -RZ, RZ, 0, 0 ;  /* 0x00000000ff297431 */ /* 0x000fe200000001ff */
        /* <DEDUP_REMOVED lines=21> */
.L_x_2386:
[----:B0-----:R-:W-:Y:S01]  /*b2f0*/  MOV R34, R26 ;  /* 0x0000001a00227202 */ /* 0x001fe20000000f00 */
        /* <DEDUP_REMOVED lines=11> */
.L_x_2387:
[----:B------:R-:W-:Y:S05]  /*b3b0*/  BSYNC.RECONVERGENT B2 ;  /* 0x0000000000027941 */ /* 0x000fea0003800200 */
.L_x_2385:
[----:B------:R-:W-:Y:S02]  /*b3c0*/  UMOV UR4, 0xd0 ;  /* 0x000000d000047882 */ /* 0x000fe40000000000 */
[----:B------:R-:W-:-:S06]  /*b3d0*/  LEA R26, R48, UR4, 0x3 ;  /* 0x00000004301a7c11 */ /* 0x000fcc000f8e18ff */
[----:B------:R-:W0:Y:S02]  /*b3e0*/  LDC.64 R26, c[0x0][R26+0x380] ;  /* 0x0000e0001a1a7b82 */ /* 0x000e240000000a00 */
[-C--:B0-----:R-:W-:Y:S02]  /*b3f0*/  IMAD R27, R27, R34.reuse, RZ ;  /* 0x000000221b1b7224 */ /* 0x081fe400078e02ff */
[----:B------:R-:W-:-:S04]  /*b400*/  IMAD.WIDE.U32 R32, R26, R34, R32 ;  /* 0x000000221a207225 */ /* 0x000fc800078e0020 */
[----:B------:R-:W-:-:S05]  /*b410*/  IMAD R27, R26, R41, R27 ;  /* 0x000000291a1b7224 */ /* 0x000fca00078e021b */
[----:B------:R-:W-:-:S07]  /*b420*/  IADD3 R33, PT, PT, R33, R27, RZ ;  /* 0x0000001b21217210 */ /* 0x000fce0007ffe0ff */
.L_x_2364:
[----:B------:R-:W1:Y:S01]  /*b430*/  LDCU.64 UR4, c[0x0][0x450] ;  /* 0x00008a00ff0477ac */ /* 0x000e620008000a00 */
[----:B------:R-:W2:Y:S01]  /*b440*/  LDCU.64 UR8, c[0x0][0x380] ;  /* 0x00007000ff0877ac */ /* 0x000ea20008000a00 */
[----:B-1----:R-:W-:Y:S02]  /*b450*/  IMAD R37, R37, UR4, RZ ;  /* 0x0000000425257c24 */ /* 0x002fe4000f8e02ff */
[----:B------:R-:W-:-:S04]  /*b460*/  IMAD.WIDE.U32 R26, R36, UR4, R32 ;  /* 0x00000004241a7c25 */ /* 0x000fc8000f8e0020 */
[----:B------:R-:W-:Y:S01]  /*b470*/  IMAD R37, R36, UR5, R37 ;  /* 0x0000000524257c24 */ /* 0x000fe2000f8e0225 */
[----:B--2---:R-:W-:-:S03]  /*b480*/  LEA R32, P0, R26, UR8, 0x3 ;  /* 0x000000081a207c11 */ /* 0x004fc6000f8018ff */
[----:B------:R-:W-:-:S05]  /*b490*/  IMAD.IADD R27, R27, 0x1, R37 ;  /* 0x000000011b1b7824 */ /* 0x000fca00078e0225 */
[----:B------:R-:W-:-:S05]  /*b4a0*/  LEA.HI.X R33, R26, UR9, R27, 0x3, P0 ;  /* 0x000000091a217c11 */ /* 0x000fca00080f1c1b */
[----:B------:R1:W5:Y:S02]  /*b4b0*/  LDG.E.64 R26, desc[UR6][R32.64] ;  /* 0x00000006201a7981 */ /* 0x000364000c1e1b00 */
.L_x_2337:
[----:B------:R-:W-:Y:S05]  /*b4c0*/  BSYNC.RECONVERGENT B1 ;  /* 0x0000000000017941 */ /* 0x000fea0003800200 */
.L_x_2336:
[----:B------:R-:W2:Y:S01]  /*b4d0*/  LDCU UR4, c[0x0][0x370] ;  /* 0x00006e00ff0477ac */ /* 0x000ea20008000800 */
[----:B------:R-:W3:Y:S01]  /*b4e0*/  LDCU.64 UR8, c[0x0][0x860] ;  /* 0x00010c00ff0877ac */ /* 0x000ee20008000a00 */
[----:B--2---:R-:W-:-:S04]  /*b4f0*/  IMAD R31, R31, UR4, RZ ;  /* 0x000000041f1f7c24 */ /* 0x004fc8000f8e02ff */
[----:B------:R-:W-:-:S05]  /*b500*/  IMAD R36, R31, 0x3, RZ ;  /* 0x000000031f247824 */ /* 0x000fca00078e02ff */
[----:B------:R-:W-:-:S04]  /*b510*/  IADD3 R36, P1, PT, R36, R3, RZ ;  /* 0x0000000324247210 */ /* 0x000fc80007f3e0ff */
[----:B---3--:R-:W-:Y:S02]  /*b520*/  ISETP.GE.U32.AND P0, PT, R36, UR8, PT ;  /* 0x0000000824007c0c */ /* 0x008fe4000bf06070 */
[----:B------:R-:W-:-:S04]  /*b530*/  IADD3.X R37, PT, PT, RZ, R7, RZ, P1, !PT ;  /* 0x00000007ff257210 */ /* 0x000fc80000ffe4ff */
[----:B------:R-:W-:-:S13]  /*b540*/  ISETP.GE.U32.AND.EX P0, PT, R37, UR9, PT, P0 ;  /* 0x0000000925007c0c */ /* 0x000fda000bf06100 */
[----:B------:R-:W-:Y:S05]  /*b550*/  @P0 BRA `(.L_x_2388) ;  /* 0x0000003800740947 */ /* 0x000fea0003800000 */
[----:B------:R-:W2:Y:S01]  /*b560*/  LDCU UR5, c[0x0][0x518] ;  /* 0x0000a300ff0577ac */ /* 0x000ea20008000800 */
[----:B------:R-:W-:Y:S02]  /*b570*/  HFMA2 R31, -RZ, RZ, 0, 0 ;  /* 0x00000000ff1f7431 */ /* 0x000fe400000001ff */
[----:B-1----:R-:W-:Y:S01]  /*b580*/  IMAD.MOV.U32 R32, RZ, RZ, RZ ;  /* 0x000000ffff207224 */ /* 0x002fe200078e00ff */
[----:B------:R-:W1:Y:S01]  /*b590*/  LDCU UR4, c[0x0][0x518] ;  /* 0x0000a300ff0477ac */ /* 0x000e620008000800 */
[----:B--2---:R-:W-:Y:S02]  /*b5a0*/  IMAD.U32 R38, RZ, RZ, UR5 ;  /* 0x00000005ff267e24 */ /* 0x004fe4000f8e00ff */
[----:B-1----:R-:W-:-:S03]  /*b5b0*/  IMAD.U32 R33, RZ, RZ, UR4 ;  /* 0x00000004ff217e24 */ /* 0x002fc6000f8e00ff */
[----:B------:R-:W-:-:S04]  /*b5c0*/  IADD3 R28, PT, PT, R38, -0x2, RZ ;  /* 0xfffffffe261c7810 */ /* 0x000fc80007ffe0ff */
[----:B------:R-:W-:-:S13]  /*b5d0*/  ISETP.GE.U32.AND P0, PT, R28, 0x7, PT ;  /* 0x000000071c00780c */ /* 0x000fda0003f06070 */
[----:B------:R-:W-:Y:S05]  /*b5e0*/  @!P0 BRA `(.L_x_2389) ;  /* 0x0000001c00148947 */ /* 0x000fea0003800000 */
[----:B------:R-:W-:-:S07]  /*b5f0*/  MOV R29, RZ ;  /* 0x000000ff001d7202 */ /* 0x000fce0000000f00 */
.L_x_2414:
        /* <DEDUP_REMOVED lines=30> */
.L_x_2391:
[----:B0-----:R-:W-:Y:S01]  /*b7e0*/  IMAD.MOV.U32 R34, RZ, RZ, R48 ;  /* 0x000000ffff227224 */ /* 0x001fe200078e0030 */
        /* <DEDUP_REMOVED lines=11> */
.L_x_2392:
[----:B------:R-:W-:Y:S05]  /*b8a0*/  BSYNC.RECONVERGENT B1 ;  /* 0x0000000000017941 */ /* 0x000fea0003800200 */
.L_x_2390:
        /* <DEDUP_REMOVED lines=39> */
.L_x_2394:
        /* <DEDUP_REMOVED lines=17> */
.L_x_2395:
[----:B------:R-:W-:Y:S05]  /*bc30*/  BSYNC.RECONVERGENT B1 ;  /* 0x0000000000017941 */ /* 0x000fea0003800200 */
.L_x_2393:
        /* <DEDUP_REMOVED lines=39> */
.L_x_2397:
[----:B------:R-:W-:Y:S01]  /*beb0*/  MOV R36, R50 ;  /* 0x0000003200247202 */ /* 0x000fe20000000f00 */
[----:B------:R-:W-:Y:S01]  /*bec0*/  IMAD.MOV.U32 R37, RZ, RZ, R51 ;  /* 0x000000ffff257224 */ /* 0x000fe200078e0033 */
[----:B------:R-:W-:Y:S01]  /*bed0*/  MOV R34, R54 ;  /* 0x0000003600227202 */ /* 0x000fe20000000f00 */
[----:B------:R-:W-:Y:S01]  /*bee0*/  IMAD.MOV.U32 R35, RZ, RZ, R55 ;  /* 0x000000ffff237224 */ /* 0x000fe200078e0037 */
[----:B------:R-:W-:-:S07]  /*bef0*/  MOV R30, 0xbf10 ;  /* 0x0000bf10001e7802 */ /* 0x000fce0000000f00 */
[----:B-----5:R-:W-:Y:S05]  /*bf00*/  CALL.REL.NOINC `($__internal_31_$__cuda_sm20_div_u64) ;  /* 0x00000120006c7944 */ /* 0x020fea0003c00000 */
        /* <DEDUP_REMOVED lines=10> */
.L_x_2398:
[----:B------:R-:W-:Y:S05]  /*bfb0*/  BSYNC.RECONVERGENT B1 ;  /* 0x0000000000017941 */ /* 0x000fea0003800200 */
.L_x_2396:
        /* <DEDUP_REMOVED lines=39> */
.L_x_2400:
        /* <DEDUP_REMOVED lines=16> */
.L_x_2401:
[----:B------:R-:W-:Y:S05]  /*c330*/  BSYNC.RECONVERGENT B1 ;  /* 0x0000000000017941 */ /* 0x000fea0003800200 */
.L_x_2399:
        /* <DEDUP_REMOVED lines=39> */
.L_x_2403:
        /* <DEDUP_REMOVED lines=16> */
.L_x_2404:
[----:B------:R-:W-:Y:S05]  /*c6b0*/  BSYNC.RECONVERGENT B1 ;  /* 0x0000000000017941 */ /* 0x000fea0003800200 */
.L_x_2402:
        /* <DEDUP_REMOVED lines=39> */
.L_x_2406:
        /* <DEDUP_REMOVED lines=16> */
.L_x_2407:
[----:B------:R-:W-:Y:S05]  /*ca30*/  BSYNC.RECONVERGENT B1 ;  /* 0x0000000000017941 */ /* 0x000fea0003800200 */
.L_x_2405:
        /* <DEDUP_REMOVED lines=38> */
.L_x_2409:
        /* <DEDUP_REMOVED lines=17> */
.L_x_2410:
[----:B------:R-:W-:Y:S05]  /*cdb0*/  BSYNC.RECONVERGENT B1 ;  /* 0x0000000000017941 */ /* 0x000fea0003800200 */
.L_x_2408:
        /* <DEDUP_REMOVED lines=38> */
.L_x_2412:
        /* <DEDUP_REMOVED lines=17> */
.L_x_2413:
[----:B------:R-:W-:Y:S05]  /*d130*/  BSYNC.RECONVERGENT B1 ;  /* 0x0000000000017941 */ /* 0x000fea0003800200 */
.L_x_2411:
[----:B------:R-:W-:Y:S01]  /*d140*/  UMOV UR4, 0xd0 ;  /* 0x000000d000047882 */ /* 0x000fe20000000000 */
[----:B------:R-:W-:Y:S01]  /*d150*/  VIADD R29, R29, 0x8 ;  /* 0x000000081d1d7836 */ /* 0x000fe20000000000 */
[----:B------:R-:W-:Y:S02]  /*d160*/  LEA R34, R33, UR4, 0x3 ;  /* 0x0000000421227c11 */ /* 0x000fe4000f8e18ff */
[----:B------:R-:W0:Y:S01]  /*d170*/  LDCU UR4, c[0x0][0x518] ;  /* 0x0000a300ff0477ac */ /* 0x000e220008000800 */
[----:B------:R-:W-:-:S03]  /*d180*/  MOV R30, R52 ;  /* 0x00000034001e7202 */ /* 0x000fc60000000f00 */
[----:B------:R-:W1:Y:S01]  /*d190*/  LDC.64 R34, c[0x0][R34+0x380] ;  /* 0x0000e00022227b82 */ /* 0x000e620000000a00 */
[----:B0-----:R-:W-:-:S05]  /*d1a0*/  IMAD.U32 R38, RZ, RZ, UR4 ;  /* 0x00000004ff267e24 */ /* 0x001fca000f8e00ff */
[----:B------:R-:W-:-:S04]  /*d1b0*/  IADD3 R28, PT, PT, R38, -0x1, RZ ;  /* 0xffffffff261c7810 */ /* 0x000fc80007ffe0ff */
        /* <DEDUP_REMOVED lines=8> */
.L_x_2389:
        /* <DEDUP_REMOVED lines=36> */
.L_x_2418:
        /* <DEDUP_REMOVED lines=12> */
.L_x_2419:
[----:B------:R-:W-:Y:S05]  /*d540*/  BSYNC.RECONVERGENT B1 ;  /* 0x0000000000017941 */ /* 0x000fea0003800200 */
.L_x_2417:
        /* <DEDUP_REMOVED lines=39> */
.L_x_2421:
        /* <DEDUP_REMOVED lines=17> */
.L_x_2422:
[----:B------:R-:W-:Y:S05]  /*d8d0*/  BSYNC.RECONVERGENT B1 ;  /* 0x0000000000017941 */ /* 0x000fea0003800200 */
.L_x_2420:
        /* <DEDUP_REMOVED lines=39> */
.L_x_2424:
        /* <DEDUP_REMOVED lines=17> */
.L_x_2425:
[----:B------:R-:W-:Y:S05]  /*dc60*/  BSYNC.RECONVERGENT B1 ;  /* 0x0000000000017941 */ /* 0x000fea0003800200 */
.L_x_2423:
        /* <DEDUP_REMOVED lines=38> */
.L_x_2427:
        /* <DEDUP_REMOVED lines=17> */
.L_x_2428:
[----:B------:R-:W-:Y:S05]  /*dfe0*/  BSYNC.RECONVERGENT B1 ;  /* 0x0000000000017941 */ /* 0x000fea0003800200 */
.L_x_2426:
        /* <DEDUP_REMOVED lines=9> */
.L_x_2416:
[----:B------:R-:W-:-:S13]  /*e080*/  LOP3.LUT P0, R28, R28, 0x3, RZ, 0xc0, !PT ;  /* 0x000000031c1c7812 */ /* 0x000fda000780c0ff */
[----:B------:R-:W-:Y:S05]  /*e090*/  @!P0 BRA `(.L_x_2415) ;  /* 0x00000008009c8947 */ /* 0x000fea0003800000 */
[----:B------:R-:W-:-:S13]  /*e0a0*/  ISETP.NE.AND P0, PT, R28, 0x1, PT ;  /* 0x000000011c00780c */ /* 0x000fda0003f05270 */
        /* <DEDUP_REMOVED lines=32> */
.L_x_2431:
        /* <DEDUP_REMOVED lines=12> */
.L_x_2432:
[----:B------:R-:W-:Y:S05]  /*e370*/  BSYNC.RECONVERGENT B1 ;  /* 0x0000000000017941 */ /* 0x000fea0003800200 */
.L_x_2430:
        /* <DEDUP_REMOVED lines=38> */
.L_x_2434:
        /* <DEDUP_REMOVED lines=17> */
.L_x_2435:
[----:B------:R-:W-:Y:S05]  /*e6f0*/  BSYNC.RECONVERGENT B1 ;  /* 0x0000000000017941 */ /* 0x000fea0003800200 */
.L_x_2433:
        /* <DEDUP_REMOVED lines=9> */
.L_x_2429:
[----:B------:R-:W1:Y:S02]  /*e790*/  LDCU UR4, c[0x0][0x518] ;  /* 0x0000a300ff0477ac */ /* 0x000e640008000800 */
[----:B-1----:R-:W-:-:S04]  /*e7a0*/  ULOP3.LUT UR4, UR4, 0x1, URZ, 0xc0, !UPT ;  /* 0x0000000104047892 */ /* 0x002fc8000f8ec0ff */
[----:B------:R-:W-:-:S09]  /*e7b0*/  UISETP.NE.U32.AND UP0, UPT, UR4, 0x1, UPT ;  /* 0x000000010400788c */ /* 0x000fd2000bf05070 */
        /* <DEDUP_REMOVED lines=11> */
[----:B------:R-:W-:-:S05]  /*e870*/  IMAD.MOV.U32 R41, RZ, RZ, RZ ;  /* 0x000000ffff297224 */ /* 0x000fca00078e00ff */
        /* <DEDUP_REMOVED lines=20> */
.L_x_2437:
[----:B0-----:R-:W-:Y:S01]  /*e9c0*/  IMAD.MOV.U32 R34, RZ, RZ, R28 ;  /* 0x000000ffff227224 */ /* 0x001fe200078e001c */
[----:B------:R-:W-:Y:S02]  /*e9d0*/  MOV R35, R29 ;  /* 0x0000001d00237202 */ /* 0x000fe40000000f00 */
[----:B------:R-:W-:-:S07]  /*e9e0*/  MOV R30, 0xea00 ;  /* 0x0000ea00001e7802 */ /* 0x000fce0000000f00 */
[----:B-----5:R-:W-:Y:S05]  /*e9f0*/  CALL.REL.NOINC `($__internal_31_$__cuda_sm20_div_u64) ;  /* 0x000000f400b07944 */ /* 0x020fea0003c00000 */
[----:B------:R-:W-:-:S05]  /*ea00*/  IADD3 R43, P0, PT, RZ, -R38, RZ ;  /* 0x80000026ff2b7210 */ /* 0x000fca0007f1e0ff */
[----:B------:R-:W-:Y:S02]  /*ea10*/  IMAD.X R41, RZ, RZ, ~R39, P0 ;  /* 0x000000ffff297224 */ /* 0x000fe400000e0e27 */
[----:B------:R-:W-:Y:S01]  /*ea20*/  IMAD.WIDE.U32 R34, R28, R43, R36 ;  /* 0x0000002b1c227225 */ /* 0x000fe200078e0024 */
[----:B------:R-:W-:Y:S02]  /*ea30*/  MOV R36, R38 ;  /* 0x0000002600247202 */ /* 0x000fe40000000f00 */
[----:B------:R-:W-:Y:S01]  /*ea40*/  MOV R37, R39 ;  /* 0x0000002700257202 */ /* 0x000fe20000000f00 */
[----:B------:R-:W-:-:S04]  /*ea50*/  IMAD R41, R41, R28, RZ ;  /* 0x0000001c29297224 */ /* 0x000fc800078e02ff */
[----:B------:R-:W-:-:S04]  /*ea60*/  IMAD R41, R29, R43, R41 ;  /* 0x0000002b1d297224 */ /* 0x000fc800078e0229 */
[----:B------:R-:W-:-:S07]  /*ea70*/  IMAD.IADD R41, R35, 0x1, R41 ;  /* 0x0000000123297824 */ /* 0x000fce00078e0229 */
.L_x_2438:
[----:B------:R-:W-:Y:S05]  /*ea80*/  BSYNC.RECONVERGENT B1 ;  /* 0x0000000000017941 */ /* 0x000fea0003800200 */
.L_x_2436:
[----:B------:R-:W-:Y:S02]  /*ea90*/  UMOV UR4, 0xd0 ;  /* 0x000000d000047882 */ /* 0x000fe40000000000 */
[----:B------:R-:W-:Y:S01]  /*eaa0*/  LEA R28, R33, UR4, 0x3 ;  /* 0x00000004211c7c11 */ /* 0x000fe2000f8e18ff */
[----:B------:R-:W-:-:S05]  /*eab0*/  IMAD.MOV.U32 R33, RZ, RZ, R31 ;  /* 0x000000ffff217224 */ /* 0x000fca00078e001f */
[----:B------:R-:W0:Y:S02]  /*eac0*/  LDC.64 R28, c[0x0][R28+0x380] ;  /* 0x0000e0001c1c7b82 */ /* 0x000e240000000a00 */
[-C--:B0-----:R-:W-:Y:S02]  /*ead0*/  IMAD R29, R29, R34.reuse, RZ ;  /* 0x000000221d1d7224 */ /* 0x081fe400078e02ff */
[----:B------:R-:W-:-:S04]  /*eae0*/  IMAD.WIDE.U32 R32, R28, R34, R32 ;  /* 0x000000221c207225 */ /* 0x000fc800078e0020 */
[----:B------:R-:W-:-:S05]  /*eaf0*/  IMAD R29, R28, R41, R29 ;  /* 0x000000291c1d7224 */ /* 0x000fca00078e021d */
[----:B------:R-:W-:-:S07]  /*eb00*/  IADD3 R31, PT, PT, R33, R29, RZ ;  /* 0x0000001d211f7210 */ /* 0x000fce0007ffe0ff */
.L_x_2415:
[----:B------:R-:W1:Y:S01]  /*eb10*/  LDCU.64 UR4, c[0x0][0x450] ;  /* 0x00008a00ff0477ac */ /* 0x000e620008000a00 */
[----:B------:R-:W-:Y:S01]  /*eb20*/  IMAD.MOV.U32 R33, RZ, RZ, R31 ;  /* 0x000000ffff217224 */ /* 0x000fe200078e001f */
[----:B------:R-:W2:Y:S01]  /*eb30*/  LDCU.64 UR8, c[0x0][0x380] ;  /* 0x00007000ff0877ac */ /* 0x000ea20008000a00 */
[----:B-1----:R-:W-:Y:S02]  /*eb40*/  IMAD R37, R37, UR4, RZ ;  /* 0x0000000425257c24 */ /* 0x002fe4000f8e02ff */
[----:B------:R-:W-:-:S04]  /*eb50*/  IMAD.WIDE.U32 R28, R36, UR4, R32 ;  /* 0x00000004241c7c25 */ /* 0x000fc8000f8e0020 */
[----:B------:R-:W-:Y:S01]  /*eb60*/  IMAD R37, R36, UR5, R37 ;  /* 0x0000000524257c24 */ /* 0x000fe2000f8e0225 */
[----:B--2---:R-:W-:-:S04]  /*eb70*/  LEA R30, P0, R28, UR8, 0x3 ;  /* 0x000000081c1e7c11 */ /* 0x004fc8000f8018ff */
[----:B------:R-:W-:-:S04]  /*eb80*/  IADD3 R29, PT, PT, R29, R37, RZ ;  /* 0x000000251d1d7210 */ /* 0x000fc80007ffe0ff */
[----:B------:R-:W-:-:S05]  /*eb90*/  LEA.HI.X R31, R28, UR9, R29, 0x3, P0 ;  /* 0x000000091c1f7c11 */ /* 0x000fca00080f1c1d */
[----:B------:R2:W5:Y:S01]  /*eba0*/  LDG.E.64 R28, desc[UR6][R30.64] ;  /* 0x000000061e1c7981 */ /* 0x000562000c1e1b00 */
[----:B------:R-:W-:Y:S05]  /*ebb0*/  BRA `(.L_x_2388) ;  /* 0x0000000000dc7947 */ /* 0x000fea0003800000 */
.L_x_2231:
[----:B------:R-:W0:Y:S01]  /*ebc0*/  LDCU UR4, c[0x0][0x360] ;  /* 0x00006c00ff0477ac */ /* 0x000e220008000800 */
[----:B------:R-:W0:Y:S01]  /*ebd0*/  LDC R30, c[0x0][0x370] ;  /* 0x0000dc00ff1e7b82 */ /* 0x000e220000000800 */
[----:B------:R-:W1:Y:S01]  /*ebe0*/  LDCU.64 UR8, c[0x0][0x860] ;  /* 0x00010c00ff0877ac */ /* 0x000e620008000a00 */
[----:B0-----:R-:W-:-:S04]  /*ebf0*/  IMAD R30, R30, UR4, RZ ;  /* 0x000000041e1e7c24 */ /* 0x001fc8000f8e02ff */
[C---:B------:R-:W-:Y:S01]  /*ec00*/  IMAD R50, R30.reuse, 0x3, RZ ;  /* 0x000000031e327824 */ /* 0x040fe200078e02ff */
[CC--:B------:R-:W-:Y:S02]  /*ec10*/  IADD3 R53, P1, PT, R30.reuse, R3.reuse, RZ ;  /* 0x000000031e357210 */ /* 0x0c0fe40007f3e0ff */
[----:B------:R-:W-:Y:S02]  /*ec20*/  LEA R52, P3, R30, R3, 0x1 ;  /* 0x000000031e347211 */ /* 0x000fe400078608ff */
[----:B-1----:R-:W-:Y:S01]  /*ec30*/  ISETP.GE.U32.AND P0, PT, R53, UR8, PT ;  /* 0x0000000835007c0c */ /* 0x002fe2000bf06070 */
[----:B------:R-:W-:Y:S01]  /*ec40*/  IMAD.X R45, RZ, RZ, R7, P1 ;  /* 0x000000ffff2d7224 */ /* 0x000fe200008e0607 */
[----:B------:R-:W-:Y:S02]  /*ec50*/  ISETP.GE.U32.AND P2, PT, R52, UR8, PT ;  /* 0x0000000834007c0c */ /* 0x000fe4000bf46070 */
[----:B------:R-:W-:Y:S02]  /*ec60*/  IADD3.X R55, PT, PT, RZ, R7, RZ, P3, !PT ;  /* 0x00000007ff377210 */ /* 0x000fe40001ffe4ff */
[----:B------:R-:W-:-:S02]  /*ec70*/  ISETP.GE.U32.AND.EX P0, PT, R45, UR9, PT, P0 ;  /* 0x000000092d007c0c */ /* 0x000fc4000bf06100 */
[----:B------:R-:W-:Y:S02]  /*ec80*/  IADD3 R50, P4, PT, R50, R3, RZ ;  /* 0x0000000332327210 */ /* 0x000fe40007f9e0ff */
[----:B------:R-:W-:Y:S02]  /*ec90*/  ISETP.GE.U32.AND.EX P2, PT, R55, UR9, PT, P2 ;  /* 0x0000000937007c0c */ /* 0x000fe4000bf46120 */
[----:B------:R-:W-:Y:S01]  /*eca0*/  ISETP.GE.U32.AND P1, PT, R3, UR8, PT ;  /* 0x0000000803007c0c */ /* 0x000fe2000bf26070 */
[----:B------:R-:W-:Y:S01]  /*ecb0*/  IMAD.X R51, RZ, RZ, R7, P4 ;  /* 0x000000ffff337224 */ /* 0x000fe200020e0607 */
[----:B------:R-:W-:Y:S02]  /*ecc0*/  ISETP.GE.U32.AND P3, PT, R50, UR8, PT ;  /* 0x0000000832007c0c */ /* 0x000fe4000bf66070 */
[----:B------:R-:W-:Y:S02]  /*ecd0*/  ISETP.GE.U32.AND.EX P1, PT, R7, UR9, PT, P1 ;  /* 0x0000000907007c0c */ /* 0x000fe4000bf26110 */
[----:B------:R-:W-:Y:S01]  /*ece0*/  ISETP.GE.U32.AND.EX P3, PT, R51, UR9, PT, P3 ;  /* 0x0000000933007c0c */ /* 0x000fe2000bf66130 */
        /* <DEDUP_REMOVED lines=11> */
[-C--:B--2---:R-:W-:Y:S01]  /*eda0*/  @!P2 IMAD R49, R55, R34.reuse, RZ ;  /* 0x000000223731a224 */ /* 0x084fe200078e02ff */
[----:B------:R-:W-:Y:S01]  /*edb0*/  @!P0 LEA.HI.X R33, R48, R33, R30, 0x3, P4 ;  /* 0x0000002130218211 */ /* 0x000fe200020f1c1e */
[----:B------:R-:W-:-:S04]  /*edc0*/  @!P2 IMAD.WIDE.U32 R30, R52, R34, RZ ;  /* 0x00000022341ea225 */ /* 0x000fc800078e00ff */
[----:B------:R-:W-:Y:S01]  /*edd0*/  @!P2 IMAD R53, R52, R35, R49 ;  /* 0x000000233435a224 */ /* 0x000fe200078e0231 */
[----:B------:R-:W2:Y:S01]  /*ede0*/  @!P1 LDC.64 R42, c[0x0][0x380] ;  /* 0x0000e000ff2a9b82 */ /* 0x000ea20000000a00 */
[-C--:B---3--:R-:W-:Y:S01]  /*edf0*/  @!P1 IMAD R54, R7, R36.reuse, RZ ;  /* 0x0000002407369224 */ /* 0x088fe200078e02ff */
[----:B------:R3:W5:Y:S01]  /*ee00*/  @!P0 LDG.E.64 R24, desc[UR6][R32.64] ;  /* 0x0000000620188981 */ /* 0x000762000c1e1b00 */
[----:B------:R-:W-:Y:S02]  /*ee10*/  @!P2 IMAD.IADD R31, R31, 0x1, R53 ;  /* 0x000000011f1fa824 */ /* 0x000fe400078e0235 */
[C---:B------:R-:W-:Y:S02]  /*ee20*/  @!P1 IMAD R49, R3.reuse, R37, R54 ;  /* 0x0000002503319224 */ /* 0x040fe400078e0236 */
[----:B------:R-:W-:Y:S01]  /*ee30*/  @!P1 IMAD.WIDE.U32 R36, R3, R36, RZ ;  /* 0x0000002403249225 */ /* 0x000fe200078e00ff */
[----:B------:R-:W4:Y:S03]  /*ee40*/  @!P3 LDC.64 R44, c[0x0][0x380] ;  /* 0x0000e000ff2cbb82 */ /* 0x000f260000000a00 */
[-C--:B0-----:R-:W-:Y:S01]  /*ee50*/  @!P3 IMAD R51, R51, R38.reuse, RZ ;  /* 0x000000263333b224 */ /* 0x081fe200078e02ff */
[----:B------:R-:W-:Y:S01]  /*ee60*/  @!P1 IADD3 R37, PT, PT, R37, R49, RZ ;  /* 0x0000003125259210 */ /* 0x000fe20007ffe0ff */
[----:B------:R-:W-:Y:S01]  /*ee70*/  @!P3 IMAD.WIDE.U32 R34, R50, R38, RZ ;  /* 0x000000263222b225 */ /* 0x000fe200078e00ff */
[----:B-1----:R-:W-:-:S03]  /*ee80*/  @!P2 LEA R40, P5, R30, R40, 0x3 ;  /* 0x000000281e28a211 */ /* 0x002fc600078a18ff */
[----:B------:R-:W-:Y:S01]  /*ee90*/  @!P3 IMAD R39, R50, R39, R51 ;  /* 0x000000273227b224 */ /* 0x000fe200078e0233 */
[----:B------:R-:W-:-:S03]  /*eea0*/  @!P2 LEA.HI.X R41, R30, R41, R31, 0x3, P5 ;  /* 0x000000291e29a211 */ /* 0x000fc600028f1c1f */
[----:B------:R-:W-:Y:S01]  /*eeb0*/  @!P3 IMAD.IADD R30, R35, 0x1, R39 ;  /* 0x00000001231eb824 */ /* 0x000fe200078e0227 */
[C---:B--2---:R-:W-:Y:S01]  /*eec0*/  @!P1 LEA R42, P4, R36.reuse, R42, 0x3 ;  /* 0x0000002a242a9211 */ /* 0x044fe200078818ff */
[----:B------:R3:W5:Y:S03]  /*eed0*/  @!P2 LDG.E.64 R26, desc[UR6][R40.64] ;  /* 0x00000006281aa981 */ /* 0x000766000c1e1b00 */
[----:B------:R-:W-:Y:S02]  /*eee0*/  @!P1 LEA.HI.X R43, R36, R43, R37, 0x3, P4 ;  /* 0x0000002b242b9211 */ /* 0x000fe400020f1c25 */
[----:B----4-:R-:W-:-:S03]  /*eef0*/  @!P3 LEA R44, P5, R34, R44, 0x3 ;  /* 0x0000002c222cb211 */ /* 0x010fc600078a18ff */
[----:B------:R3:W5:Y:S01]  /*ef00*/  @!P1 LDG.E.64 R22, desc[UR6][R42.64] ;  /* 0x000000062a169981 */ /* 0x000762000c1e1b00 */
[----:B------:R-:W-:-:S05]  /*ef10*/  @!P3 LEA.HI.X R45, R34, R45, R30, 0x3, P5 ;  /* 0x0000002d222db211 */ /* 0x000fca00028f1c1e */
[----:B------:R3:W5:Y:S04]  /*ef20*/  @!P3 LDG.E.64 R28, desc[UR6][R44.64] ;  /* 0x000000062c1cb981 */ /* 0x000768000c1e1b00 */
.L_x_2388:
[----:B------:R-:W-:Y:S05]  /*ef30*/  BSYNC.RECONVERGENT B0 ;  /* 0x0000000000007941 */ /* 0x000fea0003800200 */
.L_x_2230:
        /* <DEDUP_REMOVED lines=10> */
[----:B--2---:R-:W-:Y:S01]  /*efe0*/  VIADD R30, R38, 0xfffffffe ;  /* 0xfffffffe261e7836 */ /* 0x004fe20000000000 */
[----:B-1-3--:R-:W-:Y:S02]  /*eff0*/  CS2R R32, SRZ ;  /* 0x0000000000207805 */ /* 0x00afe4000001ff00 */
[----:B------:R-:W-:Y:S01]  /*f000*/  MOV R36, R3 ;  /* 0x0000000300247202 */ /* 0x000fe20000000f00 */
[----:B------:R-:W-:Y:S01]  /*f010*/  IMAD.MOV.U32 R37, RZ, RZ, R7 ;  /* 0x000000ffff257224 */ /* 0x000fe200078e0007 */
[----:B------:R-:W-:Y:S02]  /*f020*/  ISETP.GE.U32.AND P0, PT, R30, 0x7, PT ;  /* 0x000000071e00780c */ /* 0x000fe40003f06070 */
[----:B----4-:R-:W-:-:S11]  /*f030*/  MOV R31, UR4 ;  /* 0x00000004001f7c02 */ /* 0x010fd60008000f00 */
[----:B------:R-:W-:Y:S05]  /*f040*/  @!P0 BRA `(.L_x_2442) ;  /* 0x0000001800fc8947 */ /* 0x000fea0003800000 */
[----:B------:R-:W-:-:S07]  /*f050*/  IMAD.MOV.U32 R48, RZ, RZ, RZ ;  /* 0x000000ffff307224 */ /* 0x000fce00078e00ff */
.L_x_2467:
[----:B------:R-:W-:Y:S01]  /*f060*/  IADD3 R49, PT, PT, R31, -0x1, RZ ;  /* 0xffffffff1f317810 */ /* 0x000fe20007ffe0ff */
[----:B------:R-:W-:Y:S01]  /*f070*/  UMOV UR4, 0x1a0 ;  /* 0x000001a000047882 */ /* 0x000fe20000000000 */
[----:B------:R-:W-:Y:S02]  /*f080*/  BSSY.RECONVERGENT B1, `(.L_x_2443) ;  /* 0x0000029000017945 */ /* 0x000fe40003800200 */
[----:B------:R-:W-:-:S04]  /*f090*/  LEA R49, R49, UR4, 0x3 ;  /* 0x0000000431317c11 */ /* 0x000fc8000f8e18ff */
        /* <DEDUP_REMOVED lines=27> */
.L_x_2444:
        /* <DEDUP_REMOVED lines=12> */
.L_x_2445:
[----:B------:R-:W-:Y:S05]  /*f310*/  BSYNC.RECONVERGENT B1 ;  /* 0x0000000000017941 */ /* 0x000fea0003800200 */
.L_x_2443:
[----:B------:R-:W-:Y:S01]  /*f320*/  VIADD R50, R31, 0xfffffffe ;  /* 0xfffffffe1f327836 */ /* 0x000fe20000000000 */
[----:B------:R-:W-:Y:S01]  /*f330*/  UMOV UR4, 0x1a0 ;  /* 0x000001a000047882 */ /* 0x000fe20000000000 */
[----:B------:R-:W0:Y:S01]  /*f340*/  LDC.64 R34, c[0x0][R49+0x450] ;  /* 0x0001140031227b82 */ /* 0x000e220000000a00 */
[----:B------:R-:W-:Y:S02]  /*f350*/  BSSY.RECONVERGENT B1, `(.L_x_2446) ;  /* 0x0000032000017945 */ /* 0x000fe40003800200 */
        /* <DEDUP_REMOVED lines=33> */
.L_x_2447:
        /* <DEDUP_REMOVED lines=16> */
.L_x_2448:
[----:B------:R-:W-:Y:S05]  /*f670*/  BSYNC.RECONVERGENT B1 ;  /* 0x0000000000017941 */ /* 0x000fea0003800200 */
.L_x_2446:
        /* <DEDUP_REMOVED lines=38> */
.L_x_2450:
        /* <DEDUP_REMOVED lines=17> */
.L_x_2451:
[----:B------:R-:W-:Y:S05]  /*f9f0*/  BSYNC.RECONVERGENT B1 ;  /* 0x0000000000017941 */ /* 0x000fea0003800200 */
.L_x_2449:
[----:B------:R-:W-:Y:S01]  /*fa00*/  VIADD R49, R31, 0xfffffffc ;  /* 0xfffffffc1f317836 */ /* 0x000fe20000000000 */
[----:B------:R-:W-:Y:S01]  /*fa10*/  UMOV UR4, 0x1a0 ;  /* 0x000001a000047882 */ /* 0x000fe20000000000 */
[----:B------:R0:W1:Y:S01]  /*fa20*/  LDC.64 R34, c[0x0][R32+0x450] ;  /* 0x0001140020227b82 */ /* 0x0000620000000a00 */
[----:B------:R-:W-:Y:S02]  /*fa30*/  BSSY.RECONVERGENT B1, `(.L_x_2452) ;  /* 0x0000034000017945 */ /* 0x000fe40003800200 */
[----:B------:R-:W-:-:S05]  /*fa40*/  LEA R49, R49, UR4, 0x3 ;  /* 0x0000000431317c11 */ /* 0x000fca000f8e18ff */
[----:B------:R-:W2:Y:S01]  /*fa50*/  LDC.64 R50, c[0x0][R49+0x388] ;  /* 0x0000e20031327b82 */ /* 0x000ea20000000a00 */
[----:B0-----:R-:W-:Y:S01]  /*fa60*/  MOV R32, R54 ;  /* 0x0000003600207202 */ /* 0x001fe20000000f00 */
[----:B-1----:R-:W-:-:S04]  /*fa70*/  IMAD R35, R35, R57, RZ ;  /* 0x0000003923237224 */ /* 0x002fc800078e02ff */
[----:B------:R-:W-:-:S04]  /*fa80*/  IMAD.WIDE.U32 R54, R34, R57, R32 ;  /* 0x0000003922367225 */ /* 0x000fc800078e0020 */
[----:B------:R-:W-:Y:S01]  /*fa90*/  IMAD R35, R34, R37, R35 ;  /* 0x0000002522237224 */ /* 0x000fe200078e0223 */
[----:B--2---:R-:W-:-:S03]  /*faa0*/  LOP3.LUT R30, R53, R51, RZ, 0xfc, !PT ;  /* 0x00000033351e7212 */ /* 0x004fc600078efcff */
        /* <DEDUP_REMOVED lines=27> */
.L_x_2453:
        /* <DEDUP_REMOVED lines=17> */
.L_x_2454:
[----:B------:R-:W-:Y:S05]  /*fd70*/  BSYNC.RECONVERGENT B1 ;  /* 0x0000000000017941 */ /* 0x000fea0003800200 */
.L_x_2452:
        /* <DEDUP_REMOVED lines=38> */
.L_x_2456:
        /* <DEDUP_REMOVED lines=17> */
.L_x_2457:
[----:B------:R-:W-:Y:S05]  /*100f0*/  BSYNC.RECONVERGENT B1 ;  /* 0x0000000000017941 */ /* 0x000fea0003800200 */
.L_x_2455:
        /* <DEDUP_REMOVED lines=38> */
.L_x_2459:
        /* <DEDUP_REMOVED lines=17> */
.L_x_2460:
[----:B------:R-:W-:Y:S05]  /*10470*/  BSYNC.RECONVERGENT B1 ;  /* 0x0000000000017941 */ /* 0x000fea0003800200 */
.L_x_2458:
        /* <DEDUP_REMOVED lines=38> */
.L_x_2462:
        /* <DEDUP_REMOVED lines=17> */
.L_x_2463:
[----:B------:R-:W-:Y:S05]  /*107f0*/  BSYNC.RECONVERGENT B1 ;  /* 0x0000000000017941 */ /* 0x000fea0003800200 */
.L_x_2461:
        /* <DEDUP_REMOVED lines=37> */
.L_x_2465:
        /* <DEDUP_REMOVED lines=17> */
.L_x_2466:
[----:B------:R-:W-:Y:S05]  /*10b60*/  BSYNC.RECONVERGENT B1 ;  /* 0x0000000000017941 */ /* 0x000fea0003800200 */
.L_x_2464:
[----:B------:R-:W0:Y:S01]  /*10b70*/  LDCU UR4, c[0x0][0x6b8] ;  /* 0x0000d700ff0477ac */ /* 0x000e220008000800 */
[----:B------:R-:W1:Y:S01]  /*10b80*/  LDC.64 R34, c[0x0][R49+0x450] ;  /* 0x0001140031227b82 */ /* 0x000e620000000a00 */
[----:B------:R-:W-:Y:S01]  /*10b90*/  VIADD R48, R48, 0x8 ;  /* 0x0000000830307836 */ /* 0x000fe20000000000 */
[----:B------:R-:W-:Y:S01]  /*10ba0*/  MOV R32, R54 ;  /* 0x0000003600207202 */ /* 0x000fe20000000f00 */
[----:B0-----:R-:W-:-:S05]  /*10bb0*/  IMAD.U32 R38, RZ, RZ, UR4 ;  /* 0x00000004ff267e24 */ /* 0x001fca000f8e00ff */
[----:B------:R-:W-:Y:S01]  /*10bc0*/  IADD3 R30, PT, PT, R38, -0x1, RZ ;  /* 0xffffffff261e7810 */ /* 0x000fe20007ffe0ff */
[----:B-1----:R-:W-:-:S03]  /*10bd0*/  IMAD.WIDE.U32 R32, R34, R51, R32 ;  /* 0x0000003322207225 */ /* 0x002fc600078e0020 */
[----:B------:R-:W-:Y:S01]  /*10be0*/  LOP3.LUT R39, R30, 0xfffffff8, RZ, 0xc0, !PT ;  /* 0xfffffff81e277812 */ /* 0x000fe200078ec0ff */
[----:B------:R-:W-:-:S03]  /*10bf0*/  IMAD R30, R35, R51, RZ ;  /* 0x00000033231e7224 */ /* 0x000fc600078e02ff */
[----:B------:R-:W-:Y:S01]  /*10c00*/  ISETP.NE.AND P0, PT, R48, R39, PT ;  /* 0x000000273000720c */ /* 0x000fe20003f05270 */
[----:B------:R-:W-:-:S04]  /*10c10*/  IMAD R41, R34, R41, R30 ;  /* 0x0000002922297224 */ /* 0x000fc800078e021e */
[----:B------:R-:W-:-:S08]  /*10c20*/  IMAD.IADD R33, R33, 0x1, R41 ;  /* 0x0000000121217824 */ /* 0x000fd000078e0229 */
[----:B------:R-:W-:Y:S05]  /*10c30*/  @P0 BRA `(.L_x_2467) ;  /* 0xffffffe400080947 */ /* 0x000fea000383ffff */
.L_x_2442:
        /* <DEDUP_REMOVED lines=39> */
.L_x_2473:
        /* <DEDUP_REMOVED lines=12> */
.L_x_2474:
[----:B------:R-:W-:Y:S05]  /*10f70*/  BSYNC.RECONVERGENT B3 ;  /* 0x0000000000037941 */ /* 0x000fea0003800200 */
.L_x_2472:
        /* <DEDUP_REMOVED lines=37> */
.L_x_2476:
        /* <DEDUP_REMOVED lines=16> */
.L_x_2477:
[----:B------:R-:W-:Y:S05]  /*112d0*/  BSYNC.RECONVERGENT B3 ;  /* 0x0000000000037941 */ /* 0x000fea0003800200 */
.L_x_2475:
        /* <DEDUP_REMOVED lines=38> */
.L_x_2479:
        /* <DEDUP_REMOVED lines=17> */
.L_x_2480:
[----:B------:R-:W-:Y:S05]  /*11650*/  BSYNC.RECONVERGENT B3 ;  /* 0x0000000000037941 */ /* 0x000fea0003800200 */
.L_x_2478:
        /* <DEDUP_REMOVED lines=37> */
.L_x_2482:
        /* <DEDUP_REMOVED lines=17> */
.L_x_2483:
[----:B------:R-:W-:Y:S05]  /*119c0*/  BSYNC.RECONVERGENT B3 ;  /* 0x0000000000037941 */ /* 0x000fea0003800200 */
.L_x_2481:
[----:B------:R-:W0:Y:S01]  /*119d0*/  LDC.64 R34, c[0x0][R49+0x450] ;  /* 0x0001140031227b82 */ /* 0x000e220000000a00 */
[----:B------:R-:W-:Y:S02]  /*119e0*/  IMAD.MOV.U32 R32, RZ, RZ, R54 ;  /* 0x000000ffff207224 */ /* 0x000fe400078e0036 */
[-C--:B0-----:R-:W-:Y:S02]  /*119f0*/  IMAD R30, R35, R51.reuse, RZ ;  /* 0x00000033231e7224 */ /* 0x081fe400078e02ff */
[----:B------:R-:W-:-:S04]  /*11a00*/  IMAD.WIDE.U32 R32, R34, R51, R32 ;  /* 0x0000003322207225 */ /* 0x000fc800078e0020 */
[----:B------:R-:W-:-:S05]  /*11a10*/  IMAD R41, R34, R41, R30 ;  /* 0x0000002922297224 */ /* 0x000fca00078e021e */
[----:B------:R-:W-:-:S07]  /*11a20*/  IADD3 R33, PT, PT, R33, R41, RZ ;  /* 0x0000002921217210 */ /* 0x000fce0007ffe0ff */
.L_x_2471:
[----:B------:R-:W-:Y:S05]  /*11a30*/  BSYNC.RECONVERGENT B2 ;  /* 0x0000000000027941 */ /* 0x000fea0003800200 */
.L_x_2470:
        /* <DEDUP_REMOVED lines=36> */
.L_x_2487:
[----:B0-----:R-:W-:Y:S01]  /*11c80*/  MOV R34, R50 ;  /* 0x0000003200227202 */ /* 0x001fe20000000f00 */
[----:B------:R-:W-:Y:S01]  /*11c90*/  IMAD.MOV.U32 R35, RZ, RZ, R51 ;  /* 0x000000ffff237224 */ /* 0x000fe200078e0033 */
[----:B------:R-:W-:-:S07]  /*11ca0*/  MOV R30, 0x11cc0 ;  /* 0x00011cc0001e7802 */ /* 0x000fce0000000f00 */
[----:B-----5:R-:W-:Y:S05]  /*11cb0*/  CALL.REL.NOINC `($__internal_31_$__cuda_sm20_div_u64) ;  /* 0x000000c400007944 */ /* 0x020fea0003c00000 */
        /* <DEDUP_REMOVED lines=8> */
.L_x_2488:
[----:B------:R-:W-:Y:S05]  /*11d40*/  BSYNC.RECONVERGENT B3 ;  /* 0x0000000000037941 */ /* 0x000fea0003800200 */
.L_x_2486:
[----:B------:R-:W-:Y:S01]  /*11d50*/  IADD3 R31, PT, PT, R31, -0x2, RZ ;  /* 0xfffffffe1f1f7810 */ /* 0x000fe20007ffe0ff */
[----:B------:R-:W-:Y:S01]  /*11d60*/  UMOV UR4, 0x1a0 ;  /* 0x000001a000047882 */ /* 0x000fe20000000000 */
[----:B------:R-:W0:Y:S01]  /*11d70*/  LDC.64 R34, c[0x0][R48+0x450] ;  /* 0x0001140030227b82 */ /* 0x000e220000000a00 */
[----:B------:R-:W-:Y:S01]  /*11d80*/  BSSY.RECONVERGENT B3, `(.L_x_2489) ;  /* 0x0000032000037945 */ /* 0x000fe20003800200 */
[----:B------:R-:W-:-:S06]  /*11d90*/  LEA R49, R31, UR4, 0x3 ;  /* 0x000000041f317c11 */ /* 0x000fcc000f8e18ff */
        /* <DEDUP_REMOVED lines=31> */
.L_x_2490:
        /* <DEDUP_REMOVED lines=17> */
.L_x_2491:
[----:B------:R-:W-:Y:S05]  /*120a0*/  BSYNC.RECONVERGENT B3 ;  /* 0x0000000000037941 */ /* 0x000fea0003800200 */
.L_x_2489:
[----:B------:R-:W0:Y:S01]  /*120b0*/  LDC.64 R34, c[0x0][R49+0x450] ;  /* 0x0001140031227b82 */ /* 0x000e220000000a00 */
[----:B------:R-:W-:Y:S02]  /*120c0*/  IMAD.MOV.U32 R32, RZ, RZ, R54 ;  /* 0x000000ffff207224 */ /* 0x000fe400078e0036 */
[-C--:B0-----:R-:W-:Y:S02]  /*120d0*/  IMAD R30, R35, R51.reuse, RZ ;  /* 0x00000033231e7224 */ /* 0x081fe400078e02ff */
[----:B------:R-:W-:-:S04]  /*120e0*/  IMAD.WIDE.U32 R32, R34, R51, R32 ;  /* 0x0000003322207225 */ /* 0x000fc800078e0020 */
[----:B------:R-:W-:-:S05]  /*120f0*/  IMAD R41, R34, R41, R30 ;  /* 0x0000002922297224 */ /* 0x000fca00078e021e */
[----:B------:R-:W-:-:S07]  /*12100*/  IADD3 R33, PT, PT, R33, R41, RZ ;  /* 0x0000002921217210 */ /* 0x000fce0007ffe0ff */
.L_x_2485:
[----:B------:R-:W-:Y:S05]  /*12110*/  BSYNC.RECONVERGENT B2 ;  /* 0x0000000000027941 */ /* 0x000fea0003800200 */
.L_x_2484:
[----:B------:R-:W1:Y:S02]  /*12120*/  LDCU UR4, c[0x0][0x6b8] ;  /* 0x0000d700ff0477ac */ /* 0x000e640008000800 */
[----:B-1----:R-:W-:-:S04]  /*12130*/  ULOP3.LUT UR4, UR4, 0x1, URZ, 0xc0, !UPT ;  /* 0x0000000104047892 */ /* 0x002fc8000f8ec0ff */
[----:B------:R-:W-:-:S09]  /*12140*/  UISETP.NE.U32.AND UP0, UPT, UR4, 0x1, UPT ;  /* 0x000000010400788c */ /* 0x000fd2000bf05070 */
[----:B------:R-:W-:Y:S05]  /*12150*/  BRA.U !UP0, `(.L_x_2469) ;  /* 0x0000000108c87547 */ /* 0x000fea000b800000 */
        /* <DEDUP_REMOVED lines=32> */
.L_x_2493:
        /* <DEDUP_REMOVED lines=12> */
.L_x_2494:
[----:B------:R-:W-:Y:S05]  /*12420*/  BSYNC.RECONVERGENT B2 ;  /* 0x0000000000027941 */ /* 0x000fea0003800200 */
.L_x_2492:
[----:B------:R-:W0:Y:S02]  /*12430*/  LDC.64 R30, c[0x0][R31+0x450] ;  /* 0x000114001f1e7b82 */ /* 0x000e240000000a00 */
[-C--:B0-----:R-:W-:Y:S02]  /*12440*/  IMAD R35, R31, R34.reuse, RZ ;  /* 0x000000221f237224 */ /* 0x081fe400078e02ff */
[----:B------:R-:W-:-:S04]  /*12450*/  IMAD.WIDE.U32 R32, R30, R34, R32 ;  /* 0x000000221e207225 */ /* 0x000fc800078e0020 */
[----:B------:R-:W-:-:S04]  /*12460*/  IMAD R35, R30, R41, R35 ;  /* 0x000000291e237224 */ /* 0x000fc800078e0223 */
[----:B------:R-:W-:-:S07]  /*12470*/  IMAD.IADD R33, R33, 0x1, R35 ;  /* 0x0000000121217824 */ /* 0x000fce00078e0223 */
.L_x_2469:
[----:B------:R-:W-:Y:S05]  /*12480*/  BSYNC.RECONVERGENT B1 ;  /* 0x0000000000017941 */ /* 0x000fea0003800200 */
.L_x_2468:
[----:B------:R-:W1:Y:S01]  /*12490*/  LDCU.64 UR4, c[0x0][0x868] ;  /* 0x00010d00ff0477ac */ /* 0x000e620008000a00 */
[----:B------:R-:W-:Y:S01]  /*124a0*/  I2FP.F32.U32 R14, R14 ;  /* 0x0000000e000e7245 */ /* 0x000fe20000201000 */
[----:B------:R-:W-:Y:S01]  /*124b0*/  HFMA2 R31, -RZ, RZ, 0.1171875, 0 ;  /* 0x2f800000ff1f7431 */ /* 0x000fe200000001ff */
[----:B------:R-:W2:Y:S04]  /*124c0*/  LDCU.64 UR8, c[0x0][0x520] ;  /* 0x0000a400ff0877ac */ /* 0x000ea80008000a00 */
[----:B------:R-:W-:Y:S01]  /*124d0*/  FFMA.FTZ R14, R14, R31, 1.1641532182693481445e-10 ;  /* 0x2f0000000e0e7423 */ /* 0x000fe2000001001f */
[----:B------:R-:W3:Y:S03]  /*124e0*/  LDCU.64 UR10, c[0x0][0x6c0] ;  /* 0x0000d800ff0a77ac */ /* 0x000ee60008000a00 */
[----:B------:R-:W-:-:S04]  /*124f0*/  FMUL.FTZ R14, R14, 1 ;  /* 0x3f8000000e0e7820 */ /* 0x000fc80000410000 */
[----:B------:R-:W1:-:S15]  /*12500*/  F2F.F64.F32 R30, R14 ;  /* 0x0000000e001e7310 */ /* 0x000e5e0000201800 */
[----:B------:R-:W-:-:S15]  /*12510*/  NOP ;  /* 0x0000000000007918 */ /* 0x000fde0000000000 */
[----:B------:R-:W-:-:S15]  /*12520*/  NOP ;  /* 0x0000000000007918 */ /* 0x000fde0000000000 */
[----:B------:R-:W-:-:S15]  /*12530*/  NOP ;  /* 0x0000000000007918 */ /* 0x000fde0000000000 */
[----:B------:R-:W-:-:S04]  /*12540*/  NOP ;  /* 0x0000000000007918 */ /* 0x000fc80000000000 */
[----:B-1----:R-:W1:Y:S01]  /*12550*/  DSETP.GEU.AND P0, PT, R30, UR4, PT ;  /* 0x000000041e007e2a */ /* 0x002e62000bf0e000 */
[----:B------:R-:W0:Y:S01]  /*12560*/  LDCU.64 UR4, c[0x0][0x5f0] ;  /* 0x0000be00ff0477ac */ /* 0x000e220008000a00 */
[----:B-1----:R-:W-:Y:S01]  /*12570*/  FSEL R14, RZ, 1, P0 ;  /* 0x3f800000ff0e7808 */ /* 0x002fe20000000000 */
[----:B------:R-:W-:Y:S01]  /*12580*/  IMAD.MOV.U32 R30, RZ, RZ, RZ ;  /* 0x000000ffff1e7224 */ /* 0x000fe200078e00ff */
[----:B------:R-:W-:Y:S01]  /*12590*/  FSEL R31, RZ, 1.875, P0 ;  /* 0x3ff00000ff1f7808 */ /* 0x000fe20000000000 */
[----:B0-----:R-:W-:Y:S02]  /*125a0*/  IMAD R35, R37, UR4, RZ ;  /* 0x0000000425237c24 */ /* 0x001fe4000f8e02ff */
[----:B------:R-:W-:-:S04]  /*125b0*/  IMAD.WIDE.U32 R32, R36, UR4, R32 ;  /* 0x0000000424207c25 */ /* 0x000fc8000f8e0020 */
[----:B------:R-:W-:Y:S01]  /*125c0*/  IMAD R35, R36, UR5, R35 ;  /* 0x0000000524237c24 */ /* 0x000fe2000f8e0223 */
[C---:B--2---:R-:W-:Y:S02]  /*125d0*/  LEA R34, P0, R32.reuse, UR8, 0x3 ;  /* 0x0000000820227c11 */ /* 0x044fe4000f8018ff */
[----:B---3--:R-:W-:Y:S02]  /*125e0*/  IADD3 R36, P1, PT, R32, UR10, RZ ;  /* 0x0000000a20247c10 */ /* 0x008fe4000ff3e0ff */
[----:B------:R-:W-:-:S04]  /*125f0*/  IADD3 R33, PT, PT, R33, R35, RZ ;  /* 0x0000002321217210 */ /* 0x000fc80007ffe0ff */
[----:B------:R-:W-:Y:S02]  /*12600*/  LEA.HI.X R35, R32, UR9, R33, 0x3, P0 ;  /* 0x0000000920237c11 */ /* 0x000fe400080f1c21 */
[----:B------:R-:W-:Y:S01]  /*12610*/  IADD3.X R37, PT, PT, R33, UR11, RZ, P1, !PT ;  /* 0x0000000b21257c10 */ /* 0x000fe20008ffe4ff */
[----:B------:R-:W0:-:S15]  /*12620*/  F2I.FTZ.U32.TRUNC.NTZ R39, R14 ;  /* 0x0000000e00277305 */ /* 0x000e1e000021f000 */
[----:B------:R-:W-:-:S15]  /*12630*/  NOP ;  /* 0x0000000000007918 */ /* 0x000fde0000000000 */
[----:B------:R-:W-:-:S11]  /*12640*/  NOP ;  /* 0x0000000000007918 */ /* 0x000fd60000000000 */
[----:B-----5:R-:W1:-:S15]  /*12650*/  DMUL R30, R22, R30 ;  /* 0x0000001e161e7228 */ /* 0x020e5e0000000000 */
[----:B------:R-:W-:-:S15]  /*12660*/  NOP ;  /* 0x0000000000007918 */ /* 0x000fde0000000000 */
[----:B------:R-:W-:-:S15]  /*12670*/  NOP ;  /* 0x0000000000007918 */ /* 0x000fde0000000000 */
[----:B------:R-:W-:-:S15]  /*12680*/  NOP ;  /* 0x0000000000007918 */ /* 0x000fde0000000000 */
[----:B------:R-:W-:-:S04]  /*12690*/  NOP ;  /* 0x0000000000007918 */ /* 0x000fc80000000000 */
[----:B-1----:R-:W1:Y:S02]  /*126a0*/  DMUL R30, R30, R18 ;  /* 0x000000121e1e7228 */ /* 0x002e640000000000 */
[----:B-1----:R4:W-:Y:S04]  /*126b0*/  STG.E.64 desc[UR6][R34.64], R30 ;  /* 0x0000001e22007986 */ /* 0x0029e8000c101b06 */
[----:B0-----:R4:W-:Y:S02]  /*126c0*/  STG.E.U8 desc[UR6][R36.64], R39 ;  /* 0x0000002724007986 */ /* 0x0019e4000c101106 */
.L_x_2441:
[----:B------:R-:W-:Y:S05]  /*126d0*/  BSYNC.RECONVERGENT B0 ;  /* 0x0000000000007941 */ /* 0x000fea0003800200 */
.L_x_2440:
[----:B-1-3--:R-:W4:Y:S01]  /*126e0*/  LDC R33, c[0x0][0x360] ;  /* 0x0000d800ff217b82 */ /* 0x00af220000000800 */
[----:B------:R-:W4:Y:S01]  /*126f0*/  LDCU UR4, c[0x0][0x370] ;  /* 0x00006e00ff0477ac */ /* 0x000f220008000800 */
[----:B------:R-:W-:Y:S01]  /*12700*/  BSSY.RECONVERGENT B0, `(.L_x_2495) ;  /* 0x0000382000007945 */ /* 0x000fe20003800200 */
[----:B------:R-:W1:Y:S01]  /*12710*/  LDCU.64 UR8, c[0x0][0x860] ;  /* 0x00010c00ff0877ac */ /* 0x000e620008000a00 */
[----:B----4-:R-:W-:-:S05]  /*12720*/  IMAD R36, R33, UR4, RZ ;  /* 0x0000000421247c24 */ /* 0x010fca000f8e02ff */
[----:B------:R-:W-:-:S04]  /*12730*/  IADD3 R36, P1, PT, R36, R3, RZ ;  /* 0x0000000324247210 */ /* 0x000fc80007f3e0ff */
[----:B-1----:R-:W-:Y:S01]  /*12740*/  ISETP.GE.U32.AND P0, PT, R36, UR8, PT ;  /* 0x0000000824007c0c */ /* 0x002fe2000bf06070 */
[----:B------:R-:W-:-:S05]  /*12750*/  IMAD.X R37, RZ, RZ, R7, P1 ;  /* 0x000000ffff257224 */ /* 0x000fca00008e0607 */
[----:B------:R-:W-:-:S13]  /*12760*/  ISETP.GE.U32.AND.EX P0, PT, R37, UR9, PT, P0 ;  /* 0x0000000925007c0c */ /* 0x000fda000bf06100 */
[----:B------:R-:W-:Y:S05]  /*12770*/  @P0 BRA `(.L_x_2496) ;  /* 0x0000003400e80947 */ /* 0x000fea0003800000 */
[----:B------:R-:W1:Y:S01]  /*12780*/  LDCU UR5, c[0x0][0x6b8] ;  /* 0x0000d700ff0577ac */ /* 0x000e620008000800 */
[----:B------:R-:W-:Y:S02]  /*12790*/  HFMA2 R32, -RZ, RZ, 0, 0 ;  /* 0x00000000ff207431 */ /* 0x000fe400000001ff */
[----:B--2---:R-:W-:Y:S01]  /*127a0*/  IMAD.MOV.U32 R31, RZ, RZ, RZ ;  /* 0x000000ffff1f7224 */ /* 0x004fe200078e00ff */
[----:B------:R-:W2:Y:S01]  /*127b0*/  LDCU UR4, c[0x0][0x6b8] ;  /* 0x0000d700ff0477ac */ /* 0x000ea20008000800 */
[----:B-1----:R-:W-:-:S05]  /*127c0*/  MOV R38, UR5 ;  /* 0x0000000500267c02 */ /* 0x002fca0008000f00 */
[----:B------:R-:W-:-:S05]  /*127d0*/  VIADD R14, R38, 0xfffffffe ;  /* 0xfffffffe260e7836 */ /* 0x000fca0000000000 */
[----:B------:R-:W-:Y:S02]  /*127e0*/  ISETP.GE.U32.AND P0, PT, R14, 0x7, PT ;  /* 0x000000070e00780c */ /* 0x000fe40003f06070 */
[----:B--2---:R-:W-:-:S11]  /*127f0*/  MOV R14, UR4 ;  /* 0x00000004000e7c02 */ /* 0x004fd60008000f00 */
[----:B------:R-:W-:Y:S05]  /*12800*/  @!P0 BRA `(.L_x_2497) ;  /* 0x0000001c000c8947 */ /* 0x000fea0003800000 */
[----:B------:R-:W-:-:S07]  /*12810*/  IMAD.MOV.U32 R48, RZ, RZ, RZ ;  /* 0x000000ffff307224 */ /* 0x000fce00078e00ff */
.L_x_2522:
        /* <DEDUP_REMOVED lines=31> */
.L_x_2499:
[----:B0-----:R-:W-:Y:S01]  /*12a10*/  IMAD.MOV.U32 R34, RZ, RZ, R50 ;  /* 0x000000ffff227224 */ /* 0x001fe200078e0032 */
[----:B------:R-:W-:Y:S02]  /*12a20*/  MOV R35, R51 ;  /* 0x0000003300237202 */ /* 0x000fe40000000f00 */
[----:B------:R-:W-:-:S07]  /*12a30*/  MOV R30, 0x12a50 ;  /* 0x00012a50001e7802 */ /* 0x000fce0000000f00 */
[----:B-----5:R-:W-:Y:S05]  /*12a40*/  CALL.REL.NOINC `($__internal_31_$__cuda_sm20_div_u64) ;  /* 0x000000b4009c7944 */ /* 0x020fea0003c00000 */
[-C--:B------:R-:W-:Y:S01]  /*12a50*/  IADD3 R41, P0, PT, RZ, -R38.reuse, RZ ;  /* 0x80000026ff297210 */ /* 0x080fe20007f1e0ff */
[----:B------:R-:W-:Y:S01]  /*12a60*/  IMAD.MOV.U32 R57, RZ, RZ, R39 ;  /* 0x000000ffff397224 */ /* 0x000fe200078e0027 */
[----:B------:R-:W-:-:S03]  /*12a70*/  MOV R56, R38 ;  /* 0x0000002600387202 */ /* 0x000fc60000000f00 */
[----:B------:R-:W-:Y:S02]  /*12a80*/  IMAD.X R35, RZ, RZ, ~R39, P0 ;  /* 0x000000ffff237224 */ /* 0x000fe400000e0e27 */
[----:B------:R-:W-:-:S04]  /*12a90*/  IMAD.WIDE.U32 R36, R50, R41, R36 ;  /* 0x0000002932247225 */ /* 0x000fc800078e0024 */
[----:B------:R-:W-:-:S04]  /*12aa0*/  IMAD R35, R35, R50, RZ ;  /* 0x0000003223237224 */ /* 0x000fc800078e02ff */
[----:B------:R-:W-:Y:S01]  /*12ab0*/  IMAD R35, R51, R41, R35 ;  /* 0x0000002933237224 */ /* 0x000fe200078e0223 */
[----:B------:R-:W-:-:S03]  /*12ac0*/  MOV R51, R36 ;  /* 0x0000002400337202 */ /* 0x000fc60000000f00 */
[----:B------:R-:W-:-:S07]  /*12ad0*/  IMAD.IADD R37, R37, 0x1, R35 ;  /* 0x0000000125257824 */ /* 0x000fce00078e0223 */
.L_x_2500:
[----:B------:R-:W-:Y:S05]  /*12ae0*/  BSYNC.RECONVERGENT B1 ;  /* 0x0000000000017941 */ /* 0x000fea0003800200 */
.L_x_2498:
        /* <DEDUP_REMOVED lines=38> */
.L_x_2502:
        /* <DEDUP_REMOVED lines=17> */
.L_x_2503:
[----:B------:R-:W-:Y:S05]  /*12e60*/  BSYNC.RECONVERGENT B1 ;  /* 0x0000000000017941 */ /* 0x000fea0003800200 */
.L_x_2501:
        /* <DEDUP_REMOVED lines=38> */
.L_x_2505:
        /* <DEDUP_REMOVED lines=12> */
[----:B------:R-:W-:Y:S02]  /*13190*/  MOV R57, R34 ;  /* 0x0000002200397202 */ /* 0x000fe40000000f00 */
[----:B------:R-:W-:Y:S01]  /*131a0*/  MOV R52, R38 ;  /* 0x0000002600347202 */ /* 0x000fe20000000f00 */
[----:B------:R-:W-:Y:S02]  /*131b0*/  IMAD R37, R53, R41, R37 ;  /* 0x0000002935257224 */ /* 0x000fe400078e0225 */
[----:B------:R-:W-:Y:S02]  /*131c0*/  IMAD.MOV.U32 R53, RZ, RZ, R39 ;  /* 0x000000ffff357224 */ /* 0x000fe400078e0027 */
[----:B------:R-:W-:-:S07]  /*131d0*/  IMAD.IADD R37, R35, 0x1, R37 ;  /* 0x0000000123257824 */ /* 0x000fce00078e0225 */
.L_x_2506:
[----:B------:R-:W-:Y:S05]  /*131e0*/  BSYNC.RECONVERGENT B1 ;  /* 0x0000000000017941 */ /* 0x000fea0003800200 */
.L_x_2504:
        /* <DEDUP_REMOVED lines=38> */
.L_x_2508:
        /* <DEDUP_REMOVED lines=17> */
.L_x_2509:
[----:B------:R-:W-:Y:S05]  /*13560*/  BSYNC.RECONVERGENT B1 ;  /* 0x0000000000017941 */ /* 0x000fea0003800200 */
.L_x_2507:
        /* <DEDUP_REMOVED lines=38> */
.L_x_2511:
        /* <DEDUP_REMOVED lines=17> */
.L_x_2512:
[----:B------:R-:W-:Y:S05]  /*138e0*/  BSYNC.RECONVERGENT B1 ;  /* 0x0000000000017941 */ /* 0x000fea0003800200 */
.L_x_2510:
        /* <DEDUP_REMOVED lines=38> */
.L_x_2514:
        /* <DEDUP_REMOVED lines=17> */
.L_x_2515:
[----:B------:R-:W-:Y:S05]  /*13c60*/  BSYNC.RECONVERGENT B1 ;  /* 0x0000000000017941 */ /* 0x000fea0003800200 */
.L_x_2513:
        /* <DEDUP_REMOVED lines=38> */
.L_x_2517:
        /* <DEDUP_REMOVED lines=17> */
.L_x_2518:
[----:B------:R-:W-:Y:S05]  /*13fe0*/  BSYNC.RECONVERGENT B1 ;  /* 0x0000000000017941 */ /* 0x000fea0003800200 */
.L_x_2516:
        /* <DEDUP_REMOVED lines=37> */
.L_x_2520:
        /* <DEDUP_REMOVED lines=17> */
.L_x_2521:
[----:B------:R-:W-:Y:S05]  /*14350*/  BSYNC.RECONVERGENT B1 ;  /* 0x0000000000017941 */ /* 0x000fea0003800200 */
.L_x_2519:
[----:B------:R-:W0:Y:S01]  /*14360*/  LDCU UR4, c[0x0][0x6b8] ;  /* 0x0000d700ff0477ac */ /* 0x000e220008000800 */
[----:B------:R-:W1:Y:S01]  /*14370*/  LDC.64 R34, c[0x0][R49+0x450] ;  /* 0x0001140031227b82 */ /* 0x000e620000000a00 */
[----:B------:R-:W-:Y:S02]  /*14380*/  IADD3 R48, PT, PT, R48, 0x8, RZ ;  /* 0x0000000830307810 */ /* 0x000fe40007ffe0ff */
[----:B0-----:R-:W-:-:S05]  /*14390*/  MOV R38, UR4 ;  /* 0x0000000400267c02 */ /* 0x001fca0008000f00 */
[----:B------:R-:W-:Y:S02]  /*143a0*/  VIADD R30, R38, 0xffffffff ;  /* 0xffffffff261e7836 */ /* 0x000fe40000000000 */
[----:B-1----:R-:W-:-:S03]  /*143b0*/  IMAD R32, R35, R51, RZ ;  /* 0x0000003323207224 */ /* 0x002fc600078e02ff */
[----:B------:R-:W-:Y:S01]  /*143c0*/  LOP3.LUT R39, R30, 0xfffffff8, RZ, 0xc0, !PT ;  /* 0xfffffff81e277812 */ /* 0x000fe200078ec0ff */
[----:B------:R-:W-:Y:S02]  /*143d0*/  IMAD.MOV.U32 R30, RZ, RZ, R54 ;  /* 0x000000ffff1e7224 */ /* 0x000fe400078e0036 */
[----:B------:R-:W-:Y:S01]  /*143e0*/  IMAD R41, R34, R41, R32 ;  /* 0x0000002922297224 */ /* 0x000fe200078e0220 */
[----:B------:R-:W-:Y:S01]  /*143f0*/  ISETP.NE.AND P0, PT, R48, R39, PT ;  /* 0x000000273000720c */ /* 0x000fe20003f05270 */
[----:B------:R-:W-:-:S04]  /*14400*/  IMAD.WIDE.U32 R30, R34, R51, R30 ;  /* 0x00000033221e7225 */ /* 0x000fc800078e001e */
[----:B------:R-:W-:Y:S01]  /*14410*/  IMAD.IADD R31, R31, 0x1, R41 ;  /* 0x000000011f1f7824 */ /* 0x000fe200078e0229 */
[----:B------:R-:W-:-:S07]  /*14420*/  MOV R32, R30 ;  /* 0x0000001e00207202 */ /* 0x000fce0000000f00 */
[----:B------:R-:W-:Y:S05]  /*14430*/  @P0 BRA `(.L_x_2522) ;  /* 0xffffffe000f80947 */ /* 0x000fea000383ffff */
.L_x_2497:
        /* <DEDUP_REMOVED lines=37> */
.L_x_2526:
        /* <DEDUP_REMOVED lines=13> */
.L_x_2527:
[----:B------:R-:W-:Y:S05]  /*14760*/  BSYNC.RECONVERGENT B1 ;  /* 0x0000000000017941 */ /* 0x000fea0003800200 */
.L_x_2525:
        /* <DEDUP_REMOVED lines=38> */
.L_x_2529:
        /* <DEDUP_REMOVED lines=17> */
.L_x_2530:
[----:B------:R-:W-:Y:S05]  /*14ae0*/  BSYNC.RECONVERGENT B1 ;  /* 0x0000000000017941 */ /* 0x000fea0003800200 */
.L_x_2528:
        /* <DEDUP_REMOVED lines=38> */
.L_x_2532:
        /* <DEDUP_REMOVED lines=17> */
.L_x_2533:
[----:B------:R-:W-:Y:S05]  /*14e60*/  BSYNC.RECONVERGENT B1 ;  /* 0x0000000000017941 */ /* 0x000fea0003800200 */
.L_x_2531:
        /* <DEDUP_REMOVED lines=37> */
.L_x_2535:
        /* <DEDUP_REMOVED lines=17> */
.L_x_2536:
[----:B------:R-:W-:Y:S05]  /*151d0*/  BSYNC.RECONVERGENT B1 ;  /* 0x0000000000017941 */ /* 0x000fea0003800200 */
.L_x_2534:
[----:B------:R-:W0:Y:S01]  /*151e0*/  LDC.64 R34, c[0x0][R49+0x450] ;  /* 0x0001140031227b82 */ /* 0x000e220000000a00 */
[----:B------:R-:W-:Y:S01]  /*151f0*/  MOV R30, R54 ;  /* 0x00000036001e7202 */ /* 0x000fe20000000f00 */
[----:B0-----:R-:W-:-:S04]  /*15200*/  IMAD R32, R35, R51, RZ ;  /* 0x0000003323207224 */ /* 0x001fc800078e02ff */
[----:B------:R-:W-:-:S04]  /*15210*/  IMAD.WIDE.U32 R30, R34, R51, R30 ;  /* 0x00000033221e7225 */ /* 0x000fc800078e001e */
[----:B------:R-:W-:Y:S02]  /*15220*/  IMAD R41, R34, R41, R32 ;  /* 0x0000002922297224 */ /* 0x000fe400078e0220 */
[----:B------:R-:W-:-:S03]  /*15230*/  IMAD.MOV.U32 R32, RZ, RZ, R30 ;  /* 0x000000ffff207224 */ /* 0x000fc600078e001e */
[----:B------:R-:W-:-:S07]  /*15240*/  IADD3 R31, PT, PT, R31, R41, RZ ;  /* 0x000000291f1f7210 */ /* 0x000fce0007ffe0ff */
.L_x_2524:
        /* <DEDUP_REMOVED lines=35> */
.L_x_2539:
[----:B0-----:R-:W-:Y:S01]  /*15480*/  MOV R34, R50 ;  /* 0x0000003200227202 */ /* 0x001fe20000000f00 */
[----:B------:R-:W-:Y:S01]  /*15490*/  IMAD.MOV.U32 R35, RZ, RZ, R51 ;  /* 0x000000ffff237224 */ /* 0x000fe200078e0033 */
[----:B------:R-:W-:-:S07]  /*154a0*/  MOV R30, 0x154c0 ;  /* 0x000154c0001e7802 */ /* 0x000fce0000000f00 */
[----:B-----5:R-:W-:Y:S05]  /*154b0*/  CALL.REL.NOINC `($__internal_31_$__cuda_sm20_div_u64) ;  /* 0x0000008c00007944 */ /* 0x020fea0003c00000 */
[----:B------:R-:W-:Y:S01]  /*154c0*/  IADD3 R41, P0, PT, RZ, -R38, RZ ;  /* 0x80000026ff297210 */ /* 0x000fe20007f1e0ff */
[----:B------:R-:W-:Y:S01]  /*154d0*/  IMAD.MOV.U32 R52, RZ, RZ, R38 ;  /* 0x000000ffff347224 */ /* 0x000fe200078e0026 */
[-C--:B------:R-:W-:Y:S02]  /*154e0*/  MOV R53, R39.reuse ;  /* 0x0000002700357202 */ /* 0x080fe40000000f00 */
[----:B------:R-:W-:Y:S01]  /*154f0*/  IADD3.X R35, PT, PT, RZ, ~R39, RZ, P0, !PT ;  /* 0x80000027ff237210 */ /* 0x000fe200007fe4ff */
[----:B------:R-:W-:-:S04]  /*15500*/  IMAD.WIDE.U32 R36, R50, R41, R36 ;  /* 0x0000002932247225 */ /* 0x000fc800078e0024 */
[----:B------:R-:W-:Y:S02]  /*15510*/  IMAD R35, R35, R50, RZ ;  /* 0x0000003223237224 */ /* 0x000fe400078e02ff */
[----:B------:R-:W-:Y:S02]  /*15520*/  IMAD.MOV.U32 R55, RZ, RZ, R36 ;  /* 0x000000ffff377224 */ /* 0x000fe400078e0024 */
[----:B------:R-:W-:-:S05]  /*15530*/  IMAD R35, R51, R41, R35 ;  /* 0x0000002933237224 */ /* 0x000fca00078e0223 */
[----:B------:R-:W-:-:S07]  /*15540*/  IADD3 R37, PT, PT, R37, R35, RZ ;  /* 0x0000002325257210 */ /* 0x000fce0007ffe0ff */
.L_x_2540:
[----:B------:R-:W-:Y:S05]  /*15550*/  BSYNC.RECONVERGENT B1 ;  /* 0x0000000000017941 */ /* 0x000fea0003800200 */
.L_x_2538:
        /* <DEDUP_REMOVED lines=37> */
.L_x_2542:
        /* <DEDUP_REMOVED lines=17> */
.L_x_2543:
[----:B------:R-:W-:Y:S05]  /*158c0*/  BSYNC.RECONVERGENT B1 ;  /* 0x0000000000017941 */ /* 0x000fea0003800200 */
.L_x_2541:
[----:B------:R-:W0:Y:S01]  /*158d0*/  LDC.64 R34, c[0x0][R49+0x450] ;  /* 0x0001140031227b82 */ /* 0x000e220000000a00 */
[----:B------:R-:W-:Y:S02]  /*158e0*/  IMAD.MOV.U32 R30, RZ, RZ, R54 ;  /* 0x000000ffff1e7224 */ /* 0x000fe400078e0036 */
[-C--:B0-----:R-:W-:Y:S02]  /*158f0*/  IMAD R32, R35, R51.reuse, RZ ;  /* 0x0000003323207224 */ /* 0x081fe400078e02ff */
[----:B------:R-:W-:-:S04]  /*15900*/  IMAD.WIDE.U32 R30, R34, R51, R30 ;  /* 0x00000033221e7225 */ /* 0x000fc800078e001e */
[----:B------:R-:W-:Y:S01]  /*15910*/  IMAD R41, R34, R41, R32 ;  /* 0x0000002922297224 */ /* 0x000fe200078e0220 */
[----:B------:R-:W-:-:S03]  /*15920*/  MOV R32, R30 ;  /* 0x0000001e00207202 */ /* 0x000fc60000000f00 */
[----:B------:R-:W-:-:S07]  /*15930*/  IMAD.IADD R31, R31, 0x1, R41 ;  /* 0x000000011f1f7824 */ /* 0x000fce00078e0229 */
.L_x_2537:
[----:B------:R-:W1:Y:S02]  /*15940*/  LDCU UR4, c[0x0][0x6b8] ;  /* 0x0000d700ff0477ac */ /* 0x000e640008000800 */
[----:B-1----:R-:W-:-:S04]  /*15950*/  ULOP3.LUT UR4, UR4, 0x1, URZ, 0xc0, !UPT ;  /* 0x0000000104047892 */ /* 0x002fc8000f8ec0ff */
[----:B------:R-:W-:-:S09]  /*15960*/  UISETP.NE.U32.AND UP0, UPT, UR4, 0x1, UPT ;  /* 0x000000010400788c */ /* 0x000fd2000bf05070 */
[----:B------:R-:W-:Y:S05]  /*15970*/  BRA.U !UP0, `(.L_x_2523) ;  /* 0x0000000108d47547 */ /* 0x000fea000b800000 */
        /* <DEDUP_REMOVED lines=32> */
.L_x_2545:
[----:B0-----:R-:W-:Y:S01]  /*15b80*/  MOV R34, R48 ;  /* 0x0000003000227202 */ /* 0x001fe20000000f00 */
[----:B------:R-:W-:Y:S01]  /*15b90*/  IMAD.MOV.U32 R35, RZ, RZ, R49 ;  /* 0x000000ffff237224 */ /* 0x000fe200078e0031 */
[----:B------:R-:W-:-:S07]  /*15ba0*/  MOV R30, 0x15bc0 ;  /* 0x00015bc0001e7802 */ /* 0x000fce0000000f00 */
[----:B-----5:R-:W-:Y:S05]  /*15bb0*/  CALL.REL.NOINC `($__internal_31_$__cuda_sm20_div_u64) ;  /* 0x0000008400407944 */ /* 0x020fea0003c00000 */
        /* <DEDUP_REMOVED lines=9> */
.L_x_2546:
[----:B------:R-:W-:Y:S05]  /*15c50*/  BSYNC.RECONVERGENT B1 ;  /* 0x0000000000017941 */ /* 0x000fea0003800200 */
.L_x_2544:
[----:B------:R-:W0:Y:S01]  /*15c60*/  LDC.64 R34, c[0x0][R14+0x450] ;  /* 0x000114000e227b82 */ /* 0x000e220000000a00 */
[----:B------:R-:W-:Y:S02]  /*15c70*/  IMAD.MOV.U32 R30, RZ, RZ, R32 ;  /* 0x000000ffff1e7224 */ /* 0x000fe400078e0020 */
[-C--:B0-----:R-:W-:Y:S02]  /*15c80*/  IMAD R35, R35, R49.reuse, RZ ;  /* 0x0000003123237224 */ /* 0x081fe400078e02ff */
[----:B------:R-:W-:-:S04]  /*15c90*/  IMAD.WIDE.U32 R30, R34, R49, R30 ;  /* 0x00000031221e7225 */ /* 0x000fc800078e001e */
[----:B------:R-:W-:Y:S01]  /*15ca0*/  IMAD R35, R34, R41, R35 ;  /* 0x0000002922237224 */ /* 0x000fe200078e0223 */
[----:B------:R-:W-:-:S03]  /*15cb0*/  MOV R32, R30 ;  /* 0x0000001e00207202 */ /* 0x000fc60000000f00 */
[----:B------:R-:W-:-:S07]  /*15cc0*/  IMAD.IADD R31, R31, 0x1, R35 ;  /* 0x000000011f1f7824 */ /* 0x000fce00078e0223 */
.L_x_2523:
[----:B------:R-:W1:Y:S01]  /*15cd0*/  LDCU.64 UR4, c[0x0][0x868] ;  /* 0x00010d00ff0477ac */ /* 0x000e620008000a00 */
[----:B------:R-:W-:Y:S01]  /*15ce0*/  I2FP.F32.U32 R14, R15 ;  /* 0x0000000f000e7245 */ /* 0x000fe20000201000 */
[----:B------:R-:W-:Y:S01]  /*15cf0*/  HFMA2 R15, -RZ, RZ, 0.1171875, 0 ;  /* 0x2f800000ff0f7431 */ /* 0x000fe200000001ff */
[----:B------:R-:W-:Y:S01]  /*15d00*/  MOV R30, R32 ;  /* 0x00000020001e7202 */ /* 0x000fe20000000f00 */
[----:B------:R-:W2:Y:S03]  /*15d10*/  LDCU.64 UR8, c[0x0][0x520] ;  /* 0x0000a400ff0877ac */ /* 0x000ea60008000a00 */
[----:B------:R-:W-:Y:S01]  /*15d20*/  FFMA.FTZ R14, R14, R15, 1.1641532182693481445e-10 ;  /* 0x2f0000000e0e7423 */ /* 0x000fe2000001000f */
[----:B------:R-:W3:Y:S03]  /*15d30*/  LDCU.64 UR10, c[0x0][0x6c0] ;  /* 0x0000d800ff0a77ac */ /* 0x000ee60008000a00 */
[----:B0-----:R-:W-:-:S04]  /*15d40*/  FMUL.FTZ R34, R14, 1 ;  /* 0x3f8000000e227820 */ /* 0x001fc80000410000 */
[----:B------:R-:W1:-:S15]  /*15d50*/  F2F.F64.F32 R14, R34 ;  /* 0x00000022000e7310 */ /* 0x000e5e0000201800 */
[----:B------:R-:W-:-:S15]  /*15d60*/  NOP ;  /* 0x0000000000007918 */ /* 0x000fde0000000000 */
[----:B------:R-:W-:-:S15]  /*15d70*/  NOP ;  /* 0x0000000000007918 */ /* 0x000fde0000000000 */
[----:B------:R-:W-:-:S15]  /*15d80*/  NOP ;  /* 0x0000000000007918 */ /* 0x000fde0000000000 */
[----:B------:R-:W-:-:S04]  /*15d90*/  NOP ;  /* 0x0000000000007918 */ /* 0x000fc80000000000 */
[----:B-1----:R-:W0:Y:S01]  /*15da0*/  DSETP.GEU.AND P0, PT, R14, UR4, PT ;  /* 0x000000040e007e2a */ /* 0x002e22000bf0e000 */
[----:B------:R-:W1:Y:S01]  /*15db0*/  LDCU.64 UR4, c[0x0][0x5f0] ;  /* 0x0000be00ff0477ac */ /* 0x000e620008000a00 */
[----:B0-----:R-:W-:Y:S01]  /*15dc0*/  FSEL R32, RZ, 1, P0 ;  /* 0x3f800000ff207808 */ /* 0x001fe20000000000 */
[----:B------:R-:W-:Y:S01]  /*15dd0*/  IMAD.MOV.U32 R14, RZ, RZ, RZ ;  /* 0x000000ffff0e7224 */ /* 0x000fe200078e00ff */
[----:B------:R-:W-:Y:S01]  /*15de0*/  FSEL R15, RZ, 1.875, P0 ;  /* 0x3ff00000ff0f7808 */ /* 0x000fe20000000000 */
[----:B-1----:R-:W-:Y:S02]  /*15df0*/  IMAD R37, R37, UR4, RZ ;  /* 0x0000000425257c24 */ /* 0x002fe4000f8e02ff */
[----:B------:R-:W-:-:S04]  /*15e00*/  IMAD.WIDE.U32 R30, R36, UR4, R30 ;  /* 0x00000004241e7c25 */ /* 0x000fc8000f8e001e */
[----:B------:R-:W-:Y:S01]  /*15e10*/  IMAD R37, R36, UR5, R37 ;  /* 0x0000000524257c24 */ /* 0x000fe2000f8e0225 */
[C---:B--2---:R-:W-:Y:S02]  /*15e20*/  LEA R34, P0, R30.reuse, UR8, 0x3 ;  /* 0x000000081e227c11 */ /* 0x044fe4000f8018ff */
[----:B---3--:R-:W-:Y:S01]  /*15e30*/  IADD3 R36, P1, PT, R30, UR10, RZ ;  /* 0x0000000a1e247c10 */ /* 0x008fe2000ff3e0ff */
[----:B------:R-:W-:-:S05]  /*15e40*/  IMAD.IADD R31, R31, 0x1, R37 ;  /* 0x000000011f1f7824 */ /* 0x000fca00078e0225 */
        /* <DEDUP_REMOVED lines=13> */
.L_x_2496:
[----:B------:R-:W-:Y:S05]  /*15f20*/  BSYNC.RECONVERGENT B0 ;  /* 0x0000000000007941 */ /* 0x000fea0003800200 */
.L_x_2495:
[----:B------:R-:W3:Y:S01]  /*15f30*/  LDCU UR4, c[0x0][0x370] ;  /* 0x00006e00ff0477ac */ /* 0x000ee20008000800 */
[----:B------:R-:W-:Y:S01]  /*15f40*/  BSSY.RECONVERGENT B0, `(.L_x_2547) ;  /* 0x000037d000007945 */ /* 0x000fe20003800200 */
[----:B------:R-:W4:Y:S01]  /*15f50*/  LDCU.64 UR8, c[0x0][0x860] ;  /* 0x00010c00ff0877ac */ /* 0x000f220008000a00 */
[----:B---3--:R-:W-:-:S05]  /*15f60*/  IMAD R48, R33, UR4, RZ ;  /* 0x0000000421307c24 */ /* 0x008fca000f8e02ff */
[----:B-1----:R-:W-:-:S04]  /*15f70*/  LEA R36, P1, R48, R3, 0x1 ;  /* 0x0000000330247211 */ /* 0x002fc800078208ff */
[----:B----4-:R-:W-:Y:S02]  /*15f80*/  ISETP.GE.U32.AND P0, PT, R36, UR8, PT ;  /* 0x0000000824007c0c */ /* 0x010fe4000bf06070 */
[----:B------:R-:W-:-:S04]  /*15f90*/  IADD3.X R37, PT, PT, RZ, R7, RZ, P1, !PT ;  /* 0x00000007ff257210 */ /* 0x000fc80000ffe4ff */
[----:B------:R-:W-:-:S13]  /*15fa0*/  ISETP.GE.U32.AND.EX P0, PT, R37, UR9, PT, P0 ;  /* 0x0000000925007c0c */ /* 0x000fda000bf06100 */
[----:B------:R-:W-:Y:S05]  /*15fb0*/  @P0 BRA `(.L_x_2548) ;  /* 0x0000003400d40947 */ /* 0x000fea0003800000 */
[----:B------:R-:W1:Y:S01]  /*15fc0*/  LDCU UR5, c[0x0][0x6b8] ;  /* 0x0000d700ff0577ac */ /* 0x000e620008000800 */
[----:B--2---:R-:W-:Y:S02]  /*15fd0*/  HFMA2 R31, -RZ, RZ, 0, 0 ;  /* 0x00000000ff1f7431 */ /* 0x004fe400000001ff */
[----:B------:R-:W-:Y:S01]  /*15fe0*/  IMAD.MOV.U32 R32, RZ, RZ, RZ ;  /* 0x000000ffff207224 */ /* 0x000fe200078e00ff */
[----:B------:R-:W2:Y:S01]  /*15ff0*/  LDCU UR4, c[0x0][0x6b8] ;  /* 0x0000d700ff0477ac */ /* 0x000ea20008000800 */
[----:B-1----:R-:W-:Y:S02]  /*16000*/  IMAD.U32 R38, RZ, RZ, UR5 ;  /* 0x00000005ff267e24 */ /* 0x002fe4000f8e00ff */
[----:B--2---:R-:W-:-:S03]  /*16010*/  IMAD.U32 R33, RZ, RZ, UR4 ;  /* 0x00000004ff217e24 */ /* 0x004fc6000f8e00ff */
[----:B------:R-:W-:-:S04]  /*16020*/  IADD3 R14, PT, PT, R38, -0x2, RZ ;  /* 0xfffffffe260e7810 */ /* 0x000fc80007ffe0ff */
[----:B------:R-:W-:-:S13]  /*16030*/  ISETP.GE.U32.AND P0, PT, R14, 0x7, PT ;  /* 0x000000070e00780c */ /* 0x000fda0003f06070 */
[----:B------:R-:W-:Y:S05]  /*16040*/  @!P0 BRA `(.L_x_2549) ;  /* 0x0000001c000c8947 */ /* 0x000fea0003800000 */
[----:B------:R-:W-:-:S07]  /*16050*/  MOV R15, RZ ;  /* 0x000000ff000f7202 */ /* 0x000fce0000000f00 */
.L_x_2574:
        /* <DEDUP_REMOVED lines=31> */
.L_x_2551:
        /* <DEDUP_REMOVED lines=13> */
.L_x_2552:
[----:B------:R-:W-:Y:S05]  /*16320*/  BSYNC.RECONVERGENT B1 ;  /* 0x0000000000017941 */ /* 0x000fea0003800200 */
.L_x_2550:
        /* <DEDUP_REMOVED lines=38> */
.L_x_2554:
        /* <DEDUP_REMOVED lines=17> */
.L_x_2555:
[----:B------:R-:W-:Y:S05]  /*166a0*/  BSYNC.RECONVERGENT B1 ;  /* 0x0000000000017941 */ /* 0x000fea0003800200 */
.L_x_2553:
        /* <DEDUP_REMOVED lines=38> */
.L_x_2557:
        /* <DEDUP_REMOVED lines=17> */
.L_x_2558:
[----:B------:R-:W-:Y:S05]  /*16a20*/  BSYNC.RECONVERGENT B1 ;  /* 0x0000000000017941 */ /* 0x000fea0003800200 */
.L_x_2556:
        /* <DEDUP_REMOVED lines=38> */
.L_x_2560:
        /* <DEDUP_REMOVED lines=17> */
.L_x_2561:
[----:B------:R-:W-:Y:S05]  /*16da0*/  BSYNC.RECONVERGENT B1 ;  /* 0x0000000000017941 */ /* 0x000fea0003800200 */
.L_x_2559:
        /* <DEDUP_REMOVED lines=38> */
.L_x_2563:
        /* <DEDUP_REMOVED lines=17> */
.L_x_2564:
[----:B------:R-:W-:Y:S05]  /*17120*/  BSYNC.RECONVERGENT B1 ;  /* 0x0000000000017941 */ /* 0x000fea0003800200 */
.L_x_2562:
        /* <DEDUP_REMOVED lines=38> */
.L_x_2566:
        /* <DEDUP_REMOVED lines=17> */
.L_x_2567:
[----:B------:R-:W-:Y:S05]  /*174a0*/  BSYNC.RECONVERGENT B1 ;  /* 0x0000000000017941 */ /* 0x000fea0003800200 */
.L_x_2565:
        /* <DEDUP_REMOVED lines=38> */
.L_x_2569:
        /* <DEDUP_REMOVED lines=17> */
.L_x_2570:
[----:B------:R-:W-:Y:S05]  /*17820*/  BSYNC.RECONVERGENT B1 ;  /* 0x0000000000017941 */ /* 0x000fea0003800200 */
.L_x_2568:
        /* <DEDUP_REMOVED lines=37> */
.L_x_2572:
        /* <DEDUP_REMOVED lines=17> */
.L_x_2573:
[----:B------:R-:W-:Y:S05]  /*17b90*/  BSYNC.RECONVERGENT B1 ;  /* 0x0000000000017941 */ /* 0x000fea0003800200 */
.L_x_2571:
[----:B------:R-:W0:Y:S01]  /*17ba0*/  LDCU UR4, c[0x0][0x6b8] ;  /* 0x0000d700ff0477ac */ /* 0x000e220008000800 */
[----:B------:R-:W1:Y:S01]  /*17bb0*/  LDC.64 R34, c[0x0][R14+0x450] ;  /* 0x000114000e227b82 */ /* 0x000e620000000a00 */
[----:B------:R-:W-:Y:S02]  /*17bc0*/  VIADD R15, R15, 0x8 ;  /* 0x000000080f0f7836 */ /* 0x000fe40000000000 */
        /* <DEDUP_REMOVED lines=11> */
.L_x_2549:
        /* <DEDUP_REMOVED lines=37> */
.L_x_2578:
        /* <DEDUP_REMOVED lines=9> */
[----:B------:R-:W-:-:S04]  /*17f60*/  IMAD R35, R35, R50, RZ ;  /* 0x0000003223237224 */ /* 0x000fc800078e02ff */
[----:B------:R-:W-:Y:S02]  /*17f70*/  IMAD R35, R51, R41, R35 ;  /* 0x0000002933237224 */ /* 0x000fe400078e0223 */
[----:B------:R-:W-:-:S03]  /*17f80*/  IMAD.MOV.U32 R51, RZ, RZ, R36 ;  /* 0x000000ffff337224 */ /* 0x000fc600078e0024 */
[----:B------:R-:W-:-:S07]  /*17f90*/  IADD3 R37, PT, PT, R37, R35, RZ ;  /* 0x0000002325257210 */ /* 0x000fce0007ffe0ff */
.L_x_2579:
[----:B------:R-:W-:Y:S05]  /*17fa0*/  BSYNC.RECONVERGENT B1 ;  /* 0x0000000000017941 */ /* 0x000fea0003800200 */
.L_x_2577:
        /* <DEDUP_REMOVED lines=38> */
.L_x_2581:
        /* <DEDUP_REMOVED lines=16> */
.L_x_2582:
[----:B------:R-:W-:Y:S05]  /*18310*/  BSYNC.RECONVERGENT B1 ;  /* 0x0000000000017941 */ /* 0x000fea0003800200 */
.L_x_2580:
        /* <DEDUP_REMOVED lines=38> */
.L_x_2584:
        /* <DEDUP_REMOVED lines=16> */
.L_x_2585:
[----:B------:R-:W-:Y:S05]  /*18680*/  BSYNC.RECONVERGENT B1 ;  /* 0x0000000000017941 */ /* 0x000fea0003800200 */
.L_x_2583:
        /* <DEDUP_REMOVED lines=37> */
.L_x_2587:
        /* <DEDUP_REMOVED lines=14> */
[----:B------:R-:W-:Y:S02]  /*189c0*/  MOV R51, R30 ;  /* 0x0000001e00337202 */ /* 0x000fe40000000f00 */
[----:B------:R-:W-:Y:S01]  /*189d0*/  MOV R37, R39 ;  /* 0x0000002700257202 */ /* 0x000fe20000000f00 */
[----:B------:R-:W-:-:S07]  /*189e0*/  IMAD.IADD R35, R31, 0x1, R35 ;  /* 0x000000011f237824 */ /* 0x000fce00078e0223 */
.L_x_2588:
[----:B------:R-:W-:Y:S05]  /*189f0*/  BSYNC.RECONVERGENT B1 ;  /* 0x0000000000017941 */ /* 0x000fea0003800200 */
.L_x_2586:
[----:B------:R-:W0:Y:S01]  /*18a00*/  LDC.64 R30, c[0x0][R49+0x450] ;  /* 0x00011400311e7b82 */ /* 0x000e220000000a00 */
[----:B------:R-:W-:Y:S02]  /*18a10*/  IMAD.MOV.U32 R55, RZ, RZ, R15 ;  /* 0x000000ffff377224 */ /* 0x000fe400078e000f */
[-C--:B0-----:R-:W-:Y:S02]  /*18a20*/  IMAD R31, R31, R51.reuse, RZ ;  /* 0x000000331f1f7224 */ /* 0x081fe400078e02ff */
[----:B------:R-:W-:-:S04]  /*18a30*/  IMAD.WIDE.U32 R54, R30, R51, R54 ;  /* 0x000000331e367225 */ /* 0x000fc800078e0036 */
[----:B------:R-:W-:Y:S01]  /*18a40*/  IMAD R31, R30, R35, R31 ;  /* 0x000000231e1f7224 */ /* 0x000fe200078e021f */
[----:B------:R-:W-:-:S03]  /*18a50*/  MOV R32, R54 ;  /* 0x0000003600207202 */ /* 0x000fc60000000f00 */
[----:B------:R-:W-:-:S07]  /*18a60*/  IMAD.IADD R31, R55, 0x1, R31 ;  /* 0x00000001371f7824 */ /* 0x000fce00078e021f */
.L_x_2576:
        /* <DEDUP_REMOVED lines=35> */
.L_x_2591:
        /* <DEDUP_REMOVED lines=9> */
[----:B------:R-:W-:Y:S01]  /*18d30*/  IMAD R35, R35, R50, RZ ;  /* 0x0000003223237224 */ /* 0x000fe200078e02ff */
[----:B------:R-:W-:-:S03]  /*18d40*/  MOV R55, R36 ;  /* 0x0000002400377202 */ /* 0x000fc60000000f00 */
[----:B------:R-:W-:-:S04]  /*18d50*/  IMAD R35, R51, R41, R35 ;  /* 0x0000002933237224 */ /* 0x000fc800078e0223 */
[----:B------:R-:W-:-:S07]  /*18d60*/  IMAD.IADD R37, R37, 0x1, R35 ;  /* 0x0000000125257824 */ /* 0x000fce00078e0223 */
.L_x_2592:
[----:B------:R-:W-:Y:S05]  /*18d70*/  BSYNC.RECONVERGENT B1 ;  /* 0x0000000000017941 */ /* 0x000fea0003800200 */
.L_x_2590:
        /* <DEDUP_REMOVED lines=37> */
.L_x_2594:
        /* <DEDUP_REMOVED lines=13> */
[----:B------:R-:W-:Y:S01]  /*190a0*/  IMAD R15, R51, R37, R15 ;  /* 0x00000025330f7224 */ /* 0x000fe200078e020f */
[----:B------:R-:W-:-:S03]  /*190b0*/  MOV R37, R39 ;  /* 0x0000002700257202 */ /* 0x000fc60000000f00 */
[----:B------:R-:W-:-:S07]  /*190c0*/  IMAD.IADD R35, R35, 0x1, R15 ;  /* 0x0000000123237824 */ /* 0x000fce00078e020f */
.L_x_2595:
[----:B------:R-:W-:Y:S05]  /*190d0*/  BSYNC.RECONVERGENT B1 ;  /* 0x0000000000017941 */ /* 0x000fea0003800200 */
.L_x_2593:
[----:B------:R-:W0:Y:S01]  /*190e0*/  LDC.64 R14, c[0x0][R14+0x450] ;  /* 0x000114000e0e7b82 */ /* 0x000e220000000a00 */
[----:B------:R-:W-:Y:S02]  /*190f0*/  IMAD.MOV.U32 R30, RZ, RZ, R54 ;  /* 0x000000ffff1e7224 */ /* 0x000fe400078e0036 */
[-C--:B0-----:R-:W-:Y:S02]  /*19100*/  IMAD R15, R15, R34.reuse, RZ ;  /* 0x000000220f0f7224 */ /* 0x081fe400078e02ff */
[----:B------:R-:W-:-:S04]  /*19110*/  IMAD.WIDE.U32 R30, R14, R34, R30 ;  /* 0x000000220e1e7225 */ /* 0x000fc800078e001e */
[----:B------:R-:W-:Y:S01]  /*19120*/  IMAD R15, R14, R35, R15 ;  /* 0x000000230e0f7224 */ /* 0x000fe200078e020f */
[----:B------:R-:W-:-:S03]  /*19130*/  MOV R32, R30 ;  /* 0x0000001e00207202 */ /* 0x000fc60000000f00 */
[----:B------:R-:W-:-:S07]  /*19140*/  IMAD.IADD R31, R31, 0x1, R15 ;  /* 0x000000011f1f7824 */ /* 0x000fce00078e020f */
.L_x_2589:
        /* <DEDUP_REMOVED lines=15> */
[----:B------:R-:W-:Y:S01]  /*19240*/  ISETP.NE.U32.AND P2, PT, R50, RZ, PT ;  /* 0x000000ff3200720c */ /* 0x000fe20003f45070 */
[----:B------:R-:W-:-:S04]  /*19250*/  IMAD.MOV.U32 R37, RZ, RZ, RZ ;  /* 0x000000ffff257224 */ /* 0x000fc800078e00ff */
        /* <DEDUP_REMOVED lines=19> */
.L_x_2597:
        /* <DEDUP_REMOVED lines=12> */
.L_x_2598:
[----:B------:R-:W-:Y:S05]  /*19450*/  BSYNC.RECONVERGENT B1 ;  /* 0x0000000000017941 */ /* 0x000fea0003800200 */
.L_x_2596:
[----:B------:R-:W0:Y:S01]  /*19460*/  LDC.64 R14, c[0x0][R14+0x450] ;  /* 0x000114000e0e7b82 */ /* 0x000e220000000a00 */
[----:B------:R-:W-:Y:S01]  /*19470*/  MOV R33, R31 ;  /* 0x0000001f00217202 */ /* 0x000fe20000000f00 */
[-C--:B0-----:R-:W-:Y:S02]  /*19480*/  IMAD R15, R15, R34.reuse, RZ ;  /* 0x000000220f0f7224 */ /* 0x081fe400078e02ff */
[----:B------:R-:W-:-:S04]  /*19490*/  IMAD.WIDE.U32 R32, R14, R34, R32 ;  /* 0x000000220e207225 */ /* 0x000fc800078e0020 */
[----:B------:R-:W-:-:S04]  /*194a0*/  IMAD R15, R14, R41, R15 ;  /* 0x000000290e0f7224 */ /* 0x000fc800078e020f */
[----:B------:R-:W-:-:S07]  /*194b0*/  IMAD.IADD R31, R33, 0x1, R15 ;  /* 0x00000001211f7824 */ /* 0x000fce00078e020f */
.L_x_2575:
[----:B------:R-:W1:Y:S01]  /*194c0*/  LDCU.64 UR4, c[0x0][0x868] ;  /* 0x00010d00ff0477ac */ /* 0x000e620008000a00 */
[----:B------:R-:W-:Y:S01]  /*194d0*/  I2FP.F32.U32 R14, R46 ;  /* 0x0000002e000e7245 */ /* 0x000fe20000201000 */
[----:B------:R-:W-:Y:S01]  /*194e0*/  HFMA2 R15, -RZ, RZ, 0.1171875, 0 ;  /* 0x2f800000ff0f7431 */ /* 0x000fe200000001ff */
[----:B------:R-:W-:Y:S01]  /*194f0*/  MOV R30, R32 ;  /* 0x00000020001e7202 */ /* 0x000fe20000000f00 */
[----:B------:R-:W2:Y:S03]  /*19500*/  LDCU.64 UR8, c[0x0][0x520] ;  /* 0x0000a400ff0877ac */ /* 0x000ea60008000a00 */
        /* <DEDUP_REMOVED lines=10> */
[----:B-1----:R-:W-:Y:S01]  /*195b0*/  FSEL R15, RZ, 1.875, P0 ;  /* 0x3ff00000ff0f7808 */ /* 0x002fe20000000000 */
[----:B------:R-:W-:Y:S02]  /*195c0*/  IMAD.MOV.U32 R14, RZ, RZ, RZ ;  /* 0x000000ffff0e7224 */ /* 0x000fe400078e00ff */
[----:B0-----:R-:W-:Y:S01]  /*195d0*/  IMAD R35, R37, UR4, RZ ;  /* 0x0000000425237c24 */ /* 0x001fe2000f8e02ff */
[----:B------:R-:W-:Y:S01]  /*195e0*/  FSEL R37, RZ, 1, P0 ;  /* 0x3f800000ff257808 */ /* 0x000fe20000000000 */
        /* <DEDUP_REMOVED lines=18> */
.L_x_2548:
[----:B------:R-:W-:Y:S05]  /*19710*/  BSYNC.RECONVERGENT B0 ;  /* 0x0000000000007941 */ /* 0x000fea0003800200 */
.L_x_2547:
[----:B------:R-:W3:Y:S01]  /*19720*/  LDCU.64 UR4, c[0x0][0x860] ;  /* 0x00010c00ff0477ac */ /* 0x000ee20008000a00 */
[----:B------:R-:W-:-:S05]  /*19730*/  IMAD R36, R48, 0x3, RZ ;  /* 0x0000000330247824 */ /* 0x000fca00078e02ff */
[----:B------:R-:W-:-:S04]  /*19740*/  IADD3 R36, P1, PT, R36, R3, RZ ;  /* 0x0000000324247210 */ /* 0x000fc80007f3e0ff */
[----:B-1----:R-:W-:Y:S02]  /*19750*/  IADD3.X R37, PT, PT, RZ, R7, RZ, P1, !PT ;  /* 0x00000007ff257210 */ /* 0x002fe40000ffe4ff */
[----:B---3--:R-:W-:-:S04]  /*19760*/  ISETP.GE.U32.AND P0, PT, R36, UR4, PT ;  /* 0x0000000424007c0c */ /* 0x008fc8000bf06070 */
        /* <DEDUP_REMOVED lines=12> */
.L_x_2625:
        /* <DEDUP_REMOVED lines=31> */
.L_x_2602:
        /* <DEDUP_REMOVED lines=13> */
.L_x_2603:
[----:B------:R-:W-:Y:S05]  /*19af0*/  BSYNC.RECONVERGENT B0 ;  /* 0x0000000000007941 */ /* 0x000fea0003800200 */
.L_x_2601:
        /* <DEDUP_REMOVED lines=38> */
.L_x_2605:
        /* <DEDUP_REMOVED lines=17> */
.L_x_2606:
[----:B------:R-:W-:Y:S05]  /*19e70*/  BSYNC.RECONVERGENT B0 ;  /* 0x0000000000007941 */ /* 0x000fea0003800200 */
.L_x_2604:
        /* <DEDUP_REMOVED lines=38> */
.L_x_2608:
[----:B------:R-:W-:Y:S01]  /*1a0e0*/  MOV R36, R50 ;  /* 0x0000003200247202 */ /* 0x000fe20000000f00 */
[----:B------:R-:W-:Y:S01]  /*1a0f0*/  IMAD.MOV.U32 R37, RZ, RZ, R51 ;  /* 0x000000ffff257224 */ /* 0x000fe200078e0033 */
[----:B------:R-:W-:Y:S02]  /*1a100*/  MOV R34, R48 ;  /* 0x0000003000227202 */ /* 0x000fe40000000f00 */
[----:B------:R-:W-:Y:S02]  /*1a110*/  MOV R35, R49 ;  /* 0x0000003100237202 */ /* 0x000fe40000000f00 */
[----:B------:R-:W-:-:S07]  /*1a120*/  MOV R30, 0x1a140 ;  /* 0x0001a140001e7802 */ /* 0x000fce0000000f00 */
[----:B-----5:R-:W-:Y:S05]  /*1a130*/  CALL.REL.NOINC `($__internal_31_$__cuda_sm20_div_u64) ;  /* 0x0000003c00e07944 */ /* 0x020fea0003c00000 */
        /* <DEDUP_REMOVED lines=11> */
.L_x_2609:
[----:B------:R-:W-:Y:S05]  /*1a1f0*/  BSYNC.RECONVERGENT B0 ;  /* 0x0000000000007941 */ /* 0x000fea0003800200 */
.L_x_2607:
        /* <DEDUP_REMOVED lines=38> */
.L_x_2611:
        /* <DEDUP_REMOVED lines=17> */
.L_x_2612:
[----:B------:R-:W-:Y:S05]  /*1a570*/  BSYNC.RECONVERGENT B0 ;  /* 0x0000000000007941 */ /* 0x000fea0003800200 */
.L_x_2610:
        /* <DEDUP_REMOVED lines=38> */
.L_x_2614:
[----:B------:R-:W-:Y:S01]  /*1a7e0*/  MOV R36, R50 ;  /* 0x0000003200247202 */ /* 0x000fe20000000f00 */
[----:B------:R-:W-:Y:S01]  /*1a7f0*/  IMAD.MOV.U32 R34, RZ, RZ, R48 ;  /* 0x000000ffff227224 */ /* 0x000fe200078e0030 */
[----:B------:R-:W-:Y:S02]  /*1a800*/  MOV R37, R51 ;  /* 0x0000003300257202 */ /* 0x000fe40000000f00 */
[----:B------:R-:W-:Y:S02]  /*1a810*/  MOV R35, R49 ;  /* 0x0000003100237202 */ /* 0x000fe40000000f00 */
[----:B------:R-:W-:-:S07]  /*1a820*/  MOV R30, 0x1a840 ;  /* 0x0001a840001e7802 */ /* 0x000fce0000000f00 */
[----:B-----5:R-:W-:Y:S05]  /*1a830*/  CALL.REL.NOINC `($__internal_31_$__cuda_sm20_div_u64) ;  /* 0x0000003800207944 */ /* 0x020fea0003c00000 */
        /* <DEDUP_REMOVED lines=11> */
.L_x_2615:
[----:B------:R-:W-:Y:S05]  /*1a8f0*/  BSYNC.RECONVERGENT B0 ;  /* 0x0000000000007941 */ /* 0x000fea0003800200 */
.L_x_2613:
        /* <DEDUP_REMOVED lines=38> */
.L_x_2617:
        /* <DEDUP_REMOVED lines=17> */
.L_x_2618:
[----:B------:R-:W-:Y:S05]  /*1ac70*/  BSYNC.RECONVERGENT B0 ;  /* 0x0000000000007941 */ /* 0x000fea0003800200 */
.L_x_2616:
        /* <DEDUP_REMOVED lines=38> */
.L_x_2620:
        /* <DEDUP_REMOVED lines=17> */
.L_x_2621:
[----:B------:R-:W-:Y:S05]  /*1aff0*/  BSYNC.RECONVERGENT B0 ;  /* 0x0000000000007941 */ /* 0x000fea0003800200 */
.L_x_2619:
        /* <DEDUP_REMOVED lines=37> */
.L_x_2623:
        /* <DEDUP_REMOVED lines=15> */
[----:B------:R-:W-:Y:S01]  /*1b340*/  IMAD.IADD R41, R35, 0x1, R37 ;  /* 0x0000000123297824 */ /* 0x000fe200078e0225 */
[----:B------:R-:W-:-:S07]  /*1b350*/  MOV R37, R39 ;  /* 0x0000002700257202 */ /* 0x000fce0000000f00 */
.L_x_2624:
[----:B------:R-:W-:Y:S05]  /*1b360*/  BSYNC.RECONVERGENT B0 ;  /* 0x0000000000007941 */ /* 0x000fea0003800200 */
.L_x_2622:
[----:B------:R-:W0:Y:S01]  /*1b370*/  LDCU UR4, c[0x0][0x6b8] ;  /* 0x0000d700ff0477ac */ /* 0x000e220008000800 */
[----:B------:R-:W1:Y:S01]  /*1b380*/  LDC.64 R34, c[0x0][R14+0x450] ;  /* 0x000114000e227b82 */ /* 0x000e620000000a00 */
[----:B------:R-:W-:Y:S02]  /*1b390*/  IADD3 R15, PT, PT, R15, 0x8, RZ ;  /* 0x000000080f0f7810 */ /* 0x000fe40007ffe0ff */
[----:B0-----:R-:W-:-:S05]  /*1b3a0*/  MOV R38, UR4 ;  /* 0x0000000400267c02 */ /* 0x001fca0008000f00 */
[----:B------:R-:W-:Y:S02]  /*1b3b0*/  VIADD R30, R38, 0xffffffff ;  /* 0xffffffff261e7836 */ /* 0x000fe40000000000 */
[----:B-1----:R-:W-:-:S03]  /*1b3c0*/  IMAD R32, R35, R49, RZ ;  /* 0x0000003123207224 */ /* 0x002fc600078e02ff */
[----:B------:R-:W-:Y:S01]  /*1b3d0*/  LOP3.LUT R40, R30, 0xfffffff8, RZ, 0xc0, !PT ;  /* 0xfffffff81e287812 */ /* 0x000fe200078ec0ff */
[----:B------:R-:W-:Y:S01]  /*1b3e0*/  IMAD R41, R34, R41, R32 ;  /* 0x0000002922297224 */ /* 0x000fe200078e0220 */
[----:B------:R-:W-:Y:S02]  /*1b3f0*/  MOV R30, R52 ;  /* 0x00000034001e7202 */ /* 0x000fe40000000f00 */
[----:B------:R-:W-:-:S03]  /*1b400*/  ISETP.NE.AND P0, PT, R15, R40, PT ;  /* 0x000000280f00720c */ /* 0x000fc60003f05270 */
[----:B------:R-:W-:-:S04]  /*1b410*/  IMAD.WIDE.U32 R30, R34, R49, R30 ;  /* 0x00000031221e7225 */ /* 0x000fc800078e001e */
[----:B------:R-:W-:Y:S01]  /*1b420*/  IMAD.MOV.U32 R32, RZ, RZ, R30 ;  /* 0x000000ffff207224 */ /* 0x000fe200078e001e */
[----:B------:R-:W-:-:S05]  /*1b430*/  IADD3 R31, PT, PT, R31, R41, RZ ;  /* 0x000000291f1f7210 */ /* 0x000fca0007ffe0ff */
[----:B------:R-:W-:Y:S05]  /*1b440*/  @P0 BRA `(.L_x_2625) ;  /* 0xffffffe000f80947 */ /* 0x000fea000383ffff */
.L_x_2600:
        /* <DEDUP_REMOVED lines=37> */
.L_x_2629:
[----:B0-----:R-:W-:Y:S01]  /*1b6a0*/  IMAD.MOV.U32 R34, RZ, RZ, R48 ;  /* 0x000000ffff227224 */ /* 0x001fe200078e0030 */
[----:B------:R-:W-:Y:S02]  /*1b6b0*/  MOV R35, R49 ;  /* 0x0000003100237202 */ /* 0x000fe40000000f00 */
        /* <DEDUP_REMOVED lines=8> */
[----:B------:R-:W-:Y:S02]  /*1b740*/  IMAD R41, R49, R43, R41 ;  /* 0x0000002b31297224 */ /* 0x000fe400078e0229 */
[----:B------:R-:W-:-:S03]  /*1b750*/  IMAD.MOV.U32 R49, RZ, RZ, R34 ;  /* 0x000000ffff317224 */ /* 0x000fc600078e0022 */
[----:B------:R-:W-:-:S07]  /*1b760*/  IADD3 R37, PT, PT, R35, R41, RZ ;  /* 0x0000002923257210 */ /* 0x000fce0007ffe0ff */
.L_x_2630:
[----:B------:R-:W-:Y:S05]  /*1b770*/  BSYNC.RECONVERGENT B0 ;  /* 0x0000000000007941 */ /* 0x000fea0003800200 */
.L_x_2628:
        /* <DEDUP_REMOVED lines=38> */
.L_x_2632:
        /* <DEDUP_REMOVED lines=16> */
.L_x_2633:
[----:B------:R-:W-:Y:S05]  /*1bae0*/  BSYNC.RECONVERGENT B0 ;  /* 0x0000000000007941 */ /* 0x000fea0003800200 */
.L_x_2631:
        /* <DEDUP_REMOVED lines=38> */
.L_x_2635:
        /* <DEDUP_REMOVED lines=9> */
[----:B------:R-:W-:-:S03]  /*1bde0*/  IADD3.X R37, PT, PT, RZ, ~R39, RZ, P0, !PT ;  /* 0x80000027ff257210 */ /* 0x000fc600007fe4ff */
[----:B------:R-:W-:-:S04]  /*1bdf0*/  IMAD.WIDE.U32 R34, R50, R41, R34 ;  /* 0x0000002932227225 */ /* 0x000fc800078e0022 */
[----:B------:R-:W-:Y:S01]  /*1be00*/  IMAD R37, R37, R50, RZ ;  /* 0x0000003225257224 */ /* 0x000fe200078e02ff */
[----:B------:R-:W-:-:S03]  /*1be10*/  MOV R50, R38 ;  /* 0x0000002600327202 */ /* 0x000fc60000000f00 */
[----:B------:R-:W-:Y:S02]  /*1be20*/  IMAD R37, R51, R41, R37 ;  /* 0x0000002933257224 */ /* 0x000fe400078e0225 */
[----:B------:R-:W-:-:S03]  /*1be30*/  IMAD.MOV.U32 R51, RZ, RZ, R39 ;  /* 0x000000ffff337224 */ /* 0x000fc600078e0027 */
[----:B------:R-:W-:-:S07]  /*1be40*/  IADD3 R37, PT, PT, R35, R37, RZ ;  /* 0x0000002523257210 */ /* 0x000fce0007ffe0ff */
.L_x_2636:
[----:B------:R-:W-:Y:S05]  /*1be50*/  BSYNC.RECONVERGENT B0 ;  /* 0x0000000000007941 */ /* 0x000fea0003800200 */
.L_x_2634:
        /* <DEDUP_REMOVED lines=37> */
.L_x_2638:
[----:B------:R-:W-:Y:S01]  /*1c0b0*/  MOV R36, R50 ;  /* 0x0000003200247202 */ /* 0x000fe20000000f00 */
[----:B------:R-:W-:Y:S01]  /*1c0c0*/  IMAD.MOV.U32 R37, RZ, RZ, R51 ;  /* 0x000000ffff257224 */ /* 0x000fe200078e0033 */
[----:B------:R-:W-:Y:S02]  /*1c0d0*/  MOV R34, R48 ;  /* 0x0000003000227202 */ /* 0x000fe40000000f00 */
[----:B------:R-:W-:Y:S02]  /*1c0e0*/  MOV R35, R49 ;  /* 0x0000003100237202 */ /* 0x000fe40000000f00 */
[----:B------:R-:W-:-:S07]  /*1c0f0*/  MOV R30, 0x1c110 ;  /* 0x0001c110001e7802 */ /* 0x000fce0000000f00 */
[----:B-----5:R-:W-:Y:S05]  /*1c100*/  CALL.REL.NOINC `($__internal_31_$__cuda_sm20_div_u64) ;  /* 0x0000001c00ec7944 */ /* 0x020fea0003c00000 */
        /* <DEDUP_REMOVED lines=8> */
[----:B------:R-:W-:Y:S01]  /*1c190*/  MOV R49, R30 ;  /* 0x0000001e00317202 */ /* 0x000fe20000000f00 */
[----:B------:R-:W-:-:S03]  /*1c1a0*/  IMAD.MOV.U32 R37, RZ, RZ, R39 ;  /* 0x000000ffff257224 */ /* 0x000fc600078e0027 */
[----:B------:R-:W-:-:S07]  /*1c1b0*/  IADD3 R41, PT, PT, R31, R35, RZ ;  /* 0x000000231f297210 */ /* 0x000fce0007ffe0ff */
.L_x_2639:
[----:B------:R-:W-:Y:S05]  /*1c1c0*/  BSYNC.RECONVERGENT B0 ;  /* 0x0000000000007941 */ /* 0x000fea0003800200 */
.L_x_2637:
        /* <DEDUP_REMOVED lines=8> */
.L_x_2627:
        /* <DEDUP_REMOVED lines=35> */
.L_x_2642:
[----:B0-----:R-:W-:Y:S02]  /*1c480*/  MOV R34, R48 ;  /* 0x0000003000227202 */ /* 0x001fe40000000f00 */
        /* <DEDUP_REMOVED lines=10> */
[----:B------:R-:W-:-:S05]  /*1c530*/  IMAD R41, R49, R43, R41 ;  /* 0x0000002b31297224 */ /* 0x000fca00078e0229 */
[----:B------:R-:W-:-:S07]  /*1c540*/  IADD3 R37, PT, PT, R35, R41, RZ ;  /* 0x0000002923257210 */ /* 0x000fce0007ffe0ff */
.L_x_2643:
[----:B------:R-:W-:Y:S05]  /*1c550*/  BSYNC.RECONVERGENT B0 ;  /* 0x0000000000007941 */ /* 0x000fea0003800200 */
.L_x_2641:
        /* <DEDUP_REMOVED lines=16> */
[----:B------:R-:W-:-:S06]  /*1c660*/  ISETP.NE.U32.AND P2, PT, R48, RZ, PT ;  /* 0x000000ff3000720c */ /* 0x000fcc0003f45070 */
        /* <DEDUP_REMOVED lines=15> */
[----:B------:R-:W-:Y:S02]  /*1c760*/  @P1 IADD3 R36, PT, PT, R36, 0x1, RZ ;  /* 0x0000000124241810 */ /* 0x000fe40007ffe0ff */
[----:B------:R-:W-:-:S05]  /*1c770*/  @!P2 LOP3.LUT R36, RZ, R48, RZ, 0x33, !PT ;  /* 0x00000030ff24a212 */ /* 0x000fca00078e33ff */
[----:B------:R-:W-:-:S04]  /*1c780*/  IMAD.MOV R15, RZ, RZ, -R36 ;  /* 0x000000ffff0f7224 */ /* 0x000fc800078e0a24 */
[----:B------:R-:W-:Y:S01]  /*1c790*/  IMAD R34, R48, R15, R50 ;  /* 0x0000000f30227224 */ /* 0x000fe200078e0232 */
[----:B------:R-:W-:Y:S06]  /*1c7a0*/  BRA `(.L_x_2646) ;  /* 0x0000000000407947 */ /* 0x000fec0003800000 */
.L_x_2645:
        /* <DEDUP_REMOVED lines=16> */
.L_x_2646:
[----:B------:R-:W-:Y:S05]  /*1c8b0*/  BSYNC.RECONVERGENT B0 ;  /* 0x0000000000007941 */ /* 0x000fea0003800200 */
.L_x_2644:
[----:B------:R-:W0:Y:S01]  /*1c8c0*/  LDC.64 R14, c[0x0][R14+0x450] ;  /* 0x000114000e0e7b82 */ /* 0x000e220000000a00 */
[----:B------:R-:W-:Y:S01]  /*1c8d0*/  MOV R30, R52 ;  /* 0x00000034001e7202 */ /* 0x000fe20000000f00 */
[----:B0-----:R-:W-:-:S04]  /*1c8e0*/  IMAD R15, R15, R34, RZ ;  /* 0x000000220f0f7224 */ /* 0x001fc800078e02ff */
[----:B------:R-:W-:-:S04]  /*1c8f0*/  IMAD.WIDE.U32 R30, R14, R34, R30 ;  /* 0x000000220e1e7225 */ /* 0x000fc800078e001e */
[----:B------:R-:W-:Y:S01]  /*1c900*/  IMAD R15, R14, R35, R15 ;  /* 0x000000230e0f7224 */ /* 0x000fe200078e020f */
[----:B------:R-:W-:-:S03]  /*1c910*/  MOV R32, R30 ;  /* 0x0000001e00207202 */ /* 0x000fc60000000f00 */
[----:B------:R-:W-:-:S07]  /*1c920*/  IMAD.IADD R31, R31, 0x1, R15 ;  /* 0x000000011f1f7824 */ /* 0x000fce00078e020f */
.L_x_2640:
        /* <DEDUP_REMOVED lines=15> */
[----:B------:R-:W-:Y:S01]  /*1ca20*/  HFMA2 R41, -RZ, RZ, 0, 0 ;  /* 0x00000000ff297431 */ /* 0x000fe200000001ff */
[----:B------:R-:W-:-:S04]  /*1ca30*/  MOV R37, RZ ;  /* 0x000000ff00257202 */ /* 0x000fc80000000f00 */
[----:B-1----:R-:W0:Y:S02]  /*1ca40*/  MUFU.RCP R15, R15 ;  /* 0x0000000f000f7308 */ /* 0x002e240000001000 */
        /* <DEDUP_REMOVED lines=15> */
[----:B------:R-:W-:Y:S02]  /*1cb40*/  IMAD R34, R48, R15, R36 ;  /* 0x0000000f30227224 */ /* 0x000fe400078e0224 */
[----:B------:R-:W-:Y:S01]  /*1cb50*/  IMAD.MOV.U32 R36, RZ, RZ, R35 ;  /* 0x000000ffff247224 */ /* 0x000fe200078e0023 */
[----:B------:R-:W-:Y:S06]  /*1cb60*/  BRA `(.L_x_2649) ;  /* 0x0000000000307947 */ /* 0x000fec0003800000 */
.L_x_2648:
[----:B0-----:R-:W-:Y:S02]  /*1cb70*/  MOV R34, R48 ;  /* 0x0000003000227202 */ /* 0x001fe40000000f00 */
[----:B------:R-:W-:Y:S02]  /*1cb80*/  MOV R35, R49 ;  /* 0x0000003100237202 */ /* 0x000fe40000000f00 */
[----:B------:R-:W-:-:S07]  /*1cb90*/  MOV R30, 0x1cbb0 ;  /* 0x0001cbb0001e7802 */ /* 0x000fce0000000f00 */
[----:B-----5:R-:W-:Y:S05]  /*1cba0*/  CALL.REL.NOINC `($__internal_31_$__cuda_sm20_div_u64) ;  /* 0x0000001400447944 */ /* 0x020fea0003c00000 */
[----:B------:R-:W-:-:S05]  /*1cbb0*/  IADD3 R33, P0, PT, RZ, -R38, RZ ;  /* 0x80000026ff217210 */ /* 0x000fca0007f1e0ff */
[----:B------:R-:W-:Y:S02]  /*1cbc0*/  IMAD.X R15, RZ, RZ, ~R39, P0 ;  /* 0x000000ffff0f7224 */ /* 0x000fe400000e0e27 */
[----:B------:R-:W-:Y:S01]  /*1cbd0*/  IMAD.WIDE.U32 R34, R48, R33, R36 ;  /* 0x0000002130227225 */ /* 0x000fe200078e0024 */
[----:B------:R-:W-:-:S03]  /*1cbe0*/  MOV R36, R38 ;  /* 0x0000002600247202 */ /* 0x000fc60000000f00 */
[----:B------:R-:W-:Y:S02]  /*1cbf0*/  IMAD R15, R15, R48, RZ ;  /* 0x000000300f0f7224 */ /* 0x000fe400078e02ff */
[----:B------:R-:W-:Y:S02]  /*1cc00*/  IMAD.MOV.U32 R37, RZ, RZ, R39 ;  /* 0x000000ffff257224 */ /* 0x000fe400078e0027 */
[----:B------:R-:W-:-:S05]  /*1cc10*/  IMAD R15, R49, R33, R15 ;  /* 0x00000021310f7224 */ /* 0x000fca00078e020f */
[----:B------:R-:W-:-:S07]  /*1cc20*/  IADD3 R41, PT, PT, R35, R15, RZ ;  /* 0x0000000f23297210 */ /* 0x000fce0007ffe0ff */
.L_x_2649:
[----:B------:R-:W-:Y:S05]  /*1cc30*/  BSYNC.RECONVERGENT B0 ;  /* 0x0000000000007941 */ /* 0x000fea0003800200 */
.L_x_2647:
[----:B------:R-:W0:Y:S01]  /*1cc40*/  LDC.64 R14, c[0x0][R14+0x450] ;  /* 0x000114000e0e7b82 */ /* 0x000e220000000a00 */
[----:B------:R-:W-:Y:S01]  /*1cc50*/  MOV R33, R31 ;  /* 0x0000001f00217202 */ /* 0x000fe20000000f00 */
[-C--:B0-----:R-:W-:Y:S02]  /*1cc60*/  IMAD R15, R15, R34.reuse, RZ ;  /* 0x000000220f0f7224 */ /* 0x081fe400078e02ff */
[----:B------:R-:W-:-:S04]  /*1cc70*/  IMAD.WIDE.U32 R32, R14, R34, R32 ;  /* 0x000000220e207225 */ /* 0x000fc800078e0020 */
[----:B------:R-:W-:-:S05]  /*1cc80*/  IMAD R15, R14, R41, R15 ;  /* 0x000000290e0f7224 */ /* 0x000fca00078e020f */
[----:B------:R-:W-:-:S07]  /*1cc90*/  IADD3 R31, PT, PT, R33, R15, RZ ;  /* 0x0000000f211f7210 */ /* 0x000fce0007ffe0ff */
.L_x_2626:
[----:B------:R-:W1:Y:S01]  /*1cca0*/  LDCU.64 UR4, c[0x0][0x868] ;  /* 0x00010d00ff0477ac */ /* 0x000e620008000a00 */
[----:B------:R-:W-:Y:S01]  /*1ccb0*/  I2FP.F32.U32 R14, R47 ;  /* 0x0000002f000e7245 */ /* 0x000fe20000201000 */
[----:B------:R-:W-:Y:S01]  /*1ccc0*/  IMAD.MOV.U32 R15, RZ, RZ, 0x2f800000 ;  /* 0x2f800000ff0f7424 */ /* 0x000fe200078e00ff */
[----:B------:R-:W-:Y:S01]  /*1ccd0*/  MOV R30, R32 ;  /* 0x00000020001e7202 */ /* 0x000fe20000000f00 */
[----:B------:R-:W2:Y:S02]  /*1cce0*/  LDCU.64 UR8, c[0x0][0x520] ;  /* 0x0000a400ff0877ac */ /* 0x000ea40008000a00 */
        /* <DEDUP_REMOVED lines=10> */
[----:B-1----:R-:W-:Y:S02]  /*1cd90*/  FSEL R15, RZ, 1.875, P0 ;  /* 0x3ff00000ff0f7808 */ /* 0x002fe40000000000 */
[----:B------:R-:W-:Y:S01]  /*1cda0*/  MOV R14, RZ ;  /* 0x000000ff000e7202 */ /* 0x000fe20000000f00 */
        /* <DEDUP_REMOVED lines=19> */
[----:B0-----:R4:W-:Y:S01]  /*1cee0*/  STG.E.U8 desc[UR6][R34.64], R37 ;  /* 0x0000002522007986 */ /* 0x0019e2000c101106 */
[----:B------:R-:W-:Y:S05]  /*1cef0*/  BRA `(.L_x_2599) ;  /* 0x0000000800b47947 */ /* 0x000fea0003800000 */
.L_x_2439:
[----:B--2---:R-:W2:Y:S01]  /*1cf00*/  LDC.64 R30, c[0x0][0x860] ;  /* 0x00021800ff1e7b82 */ /* 0x004ea20000000a00 */
[----:B------:R-:W-:Y:S01]  /*1cf10*/  BSSY.RECONVERGENT B0, `(.L_x_2650) ;  /* 0x0000028000007945 */ /* 0x000fe20003800200 */
[----:B--2---:R-:W-:-:S04]  /*1cf20*/  ISETP.GE.U32.AND P0, PT, R3, R30, PT ;  /* 0x0000001e0300720c */ /* 0x004fc80003f06070 */
[----:B------:R-:W-:-:S13]  /*1cf30*/  ISETP.GE.U32.AND.EX P0, PT, R7, R31, PT, P0 ;  /* 0x0000001f0700720c */ /* 0x000fda0003f06100 */
[----:B------:R-:W-:Y:S05]  /*1cf40*/  @P0 BRA `(.L_x_2651) ;  /* 0x0000000000900947 */ /* 0x000fea0003800000 */
[----:B------:R-:W2:Y:S01]  /*1cf50*/  LDCU.64 UR4, c[0x0][0x868] ;  /* 0x00010d00ff0477ac */ /* 0x000ea20008000a00 */
[----:B------:R-:W-:Y:S02]  /*1cf60*/  I2FP.F32.U32 R14, R14 ;  /* 0x0000000e000e7245 */ /* 0x000fe40000201000 */
[----:B-1-3--:R-:W-:Y:S01]  /*1cf70*/  MOV R33, 0x2f800000 ;  /* 0x2f80000000217802 */ /* 0x00afe20000000f00 */
[----:B------:R-:W1:Y:S04]  /*1cf80*/  LDCU.64 UR8, c[0x0][0x520] ;  /* 0x0000a400ff0877ac */ /* 0x000e680008000a00 */
[----:B------:R-:W-:Y:S01]  /*1cf90*/  FFMA.FTZ R14, R14, R33, 1.1641532182693481445e-10 ;  /* 0x2f0000000e0e7423 */ /* 0x000fe20000010021 */
[----:B------:R-:W3:Y:S03]  /*1cfa0*/  LDCU.64 UR10, c[0x0][0x6c0] ;  /* 0x0000d800ff0a77ac */ /* 0x000ee60008000a00 */
[----:B------:R-:W-:-:S04]  /*1cfb0*/  FMUL.FTZ R36, R14, 1 ;  /* 0x3f8000000e247820 */ /* 0x000fc80000410000 */
[----:B------:R-:W2:-:S15]  /*1cfc0*/  F2F.F64.F32 R32, R36 ;  /* 0x0000002400207310 */ /* 0x000e9e0000201800 */
[----:B------:R-:W-:-:S15]  /*1cfd0*/  NOP ;  /* 0x0000000000007918 */ /* 0x000fde0000000000 */
[----:B------:R-:W-:-:S15]  /*1cfe0*/  NOP ;  /* 0x0000000000007918 */ /* 0x000fde0000000000 */
[----:B------:R-:W-:-:S15]  /*1cff0*/  NOP ;  /* 0x0000000000007918 */ /* 0x000fde0000000000 */
[----:B------:R-:W-:-:S04]  /*1d000*/  NOP ;  /* 0x0000000000007918 */ /* 0x000fc80000000000 */
[----:B--2---:R-:W2:Y:S01]  /*1d010*/  DSETP.GEU.AND P0, PT, R32, UR4, PT ;  /* 0x0000000420007e2a */ /* 0x004ea2000bf0e000 */
[----:B------:R-:W4:Y:S01]  /*1d020*/  LDCU.64 UR4, c[0x0][0x5f0] ;  /* 0x0000be00ff0477ac */ /* 0x000f220008000a00 */
[----:B--2---:R-:W-:Y:S02]  /*1d030*/  FSEL R40, RZ, 1, P0 ;  /* 0x3f800000ff287808 */ /* 0x004fe40000000000 */
[----:B------:R-:W-:Y:S02]  /*1d040*/  FSEL R33, RZ, 1.875, P0 ;  /* 0x3ff00000ff217808 */ /* 0x000fe40000000000 */
[----:B------:R-:W-:Y:S01]  /*1d050*/  MOV R32, RZ ;  /* 0x000000ff00207202 */ /* 0x000fe20000000f00 */
[----:B----4-:R-:W-:Y:S02]  /*1d060*/  IMAD R14, R7, UR4, RZ ;  /* 0x00000004070e7c24 */ /* 0x010fe4000f8e02ff */
[----:B0-----:R-:W-:-:S04]  /*1d070*/  IMAD.WIDE.U32 R34, R3, UR4, RZ ;  /* 0x0000000403227c25 */ /* 0x001fc8000f8e00ff */
[----:B------:R-:W-:Y:S01]  /*1d080*/  IMAD R37, R3, UR5, R14 ;  /* 0x0000000503257c24 */ /* 0x000fe2000f8e020e */
[C---:B-1----:R-:W-:Y:S02]  /*1d090*/  LEA R36, P0, R34.reuse, UR8, 0x3 ;  /* 0x0000000822247c11 */ /* 0x042fe4000f8018ff */
[----:B---3--:R-:W-:Y:S01]  /*1d0a0*/  IADD3 R38, P1, PT, R34, UR10, RZ ;  /* 0x0000000a22267c10 */ /* 0x008fe2000ff3e0ff */
[----:B------:R-:W-:-:S05]  /*1d0b0*/  IMAD.IADD R35, R35, 0x1, R37 ;  /* 0x0000000123237824 */ /* 0x000fca00078e0225 */
[----:B------:R-:W-:Y:S02]  /*1d0c0*/  LEA.HI.X R37, R34, UR9, R35, 0x3, P0 ;  /* 0x0000000922257c11 */ /* 0x000fe400080f1c23 */
[----:B------:R-:W-:Y:S01]  /*1d0d0*/  IADD3.X R39, PT, PT, R35, UR11, RZ, P1, !PT ;  /* 0x0000000b23277c10 */ /* 0x000fe20008ffe4ff */
[----:B------:R-:W0:-:S15]  /*1d0e0*/  F2I.FTZ.U32.TRUNC.NTZ R41, R40 ;  /* 0x0000002800297305 */ /* 0x000e1e000021f000 */
[----:B------:R-:W-:-:S15]  /*1d0f0*/  NOP ;  /* 0x0000000000007918 */ /* 0x000fde0000000000 */
[----:B------:R-:W-:-:S09]  /*1d100*/  NOP ;  /* 0x0000000000007918 */ /* 0x000fd20000000000 */
        /* <DEDUP_REMOVED lines=8> */
.L_x_2651:
[----:B------:R-:W-:Y:S05]  /*1d190*/  BSYNC.RECONVERGENT B0 ;  /* 0x0000000000007941 */ /* 0x000fea0003800200 */
.L_x_2650:
[----:B------:R-:W4:Y:S01]  /*1d1a0*/  LDCU UR4, c[0x0][0x360] ;  /* 0x00006c00ff0477ac */ /* 0x000f220008000800 */
[----:B------:R-:W4:Y:S01]  /*1d1b0*/  LDC R14, c[0x0][0x370] ;  /* 0x0000dc00ff0e7b82 */ /* 0x000f220000000800 */
[----:B------:R-:W-:Y:S01]  /*1d1c0*/  BSSY.RECONVERGENT B0, `(.L_x_2652) ;  /* 0x0000034000007945 */ /* 0x000fe20003800200 */
[----:B----4-:R-:W-:-:S04]  /*1d1d0*/  IMAD R14, R14, UR4, RZ ;  /* 0x000000040e0e7c24 */ /* 0x010fc8000f8e02ff */
[C---:B-123--:R-:W-:Y:S01]  /*1d1e0*/  IMAD R32, R14.reuse, 0x3, RZ ;  /* 0x000000030e207824 */ /* 0x04efe200078e02ff */
[CC--:B------:R-:W-:Y:S02]  /*1d1f0*/  IADD3 R41, P3, PT, R14.reuse, R3.reuse, RZ ;  /* 0x000000030e297210 */ /* 0x0c0fe40007f7e0ff */
[-C--:B------:R-:W-:Y:S02]  /*1d200*/  LEA R39, P4, R14, R3.reuse, 0x1 ;  /* 0x000000030e277211 */ /* 0x080fe400078808ff */
[----:B------:R-:W-:Y:S02]  /*1d210*/  IADD3 R33, P5, PT, R32, R3, RZ ;  /* 0x0000000320217210 */ /* 0x000fe40007fbe0ff */
[-C--:B------:R-:W-:Y:S02]  /*1d220*/  ISETP.GE.U32.AND P2, PT, R41, R30.reuse, PT ;  /* 0x0000001e2900720c */ /* 0x080fe40003f46070 */
[-C--:B------:R-:W-:Y:S01]  /*1d230*/  ISETP.GE.U32.AND P1, PT, R39, R30.reuse, PT ;  /* 0x0000001e2700720c */ /* 0x080fe20003f26070 */
[----:B------:R-:W-:Y:S01]  /*1d240*/  IMAD.X R32, RZ, RZ, R7, P5 ;  /* 0x000000ffff207224 */ /* 0x000fe200028e0607 */
[----:B------:R-:W-:-:S02]  /*1d250*/  ISETP.GE.U32.AND P0, PT, R33, R30, PT ;  /* 0x0000001e2100720c */ /* 0x000fc40003f06070 */
[-C--:B------:R-:W-:Y:S02]  /*1d260*/  IADD3.X R30, PT, PT, RZ, R7.reuse, RZ, P3, !PT ;  /* 0x00000007ff1e7210 */ /* 0x080fe40001ffe4ff */
[----:B------:R-:W-:Y:S02]  /*1d270*/  IADD3.X R38, PT, PT, RZ, R7, RZ, P4, !PT ;  /* 0x00000007ff267210 */ /* 0x000fe400027fe4ff */
[-C--:B------:R-:W-:Y:S02]  /*1d280*/  ISETP.GE.U32.AND.EX P2, PT, R30, R31.reuse, PT, P2 ;  /* 0x0000001f1e00720c */ /* 0x080fe40003f46120 */
[-C--:B------:R-:W-:Y:S02]  /*1d290*/  ISETP.GE.U32.AND.EX P1, PT, R38, R31.reuse, PT, P1 ;  /* 0x0000001f2600720c */ /* 0x080fe40003f26110 */
[----:B------:R-:W-:-:S09]  /*1d2a0*/  ISETP.GE.U32.AND.EX P0, PT, R32, R31, PT, P0 ;  /* 0x0000001f2000720c */ /* 0x000fd20003f06100 */
[----:B------:R-:W-:Y:S05]  /*1d2b0*/  @P2 BRA `(.L_x_2653) ;  /* 0x0000000000902947 */ /* 0x000fea0003800000 */
[----:B------:R-:W1:Y:S01]  /*1d2c0*/  LDCU.64 UR4, c[0x0][0x868] ;  /* 0x00010d00ff0477ac */ /* 0x000e620008000a00 */
[----:B------:R-:W-:Y:S02]  /*1d2d0*/  I2FP.F32.U32 R14, R15 ;  /* 0x0000000f000e7245 */ /* 0x000fe40000201000 */
[----:B------:R-:W-:Y:S01]  /*1d2e0*/  MOV R15, 0x2f800000 ;  /* 0x2f800000000f7802 */ /* 0x000fe20000000f00 */
[----:B------:R-:W2:Y:S01]  /*1d2f0*/  LDCU.64 UR8, c[0x0][0x520] ;  /* 0x0000a400ff0877ac */ /* 0x000ea20008000a00 */
[----:B------:R-:W-:-:S03]  /*1d300*/  MOV R36, RZ ;  /* 0x000000ff00247202 */ /* 0x000fc60000000f00 */
[----:B------:R-:W-:Y:S01]  /*1d310*/  FFMA.FTZ R14, R14, R15, 1.1641532182693481445e-10 ;  /* 0x2f0000000e0e7423 */ /* 0x000fe2000001000f */
[----:B------:R-:W3:Y:S03]  /*1d320*/  LDCU.64 UR10, c[0x0][0x6c0] ;  /* 0x0000d800ff0a77ac */ /* 0x000ee60008000a00 */
[----:B------:R-:W-:-:S06]  /*1d330*/  FMUL.FTZ R15, R14, 1 ;  /* 0x3f8000000e0f7820 */ /* 0x000fcc0000410000 */
[----:B------:R-:W1:-:S15]  /*1d340*/  F2F.F64.F32 R14, R15 ;  /* 0x0000000f000e7310 */ /* 0x000e5e0000201800 */
[----:B------:R-:W-:-:S15]  /*1d350*/  NOP ;  /* 0x0000000000007918 */ /* 0x000fde0000000000 */
[----:B------:R-:W-:-:S15]  /*1d360*/  NOP ;  /* 0x0000000000007918 */ /* 0x000fde0000000000 */
[----:B------:R-:W-:-:S15]  /*1d370*/  NOP ;  /* 0x0000000000007918 */ /* 0x000fde0000000000 */
[----:B------:R-:W-:-:S04]  /*1d380*/  NOP ;  /* 0x0000000000007918 */ /* 0x000fc80000000000 */
[----:B-1----:R-:W1:Y:S01]  /*1d390*/  DSETP.GEU.AND P2, PT, R14, UR4, PT ;  /* 0x000000040e007e2a */ /* 0x002e62000bf4e000 */
[----:B------:R-:W4:Y:S01]  /*1d3a0*/  LDCU.64 UR4, c[0x0][0x5f0] ;  /* 0x0000be00ff0477ac */ /* 0x000f220008000a00 */
[----:B-1----:R-:W-:Y:S02]  /*1d3b0*/  FSEL R40, RZ, 1, P2 ;  /* 0x3f800000ff287808 */ /* 0x002fe40001000000 */
[----:B------:R-:W-:Y:S01]  /*1d3c0*/  FSEL R37, RZ, 1.875, P2 ;  /* 0x3ff00000ff257808 */ /* 0x000fe20001000000 */
[----:B----4-:R-:W-:Y:S02]  /*1d3d0*/  IMAD R14, R30, UR4, RZ ;  /* 0x000000041e0e7c24 */ /* 0x010fe4000f8e02ff */
[----:B0-----:R-:W-:-:S04]  /*1d3e0*/  IMAD.WIDE.U32 R34, R41, UR4, RZ ;  /* 0x0000000429227c25 */ /* 0x001fc8000f8e00ff */
        /* <DEDUP_REMOVED lines=17> */
.L_x_2653:
[----:B------:R-:W-:Y:S05]  /*1d500*/  BSYNC.RECONVERGENT B0 ;  /* 0x0000000000007941 */ /* 0x000fea0003800200 */
.L_x_2652:
[----:B------:R-:W-:Y:S04]  /*1d510*/  BSSY.RECONVERGENT B0, `(.L_x_2654) ;  /* 0x0000026000007945 */ /* 0x000fe80003800200 */
[----:B------:R-:W-:Y:S05]  /*1d520*/  @P1 BRA `(.L_x_2655) ;  /* 0x0000000000901947 */ /* 0x000fea0003800000 */
[----:B------:R-:W2:Y:S01]  /*1d530*/  LDCU.64 UR4, c[0x0][0x868] ;  /* 0x00010d00ff0477ac */ /* 0x000ea20008000a00 */
[----:B-1----:R-:W-:Y:S02]  /*1d540*/  I2FP.F32.U32 R14, R46 ;  /* 0x0000002e000e7245 */ /* 0x002fe40000201000 */
[----:B------:R-:W-:Y:S01]  /*1d550*/  MOV R15, 0x2f800000 ;  /* 0x2f800000000f7802 */ /* 0x000fe20000000f00 */
[----:B------:R-:W1:Y:S04]  /*1d560*/  LDCU.64 UR8, c[0x0][0x520] ;  /* 0x0000a400ff0877ac */ /* 0x000e680008000a00 */
[----:B------:R-:W-:Y:S01]  /*1d570*/  FFMA.FTZ R14, R14, R15, 1.1641532182693481445e-10 ;  /* 0x2f0000000e0e7423 */ /* 0x000fe2000001000f */
[----:B------:R-:W3:Y:S03]  /*1d580*/  LDCU.64 UR10, c[0x0][0x6c0] ;  /* 0x0000d800ff0a77ac */ /* 0x000ee60008000a00 */
[----:B0-----:R-:W-:-:S04]  /*1d590*/  FMUL.FTZ R34, R14, 1 ;  /* 0x3f8000000e227820 */ /* 0x001fc80000410000 */
[----:B------:R-:W2:-:S15]  /*1d5a0*/  F2F.F64.F32 R14, R34 ;  /* 0x00000022000e7310 */ /* 0x000e9e0000201800 */
[----:B------:R-:W-:-:S15]  /*1d5b0*/  NOP ;  /* 0x0000000000007918 */ /* 0x000fde0000000000 */
[----:B------:R-:W-:-:S15]  /*1d5c0*/  NOP ;  /* 0x0000000000007918 */ /* 0x000fde0000000000 */
[----:B------:R-:W-:-:S15]  /*1d5d0*/  NOP ;  /* 0x0000000000007918 */ /* 0x000fde0000000000 */
[----:B------:R-:W-:-:S04]  /*1d5e0*/  NOP ;  /* 0x0000000000007918 */ /* 0x000fc80000000000 */
[----:B--2---:R-:W0:Y:S01]  /*1d5f0*/  DSETP.GEU.AND P1, PT, R14, UR4, PT ;  /* 0x000000040e007e2a */ /* 0x004e22000bf2e000 */
[----:B------:R-:W2:Y:S01]  /*1d600*/  LDCU.64 UR4, c[0x0][0x5f0] ;  /* 0x0000be00ff0477ac */ /* 0x000ea20008000a00 */
[----:B0-----:R-:W-:Y:S02]  /*1d610*/  FSEL R40, RZ, 1, P1 ;  /* 0x3f800000ff287808 */ /* 0x001fe40000800000 */
[----:B------:R-:W-:Y:S02]  /*1d620*/  FSEL R15, RZ, 1.875, P1 ;  /* 0x3ff00000ff0f7808 */ /* 0x000fe40000800000 */
[----:B------:R-:W-:Y:S01]  /*1d630*/  MOV R14, RZ ;  /* 0x000000ff000e7202 */ /* 0x000fe20000000f00 */
[----:B--2---:R-:W-:Y:S02]  /*1d640*/  IMAD R38, R38, UR4, RZ ;  /* 0x0000000426267c24 */ /* 0x004fe4000f8e02ff */
[----:B------:R-:W-:-:S04]  /*1d650*/  IMAD.WIDE.U32 R30, R39, UR4, RZ ;  /* 0x00000004271e7c25 */ /* 0x000fc8000f8e00ff */
        /* <DEDUP_REMOVED lines=17> */
.L_x_2655:
[----:B------:R-:W-:Y:S05]  /*1d770*/  BSYNC.RECONVERGENT B0 ;  /* 0x0000000000007941 */ /* 0x000fea0003800200 */
.L_x_2654:
[----:B------:R-:W-:Y:S05]  /*1d780*/  @P0 BRA `(.L_x_2599) ;  /* 0x0000000000900947 */ /* 0x000fea0003800000 */
[----:B------:R-:W3:Y:S01]  /*1d790*/  LDCU.64 UR4, c[0x0][0x868] ;  /* 0x00010d00ff0477ac */ /* 0x000ee20008000a00 */
[----:B-12---:R-:W-:Y:S02]  /*1d7a0*/  I2FP.F32.U32 R14, R47 ;  /* 0x0000002f000e7245 */ /* 0x006fe40000201000 */
[----:B------:R-:W-:Y:S01]  /*1d7b0*/  MOV R15, 0x2f800000 ;  /* 0x2f800000000f7802 */ /* 0x000fe20000000f00 */
[----:B------:R-:W1:Y:S04]  /*1d7c0*/  LDCU.64 UR8, c[0x0][0x520] ;  /* 0x0000a400ff0877ac */ /* 0x000e680008000a00 */
[----:B------:R-:W-:Y:S01]  /*1d7d0*/  FFMA.FTZ R14, R14, R15, 1.1641532182693481445e-10 ;  /* 0x2f0000000e0e7423 */ /* 0x000fe2000001000f */
[----:B------:R-:W2:Y:S03]  /*1d7e0*/  LDCU.64 UR10, c[0x0][0x6c0] ;  /* 0x0000d800ff0a77ac */ /* 0x000ea60008000a00 */
[----:B0-----:R-:W-:-:S04]  /*1d7f0*/  FMUL.FTZ R34, R14, 1 ;  /* 0x3f8000000e227820 */ /* 0x001fc80000410000 */
[----:B------:R-:W3:-:S15]  /*1d800*/  F2F.F64.F32 R14, R34 ;  /* 0x00000022000e7310 */ /* 0x000ede0000201800 */
[----:B------:R-:W-:-:S15]  /*1d810*/  NOP ;  /* 0x0000000000007918 */ /* 0x000fde0000000000 */
[----:B------:R-:W-:-:S15]  /*1d820*/  NOP ;  /* 0x0000000000007918 */ /* 0x000fde0000000000 */
[----:B------:R-:W-:-:S15]  /*1d830*/  NOP ;  /* 0x0000000000007918 */ /* 0x000fde0000000000 */
[----:B------:R-:W-:-:S04]  /*1d840*/  NOP ;  /* 0x0000000000007918 */ /* 0x000fc80000000000 */
[----:B---3--:R-:W0:Y:S01]  /*1d850*/  DSETP.GEU.AND P0, PT, R14, UR4, PT ;  /* 0x000000040e007e2a */ /* 0x008e22000bf0e000 */
[----:B------:R-:W3:Y:S01]  /*1d860*/  LDCU.64 UR4, c[0x0][0x5f0] ;  /* 0x0000be00ff0477ac */ /* 0x000ee20008000a00 */
[----:B0-----:R-:W-:Y:S02]  /*1d870*/  FSEL R36, RZ, 1, P0 ;  /* 0x3f800000ff247808 */ /* 0x001fe40000000000 */
[----:B------:R-:W-:Y:S02]  /*1d880*/  FSEL R15, RZ, 1.875, P0 ;  /* 0x3ff00000ff0f7808 */ /* 0x000fe40000000000 */
[----:B------:R-:W-:Y:S01]  /*1d890*/  MOV R14, RZ ;  /* 0x000000ff000e7202 */ /* 0x000fe20000000f00 */
[----:B---3--:R-:W-:Y:S02]  /*1d8a0*/  IMAD R32, R32, UR4, RZ ;  /* 0x0000000420207c24 */ /* 0x008fe4000f8e02ff */
[----:B------:R-:W-:-:S04]  /*1d8b0*/  IMAD.WIDE.U32 R30, R33, UR4, RZ ;  /* 0x00000004211e7c25 */ /* 0x000fc8000f8e00ff */
[----:B------:R-:W-:Y:S01]  /*1d8c0*/  IMAD R33, R33, UR5, R32 ;  /* 0x0000000521217c24 */ /* 0x000fe2000f8e0220 */
[C---:B-1----:R-:W-:Y:S02]  /*1d8d0*/  LEA R32, P0, R30.reuse, UR8, 0x3 ;  /* 0x000000081e207c11 */ /* 0x042fe4000f8018ff */
[----:B--2---:R-:W-:Y:S01]  /*1d8e0*/  IADD3 R34, P1, PT, R30, UR10, RZ ;  /* 0x0000000a1e227c10 */ /* 0x004fe2000ff3e0ff */
        /* <DEDUP_REMOVED lines=14> */
.L_x_2599:
[----:B------:R-:W-:Y:S05]  /*1d9d0*/  WARPSYNC.ALL ;  /* 0x0000000000007948 */ /* 0x000fea0003800000 */
[----:B------:R-:W0:Y:S01]  /*1d9e0*/  LDCU UR4, c[0x0][0x360] ;  /* 0x00006c00ff0477ac */ /* 0x000e220008000800 */
[----:B-1234-:R-:W0:Y:S08]  /*1d9f0*/  LDC R14, c[0x0][0x370] ;  /* 0x0000dc00ff0e7b82 */ /* 0x01ee300000000800 */
[----:B------:R-:W-:Y:S01]  /*1da00*/  BAR.SYNC.DEFER_BLOCKING 0x0 ;  /* 0x0000000000007b1d */ /* 0x000fe20000010000 */
[----:B0-----:R-:W-:-:S05]  /*1da10*/  IMAD R14, R14, UR4, RZ ;  /* 0x000000040e0e7c24 */ /* 0x001fca000f8e02ff */
[----:B------:R-:W-:-:S04]  /*1da20*/  LEA R3, P0, R14, R3, 0x2 ;  /* 0x000000030e037211 */ /* 0x000fc800078010ff */
[----:B------:R-:W-:Y:S02]  /*1da30*/  IADD3.X R7, PT, PT, RZ, R7, RZ, P0, !PT ;  /* 0x00000007ff077210 */ /* 0x000fe400007fe4ff */
[----:B------:R-:W-:-:S04]  /*1da40*/  ISETP.GE.U32.AND P0, PT, R3, R16, PT ;  /* 0x000000100300720c */ /* 0x000fc80003f06070 */
[----:B------:R-:W-:-:S13]  /*1da50*/  ISETP.GE.U32.AND.EX P0, PT, R7, R10, PT, P0 ;  /* 0x0000000a0700720c */ /* 0x000fda0003f06100 */
[----:B------:R-:W-:Y:S05]  /*1da60*/  @!P0 BRA `(.L_x_2656) ;  /* 0xfffffe2c00c08947 */ /* 0x000fea000383ffff */
[----:B------:R-:W-:Y:S05]  /*1da70*/  EXIT ;  /* 0x000000000000794d */ /* 0x000fea0003800000 */
        .weak           $__internal_30_$__cuda_sm20_dblrcp_rn_slowpath_v3
        .type           $__internal_30_$__cuda_sm20_dblrcp_rn_slowpath_v3,@function
        .size           $__internal_30_$__cuda_sm20_dblrcp_rn_slowpath_v3,($__internal_31_$__cuda_sm20_div_u64 - $__internal_30_$__cuda_sm20_dblrcp_rn_slowpath_v3)
$__internal_30_$__cuda_sm20_dblrcp_rn_slowpath_v3:
[----:B------:R-:W0:Y:S08]  /*1da80*/  LDC.64 R24, c[0x0][0x868] ;  /* 0x00021a00ff187b82 */ /* 0x000e300000000a00 */
[----:B------:R-:W1:Y:S01]  /*1da90*/  LDC R15, c[0x0][0x86c] ;  /* 0x00021b00ff0f7b82 */ /* 0x000e620000000800 */
[----:B0-----:R-:W0:Y:S02]  /*1daa0*/  DSETP.GTU.AND P0, PT, |R24|, +INF , PT ;  /* 0x7ff000001800742a */ /* 0x001e240003f0c200 */
[----:B0-----:R-:W-:Y:S05]  /*1dab0*/  @P0 BRA `(.L_x_2657) ;  /* 0x0000000400640947 */ /* 0x001fea0003800000 */
[----:B-1----:R-:W-:-:S04]  /*1dac0*/  LOP3.LUT R18, R15, 0x7fffffff, RZ, 0xc0, !PT ;  /* 0x7fffffff0f127812 */ /* 0x002fc800078ec0ff */
[----:B------:R-:W-:-:S04]  /*1dad0*/  IADD3 R16, PT, PT, R18, -0x1, RZ ;  /* 0xffffffff12107810 */ /* 0x000fc80007ffe0ff */
[----:B------:R-:W-:-:S13]  /*1dae0*/  ISETP.GE.U32.AND P0, PT, R16, 0x7fefffff, PT ;  /* 0x7fefffff1000780c */ /* 0x000fda0003f06070 */
[----:B------:R-:W-:Y:S01]  /*1daf0*/  @P0 LOP3.LUT R17, R15, 0x7ff00000, RZ, 0x3c, !PT ;  /* 0x7ff000000f110812 */ /* 0x000fe200078e3cff */
[----:B------:R-:W-:Y:S01]  /*1db00*/  @P0 IMAD.MOV.U32 R16, RZ, RZ, RZ ;  /* 0x000000ffff100224 */ /* 0x000fe200078e00ff */
[----:B------:R-:W-:Y:S06]  /*1db10*/  @P0 BRA `(.L_x_2658) ;  /* 0x0000000400540947 */ /* 0x000fec0003800000 */
[----:B------:R-:W-:-:S13]  /*1db20*/  ISETP.GE.U32.AND P0, PT, R18, 0x1000001, PT ;  /* 0x010000011200780c */ /* 0x000fda0003f06070 */
[----:B------:R-:W-:Y:S05]  /*1db30*/  @!P0 BRA `(.L_x_2659) ;  /* 0x0000000000bc8947 */ /* 0x000fea0003800000 */
[----:B------:R-:W0:Y:S01]  /*1db40*/  LDCU UR4, c[0x0][0x868] ;  /* 0x00010d00ff0477ac */ /* 0x000e220008000800 */
[----:B------:R-:W-:Y:S01]  /*1db50*/  IADD3 R17, PT, PT, R15, -0x3fe00000, RZ ;  /* 0xc02000000f117810 */ /* 0x000fe20007ffe0ff */
[----:B------:R-:W-:-:S03]  /*1db60*/  IMAD.MOV.U32 R18, RZ, RZ, R13 ;  /* 0x000000ffff127224 */ /* 0x000fc600078e000d */
[----:B------:R-:W1:Y:S01]  /*1db70*/  MUFU.RCP64H R19, R17 ;  /* 0x0000001100137308 */ /* 0x000e620000001800 */
[----:B0-----:R-:W-:-:S06]  /*1db80*/  MOV R16, UR4 ;  /* 0x0000000400107c02 */ /* 0x001fcc0008000f00 */
[----:B-1----:R-:W0:-:S15]  /*1db90*/  DFMA R22, -R16, R18, 1 ;  /* 0x3ff000001016742b */ /* 0x002e1e0000000112 */
        /* <DEDUP_REMOVED lines=29> */
[----:B0-----:R-:W0:-:S15]  /*1dd70*/  DFMA R22, R18, -R24, 1 ;  /* 0x3ff000001216742b */ /* 0x001e1e0000000818 */
        /* <DEDUP_REMOVED lines=9> */
[----:B0-----:R1:W2:Y:S02]  /*1de10*/  DFMA R16, R18, R22, R18 ;  /* 0x000000161210722b */ /* 0x0012a40000000012 */
[----:B-12---:R-:W-:Y:S05]  /*1de20*/  BRA `(.L_x_2658) ;  /* 0x0000000000907947 */ /* 0x006fea0003800000 */
.L_x_2659:
        /* <DEDUP_REMOVED lines=32> */
[----:B0-----:R-:W1:Y:S02]  /*1e030*/  DMUL R16, R16, 8.11296384146066816958e+31 ;  /* 0x4690000010107828 */ /* 0x001e640000000000 */
[----:B-1----:R-:W-:Y:S05]  /*1e040*/  BRA `(.L_x_2658) ;  /* 0x0000000000087947 */ /* 0x002fea0003800000 */
.L_x_2657:
[----:B------:R-:W0:Y:S01]  /*1e050*/  LDC R16, c[0x0][0x868] ;  /* 0x00021a00ff107b82 */ /* 0x000e220000000800 */
[----:B-1----:R-:W-:-:S07]  /*1e060*/  LOP3.LUT R17, R15, 0x80000, RZ, 0xfc, !PT ;  /* 0x000800000f117812 */ /* 0x002fce00078efcff */
.L_x_2658:
[----:B0-----:R-:W-:Y:S01]  /*1e070*/  MOV R18, R16 ;  /* 0x0000001000127202 */ /* 0x001fe20000000f00 */
[----:B------:R-:W-:Y:S01]  /*1e080*/  IMAD.MOV.U32 R19, RZ, RZ, R17 ;  /* 0x000000ffff137224 */ /* 0x000fe200078e0011 */
[----:B------:R-:W-:Y:S02]  /*1e090*/  MOV R16, R10 ;  /* 0x0000000a00107202 */ /* 0x000fe40000000f00 */
[----:B------:R-:W-:-:S04]  /*1e0a0*/  MOV R17, 0x0 ;  /* 0x0000000000117802 */ /* 0x000fc80000000f00 */
[----:B------:R-:W-:Y:S05]  /*1e0b0*/  RET.REL.NODEC R16 `(_ZN2at6native43_GLOBAL__N__7cc8d1ed_10_Dropout_cu_0e96ed3820fused_dropout_kernelIddmLin1ELin1EhEEvNS_4cuda6detail10TensorInfoIKT_T1_EENS5_IS6_S8_EENS5_IT4_S8_EES8_T0_NS_15PhiloxCudaStateE) ;  /* 0xfffffe1c10d07950 */ /* 0x000fea0003c3ffff */
        .weak           $__internal_31_$__cuda_sm20_div_u64
        .type           $__internal_31_$__cuda_sm20_div_u64,@function
        .size           $__internal_31_$__cuda_sm20_div_u64,(.L_x_14031 - $__internal_31_$__cuda_sm20_div_u64)
$__internal_31_$__cuda_sm20_div_u64:
[----:B------:R-:W0:Y:S02]  /*1e0c0*/  I2F.U64.RP R38, R34 ;  /* 0x0000002200267312 */ /* 0x000e240000309000 */
[----:B0-----:R-:W0:Y:S02]  /*1e0d0*/  MUFU.RCP R42, R38 ;  /* 0x00000026002a7308 */ /* 0x001e240000001000 */
[----:B0-----:R-:W-:-:S15]  /*1e0e0*/  VIADD R42, R42, 0x1ffffffe ;  /* 0x1ffffffe2a2a7836 */ /* 0x001fde0000000000 */
[----:B------:R-:W-:-:S15]  /*1e0f0*/  NOP ;  /* 0x0000000000007918 */ /* 0x000fde0000000000 */
[----:B------:R-:W-:-:S15]  /*1e100*/  NOP ;  /* 0x0000000000007918 */ /* 0x000fde0000000000 */
[----:B------:R-:W-:-:S15]  /*1e110*/  NOP ;  /* 0x0000000000007918 */ /* 0x000fde0000000000 */
[----:B------:R-:W0:Y:S02]  /*1e120*/  F2I.U64.TRUNC R42, R42 ;  /* 0x0000002a002a7311 */ /* 0x000e24000020d800 */
[----:B0-----:R-:W-:Y:S01]  /*1e130*/  IMAD.WIDE.U32 R40, R42, R34, RZ ;  /* 0x000000222a287225 */ /* 0x001fe200078e00ff */
[----:B------:R-:W-:-:S03]  /*1e140*/  MOV R45, R42 ;  /* 0x0000002a002d7202 */ /* 0x000fc60000000f00 */
        /* <DEDUP_REMOVED lines=14> */
[----:B------:R-:W-:Y:S01]  /*1e230*/  IADD3 R42, P0, PT, RZ, -R42, RZ ;  /* 0x8000002aff2a7210 */ /* 0x000fe20007f1e0ff */
[----:B------:R-:W-:Y:S02]  /*1e240*/  IMAD.MOV.U32 R43, RZ, RZ, RZ ;  /* 0x000000ffff2b7224 */ /* 0x000fe400078e00ff */
        /* <DEDUP_REMOVED lines=19> */
[----:B------:R-:W-:Y:S01]  /*1e380*/  IMAD R40, R38, R35, R43 ;  /* 0x0000002326287224 */ /* 0x000fe200078e022b */
        /* <DEDUP_REMOVED lines=25> */
[----:B------:R-:W-:Y:S06]  /*1e520*/  RET.REL.NODEC R34 `(_ZN2at6native43_GLOBAL__N__7cc8d1ed_10_Dropout_cu_0e96ed3820fused_dropout_kernelIddmLin1ELin1EhEEvNS_4cuda6detail10TensorInfoIKT_T1_EENS5_IS6_S8_EENS5_IT4_S8_EES8_T0_NS_15PhiloxCudaStateE) ;  /* 0xfffffe1822b47950 */ /* 0x000fec0003c3ffff */
.L_x_2660:
        /* <DEDUP_REMOVED lines=13> */
.L_x_14031:


//--------------------- .text._ZN2at6native43_GLOBAL__N__7cc8d1ed_10_Dropout_cu_0e96ed3820fused_dropout_kernelIddmLin1ELi1EhEEvNS_4cuda6detail10TensorInfoIKT_T1_EENS5_IS6_S8_EENS5_IT4_S8_EES8_T0_NS_15PhiloxCudaStateE --------------------------
	.section	.text._ZN2at6native43_GLOBAL__N__7cc8d1ed_10_Dropout_cu_0e96ed3820fused_dropout_kernelIddmLin1ELi1EhEEvNS_4cuda6detail10TensorInfoIKT_T1_EENS5_IS6_S8_EENS5_IT4_S8_EES8_T0_NS_15PhiloxCudaStateE,"ax",@progbits
	.align	128
.text._ZN2at6native43_GLOBAL__N__7cc8d1ed_10_Dropout_cu_0e96ed3820fused_dropout_kernelIddmLin1ELi1EhEEvNS_4cuda6detail10TensorInfoIKT_T1_EENS5_IS6_S8_EENS5_IT4_S8_EES8_T0_NS_15PhiloxCudaStateE:
        .type           _ZN2at6native43_GLOBAL__N__7cc8d1ed_10_Dropout_cu_0e96ed3820fused_dropout_kernelIddmLin1ELi1EhEEvNS_4cuda6detail10TensorInfoIKT_T1_EENS5_IS6_S8_EENS5_IT4_S8_EES8_T0_NS_15PhiloxCudaStateE,@function
        .size           _ZN2at6native43_GLOBAL__N__7cc8d1ed_10_Dropout_cu_0e96ed3820fused_dropout_kernelIddmLin1ELi1EhEEvNS_4cuda6detail10TensorInfoIKT_T1_EENS5_IS6_S8_EENS5_IT4_S8_EES8_T0_NS_15PhiloxCudaStateE,(.L_x_14034 - _ZN2at6native43_GLOBAL__N__7cc8d1ed_10_Dropout_cu_0e96ed3820fused_dropout_kernelIddmLin1ELi1EhEEvNS_4cuda6detail10TensorInfoIKT_T1_EENS5_IS6_S8_EENS5_IT4_S8_EES8_T0_NS_15PhiloxCudaStateE)
        .other          _ZN2at6native43_GLOBAL__N__7cc8d1ed_10_Dropout_cu_0e96ed3820fused_dropout_kernelIddmLin1ELi1EhEEvNS_4cuda6detail10TensorInfoIKT_T1_EENS5_IS6_S8_EENS5_IT4_S8_EES8_T0_NS_15PhiloxCudaStateE,@"STO_CUDA_ENTRY STV_DEFAULT"
_ZN2at6native43_GLOBAL__N__7cc8d1ed_10_Dropout_cu_0e96ed3820fused_dropout_kernelIddmLin1ELi1EhEEvNS_4cuda6detail10TensorInfoIKT_T1_EENS5_IS6_S8_EENS5_IT4_S8_EES8_T0_NS_15PhiloxCudaStateE:
        /* <DEDUP_REMOVED lines=17> */
[----:B------:R-:W1:Y:S04]  /*0110*/  S2R R9, SR_TID.X ;  /* 0x0000000000097919 */ /* 0x000e680000002100 */
[----:B0-----:R-:W0:-:S15]  /*0120*/  DFMA R10, R6, -R4, 1 ;  /* 0x3ff00000060a742b */ /* 0x001e1e0000000804 */
[----:B------:R-:W-:-:S15]  /*0130*/  NOP ;  /* 0x0000000000007918 */ /* 0x000fde0000000000 */
[----:B------:R-:W-:-:S15]  /*0140*/  NOP ;  /* 0x0000000000007918 */ /* 0x000fde0000000000 */
[----:B------:R-:W-:-:S15]  /*0150*/  NOP ;  /* 0x0000000000007918 */ /* 0x000fde0000000000 */
[----:B------:R-:W-:-:S04]  /*0160*/  NOP ;  /* 0x0000000000007918 */ /* 0x000fc80000000000 */
[----:B0-----:R0:W2:Y:S02]  /*0170*/  DFMA R20, R10, R10, R10 ;  /* 0x0000000a0a14722b */ /* 0x0010a4000000000a */
[----:B0-----:R-:W4:Y:S08]  /*0180*/  @P0 LDC R11, c[0x0][0x880] ;  /* 0x00022000ff0b0b82 */ /* 0x001f300000000800 */
[----:B------:R-:W1:-:S15]  /*0190*/  LDC R10, c[0x0][0x360] ;  /* 0x0000d800ff0a7b82 */ /* 0x000e5e0000000800 */
[----:B------:R-:W-:-:S15]  /*01a0*/  NOP ;  /* 0x0000000000007918 */ /* 0x000fde0000000000 */
[----:B------:R-:W-:-:S15]  /*01b0*/  NOP ;  /* 0x0000000000007918 */ /* 0x000fde0000000000 */
[----:B------:R-:W-:-:S09]  /*01c0*/  NOP ;  /* 0x0000000000007918 */ /* 0x000fd20000000000 */
        /* <DEDUP_REMOVED lines=8> */
[----:B0-----:R-:W-:Y:S01]  /*0250*/  MOV R6, R3 ;  /* 0x0000000300067202 */ /* 0x001fe20000000f00 */
[----:B------:R-:W-:Y:S01]  /*0260*/  IMAD.WIDE.U32 R14, R0, -0x2daee0ad, RZ ;  /* 0xd2511f53000e7825 */ /* 0x000fe200078e00ff */
[----:B---3--:R-:W-:-:S03]  /*0270*/  LOP3.LUT R18, R2, R17, R22, 0x96, !PT ;  /* 0x0000001102127212 */ /* 0x008fc600078e9616 */
[----:B------:R-:W-:Y:S01]  /*0280*/  VIADD R7, R22, 0x9e3779b9 ;  /* 0x9e3779b916077836 */ /* 0x000fe20000000000 */
[----:B------:R-:W-:Y:S01]  /*0290*/  LOP3.LUT R24, R15, R23, RZ, 0x3c, !PT ;  /* 0x000000170f187212 */ /* 0x000fe200078e3cff */
[----:B------:R-:W-:Y:S01]  /*02a0*/  IMAD.WIDE.U32 R18, R18, -0x2daee0ad, RZ ;  /* 0xd2511f5312127825 */ /* 0x000fe200078e00ff */
[C---:B------:R-:W-:Y:S02]  /*02b0*/  IADD3 R9, PT, PT, R23.reuse, -0x4498517b, RZ ;  /* 0xbb67ae8517097810 */ /* 0x040fe40007ffe0ff */
[----:B------:R-:W-:Y:S01]  /*02c0*/  IADD3 R11, PT, PT, R23, -0x56f99767, RZ ;  /* 0xa9066899170b7810 */ /* 0x000fe20007ffe0ff */
[----:B------:R-:W-:Y:S01]  /*02d0*/  IMAD.WIDE.U32 R24, R24, -0x326172a9, RZ ;  /* 0xcd9e8d5718187825 */ /* 0x000fe200078e00ff */
[----:B------:R-:W-:-:S04]  /*02e0*/  LOP3.LUT R9, R9, R14, R19, 0x96, !PT ;  /* 0x0000000e09097212 */ /* 0x000fc800078e9613 */
[----:B------:R-:W-:Y:S01]  /*02f0*/  LOP3.LUT R7, R7, R16, R25, 0x96, !PT ;  /* 0x0000001007077212 */ /* 0x000fe200078e9619 */
[----:B------:R-:W-:Y:S01]  /*0300*/  IMAD.WIDE.U32 R26, R9, -0x326172a9, RZ ;  /* 0xcd9e8d57091a7825 */ /* 0x000fe200078e00ff */
[----:B------:R-:W-:-:S15]  /*0310*/  IADD3 R9, PT, PT, R22, 0x3c6ef372, RZ ;  /* 0x3c6ef37216097810 */ /* 0x000fde0007ffe0ff */
[----:B------:R-:W-:-:S15]  /*0320*/  NOP ;  /* 0x0000000000007918 */ /* 0x000fde0000000000 */
[----:B------:R-:W-:-:S01]  /*0330*/  NOP ;  /* 0x0000000000007918 */ /* 0x000fc20000000000 */
[----:B--2---:R0:W1:Y:S01]  /*0340*/  DFMA R16, R20, -R4, 1 ;  /* 0x3ff000001410742b */ /* 0x0040620000000804 */
        /* <DEDUP_REMOVED lines=8> */
[----:B------:R-:W-:Y:S02]  /*03d0*/  VIADD R7, R22, 0xdaa66d2b ;  /* 0xdaa66d2b16077836 */ /* 0x000fe40000000000 */
[----:B------:R-:W-:Y:S02]  /*03e0*/  VIADD R9, R23, 0xed9eba14 ;  /* 0xed9eba1417097836 */ /* 0x000fe40000000000 */
[----:B------:R-:W-:Y:S01]  /*03f0*/  IMAD.WIDE.U32 R14, R14, -0x326172a9, RZ ;  /* 0xcd9e8d570e0e7825 */ /* 0x000fe200078e00ff */
[----:B0-----:R-:W-:Y:S02]  /*0400*/  LOP3.LUT R4, R7, R26, R25, 0x96, !PT ;  /* 0x0000001a07047212 */ /* 0x001fe400078e9619 */
[----:B------:R-:W-:-:S03]  /*0410*/  IADD3 R7, PT, PT, R22, 0x78dde6e4, RZ ;  /* 0x78dde6e416077810 */ /* 0x000fc60007ffe0ff */
[----:B------:R-:W-:Y:S01]  /*0420*/  IMAD.WIDE.U32 R4, R4, -0x2daee0ad, RZ ;  /* 0xd2511f5304047825 */ /* 0x000fe200078e00ff */
[----:B------:R-:W-:-:S04]  /*0430*/  LOP3.LUT R7, R7, R24, R15, 0x96, !PT ;  /* 0x0000001807077212 */ /* 0x000fc800078e960f */
[----:B------:R-:W-:Y:S01]  /*0440*/  LOP3.LUT R9, R9, R18, R5, 0x96, !PT ;  /* 0x0000001209097212 */ /* 0x000fe200078e9605 */
[C---:B------:R-:W-:Y:S02]  /*0450*/  VIADD R5, R22.reuse, 0x1715609d ;  /* 0x1715609d16057836 */ /* 0x040fe40000000000 */
        /* <DEDUP_REMOVED lines=11> */
[----:B------:R-:W-:Y:S02]  /*0510*/  VIADD R5, R22, 0x5384540f ;  /* 0x5384540f16057836 */ /* 0x000fe40000000000 */
[----:B------:R-:W-:-:S04]  /*0520*/  IMAD.WIDE.U32 R18, R7, -0x2daee0ad, RZ ;  /* 0xd2511f5307127825 */ /* 0x000fc800078e00ff */
[----:B------:R-:W-:Y:S01]  /*0530*/  IMAD.WIDE.U32 R24, R9, -0x326172a9, RZ ;  /* 0xcd9e8d5709187825 */ /* 0x000fe200078e00ff */
[----:B------:R-:W-:Y:S01]  /*0540*/  LOP3.LUT R11, R11, R4, R19, 0x96, !PT ;  /* 0x000000040b0b7212 */ /* 0x000fe200078e9613 */
[----:B-1----:R0:W1:Y:S02]  /*0550*/  DFMA R20, R20, R16, R20 ;  /* 0x000000101414722b */ /* 0x0020640000000014 */
[----:B------:R-:W-:Y:S01]  /*0560*/  VIADD R7, R23, 0xdb3d7428 ;  /* 0xdb3d742817077836 */ /* 0x000fe20000000000 */
[----:B------:R-:W-:Y:S01]  /*0570*/  LOP3.LUT R14, R5, R14, R25, 0x96, !PT ;  /* 0x0000000e050e7212 */ /* 0x000fe200078e9619 */
[----:B------:R-:W-:Y:S01]  /*0580*/  IMAD.WIDE.U32 R26, R11, -0x326172a9, RZ ;  /* 0xcd9e8d570b1a7825 */ /* 0x000fe200078e00ff */
        /* <DEDUP_REMOVED lines=14> */
[----:B------:R-:W-:Y:S05]  /*0670*/  CALL.REL.NOINC `($__internal_32_$__cuda_sm20_dblrcp_rn_slowpath_v3) ;  /* 0x000000f000c07944 */ /* 0x000fea0003c00000 */
.L_x_2661:
        /* <DEDUP_REMOVED lines=26> */
[----:B------:R-:W-:-:S04]  /*0820*/  @!P2 LOP3.LUT R17, RZ, R34, RZ, 0x33, !PT ;  /* 0x00000022ff11a212 */ /* 0x000fc800078e33ff */
[----:B------:R-:W-:Y:S01]  /*0830*/  MOV R34, R17 ;  /* 0x0000001100227202 */ /* 0x000fe20000000f00 */
[----:B------:R-:W-:Y:S06]  /*0840*/  BRA `(.L_x_2663) ;  /* 0x0000000000147947 */ /* 0x000fec0003800000 */
.L_x_2662:
[----:B------:R-:W-:Y:S01]  /*0850*/  HFMA2 R33, -RZ, RZ, 0, 0 ;  /* 0x00000000ff217431 */ /* 0x000fe200000001ff */
[----:B------:R-:W-:Y:S01]  /*0860*/  MOV R44, UR4 ;  /* 0x00000004002c7c02 */ /* 0x000fe20008000f00 */
[----:B------:R-:W-:Y:S01]  /*0870*/  IMAD.U32 R45, RZ, RZ, UR5 ;  /* 0x00000005ff2d7e24 */ /* 0x000fe2000f8e00ff */
[----:B------:R-:W-:-:S07]  /*0880*/  MOV R32, 0x8a0 ;  /* 0x000008a000207802 */ /* 0x000fce0000000f00 */
[----:B------:R-:W-:Y:S05]  /*0890*/  CALL.REL.NOINC `($__internal_33_$__cuda_sm20_div_u64) ;  /* 0x000000f400c87944 */ /* 0x000fea0003c00000 */
.L_x_2663:
        /* <DEDUP_REMOVED lines=9> */
[----:B------:R-:W-:Y:S02]  /*0930*/  VIADD R14, R23, 0x96a522ad ;  /* 0x96a522ad170e7836 */ /* 0x000fe40000000000 */
[----:B------:R-:W-:Y:S01]  /*0940*/  IMAD R32, R7, -0x326172a9, RZ ;  /* 0xcd9e8d5707207824 */ /* 0x000fe200078e02ff */
[----:B------:R-:W-:Y:S02]  /*0950*/  LOP3.LUT R7, R12, 0x3, RZ, 0xc0, !PT ;  /* 0x000000030c077812 */ /* 0x000fe400078ec0ff */
[----:B------:R-:W-:Y:S01]  /*0960*/  LOP3.LUT R33, R9, R14, RZ, 0x3c, !PT ;  /* 0x0000000e09217212 */ /* 0x000fe200078e3cff */
[C---:B------:R-:W-:Y:S01]  /*0970*/  IMAD R14, R8.reuse, 0x3, RZ ;  /* 0x00000003080e7824 */ /* 0x040fe200078e02ff */
[----:B------:R-:W-:Y:S01]  /*0980*/  SHF.L.U32 R12, R8, 0x1, RZ ;  /* 0x00000001080c7819 */ /* 0x000fe200000006ff */
[----:B------:R-:W-:-:S07]  /*0990*/  IMAD.MOV.U32 R9, RZ, RZ, RZ ;  /* 0x000000ffff097224 */ /* 0x000fce00078e00ff */
.L_x_2884:
        /* <DEDUP_REMOVED lines=13> */
.L_x_2665:
[----:B------:R-:W-:Y:S05]  /*0a70*/  BSYNC.RECONVERGENT B0 ;  /* 0x0000000000007941 */ /* 0x000fea0003800200 */
.L_x_2664:
[----:B------:R-:W-:Y:S01]  /*0a80*/  IMAD.WIDE.U32 R38, R6, -0x326172a9, RZ ;  /* 0xcd9e8d5706267825 */ /* 0x000fe200078e00ff */
[----:B------:R-:W-:Y:S02]  /*0a90*/  LOP3.LUT R16, R9, R35, R23, 0x96, !PT ;  /* 0x0000002309107212 */ /* 0x000fe400078e9617 */
[----:B------:R-:W-:Y:S01]  /*0aa0*/  IADD3 R11, PT, PT, R23, -0x4498517b, RZ ;  /* 0xbb67ae85170b7810 */ /* 0x000fe20007ffe0ff */
[----:B------:R-:W-:Y:S01]  /*0ab0*/  VIADD R35, R22, 0x9e3779b9 ;  /* 0x9e3779b916237836 */ /* 0x000fe20000000000 */
[----:B------:R-:W-:Y:S01]  /*0ac0*/  LOP3.LUT R36, R2, R39, R22, 0x96, !PT ;  /* 0x0000002702247212 */ /* 0x000fe200078e9616 */
[----:B------:R-:W-:Y:S01]  /*0ad0*/  IMAD.WIDE.U32 R16, R16, -0x326172a9, RZ ;  /* 0xcd9e8d5710107825 */ /* 0x000fe200078e00ff */
[----:B------:R-:W-:-:S03]  /*0ae0*/  ISETP.GT.AND P0, PT, R7, 0x1, PT ;  /* 0x000000010700780c */ /* 0x000fc60003f04270 */
        /* <DEDUP_REMOVED lines=62> */
.L_x_2666:
        /* <DEDUP_REMOVED lines=9> */
.L_x_2667:
[----:B------:R-:W0:Y:S01]  /*0f60*/  LDC R33, c[0x0][0x518] ;  /* 0x00014600ff217b82 */ /* 0x000e220000000800 */
[----:B------:R-:W-:Y:S01]  /*0f70*/  I2FP.F32.U32 R15, R15 ;  /* 0x0000000f000f7245 */ /* 0x000fe20000201000 */
[----:B------:R-:W-:Y:S01]  /*0f80*/  BSSY.RECONVERGENT B0, `(.L_x_2668) ;  /* 0x0000df4000007945 */ /* 0x000fe20003800200 */
[----:B------:R-:W-:Y:S01]  /*0f90*/  I2FP.F32.U32 R46, R32 ;  /* 0x00000020002e7245 */ /* 0x000fe20000201000 */
[----:B------:R-:W-:Y:S01]  /*0fa0*/  IMAD.MOV.U32 R32, RZ, RZ, 0x2f800000 ;  /* 0x2f800000ff207424 */ /* 0x000fe200078e00ff */
[----:B------:R-:W-:Y:S02]  /*0fb0*/  I2FP.F32.U32 R47, R34 ;  /* 0x00000022002f7245 */ /* 0x000fe40000201000 */
[----:B------:R-:W-:Y:S01]  /*0fc0*/  I2FP.F32.U32 R48, R35 ;  /* 0x0000002300307245 */ /* 0x000fe20000201000 */
[-C--:B------:R-:W-:Y:S01]  /*0fd0*/  FFMA.FTZ R15, R15, R32.reuse, 1.1641532182693481445e-10 ;  /* 0x2f0000000f0f7423 */ /* 0x080fe20000010020 */
[-C--:B------:R-:W-:Y:S01]  /*0fe0*/  FFMA.FTZ R46, R46, R32.reuse, 1.1641532182693481445e-10 ;  /* 0x2f0000002e2e7423 */ /* 0x080fe20000010020 */
        /* <DEDUP_REMOVED lines=22> */
.L_x_2697:
        /* <DEDUP_REMOVED lines=33> */
.L_x_2674:
[----:B------:R-:W-:Y:S01]  /*1360*/  IMAD.MOV.U32 R34, RZ, RZ, R54 ;  /* 0x000000ffff227224 */ /* 0x000fe200078e0036 */
[----:B------:R-:W-:Y:S02]  /*1370*/  MOV R33, R55 ;  /* 0x0000003700217202 */ /* 0x000fe40000000f00 */
[----:B------:R-:W-:-:S07]  /*1380*/  MOV R32, 0x13a0 ;  /* 0x000013a000207802 */ /* 0x000fce0000000f00 */
[----:B------:R-:W-:Y:S05]  /*1390*/  CALL.REL.NOINC `($__internal_33_$__cuda_sm20_div_u64) ;  /* 0x000000ec00087944 */ /* 0x000fea0003c00000 */
        /* <DEDUP_REMOVED lines=8> */
.L_x_2675:
[----:B------:R-:W-:Y:S05]  /*1420*/  BSYNC.RECONVERGENT B2 ;  /* 0x0000000000027941 */ /* 0x000fea0003800200 */
.L_x_2673:
        /* <DEDUP_REMOVED lines=39> */
.L_x_2677:
[----:B------:R-:W-:Y:S01]  /*16a0*/  MOV R44, R54 ;  /* 0x00000036002c7202 */ /* 0x000fe20000000f00 */
[----:B------:R-:W-:Y:S01]  /*16b0*/  IMAD.MOV.U32 R45, RZ, RZ, R55 ;  /* 0x000000ffff2d7224 */ /* 0x000fe200078e0037 */
[----:B------:R-:W-:Y:S01]  /*16c0*/  MOV R34, R56 ;  /* 0x0000003800227202 */ /* 0x000fe20000000f00 */
[----:B------:R-:W-:Y:S01]  /*16d0*/  IMAD.MOV.U32 R33, RZ, RZ, R57 ;  /* 0x000000ffff217224 */ /* 0x000fe200078e0039 */
[----:B------:R-:W-:-:S07]  /*16e0*/  MOV R32, 0x1700 ;  /* 0x0000170000207802 */ /* 0x000fce0000000f00 */
[----:B------:R-:W-:Y:S05]  /*16f0*/  CALL.REL.NOINC `($__internal_33_$__cuda_sm20_div_u64) ;  /* 0x000000e800307944 */ /* 0x000fea0003c00000 */
        /* <DEDUP_REMOVED lines=11> */
.L_x_2678:
[----:B------:R-:W-:Y:S05]  /*17b0*/  BSYNC.RECONVERGENT B2 ;  /* 0x0000000000027941 */ /* 0x000fea0003800200 */
.L_x_2676:
        /* <DEDUP_REMOVED lines=39> */
.L_x_2680:
        /* <DEDUP_REMOVED lines=17> */
.L_x_2681:
[----:B------:R-:W-:Y:S05]  /*1b40*/  BSYNC.RECONVERGENT B2 ;  /* 0x0000000000027941 */ /* 0x000fea0003800200 */
.L_x_2679:
        /* <DEDUP_REMOVED lines=37> */
.L_x_2683:
        /* <DEDUP_REMOVED lines=17> */
.L_x_2684:
[----:B------:R-:W-:Y:S05]  /*1eb0*/  BSYNC.RECONVERGENT B2 ;  /* 0x0000000000027941 */ /* 0x000fea0003800200 */
.L_x_2682:
        /* <DEDUP_REMOVED lines=39> */
.L_x_2686:
        /* <DEDUP_REMOVED lines=17> */
.L_x_2687:
[----:B------:R-:W-:Y:S05]  /*2240*/  BSYNC.RECONVERGENT B2 ;  /* 0x0000000000027941 */ /* 0x000fea0003800200 */
.L_x_2685:
        /* <DEDUP_REMOVED lines=39> */
.L_x_2689:
        /* <DEDUP_REMOVED lines=17> */
.L_x_2690:
[----:B------:R-:W-:Y:S05]  /*25d0*/  BSYNC.RECONVERGENT B2 ;  /* 0x0000000000027941 */ /* 0x000fea0003800200 */
.L_x_2688:
        /* <DEDUP_REMOVED lines=39> */
.L_x_2692:
        /* <DEDUP_REMOVED lines=17> */
.L_x_2693:
[----:B------:R-:W-:Y:S05]  /*2960*/  BSYNC.RECONVERGENT B2 ;  /* 0x0000000000027941 */ /* 0x000fea0003800200 */
.L_x_2691:
        /* <DEDUP_REMOVED lines=38> */
.L_x_2695:
[----:B------:R-:W-:Y:S01]  /*2bd0*/  IMAD.MOV.U32 R44, RZ, RZ, R54 ;  /* 0x000000ffff2c7224 */ /* 0x000fe200078e0036 */
[----:B------:R-:W-:Y:S01]  /*2be0*/  MOV R45, R55 ;  /* 0x00000037002d7202 */ /* 0x000fe20000000f00 */
[----:B------:R-:W-:Y:S01]  /*2bf0*/  IMAD.MOV.U32 R34, RZ, RZ, R56 ;  /* 0x000000ffff227224 */ /* 0x000fe200078e0038 */
[----:B------:R-:W-:Y:S02]  /*2c00*/  MOV R33, R57 ;  /* 0x0000003900217202 */ /* 0x000fe40000000f00 */
[----:B------:R-:W-:-:S07]  /*2c10*/  MOV R32, 0x2c30 ;  /* 0x00002c3000207802 */ /* 0x000fce0000000f00 */
[----:B------:R-:W-:Y:S05]  /*2c20*/  CALL.REL.NOINC `($__internal_33_$__cuda_sm20_div_u64) ;  /* 0x000000d000e47944 */ /* 0x000fea0003c00000 */
        /* <DEDUP_REMOVED lines=11> */
.L_x_2696:
[----:B------:R-:W-:Y:S05]  /*2ce0*/  BSYNC.RECONVERGENT B2 ;  /* 0x0000000000027941 */ /* 0x000fea0003800200 */
.L_x_2694:
[----:B------:R-:W-:Y:S01]  /*2cf0*/  UMOV UR4, 0xd0 ;  /* 0x000000d000047882 */ /* 0x000fe20000000000 */
[----:B------:R-:W-:Y:S01]  /*2d00*/  MOV R42, R50 ;  /* 0x00000032002a7202 */ /* 0x000fe20000000f00 */
[----:B------:R-:W-:Y:S01]  /*2d10*/  VIADD R49, R49, 0xfffffff8 ;  /* 0xfffffff831317836 */ /* 0x000fe20000000000 */
[----:B------:R-:W-:-:S06]  /*2d20*/  LEA R32, R24, UR4, 0x3 ;  /* 0x0000000418207c11 */ /* 0x000fcc000f8e18ff */
[----:B------:R-:W0:Y:S02]  /*2d30*/  LDC.64 R32, c[0x0][R32+0x380] ;  /* 0x0000e00020207b82 */ /* 0x000e240000000a00 */
[-C--:B0-----:R-:W-:Y:S02]  /*2d40*/  IMAD R24, R33, R55.reuse, RZ ;  /* 0x0000003721187224 */ /* 0x081fe400078e02ff */
[----:B------:R-:W-:-:S04]  /*2d50*/  IMAD.WIDE.U32 R50, R32, R55, R42 ;  /* 0x0000003720327225 */ /* 0x000fc800078e002a */
[----:B------:R-:W-:-:S05]  /*2d60*/  IMAD R37, R32, R37, R24 ;  /* 0x0000002520257224 */ /* 0x000fca00078e0218 */
[----:B------:R-:W-:Y:S01]  /*2d70*/  IADD3 R43, PT, PT, R51, R37, RZ ;  /* 0x00000025332b7210 */ /* 0x000fe20007ffe0ff */
[----:B------:R-:W-:Y:S06]  /*2d80*/  @P2 BRA `(.L_x_2697) ;  /* 0xffffffe000f02947 */ /* 0x000fec000383ffff */
[----:B------:R-:W-:-:S07]  /*2d90*/  VIADD R49, R49, 0x4 ;  /* 0x0000000431317836 */ /* 0x000fce0000000000 */
.L_x_2672:
[----:B------:R-:W0:Y:S02]  /*2da0*/  LDC R24, c[0x0][0x518] ;  /* 0x00014600ff187b82 */ /* 0x000e240000000800 */
[----:B0-----:R-:W-:-:S04]  /*2db0*/  IADD3 R24, PT, PT, R24, -0x1, RZ ;  /* 0xffffffff18187810 */ /* 0x001fc80007ffe0ff */
        /* <DEDUP_REMOVED lines=36> */
.L_x_2701:
        /* <DEDUP_REMOVED lines=12> */
.L_x_2702:
[----:B------:R-:W-:Y:S05]  /*30c0*/  BSYNC.RECONVERGENT B2 ;  /* 0x0000000000027941 */ /* 0x000fea0003800200 */
.L_x_2700:
        /* <DEDUP_REMOVED lines=39> */
.L_x_2704:
        /* <DEDUP_REMOVED lines=17> */
.L_x_2705:
[----:B------:R-:W-:Y:S05]  /*3450*/  BSYNC.RECONVERGENT B2 ;  /* 0x0000000000027941 */ /* 0x000fea0003800200 */
.L_x_2703:
        /* <DEDUP_REMOVED lines=39> */
.L_x_2707:
        /* <DEDUP_REMOVED lines=17> */
.L_x_2708:
[----:B------:R-:W-:Y:S05]  /*37e0*/  BSYNC.RECONVERGENT B2 ;  /* 0x0000000000027941 */ /* 0x000fea0003800200 */
.L_x_2706:
        /* <DEDUP_REMOVED lines=38> */
.L_x_2710:
        /* <DEDUP_REMOVED lines=17> */
.L_x_2711:
[----:B------:R-:W-:Y:S05]  /*3b60*/  BSYNC.RECONVERGENT B2 ;  /* 0x0000000000027941 */ /* 0x000fea0003800200 */
.L_x_2709:
[----:B------:R-:W-:Y:S01]  /*3b70*/  UMOV UR4, 0xd0 ;  /* 0x000000d000047882 */ /* 0x000fe20000000000 */
[----:B------:R-:W-:Y:S01]  /*3b80*/  MOV R50, R56 ;  /* 0x0000003800327202 */ /* 0x000fe20000000f00 */
[----:B------:R-:W-:Y:S01]  /*3b90*/  IMAD.MOV.U32 R51, RZ, RZ, R25 ;  /* 0x000000ffff337224 */ /* 0x000fe200078e0019 */
[----:B------:R-:W-:-:S06]  /*3ba0*/  LEA R32, R49, UR4, 0x3 ;  /* 0x0000000431207c11 */ /* 0x000fcc000f8e18ff */
[----:B------:R-:W0:Y:S02]  /*3bb0*/  LDC.64 R32, c[0x0][R32+0x380] ;  /* 0x0000e00020207b82 */ /* 0x000e240000000a00 */
[-C--:B0-----:R-:W-:Y:S02]  /*3bc0*/  IMAD R33, R33, R55.reuse, RZ ;  /* 0x0000003721217224 */ /* 0x081fe400078e02ff */
[----:B------:R-:W-:-:S04]  /*3bd0*/  IMAD.WIDE.U32 R50, R32, R55, R50 ;  /* 0x0000003720327225 */ /* 0x000fc800078e0032 */
[----:B------:R-:W-:-:S05]  /*3be0*/  IMAD R33, R32, R37, R33 ;  /* 0x0000002520217224 */ /* 0x000fca00078e0221 */
[----:B------:R-:W-:-:S07]  /*3bf0*/  IADD3 R43, PT, PT, R51, R33, RZ ;  /* 0x00000021332b7210 */ /* 0x000fce0007ffe0ff */
.L_x_2699:
        /* <DEDUP_REMOVED lines=35> */
.L_x_2714:
[----:B------:R-:W-:Y:S01]  /*3e30*/  MOV R34, R54 ;  /* 0x0000003600227202 */ /* 0x000fe20000000f00 */
[----:B------:R-:W-:Y:S01]  /*3e40*/  IMAD.MOV.U32 R33, RZ, RZ, R55 ;  /* 0x000000ffff217224 */ /* 0x000fe200078e0037 */
[----:B------:R-:W-:-:S07]  /*3e50*/  MOV R32, 0x3e70 ;  /* 0x00003e7000207802 */ /* 0x000fce0000000f00 */
[----:B------:R-:W-:Y:S05]  /*3e60*/  CALL.REL.NOINC `($__internal_33_$__cuda_sm20_div_u64) ;  /* 0x000000c000547944 */ /* 0x000fea0003c00000 */
        /* <DEDUP_REMOVED lines=8> */
.L_x_2715:
[----:B------:R-:W-:Y:S05]  /*3ef0*/  BSYNC.RECONVERGENT B2 ;  /* 0x0000000000027941 */ /* 0x000fea0003800200 */
.L_x_2713:
        /* <DEDUP_REMOVED lines=38> */
.L_x_2717:
        /* <DEDUP_REMOVED lines=17> */
.L_x_2718:
[----:B------:R-:W-:Y:S05]  /*4270*/  BSYNC.RECONVERGENT B2 ;  /* 0x0000000000027941 */ /* 0x000fea0003800200 */
.L_x_2716:
        /* <DEDUP_REMOVED lines=8> */
.L_x_2712:
        /* <DEDUP_REMOVED lines=35> */
.L_x_2720:
[----:B------:R-:W-:Y:S01]  /*4530*/  MOV R34, R24 ;  /* 0x0000001800227202 */ /* 0x000fe20000000f00 */
[----:B------:R-:W-:Y:S01]  /*4540*/  IMAD.MOV.U32 R33, RZ, RZ, R25 ;  /* 0x000000ffff217224 */ /* 0x000fe200078e0019 */
[----:B------:R-:W-:-:S07]  /*4550*/  MOV R32, 0x4570 ;  /* 0x0000457000207802 */ /* 0x000fce0000000f00 */
[----:B------:R-:W-:Y:S05]  /*4560*/  CALL.REL.NOINC `($__internal_33_$__cuda_sm20_div_u64) ;  /* 0x000000b800947944 */ /* 0x000fea0003c00000 */
        /* <DEDUP_REMOVED lines=8> */
.L_x_2721:
[----:B------:R-:W-:Y:S05]  /*45f0*/  BSYNC.RECONVERGENT B2 ;  /* 0x0000000000027941 */ /* 0x000fea0003800200 */
.L_x_2719:
        /* <DEDUP_REMOVED lines=8> */
.L_x_2698:
        /* <DEDUP_REMOVED lines=10> */
.L_x_2671:
[----:B------:R-:W-:Y:S05]  /*4720*/  BSYNC.RECONVERGENT B1 ;  /* 0x0000000000017941 */ /* 0x000fea0003800200 */
.L_x_2670:
[----:B------:R-:W1:Y:S01]  /*4730*/  LDCU.64 UR4, c[0x0][0x860] ;  /* 0x00010c00ff0477ac */ /* 0x000e620008000a00 */
[----:B------:R-:W-:Y:S01]  /*4740*/  IADD3 R44, P1, PT, R8, R3, RZ ;  /* 0x00000003082c7210 */ /* 0x000fe20007f3e0ff */
[----:B------:R-:W-:Y:S03]  /*4750*/  BSSY.RECONVERGENT B1, `(.L_x_2722) ;  /* 0x000036e000017945 */ /* 0x000fe60003800200 */
[----:B------:R-:W-:Y:S02]  /*4760*/  IADD3.X R45, PT, PT, RZ, R5, RZ, P1, !PT ;  /* 0x00000005ff2d7210 */ /* 0x000fe40000ffe4ff */
[----:B-1----:R-:W-:-:S04]  /*4770*/  ISETP.GE.U32.AND P0, PT, R44, UR4, PT ;  /* 0x000000042c007c0c */ /* 0x002fc8000bf06070 */
[----:B------:R-:W-:-:S13]  /*4780*/  ISETP.GE.U32.AND.EX P0, PT, R45, UR5, PT, P0 ;  /* 0x000000052d007c0c */ /* 0x000fda000bf06100 */
[----:B------:R-:W-:Y:S05]  /*4790*/  @P0 BRA `(.L_x_2723) ;  /* 0x0000003400a40947 */ /* 0x000fea0003800000 */
[----:B------:R-:W1:Y:S01]  /*47a0*/  LDCU UR5, c[0x0][0x518] ;  /* 0x0000a300ff0577ac */ /* 0x000e620008000800 */
[----:B------:R-:W-:Y:S02]  /*47b0*/  HFMA2 R43, -RZ, RZ, 0, 0 ;  /* 0x00000000ff2b7431 */ /* 0x000fe400000001ff */
        /* <DEDUP_REMOVED lines=8> */
.L_x_2749:
        /* <DEDUP_REMOVED lines=31> */
.L_x_2726:
[----:B------:R-:W-:Y:S01]  /*4a30*/  MOV R34, R54 ;  /* 0x0000003600227202 */ /* 0x000fe20000000f00 */
[----:B------:R-:W-:Y:S01]  /*4a40*/  IMAD.MOV.U32 R33, RZ, RZ, R55 ;  /* 0x000000ffff217224 */ /* 0x000fe200078e0037 */
[----:B------:R-:W-:-:S07]  /*4a50*/  MOV R32, 0x4a70 ;  /* 0x00004a7000207802 */ /* 0x000fce0000000f00 */
[----:B-----5:R-:W-:Y:S05]  /*4a60*/  CALL.REL.NOINC `($__internal_33_$__cuda_sm20_div_u64) ;  /* 0x000000b400547944 */ /* 0x020fea0003c00000 */
        /* <DEDUP_REMOVED lines=8> */
.L_x_2727:
[----:B------:R-:W-:Y:S05]  /*4af0*/  BSYNC.RECONVERGENT B2 ;  /* 0x0000000000027941 */ /* 0x000fea0003800200 */
.L_x_2725:
        /* <DEDUP_REMOVED lines=39> */
.L_x_2729:
[----:B------:R-:W-:Y:S01]  /*4d70*/  IMAD.MOV.U32 R44, RZ, RZ, R54 ;  /* 0x000000ffff2c7224 */ /* 0x000fe200078e0036 */
[----:B------:R-:W-:Y:S01]  /*4d80*/  MOV R45, R55 ;  /* 0x00000037002d7202 */ /* 0x000fe20000000f00 */
[----:B------:R-:W-:Y:S01]  /*4d90*/  IMAD.MOV.U32 R34, RZ, RZ, R58 ;  /* 0x000000ffff227224 */ /* 0x000fe200078e003a */
[----:B------:R-:W-:Y:S02]  /*4da0*/  MOV R33, R59 ;  /* 0x0000003b00217202 */ /* 0x000fe40000000f00 */
[----:B------:R-:W-:-:S07]  /*4db0*/  MOV R32, 0x4dd0 ;  /* 0x00004dd000207802 */ /* 0x000fce0000000f00 */
[----:B-----5:R-:W-:Y:S05]  /*4dc0*/  CALL.REL.NOINC `($__internal_33_$__cuda_sm20_div_u64) ;  /* 0x000000b0007c7944 */ /* 0x020fea0003c00000 */
        /* <DEDUP_REMOVED lines=11> */
.L_x_2730:
[----:B------:R-:W-:Y:S05]  /*4e80*/  BSYNC.RECONVERGENT B2 ;  /* 0x0000000000027941 */ /* 0x000fea0003800200 */
.L_x_2728:
        /* <DEDUP_REMOVED lines=39> */
.L_x_2732:
        /* <DEDUP_REMOVED lines=17> */
.L_x_2733:
[----:B------:R-:W-:Y:S05]  /*5210*/  BSYNC.RECONVERGENT B2 ;  /* 0x0000000000027941 */ /* 0x000fea0003800200 */
.L_x_2731:
        /* <DEDUP_REMOVED lines=39> */
.L_x_2735:
        /* <DEDUP_REMOVED lines=17> */
.L_x_2736:
[----:B------:R-:W-:Y:S05]  /*55a0*/  BSYNC.RECONVERGENT B2 ;  /* 0x0000000000027941 */ /* 0x000fea0003800200 */
.L_x_2734:
        /* <DEDUP_REMOVED lines=39> */
.L_x_2738:
        /* <DEDUP_REMOVED lines=17> */
.L_x_2739:
[----:B------:R-:W-:Y:S05]  /*5930*/  BSYNC.RECONVERGENT B2 ;  /* 0x0000000000027941 */ /* 0x000fea0003800200 */
.L_x_2737:
        /* <DEDUP_REMOVED lines=39> */
.L_x_2741:
        /* <DEDUP_REMOVED lines=17> */
.L_x_2742:
[----:B------:R-:W-:Y:S05]  /*5cc0*/  BSYNC.RECONVERGENT B2 ;  /* 0x0000000000027941 */ /* 0x000fea0003800200 */
.L_x_2740:
        /* <DEDUP_REMOVED lines=38> */
.L_x_2744:
[----:B------:R-:W-:Y:S01]  /*5f30*/  MOV R44, R54 ;  /* 0x00000036002c7202 */ /* 0x000fe20000000f00 */
[----:B------:R-:W-:Y:S01]  /*5f40*/  IMAD.MOV.U32 R45, RZ, RZ, R55 ;  /* 0x000000ffff2d7224 */ /* 0x000fe200078e0037 */
[----:B------:R-:W-:Y:S01]  /*5f50*/  MOV R34, R58 ;  /* 0x0000003a00227202 */ /* 0x000fe20000000f00 */
[----:B------:R-:W-:Y:S01]  /*5f60*/  IMAD.MOV.U32 R33, RZ, RZ, R59 ;  /* 0x000000ffff217224 */ /* 0x000fe200078e003b */
[----:B------:R-:W-:-:S07]  /*5f70*/  MOV R32, 0x5f90 ;  /* 0x00005f9000207802 */ /* 0x000fce0000000f00 */
[----:B-----5:R-:W-:Y:S05]  /*5f80*/  CALL.REL.NOINC `($__internal_33_$__cuda_sm20_div_u64) ;  /* 0x000000a0000c7944 */ /* 0x020fea0003c00000 */
        /* <DEDUP_REMOVED lines=11> */
.L_x_2745:
[----:B------:R-:W-:Y:S05]  /*6040*/  BSYNC.RECONVERGENT B2 ;  /* 0x0000000000027941 */ /* 0x000fea0003800200 */
.L_x_2743:
        /* <DEDUP_REMOVED lines=38> */
.L_x_2747:
        /* <DEDUP_REMOVED lines=17> */
.L_x_2748:
[----:B------:R-:W-:Y:S05]  /*63c0*/  BSYNC.RECONVERGENT B2 ;  /* 0x0000000000027941 */ /* 0x000fea0003800200 */
.L_x_2746:
        /* <DEDUP_REMOVED lines=15> */
.L_x_2724:
        /* <DEDUP_REMOVED lines=37> */
.L_x_2753:
        /* <DEDUP_REMOVED lines=12> */
.L_x_2754:
[----:B------:R-:W-:Y:S05]  /*67d0*/  BSYNC.RECONVERGENT B2 ;  /* 0x0000000000027941 */ /* 0x000fea0003800200 */
.L_x_2752:
        /* <DEDUP_REMOVED lines=39> */
.L_x_2756:
        /* <DEDUP_REMOVED lines=17> */
.L_x_2757:
[----:B------:R-:W-:Y:S05]  /*6b60*/  BSYNC.RECONVERGENT B2 ;  /* 0x0000000000027941 */ /* 0x000fea0003800200 */
.L_x_2755:
        /* <DEDUP_REMOVED lines=39> */
.L_x_2759:
        /* <DEDUP_REMOVED lines=17> */
.L_x_2760:
[----:B------:R-:W-:Y:S05]  /*6ef0*/  BSYNC.RECONVERGENT B2 ;  /* 0x0000000000027941 */ /* 0x000fea0003800200 */
.L_x_2758:
        /* <DEDUP_REMOVED lines=38> */
.L_x_2762:
        /* <DEDUP_REMOVED lines=17> */
.L_x_2763:
[----:B------:R-:W-:Y:S05]  /*7270*/  BSYNC.RECONVERGENT B2 ;  /* 0x0000000000027941 */ /* 0x000fea0003800200 */
.L_x_2761:
[----:B------:R-:W-:Y:S01]  /*7280*/  UMOV UR4, 0xd0 ;  /* 0x000000d000047882 */ /* 0x000fe20000000000 */
[----:B------:R-:W-:Y:S01]  /*7290*/  MOV R51, R27 ;  /* 0x0000001b00337202 */ /* 0x000fe20000000f00 */
[----:B------:R-:W-:Y:S01]  /*72a0*/  IMAD.MOV.U32 R50, RZ, RZ, R56 ;  /* 0x000000ffff327224 */ /* 0x000fe200078e0038 */
[----:B------:R-:W-:-:S06]  /*72b0*/  LEA R32, R49, UR4, 0x3 ;  /* 0x0000000431207c11 */ /* 0x000fcc000f8e18ff */
[----:B------:R-:W0:Y:S02]  /*72c0*/  LDC.64 R32, c[0x0][R32+0x380] ;  /* 0x0000e00020207b82 */ /* 0x000e240000000a00 */
[-C--:B0-----:R-:W-:Y:S02]  /*72d0*/  IMAD R33, R33, R55.reuse, RZ ;  /* 0x0000003721217224 */ /* 0x081fe400078e02ff */
[----:B------:R-:W-:-:S04]  /*72e0*/  IMAD.WIDE.U32 R50, R32, R55, R50 ;  /* 0x0000003720327225 */ /* 0x000fc800078e0032 */
[----:B------:R-:W-:-:S04]  /*72f0*/  IMAD R33, R32, R37, R33 ;  /* 0x0000002520217224 */ /* 0x000fc800078e0221 */
[----:B------:R-:W-:-:S07]  /*7300*/  IMAD.IADD R43, R51, 0x1, R33 ;  /* 0x00000001332b7824 */ /* 0x000fce00078e0221 */
.L_x_2751:
        /* <DEDUP_REMOVED lines=35> */
.L_x_2766:
[----:B------:R-:W-:Y:S01]  /*7540*/  IMAD.MOV.U32 R34, RZ, RZ, R54 ;  /* 0x000000ffff227224 */ /* 0x000fe200078e0036 */
[----:B0-----:R-:W-:Y:S02]  /*7550*/  MOV R33, R55 ;  /* 0x0000003700217202 */ /* 0x001fe40000000f00 */
[----:B------:R-:W-:-:S07]  /*7560*/  MOV R32, 0x7580 ;  /* 0x0000758000207802 */ /* 0x000fce0000000f00 */
[----:B-----5:R-:W-:Y:S05]  /*7570*/  CALL.REL.NOINC `($__internal_33_$__cuda_sm20_div_u64) ;  /* 0x0000008800907944 */ /* 0x020fea0003c00000 */
        /* <DEDUP_REMOVED lines=8> */
.L_x_2767:
[----:B------:R-:W-:Y:S05]  /*7600*/  BSYNC.RECONVERGENT B2 ;  /* 0x0000000000027941 */ /* 0x000fea0003800200 */
.L_x_2765:
        /* <DEDUP_REMOVED lines=38> */
.L_x_2769:
        /* <DEDUP_REMOVED lines=17> */
.L_x_2770:
[----:B------:R-:W-:Y:S05]  /*7980*/  BSYNC.RECONVERGENT B2 ;  /* 0x0000000000027941 */ /* 0x000fea0003800200 */
.L_x_2768:
        /* <DEDUP_REMOVED lines=8> */
.L_x_2764:
[----:B------:R-:W1:Y:S02]  /*7a10*/  LDCU UR4, c[0x0][0x518] ;  /* 0x0000a300ff0477ac */ /* 0x000e640008000800 */
[----:B-1----:R-:W-:-:S04]  /*7a20*/  ULOP3.LUT UR4, UR4, 0x1, URZ, 0xc0, !UPT ;  /* 0x0000000104047892 */ /* 0x002fc8000f8ec0ff */
        /* <DEDUP_REMOVED lines=33> */
.L_x_2772:
[----:B------:R-:W-:Y:S01]  /*7c40*/  IMAD.MOV.U32 R34, RZ, RZ, R26 ;  /* 0x000000ffff227224 */ /* 0x000fe200078e001a */
[----:B------:R-:W-:Y:S02]  /*7c50*/  MOV R33, R27 ;  /* 0x0000001b00217202 */ /* 0x000fe40000000f00 */
[----:B------:R-:W-:-:S07]  /*7c60*/  MOV R32, 0x7c80 ;  /* 0x00007c8000207802 */ /* 0x000fce0000000f00 */
[----:B-----5:R-:W-:Y:S05]  /*7c70*/  CALL.REL.NOINC `($__internal_33_$__cuda_sm20_div_u64) ;  /* 0x0000008000d07944 */ /* 0x020fea0003c00000 */
        /* <DEDUP_REMOVED lines=8> */
.L_x_2773:
[----:B------:R-:W-:Y:S05]  /*7d00*/  BSYNC.RECONVERGENT B2 ;  /* 0x0000000000027941 */ /* 0x000fea0003800200 */
.L_x_2771:
        /* <DEDUP_REMOVED lines=8> */
.L_x_2750:
[----:B------:R-:W1:Y:S01]  /*7d90*/  LDCU.64 UR4, c[0x0][0x450] ;  /* 0x00008a00ff0477ac */ /* 0x000e620008000a00 */
[----:B------:R-:W-:Y:S01]  /*7da0*/  IMAD.MOV.U32 R51, RZ, RZ, R43 ;  /* 0x000000ffff337224 */ /* 0x000fe200078e002b */
[----:B------:R-:W0:Y:S01]  /*7db0*/  LDCU.64 UR8, c[0x0][0x380] ;  /* 0x00007000ff0877ac */ /* 0x000e220008000a00 */
[----:B-1----:R-:W-:Y:S02]  /*7dc0*/  IMAD R45, R45, UR4, RZ ;  /* 0x000000042d2d7c24 */ /* 0x002fe4000f8e02ff */
[----:B------:R-:W-:-:S04]  /*7dd0*/  IMAD.WIDE.U32 R26, R44, UR4, R50 ;  /* 0x000000042c1a7c25 */ /* 0x000fc8000f8e0032 */
[----:B------:R-:W-:Y:S01]  /*7de0*/  IMAD R45, R44, UR5, R45 ;  /* 0x000000052c2d7c24 */ /* 0x000fe2000f8e022d */
[----:B0-----:R-:W-:-:S04]  /*7df0*/  LEA R32, P0, R26, UR8, 0x3 ;  /* 0x000000081a207c11 */ /* 0x001fc8000f8018ff */
[----:B------:R-:W-:-:S04]  /*7e00*/  IADD3 R27, PT, PT, R27, R45, RZ ;  /* 0x0000002d1b1b7210 */ /* 0x000fc80007ffe0ff */
[----:B------:R-:W-:-:S05]  /*7e10*/  LEA.HI.X R33, R26, UR9, R27, 0x3, P0 ;  /* 0x000000091a217c11 */ /* 0x000fca00080f1c1b */
[----:B------:R1:W5:Y:S02]  /*7e20*/  LDG.E.64 R26, desc[UR6][R32.64] ;  /* 0x00000006201a7981 */ /* 0x000364000c1e1b00 */
.L_x_2723:
[----:B------:R-:W-:Y:S05]  /*7e30*/  BSYNC.RECONVERGENT B1 ;  /* 0x0000000000017941 */ /* 0x000fea0003800200 */
.L_x_2722:
        /* <DEDUP_REMOVED lines=8> */
[----:B------:R-:W3:Y:S01]  /*7ec0*/  LDCU UR4, c[0x0][0x518] ;  /* 0x0000a300ff0477ac */ /* 0x000ee20008000800 */
[----:B--2---:R-:W-:Y:S02]  /*7ed0*/  MOV R34, UR5 ;  /* 0x0000000500227c02 */ /* 0x004fe40008000f00 */
[----:B---3--:R-:W-:-:S03]  /*7ee0*/  MOV R43, UR4 ;  /* 0x00000004002b7c02 */ /* 0x008fc60008000f00 */
[----:B------:R-:W-:-:S05]  /*7ef0*/  VIADD R28, R34, 0xfffffffe ;  /* 0xfffffffe221c7836 */ /* 0x000fca0000000000 */
[----:B------:R-:W-:Y:S02]  /*7f00*/  ISETP.GE.U32.AND P0, PT, R28, 0x7, PT ;  /* 0x000000071c00780c */ /* 0x000fe40003f06070 */
[----:B------:R-:W-:-:S11]  /*7f10*/  CS2R R28, SRZ ;  /* 0x00000000001c7805 */ /* 0x000fd6000001ff00 */
[----:B------:R-:W-:Y:S05]  /*7f20*/  @!P0 BRA `(.L_x_2776) ;  /* 0x0000001c00208947 */ /* 0x000fea0003800000 */
[----:B------:R-:W-:-:S07]  /*7f30*/  IMAD.MOV.U32 R49, RZ, RZ, RZ ;  /* 0x000000ffff317224 */ /* 0x000fce00078e00ff */
.L_x_2801:
[----:B------:R-:W-:Y:S01]  /*7f40*/  IADD3 R50, PT, PT, R43, -0x1, RZ ;  /* 0xffffffff2b327810 */ /* 0x000fe20007ffe0ff */
[----:B------:R-:W-:Y:S04]  /*7f50*/  BSSY.RECONVERGENT B2, `(.L_x_2777) ;  /* 0x000002a000027945 */ /* 0x000fe80003800200 */
[----:B------:R-:W-:-:S06]  /*7f60*/  IMAD.SHL.U32 R54, R50, 0x8, RZ ;  /* 0x0000000832367824 */ /* 0x000fcc00078e00ff */
[----:B------:R-:W0:Y:S02]  /*7f70*/  LDC.64 R54, c[0x0][R54+0x388] ;  /* 0x0000e20036367b82 */ /* 0x000e240000000a00 */
[----:B01----:R-:W-:-:S04]  /*7f80*/  LOP3.LUT R32, R45, R55, RZ, 0xfc, !PT ;  /* 0x000000372d207212 */ /* 0x003fc800078efcff */
        /* <DEDUP_REMOVED lines=26> */
.L_x_2778:
[----:B------:R-:W-:Y:S01]  /*8130*/  IMAD.MOV.U32 R34, RZ, RZ, R54 ;  /* 0x000000ffff227224 */ /* 0x000fe200078e0036 */
[----:B------:R-:W-:Y:S02]  /*8140*/  MOV R33, R55 ;  /* 0x0000003700217202 */ /* 0x000fe40000000f00 */
        /* <DEDUP_REMOVED lines=10> */
.L_x_2779:
[----:B------:R-:W-:Y:S05]  /*81f0*/  BSYNC.RECONVERGENT B2 ;  /* 0x0000000000027941 */ /* 0x000fea0003800200 */
.L_x_2777:
        /* <DEDUP_REMOVED lines=38> */
.L_x_2781:
        /* <DEDUP_REMOVED lines=17> */
.L_x_2782:
[----:B------:R-:W-:Y:S05]  /*8570*/  BSYNC.RECONVERGENT B2 ;  /* 0x0000000000027941 */ /* 0x000fea0003800200 */
.L_x_2780:
        /* <DEDUP_REMOVED lines=39> */
.L_x_2784:
        /* <DEDUP_REMOVED lines=17> */
.L_x_2785:
[----:B------:R-:W-:Y:S05]  /*8900*/  BSYNC.RECONVERGENT B2 ;  /* 0x0000000000027941 */ /* 0x000fea0003800200 */
.L_x_2783:
        /* <DEDUP_REMOVED lines=39> */
.L_x_2787:
        /* <DEDUP_REMOVED lines=17> */
.L_x_2788:
[----:B------:R-:W-:Y:S05]  /*8c90*/  BSYNC.RECONVERGENT B2 ;  /* 0x0000000000027941 */ /* 0x000fea0003800200 */
.L_x_2786:
        /* <DEDUP_REMOVED lines=39> */
.L_x_2790:
        /* <DEDUP_REMOVED lines=17> */
.L_x_2791:
[----:B------:R-:W-:Y:S05]  /*9020*/  BSYNC.RECONVERGENT B2 ;  /* 0x0000000000027941 */ /* 0x000fea0003800200 */
.L_x_2789:
        /* <DEDUP_REMOVED lines=39> */
.L_x_2793:
        /* <DEDUP_REMOVED lines=17> */
.L_x_2794:
[----:B------:R-:W-:Y:S05]  /*93b0*/  BSYNC.RECONVERGENT B2 ;  /* 0x0000000000027941 */ /* 0x000fea0003800200 */
.L_x_2792:
        /* <DEDUP_REMOVED lines=38> */
.L_x_2796:
        /* <DEDUP_REMOVED lines=17> */
.L_x_2797:
[----:B------:R-:W-:Y:S05]  /*9730*/  BSYNC.RECONVERGENT B2 ;  /* 0x0000000000027941 */ /* 0x000fea0003800200 */
.L_x_2795:
        /* <DEDUP_REMOVED lines=38> */
.L_x_2799:
        /* <DEDUP_REMOVED lines=17> */
.L_x_2800:
[----:B------:R-:W-:Y:S05]  /*9ab0*/  BSYNC.RECONVERGENT B2 ;  /* 0x0000000000027941 */ /* 0x000fea0003800200 */
.L_x_2798:
[----:B------:R-:W-:Y:S01]  /*9ac0*/  UMOV UR4, 0xd0 ;  /* 0x000000d000047882 */ /* 0x000fe20000000000 */
[----:B------:R-:W-:Y:S02]  /*9ad0*/  IADD3 R49, PT, PT, R49, 0x8, RZ ;  /* 0x0000000831317810 */ /* 0x000fe40007ffe0ff */
[----:B------:R-:W-:Y:S01]  /*9ae0*/  LEA R32, R43, UR4, 0x3 ;  /* 0x000000042b207c11 */ /* 0x000fe2000f8e18ff */
[----:B------:R-:W0:Y:S05]  /*9af0*/  LDCU UR4, c[0x0][0x518] ;  /* 0x0000a300ff0477ac */ /* 0x000e2a0008000800 */
        /* <DEDUP_REMOVED lines=8> */
[----:B------:R-:W-:-:S05]  /*9b80*/  IMAD.WIDE.U32 R28, R32, R51, R28 ;  /* 0x00000033201c7225 */ /* 0x000fca00078e001c */
[----:B------:R-:W-:-:S05]  /*9b90*/  IADD3 R29, PT, PT, R29, R33, RZ ;  /* 0x000000211d1d7210 */ /* 0x000fca0007ffe0ff */
[----:B------:R-:W-:Y:S05]  /*9ba0*/  @P0 BRA `(.L_x_2801) ;  /* 0xffffffe000e40947 */ /* 0x000fea000383ffff */
.L_x_2776:
[----:B------:R-:W-:-:S05]  /*9bb0*/  VIADD R49, R34, 0xffffffff ;  /* 0xffffffff22317836 */ /* 0x000fca0000000000 */
[----:B01----:R-:W-:-:S13]  /*9bc0*/  LOP3.LUT P0, R32, R49, 0x7, RZ, 0xc0, !PT ;  /* 0x0000000731207812 */ /* 0x003fda000780c0ff */
        /* <DEDUP_REMOVED lines=35> */
.L_x_2805:
        /* <DEDUP_REMOVED lines=12> */
.L_x_2806:
[----:B------:R-:W-:Y:S05]  /*9ec0*/  BSYNC.RECONVERGENT B2 ;  /* 0x0000000000027941 */ /* 0x000fea0003800200 */
.L_x_2804:
        /* <DEDUP_REMOVED lines=38> */
.L_x_2808:
        /* <DEDUP_REMOVED lines=17> */
.L_x_2809:
[----:B------:R-:W-:Y:S05]  /*a240*/  BSYNC.RECONVERGENT B2 ;  /* 0x0000000000027941 */ /* 0x000fea0003800200 */
.L_x_2807:
        /* <DEDUP_REMOVED lines=39> */
.L_x_2811:
        /* <DEDUP_REMOVED lines=17> */
.L_x_2812:
[----:B------:R-:W-:Y:S05]  /*a5d0*/  BSYNC.RECONVERGENT B2 ;  /* 0x0000000000027941 */ /* 0x000fea0003800200 */
.L_x_2810:
        /* <DEDUP_REMOVED lines=38> */
.L_x_2814:
        /* <DEDUP_REMOVED lines=17> */
.L_x_2815:
[----:B------:R-:W-:Y:S05]  /*a950*/  BSYNC.RECONVERGENT B2 ;  /* 0x0000000000027941 */ /* 0x000fea0003800200 */
.L_x_2813:
        /* <DEDUP_REMOVED lines=8> */
.L_x_2803:
        /* <DEDUP_REMOVED lines=35> */
.L_x_2818:
        /* <DEDUP_REMOVED lines=12> */
.L_x_2819:
[----:B------:R-:W-:Y:S05]  /*acd0*/  BSYNC.RECONVERGENT B2 ;  /* 0x0000000000027941 */ /* 0x000fea0003800200 */
.L_x_2817:
        /* <DEDUP_REMOVED lines=37> */
.L_x_2821:
        /* <DEDUP_REMOVED lines=17> */
.L_x_2822:
[----:B------:R-:W-:Y:S05]  /*b040*/  BSYNC.RECONVERGENT B2 ;  /* 0x0000000000027941 */ /* 0x000fea0003800200 */
.L_x_2820:
        /* <DEDUP_REMOVED lines=8> */
.L_x_2816:
        /* <DEDUP_REMOVED lines=35> */
.L_x_2824:
[----:B------:R-:W-:Y:S01]  /*b300*/  MOV R34, R50 ;  /* 0x0000003200227202 */ /* 0x000fe20000000f00 */
[----:B------:R-:W-:Y:S01]  /*b310*/  IMAD.MOV.U32 R33, RZ, RZ, R51 ;  /* 0x000000ffff217224 */ /* 0x000fe200078e0033 */
[----:B------:R-:W-:-:S07]  /*b320*/  MOV R32, 0xb340 ;  /* 0x0000b34000207802 */ /* 0x000fce0000000f00 */
[----:B-----5:R-:W-:Y:S05]  /*b330*/  CALL.REL.NOINC `($__internal_33_$__cuda_sm20_div_u64) ;  /* 0x0000004c00207944 */ /* 0x020fea0003c00000 */
        /* <DEDUP_REMOVED lines=9> */
.L_x_2825:
[----:B------:R-:W-:Y:S05]  /*b3d0*/  BSYNC.RECONVERGENT B2 ;  /* 0x0000000000027941 */ /* 0x000fea0003800200 */
.L_x_2823:
[----:B------:R-:W-:Y:S02]  /*b3e0*/  UMOV UR4, 0xd0 ;  /* 0x000000d000047882 */ /* 0x000fe40000000000 */
[----:B------:R-:W-:-:S06]  /*b3f0*/  LEA R32, R43, UR4, 0x3 ;  /* 0x000000042b207c11 */ /* 0x000fcc000f8e18ff */
[----:B------:R-:W0:Y:S02]  /*b400*/  LDC.64 R32, c[0x0][R32+0x380] ;  /* 0x0000e00020207b82 */ /* 0x000e240000000a00 */
[-C--:B0-----:R-:W-:Y:S02]  /*b410*/  IMAD R33, R33, R51.reuse, RZ ;  /* 0x0000003321217224 */ /* 0x081fe400078e02ff */
[----:B------:R-:W-:-:S04]  /*b420*/  IMAD.WIDE.U32 R28, R32, R51, R28 ;  /* 0x00000033201c7225 */ /* 0x000fc800078e001c */
[----:B------:R-:W-:-:S04]  /*b430*/  IMAD R33, R32, R37, R33 ;  /* 0x0000002520217224 */ /* 0x000fc800078e0221 */
[----:B------:R-:W-:-:S07]  /*b440*/  IMAD.IADD R29, R29, 0x1, R33 ;  /* 0x000000011d1d7824 */ /* 0x000fce00078e0221 */
.L_x_2802:
        /* <DEDUP_REMOVED lines=8> */
[----:B------:R2:W5:Y:S02]  /*b4d0*/  LDG.E.64 R28, desc[UR6][R32.64] ;  /* 0x00000006201c7981 */ /* 0x000564000c1e1b00 */
.L_x_2775:
[----:B------:R-:W-:Y:S05]  /*b4e0*/  BSYNC.RECONVERGENT B1 ;  /* 0x0000000000017941 */ /* 0x000fea0003800200 */
.L_x_2774:
[----:B------:R-:W3:Y:S01]  /*b4f0*/  LDCU.64 UR4, c[0x0][0x860] ;  /* 0x00010c00ff0477ac */ /* 0x000ee20008000a00 */
[----:B------:R-:W-:-:S05]  /*b500*/  IADD3 R44, P1, PT, R14, R3, RZ ;  /* 0x000000030e2c7210 */ /* 0x000fca0007f3e0ff */
[----:B------:R-:W-:Y:S01]  /*b510*/  IMAD.X R45, RZ, RZ, R5, P1 ;  /* 0x000000ffff2d7224 */ /* 0x000fe200008e0605 */
[----:B---3--:R-:W-:-:S04]  /*b520*/  ISETP.GE.U32.AND P0, PT, R44, UR4, PT ;  /* 0x000000042c007c0c */ /* 0x008fc8000bf06070 */
[----:B------:R-:W-:-:S13]  /*b530*/  ISETP.GE.U32.AND.EX P0, PT, R45, UR5, PT, P0 ;  /* 0x000000052d007c0c */ /* 0x000fda000bf06100 */
[----:B------:R-:W-:Y:S05]  /*b540*/  @P0 BRA `(.L_x_2826) ;  /* 0x00000038005c0947 */ /* 0x000fea0003800000 */
[----:B------:R-:W3:Y:S01]  /*b550*/  LDCU UR5, c[0x0][0x518] ;  /* 0x0000a300ff0577ac */ /* 0x000ee20008000800 */
[----:B------:R-:W4:Y:S01]  /*b560*/  LDCU UR4, c[0x0][0x518] ;  /* 0x0000a300ff0477ac */ /* 0x000f220008000800 */
[----:B---3--:R-:W-:Y:S02]  /*b570*/  MOV R34, UR5 ;  /* 0x0000000500227c02 */ /* 0x008fe40008000f00 */
[----:B----4-:R-:W-:-:S03]  /*b580*/  MOV R43, UR4 ;  /* 0x00000004002b7c02 */ /* 0x010fc60008000f00 */
[----:B------:R-:W-:-:S05]  /*b590*/  VIADD R30, R34, 0xfffffffe ;  /* 0xfffffffe221e7836 */ /* 0x000fca0000000000 */
[----:B------:R-:W-:Y:S02]  /*b5a0*/  ISETP.GE.U32.AND P0, PT, R30, 0x7, PT ;  /* 0x000000071e00780c */ /* 0x000fe40003f06070 */
[----:B------:R-:W-:-:S11]  /*b5b0*/  CS2R R30, SRZ ;  /* 0x00000000001e7805 */ /* 0x000fd6000001ff00 */
[----:B------:R-:W-:Y:S05]  /*b5c0*/  @!P0 BRA `(.L_x_2827) ;  /* 0x0000001c00208947 */ /* 0x000fea0003800000 */
[----:B------:R-:W-:-:S07]  /*b5d0*/  IMAD.MOV.U32 R49, RZ, RZ, RZ ;  /* 0x000000ffff317224 */ /* 0x000fce00078e00ff */
.L_x_2852:
[----:B------:R-:W-:Y:S01]  /*b5e0*/  IADD3 R50, PT, PT, R43, -0x1, RZ ;  /* 0xffffffff2b327810 */ /* 0x000fe20007ffe0ff */
[----:B------:R-:W-:Y:S04]  /*b5f0*/  BSSY.RECONVERGENT B1, `(.L_x_2828) ;  /* 0x000002a000017945 */ /* 0x000fe80003800200 */
[----:B------:R-:W-:-:S06]  /*b600*/  IMAD.SHL.U32 R54, R50, 0x8, RZ ;  /* 0x0000000832367824 */ /* 0x000fcc00078e00ff */
[----:B------:R-:W0:Y:S02]  /*b610*/  LDC.64 R54, c[0x0][R54+0x388] ;  /* 0x0000e20036367b82 */ /* 0x000e240000000a00 */
[----:B012---:R-:W-:-:S04]  /*b620*/  LOP3.LUT R32, R45, R55, RZ, 0xfc, !PT ;  /* 0x000000372d207212 */ /* 0x007fc800078efcff */
        /* <DEDUP_REMOVED lines=26> */
.L_x_2829:
        /* <DEDUP_REMOVED lines=12> */
.L_x_2830:
[----:B------:R-:W-:Y:S05]  /*b890*/  BSYNC.RECONVERGENT B1 ;  /* 0x0000000000017941 */ /* 0x000fea0003800200 */
.L_x_2828:
        /* <DEDUP_REMOVED lines=38> */
.L_x_2832:
        /* <DEDUP_REMOVED lines=17> */
.L_x_2833:
[----:B------:R-:W-:Y:S05]  /*bc10*/  BSYNC.RECONVERGENT B1 ;  /* 0x0000000000017941 */ /* 0x000fea0003800200 */
.L_x_2831:
        /* <DEDUP_REMOVED lines=39> */
.L_x_2835:
        /* <DEDUP_REMOVED lines=17> */
.L_x_2836:
[----:B------:R-:W-:Y:S05]  /*bfa0*/  BSYNC.RECONVERGENT B1 ;  /* 0x0000000000017941 */ /* 0x000fea0003800200 */
.L_x_2834:
        /* <DEDUP_REMOVED lines=39> */
.L_x_2838:
        /* <DEDUP_REMOVED lines=17> */
.L_x_2839:
[----:B------:R-:W-:Y:S05]  /*c330*/  BSYNC.RECONVERGENT B1 ;  /* 0x0000000000017941 */ /* 0x000fea0003800200 */
.L_x_2837:
        /* <DEDUP_REMOVED lines=39> */
.L_x_2841:
        /* <DEDUP_REMOVED lines=17> */
.L_x_2842:
[----:B------:R-:W-:Y:S05]  /*c6c0*/  BSYNC.RECONVERGENT B1 ;  /* 0x0000000000017941 */ /* 0x000fea0003800200 */
.L_x_2840:
        /* <DEDUP_REMOVED lines=39> */
.L_x_2844:
        /* <DEDUP_REMOVED lines=17> */
.L_x_2845:
[----:B------:R-:W-:Y:S05]  /*ca50*/  BSYNC.RECONVERGENT B1 ;  /* 0x0000000000017941 */ /* 0x000fea0003800200 */
.L_x_2843:
        /* <DEDUP_REMOVED lines=38> */
.L_x_2847:
        /* <DEDUP_REMOVED lines=17> */
.L_x_2848:
[----:B------:R-:W-:Y:S05]  /*cdd0*/  BSYNC.RECONVERGENT B1 ;  /* 0x0000000000017941 */ /* 0x000fea0003800200 */
.L_x_2846:
        /* <DEDUP_REMOVED lines=38> */
.L_x_2850:
        /* <DEDUP_REMOVED lines=17> */
.L_x_2851:
[----:B------:R-:W-:Y:S05]  /*d150*/  BSYNC.RECONVERGENT B1 ;  /* 0x0000000000017941 */ /* 0x000fea0003800200 */
.L_x_2849:
        /* <DEDUP_REMOVED lines=15> */
.L_x_2827:
[----:B------:R-:W-:-:S05]  /*d250*/  VIADD R49, R34, 0xffffffff ;  /* 0xffffffff22317836 */ /* 0x000fca0000000000 */
[----:B012---:R-:W-:-:S13]  /*d260*/  LOP3.LUT P0, R32, R49, 0x7, RZ, 0xc0, !PT ;  /* 0x0000000731207812 */ /* 0x007fda000780c0ff */
        /* <DEDUP_REMOVED lines=35> */
.L_x_2856:
        /* <DEDUP_REMOVED lines=12> */
.L_x_2857:
[----:B------:R-:W-:Y:S05]  /*d560*/  BSYNC.RECONVERGENT B1 ;  /* 0x0000000000017941 */ /* 0x000fea0003800200 */
.L_x_2855:
        /* <DEDUP_REMOVED lines=38> */
.L_x_2859:
        /* <DEDUP_REMOVED lines=17> */
.L_x_2860:
[----:B------:R-:W-:Y:S05]  /*d8e0*/  BSYNC.RECONVERGENT B1 ;  /* 0x0000000000017941 */ /* 0x000fea0003800200 */
.L_x_2858:
        /* <DEDUP_REMOVED lines=39> */
.L_x_2862:
        /* <DEDUP_REMOVED lines=17> */
.L_x_2863:
[----:B------:R-:W-:Y:S05]  /*dc70*/  BSYNC.RECONVERGENT B1 ;  /* 0x0000000000017941 */ /* 0x000fea0003800200 */
.L_x_2861:
        /* <DEDUP_REMOVED lines=38> */
.L_x_2865:
        /* <DEDUP_REMOVED lines=17> */
.L_x_2866:
[----:B------:R-:W-:Y:S05]  /*dff0*/  BSYNC.RECONVERGENT B1 ;  /* 0x0000000000017941 */ /* 0x000fea0003800200 */
.L_x_2864:
[----:B------:R-:W-:Y:S01]  /*e000*/  UMOV UR4, 0xd0 ;  /* 0x000000d000047882 */ /* 0x000fe20000000000 */
[----:B------:R-:W-:Y:S02]  /*e010*/  MOV R30, R56 ;  /* 0x00000038001e7202 */ /* 0x000fe40000000f00 */
[----:B------:R-:W-:-:S06]  /*e020*/  LEA R32, R43, UR4, 0x3 ;  /* 0x000000042b207c11 */ /* 0x000fcc000f8e18ff */
[----:B------:R-:W0:Y:S02]  /*e030*/  LDC.64 R32, c[0x0][R32+0x380] ;  /* 0x0000e00020207b82 */ /* 0x000e240000000a00 */
[-C--:B0-----:R-:W-:Y:S02]  /*e040*/  IMAD R33, R33, R51.reuse, RZ ;  /* 0x0000003321217224 */ /* 0x081fe400078e02ff */
[----:B------:R-:W-:-:S04]  /*e050*/  IMAD.WIDE.U32 R30, R32, R51, R30 ;  /* 0x00000033201e7225 */ /* 0x000fc800078e001e */
[----:B------:R-:W-:-:S05]  /*e060*/  IMAD R33, R32, R37, R33 ;  /* 0x0000002520217224 */ /* 0x000fca00078e0221 */
[----:B------:R-:W-:-:S07]  /*e070*/  IADD3 R31, PT, PT, R31, R33, RZ ;  /* 0x000000211f1f7210 */ /* 0x000fce0007ffe0ff */
.L_x_2854:
        /* <DEDUP_REMOVED lines=35> */
.L_x_2869:
[----:B------:R-:W-:Y:S02]  /*e2b0*/  MOV R34, R50 ;  /* 0x0000003200227202 */ /* 0x000fe40000000f00 */
[----:B------:R-:W-:Y:S02]  /*e2c0*/  MOV R33, R51 ;  /* 0x0000003300217202 */ /* 0x000fe40000000f00 */
[----:B------:R-:W-:-:S07]  /*e2d0*/  MOV R32, 0xe2f0 ;  /* 0x0000e2f000207802 */ /* 0x000fce0000000f00 */
[----:B-----5:R-:W-:Y:S05]  /*e2e0*/  CALL.REL.NOINC `($__internal_33_$__cuda_sm20_div_u64) ;  /* 0x0000001c00347944 */ /* 0x020fea0003c00000 */
[----:B------:R-:W-:-:S05]  /*e2f0*/  IADD3 R37, P0, PT, RZ, -R34, RZ ;  /* 0x80000022ff257210 */ /* 0x000fca0007f1e0ff */
[----:B------:R-:W-:Y:S02]  /*e300*/  IMAD.X R33, RZ, RZ, ~R35, P0 ;  /* 0x000000ffff217224 */ /* 0x000fe400000e0e23 */
[----:B------:R-:W-:-:S04]  /*e310*/  IMAD.WIDE.U32 R44, R50, R37, R44 ;  /* 0x00000025322c7225 */ /* 0x000fc800078e002c */
[----:B------:R-:W-:Y:S01]  /*e320*/  IMAD R33, R33, R50, RZ ;  /* 0x0000003221217224 */ /* 0x000fe200078e02ff */
[----:B------:R-:W-:-:S03]  /*e330*/  MOV R50, R34 ;  /* 0x0000002200327202 */ /* 0x000fc60000000f00 */
[----:B------:R-:W-:Y:S02]  /*e340*/  IMAD R33, R51, R37, R33 ;  /* 0x0000002533217224 */ /* 0x000fe400078e0221 */
[----:B------:R-:W-:-:S03]  /*e350*/  IMAD.MOV.U32 R51, RZ, RZ, R35 ;  /* 0x000000ffff337224 */ /* 0x000fc600078e0023 */
[----:B------:R-:W-:-:S07]  /*e360*/  IADD3 R37, PT, PT, R45, R33, RZ ;  /* 0x000000212d257210 */ /* 0x000fce0007ffe0ff */
.L_x_2870:
[----:B------:R-:W-:Y:S05]  /*e370*/  BSYNC.RECONVERGENT B1 ;  /* 0x0000000000017941 */ /* 0x000fea0003800200 */
.L_x_2868:
        /* <DEDUP_REMOVED lines=37> */
.L_x_2872:
[----:B------:R-:W-:Y:S01]  /*e5d0*/  MOV R44, R50 ;  /* 0x00000032002c7202 */ /* 0x000fe20000000f00 */
[----:B------:R-:W-:Y:S01]  /*e5e0*/  IMAD.MOV.U32 R45, RZ, RZ, R51 ;  /* 0x000000ffff2d7224 */ /* 0x000fe200078e0033 */
[----:B------:R-:W-:Y:S02]  /*e5f0*/  MOV R34, R54 ;  /* 0x0000003600227202 */ /* 0x000fe40000000f00 */
        /* <DEDUP_REMOVED lines=8> */
[----:B------:R-:W-:-:S04]  /*e680*/  IMAD.X R37, RZ, RZ, ~R35, P0 ;  /* 0x000000ffff257224 */ /* 0x000fc800000e0e23 */
[----:B------:R-:W-:Y:S02]  /*e690*/  IMAD R37, R37, R54, RZ ;  /* 0x0000003625257224 */ /* 0x000fe400078e02ff */
[----:B------:R-:W-:-:S04]  /*e6a0*/  IMAD.WIDE.U32 R32, R54, R39, R32 ;  /* 0x0000002736207225 */ /* 0x000fc800078e0020 */
[----:B------:R-:W-:Y:S01]  /*e6b0*/  IMAD R37, R55, R39, R37 ;  /* 0x0000002737257224 */ /* 0x000fe200078e0225 */
[----:B------:R-:W-:-:S04]  /*e6c0*/  MOV R51, R32 ;  /* 0x0000002000337202 */ /* 0x000fc80000000f00 */
[----:B------:R-:W-:-:S07]  /*e6d0*/  IADD3 R37, PT, PT, R33, R37, RZ ;  /* 0x0000002521257210 */ /* 0x000fce0007ffe0ff */
.L_x_2873:
[----:B------:R-:W-:Y:S05]  /*e6e0*/  BSYNC.RECONVERGENT B1 ;  /* 0x0000000000017941 */ /* 0x000fea0003800200 */
.L_x_2871:
        /* <DEDUP_REMOVED lines=8> */
.L_x_2867:
        /* <DEDUP_REMOVED lines=35> */
.L_x_2875:
[----:B------:R-:W-:Y:S02]  /*e9a0*/  MOV R34, R50 ;  /* 0x0000003200227202 */ /* 0x000fe40000000f00 */
        /* <DEDUP_REMOVED lines=9> */
[----:B------:R-:W-:Y:S01]  /*ea40*/  IMAD R37, R51, R39, R37 ;  /* 0x0000002733257224 */ /* 0x000fe200078e0225 */
[----:B------:R-:W-:-:S03]  /*ea50*/  MOV R51, R32 ;  /* 0x0000002000337202 */ /* 0x000fc60000000f00 */
[----:B------:R-:W-:-:S07]  /*ea60*/  IMAD.IADD R37, R33, 0x1, R37 ;  /* 0x0000000121257824 */ /* 0x000fce00078e0225 */
.L_x_2876:
[----:B------:R-:W-:Y:S05]  /*ea70*/  BSYNC.RECONVERGENT B1 ;  /* 0x0000000000017941 */ /* 0x000fea0003800200 */
.L_x_2874:
[----:B------:R-:W-:Y:S02]  /*ea80*/  UMOV UR4, 0xd0 ;  /* 0x000000d000047882 */ /* 0x000fe40000000000 */
[----:B------:R-:W-:-:S06]  /*ea90*/  LEA R32, R43, UR4, 0x3 ;  /* 0x000000042b207c11 */ /* 0x000fcc000f8e18ff */
[----:B------:R-:W0:Y:S02]  /*eaa0*/  LDC.64 R32, c[0x0][R32+0x380] ;  /* 0x0000e00020207b82 */ /* 0x000e240000000a00 */
[-C--:B0-----:R-:W-:Y:S02]  /*eab0*/  IMAD R33, R33, R51.reuse, RZ ;  /* 0x0000003321217224 */ /* 0x081fe400078e02ff */
[----:B------:R-:W-:-:S04]  /*eac0*/  IMAD.WIDE.U32 R30, R32, R51, R30 ;  /* 0x00000033201e7225 */ /* 0x000fc800078e001e */
[----:B------:R-:W-:-:S05]  /*ead0*/  IMAD R33, R32, R37, R33 ;  /* 0x0000002520217224 */ /* 0x000fca00078e0221 */
[----:B------:R-:W-:-:S07]  /*eae0*/  IADD3 R31, PT, PT, R31, R33, RZ ;  /* 0x000000211f1f7210 */ /* 0x000fce0007ffe0ff */
.L_x_2853:
[----:B------:R-:W0:Y:S01]  /*eaf0*/  LDCU.64 UR4, c[0x0][0x450] ;  /* 0x00008a00ff0477ac */ /* 0x000e220008000a00 */
[----:B------:R-:W1:Y:S01]  /*eb00*/  LDCU.64 UR8, c[0x0][0x380] ;  /* 0x00007000ff0877ac */ /* 0x000e620008000a00 */
[----:B0-----:R-:W-:Y:S02]  /*eb10*/  IMAD R45, R45, UR4, RZ ;  /* 0x000000042d2d7c24 */ /* 0x001fe4000f8e02ff */
[----:B------:R-:W-:-:S04]  /*eb20*/  IMAD.WIDE.U32 R30, R44, UR4, R30 ;  /* 0x000000042c1e7c25 */ /* 0x000fc8000f8e001e */
[----:B------:R-:W-:Y:S01]  /*eb30*/  IMAD R45, R44, UR5, R45 ;  /* 0x000000052c2d7c24 */ /* 0x000fe2000f8e022d */
[----:B-1----:R-:W-:-:S03]  /*eb40*/  LEA R32, P0, R30, UR8, 0x3 ;  /* 0x000000081e207c11 */ /* 0x002fc6000f8018ff */
[----:B------:R-:W-:-:S05]  /*eb50*/  IMAD.IADD R31, R31, 0x1, R45 ;  /* 0x000000011f1f7824 */ /* 0x000fca00078e022d */
[----:B------:R-:W-:-:S05]  /*eb60*/  LEA.HI.X R33, R30, UR9, R31, 0x3, P0 ;  /* 0x000000091e217c11 */ /* 0x000fca00080f1c1f */
[----:B------:R3:W5:Y:S01]  /*eb70*/  LDG.E.64 R30, desc[UR6][R32.64] ;  /* 0x00000006201e7981 */ /* 0x000762000c1e1b00 */
[----:B------:R-:W-:Y:S05]  /*eb80*/  BRA `(.L_x_2826) ;  /* 0x0000000000cc7947 */ /* 0x000fea0003800000 */
.L_x_2669:
[----:B------:R-:W0:Y:S01]  /*eb90*/  LDCU.64 UR4, c[0x0][0x860] ;  /* 0x00010c00ff0477ac */ /* 0x000e220008000a00 */
[-C--:B------:R-:W-:Y:S02]  /*eba0*/  IADD3 R51, P1, PT, R8, R3.reuse, RZ ;  /* 0x0000000308337210 */ /* 0x080fe40007f3e0ff */
[----:B------:R-:W-:Y:S02]  /*ebb0*/  IADD3 R52, P2, PT, R12, R3, RZ ;  /* 0x000000030c347210 */ /* 0x000fe40007f5e0ff */
[-C--:B------:R-:W-:Y:S02]  /*ebc0*/  IADD3.X R39, PT, PT, RZ, R5.reuse, RZ, P1, !PT ;  /* 0x00000005ff277210 */ /* 0x080fe40000ffe4ff */
[----:B------:R-:W-:Y:S02]  /*ebd0*/  IADD3.X R55, PT, PT, RZ, R5, RZ, P2, !PT ;  /* 0x00000005ff377210 */ /* 0x000fe400017fe4ff */
[----:B------:R-:W-:-:S05]  /*ebe0*/  IADD3 R49, P4, PT, R14, R3, RZ ;  /* 0x000000030e317210 */ /* 0x000fca0007f9e0ff */
[----:B------:R-:W-:Y:S01]  /*ebf0*/  IMAD.X R53, RZ, RZ, R5, P4 ;  /* 0x000000ffff357224 */ /* 0x000fe200020e0605 */
[----:B0-----:R-:W-:Y:S02]  /*ec00*/  ISETP.GE.U32.AND P0, PT, R51, UR4, PT ;  /* 0x0000000433007c0c */ /* 0x001fe4000bf06070 */
[----:B------:R-:W-:Y:S02]  /*ec10*/  ISETP.GE.U32.AND P1, PT, R52, UR4, PT ;  /* 0x0000000434007c0c */ /* 0x000fe4000bf26070 */
[----:B------:R-:W-:Y:S02]  /*ec20*/  ISETP.GE.U32.AND.EX P0, PT, R39, UR5, PT, P0 ;  /* 0x0000000527007c0c */ /* 0x000fe4000bf06100 */
[----:B------:R-:W-:Y:S02]  /*ec30*/  ISETP.GE.U32.AND P2, PT, R3, UR4, PT ;  /* 0x0000000403007c0c */ /* 0x000fe4000bf46070 */
[----:B------:R-:W-:Y:S02]  /*ec40*/  ISETP.GE.U32.AND.EX P1, PT, R55, UR5, PT, P1 ;  /* 0x0000000537007c0c */ /* 0x000fe4000bf26110 */
[----:B------:R-:W-:-:S02]  /*ec50*/  ISETP.GE.U32.AND P3, PT, R49, UR4, PT ;  /* 0x0000000431007c0c */ /* 0x000fc4000bf66070 */
[----:B------:R-:W-:Y:S02]  /*ec60*/  ISETP.GE.U32.AND.EX P2, PT, R5, UR5, PT, P2 ;  /* 0x0000000505007c0c */ /* 0x000fe4000bf46120 */
[----:B------:R-:W-:-:S03]  /*ec70*/  ISETP.GE.U32.AND.EX P3, PT, R53, UR5, PT, P3 ;  /* 0x0000000535007c0c */ /* 0x000fc6000bf66130 */
[----:B------:R-:W0:Y:S08]  /*ec80*/  @!P0 LDC.64 R42, c[0x0][0x450] ;  /* 0x00011400ff2a8b82 */ /* 0x000e300000000a00 */
[----:B------:R-:W1:Y:S08]  /*ec90*/  @!P0 LDC.64 R32, c[0x0][0x380] ;  /* 0x0000e000ff208b82 */ /* 0x000e700000000a00 */
[----:B------:R-:W2:Y:S08]  /*eca0*/  @!P1 LDC.64 R34, c[0x0][0x450] ;  /* 0x00011400ff229b82 */ /* 0x000eb00000000a00 */
[----:B------:R-:W3:Y:S01]  /*ecb0*/  @!P2 LDC.64 R36, c[0x0][0x450] ;  /* 0x00011400ff24ab82 */ /* 0x000ee20000000a00 */
[----:B0-----:R-:W-:-:S04]  /*ecc0*/  @!P0 IMAD R44, R39, R42, RZ ;  /* 0x0000002a272c8224 */ /* 0x001fc800078e02ff */
[C---:B------:R-:W-:Y:S02]  /*ecd0*/  @!P0 IMAD R57, R51.reuse, R43, R44 ;  /* 0x0000002b33398224 */ /* 0x040fe400078e022c */
[----:B------:R-:W-:Y:S01]  /*ece0*/  @!P0 IMAD.WIDE.U32 R50, R51, R42, RZ ;  /* 0x0000002a33328225 */ /* 0x000fe200078e00ff */
[----:B------:R-:W0:Y:S02]  /*ecf0*/  @!P3 LDC.64 R38, c[0x0][0x450] ;  /* 0x00011400ff26bb82 */ /* 0x000e240000000a00 */
[----:B-1----:R-:W-:Y:S02]  /*ed00*/  @!P0 LEA R32, P4, R50, R32, 0x3 ;  /* 0x0000002032208211 */ /* 0x002fe400078818ff */
[----:B------:R-:W-:-:S04]  /*ed10*/  @!P0 IADD3 R51, PT, PT, R51, R57, RZ ;  /* 0x0000003933338210 */ /* 0x000fc80007ffe0ff */
[----:B------:R-:W1:Y:S01]  /*ed20*/  @!P1 LDC.64 R40, c[0x0][0x380] ;  /* 0x0000e000ff289b82 */ /* 0x000e620000000a00 */
[----:B--2---:R-:W-:Y:S01]  /*ed30*/  @!P1 IMAD R55, R55, R34, RZ ;  /* 0x0000002237379224 */ /* 0x004fe200078e02ff */
[----:B------:R-:W-:-:S03]  /*ed40*/  @!P0 LEA.HI.X R33, R50, R33, R51, 0x3, P4 ;  /* 0x0000002132218211 */ /* 0x000fc600020f1c33 */
[C---:B------:R-:W-:Y:S02]  /*ed50*/  @!P1 IMAD R55, R52.reuse, R35, R55 ;  /* 0x0000002334379224 */ /* 0x040fe400078e0237 */
[----:B------:R-:W-:Y:S01]  /*ed60*/  @!P1 IMAD.WIDE.U32 R34, R52, R34, RZ ;  /* 0x0000002234229225 */ /* 0x000fe200078e00ff */
[----:B------:R-:W2:Y:S01]  /*ed70*/  @!P2 LDC.64 R42, c[0x0][0x380] ;  /* 0x0000e000ff2aab82 */ /* 0x000ea20000000a00 */
[----:B------:R4:W5:Y:S02]  /*ed80*/  @!P0 LDG.E.64 R26, desc[UR6][R32.64] ;  /* 0x00000006201a8981 */ /* 0x000964000c1e1b00 */
[----:B---3--:R-:W-:Y:S01]  /*ed90*/  @!P2 IMAD R50, R5, R36, RZ ;  /* 0x000000240532a224 */ /* 0x008fe200078e02ff */
[----:B------:R-:W-:-:S03]  /*eda0*/  @!P1 IADD3 R55, PT, PT, R35, R55, RZ ;  /* 0x0000003723379210 */ /* 0x000fc60007ffe0ff */
[----:B------:R-:W-:Y:S01]  /*edb0*/  @!P2 IMAD R57, R3, R37, R50 ;  /* 0x000000250339a224 */ /* 0x000fe200078e0232 */
[----:B------:R-:W3:Y:S01]  /*edc0*/  @!P3 LDC.64 R44, c[0x0][0x380] ;  /* 0x0000e000ff2cbb82 */ /* 0x000ee20000000a00 */
[----:B0-----:R-:W-:Y:S02]  /*edd0*/  @!P3 IMAD R52, R53, R38, RZ ;  /* 0x000000263534b224 */ /* 0x001fe400078e02ff */
[----:B------:R-:W-:-:S04]  /*ede0*/  @!P2 IMAD.WIDE.U32 R50, R3, R36, RZ ;  /* 0x000000240332a225 */ /* 0x000fc800078e00ff */
[----:B------:R-:W-:Y:S01]  /*edf0*/  @!P3 IMAD.WIDE.U32 R36, R49, R38, RZ ;  /* 0x000000263124b225 */ /* 0x000fe200078e00ff */
[----:B-1----:R-:W-:-:S03]  /*ee00*/  @!P1 LEA R40, P5, R34, R40, 0x3 ;  /* 0x0000002822289211 */ /* 0x002fc600078a18ff */
[----:B------:R-:W-:Y:S01]  /*ee10*/  @!P3 IMAD R39, R49, R39, R52 ;  /* 0x000000273127b224 */ /* 0x000fe200078e0234 */
[----:B------:R-:W-:Y:S01]  /*ee20*/  @!P1 LEA.HI.X R41, R34, R41, R55, 0x3, P5 ;  /* 0x0000002922299211 */ /* 0x000fe200028f1c37 */
[----:B------:R-:W-:Y:S01]  /*ee30*/  @!P2 IMAD.IADD R57, R51, 0x1, R57 ;  /* 0x000000013339a824 */ /* 0x000fe200078e0239 */
[----:B--2---:R-:W-:-:S03]  /*ee40*/  @!P2 LEA R42, P4, R50, R42, 0x3 ;  /* 0x0000002a322aa211 */ /* 0x004fc600078818ff */
[----:B------:R4:W5:Y:S01]  /*ee50*/  @!P1 LDG.E.64 R28, desc[UR6][R40.64] ;  /* 0x00000006281c9981 */ /* 0x000962000c1e1b00 */
[----:B------:R-:W-:Y:S02]  /*ee60*/  @!P3 IADD3 R34, PT, PT, R37, R39, RZ ;  /* 0x000000272522b210 */ /* 0x000fe40007ffe0ff */
[----:B------:R-:W-:Y:S02]  /*ee70*/  @!P2 LEA.HI.X R43, R50, R43, R57, 0x3, P4 ;  /* 0x0000002b322ba211 */ /* 0x000fe400020f1c39 */
[----:B---3--:R-:W-:-:S03]  /*ee80*/  @!P3 LEA R44, P5, R36, R44, 0x3 ;  /* 0x0000002c242cb211 */ /* 0x008fc600078a18ff */
[----:B------:R4:W5:Y:S01]  /*ee90*/  @!P2 LDG.E.64 R24, desc[UR6][R42.64] ;  /* 0x000000062a18a981 */ /* 0x000962000c1e1b00 */
[----:B------:R-:W-:-:S05]  /*eea0*/  @!P3 LEA.HI.X R45, R36, R45, R34, 0x3, P5 ;  /* 0x0000002d242db211 */ /* 0x000fca00028f1c22 */
[----:B------:R4:W5:Y:S04]  /*eeb0*/  @!P3 LDG.E.64 R30, desc[UR6][R44.64] ;  /* 0x000000062c1eb981 */ /* 0x000968000c1e1b00 */
.L_x_2826:
[----:B------:R-:W-:Y:S05]  /*eec0*/  BSYNC.RECONVERGENT B0 ;  /* 0x0000000000007941 */ /* 0x000fea0003800200 */
.L_x_2668:
[----:B01234-:R-:W0:Y:S01]  /*eed0*/  LDC.64 R32, c[0x0][0x860] ;  /* 0x00021800ff207b82 */ /* 0x01fe220000000a00 */
[-C--:B------:R-:W-:Y:S01]  /*eee0*/  IADD3 R41, P5, PT, R12, R3.reuse, RZ ;  /* 0x000000030c297210 */ /* 0x080fe20007fbe0ff */
        /* <DEDUP_REMOVED lines=16> */
[----:B------:R-:W-:Y:S01]  /*eff0*/  FMUL.FTZ R15, R15, 1 ;  /* 0x3f8000000f0f7820 */ /* 0x000fe20000410000 */
[----:B------:R-:W-:Y:S01]  /*f000*/  MOV R36, RZ ;  /* 0x000000ff00247202 */ /* 0x000fe20000000f00 */
[----:B------:R-:W1:Y:S02]  /*f010*/  LDCU.64 UR8, c[0x0][0x520] ;  /* 0x0000a400ff0877ac */ /* 0x000e640008000a00 */
[----:B------:R-:W0:Y:S01]  /*f020*/  F2F.F64.F32 R32, R15 ;  /* 0x0000000f00207310 */ /* 0x000e220000201800 */
[----:B------:R-:W2:-:S15]  /*f030*/  LDCU.64 UR10, c[0x0][0x6c0] ;  /* 0x0000d800ff0a77ac */ /* 0x000e9e0008000a00 */
[----:B------:R-:W-:-:S15]  /*f040*/  NOP ;  /* 0x0000000000007918 */ /* 0x000fde0000000000 */
[----:B------:R-:W-:-:S15]  /*f050*/  NOP ;  /* 0x0000000000007918 */ /* 0x000fde0000000000 */
[----:B------:R-:W-:-:S15]  /*f060*/  NOP ;  /* 0x0000000000007918 */ /* 0x000fde0000000000 */
[----:B------:R-:W-:-:S03]  /*f070*/  NOP ;  /* 0x0000000000007918 */ /* 0x000fc60000000000 */
[----:B0-----:R-:W0:Y:S01]  /*f080*/  DSETP.GEU.AND P3, PT, R32, UR4, PT ;  /* 0x0000000420007e2a */ /* 0x001e22000bf6e000 */
[----:B------:R-:W3:Y:S01]  /*f090*/  LDCU.64 UR4, c[0x0][0x5f0] ;  /* 0x0000be00ff0477ac */ /* 0x000ee20008000a00 */
[----:B0-----:R-:W-:Y:S02]  /*f0a0*/  FSEL R49, RZ, 1, P3 ;  /* 0x3f800000ff317808 */ /* 0x001fe40001800000 */
[----:B------:R-:W-:Y:S01]  /*f0b0*/  FSEL R37, RZ, 1.875, P3 ;  /* 0x3ff00000ff257808 */ /* 0x000fe20001800000 */
        /* <DEDUP_REMOVED lines=19> */
.L_x_2878:
[----:B------:R-:W-:Y:S05]  /*f1f0*/  BSYNC.RECONVERGENT B0 ;  /* 0x0000000000007941 */ /* 0x000fea0003800200 */
.L_x_2877:
[----:B------:R-:W-:Y:S04]  /*f200*/  BSSY.RECONVERGENT B0, `(.L_x_2879) ;  /* 0x0000023000007945 */ /* 0x000fe80003800200 */
[----:B------:R-:W-:Y:S05]  /*f210*/  @P0 BRA `(.L_x_2880) ;  /* 0x0000000000840947 */ /* 0x000fea0003800000 */
[----:B------:R-:W0:Y:S01]  /*f220*/  LDCU.64 UR4, c[0x0][0x868] ;  /* 0x00010d00ff0477ac */ /* 0x000e220008000a00 */
[----:B-1----:R-:W-:Y:S01]  /*f230*/  FMUL.FTZ R32, R46, 1 ;  /* 0x3f8000002e207820 */ /* 0x002fe20000410000 */
[----:B------:R-:W-:Y:S01]  /*f240*/  MOV R36, RZ ;  /* 0x000000ff00247202 */ /* 0x000fe20000000f00 */
[----:B------:R-:W1:Y:S04]  /*f250*/  LDCU.64 UR8, c[0x0][0x520] ;  /* 0x0000a400ff0877ac */ /* 0x000e680008000a00 */
        /* <DEDUP_REMOVED lines=14> */
[----:B--2---:R-:W-:Y:S02]  /*f340*/  IADD3 R34, P3, PT, R38, UR10, RZ ;  /* 0x0000000a26227c10 */ /* 0x004fe4000ff7e0ff */
        /* <DEDUP_REMOVED lines=14> */
.L_x_2880:
[----:B------:R-:W-:Y:S05]  /*f430*/  BSYNC.RECONVERGENT B0 ;  /* 0x0000000000007941 */ /* 0x000fea0003800200 */
.L_x_2879:
[----:B------:R-:W-:Y:S04]  /*f440*/  BSSY.RECONVERGENT B0, `(.L_x_2881) ;  /* 0x0000023000007945 */ /* 0x000fe80003800200 */
[----:B------:R-:W-:Y:S05]  /*f450*/  @P1 BRA `(.L_x_2882) ;  /* 0x0000000000841947 */ /* 0x000fea0003800000 */
[----:B------:R-:W0:Y:S01]  /*f460*/  LDCU.64 UR4, c[0x0][0x868] ;  /* 0x00010d00ff0477ac */ /* 0x000e220008000a00 */
[----:B------:R-:W-:Y:S01]  /*f470*/  FMUL.FTZ R47, R47, 1 ;  /* 0x3f8000002f2f7820 */ /* 0x000fe20000410000 */
[----:B------:R-:W3:Y:S03]  /*f480*/  LDCU.64 UR8, c[0x0][0x520] ;  /* 0x0000a400ff0877ac */ /* 0x000ee60008000a00 */
[----:B-12---:R-:W0:Y:S01]  /*f490*/  F2F.F64.F32 R32, R47 ;  /* 0x0000002f00207310 */ /* 0x006e220000201800 */
[----:B------:R-:W1:-:S15]  /*f4a0*/  LDCU.64 UR10, c[0x0][0x6c0] ;  /* 0x0000d800ff0a77ac */ /* 0x000e5e0008000a00 */
[----:B------:R-:W-:-:S15]  /*f4b0*/  NOP ;  /* 0x0000000000007918 */ /* 0x000fde0000000000 */
[----:B------:R-:W-:-:S15]  /*f4c0*/  NOP ;  /* 0x0000000000007918 */ /* 0x000fde0000000000 */
[----:B------:R-:W-:-:S15]  /*f4d0*/  NOP ;  /* 0x0000000000007918 */ /* 0x000fde0000000000 */
[----:B------:R-:W-:-:S03]  /*f4e0*/  NOP ;  /* 0x0000000000007918 */ /* 0x000fc60000000000 */
[----:B0-----:R-:W0:Y:S01]  /*f4f0*/  DSETP.GEU.AND P0, PT, R32, UR4, PT ;  /* 0x0000000420007e2a */ /* 0x001e22000bf0e000 */
[----:B------:R-:W2:Y:S01]  /*f500*/  LDCU.64 UR4, c[0x0][0x5f0] ;  /* 0x0000be00ff0477ac */ /* 0x000ea20008000a00 */
[----:B0-----:R-:W-:Y:S01]  /*f510*/  FSEL R15, RZ, 1, P0 ;  /* 0x3f800000ff0f7808 */ /* 0x001fe20000000000 */
[----:B------:R-:W-:Y:S01]  /*f520*/  IMAD.MOV.U32 R32, RZ, RZ, RZ ;  /* 0x000000ffff207224 */ /* 0x000fe200078e00ff */
[----:B------:R-:W-:Y:S01]  /*f530*/  FSEL R33, RZ, 1.875, P0 ;  /* 0x3ff00000ff217808 */ /* 0x000fe20000000000 */
[----:B--2---:R-:W-:Y:S02]  /*f540*/  IMAD R40, R40, UR4, RZ ;  /* 0x0000000428287c24 */ /* 0x004fe4000f8e02ff */
[----:B------:R-:W-:-:S04]  /*f550*/  IMAD.WIDE.U32 R34, R41, UR4, RZ ;  /* 0x0000000429227c25 */ /* 0x000fc8000f8e00ff */
[----:B------:R-:W-:Y:S01]  /*f560*/  IMAD R41, R41, UR5, R40 ;  /* 0x0000000529297c24 */ /* 0x000fe2000f8e0228 */
[C---:B---3--:R-:W-:Y:S02]  /*f570*/  LEA R36, P0, R34.reuse, UR8, 0x3 ;  /* 0x0000000822247c11 */ /* 0x048fe4000f8018ff */
[----:B-1----:R-:W-:Y:S02]  /*f580*/  IADD3 R38, P1, PT, R34, UR10, RZ ;  /* 0x0000000a22267c10 */ /* 0x002fe4000ff3e0ff */
        /* <DEDUP_REMOVED lines=14> */
.L_x_2882:
[----:B------:R-:W-:Y:S05]  /*f670*/  BSYNC.RECONVERGENT B0 ;  /* 0x0000000000007941 */ /* 0x000fea0003800200 */
.L_x_2881:
[----:B------:R-:W-:Y:S05]  /*f680*/  @P2 BRA `(.L_x_2883) ;  /* 0x0000000000842947 */ /* 0x000fea0003800000 */
[----:B------:R-:W0:Y:S01]  /*f690*/  LDCU.64 UR4, c[0x0][0x868] ;  /* 0x00010d00ff0477ac */ /* 0x000e220008000a00 */
[----:B------:R-:W-:Y:S01]  /*f6a0*/  FMUL.FTZ R48, R48, 1 ;  /* 0x3f80000030307820 */ /* 0x000fe20000410000 */
[----:B------:R-:W4:Y:S03]  /*f6b0*/  LDCU.64 UR8, c[0x0][0x520] ;  /* 0x0000a400ff0877ac */ /* 0x000f260008000a00 */
[----:B-123--:R-:W0:Y:S01]  /*f6c0*/  F2F.F64.F32 R32, R48 ;  /* 0x0000003000207310 */ /* 0x00ee220000201800 */
[----:B------:R-:W1:-:S15]  /*f6d0*/  LDCU.64 UR10, c[0x0][0x6c0] ;  /* 0x0000d800ff0a77ac */ /* 0x000e5e0008000a00 */
[----:B------:R-:W-:-:S15]  /*f6e0*/  NOP ;  /* 0x0000000000007918 */ /* 0x000fde0000000000 */
[----:B------:R-:W-:-:S15]  /*f6f0*/  NOP ;  /* 0x0000000000007918 */ /* 0x000fde0000000000 */
[----:B------:R-:W-:-:S15]  /*f700*/  NOP ;  /* 0x0000000000007918 */ /* 0x000fde0000000000 */
[----:B------:R-:W-:-:S03]  /*f710*/  NOP ;  /* 0x0000000000007918 */ /* 0x000fc60000000000 */
[----:B0-----:R-:W0:Y:S01]  /*f720*/  DSETP.GEU.AND P0, PT, R32, UR4, PT ;  /* 0x0000000420007e2a */ /* 0x001e22000bf0e000 */
[----:B------:R-:W2:Y:S01]  /*f730*/  LDCU.64 UR4, c[0x0][0x5f0] ;  /* 0x0000be00ff0477ac */ /* 0x000ea20008000a00 */
[----:B0-----:R-:W-:Y:S02]  /*f740*/  FSEL R15, RZ, 1, P0 ;  /* 0x3f800000ff0f7808 */ /* 0x001fe40000000000 */
[----:B------:R-:W-:Y:S02]  /*f750*/  FSEL R33, RZ, 1.875, P0 ;  /* 0x3ff00000ff217808 */ /* 0x000fe40000000000 */
[----:B------:R-:W-:Y:S01]  /*f760*/  MOV R32, RZ ;  /* 0x000000ff00207202 */ /* 0x000fe20000000f00 */
[----:B--2---:R-:W-:Y:S02]  /*f770*/  IMAD R42, R42, UR4, RZ ;  /* 0x000000042a2a7c24 */ /* 0x004fe4000f8e02ff */
[----:B------:R-:W-:-:S04]  /*f780*/  IMAD.WIDE.U32 R34, R43, UR4, RZ ;  /* 0x000000042b227c25 */ /* 0x000fc8000f8e00ff */
[----:B------:R-:W-:Y:S01]  /*f790*/  IMAD R43, R43, UR5, R42 ;  /* 0x000000052b2b7c24 */ /* 0x000fe2000f8e022a */
[C---:B----4-:R-:W-:Y:S02]  /*f7a0*/  LEA R36, P0, R34.reuse, UR8, 0x3 ;  /* 0x0000000822247c11 */ /* 0x050fe4000f8018ff */
[----:B-1----:R-:W-:Y:S01]  /*f7b0*/  IADD3 R38, P1, PT, R34, UR10, RZ ;  /* 0x0000000a22267c10 */ /* 0x002fe2000ff3e0ff */
        /* <DEDUP_REMOVED lines=14> */
.L_x_2883:
[----:B------:R-:W-:Y:S05]  /*f8a0*/  WARPSYNC.ALL ;  /* 0x0000000000007948 */ /* 0x000fea0003800000 */
[----:B------:R-:W0:Y:S01]  /*f8b0*/  LDCU UR4, c[0x0][0x360] ;  /* 0x00006c00ff0477ac */ /* 0x000e220008000800 */
[----:B-1234-:R-:W0:Y:S08]  /*f8c0*/  LDC R32, c[0x0][0x370] ;  /* 0x0000dc00ff207b82 */ /* 0x01ee300000000800 */
[----:B------:R-:W-:Y:S01]  /*f8d0*/  BAR.SYNC.DEFER_BLOCKING 0x0 ;  /* 0x0000000000007b1d */ /* 0x000fe20000010000 */
[----:B------:R-:W-:Y:S01]  /*f8e0*/  IMAD.MOV.U32 R15, RZ, RZ, R11 ;  /* 0x000000ffff0f7224 */ /* 0x000fe200078e000b */
[----:B------:R-:W-:Y:S01]  /*f8f0*/  MOV R33, R13 ;  /* 0x0000000d00217202 */ /* 0x000fe20000000f00 */
[----:B0-----:R-:W-:-:S05]  /*f900*/  IMAD R32, R32, UR4, RZ ;  /* 0x0000000420207c24 */ /* 0x001fca000f8e02ff */
[----:B------:R-:W-:Y:S02]  /*f910*/  LEA R3, P0, R32, R3, 0x2 ;  /* 0x0000000320037211 */ /* 0x000fe400078010ff */
[----:B------:R-:W-:Y:S02]  /*f920*/  MOV R32, R16 ;  /* 0x0000001000207202 */ /* 0x000fe40000000f00 */
[----:B------:R-:W-:Y:S02]  /*f930*/  IADD3.X R5, PT, PT, RZ, R5, RZ, P0, !PT ;  /* 0x00000005ff057210 */ /* 0x000fe400007fe4ff */
[----:B------:R-:W-:-:S04]  /*f940*/  ISETP.GE.U32.AND P0, PT, R3, R18, PT ;  /* 0x000000120300720c */ /* 0x000fc80003f06070 */
[----:B------:R-:W-:-:S13]  /*f950*/  ISETP.GE.U32.AND.EX P0, PT, R5, R10, PT, P0 ;  /* 0x0000000a0500720c */ /* 0x000fda0003f06100 */
[----:B------:R-:W-:Y:S05]  /*f960*/  @!P0 BRA `(.L_x_2884) ;  /* 0xffffff10000c8947 */ /* 0x000fea000383ffff */
[----:B------:R-:W-:Y:S05]  /*f970*/  EXIT ;  /* 0x000000000000794d */ /* 0x000fea0003800000 */
        .weak           $__internal_32_$__cuda_sm20_dblrcp_rn_slowpath_v3
        .type           $__internal_32_$__cuda_sm20_dblrcp_rn_slowpath_v3,@function
        .size           $__internal_32_$__cuda_sm20_dblrcp_rn_slowpath_v3,($__internal_33_$__cuda_sm20_div_u64 - $__internal_32_$__cuda_sm20_dblrcp_rn_slowpath_v3)
$__internal_32_$__cuda_sm20_dblrcp_rn_slowpath_v3:
        /* <DEDUP_REMOVED lines=59> */
.L_x_2887:
        /* <DEDUP_REMOVED lines=34> */
.L_x_2885:
[----:B------:R-:W0:Y:S01]  /*ff50*/  LDC R16, c[0x0][0x868] ;  /* 0x00021a00ff107b82 */ /* 0x000e220000000800 */
[----:B-1----:R-:W-:-:S07]  /*ff60*/  LOP3.LUT R17, R13, 0x80000, RZ, 0xfc, !PT ;  /* 0x000800000d117812 */ /* 0x002fce00078efcff */
.L_x_2886:
[----:B0-----:R-:W-:Y:S01]  /*ff70*/  MOV R20, R16 ;  /* 0x0000001000147202 */ /* 0x001fe20000000f00 */
[----:B------:R-:W-:Y:S01]  /*ff80*/  IMAD.MOV.U32 R21, RZ, RZ, R17 ;  /* 0x000000ffff157224 */ /* 0x000fe200078e0011 */
[----:B------:R-:W-:Y:S02]  /*ff90*/  MOV R16, R8 ;  /* 0x0000000800107202 */ /* 0x000fe40000000f00 */
[----:B------:R-:W-:-:S04]  /*ffa0*/  MOV R17, 0x0 ;  /* 0x0000000000117802 */ /* 0x000fc80000000f00 */
[----:B------:R-:W-:Y:S05]  /*ffb0*/  RET.REL.NODEC R16 `(_ZN2at6native43_GLOBAL__N__7cc8d1ed_10_Dropout_cu_0e96ed3820fused_dropout_kernelIddmLin1ELi1EhEEvNS_4cuda6detail10TensorInfoIKT_T1_EENS5_IS6_S8_EENS5_IT4_S8_EES8_T0_NS_15PhiloxCudaStateE) ;  /* 0xffffff0010107950 */ /* 0x000fea0003c3ffff */
        .weak           $__internal_33_$__cuda_sm20_div_u64
        .type           $__internal_33_$__cuda_sm20_div_u64,@function
        .size           $__internal_33_$__cuda_sm20_div_u64,(.L_x_14034 - $__internal_33_$__cuda_sm20_div_u64)
$__internal_33_$__cuda_sm20_div_u64:
        /* <DEDUP_REMOVED lines=24> */
[----:B------:R-:W-:Y:S02]  /*10140*/  IADD3 R40, P0, PT, RZ, -R40, RZ ;  /* 0x80000028ff287210 */ /* 0x000fe40007f1e0ff */
[----:B------:R-:W-:Y:S01]  /*10150*/  MOV R41, RZ ;  /* 0x000000ff00297202 */ /* 0x000fe20000000f00 */
        /* <DEDUP_REMOVED lines=38> */
[----:B------:R-:W-:Y:S01]  /*103c0*/  ISETP.NE.AND.EX P1, PT, R33, RZ, PT, P1 ;  /* 0x000000ff2100720c */ /* 0x000fe20003f25310 */
[----:B------:R-:W-:Y:S01]  /*103d0*/  HFMA2 R33, -RZ, RZ, 0, 0 ;  /* 0x00000000ff217431 */ /* 0x000fe200000001ff */
[----:B------:R-:W-:Y:S02]  /*103e0*/  SEL R35, R35, R38, P0 ;  /* 0x0000002623237207 */ /* 0x000fe40000000000 */
[----:B------:R-:W-:Y:S02]  /*103f0*/  SEL R37, R37, R40, P0 ;  /* 0x0000002825257207 */ /* 0x000fe40000000000 */
[----:B------:R-:W-:Y:S02]  /*10400*/  SEL R34, R35, 0xffffffff, P1 ;  /* 0xffffffff23227807 */ /* 0x000fe40000800000 */
[----:B------:R-:W-:Y:S01]  /*10410*/  SEL R35, R37, 0xffffffff, P1 ;  /* 0xffffffff25237807 */ /* 0x000fe20000800000 */
[----:B------:R-:W-:Y:S06]  /*10420*/  RET.REL.NODEC R32 `(_ZN2at6native43_GLOBAL__N__7cc8d1ed_10_Dropout_cu_0e96ed3820fused_dropout_kernelIddmLin1ELi1EhEEvNS_4cuda6detail10TensorInfoIKT_T1_EENS5_IS6_S8_EENS5_IT4_S8_EES8_T0_NS_15PhiloxCudaStateE) ;  /* 0xfffffef820f47950 */ /* 0x000fec0003c3ffff */
.L_x_2888:
        /* <DEDUP_REMOVED lines=13> */
.L_x_14034:


//--------------------- .text._ZN2at6native43_GLOBAL__N__7cc8d1ed_10_Dropout_cu_0e96ed3820fused_dropout_kernelIddmLi1ELi1EhEEvNS_4cuda6detail10TensorInfoIKT_T1_EENS5_IS6_S8_EENS5_IT4_S8_EES8_T0_NS_15PhiloxCudaStateE --------------------------
	.section	.text._ZN2at6native43_GLOBAL__N__7cc8d1ed_10_Dropout_cu_0e96ed3820fused_dropout_kernelIddmLi1ELi1EhEEvNS_4cuda6detail10TensorInfoIKT_T1_EENS5_IS6_S8_EENS5_IT4_S8_EES8_T0_NS_15PhiloxCudaStateE,"ax",@progbits
	.align	128
.text._ZN2at6native43_GLOBAL__N__7cc8d1ed_10_Dropout_cu_0e96ed3820fused_dropout_kernelIddmLi1ELi1EhEEvNS_4cuda6detail10TensorInfoIKT_T1_EENS5_IS6_S8_EENS5_IT4_S8_EES8_T0_NS_15PhiloxCudaStateE:
        .type           _ZN2at6native43_GLOBAL__N__7cc8d1ed_10_Dropout_cu_0e96ed3820fused_dropout_kernelIddmLi1ELi1EhEEvNS_4cuda6detail10TensorInfoIKT_T1_EENS5_IS6_S8_EENS5_IT4_S8_EES8_T0_NS_15PhiloxCudaStateE,@function
        .size           _ZN2at6native43_GLOBAL__N__7cc8d1ed_10_Dropout_cu_0e96ed3820fused_dropout_kernelIddmLi1ELi1EhEEvNS_4cuda6detail10TensorInfoIKT_T1_EENS5_IS6_S8_EENS5_IT4_S8_EES8_T0_NS_15PhiloxCudaStateE,(.L_x_14037 - _ZN2at6native43_GLOBAL__N__7cc8d1ed_10_Dropout_cu_0e96ed3820fused_dropout_kernelIddmLi1ELi1EhEEvNS_4cuda6detail10TensorInfoIKT_T1_EENS5_IS6_S8_EENS5_IT4_S8_EES8_T0_NS_15PhiloxCudaStateE)
        .other          _ZN2at6native43_GLOBAL__N__7cc8d1ed_10_Dropout_cu_0e96ed3820fused_dropout_kernelIddmLi1ELi1EhEEvNS_4cuda6detail10TensorInfoIKT_T1_EENS5_IS6_S8_EENS5_IT4_S8_EES8_T0_NS_15PhiloxCudaStateE,@"STO_CUDA_ENTRY STV_DEFAULT"
_ZN2at6native43_GLOBAL__N__7cc8d1ed_10_Dropout_cu_0e96ed3820fused_dropout_kernelIddmLi1ELi1EhEEvNS_4cuda6detail10TensorInfoIKT_T1_EENS5_IS6_S8_EENS5_IT4_S8_EES8_T0_NS_15PhiloxCudaStateE:
[----:B------:R-:W-:Y:S01]  /*0000*/  LDC R1, c[0x0][0x37c] ;  /* 0x0000df00ff017b82 */ /* 0x000fe20000000800 */
[----:B------:R-:W0:Y:S07]  /*0010*/  LDCU UR4, c[0x0][0x884] ;  /* 0x00011080ff0477ac */ /* 0x000e2e0008000800 */
[----:B------:R-:W1:Y:S01]  /*0020*/  LDC R16, c[0x0][0x878] ;  /* 0x00021e00ff107b82 */ /* 0x000e620000000800 */
[----:B------:R-:W2:Y:S07]  /*0030*/  LDCU.64 UR6, c[0x0][0x358] ;  /* 0x00006b00ff0677ac */ /* 0x000eae0008000a00 */
[----:B------:R-:W3:Y:S08]  /*0040*/  LDC R7, c[0x0][0x87c] ;  /* 0x00021f00ff077b82 */ /* 0x000ef00000000800 */
[----:B------:R-:W4:Y:S01]  /*0050*/  LDC R17, c[0x0][0x86c] ;  /* 0x00021b00ff117b82 */ /* 0x000f220000000800 */
[----:B0-----:R-:W-:-:S06]  /*0060*/  UPRMT UR4, UR4, 0x7770, URZ ;  /* 0x0000777004047896 */ /* 0x001fcc00080000ff */
[----:B------:R-:W-:Y:S01]  /*0070*/  ISETP.NE.AND P0, PT, RZ, UR4, PT ;  /* 0x00000004ff007c0c */ /* 0x000fe2000bf05270 */
[----:B------:R-:W0:Y:S04]  /*0080*/  LDC.64 R18, c[0x0][0x868] ;  /* 0x00021a00ff127b82 */ /* 0x000e280000000a00 */
[----:B------:R-:W5:Y:S08]  /*0090*/  LDCU.64 UR4, c[0x0][0x870] ;  /* 0x00010e00ff0477ac */ /* 0x000f700008000a00 */
[----:B-1----:R-:W-:Y:S01]  /*00a0*/  @P0 IMAD.MOV.U32 R2, RZ, RZ, R16 ;  /* 0x000000ffff020224 */ /* 0x002fe200078e0010 */
[----:B------:R-:W1:Y:S01]  /*00b0*/  @P0 LDC R9, c[0x0][0x880] ;  /* 0x00022000ff090b82 */ /* 0x000e620000000800 */
[----:B---3--:R-:W-:-:S06]  /*00c0*/  @P0 IMAD.MOV.U32 R3, RZ, RZ, R7 ;  /* 0x000000ffff030224 */ /* 0x008fcc00078e0007 */
[----:B--2---:R-:W1:Y:S01]  /*00d0*/  @P0 LDG.E.64 R2, desc[UR6][R2.64] ;  /* 0x0000000602020981 */ /* 0x004e62000c1e1b00 */
[----:B-----5:R-:W-:Y:S01]  /*00e0*/  MOV R20, UR4 ;  /* 0x0000000400147c02 */ /* 0x020fe20008000f00 */
[----:B------:R-:W-:-:S06]  /*00f0*/  IMAD.U32 R21, RZ, RZ, UR5 ;  /* 0x00000005ff157e24 */ /* 0x000fcc000f8e00ff */
[----:B------:R-:W2:Y:S01]  /*0100*/  @P0 LDG.E.64 R20, desc[UR6][R20.64] ;  /* 0x0000000614140981 */ /* 0x000ea2000c1e1b00 */
[----:B----4-:R-:W0:Y:S01]  /*0110*/  MUFU.RCP64H R13, R17 ;  /* 0x00000011000d7308 */ /* 0x010e220000001800 */
[----:B------:R-:W-:Y:S01]  /*0120*/  VIADD R12, R17, 0x300402 ;  /* 0x00300402110c7836 */ /* 0x000fe20000000000 */
[----:B------:R-:W3:Y:S08]  /*0130*/  S2UR UR4, SR_CTAID.X ;  /* 0x00000000000479c3 */ /* 0x000ef00000002500 */
[----:B------:R-:W3:Y:S01]  /*0140*/  LDC R14, c[0x0][0x360] ;  /* 0x0000d800ff0e7b82 */ /* 0x000ee20000000800 */
[----:B0-----:R-:W0:-:S15]  /*0150*/  DFMA R4, R12, -R18, 1 ;  /* 0x3ff000000c04742b */ /* 0x001e1e0000000812 */
[----:B------:R-:W-:-:S15]  /*0160*/  NOP ;  /* 0x0000000000007918 */ /* 0x000fde0000000000 */
[----:B------:R-:W-:-:S15]  /*0170*/  NOP ;  /* 0x0000000000007918 */ /* 0x000fde0000000000 */
[----:B------:R-:W-:-:S15]  /*0180*/  NOP ;  /* 0x0000000000007918 */ /* 0x000fde0000000000 */
[----:B------:R-:W-:-:S04]  /*0190*/  NOP ;  /* 0x0000000000007918 */ /* 0x000fc80000000000 */
[----:B0-----:R0:W4:Y:S02]  /*01a0*/  DFMA R22, R4, R4, R4 ;  /* 0x000000040416722b */ /* 0x0011240000000004 */
[----:B0-----:R-:W3:Y:S02]  /*01b0*/  S2R R5, SR_TID.X ;  /* 0x0000000000057919 */ /* 0x001ee40000002100 */
[----:B---3--:R-:W-:-:S15]  /*01c0*/  IMAD R0, R14, UR4, R5 ;  /* 0x000000040e007c24 */ /* 0x008fde000f8e0205 */
[----:B------:R-:W-:-:S15]  /*01d0*/  NOP ;  /* 0x0000000000007918 */ /* 0x000fde0000000000 */
[----:B------:R-:W-:-:S15]  /*01e0*/  NOP ;  /* 0x0000000000007918 */ /* 0x000fde0000000000 */
[----:B------:R-:W-:-:S15]  /*01f0*/  NOP ;  /* 0x0000000000007918 */ /* 0x000fde0000000000 */
[----:B----4-:R-:W0:-:S15]  /*0200*/  DFMA R22, R12, R22, R12 ;  /* 0x000000160c16722b */ /* 0x010e1e000000000c */
        /* <DEDUP_REMOVED lines=9> */
[----:B0-----:R0:W3:Y:S01]  /*02a0*/  DFMA R22, R22, R18, R22 ;  /* 0x000000121616722b */ /* 0x0010e20000000016 */
[----:B-1----:R-:W-:Y:S01]  /*02b0*/  @P0 IADD3 R16, P1, PT, R2, R9, RZ ;  /* 0x0000000902100210 */ /* 0x002fe20007f3e0ff */
[----:B------:R-:W-:-:S03]  /*02c0*/  IMAD.WIDE.U32 R8, R0, -0x326172a9, RZ ;  /* 0xcd9e8d5700087825 */ /* 0x000fc600078e00ff */
[----:B------:R-:W-:Y:S02]  /*02d0*/  @P0 IADD3.X R7, PT, PT, RZ, R3, RZ, P1, !PT ;  /* 0x00000003ff070210 */ /* 0x000fe40000ffe4ff */
[----:B------:R-:W-:Y:S01]  /*02e0*/  FSETP.GEU.AND P0, PT, |R12|, 5.8789094863358348022e-39, PT ;  /* 0x004004020c00780b */ /* 0x000fe20003f0e200 */
[----:B------:R-:W-:Y:S01]  /*02f0*/  IMAD.MOV.U32 R12, RZ, RZ, R0 ;  /* 0x000000ffff0c7224 */ /* 0x000fe200078e0000 */
[--C-:B------:R-:W-:Y:S01]  /*0300*/  SHF.R.U64 R2, R16, 0x2, R7.reuse ;  /* 0x0000000210027819 */ /* 0x100fe20000001207 */
[----:B--2---:R-:W-:Y:S01]  /*0310*/  VIADD R4, R21, 0xbb67ae85 ;  /* 0xbb67ae8515047836 */ /* 0x004fe20000000000 */
[----:B------:R-:W-:Y:S01]  /*0320*/  SHF.R.U32.HI R3, RZ, 0x2, R7 ;  /* 0x00000002ff037819 */ /* 0x000fe20000011607 */
[----:B------:R-:W-:Y:S02]  /*0330*/  VIADD R5, R20, 0x9e3779b9 ;  /* 0x9e3779b914057836 */ /* 0x000fe40000000000 */
[----:B------:R-:W-:Y:S01]  /*0340*/  IMAD.WIDE.U32 R6, R2, -0x2daee0ad, RZ ;  /* 0xd2511f5302067825 */ /* 0x000fe200078e00ff */
[----:B------:R-:W-:-:S03]  /*0350*/  LOP3.LUT R10, R3, R9, R20, 0x96, !PT ;  /* 0x00000009030a7212 */ /* 0x000fc600078e9614 */
[----:B------:R-:W-:Y:S01]  /*0360*/  VIADD R13, R21, 0xdb3d7428 ;  /* 0xdb3d7428150d7836 */ /* 0x000fe20000000000 */
[----:B------:R-:W-:Y:S01]  /*0370*/  LOP3.LUT R24, R7, R21, RZ, 0x3c, !PT ;  /* 0x0000001507187212 */ /* 0x000fe200078e3cff */
        /* <DEDUP_REMOVED lines=15> */
[C---:B------:R-:W-:Y:S01]  /*0470*/  IADD3 R6, PT, PT, R21.reuse, -0x56f99767, RZ ;  /* 0xa906689915067810 */ /* 0x040fe20007ffe0ff */
[----:B------:R-:W-:Y:S01]  /*0480*/  VIADD R11, R21, 0xed9eba14 ;  /* 0xed9eba14150b7836 */ /* 0x000fe20000000000 */
[----:B------:R-:W-:Y:S01]  /*0490*/  LOP3.LUT R8, R7, R8, R25, 0x96, !PT ;  /* 0x0000000807087212 */ /* 0x000fe200078e9619 */
[----:B------:R-:W-:Y:S02]  /*04a0*/  VIADD R7, R20, 0x78dde6e4 ;  /* 0x78dde6e414077836 */ /* 0x000fe40000000000 */
[----:B------:R-:W-:-:S04]  /*04b0*/  IMAD.WIDE.U32 R26, R9, -0x326172a9, RZ ;  /* 0xcd9e8d57091a7825 */ /* 0x000fc800078e00ff */
[----:B------:R-:W-:Y:S01]  /*04c0*/  IMAD.WIDE.U32 R8, R8, -0x2daee0ad, RZ ;  /* 0xd2511f5308087825 */ /* 0x000fe200078e00ff */
[----:B------:R-:W-:-:S04]  /*04d0*/  LOP3.LUT R7, R7, R24, R27, 0x96, !PT ;  /* 0x0000001807077212 */ /* 0x000fc800078e961b */
[----:B------:R-:W-:Y:S01]  /*04e0*/  LOP3.LUT R24, R11, R10, R9, 0x96, !PT ;  /* 0x0000000a0b187212 */ /* 0x000fe200078e9609 */
[----:B------:R-:W-:-:S04]  /*04f0*/  IMAD.WIDE.U32 R10, R7, -0x2daee0ad, RZ ;  /* 0xd2511f53070a7825 */ /* 0x000fc800078e00ff */
[----:B------:R-:W-:Y:S01]  /*0500*/  IMAD.WIDE.U32 R24, R24, -0x326172a9, RZ ;  /* 0xcd9e8d5718187825 */ /* 0x000fe200078e00ff */
[----:B------:R-:W-:-:S03]  /*0510*/  LOP3.LUT R28, R6, R8, R11, 0x96, !PT ;  /* 0x00000008061c7212 */ /* 0x000fc600078e960b */
[C---:B------:R-:W-:Y:S02]  /*0520*/  VIADD R7, R20.reuse, 0x1715609d ;  /* 0x1715609d14077836 */ /* 0x040fe40000000000 */
[----:B------:R-:W-:Y:S02]  /*0530*/  VIADD R9, R20, 0xb54cda56 ;  /* 0xb54cda5614097836 */ /* 0x000fe40000000000 */
        /* <DEDUP_REMOVED lines=13> */
[----:B------:R-:W-:-:S03]  /*0610*/  IADD3 R11, PT, PT, R20, -0xe443238, RZ ;  /* 0xf1bbcdc8140b7810 */ /* 0x000fc60007ffe0ff */
[----:B------:R-:W-:Y:S01]  /*0620*/  IMAD.WIDE.U32 R40, R40, -0x2daee0ad, RZ ;  /* 0xd2511f5328287825 */ /* 0x000fe200078e00ff */
[----:B------:R-:W-:-:S03]  /*0630*/  LOP3.LUT R10, R11, R10, R53, 0x96, !PT ;  /* 0x0000000a0b0a7212 */ /* 0x000fc600078e9635 */
[----:B------:R-:W-:Y:S01]  /*0640*/  VIADD R11, R20, 0x8ff34781 ;  /* 0x8ff34781140b7836 */ /* 0x000fe20000000000 */
[----:B------:R-:W-:Y:S01]  /*0650*/  LOP3.LUT R50, R13, R50, R41, 0x96, !PT ;  /* 0x000000320d327212 */ /* 0x000fe200078e9629 */
[----:B------:R-:W-:-:S04]  /*0660*/  IMAD.HI.U32 R13, R10, -0x2daee0ad, RZ ;  /* 0xd2511f530a0d7827 */ /* 0x000fc800078e00ff */
[----:B------:R-:W-:Y:S01]  /*0670*/  IMAD.HI.U32 R15, R50, -0x326172a9, RZ ;  /* 0xcd9e8d57320f7827 */ /* 0x000fe200078e00ff */
[----:B------:R-:W-:-:S04]  /*0680*/  LOP3.LUT R40, R40, R13, RZ, 0x3c, !PT ;  /* 0x0000000d28287212 */ /* 0x000fc800078e3cff */
[----:B------:R-:W-:Y:S01]  /*0690*/  LOP3.LUT R52, R11, R52, R15, 0x96, !PT ;  /* 0x000000340b347212 */ /* 0x000fe200078e960f */
[----:B------:R-:W-:Y:S01]  /*06a0*/  VIADD R15, R21, 0x96a522ad ;  /* 0x96a522ad150f7836 */ /* 0x000fe20000000000 */
[----:B------:R-:W-:Y:S01]  /*06b0*/  MOV R11, RZ ;  /* 0x000000ff000b7202 */ /* 0x000fe20000000f00 */
[----:B0--3--:R-:W-:Y:S06]  /*06c0*/  @P0 BRA `(.L_x_2889) ;  /* 0x0000000000180947 */ /* 0x009fec0003800000 */
[----:B------:R-:W-:Y:S02]  /*06d0*/  LOP3.LUT R17, R17, 0x7fffffff, RZ, 0xc0, !PT ;  /* 0x7fffffff11117812 */ /* 0x000fe400078ec0ff */
[----:B------:R-:W-:Y:S02]  /*06e0*/  MOV R22, 0x710 ;  /* 0x0000071000167802 */ /* 0x000fe40000000f00 */
[----:B------:R-:W-:-:S07]  /*06f0*/  IADD3 R26, PT, PT, R17, -0x100000, RZ ;  /* 0xfff00000111a7810 */ /* 0x000fce0007ffe0ff */
[----:B------:R-:W-:Y:S05]  /*0700*/  CALL.REL.NOINC `($__internal_34_$__cuda_sm20_dblrcp_rn_slowpath_v3) ;  /* 0x0000001400587944 */ /* 0x000fea0003c00000 */
[----:B------:R-:W-:Y:S02]  /*0710*/  IMAD.MOV.U32 R22, RZ, RZ, R24 ;  /* 0x000000ffff167224 */ /* 0x000fe400078e0018 */
[----:B------:R-:W-:-:S07]  /*0720*/  IMAD.MOV.U32 R23, RZ, RZ, R25 ;  /* 0x000000ffff177224 */ /* 0x000fce00078e0019 */
.L_x_2889:
        /* <DEDUP_REMOVED lines=9> */
[----:B------:R-:W-:Y:S01]  /*07c0*/  IMAD.MOV R25, RZ, RZ, -R13 ;  /* 0x000000ffff197224 */ /* 0x000fe200078e0a0d */
[----:B------:R-:W-:-:S06]  /*07d0*/  ISETP.NE.U32.AND P2, PT, R13, RZ, PT ;  /* 0x000000ff0d00720c */ /* 0x000fcc0003f45070 */
[----:B0-----:R-:W0:Y:S02]  /*07e0*/  MUFU.RCP R17, R17 ;  /* 0x0000001100117308 */ /* 0x001e240000001000 */
[----:B0-----:R-:W-:-:S06]  /*07f0*/  VIADD R18, R17, 0xffffffe ;  /* 0x0ffffffe11127836 */ /* 0x001fcc0000000000 */
[----:B------:R0:W1:Y:S02]  /*0800*/  F2I.FTZ.U32.TRUNC.NTZ R19, R18 ;  /* 0x0000001200137305 */ /* 0x000064000021f000 */
[----:B0-----:R-:W-:Y:S01]  /*0810*/  MOV R18, RZ ;  /* 0x000000ff00127202 */ /* 0x001fe20000000f00 */
[----:B-1----:R-:W-:-:S04]  /*0820*/  IMAD R25, R25, R19, RZ ;  /* 0x0000001319197224 */ /* 0x002fc800078e02ff */
[----:B------:R-:W-:-:S06]  /*0830*/  IMAD.HI.U32 R19, R19, R25, R18 ;  /* 0x0000001913137227 */ /* 0x000fcc00078e0012 */
[----:B------:R-:W-:-:S04]  /*0840*/  IMAD.HI.U32 R18, R19, UR4, RZ ;  /* 0x0000000413127c27 */ /* 0x000fc8000f8e00ff */
[----:B------:R-:W-:Y:S02]  /*0850*/  IMAD.MOV R24, RZ, RZ, -R18 ;  /* 0x000000ffff187224 */ /* 0x000fe400078e0a12 */
[----:B------:R-:W-:Y:S02]  /*0860*/  IMAD.MOV.U32 R19, RZ, RZ, RZ ;  /* 0x000000ffff137224 */ /* 0x000fe400078e00ff */
        /* <DEDUP_REMOVED lines=8> */
.L_x_2890:
[----:B------:R-:W-:-:S07]  /*08f0*/  MOV R18, 0x910 ;  /* 0x0000091000127802 */ /* 0x000fce0000000f00 */
[----:B------:R-:W-:Y:S05]  /*0900*/  CALL.REL.NOINC `($__internal_35_$__cuda_sm20_div_u64) ;  /* 0x0000001800587944 */ /* 0x000fea0003c00000 */
[----:B------:R-:W-:Y:S01]  /*0910*/  MOV R18, R17 ;  /* 0x0000001100127202 */ /* 0x000fe20000000f00 */
[----:B------:R-:W-:-:S07]  /*0920*/  IMAD.MOV.U32 R19, RZ, RZ, R24 ;  /* 0x000000ffff137224 */ /* 0x000fce00078e0018 */
.L_x_2891:
        /* <DEDUP_REMOVED lines=13> */
[----:B------:R-:W0:Y:S01]  /*0a00*/  LDCU.64 UR16, c[0x0][0x868] ;  /* 0x00010d00ff1077ac */ /* 0x000e220008000a00 */
[----:B------:R-:W1:Y:S01]  /*0a10*/  LDCU.64 UR8, c[0x0][0x5f0] ;  /* 0x0000be00ff0877ac */ /* 0x000e620008000a00 */
[----:B------:R-:W2:Y:S01]  /*0a20*/  LDCU.64 UR10, c[0x0][0x520] ;  /* 0x0000a400ff0a77ac */ /* 0x000ea20008000a00 */
[----:B------:R-:W3:Y:S01]  /*0a30*/  LDCU.64 UR12, c[0x0][0x6c0] ;  /* 0x0000d800ff0c77ac */ /* 0x000ee20008000a00 */
[----:B------:R-:W4:Y:S02]  /*0a40*/  LDCU.64 UR14, c[0x0][0x860] ;  /* 0x00010c00ff0e77ac */ /* 0x000f240008000a00 */
.L_x_2903:
        /* <DEDUP_REMOVED lines=13> */
.L_x_2893:
[----:B01234-:R-:W-:Y:S05]  /*0b20*/  BSYNC.RECONVERGENT B0 ;  /* 0x0000000000007941 */ /* 0x01ffea0003800200 */
.L_x_2892:
[----:B------:R-:W-:Y:S01]  /*0b30*/  IMAD.WIDE.U32 R18, R12, -0x326172a9, RZ ;  /* 0xcd9e8d570c127825 */ /* 0x000fe200078e00ff */
[----:B------:R-:W-:Y:S02]  /*0b40*/  LOP3.LUT R36, R16, R27, R21, 0x96, !PT ;  /* 0x0000001b10247212 */ /* 0x000fe400078e9615 */
[----:B------:R-:W-:Y:S02]  /*0b50*/  IADD3 R17, PT, PT, R20, -0x61c88647, RZ ;  /* 0x9e3779b914117810 */ /* 0x000fe40007ffe0ff */
[----:B------:R-:W-:Y:S01]  /*0b60*/  LOP3.LUT R38, R3, R19, R20, 0x96, !PT ;  /* 0x0000001303267212 */ /* 0x000fe200078e9614 */
[----:B------:R-:W-:Y:S01]  /*0b70*/  IMAD.WIDE.U32 R36, R36, -0x326172a9, RZ ;  /* 0xcd9e8d5724247825 */ /* 0x000fe200078e00ff */
[----:B------:R-:W-:-:S03]  /*0b80*/  ISETP.GT.AND P0, PT, R15, 0x1, PT ;  /* 0x000000010f00780c */ /* 0x000fc60003f04270 */
        /* <DEDUP_REMOVED lines=19> */
[----:B------:R-:W-:-:S05]  /*0cc0*/  VIADD R17, R20, 0x78dde6e4 ;  /* 0x78dde6e414117836 */ /* 0x000fca0000000000 */
        /* <DEDUP_REMOVED lines=8> */
[----:B------:R-:W-:-:S04]  /*0d50*/  LOP3.LUT R37, R7, R38, R19, 0x96, !PT ;  /* 0x0000002607257212 */ /* 0x000fc800078e9613 */
        /* <DEDUP_REMOVED lines=10> */
[----:B------:R-:W-:Y:S01]  /*0e00*/  IMAD R37, R10, -0x2daee0ad, RZ ;  /* 0xd2511f530a257824 */ /* 0x000fe200078e02ff */
[----:B------:R-:W-:Y:S01]  /*0e10*/  LOP3.LUT R10, R17, R36, R19, 0x96, !PT ;  /* 0x00000024110a7212 */ /* 0x000fe200078e9613 */
[----:B------:R-:W-:Y:S02]  /*0e20*/  VIADD R17, R20, 0x8ff34781 ;  /* 0x8ff3478114117836 */ /* 0x000fe40000000000 */
        /* <DEDUP_REMOVED lines=15> */
.L_x_2894:
        /* <DEDUP_REMOVED lines=9> */
.L_x_2895:
[----:B------:R-:W0:Y:S01]  /*0fb0*/  LDCU UR4, c[0x0][0x360] ;  /* 0x00006c00ff0477ac */ /* 0x000e220008000800 */
[----:B------:R-:W0:Y:S01]  /*0fc0*/  LDC R43, c[0x0][0x370] ;  /* 0x0000dc00ff2b7b82 */ /* 0x000e220000000800 */
[----:B------:R-:W-:-:S04]  /*0fd0*/  ISETP.GE.U32.AND P0, PT, R0, UR14, PT ;  /* 0x0000000e00007c0c */ /* 0x000fc8000bf06070 */
[----:B------:R-:W-:-:S13]  /*0fe0*/  ISETP.GE.U32.AND.EX P0, PT, R11, UR15, PT, P0 ;  /* 0x0000000f0b007c0c */ /* 0x000fda000bf06100 */
[----:B------:R-:W1:Y:S01]  /*0ff0*/  @!P0 LDC.64 R36, c[0x0][0x450] ;  /* 0x00011400ff248b82 */ /* 0x000e620000000a00 */
[----:B0-----:R-:W-:-:S07]  /*1000*/  IMAD R43, R43, UR4, RZ ;  /* 0x000000042b2b7c24 */ /* 0x001fce000f8e02ff */
[----:B------:R-:W0:Y:S01]  /*1010*/  @!P0 LDC.64 R38, c[0x0][0x380] ;  /* 0x0000e000ff268b82 */ /* 0x000e220000000a00 */
[C---:B------:R-:W-:Y:S01]  /*1020*/  IMAD R55, R43.reuse, 0x3, RZ ;  /* 0x000000032b377824 */ /* 0x040fe200078e02ff */
[CC--:B------:R-:W-:Y:S02]  /*1030*/  IADD3 R46, P2, PT, R43.reuse, R0.reuse, RZ ;  /* 0x000000002b2e7210 */ /* 0x0c0fe40007f5e0ff */
[----:B------:R-:W-:Y:S02]  /*1040*/  LEA R48, P3, R43, R0, 0x1 ;  /* 0x000000002b307211 */ /* 0x000fe400078608ff */
[----:B------:R-:W-:Y:S01]  /*1050*/  ISETP.GE.U32.AND P1, PT, R46, UR14, PT ;  /* 0x0000000e2e007c0c */ /* 0x000fe2000bf26070 */
[----:B------:R-:W-:Y:S01]  /*1060*/  IMAD.X R47, RZ, RZ, R11, P2 ;  /* 0x000000ffff2f7224 */ /* 0x000fe200010e060b */
[----:B------:R-:W-:Y:S02]  /*1070*/  ISETP.GE.U32.AND P2, PT, R48, UR14, PT ;  /* 0x0000000e30007c0c */ /* 0x000fe4000bf46070 */
[----:B------:R-:W-:-:S02]  /*1080*/  IADD3.X R49, PT, PT, RZ, R11, RZ, P3, !PT ;  /* 0x0000000bff317210 */ /* 0x000fc40001ffe4ff */
[----:B------:R-:W-:Y:S02]  /*1090*/  ISETP.GE.U32.AND.EX P1, PT, R47, UR15, PT, P1 ;  /* 0x0000000f2f007c0c */ /* 0x000fe4000bf26110 */
[----:B------:R-:W-:Y:S01]  /*10a0*/  ISETP.GE.U32.AND.EX P2, PT, R49, UR15, PT, P2 ;  /* 0x0000000f31007c0c */ /* 0x000fe2000bf46120 */
[-C--:B-1----:R-:W-:Y:S02]  /*10b0*/  @!P0 IMAD R53, R11, R36.reuse, RZ ;  /* 0x000000240b358224 */ /* 0x082fe400078e02ff */
[----:B------:R-:W-:-:S04]  /*10c0*/  @!P0 IMAD.WIDE.U32 R42, R0, R36, RZ ;  /* 0x00000024002a8225 */ /* 0x000fc800078e00ff */
[----:B------:R-:W-:Y:S01]  /*10d0*/  @!P0 IMAD R37, R0, R37, R53 ;  /* 0x0000002500258224 */ /* 0x000fe200078e0235 */
[----:B------:R-:W-:Y:S02]  /*10e0*/  IADD3 R53, P5, PT, R55, R0, RZ ;  /* 0x0000000037357210 */ /* 0x000fe40007fbe0ff */
[----:B0-----:R-:W-:Y:S01]  /*10f0*/  @!P0 LEA R38, P4, R42, R38, 0x3 ;  /* 0x000000262a268211 */ /* 0x001fe200078818ff */
[----:B------:R-:W0:Y:S01]  /*1100*/  @!P1 LDC.64 R40, c[0x0][0x450] ;  /* 0x00011400ff289b82 */ /* 0x000e220000000a00 */
[----:B------:R-:W-:Y:S01]  /*1110*/  @!P0 IMAD.IADD R43, R43, 0x1, R37 ;  /* 0x000000012b2b8824 */ /* 0x000fe200078e0225 */
[----:B------:R-:W-:Y:S01]  /*1120*/  ISETP.GE.U32.AND P3, PT, R53, UR14, PT ;  /* 0x0000000e35007c0c */ /* 0x000fe2000bf66070 */
[----:B------:R-:W-:-:S03]  /*1130*/  IMAD.X R57, RZ, RZ, R11, P5 ;  /* 0x000000ffff397224 */ /* 0x000fc600028e060b */
[----:B------:R-:W-:Y:S02]  /*1140*/  @!P0 LEA.HI.X R39, R42, R39, R43, 0x3, P4 ;  /* 0x000000272a278211 */ /* 0x000fe400020f1c2b */
[----:B------:R-:W1:Y:S01]  /*1150*/  @!P1 LDC.64 R18, c[0x0][0x380] ;  /* 0x0000e000ff129b82 */ /* 0x000e620000000a00 */
[----:B------:R-:W-:Y:S02]  /*1160*/  ISETP.GE.U32.AND.EX P3, PT, R57, UR15, PT, P3 ;  /* 0x0000000f39007c0c */ /* 0x000fe4000bf66130 */
[----:B------:R2:W5:Y:S05]  /*1170*/  @!P0 LDG.E.64 R28, desc[UR6][R38.64] ;  /* 0x00000006261c8981 */ /* 0x00056a000c1e1b00 */
[----:B------:R-:W3:Y:S01]  /*1180*/  @!P2 LDC.64 R36, c[0x0][0x450] ;  /* 0x00011400ff24ab82 */ /* 0x000ee20000000a00 */
[----:B0-----:R-:W-:-:S02]  /*1190*/  @!P1 IMAD R54, R47, R40, RZ ;  /* 0x000000282f369224 */ /* 0x001fc400078e02ff */
[----:B------:R-:W-:-:S04]  /*11a0*/  @!P1 IMAD.WIDE.U32 R42, R46, R40, RZ ;  /* 0x000000282e2a9225 */ /* 0x000fc800078e00ff */
[----:B------:R-:W-:Y:S01]  /*11b0*/  @!P1 IMAD R55, R46, R41, R54 ;  /* 0x000000292e379224 */ /* 0x000fe200078e0236 */
[----:B-1----:R-:W-:Y:S01]  /*11c0*/  @!P1 LEA R54, P4, R42, R18, 0x3 ;  /* 0x000000122a369211 */ /* 0x002fe200078818ff */
[----:B------:R-:W0:Y:S03]  /*11d0*/  @!P2 LDC.64 R40, c[0x0][0x380] ;  /* 0x0000e000ff28ab82 */ /* 0x000e260000000a00 */
[----:B------:R-:W-:-:S04]  /*11e0*/  @!P1 IADD3 R18, PT, PT, R43, R55, RZ ;  /* 0x000000372b129210 */ /* 0x000fc80007ffe0ff */
[----:B------:R-:W-:Y:S01]  /*11f0*/  @!P1 LEA.HI.X R55, R42, R19, R18, 0x3, P4 ;  /* 0x000000132a379211 */ /* 0x000fe200020f1c12 */
[-C--:B---3--:R-:W-:Y:S01]  /*1200*/  @!P2 IMAD R42, R49, R36.reuse, RZ ;  /* 0x00000024312aa224 */ /* 0x088fe200078e02ff */
[----:B------:R-:W1:Y:S03]  /*1210*/  @!P3 LDC.64 R18, c[0x0][0x450] ;  /* 0x00011400ff12bb82 */ /* 0x000e660000000a00 */
[C---:B------:R-:W-:Y:S01]  /*1220*/  @!P2 IMAD R59, R48.reuse, R37, R42 ;  /* 0x00000025303ba224 */ /* 0x040fe200078e022a */
[----:B------:R2:W5:Y:S01]  /*1230*/  @!P1 LDG.E.64 R30, desc[UR6][R54.64] ;  /* 0x00000006361e9981 */ /* 0x000562000c1e1b00 */
[----:B------:R-:W-:-:S03]  /*1240*/  @!P2 IMAD.WIDE.U32 R36, R48, R36, RZ ;  /* 0x000000243024a225 */ /* 0x000fc600078e00ff */
[----:B------:R-:W3:Y:S01]  /*1250*/  @!P3 LDC.64 R42, c[0x0][0x380] ;  /* 0x0000e000ff2abb82 */ /* 0x000ee20000000a00 */
[----:B------:R-:W-:Y:S01]  /*1260*/  @!P2 IMAD.IADD R37, R37, 0x1, R59 ;  /* 0x000000012525a824 */ /* 0x000fe200078e023b */
[----:B0-----:R-:W-:-:S04]  /*1270*/  @!P2 LEA R40, P4, R36, R40, 0x3 ;  /* 0x000000282428a211 */ /* 0x001fc800078818ff */
[----:B------:R-:W-:Y:S01]  /*1280*/  @!P2 LEA.HI.X R41, R36, R41, R37, 0x3, P4 ;  /* 0x000000292429a211 */ /* 0x000fe200020f1c25 */
[----:B-1----:R-:W-:-:S04]  /*1290*/  @!P3 IMAD R36, R57, R18, RZ ;  /* 0x000000123924b224 */ /* 0x002fc800078e02ff */
[----:B------:R2:W5:Y:S01]  /*12a0*/  @!P2 LDG.E.64 R32, desc[UR6][R40.64] ;  /* 0x000000062820a981 */ /* 0x000562000c1e1b00 */
[C---:B------:R-:W-:Y:S02]  /*12b0*/  @!P3 IMAD R37, R53.reuse, R19, R36 ;  /* 0x000000133525b224 */ /* 0x040fe400078e0224 */
[----:B------:R-:W-:-:S04]  /*12c0*/  @!P3 IMAD.WIDE.U32 R18, R53, R18, RZ ;  /* 0x000000123512b225 */ /* 0x000fc800078e00ff */
[----:B------:R-:W-:Y:S01]  /*12d0*/  @!P3 IMAD.IADD R19, R19, 0x1, R37 ;  /* 0x000000011313b824 */ /* 0x000fe200078e0225 */
[----:B---3--:R-:W-:-:S04]  /*12e0*/  @!P3 LEA R42, P4, R18, R42, 0x3 ;  /* 0x0000002a122ab211 */ /* 0x008fc800078818ff */
[----:B------:R-:W-:-:S05]  /*12f0*/  @!P3 LEA.HI.X R43, R18, R43, R19, 0x3, P4 ;  /* 0x0000002b122bb211 */ /* 0x000fca00020f1c13 */
[----:B------:R2:W5:Y:S01]  /*1300*/  @!P3 LDG.E.64 R34, desc[UR6][R42.64] ;  /* 0x000000062a22b981 */ /* 0x000562000c1e1b00 */
[----:B------:R-:W-:Y:S01]  /*1310*/  I2FP.F32.U32 R19, R52 ;  /* 0x0000003400137245 */ /* 0x000fe20000201000 */
[----:B------:R-:W-:Y:S01]  /*1320*/  HFMA2 R52, -RZ, RZ, 0.1171875, 0 ;  /* 0x2f800000ff347431 */ /* 0x000fe200000001ff */
[----:B------:R-:W-:Y:S01]  /*1330*/  BSSY.RECONVERGENT B0, `(.L_x_2896) ;  /* 0x0000023000007945 */ /* 0x000fe20003800200 */
[----:B------:R-:W-:Y:S02]  /*1340*/  I2FP.F32.U32 R59, R50 ;  /* 0x00000032003b7245 */ /* 0x000fe40000201000 */
[----:B------:R-:W-:Y:S01]  /*1350*/  I2FP.F32.U32 R51, R51 ;  /* 0x0000003300337245 */ /* 0x000fe20000201000 */
[----:B------:R-:W-:Y:S01]  /*1360*/  FFMA.FTZ R18, R19, R52, 1.1641532182693481445e-10 ;  /* 0x2f00000013127423 */ /* 0x000fe20000010034 */
[----:B------:R-:W-:Y:S06]  /*1370*/  @P0 BRA `(.L_x_2897) ;  /* 0x0000000000780947 */ /* 0x000fec0003800000 */
[----:B------:R-:W-:Y:S01]  /*1380*/  FMUL.FTZ R18, R18, 1 ;  /* 0x3f80000012127820 */ /* 0x000fe20000410000 */
[----:B--2---:R-:W-:-:S04]  /*1390*/  IMAD.WIDE.U32 R38, R0, UR8, RZ ;  /* 0x0000000800267c25 */ /* 0x004fc8000f8e00ff */
[----:B------:R-:W-:Y:S01]  /*13a0*/  IMAD.MOV.U32 R40, RZ, RZ, RZ ;  /* 0x000000ffff287224 */ /* 0x000fe200078e00ff */
[----:B------:R-:W0:-:S15]  /*13b0*/  F2F.F64.F32 R18, R18 ;  /* 0x0000001200127310 */ /* 0x000e1e0000201800 */
[----:B------:R-:W-:-:S15]  /*13c0*/  NOP ;  /* 0x0000000000007918 */ /* 0x000fde0000000000 */
[----:B------:R-:W-:-:S15]  /*13d0*/  NOP ;  /* 0x0000000000007918 */ /* 0x000fde0000000000 */
[----:B------:R-:W-:-:S15]  /*13e0*/  NOP ;  /* 0x0000000000007918 */ /* 0x000fde0000000000 */
[----:B------:R-:W-:-:S04]  /*13f0*/  NOP ;  /* 0x0000000000007918 */ /* 0x000fc80000000000 */
[----:B0-----:R0:W1:Y:S02]  /*1400*/  DSETP.GEU.AND P0, PT, R18, UR16, PT ;  /* 0x0000001012007e2a */ /* 0x001064000bf0e000 */
[----:B0-----:R-:W-:Y:S01]  /*1410*/  IMAD R19, R11, UR8, RZ ;  /* 0x000000080b137c24 */ /* 0x001fe2000f8e02ff */
[----:B-1----:R-:W-:Y:S02]  /*1420*/  FSEL R42, RZ, 1, P0 ;  /* 0x3f800000ff2a7808 */ /* 0x002fe40000000000 */
[----:B------:R-:W-:Y:S01]  /*1430*/  FSEL R41, RZ, 1.875, P0 ;  /* 0x3ff00000ff297808 */ /* 0x000fe20000000000 */
[----:B------:R-:W-:Y:S01]  /*1440*/  IMAD R19, R0, UR9, R19 ;  /* 0x0000000900137c24 */ /* 0x000fe2000f8e0213 */
[C---:B------:R-:W-:Y:S02]  /*1450*/  LEA R36, P0, R38.reuse, UR10, 0x3 ;  /* 0x0000000a26247c11 */ /* 0x040fe4000f8018ff */
[----:B------:R-:W-:Y:S01]  /*1460*/  IADD3 R18, P4, PT, R38, UR12, RZ ;  /* 0x0000000c26127c10 */ /* 0x000fe2000ff9e0ff */
[----:B------:R-:W-:-:S05]  /*1470*/  IMAD.IADD R19, R39, 0x1, R19 ;  /* 0x0000000127137824 */ /* 0x000fca00078e0213 */
[----:B------:R-:W-:Y:S02]  /*1480*/  LEA.HI.X R37, R38, UR11, R19, 0x3, P0 ;  /* 0x0000000b26257c11 */ /* 0x000fe400080f1c13 */
[----:B------:R-:W-:Y:S01]  /*1490*/  IADD3.X R19, PT, PT, R19, UR13, RZ, P4, !PT ;  /* 0x0000000d13137c10 */ /* 0x000fe2000a7fe4ff */
[----:B------:R-:W0:-:S15]  /*14a0*/  F2I.FTZ.U32.TRUNC.NTZ R43, R42 ;  /* 0x0000002a002b7305 */ /* 0x000e1e000021f000 */
[----:B------:R-:W-:-:S15]  /*14b0*/  NOP ;  /* 0x0000000000007918 */ /* 0x000fde0000000000 */
[----:B------:R-:W-:-:S15]  /*14c0*/  NOP ;  /* 0x0000000000007918 */ /* 0x000fde0000000000 */
[----:B------:R-:W-:-:S01]  /*14d0*/  NOP ;  /* 0x0000000000007918 */ /* 0x000fc20000000000 */
        /* <DEDUP_REMOVED lines=8> */
.L_x_2897:
[----:B------:R-:W-:Y:S05]  /*1560*/  BSYNC.RECONVERGENT B0 ;  /* 0x0000000000007941 */ /* 0x000fea0003800200 */
.L_x_2896:
[----:B------:R-:W-:Y:S01]  /*1570*/  BSSY.RECONVERGENT B0, `(.L_x_2898) ;  /* 0x0000023000007945 */ /* 0x000fe20003800200 */
[----:B-12---:R-:W-:Y:S01]  /*1580*/  I2FP.F32.U32 R43, R45 ;  /* 0x0000002d002b7245 */ /* 0x006fe20000201000 */
[-C--:B------:R-:W-:Y:S01]  /*1590*/  FFMA.FTZ R51, R51, R52.reuse, 1.1641532182693481445e-10 ;  /* 0x2f00000033337423 */ /* 0x080fe20000010034 */
[----:B------:R-:W-:Y:S01]  /*15a0*/  FFMA.FTZ R38, R59, R52, 1.1641532182693481445e-10 ;  /* 0x2f0000003b267423 */ /* 0x000fe20000010034 */
[----:B------:R-:W-:Y:S06]  /*15b0*/  @P1 BRA `(.L_x_2899) ;  /* 0x0000000000781947 */ /* 0x000fec0003800000 */
[----:B------:R-:W-:Y:S01]  /*15c0*/  FMUL.FTZ R38, R38, 1 ;  /* 0x3f80000026267820 */ /* 0x000fe20000410000 */
[----:B------:R-:W-:Y:S02]  /*15d0*/  IMAD R47, R47, UR8, RZ ;  /* 0x000000082f2f7c24 */ /* 0x000fe4000f8e02ff */
[----:B------:R-:W-:Y:S01]  /*15e0*/  IMAD.WIDE.U32 R36, R46, UR8, RZ ;  /* 0x000000082e247c25 */ /* 0x000fe2000f8e00ff */
[----:B------:R-:W0:-:S15]  /*15f0*/  F2F.F64.F32 R18, R38 ;  /* 0x0000002600127310 */ /* 0x000e1e0000201800 */
[----:B------:R-:W-:-:S15]  /*1600*/  NOP ;  /* 0x0000000000007918 */ /* 0x000fde0000000000 */
[----:B------:R-:W-:-:S15]  /*1610*/  NOP ;  /* 0x0000000000007918 */ /* 0x000fde0000000000 */
[----:B------:R-:W-:-:S15]  /*1620*/  NOP ;  /* 0x0000000000007918 */ /* 0x000fde0000000000 */
[----:B------:R-:W-:-:S04]  /*1630*/  NOP ;  /* 0x0000000000007918 */ /* 0x000fc80000000000 */
[----:B0-----:R-:W0:Y:S01]  /*1640*/  DSETP.GEU.AND P0, PT, R18, UR16, PT ;  /* 0x0000001012007e2a */ /* 0x001e22000bf0e000 */
[----:B------:R-:W-:Y:S01]  /*1650*/  IMAD R47, R46, UR9, R47 ;  /* 0x000000092e2f7c24 */ /* 0x000fe2000f8e022f */
[----:B0-----:R-:W-:Y:S02]  /*1660*/  FSEL R42, RZ, 1, P0 ;  /* 0x3f800000ff2a7808 */ /* 0x001fe40000000000 */
[----:B------:R-:W-:Y:S01]  /*1670*/  FSEL R19, RZ, 1.875, P0 ;  /* 0x3ff00000ff137808 */ /* 0x000fe20000000000 */
[----:B------:R-:W-:Y:S01]  /*1680*/  IMAD.IADD R37, R37, 0x1, R47 ;  /* 0x0000000125257824 */ /* 0x000fe200078e022f */
[----:B------:R-:W-:Y:S02]  /*1690*/  MOV R18, RZ ;  /* 0x000000ff00127202 */ /* 0x000fe40000000f00 */
[C---:B------:R-:W-:Y:S02]  /*16a0*/  LEA R40, P0, R36.reuse, UR10, 0x3 ;  /* 0x0000000a24287c11 */ /* 0x040fe4000f8018ff */
[----:B------:R-:W-:-:S02]  /*16b0*/  IADD3 R38, P1, PT, R36, UR12, RZ ;  /* 0x0000000c24267c10 */ /* 0x000fc4000ff3e0ff */
[----:B------:R-:W-:Y:S02]  /*16c0*/  LEA.HI.X R41, R36, UR11, R37, 0x3, P0 ;  /* 0x0000000b24297c11 */ /* 0x000fe400080f1c25 */
[----:B------:R-:W-:Y:S01]  /*16d0*/  IADD3.X R39, PT, PT, R37, UR13, RZ, P1, !PT ;  /* 0x0000000d25277c10 */ /* 0x000fe20008ffe4ff */
[----:B------:R-:W0:-:S15]  /*16e0*/  F2I.FTZ.U32.TRUNC.NTZ R45, R42 ;  /* 0x0000002a002d7305 */ /* 0x000e1e000021f000 */
[----:B------:R-:W-:-:S15]  /*16f0*/  NOP ;  /* 0x0000000000007918 */ /* 0x000fde0000000000 */
[----:B------:R-:W-:-:S15]  /*1700*/  NOP ;  /* 0x0000000000007918 */ /* 0x000fde0000000000 */
[----:B------:R-:W-:-:S04]  /*1710*/  NOP ;  /* 0x0000000000007918 */ /* 0x000fc80000000000 */
        /* <DEDUP_REMOVED lines=8> */
.L_x_2899:
[----:B------:R-:W-:Y:S05]  /*17a0*/  BSYNC.RECONVERGENT B0 ;  /* 0x0000000000007941 */ /* 0x000fea0003800200 */
.L_x_2898:
[----:B------:R-:W-:Y:S04]  /*17b0*/  BSSY.RECONVERGENT B0, `(.L_x_2900) ;  /* 0x0000020000007945 */ /* 0x000fe80003800200 */
[----:B------:R-:W-:Y:S05]  /*17c0*/  @P2 BRA `(.L_x_2901) ;  /* 0x0000000000782947 */ /* 0x000fea0003800000 */
[----:B------:R-:W-:Y:S01]  /*17d0*/  FMUL.FTZ R51, R51, 1 ;  /* 0x3f80000033337820 */ /* 0x000fe20000410000 */
[----:B------:R-:W-:Y:S02]  /*17e0*/  IMAD R49, R49, UR8, RZ ;  /* 0x0000000831317c24 */ /* 0x000fe4000f8e02ff */
[----:B------:R-:W-:Y:S01]  /*17f0*/  IMAD.WIDE.U32 R36, R48, UR8, RZ ;  /* 0x0000000830247c25 */ /* 0x000fe2000f8e00ff */
[----:B-1----:R-:W0:-:S15]  /*1800*/  F2F.F64.F32 R18, R51 ;  /* 0x0000003300127310 */ /* 0x002e1e0000201800 */
[----:B------:R-:W-:-:S15]  /*1810*/  NOP ;  /* 0x0000000000007918 */ /* 0x000fde0000000000 */
[----:B------:R-:W-:-:S15]  /*1820*/  NOP ;  /* 0x0000000000007918 */ /* 0x000fde0000000000 */
[----:B------:R-:W-:-:S15]  /*1830*/  NOP ;  /* 0x0000000000007918 */ /* 0x000fde0000000000 */
[----:B------:R-:W-:-:S04]  /*1840*/  NOP ;  /* 0x0000000000007918 */ /* 0x000fc80000000000 */
[----:B0-----:R-:W0:Y:S01]  /*1850*/  DSETP.GEU.AND P0, PT, R18, UR16, PT ;  /* 0x0000001012007e2a */ /* 0x001e22000bf0e000 */
[----:B------:R-:W-:Y:S01]  /*1860*/  IMAD R49, R48, UR9, R49 ;  /* 0x0000000930317c24 */ /* 0x000fe2000f8e0231 */
[----:B0-----:R-:W-:Y:S01]  /*1870*/  FSEL R42, RZ, 1, P0 ;  /* 0x3f800000ff2a7808 */ /* 0x001fe20000000000 */
[----:B------:R-:W-:Y:S01]  /*1880*/  IMAD.MOV.U32 R18, RZ, RZ, RZ ;  /* 0x000000ffff127224 */ /* 0x000fe200078e00ff */
[----:B------:R-:W-:Y:S02]  /*1890*/  FSEL R19, RZ, 1.875, P0 ;  /* 0x3ff00000ff137808 */ /* 0x000fe40000000000 */
[C---:B------:R-:W-:Y:S02]  /*18a0*/  LEA R40, P0, R36.reuse, UR10, 0x3 ;  /* 0x0000000a24287c11 */ /* 0x040fe4000f8018ff */
[----:B------:R-:W-:Y:S02]  /*18b0*/  IADD3 R37, PT, PT, R37, R49, RZ ;  /* 0x0000003125257210 */ /* 0x000fe40007ffe0ff */
        /* <DEDUP_REMOVED lines=15> */
.L_x_2901:
[----:B------:R-:W-:Y:S05]  /*19b0*/  BSYNC.RECONVERGENT B0 ;  /* 0x0000000000007941 */ /* 0x000fea0003800200 */
.L_x_2900:
[----:B-12---:R-:W-:Y:S01]  /*19c0*/  FFMA.FTZ R38, R43, R52, 1.1641532182693481445e-10 ;  /* 0x2f0000002b267423 */ /* 0x006fe20000010034 */
        /* <DEDUP_REMOVED lines=13> */
[----:B------:R-:W-:Y:S01]  /*1aa0*/  FSEL R19, RZ, 1.875, P0 ;  /* 0x3ff00000ff137808 */ /* 0x000fe20000000000 */
[----:B------:R-:W-:Y:S01]  /*1ab0*/  IMAD.IADD R37, R37, 0x1, R53 ;  /* 0x0000000125257824 */ /* 0x000fe200078e0235 */
[C---:B------:R-:W-:Y:S02]  /*1ac0*/  LEA R40, P0, R36.reuse, UR10, 0x3 ;  /* 0x0000000a24287c11 */ /* 0x040fe4000f8018ff */
[C---:B------:R-:W-:Y:S02]  /*1ad0*/  IADD3 R38, P1, PT, R36.reuse, UR12, RZ ;  /* 0x0000000c24267c10 */ /* 0x040fe4000ff3e0ff */
[----:B------:R-:W-:-:S02]  /*1ae0*/  LEA.HI.X R41, R36, UR11, R37, 0x3, P0 ;  /* 0x0000000b24297c11 */ /* 0x000fc400080f1c25 */
[----:B------:R-:W-:Y:S01]  /*1af0*/  IADD3.X R39, PT, PT, R37, UR13, RZ, P1, !PT ;  /* 0x0000000d25277c10 */ /* 0x000fe20008ffe4ff */
[----:B------:R-:W0:-:S15]  /*1b00*/  F2I.FTZ.U32.TRUNC.NTZ R43, R42 ;  /* 0x0000002a002b7305 */ /* 0x000e1e000021f000 */
[----:B------:R-:W-:-:S15]  /*1b10*/  NOP ;  /* 0x0000000000007918 */ /* 0x000fde0000000000 */
[----:B------:R-:W-:-:S15]  /*1b20*/  NOP ;  /* 0x0000000000007918 */ /* 0x000fde0000000000 */
[----:B------:R-:W-:-:S06]  /*1b30*/  NOP ;  /* 0x0000000000007918 */ /* 0x000fcc0000000000 */
        /* <DEDUP_REMOVED lines=8> */
.L_x_2902:
[----:B------:R-:W-:Y:S01]  /*1bc0*/  IADD3 R0, P0, PT, R13, R0, RZ ;  /* 0x000000000d007210 */ /* 0x000fe20007f1e0ff */
[----:B------:R-:W-:Y:S05]  /*1bd0*/  WARPSYNC.ALL ;  /* 0x0000000000007948 */ /* 0x000fea0003800000 */
[----:B------:R-:W-:Y:S01]  /*1be0*/  IADD3.X R11, PT, PT, RZ, R11, RZ, P0, !PT ;  /* 0x0000000bff0b7210 */ /* 0x000fe200007fe4ff */
[----:B------:R-:W-:Y:S01]  /*1bf0*/  BAR.SYNC.DEFER_BLOCKING 0x0 ;  /* 0x0000000000007b1d */ /* 0x000fe20000010000 */
[----:B------:R-:W-:Y:S01]  /*1c00*/  ISETP.GE.U32.AND P0, PT, R0, R24, PT ;  /* 0x000000180000720c */ /* 0x000fe20003f06070 */
[----:B------:R-:W-:Y:S01]  /*1c10*/  IMAD.MOV.U32 R50, RZ, RZ, R26 ;  /* 0x000000ffff327224 */ /* 0x000fe200078e001a */
[----:B-1----:R-:W-:Y:S01]  /*1c20*/  MOV R40, R44 ;  /* 0x0000002c00287202 */ /* 0x002fe20000000f00 */
[----:B------:R-:W-:Y:S01]  /*1c30*/  IMAD.MOV.U32 R52, RZ, RZ, R17 ;  /* 0x000000ffff347224 */ /* 0x000fe200078e0011 */
[----:B------:R-:W-:-:S13]  /*1c40*/  ISETP.GE.U32.AND.EX P0, PT, R11, R14, PT, P0 ;  /* 0x0000000e0b00720c */ /* 0x000fda0003f06100 */
[----:B------:R-:W-:Y:S05]  /*1c50*/  @!P0 BRA `(.L_x_2903) ;  /* 0xffffffec007c8947 */ /* 0x000fea000383ffff */
[----:B------:R-:W-:Y:S05]  /*1c60*/  EXIT ;  /* 0x000000000000794d */ /* 0x000fea0003800000 */
        .weak           $__internal_34_$__cuda_sm20_dblrcp_rn_slowpath_v3
        .type           $__internal_34_$__cuda_sm20_dblrcp_rn_slowpath_v3,@function
        .size           $__internal_34_$__cuda_sm20_dblrcp_rn_slowpath_v3,($__internal_35_$__cuda_sm20_div_u64 - $__internal_34_$__cuda_sm20_dblrcp_rn_slowpath_v3)
$__internal_34_$__cuda_sm20_dblrcp_rn_slowpath_v3:
[----:B------:R-:W0:Y:S08]  /*1c70*/  LDC.64 R18, c[0x0][0x868] ;  /* 0x00021a00ff127b82 */ /* 0x000e300000000a00 */
[----:B------:R-:W1:Y:S01]  /*1c80*/  LDC R13, c[0x0][0x86c] ;  /* 0x00021b00ff0d7b82 */ /* 0x000e620000000800 */
[----:B0-----:R-:W0:Y:S02]  /*1c90*/  DSETP.GTU.AND P0, PT, |R18|, +INF , PT ;  /* 0x7ff000001200742a */ /* 0x001e240003f0c200 */
[----:B0-----:R-:W-:Y:S05]  /*1ca0*/  @P0 BRA `(.L_x_2904) ;  /* 0x0000000400600947 */ /* 0x001fea0003800000 */
[----:B-1----:R-:W-:-:S05]  /*1cb0*/  LOP3.LUT R17, R13, 0x7fffffff, RZ, 0xc0, !PT ;  /* 0x7fffffff0d117812 */ /* 0x002fca00078ec0ff */
[----:B------:R-:W-:-:S05]  /*1cc0*/  VIADD R23, R17, 0xffffffff ;  /* 0xffffffff11177836 */ /* 0x000fca0000000000 */
[----:B------:R-:W-:-:S13]  /*1cd0*/  ISETP.GE.U32.AND P0, PT, R23, 0x7fefffff, PT ;  /* 0x7fefffff1700780c */ /* 0x000fda0003f06070 */
[----:B------:R-:W-:Y:S01]  /*1ce0*/  @P0 LOP3.LUT R25, R13, 0x7ff00000, RZ, 0x3c, !PT ;  /* 0x7ff000000d190812 */ /* 0x000fe200078e3cff */
[----:B------:R-:W-:Y:S01]  /*1cf0*/  @P0 IMAD.MOV.U32 R24, RZ, RZ, RZ ;  /* 0x000000ffff180224 */ /* 0x000fe200078e00ff */
[----:B------:R-:W-:Y:S06]  /*1d00*/  @P0 BRA `(.L_x_2905) ;  /* 0x0000000400500947 */ /* 0x000fec0003800000 */
[----:B------:R-:W-:-:S13]  /*1d10*/  ISETP.GE.U32.AND P0, PT, R17, 0x1000001, PT ;  /* 0x010000011100780c */ /* 0x000fda0003f06070 */
[----:B------:R-:W-:Y:S05]  /*1d20*/  @!P0 BRA `(.L_x_2906) ;  /* 0x0000000000b88947 */ /* 0x000fea0003800000 */
[----:B------:R-:W0:Y:S01]  /*1d30*/  LDCU UR4, c[0x0][0x868] ;  /* 0x00010d00ff0477ac */ /* 0x000e220008000800 */
[----:B------:R-:W-:-:S04]  /*1d40*/  IADD3 R25, PT, PT, R13, -0x3fe00000, RZ ;  /* 0xc02000000d197810 */ /* 0x000fc80007ffe0ff */
[----:B------:R-:W1:Y:S01]  /*1d50*/  MUFU.RCP64H R27, R25 ;  /* 0x00000019001b7308 */ /* 0x000e620000001800 */
[----:B0-----:R-:W-:-:S06]  /*1d60*/  IMAD.U32 R24, RZ, RZ, UR4 ;  /* 0x00000004ff187e24 */ /* 0x001fcc000f8e00ff */
        /* <DEDUP_REMOVED lines=42> */
.L_x_2906:
        /* <DEDUP_REMOVED lines=34> */
.L_x_2904:
[----:B------:R-:W0:Y:S01]  /*2230*/  LDC R24, c[0x0][0x868] ;  /* 0x00021a00ff187b82 */ /* 0x000e220000000800 */
[----:B-1----:R-:W-:-:S07]  /*2240*/  LOP3.LUT R25, R13, 0x80000, RZ, 0xfc, !PT ;  /* 0x000800000d197812 */ /* 0x002fce00078efcff */
.L_x_2905:
[----:B------:R-:W-:-:S04]  /*2250*/  MOV R23, 0x0 ;  /* 0x0000000000177802 */ /* 0x000fc80000000f00 */
[----:B0-----:R-:W-:Y:S05]  /*2260*/  RET.REL.NODEC R22 `(_ZN2at6native43_GLOBAL__N__7cc8d1ed_10_Dropout_cu_0e96ed3820fused_dropout_kernelIddmLi1ELi1EhEEvNS_4cuda6detail10TensorInfoIKT_T1_EENS5_IS6_S8_EENS5_IT4_S8_EES8_T0_NS_15PhiloxCudaStateE) ;  /* 0xffffffdc16647950 */ /* 0x001fea0003c3ffff */
        .weak           $__internal_35_$__cuda_sm20_div_u64
        .type           $__internal_35_$__cuda_sm20_div_u64,@function
        .size           $__internal_35_$__cuda_sm20_div_u64,(.L_x_14037 - $__internal_35_$__cuda_sm20_div_u64)
$__internal_35_$__cuda_sm20_div_u64:
[----:B------:R-:W-:Y:S01]  /*2270*/  IMAD.MOV.U32 R28, RZ, RZ, R13 ;  /* 0x000000ffff1c7224 */ /* 0x000fe200078e000d */
[----:B------:R-:W-:-:S04]  /*2280*/  MOV R29, RZ ;  /* 0x000000ff001d7202 */ /* 0x000fc80000000f00 */
        /* <DEDUP_REMOVED lines=8> */
[----:B------:R-:W-:Y:S01]  /*2310*/  IMAD R27, R25, R13, R27 ;  /* 0x0000000d191b7224 */ /* 0x000fe200078e021b */
[----:B------:R-:W-:-:S04]  /*2320*/  IADD3 R19, P0, PT, RZ, -R26, RZ ;  /* 0x8000001aff137210 */ /* 0x000fc80007f1e0ff */
[----:B------:R-:W-:Y:S01]  /*2330*/  IADD3.X R31, PT, PT, RZ, ~R27, RZ, P0, !PT ;  /* 0x8000001bff1f7210 */ /* 0x000fe200007fe4ff */
[----:B------:R-:W-:-:S04]  /*2340*/  IMAD.HI.U32 R26, R24, R19, RZ ;  /* 0x00000013181a7227 */ /* 0x000fc800078e00ff */
[----:B------:R-:W-:Y:S02]  /*2350*/  IMAD.MOV.U32 R27, RZ, RZ, R24 ;  /* 0x000000ffff1b7224 */ /* 0x000fe400078e0018 */
[-C--:B------:R-:W-:Y:S02]  /*2360*/  IMAD R29, R25, R31.reuse, RZ ;  /* 0x0000001f191d7224 */ /* 0x080fe400078e02ff */
[----:B------:R-:W-:-:S04]  /*2370*/  IMAD.WIDE.U32 R26, P0, R24, R31, R26 ;  /* 0x0000001f181a7225 */ /* 0x000fc8000780001a */
[----:B------:R-:W-:-:S04]  /*2380*/  IMAD.HI.U32 R17, R25, R31, RZ ;  /* 0x0000001f19117227 */ /* 0x000fc800078e00ff */
[----:B------:R-:W-:Y:S01]  /*2390*/  IMAD.HI.U32 R26, P1, R25, R19, R26 ;  /* 0x00000013191a7227 */ /* 0x000fe2000782001a */
[----:B------:R-:W-:-:S04]  /*23a0*/  IADD3.X R17, PT, PT, R17, R25, RZ, P0, !PT ;  /* 0x0000001911117210 */ /* 0x000fc800007fe4ff */
[----:B------:R-:W-:-:S04]  /*23b0*/  IADD3 R27, P2, PT, R29, R26, RZ ;  /* 0x0000001a1d1b7210 */ /* 0x000fc80007f5e0ff */
[----:B------:R-:W-:Y:S01]  /*23c0*/  IADD3.X R17, PT, PT, RZ, RZ, R17, P2, P1 ;  /* 0x000000ffff117210 */ /* 0x000fe200017e2411 */
[----:B------:R-:W-:-:S03]  /*23d0*/  IMAD.WIDE.U32 R24, R27, R13, RZ ;  /* 0x0000000d1b187225 */ /* 0x000fc600078e00ff */
[----:B------:R-:W-:Y:S01]  /*23e0*/  IADD3 R19, P0, PT, RZ, -R24, RZ ;  /* 0x80000018ff137210 */ /* 0x000fe20007f1e0ff */
[----:B------:R-:W-:Y:S02]  /*23f0*/  IMAD R24, R17, R13, R25 ;  /* 0x0000000d11187224 */ /* 0x000fe400078e0219 */
[----:B------:R-:W-:Y:S02]  /*2400*/  IMAD.MOV.U32 R25, RZ, RZ, RZ ;  /* 0x000000ffff197224 */ /* 0x000fe400078e00ff */
[----:B------:R-:W-:-:S04]  /*2410*/  IMAD.HI.U32 R26, R27, R19, RZ ;  /* 0x000000131b1a7227 */ /* 0x000fc800078e00ff */
[----:B------:R-:W-:-:S04]  /*2420*/  IMAD.X R24, RZ, RZ, ~R24, P0 ;  /* 0x000000ffff187224 */ /* 0x000fc800000e0e18 */
[----:B------:R-:W-:-:S04]  /*2430*/  IMAD.WIDE.U32 R26, P0, R27, R24, R26 ;  /* 0x000000181b1a7225 */ /* 0x000fc8000780001a */
[C---:B------:R-:W-:Y:S02]  /*2440*/  IMAD R28, R17.reuse, R24, RZ ;  /* 0x00000018111c7224 */ /* 0x040fe400078e02ff */
[----:B------:R-:W-:-:S04]  /*2450*/  IMAD.HI.U32 R19, P1, R17, R19, R26 ;  /* 0x0000001311137227 */ /* 0x000fc8000782001a */
[----:B------:R-:W-:Y:S01]  /*2460*/  IMAD.HI.U32 R24, R17, R24, RZ ;  /* 0x0000001811187227 */ /* 0x000fe200078e00ff */
[----:B------:R-:W-:-:S04]  /*2470*/  IADD3 R19, P2, PT, R28, R19, RZ ;  /* 0x000000131c137210 */ /* 0x000fc80007f5e0ff */
[----:B------:R-:W-:Y:S01]  /*2480*/  IADD3.X R17, PT, PT, R24, R17, RZ, P0, !PT ;  /* 0x0000001118117210 */ /* 0x000fe200007fe4ff */
[----:B------:R-:W-:-:S03]  /*2490*/  IMAD.HI.U32 R24, R19, UR4, RZ ;  /* 0x0000000413187c27 */ /* 0x000fc6000f8e00ff */
[----:B------:R-:W-:Y:S01]  /*24a0*/  IADD3.X R17, PT, PT, RZ, RZ, R17, P2, P1 ;  /* 0x000000ffff117210 */ /* 0x000fe200017e2411 */
[----:B------:R-:W-:-:S04]  /*24b0*/  IMAD.WIDE.U32 R24, R19, UR5, R24 ;  /* 0x0000000513187c25 */ /* 0x000fc8000f8e0018 */
[C---:B------:R-:W-:Y:S02]  /*24c0*/  IMAD R19, R17.reuse, UR5, RZ ;  /* 0x0000000511137c24 */ /* 0x040fe4000f8e02ff */
[----:B------:R-:W-:-:S04]  /*24d0*/  IMAD.HI.U32 R24, P0, R17, UR4, R24 ;  /* 0x0000000411187c27 */ /* 0x000fc8000f800018 */
[----:B------:R-:W-:Y:S01]  /*24e0*/  IMAD.HI.U32 R17, R17, UR5, RZ ;  /* 0x0000000511117c27 */ /* 0x000fe2000f8e00ff */
[----:B------:R-:W-:-:S04]  /*24f0*/  IADD3 R26, P1, PT, R19, R24, RZ ;  /* 0x00000018131a7210 */ /* 0x000fc80007f3e0ff */
[----:B------:R-:W-:Y:S01]  /*2500*/  IADD3.X R17, PT, PT, R17, RZ, RZ, P0, !PT ;  /* 0x000000ff11117210 */ /* 0x000fe200007fe4ff */
[----:B------:R-:W-:-:S04]  /*2510*/  IMAD.WIDE.U32 R24, R26, R13, RZ ;  /* 0x0000000d1a187225 */ /* 0x000fc800078e00ff */
[----:B------:R-:W-:Y:S01]  /*2520*/  IMAD.X R17, RZ, RZ, R17, P1 ;  /* 0x000000ffff117224 */ /* 0x000fe200008e0611 */
[----:B------:R-:W-:-:S03]  /*2530*/  IADD3 R30, P0, PT, -R24, UR4, RZ ;  /* 0x00000004181e7c10 */ /* 0x000fc6000ff1e1ff */
[----:B------:R-:W-:Y:S01]  /*2540*/  IMAD R19, R17, R13, R25 ;  /* 0x0000000d11137224 */ /* 0x000fe200078e0219 */
[----:B------:R-:W-:-:S04]  /*2550*/  IADD3 R28, P1, PT, -R13, R30, RZ ;  /* 0x0000001e0d1c7210 */ /* 0x000fc80007f3e1ff */
[----:B------:R-:W-:Y:S02]  /*2560*/  IADD3.X R32, PT, PT, ~R19, UR5, RZ, P0, !PT ;  /* 0x0000000513207c10 */ /* 0x000fe400087fe5ff */
[----:B------:R-:W-:Y:S02]  /*2570*/  ISETP.GE.U32.AND P0, PT, R30, R13, PT ;  /* 0x0000000d1e00720c */ /* 0x000fe40003f06070 */
[----:B------:R-:W-:Y:S02]  /*2580*/  IADD3 R19, P2, PT, R26, 0x1, RZ ;  /* 0x000000011a137810 */ /* 0x000fe40007f5e0ff */
[----:B------:R-:W-:Y:S02]  /*2590*/  ISETP.GE.U32.AND.EX P0, PT, R32, RZ, PT, P0 ;  /* 0x000000ff2000720c */ /* 0x000fe40003f06100 */
[----:B------:R-:W-:Y:S02]  /*25a0*/  IADD3.X R24, PT, PT, RZ, R17, RZ, P2, !PT ;  /* 0x00000011ff187210 */ /* 0x000fe400017fe4ff */
[----:B------:R-:W-:-:S02]  /*25b0*/  SEL R26, R19, R26, P0 ;  /* 0x0000001a131a7207 */ /* 0x000fc40000000000 */
[----:B------:R-:W-:Y:S02]  /*25c0*/  IADD3.X R25, PT, PT, R32, -0x1, RZ, P1, !PT ;  /* 0xffffffff20197810 */ /* 0x000fe40000ffe4ff */
[----:B------:R-:W-:Y:S02]  /*25d0*/  SEL R28, R28, R30, P0 ;  /* 0x0000001e1c1c7207 */ /* 0x000fe40000000000 */
[----:B------:R-:W-:Y:S02]  /*25e0*/  SEL R19, R24, R17, P0 ;  /* 0x0000001118137207 */ /* 0x000fe40000000000 */
[----:B------:R-:W-:Y:S02]  /*25f0*/  IADD3 R17, P2, PT, R26, 0x1, RZ ;  /* 0x000000011a117810 */ /* 0x000fe40007f5e0ff */
[----:B------:R-:W-:Y:S02]  /*2600*/  SEL R25, R25, R32, P0 ;  /* 0x0000002019197207 */ /* 0x000fe40000000000 */
[----:B------:R-:W-:Y:S01]  /*2610*/  ISETP.GE.U32.AND P0, PT, R28, R13, PT ;  /* 0x0000000d1c00720c */ /* 0x000fe20003f06070 */
[----:B------:R-:W-:Y:S01]  /*2620*/  IMAD.X R24, RZ, RZ, R19, P2 ;  /* 0x000000ffff187224 */ /* 0x000fe200010e0613 */
[----:B------:R-:W-:-:S02]  /*2630*/  ISETP.NE.U32.AND P1, PT, R13, RZ, PT ;  /* 0x000000ff0d00720c */ /* 0x000fc40003f25070 */
[----:B------:R-:W-:Y:S02]  /*2640*/  ISETP.GE.U32.AND.EX P0, PT, R25, RZ, PT, P0 ;  /* 0x000000ff1900720c */ /* 0x000fe40003f06100 */
[----:B------:R-:W-:Y:S02]  /*2650*/  ISETP.NE.AND.EX P1, PT, RZ, RZ, PT, P1 ;  /* 0x000000ffff00720c */ /* 0x000fe40003f25310 */
[----:B------:R-:W-:Y:S01]  /*2660*/  SEL R24, R24, R19, P0 ;  /* 0x0000001318187207 */ /* 0x000fe20000000000 */
[----:B------:R-:W-:Y:S01]  /*2670*/  HFMA2 R19, -RZ, RZ, 0, 0 ;  /* 0x00000000ff137431 */ /* 0x000fe200000001ff */
[----:B------:R-:W-:Y:S02]  /*2680*/  SEL R17, R17, R26, P0 ;  /* 0x0000001a11117207 */ /* 0x000fe40000000000 */
[----:B------:R-:W-:Y:S02]  /*2690*/  SEL R24, R24, 0xffffffff, P1 ;  /* 0xffffffff18187807 */ /* 0x000fe40000800000 */
[----:B------:R-:W-:Y:S01]  /*26a0*/  SEL R17, R17, 0xffffffff, P1 ;  /* 0xffffffff11117807 */ /* 0x000fe20000800000 */
[----:B------:R-:W-:Y:S06]  /*26b0*/  RET.REL.NODEC R18 `(_ZN2at6native43_GLOBAL__N__7cc8d1ed_10_Dropout_cu_0e96ed3820fused_dropout_kernelIddmLi1ELi1EhEEvNS_4cuda6detail10TensorInfoIKT_T1_EENS5_IS6_S8_EENS5_IT4_S8_EES8_T0_NS_15PhiloxCudaStateE) ;  /* 0xffffffd812507950 */ /* 0x000fec0003c3ffff */
.L_x_2907:
        /* <DEDUP_REMOVED lines=12> */
.L_x_14037:


//--------------------- .text._ZN2at6native43_GLOBAL__N__7cc8d1ed_10_Dropout_cu_0e96ed3824fused_dropout_kernel_vecIddmLi1ELi2EhEEvNS_4cuda6detail10TensorInfoIKT_T1_EENS5_IS6_S8_EENS5_IT4_S8_EES8_T0_NS_15PhiloxCudaStateE --------------------------
	.section	.text._ZN2at6native43_GLOBAL__N__7cc8d1ed_10_Dropout_cu_0e96ed3824fused_dropout_kernel_vecIddmLi1ELi2EhEEvNS_4cuda6detail10TensorInfoIKT_T1_EENS5_IS6_S8_EENS5_IT4_S8_EES8_T0_NS_15PhiloxCudaStateE,"ax",@progbits
	.align	128
.text._ZN2at6native43_GLOBAL__N__7cc8d1ed_10_Dropout_cu_0e96ed3824fused_dropout_kernel_vecIddmLi1ELi2EhEEvNS_4cuda6detail10TensorInfoIKT_T1_EENS5_IS6_S8_EENS5_IT4_S8_EES8_T0_NS_15PhiloxCudaStateE:
        .type           _ZN2at6native43_GLOBAL__N__7cc8d1ed_10_Dropout_cu_0e96ed3824fused_dropout_kernel_vecIddmLi1ELi2EhEEvNS_4cuda6detail10TensorInfoIKT_T1_EENS5_IS6_S8_EENS5_IT4_S8_EES8_T0_NS_15PhiloxCudaStateE,@function
        .size           _ZN2at6native43_GLOBAL__N__7cc8d1ed_10_Dropout_cu_0e96ed3824fused_dropout_kernel_vecIddmLi1ELi2EhEEvNS_4cuda6detail10TensorInfoIKT_T1_EENS5_IS6_S8_EENS5_IT4_S8_EES8_T0_NS_15PhiloxCudaStateE,(.L_x_14040 - _ZN2at6native43_GLOBAL__N__7cc8d1ed_10_Dropout_cu_0e96ed3824fused_dropout_kernel_vecIddmLi1ELi2EhEEvNS_4cuda6detail10TensorInfoIKT_T1_EENS5_IS6_S8_EENS5_IT4_S8_EES8_T0_NS_15PhiloxCudaStateE)
        .other          _ZN2at6native43_GLOBAL__N__7cc8d1ed_10_Dropout_cu_0e96ed3824fused_dropout_kernel_vecIddmLi1ELi2EhEEvNS_4cuda6detail10TensorInfoIKT_T1_EENS5_IS6_S8_EENS5_IT4_S8_EES8_T0_NS_15PhiloxCudaStateE,@"STO_CUDA_ENTRY STV_DEFAULT"
_ZN2at6native43_GLOBAL__N__7cc8d1ed_10_Dropout_cu_0e96ed3824fused_dropout_kernel_vecIddmLi1ELi2EhEEvNS_4cuda6detail10TensorInfoIKT_T1_EENS5_IS6_S8_EENS5_IT4_S8_EES8_T0_NS_15PhiloxCudaStateE:
        /* <DEDUP_REMOVED lines=23> */
[----:B-----5:R-:W-:-:S03]  /*0170*/  VIADD R35, R20, 0x8ff34781 ;  /* 0x8ff3478114237836 */ /* 0x020fc60000000000 */
[----:B------:R-:W1:Y:S01]  /*0180*/  LDC.64 R22, c[0x0][0x868] ;  /* 0x00021a00ff167b82 */ /* 0x000e620000000a00 */
[----:B0-----:R-:W1:Y:S01]  /*0190*/  MUFU.RCP64H R43, R24 ;  /* 0x00000018002b7308 */ /* 0x001e620000001800 */
[----:B------:R-:W-:-:S06]  /*01a0*/  VIADD R42, R24, 0x300402 ;  /* 0x00300402182a7836 */ /* 0x000fcc0000000000 */
[----:B-1----:R-:W0:-:S15]  /*01b0*/  DFMA R4, R42, -R22, 1 ;  /* 0x3ff000002a04742b */ /* 0x002e1e0000000816 */
[----:B------:R-:W-:-:S15]  /*01c0*/  NOP ;  /* 0x0000000000007918 */ /* 0x000fde0000000000 */
[----:B------:R-:W-:-:S15]  /*01d0*/  NOP ;  /* 0x0000000000007918 */ /* 0x000fde0000000000 */
[----:B------:R-:W-:-:S15]  /*01e0*/  NOP ;  /* 0x0000000000007918 */ /* 0x000fde0000000000 */
[----:B------:R-:W-:-:S04]  /*01f0*/  NOP ;  /* 0x0000000000007918 */ /* 0x000fc80000000000 */
[----:B0-----:R0:W1:Y:S02]  /*0200*/  DFMA R14, R4, R4, R4 ;  /* 0x00000004040e722b */ /* 0x0010640000000004 */
[----:B0-----:R-:W0:Y:S01]  /*0210*/  @P1 LDC R5, c[0x0][0x880] ;  /* 0x00022000ff051b82 */ /* 0x001e220000000800 */
[----:B------:R-:W-:Y:S01]  /*0220*/  VIADD R4, R20, 0x9e3779b9 ;  /* 0x9e3779b914047836 */ /* 0x000fe20000000000 */
[----:B0-----:R-:W-:Y:S01]  /*0230*/  @P1 IADD3 R38, P0, PT, R2, R5, RZ ;  /* 0x0000000502261210 */ /* 0x001fe20007f1e0ff */
[----:B------:R-:W-:-:S04]  /*0240*/  VIADD R5, R20, 0x3c6ef372 ;  /* 0x3c6ef37214057836 */ /* 0x000fc80000000000 */
[----:B------:R-:W-:Y:S01]  /*0250*/  @P1 IMAD.X R39, RZ, RZ, R3, P0 ;  /* 0x000000ffff271224 */ /* 0x000fe200000e0603 */
[----:B------:R-:W-:Y:S02]  /*0260*/  IADD3 R3, PT, PT, R21, -0x4498517b, RZ ;  /* 0xbb67ae8515037810 */ /* 0x000fe40007ffe0ff */
[----:B------:R-:W-:Y:S02]  /*0270*/  FSETP.GEU.AND P0, PT, |R42|, 5.8789094863358348022e-39, PT ;  /* 0x004004022a00780b */ /* 0x000fe40003f0e200 */
        /* <DEDUP_REMOVED lines=14> */
[----:B------:R-:W-:Y:S01]  /*0360*/  IADD3 R11, PT, PT, R21, -0x56f99767, RZ ;  /* 0xa9066899150b7810 */ /* 0x000fe20007ffe0ff */
[----:B------:R-:W-:Y:S01]  /*0370*/  VIADD R9, R20, 0x78dde6e4 ;  /* 0x78dde6e414097836 */ /* 0x000fe20000000000 */
[----:B------:R-:W-:Y:S01]  /*0380*/  LOP3.LUT R16, R6, R8, R13, 0x96, !PT ;  /* 0x0000000806107212 */ /* 0x000fe200078e960d */
[----:B------:R-:W-:-:S15]  /*0390*/  IMAD.WIDE.U32 R26, R26, -0x2daee0ad, RZ ;  /* 0xd2511f531a1a7825 */ /* 0x000fde00078e00ff */
[----:B------:R-:W-:-:S04]  /*03a0*/  NOP ;  /* 0x0000000000007918 */ /* 0x000fc80000000000 */
[----:B-1----:R-:W0:Y:S01]  /*03b0*/  DFMA R14, R42, R14, R42 ;  /* 0x0000000e2a0e722b */ /* 0x002e22000000002a */
        /* <DEDUP_REMOVED lines=11> */
[----:B------:R-:W-:Y:S01]  /*0470*/  IADD3 R19, PT, PT, R21, 0x1fd5c5a3, RZ ;  /* 0x1fd5c5a315137810 */ /* 0x000fe20007ffe0ff */
[----:B------:R-:W-:Y:S01]  /*0480*/  VIADD R17, R20, 0xb54cda56 ;  /* 0xb54cda5614117836 */ /* 0x000fe20000000000 */
[----:B------:R-:W-:Y:S01]  /*0490*/  LOP3.LUT R13, R11, R18, R31, 0x96, !PT ;  /* 0x000000120b0d7212 */ /* 0x000fe200078e961f */
[----:B------:R-:W-:-:S04]  /*04a0*/  IMAD.WIDE.U32 R26, R26, -0x326172a9, RZ ;  /* 0xcd9e8d571a1a7825 */ /* 0x000fc800078e00ff */
        /* <DEDUP_REMOVED lines=16> */
[----:B------:R-:W-:-:S05]  /*05b0*/  VIADD R31, R21, 0xdb3d7428 ;  /* 0xdb3d7428151f7836 */ /* 0x000fca0000000000 */
[----:B0-----:R-:W0:Y:S01]  /*05c0*/  DFMA R22, R14, -R22, 1 ;  /* 0x3ff000000e16742b */ /* 0x001e220000000816 */
[----:B------:R-:W-:-:S15]  /*05d0*/  LOP3.LUT R32, R31, R32, R45, 0x96, !PT ;  /* 0x000000201f207212 */ /* 0x000fde00078e962d */
[----:B------:R-:W-:-:S15]  /*05e0*/  NOP ;  /* 0x0000000000007918 */ /* 0x000fde0000000000 */
[----:B------:R-:W-:-:S15]  /*05f0*/  NOP ;  /* 0x0000000000007918 */ /* 0x000fde0000000000 */
[----:B------:R-:W-:-:S15]  /*0600*/  NOP ;  /* 0x0000000000007918 */ /* 0x000fde0000000000 */
[----:B------:R-:W-:-:S03]  /*0610*/  NOP ;  /* 0x0000000000007918 */ /* 0x000fc60000000000 */
[----:B0-----:R0:W1:Y:S02]  /*0620*/  DFMA R22, R14, R22, R14 ;  /* 0x000000160e16722b */ /* 0x001064000000000e */
[----:B01----:R-:W-:Y:S05]  /*0630*/  @P0 BRA `(.L_x_2908) ;  /* 0x0000000000100947 */ /* 0x003fea0003800000 */
[----:B------:R-:W-:Y:S02]  /*0640*/  LOP3.LUT R22, R24, 0x7fffffff, RZ, 0xc0, !PT ;  /* 0x7fffffff18167812 */ /* 0x000fe400078ec0ff */
[----:B------:R-:W-:-:S03]  /*0650*/  MOV R42, 0x680 ;  /* 0x00000680002a7802 */ /* 0x000fc60000000f00 */
[----:B------:R-:W-:-:S07]  /*0660*/  VIADD R22, R22, 0xfff00000 ;  /* 0xfff0000016167836 */ /* 0x000fce0000000000 */
[----:B------:R-:W-:Y:S05]  /*0670*/  CALL.REL.NOINC `($__internal_36_$__cuda_sm20_dblrcp_rn_slowpath_v3) ;  /* 0x00000008005c7944 */ /* 0x000fea0003c00000 */
.L_x_2908:
[----:B------:R-:W0:Y:S01]  /*0680*/  LDCU UR4, c[0x0][0x370] ;  /* 0x00006e00ff0477ac */ /* 0x000e220008000800 */
[----:B------:R-:W-:Y:S01]  /*0690*/  IMAD.HI.U32 R13, R30, -0x2daee0ad, RZ ;  /* 0xd2511f531e0d7827 */ /* 0x000fe200078e00ff */
[----:B------:R-:W-:Y:S02]  /*06a0*/  LOP3.LUT R38, R38, 0x3, RZ, 0xc0, !PT ;  /* 0x0000000326267812 */ /* 0x000fe400078ec0ff */
[----:B------:R-:W-:Y:S01]  /*06b0*/  MOV R41, RZ ;  /* 0x000000ff00297202 */ /* 0x000fe20000000f00 */
[----:B------:R-:W-:Y:S01]  /*06c0*/  IMAD.HI.U32 R37, R32, -0x326172a9, RZ ;  /* 0xcd9e8d5720257827 */ /* 0x000fe200078e00ff */
[----:B------:R-:W-:Y:S01]  /*06d0*/  LOP3.LUT R44, R44, R13, RZ, 0x3c, !PT ;  /* 0x0000000d2c2c7212 */ /* 0x000fe200078e3cff */
[----:B------:R-:W1:Y:S02]  /*06e0*/  LDCU.64 UR14, c[0x0][0x868] ;  /* 0x00010d00ff0e77ac */ /* 0x000e640008000a00 */
[----:B------:R-:W-:Y:S01]  /*06f0*/  VIADD R39, R21, 0x96a522ad ;  /* 0x96a522ad15277836 */ /* 0x000fe20000000000 */
[----:B------:R-:W-:Y:S01]  /*0700*/  LOP3.LUT R37, R35, R12, R37, 0x96, !PT ;  /* 0x0000000c23257212 */ /* 0x000fe200078e9625 */
[----:B------:R-:W2:Y:S01]  /*0710*/  LDCU.64 UR16, c[0x0][0x860] ;  /* 0x00010c00ff1077ac */ /* 0x000ea20008000a00 */
[----:B------:R-:W3:Y:S01]  /*0720*/  LDCU.64 UR12, c[0x0][0x6c0] ;  /* 0x0000d800ff0c77ac */ /* 0x000ee20008000a00 */
[----:B0-----:R-:W-:Y:S01]  /*0730*/  IMAD R36, R36, UR4, RZ ;  /* 0x0000000424247c24 */ /* 0x001fe2000f8e02ff */
[----:B------:R-:W0:Y:S01]  /*0740*/  LDCU.64 UR10, c[0x0][0x520] ;  /* 0x0000a400ff0a77ac */ /* 0x000e220008000a00 */
[----:B------:R-:W4:Y:S05]  /*0750*/  LDCU.64 UR8, c[0x0][0x380] ;  /* 0x00007000ff0877ac */ /* 0x000f2a0008000a00 */
.L_x_2913:
[----:B------:R-:W-:Y:S01]  /*0760*/  VIADD R0, R0, 0x1 ;  /* 0x0000000100007836 */ /* 0x000fe20000000000 */
[----:B------:R-:W-:Y:S03]  /*0770*/  BSSY.RECONVERGENT B0, `(.L_x_2909) ;  /* 0x000000c000007945 */ /* 0x000fe60003800200 */
[C---:B0-----:R-:W-:Y:S01]  /*0780*/  IMAD.WIDE.U32 R28, R0.reuse, -0x2daee0ad, RZ ;  /* 0xd2511f53001c7825 */ /* 0x041fe200078e00ff */
[----:B------:R-:W-:-:S13]  /*0790*/  ISETP.NE.AND P0, PT, R0, RZ, PT ;  /* 0x000000ff0000720c */ /* 0x000fda0003f05270 */
[----:B------:R-:W-:Y:S05]  /*07a0*/  @P0 BRA `(.L_x_2910) ;  /* 0x0000000000200947 */ /* 0x000fea0003800000 */
[----:B------:R-:W-:-:S05]  /*07b0*/  VIADD R2, R2, 0x1 ;  /* 0x0000000102027836 */ /* 0x000fca0000000000 */
[----:B------:R-:W-:-:S13]  /*07c0*/  ISETP.NE.AND P0, PT, R2, RZ, PT ;  /* 0x000000ff0200720c */ /* 0x000fda0003f05270 */
[----:B------:R-:W-:Y:S01]  /*07d0*/  @!P0 VIADD R34, R34, 0x1 ;  /* 0x0000000122228836 */ /* 0x000fe20000000000 */
[----:B------:R-:W-:Y:S01]  /*07e0*/  @!P0 IADD3 R12, PT, PT, R41, 0x1, RZ ;  /* 0x00000001290c8810 */ /* 0x000fe20007ffe0ff */
[----:B------:R-:W-:-:S03]  /*07f0*/  @!P0 IMAD.MOV.U32 R2, RZ, RZ, RZ ;  /* 0x000000ffff028224 */ /* 0x000fc600078e00ff */
[----:B------:R-:W-:-:S13]  /*0800*/  ISETP.NE.AND P1, PT, R34, RZ, !P0 ;  /* 0x000000ff2200720c */ /* 0x000fda0004725270 */
[----:B------:R-:W-:-:S04]  /*0810*/  @P1 IMAD.MOV R12, RZ, RZ, R41 ;  /* 0x000000ffff0c1224 */ /* 0x000fc800078e0229 */
[----:B------:R-:W-:-:S07]  /*0820*/  @!P0 IMAD.MOV.U32 R41, RZ, RZ, R12 ;  /* 0x000000ffff298224 */ /* 0x000fce00078e000c */
.L_x_2910:
[----:B01234-:R-:W-:Y:S05]  /*0830*/  BSYNC.RECONVERGENT B0 ;  /* 0x0000000000007941 */ /* 0x01ffea0003800200 */
.L_x_2909:
        /* <DEDUP_REMOVED lines=32> */
[----:B------:R-:W-:Y:S01]  /*0a40*/  IMAD.WIDE.U32 R12, R13, -0x2daee0ad, RZ ;  /* 0xd2511f530d0c7825 */ /* 0x000fe200078e00ff */
[----:B------:R-:W-:-:S03]  /*0a50*/  MOV R15, R32 ;  /* 0x00000020000f7202 */ /* 0x000fc60000000f00 */
[----:B------:R-:W-:Y:S01]  /*0a60*/  IMAD.WIDE.U32 R24, R24, -0x2daee0ad, RZ ;  /* 0xd2511f5318187825 */ /* 0x000fe200078e00ff */
[----:B------:R-:W-:-:S03]  /*0a70*/  LOP3.LUT R13, R19, R28, R13, 0x96, !PT ;  /* 0x0000001c130d7212 */ /* 0x000fc600078e960d */
[----:B------:R-:W-:Y:S01]  /*0a80*/  IMAD.MOV.U32 R28, RZ, RZ, R37 ;  /* 0x000000ffff1c7224 */ /* 0x000fe200078e0025 */
[----:B------:R-:W-:Y:S01]  /*0a90*/  LOP3.LUT R32, R31, R12, R25, 0x96, !PT ;  /* 0x0000000c1f207212 */ /* 0x000fe200078e9619 */
[----:B------:R-:W-:-:S04]  /*0aa0*/  IMAD.WIDE.U32 R12, R13, -0x326172a9, RZ ;  /* 0xcd9e8d570d0c7825 */ /* 0x000fc800078e00ff */
[----:B------:R-:W-:Y:S01]  /*0ab0*/  IMAD.HI.U32 R42, R32, -0x326172a9, RZ ;  /* 0xcd9e8d57202a7827 */ /* 0x000fe200078e00ff */
[----:B------:R-:W-:-:S04]  /*0ac0*/  LOP3.LUT R30, R27, R14, R13, 0x96, !PT ;  /* 0x0000000e1b1e7212 */ /* 0x000fc800078e960d */
        /* <DEDUP_REMOVED lines=8> */
.L_x_2911:
[----:B------:R-:W-:Y:S01]  /*0b50*/  ISETP.NE.AND P0, PT, R38, 0x3, PT ;  /* 0x000000032600780c */ /* 0x000fe20003f05270 */
[----:B------:R-:W-:Y:S01]  /*0b60*/  IMAD.MOV.U32 R43, RZ, RZ, R37 ;  /* 0x000000ffff2b7224 */ /* 0x000fe200078e0025 */
[----:B------:R-:W-:-:S11]  /*0b70*/  MOV R28, R29 ;  /* 0x0000001d001c7202 */ /* 0x000fd60000000f00 */
[----:B------:R-:W-:Y:S02]  /*0b80*/  @P0 IMAD.MOV.U32 R28, RZ, RZ, R44 ;  /* 0x000000ffff1c0224 */ /* 0x000fe400078e002c */
[----:B------:R-:W-:-:S07]  /*0b90*/  @P0 IMAD.MOV.U32 R43, RZ, RZ, R29 ;  /* 0x000000ffff2b0224 */ /* 0x000fce00078e001d */
.L_x_2912:
[C---:B------:R-:W-:Y:S02]  /*0ba0*/  SHF.L.U32 R42, R40.reuse, 0x3, RZ ;  /* 0x00000003282a7819 */ /* 0x040fe400000006ff */
[----:B------:R-:W-:Y:S02]  /*0bb0*/  SHF.L.U64.HI R25, R40, 0x3, R33 ;  /* 0x0000000328197819 */ /* 0x000fe40000010221 */
[----:B------:R-:W-:-:S04]  /*0bc0*/  IADD3 R12, P0, PT, R42, UR8, RZ ;  /* 0x000000082a0c7c10 */ /* 0x000fc8000ff1e0ff */
[----:B------:R-:W-:-:S06]  /*0bd0*/  IADD3.X R13, PT, PT, R25, UR9, RZ, P0, !PT ;  /* 0x00000009190d7c10 */ /* 0x000fcc00087fe4ff */
[----:B------:R-:W2:Y:S01]  /*0be0*/  LDG.E.128 R12, desc[UR6][R12.64] ;  /* 0x000000060c0c7981 */ /* 0x000ea2000c1e1d00 */
[----:B------:R-:W-:Y:S01]  /*0bf0*/  I2FP.F32.U32 R29, R28 ;  /* 0x0000001c001d7245 */ /* 0x000fe20000201000 */
[----:B------:R-:W-:Y:S01]  /*0c00*/  IMAD.MOV.U32 R44, RZ, RZ, 0x2f800000 ;  /* 0x2f800000ff2c7424 */ /* 0x000fe200078e00ff */
[----:B------:R-:W-:Y:S05]  /*0c10*/  WARPSYNC.ALL ;  /* 0x0000000000007948 */ /* 0x000fea0003800000 */
[----:B------:R-:W-:-:S04]  /*0c20*/  FFMA.FTZ R29, R29, R44, 1.1641532182693481445e-10 ;  /* 0x2f0000001d1d7423 */ /* 0x000fc8000001002c */
[----:B------:R-:W-:-:S04]  /*0c30*/  FMUL.FTZ R45, R29, 1 ;  /* 0x3f8000001d2d7820 */ /* 0x000fc80000410000 */
[----:B------:R-:W0:-:S15]  /*0c40*/  F2F.F64.F32 R28, R45 ;  /* 0x0000002d001c7310 */ /* 0x000e1e0000201800 */
[----:B------:R-:W-:-:S15]  /*0c50*/  NOP ;  /* 0x0000000000007918 */ /* 0x000fde0000000000 */
[----:B------:R-:W-:-:S15]  /*0c60*/  NOP ;  /* 0x0000000000007918 */ /* 0x000fde0000000000 */
[----:B------:R-:W-:-:S15]  /*0c70*/  NOP ;  /* 0x0000000000007918 */ /* 0x000fde0000000000 */
[----:B------:R-:W-:-:S04]  /*0c80*/  NOP ;  /* 0x0000000000007918 */ /* 0x000fc80000000000 */
[----:B0-----:R0:W-:Y:S02]  /*0c90*/  DSETP.GEU.AND P0, PT, R28, UR14, PT ;  /* 0x0000000e1c007e2a */ /* 0x0011e4000bf0e000 */
[----:B0-----:R-:W-:-:S05]  /*0ca0*/  I2FP.F32.U32 R29, R43 ;  /* 0x0000002b001d7245 */ /* 0x001fca0000201000 */
[----:B------:R-:W-:Y:S01]  /*0cb0*/  FFMA.FTZ R29, R29, R44, 1.1641532182693481445e-10 ;  /* 0x2f0000001d1d7423 */ /* 0x000fe2000001002c */
[----:B------:R-:W-:-:S03]  /*0cc0*/  IMAD.MOV.U32 R44, RZ, RZ, RZ ;  /* 0x000000ffff2c7224 */ /* 0x000fc600078e00ff */
[----:B------:R-:W-:-:S15]  /*0cd0*/  FMUL.FTZ R43, R29, 1 ;  /* 0x3f8000001d2b7820 */ /* 0x000fde0000410000 */
[----:B------:R-:W-:-:S15]  /*0ce0*/  NOP ;  /* 0x0000000000007918 */ /* 0x000fde0000000000 */
[----:B------:R-:W-:-:S15]  /*0cf0*/  NOP ;  /* 0x0000000000007918 */ /* 0x000fde0000000000 */
[----:B------:R-:W-:-:S08]  /*0d00*/  NOP ;  /* 0x0000000000007918 */ /* 0x000fd00000000000 */
[----:B------:R-:W0:-:S15]  /*0d10*/  F2F.F64.F32 R28, R43 ;  /* 0x0000002b001c7310 */ /* 0x000e1e0000201800 */
[----:B------:R-:W-:-:S15]  /*0d20*/  NOP ;  /* 0x0000000000007918 */ /* 0x000fde0000000000 */
[----:B------:R-:W-:-:S15]  /*0d30*/  NOP ;  /* 0x0000000000007918 */ /* 0x000fde0000000000 */
[----:B------:R-:W-:-:S15]  /*0d40*/  NOP ;  /* 0x0000000000007918 */ /* 0x000fde0000000000 */
[----:B------:R-:W-:-:S04]  /*0d50*/  NOP ;  /* 0x0000000000007918 */ /* 0x000fc80000000000 */
[----:B0-----:R-:W0:Y:S02]  /*0d60*/  DSETP.GEU.AND P1, PT, R28, UR14, PT ;  /* 0x0000000e1c007e2a */ /* 0x001e24000bf2e000 */
[----:B0-----:R-:W-:Y:S01]  /*0d70*/  FSEL R45, RZ, 1.875, P1 ;  /* 0x3ff00000ff2d7808 */ /* 0x001fe20000800000 */
[----:B------:R-:W-:Y:S01]  /*0d80*/  IMAD.MOV.U32 R28, RZ, RZ, RZ ;  /* 0x000000ffff1c7224 */ /* 0x000fe200078e00ff */
[----:B------:R-:W-:-:S15]  /*0d90*/  FSEL R29, RZ, 1.875, P0 ;  /* 0x3ff00000ff1d7808 */ /* 0x000fde0000000000 */
[----:B------:R-:W-:-:S15]  /*0da0*/  NOP ;  /* 0x0000000000007918 */ /* 0x000fde0000000000 */
[----:B------:R-:W-:-:S15]  /*0db0*/  NOP ;  /* 0x0000000000007918 */ /* 0x000fde0000000000 */
[----:B------:R-:W-:-:S15]  /*0dc0*/  NOP ;  /* 0x0000000000007918 */ /* 0x000fde0000000000 */
[----:B--2---:R0:W-:Y:S02]  /*0dd0*/  DMUL R44, R14, R44 ;  /* 0x0000002c0e2c7228 */ /* 0x0041e40000000000 */
[----:B0-----:R-:W-:Y:S02]  /*0de0*/  FSEL R14, RZ, 1, P0 ;  /* 0x3f800000ff0e7808 */ /* 0x001fe40000000000 */
[----:B------:R-:W-:Y:S02]  /*0df0*/  FSEL R15, RZ, 1, P1 ;  /* 0x3f800000ff0f7808 */ /* 0x000fe40000800000 */
[----:B------:R-:W-:Y:S02]  /*0e00*/  IADD3 R42, P0, PT, R42, UR10, RZ ;  /* 0x0000000a2a2a7c10 */ /* 0x000fe4000ff1e0ff */
[----:B------:R-:W-:Y:S02]  /*0e10*/  F2I.FTZ.U32.TRUNC.NTZ R14, R14 ;  /* 0x0000000e000e7305 */ /* 0x000fe4000021f000 */
[----:B------:R-:W-:-:S06]  /*0e20*/  IADD3.X R43, PT, PT, R25, UR11, RZ, P0, !PT ;  /* 0x0000000b192b7c10 */ /* 0x000fcc00087fe4ff */
[----:B------:R-:W0:Y:S02]  /*0e30*/  F2I.FTZ.U32.TRUNC.NTZ R15, R15 ;  /* 0x0000000f000f7305 */ /* 0x000e24000021f000 */
[----:B0-----:R-:W-:-:S15]  /*0e40*/  PRMT R25, R15, 0x7604, R14 ;  /* 0x000076040f197816 */ /* 0x001fde000000000e */
[----:B------:R-:W-:-:S15]  /*0e50*/  NOP ;  /* 0x0000000000007918 */ /* 0x000fde0000000000 */
[----:B------:R-:W-:-:S15]  /*0e60*/  NOP ;  /* 0x0000000000007918 */ /* 0x000fde0000000000 */
[----:B------:R-:W-:-:S01]  /*0e70*/  NOP ;  /* 0x0000000000007918 */ /* 0x000fc20000000000 */
[----:B------:R0:W1:Y:S02]  /*0e80*/  DMUL R12, R12, R28 ;  /* 0x0000001c0c0c7228 */ /* 0x0000640000000000 */
[----:B0-----:R-:W-:Y:S02]  /*0e90*/  IADD3 R28, P1, PT, R40, UR12, RZ ;  /* 0x0000000c281c7c10 */ /* 0x001fe4000ff3e0ff */
[----:B------:R-:W-:Y:S02]  /*0ea0*/  LEA R40, P0, R36, R40, 0x1 ;  /* 0x0000002824287211 */ /* 0x000fe400078008ff */
[----:B------:R-:W-:Y:S02]  /*0eb0*/  IADD3.X R29, PT, PT, R33, UR13, RZ, P1, !PT ;  /* 0x0000000d211d7c10 */ /* 0x000fe40008ffe4ff */
[----:B------:R-:W-:Y:S02]  /*0ec0*/  IADD3.X R33, PT, PT, RZ, R33, RZ, P0, !PT ;  /* 0x00000021ff217210 */ /* 0x000fe400007fe4ff */
[----:B------:R-:W-:-:S04]  /*0ed0*/  ISETP.GE.U32.AND P0, PT, R40, UR16, PT ;  /* 0x0000001028007c0c */ /* 0x000fc8000bf06070 */
[----:B------:R-:W-:-:S15]  /*0ee0*/  ISETP.GE.U32.AND.EX P0, PT, R33, UR17, PT, P0 ;  /* 0x0000001121007c0c */ /* 0x000fde000bf06100 */
[----:B------:R-:W-:-:S15]  /*0ef0*/  NOP ;  /* 0x0000000000007918 */ /* 0x000fde0000000000 */
[----:B------:R-:W-:-:S15]  /*0f00*/  NOP ;  /* 0x0000000000007918 */ /* 0x000fde0000000000 */
[----:B------:R-:W-:-:S05]  /*0f10*/  NOP ;  /* 0x0000000000007918 */ /* 0x000fca0000000000 */
[----:B-1----:R-:W-:-:S15]  /*0f20*/  DMUL R12, R12, R22 ;  /* 0x000000160c0c7228 */ /* 0x002fde0000000000 */
[----:B------:R-:W-:-:S15]  /*0f30*/  NOP ;  /* 0x0000000000007918 */ /* 0x000fde0000000000 */
[----:B------:R-:W-:-:S15]  /*0f40*/  NOP ;  /* 0x0000000000007918 */ /* 0x000fde0000000000 */
[----:B------:R-:W-:-:S15]  /*0f50*/  NOP ;  /* 0x0000000000007918 */ /* 0x000fde0000000000 */
[----:B------:R-:W-:-:S04]  /*0f60*/  NOP ;  /* 0x0000000000007918 */ /* 0x000fc80000000000 */
[----:B------:R-:W0:Y:S02]  /*0f70*/  DMUL R14, R44, R22 ;  /* 0x000000162c0e7228 */ /* 0x000e240000000000 */
[----:B0-----:R0:W-:Y:S01]  /*0f80*/  STG.E.128 desc[UR6][R42.64], R12 ;  /* 0x0000000c2a007986 */ /* 0x0011e2000c101d06 */
[----:B------:R-:W-:-:S03]  /*0f90*/  IMAD.HI.U32 R45, R30, -0x2daee0ad, RZ ;  /* 0xd2511f531e2d7827 */ /* 0x000fc600078e00ff */
[----:B------:R0:W-:Y:S02]  /*0fa0*/  STG.E.U16 desc[UR6][R28.64], R25 ;  /* 0x000000191c007986 */ /* 0x0001e4000c101506 */
[----:B------:R-:W-:Y:S01]  /*0fb0*/  LOP3.LUT R44, R24, R45, RZ, 0x3c, !PT ;  /* 0x0000002d182c7212 */ /* 0x000fe200078e3cff */
[----:B------:R-:W-:Y:S06]  /*0fc0*/  BAR.SYNC.DEFER_BLOCKING 0x0 ;  /* 0x0000000000007b1d */ /* 0x000fec0000010000 */
[----:B------:R-:W-:Y:S05]  /*0fd0*/  @!P0 BRA `(.L_x_2913) ;  /* 0xfffffff400e08947 */ /* 0x000fea000383ffff */
[----:B------:R-:W-:Y:S05]  /*0fe0*/  EXIT ;  /* 0x000000000000794d */ /* 0x000fea0003800000 */
        .weak           $__internal_36_$__cuda_sm20_dblrcp_rn_slowpath_v3
        .type           $__internal_36_$__cuda_sm20_dblrcp_rn_slowpath_v3,@function
        .size           $__internal_36_$__cuda_sm20_dblrcp_rn_slowpath_v3,(.L_x_14040 - $__internal_36_$__cuda_sm20_dblrcp_rn_slowpath_v3)
$__internal_36_$__cuda_sm20_dblrcp_rn_slowpath_v3:
        /* <DEDUP_REMOVED lines=13> */
[----:B------:R-:W-:Y:S02]  /*10c0*/  VIADD R29, R23, 0xc0200000 ;  /* 0xc0200000171d7836 */ /* 0x000fe40000000000 */
[----:B------:R-:W-:Y:S02]  /*10d0*/  IMAD.MOV.U32 R24, RZ, RZ, R22 ;  /* 0x000000ffff187224 */ /* 0x000fe400078e0016 */
        /* <DEDUP_REMOVED lines=44> */
.L_x_2916:
        /* <DEDUP_REMOVED lines=31> */
[----:B0-----:R1:W2:Y:S02]  /*1590*/  DMUL R28, R22, 8.11296384146066816958e+31 ;  /* 0x46900000161c7828 */ /* 0x0012a40000000000 */
[----:B-12---:R-:W-:Y:S05]  /*15a0*/  BRA `(.L_x_2915) ;  /* 0x0000000000087947 */ /* 0x006fea0003800000 */
.L_x_2914:
[----:B------:R-:W0:Y:S01]  /*15b0*/  LDC R28, c[0x0][0x868] ;  /* 0x00021a00ff1c7b82 */ /* 0x000e220000000800 */
[----:B-1----:R-:W-:-:S07]  /*15c0*/  LOP3.LUT R29, R23, 0x80000, RZ, 0xfc, !PT ;  /* 0x00080000171d7812 */ /* 0x002fce00078efcff */
.L_x_2915:
[----:B------:R-:W-:Y:S01]  /*15d0*/  IMAD.MOV.U32 R43, RZ, RZ, 0x0 ;  /* 0x00000000ff2b7424 */ /* 0x000fe200078e00ff */
[----:B------:R-:W-:Y:S01]  /*15e0*/  MOV R23, R29 ;  /* 0x0000001d00177202 */ /* 0x000fe20000000f00 */
[----:B0-----:R-:W-:Y:S02]  /*15f0*/  IMAD.MOV.U32 R22, RZ, RZ, R28 ;  /* 0x000000ffff167224 */ /* 0x001fe400078e001c */
[----:B------:R-:W-:Y:S05]  /*1600*/  RET.REL.NODEC R42 `(_ZN2at6native43_GLOBAL__N__7cc8d1ed_10_Dropout_cu_0e96ed3824fused_dropout_kernel_vecIddmLi1ELi2EhEEvNS_4cuda6detail10TensorInfoIKT_T1_EENS5_IS6_S8_EENS5_IT4_S8_EES8_T0_NS_15PhiloxCudaStateE) ;  /* 0xffffffe82a7c7950 */ /* 0x000fea0003c3ffff */
.L_x_2917:
        /* <DEDUP_REMOVED lines=15> */
.L_x_14040:


//--------------------- .text._ZN2at6native43_GLOBAL__N__7cc8d1ed_10_Dropout_cu_0e96ed3824fused_dropout_kernel_vecIddmLi1ELi4EhEEvNS_4cuda6detail10TensorInfoIKT_T1_EENS5_IS6_S8_EENS5_IT4_S8_EES8_T0_NS_15PhiloxCudaStateE --------------------------
	.section	.text._ZN2at6native43_GLOBAL__N__7cc8d1ed_10_Dropout_cu_0e96ed3824fused_dropout_kernel_vecIddmLi1ELi4EhEEvNS_4cuda6detail10TensorInfoIKT_T1_EENS5_IS6_S8_EENS5_IT4_S8_EES8_T0_NS_15PhiloxCudaStateE,"ax",@progbits
	.align	128
.text._ZN2at6native43_GLOBAL__N__7cc8d1ed_10_Dropout_cu_0e96ed3824fused_dropout_kernel_vecIddmLi1ELi4EhEEvNS_4cuda6detail10TensorInfoIKT_T1_EENS5_IS6_S8_EENS5_IT4_S8_EES8_T0_NS_15PhiloxCudaStateE:
        .type           _ZN2at6native43_GLOBAL__N__7cc8d1ed_10_Dropout_cu_0e96ed3824fused_dropout_kernel_vecIddmLi1ELi4EhEEvNS_4cuda6detail10TensorInfoIKT_T1_EENS5_IS6_S8_EENS5_IT4_S8_EES8_T0_NS_15PhiloxCudaStateE,@function
        .size           _ZN2at6native43_GLOBAL__N__7cc8d1ed_10_Dropout_cu_0e96ed3824fused_dropout_kernel_vecIddmLi1ELi4EhEEvNS_4cuda6detail10TensorInfoIKT_T1_EENS5_IS6_S8_EENS5_IT4_S8_EES8_T0_NS_15PhiloxCudaStateE,(.L_x_14042 - _ZN2at6native43_GLOBAL__N__7cc8d1ed_10_Dropout_cu_0e96ed3824fused_dropout_kernel_vecIddmLi1ELi4EhEEvNS_4cuda6detail10TensorInfoIKT_T1_EENS5_IS6_S8_EENS5_IT4_S8_EES8_T0_NS_15PhiloxCudaStateE)
        .other          _ZN2at6native43_GLOBAL__N__7cc8d1ed_10_Dropout_cu_0e96ed3824fused_dropout_kernel_vecIddmLi1ELi4EhEEvNS_4cuda6detail10TensorInfoIKT_T1_EENS5_IS6_S8_EENS5_IT4_S8_EES8_T0_NS_15PhiloxCudaStateE,@"STO_CUDA_ENTRY STV_DEFAULT"
_ZN2at6native43_GLOBAL__N__7cc8d1ed_10_Dropout_cu_0e96ed3824fused_dropout_kernel_vecIddmLi1ELi4EhEEvNS_4cuda6detail10TensorInfoIKT_T1_EENS5_IS6_S8_EENS5_IT4_S8_EES8_T0_NS_15PhiloxCudaStateE:
[----:B------:R-:W-:Y:S01]  /*0000*/  LDC R1, c[0x0][0x37c] ;  /* 0x0000df00ff017b82 */ /* 0x000fe20000000800 */
[----:B------:R-:W0:Y:S07]  /*0010*/  LDCU UR4, c[0x0][0x884] ;  /* 0x00011080ff0477ac */ /* 0x000e2e0008000800 */
[----:B------:R-:W1:Y:S01]  /*0020*/  LDC R35, c[0x0][0x87c] ;  /* 0x00021f00ff237b82 */ /* 0x000e620000000800 */
[----:B------:R-:W2:Y:S07]  /*0030*/  LDCU.64 UR6, c[0x0][0x358] ;  /* 0x00006b00ff0677ac */ /* 0x000eae0008000a00 */
[----:B------:R-:W2:Y:S01]  /*0040*/  LDC R40, c[0x0][0x878] ;  /* 0x00021e00ff287b82 */ /* 0x000ea20000000800 */
[----:B------:R-:W3:Y:S01]  /*0050*/  S2R R5, SR_TID.X ;  /* 0x0000000000057919 */ /* 0x000ee20000002100 */
[----:B------:R-:W4:Y:S01]  /*0060*/  LDCU.64 UR8, c[0x0][0x860] ;  /* 0x00010c00ff0877ac */ /* 0x000f220008000a00 */
[----:B0-----:R-:W-:-:S06]  /*0070*/  UPRMT UR4, UR4, 0x7770, URZ ;  /* 0x0000777004047896 */ /* 0x001fcc00080000ff */
[----:B------:R-:W-:-:S05]  /*0080*/  ISETP.NE.AND P1, PT, RZ, UR4, PT ;  /* 0x00000004ff007c0c */ /* 0x000fca000bf25270 */
[----:B------:R-:W0:Y:S08]  /*0090*/  LDCU.64 UR4, c[0x0][0x870] ;  /* 0x00010e00ff0477ac */ /* 0x000e300008000a00 */
[----:B-1----:R-:W-:-:S05]  /*00a0*/  @P1 IMAD.MOV.U32 R41, RZ, RZ, R35 ;  /* 0x000000ffff291224 */ /* 0x002fca00078e0023 */
[----:B--2---:R1:W5:Y:S01]  /*00b0*/  @P1 LDG.E.64 R2, desc[UR6][R40.64] ;  /* 0x0000000628021981 */ /* 0x004362000c1e1b00 */
[----:B0-----:R-:W-:Y:S02]  /*00c0*/  IMAD.U32 R26, RZ, RZ, UR4 ;  /* 0x00000004ff1a7e24 */ /* 0x001fe4000f8e00ff */
[----:B------:R-:W-:-:S06]  /*00d0*/  IMAD.U32 R27, RZ, RZ, UR5 ;  /* 0x00000005ff1b7e24 */ /* 0x000fcc000f8e00ff */
[----:B------:R-:W5:Y:S01]  /*00e0*/  @P1 LDG.E.64 R26, desc[UR6][R26.64] ;  /* 0x000000061a1a1981 */ /* 0x000f62000c1e1b00 */
[----:B------:R-:W3:Y:S08]  /*00f0*/  S2UR UR4, SR_CTAID.X ;  /* 0x00000000000479c3 */ /* 0x000ef00000002500 */
[----:B------:R-:W3:Y:S02]  /*0100*/  LDC R30, c[0x0][0x360] ;  /* 0x0000d800ff1e7b82 */ /* 0x000ee40000000800 */
[----:B---3--:R-:W-:-:S04]  /*0110*/  IMAD R34, R30, UR4, R5 ;  /* 0x000000041e227c24 */ /* 0x008fc8000f8e0205 */
[----:B------:R-:W-:-:S03]  /*0120*/  IMAD.WIDE.U32 R42, R34, 0x4, RZ ;  /* 0x00000004222a7825 */ /* 0x000fc600078e00ff */
[----:B----4-:R-:W-:-:S04]  /*0130*/  ISETP.GE.U32.AND P0, PT, R42, UR8, PT ;  /* 0x000000082a007c0c */ /* 0x010fc8000bf06070 */
[----:B------:R-:W-:-:S13]  /*0140*/  ISETP.GE.U32.AND.EX P0, PT, R43, UR9, PT, P0 ;  /* 0x000000092b007c0c */ /* 0x000fda000bf06100 */
[----:B-1----:R-:W-:Y:S05]  /*0150*/  @P0 EXIT ;  /* 0x000000000000094d */ /* 0x002fea0003800000 */
[----:B------:R-:W0:Y:S01]  /*0160*/  LDC R41, c[0x0][0x86c] ;  /* 0x00021b00ff297b82 */ /* 0x000e220000000800 */
[----:B------:R-:W-:-:S04]  /*0170*/  IMAD.WIDE.U32 R6, R34, -0x326172a9, RZ ;  /* 0xcd9e8d5722067825 */ /* 0x000fc800078e00ff */
[----:B-----5:R-:W-:Y:S02]  /*0180*/  VIADD R0, R27, 0xbb67ae85 ;  /* 0xbb67ae851b007836 */ /* 0x020fe40000000000 */
[----:B------:R-:W-:Y:S01]  /*0190*/  IMAD.MOV.U32 R31, RZ, RZ, R43 ;  /* 0x000000ffff1f7224 */ /* 0x000fe200078e002b */
[----:B------:R-:W1:Y:S01]  /*01a0*/  LDC.64 R28, c[0x0][0x868] ;  /* 0x00021a00ff1c7b82 */ /* 0x000e620000000a00 */
[----:B0-----:R-:W1:Y:S01]  /*01b0*/  MUFU.RCP64H R17, R41 ;  /* 0x0000002900117308 */ /* 0x001e620000001800 */
[----:B------:R-:W-:-:S06]  /*01c0*/  IADD3 R16, PT, PT, R41, 0x300402, RZ ;  /* 0x0030040229107810 */ /* 0x000fcc0007ffe0ff */
[----:B-1----:R-:W0:-:S15]  /*01d0*/  DFMA R4, R16, -R28, 1 ;  /* 0x3ff000001004742b */ /* 0x002e1e000000081c */
[----:B------:R-:W-:-:S15]  /*01e0*/  NOP ;  /* 0x0000000000007918 */ /* 0x000fde0000000000 */
[----:B------:R-:W-:-:S15]  /*01f0*/  NOP ;  /* 0x0000000000007918 */ /* 0x000fde0000000000 */
[----:B------:R-:W-:-:S15]  /*0200*/  NOP ;  /* 0x0000000000007918 */ /* 0x000fde0000000000 */
[----:B------:R-:W-:-:S04]  /*0210*/  NOP ;  /* 0x0000000000007918 */ /* 0x000fc80000000000 */
[----:B0-----:R0:W1:Y:S02]  /*0220*/  DFMA R12, R4, R4, R4 ;  /* 0x00000004040c722b */ /* 0x0010640000000004 */
[----:B0-----:R-:W0:Y:S02]  /*0230*/  @P1 LDC R5, c[0x0][0x880] ;  /* 0x00022000ff051b82 */ /* 0x001e240000000800 */
[----:B0-----:R-:W-:Y:S01]  /*0240*/  @P1 IADD3 R40, P0, PT, R2, R5, RZ ;  /* 0x0000000502281210 */ /* 0x001fe20007f1e0ff */
[----:B------:R-:W-:-:S04]  /*0250*/  VIADD R2, R26, 0x9e3779b9 ;  /* 0x9e3779b91a027836 */ /* 0x000fc80000000000 */
[----:B------:R-:W-:Y:S01]  /*0260*/  @P1 IMAD.X R35, RZ, RZ, R3, P0 ;  /* 0x000000ffff231224 */ /* 0x000fe200000e0603 */
[----:B------:R-:W-:Y:S02]  /*0270*/  IADD3 R3, PT, PT, R26, 0x3c6ef372, RZ ;  /* 0x3c6ef3721a037810 */ /* 0x000fe40007ffe0ff */
[----:B------:R-:W-:-:S15]  /*0280*/  FSETP.GEU.AND P0, PT, |R16|, 5.8789094863358348022e-39, PT ;  /* 0x004004021000780b */ /* 0x000fde0003f0e200 */
[----:B------:R-:W-:-:S15]  /*0290*/  NOP ;  /* 0x0000000000007918 */ /* 0x000fde0000000000 */
[----:B------:R-:W-:-:S15]  /*02a0*/  NOP ;  /* 0x0000000000007918 */ /* 0x000fde0000000000 */
[----:B------:R-:W-:-:S07]  /*02b0*/  NOP ;  /* 0x0000000000007918 */ /* 0x000fce0000000000 */
[----:B-1----:R0:W1:Y:S02]  /*02c0*/  DFMA R12, R16, R12, R16 ;  /* 0x0000000c100c722b */ /* 0x0020640000000010 */
[--C-:B0-----:R-:W-:Y:S02]  /*02d0*/  SHF.R.U64 R17, R40, 0x2, R35.reuse ;  /* 0x0000000228117819 */ /* 0x101fe40000001223 */
[----:B------:R-:W-:-:S03]  /*02e0*/  SHF.R.U32.HI R35, RZ, 0x2, R35 ;  /* 0x00000002ff237819 */ /* 0x000fc60000011623 */
[----:B------:R-:W-:Y:S01]  /*02f0*/  IMAD.WIDE.U32 R4, R17, -0x2daee0ad, RZ ;  /* 0xd2511f5311047825 */ /* 0x000fe200078e00ff */
[----:B------:R-:W-:Y:S02]  /*0300*/  LOP3.LUT R10, R35, R7, R26, 0x96, !PT ;  /* 0x00000007230a7212 */ /* 0x000fe400078e961a */
[----:B------:R-:W-:Y:S02]  /*0310*/  IADD3 R7, PT, PT, R26, 0x78dde6e4, RZ ;  /* 0x78dde6e41a077810 */ /* 0x000fe40007ffe0ff */
        /* <DEDUP_REMOVED lines=23> */
[----:B------:R-:W-:-:S03]  /*0490*/  LOP3.LUT R24, R8, R10, R19, 0x96, !PT ;  /* 0x0000000a08187212 */ /* 0x000fc600078e9613 */
[----:B------:R-:W-:Y:S01]  /*04a0*/  VIADD R10, R26, 0x1715609d ;  /* 0x1715609d1a0a7836 */ /* 0x000fe20000000000 */
[----:B------:R-:W-:Y:S01]  /*04b0*/  LOP3.LUT R15, R9, R18, R23, 0x96, !PT ;  /* 0x00000012090f7212 */ /* 0x000fe200078e9617 */
[----:B------:R-:W-:Y:S01]  /*04c0*/  IMAD.WIDE.U32 R24, R24, -0x326172a9, RZ ;  /* 0xcd9e8d5718187825 */ /* 0x000fe200078e00ff */
[----:B------:R-:W-:Y:S02]  /*04d0*/  IADD3 R23, PT, PT, R26, -0xe443238, RZ ;  /* 0xf1bbcdc81a177810 */ /* 0x000fe40007ffe0ff */
[----:B-1----:R-:W0:Y:S01]  /*04e0*/  DFMA R28, R12, -R28, 1 ;  /* 0x3ff000000c1c742b */ /* 0x002e22000000081c */
        /* <DEDUP_REMOVED lines=10> */
[C---:B------:R-:W-:Y:S02]  /*0590*/  VIADD R22, R26.reuse, 0x5384540f ;  /* 0x5384540f1a167836 */ /* 0x040fe40000000000 */
[----:B------:R-:W-:Y:S02]  /*05a0*/  VIADD R24, R27, 0xdb3d7428 ;  /* 0xdb3d74281b187836 */ /* 0x000fe40000000000 */
[----:B------:R-:W-:Y:S01]  /*05b0*/  VIADD R25, R26, 0x8ff34781 ;  /* 0x8ff347811a197836 */ /* 0x000fe20000000000 */
[----:B------:R-:W-:Y:S01]  /*05c0*/  LOP3.LUT R18, R22, R14, R33, 0x96, !PT ;  /* 0x0000000e16127212 */ /* 0x000fe200078e9621 */
[----:B------:R-:W-:-:S04]  /*05d0*/  IMAD.WIDE.U32 R14, R15, -0x326172a9, RZ ;  /* 0xcd9e8d570f0e7825 */ /* 0x000fc800078e00ff */
[----:B------:R-:W-:Y:S01]  /*05e0*/  IMAD.WIDE.U32 R18, R18, -0x2daee0ad, RZ ;  /* 0xd2511f5312127825 */ /* 0x000fe200078e00ff */
[----:B------:R-:W-:Y:S02]  /*05f0*/  LOP3.LUT R36, R23, R32, R15, 0x96, !PT ;  /* 0x0000002017247212 */ /* 0x000fe400078e960f */
[----:B------:R-:W-:Y:S01]  /*0600*/  MOV R32, R34 ;  /* 0x0000002200207202 */ /* 0x000fe20000000f00 */
[----:B------:R-:W-:Y:S01]  /*0610*/  IMAD.MOV.U32 R33, RZ, RZ, R17 ;  /* 0x000000ffff217224 */ /* 0x000fe200078e0011 */
[----:B------:R-:W-:Y:S01]  /*0620*/  LOP3.LUT R38, R24, R38, R19, 0x96, !PT ;  /* 0x0000002618267212 */ /* 0x000fe200078e9613 */
[----:B------:R-:W-:-:S04]  /*0630*/  IMAD.HI.U32 R39, R36, -0x2daee0ad, RZ ;  /* 0xd2511f5324277827 */ /* 0x000fc800078e00ff */
[----:B------:R-:W-:Y:S01]  /*0640*/  IMAD.HI.U32 R15, R38, -0x326172a9, RZ ;  /* 0xcd9e8d57260f7827 */ /* 0x000fe200078e00ff */
[----:B------:R-:W-:-:S03]  /*0650*/  LOP3.LUT R39, R18, R39, RZ, 0x3c, !PT ;  /* 0x0000002712277212 */ /* 0x000fc600078e3cff */
[----:B------:R-:W-:Y:S01]  /*0660*/  VIADD R34, R27, 0x96a522ad ;  /* 0x96a522ad1b227836 */ /* 0x000fe20000000000 */
[----:B------:R-:W-:-:S15]  /*0670*/  LOP3.LUT R37, R25, R14, R15, 0x96, !PT ;  /* 0x0000000e19257212 */ /* 0x000fde00078e960f */
[----:B------:R-:W-:-:S03]  /*0680*/  NOP ;  /* 0x0000000000007918 */ /* 0x000fc60000000000 */
[----:B0-----:R0:W1:Y:S02]  /*0690*/  DFMA R28, R12, R28, R12 ;  /* 0x0000001c0c1c722b */ /* 0x001064000000000c */
[----:B01----:R-:W-:Y:S05]  /*06a0*/  @P0 BRA `(.L_x_2918) ;  /* 0x0000000000180947 */ /* 0x003fea0003800000 */
[----:B------:R-:W-:Y:S02]  /*06b0*/  LOP3.LUT R41, R41, 0x7fffffff, RZ, 0xc0, !PT ;  /* 0x7fffffff29297812 */ /* 0x000fe400078ec0ff */
[----:B------:R-:W-:-:S03]  /*06c0*/  MOV R28, 0x6f0 ;  /* 0x000006f0001c7802 */ /* 0x000fc60000000f00 */
[----:B------:R-:W-:-:S07]  /*06d0*/  VIADD R41, R41, 0xfff00000 ;  /* 0xfff0000029297836 */ /* 0x000fce0000000000 */
[----:B------:R-:W-:Y:S05]  /*06e0*/  CALL.REL.NOINC `($__internal_37_$__cuda_sm20_dblrcp_rn_slowpath_v3) ;  /* 0x0000000c00407944 */ /* 0x000fea0003c00000 */
[----:B------:R-:W-:Y:S01]  /*06f0*/  MOV R28, R14 ;  /* 0x0000000e001c7202 */ /* 0x000fe20000000f00 */
[----:B------:R-:W-:-:S07]  /*0700*/  IMAD.MOV.U32 R29, RZ, RZ, R15 ;  /* 0x000000ffff1d7224 */ /* 0x000fce00078e000f */
.L_x_2918:
[----:B------:R-:W0:Y:S01]  /*0710*/  LDCU UR4, c[0x0][0x370] ;  /* 0x00006e00ff0477ac */ /* 0x000e220008000800 */
[----:B------:R-:W-:Y:S01]  /*0720*/  IMAD R38, R38, -0x326172a9, RZ ;  /* 0xcd9e8d5726267824 */ /* 0x000fe200078e02ff */
[----:B------:R-:W-:Y:S01]  /*0730*/  LOP3.LUT R39, R39, R34, RZ, 0x3c, !PT ;  /* 0x0000002227277212 */ /* 0x000fe200078e3cff */
[----:B------:R-:W-:Y:S01]  /*0740*/  IMAD.MOV.U32 R41, RZ, RZ, RZ ;  /* 0x000000ffff297224 */ /* 0x000fe200078e00ff */
[----:B------:R-:W-:Y:S01]  /*0750*/  LOP3.LUT R40, R40, 0x3, RZ, 0xc0, !PT ;  /* 0x0000000328287812 */ /* 0x000fe200078ec0ff */
[----:B------:R-:W1:Y:S01]  /*0760*/  LDCU.64 UR14, c[0x0][0x868] ;  /* 0x00010d00ff0e77ac */ /* 0x000e620008000a00 */
[----:B------:R-:W2:Y:S01]  /*0770*/  LDCU.64 UR16, c[0x0][0x860] ;  /* 0x00010c00ff1077ac */ /* 0x000ea20008000a00 */
[----:B------:R-:W3:Y:S01]  /*0780*/  LDCU.64 UR12, c[0x0][0x6c0] ;  /* 0x0000d800ff0c77ac */ /* 0x000ee20008000a00 */
[----:B------:R-:W4:Y:S01]  /*0790*/  LDCU.64 UR10, c[0x0][0x520] ;  /* 0x0000a400ff0a77ac */ /* 0x000f220008000a00 */
[----:B0-----:R-:W-:Y:S01]  /*07a0*/  IMAD R30, R30, UR4, RZ ;  /* 0x000000041e1e7c24 */ /* 0x001fe2000f8e02ff */
[----:B------:R-:W0:Y:S06]  /*07b0*/  LDCU.64 UR8, c[0x0][0x380] ;  /* 0x00007000ff0877ac */ /* 0x000e2c0008000a00 */
.L_x_2923:
[----:B------:R-:W-:Y:S01]  /*07c0*/  VIADD R33, R33, 0x1 ;  /* 0x0000000121217836 */ /* 0x000fe20000000000 */
[----:B------:R-:W-:Y:S03]  /*07d0*/  BSSY.RECONVERGENT B0, `(.L_x_2919) ;  /* 0x000000c000007945 */ /* 0x000fe60003800200 */
[C---:B0-----:R-:W-:Y:S01]  /*07e0*/  IMAD.WIDE.U32 R16, R33.reuse, -0x2daee0ad, RZ ;  /* 0xd2511f5321107825 */ /* 0x041fe200078e00ff */
[----:B------:R-:W-:-:S13]  /*07f0*/  ISETP.NE.AND P0, PT, R33, RZ, PT ;  /* 0x000000ff2100720c */ /* 0x000fda0003f05270 */
[----:B------:R-:W-:Y:S05]  /*0800*/  @P0 BRA `(.L_x_2920) ;  /* 0x0000000000200947 */ /* 0x000fea0003800000 */
[----:B------:R-:W-:-:S04]  /*0810*/  IADD3 R35, PT, PT, R35, 0x1, RZ ;  /* 0x0000000123237810 */ /* 0x000fc80007ffe0ff */
[----:B------:R-:W-:-:S13]  /*0820*/  ISETP.NE.AND P0, PT, R35, RZ, PT ;  /* 0x000000ff2300720c */ /* 0x000fda0003f05270 */
[----:B------:R-:W-:Y:S01]  /*0830*/  @!P0 VIADD R32, R32, 0x1 ;  /* 0x0000000120208836 */ /* 0x000fe20000000000 */
[----:B------:R-:W-:Y:S01]  /*0840*/  @!P0 MOV R35, RZ ;  /* 0x000000ff00238202 */ /* 0x000fe20000000f00 */
[----:B------:R-:W-:-:S03]  /*0850*/  @!P0 VIADD R12, R41, 0x1 ;  /* 0x00000001290c8836 */ /* 0x000fc60000000000 */
[----:B------:R-:W-:-:S13]  /*0860*/  ISETP.NE.AND P1, PT, R32, RZ, !P0 ;  /* 0x000000ff2000720c */ /* 0x000fda0004725270 */
[----:B------:R-:W-:-:S04]  /*0870*/  @P1 IMAD.MOV R12, RZ, RZ, R41 ;  /* 0x000000ffff0c1224 */ /* 0x000fc800078e0229 */
[----:B------:R-:W-:-:S07]  /*0880*/  @!P0 IMAD.MOV.U32 R41, RZ, RZ, R12 ;  /* 0x000000ffff298224 */ /* 0x000fce00078e000c */
.L_x_2920:
[----:B01234-:R-:W-:Y:S05]  /*0890*/  BSYNC.RECONVERGENT B0 ;  /* 0x0000000000007941 */ /* 0x01ffea0003800200 */
.L_x_2919:
[----:B------:R-:W-:Y:S01]  /*08a0*/  IMAD.WIDE.U32 R14, R32, -0x326172a9, RZ ;  /* 0xcd9e8d57200e7825 */ /* 0x000fe200078e00ff */
[----:B------:R-:W-:Y:S02]  /*08b0*/  LOP3.LUT R12, R41, R17, R27, 0x96, !PT ;  /* 0x00000011290c7212 */ /* 0x000fe400078e961b */
[----:B------:R-:W-:Y:S01]  /*08c0*/  ISETP.GT.AND P0, PT, R40, 0x1, PT ;  /* 0x000000012800780c */ /* 0x000fe20003f04270 */
[----:B------:R-:W-:Y:S01]  /*08d0*/  IMAD.MOV.U32 R50, RZ, RZ, R38 ;  /* 0x000000ffff327224 */ /* 0x000fe200078e0026 */
[----:B------:R-:W-:Y:S01]  /*08e0*/  LOP3.LUT R18, R35, R15, R26, 0x96, !PT ;  /* 0x0000000f23127212 */ /* 0x000fe200078e961a */
[----:B------:R-:W-:-:S04]  /*08f0*/  IMAD.WIDE.U32 R12, R12, -0x326172a9, RZ ;  /* 0xcd9e8d570c0c7825 */ /* 0x000fc800078e00ff */
[----:B------:R-:W-:Y:S01]  /*0900*/  IMAD.WIDE.U32 R18, R18, -0x2daee0ad, RZ ;  /* 0xd2511f5312127825 */ /* 0x000fe200078e00ff */
[----:B------:R-:W-:-:S03]  /*0910*/  LOP3.LUT R17, R2, R14, R13, 0x96, !PT ;  /* 0x0000000e02117212 */ /* 0x000fc600078e960d */
[----:B------:R-:W-:Y:S01]  /*0920*/  IMAD.MOV.U32 R46, RZ, RZ, R37 ;  /* 0x000000ffff2e7224 */ /* 0x000fe200078e0025 */
        /* <DEDUP_REMOVED lines=32> */
[----:B------:R-:W-:Y:S02]  /*0b30*/  MOV R38, R12 ;  /* 0x0000000c00267202 */ /* 0x000fe40000000f00 */
[----:B------:R-:W-:Y:S01]  /*0b40*/  LOP3.LUT R37, R25, R16, R13, 0x96, !PT ;  /* 0x0000001019257212 */ /* 0x000fe200078e960d */
[----:B------:R-:W-:Y:S01]  /*0b50*/  IMAD.MOV.U32 R12, RZ, RZ, R39 ;  /* 0x000000ffff0c7224 */ /* 0x000fe200078e0027 */
[----:B------:R-:W-:Y:S01]  /*0b60*/  LOP3.LUT R39, R34, R14, R15, 0x96, !PT ;  /* 0x0000000e22277212 */ /* 0x000fe200078e960f */
[----:B------:R-:W-:Y:S06]  /*0b70*/  @P0 BRA `(.L_x_2921) ;  /* 0x0000000000240947 */ /* 0x000fec0003800000 */
[----:B------:R-:W-:Y:S01]  /*0b80*/  ISETP.NE.AND P0, PT, R40, RZ, PT ;  /* 0x000000ff2800720c */ /* 0x000fe20003f05270 */
[----:B------:R-:W-:Y:S02]  /*0b90*/  IMAD.MOV.U32 R48, RZ, RZ, R12 ;  /* 0x000000ffff307224 */ /* 0x000fe400078e000c */
[----:B------:R-:W-:-:S10]  /*0ba0*/  IMAD.MOV.U32 R45, RZ, RZ, R18 ;  /* 0x000000ffff2d7224 */ /* 0x000fd400078e0012 */
[----:B------:R-:W-:Y:S05]  /*0bb0*/  @!P0 BRA `(.L_x_2922) ;  /* 0x0000000000388947 */ /* 0x000fea0003800000 */
[----:B------:R-:W-:Y:S01]  /*0bc0*/  MOV R46, R50 ;  /* 0x00000032002e7202 */ /* 0x000fe20000000f00 */
[----:B------:R-:W-:Y:S02]  /*0bd0*/  IMAD.MOV.U32 R48, RZ, RZ, R18 ;  /* 0x000000ffff307224 */ /* 0x000fe400078e0012 */
[----:B------:R-:W-:Y:S02]  /*0be0*/  IMAD.MOV.U32 R45, RZ, RZ, R37 ;  /* 0x000000ffff2d7224 */ /* 0x000fe400078e0025 */
[----:B------:R-:W-:Y:S01]  /*0bf0*/  IMAD.MOV.U32 R50, RZ, RZ, R12 ;  /* 0x000000ffff327224 */ /* 0x000fe200078e000c */
[----:B------:R-:W-:Y:S06]  /*0c00*/  BRA `(.L_x_2922) ;  /* 0x0000000000247947 */ /* 0x000fec0003800000 */
.L_x_2921:
[----:B------:R-:W-:Y:S01]  /*0c10*/  ISETP.NE.AND P0, PT, R40, 0x3, PT ;  /* 0x000000032800780c */ /* 0x000fe20003f05270 */
[----:B------:R-:W-:Y:S01]  /*0c20*/  IMAD.MOV.U32 R50, RZ, RZ, R37 ;  /* 0x000000ffff327224 */ /* 0x000fe200078e0025 */
[----:B------:R-:W-:Y:S01]  /*0c30*/  MOV R46, R18 ;  /* 0x00000012002e7202 */ /* 0x000fe20000000f00 */
[----:B------:R-:W-:Y:S02]  /*0c40*/  IMAD.MOV.U32 R48, RZ, RZ, R38 ;  /* 0x000000ffff307224 */ /* 0x000fe400078e0026 */
[----:B------:R-:W-:-:S08]  /*0c50*/  IMAD.MOV.U32 R45, RZ, RZ, R39 ;  /* 0x000000ffff2d7224 */ /* 0x000fd000078e0027 */
[----:B------:R-:W-:Y:S01]  /*0c60*/  @P0 MOV R46, R12 ;  /* 0x0000000c002e0202 */ /* 0x000fe20000000f00 */
[----:B------:R-:W-:Y:S02]  /*0c70*/  @P0 IMAD.MOV.U32 R50, RZ, RZ, R18 ;  /* 0x000000ffff320224 */ /* 0x000fe400078e0012 */
[----:B------:R-:W-:Y:S02]  /*0c80*/  @P0 IMAD.MOV.U32 R48, RZ, RZ, R37 ;  /* 0x000000ffff300224 */ /* 0x000fe400078e0025 */
[----:B------:R-:W-:-:S07]  /*0c90*/  @P0 IMAD.MOV.U32 R45, RZ, RZ, R38 ;  /* 0x000000ffff2d0224 */ /* 0x000fce00078e0026 */
.L_x_2922:
[C---:B------:R-:W-:Y:S02]  /*0ca0*/  SHF.L.U32 R44, R42.reuse, 0x3, RZ ;  /* 0x000000032a2c7819 */ /* 0x040fe400000006ff */
[----:B------:R-:W-:Y:S02]  /*0cb0*/  SHF.L.U64.HI R43, R42, 0x3, R31 ;  /* 0x000000032a2b7819 */ /* 0x000fe4000001021f */
[----:B------:R-:W-:-:S04]  /*0cc0*/  IADD3 R12, P0, PT, R44, UR8, RZ ;  /* 0x000000082c0c7c10 */ /* 0x000fc8000ff1e0ff */
[----:B------:R-:W-:-:S06]  /*0cd0*/  IADD3.X R13, PT, PT, R43, UR9, RZ, P0, !PT ;  /* 0x000000092b0d7c10 */ /* 0x000fcc00087fe4ff */
[----:B------:R-:W2:Y:S01]  /*0ce0*/  LDG.E.ENL2.256 R16, R12, desc[UR6][R12.64] ;  /* 0xfe0000060c0c797e */ /* 0x000ea20008121910 */
        /* <DEDUP_REMOVED lines=10> */
[----:B0-----:R0:W1:Y:S02]  /*0d90*/  DSETP.GEU.AND P0, PT, R46, UR14, PT ;  /* 0x0000000e2e007e2a */ /* 0x001064000bf0e000 */
[----:B0-----:R-:W-:-:S05]  /*0da0*/  I2FP.F32.U32 R46, R50 ;  /* 0x00000032002e7245 */ /* 0x001fca0000201000 */
[----:B------:R-:W-:-:S04]  /*0db0*/  FFMA.FTZ R46, R46, R49, 1.1641532182693481445e-10 ;  /* 0x2f0000002e2e7423 */ /* 0x000fc80000010031 */
        /* <DEDUP_REMOVED lines=9> */
[----:B0-----:R0:W-:Y:S02]  /*0e50*/  DSETP.GEU.AND P1, PT, R46, UR14, PT ;  /* 0x0000000e2e007e2a */ /* 0x0011e4000bf2e000 */
        /* <DEDUP_REMOVED lines=11> */
[----:B0-----:R0:W3:Y:S01]  /*0f10*/  DSETP.GEU.AND P2, PT, R46, UR14, PT ;  /* 0x0000000e2e007e2a */ /* 0x0010e2000bf4e000 */
[----:B-1----:R-:W-:Y:S02]  /*0f20*/  FSEL R48, RZ, 1, P0 ;  /* 0x3f800000ff307808 */ /* 0x002fe40000000000 */
[----:B0-----:R-:W-:Y:S02]  /*0f30*/  I2FP.F32.U32 R46, R45 ;  /* 0x0000002d002e7245 */ /* 0x001fe40000201000 */
[----:B---3--:R-:W-:-:S03]  /*0f40*/  FSEL R50, RZ, 1, P2 ;  /* 0x3f800000ff327808 */ /* 0x008fc60001000000 */
[----:B------:R-:W-:Y:S01]  /*0f50*/  FFMA.FTZ R46, R46, R49, 1.1641532182693481445e-10 ;  /* 0x2f0000002e2e7423 */ /* 0x000fe20000010031 */
[----:B------:R-:W-:-:S03]  /*0f60*/  FSEL R49, RZ, 1, P1 ;  /* 0x3f800000ff317808 */ /* 0x000fc60000800000 */
[----:B------:R-:W-:-:S15]  /*0f70*/  FMUL.FTZ R45, R46, 1 ;  /* 0x3f8000002e2d7820 */ /* 0x000fde0000410000 */
[----:B------:R-:W-:-:S15]  /*0f80*/  NOP ;  /* 0x0000000000007918 */ /* 0x000fde0000000000 */
[----:B------:R-:W-:-:S15]  /*0f90*/  NOP ;  /* 0x0000000000007918 */ /* 0x000fde0000000000 */
[----:B------:R-:W-:-:S07]  /*0fa0*/  NOP ;  /* 0x0000000000007918 */ /* 0x000fce0000000000 */
[----:B------:R-:W0:-:S15]  /*0fb0*/  F2F.F64.F32 R46, R45 ;  /* 0x0000002d002e7310 */ /* 0x000e1e0000201800 */
[----:B------:R-:W-:-:S15]  /*0fc0*/  NOP ;  /* 0x0000000000007918 */ /* 0x000fde0000000000 */
[----:B------:R-:W-:-:S15]  /*0fd0*/  NOP ;  /* 0x0000000000007918 */ /* 0x000fde0000000000 */
[----:B------:R-:W-:-:S15]  /*0fe0*/  NOP ;  /* 0x0000000000007918 */ /* 0x000fde0000000000 */
[----:B------:R-:W-:-:S04]  /*0ff0*/  NOP ;  /* 0x0000000000007918 */ /* 0x000fc80000000000 */
[----:B0-----:R0:W1:Y:S02]  /*1000*/  DSETP.GEU.AND P3, PT, R46, UR14, PT ;  /* 0x0000000e2e007e2a */ /* 0x001064000bf6e000 */
[----:B0-----:R-:W-:Y:S01]  /*1010*/  FSEL R47, RZ, 1.875, P0 ;  /* 0x3ff00000ff2f7808 */ /* 0x001fe20000000000 */
[----:B------:R-:W-:Y:S01]  /*1020*/  IMAD.MOV.U32 R46, RZ, RZ, RZ ;  /* 0x000000ffff2e7224 */ /* 0x000fe200078e00ff */
[----:B-1----:R-:W-:Y:S01]  /*1030*/  FSEL R51, RZ, 1, P3 ;  /* 0x3f800000ff337808 */ /* 0x002fe20001800000 */
[----:B------:R-:W-:Y:S08]  /*1040*/  F2I.FTZ.U32.TRUNC.NTZ R45, R48 ;  /* 0x00000030002d7305 */ /* 0x000ff0000021f000 */
[----:B------:R-:W0:Y:S08]  /*1050*/  F2I.FTZ.U32.TRUNC.NTZ R52, R49 ;  /* 0x0000003100347305 */ /* 0x000e30000021f000 */
[----:B------:R-:W-:Y:S01]  /*1060*/  F2I.FTZ.U32.TRUNC.NTZ R50, R50 ;  /* 0x0000003200327305 */ /* 0x000fe2000021f000 */
[----:B0-----:R-:W-:-:S07]  /*1070*/  PRMT R52, R45, 0x3340, R52 ;  /* 0x000033402d347816 */ /* 0x001fce0000000034 */
[----:B------:R-:W0:-:S15]  /*1080*/  F2I.FTZ.U32.TRUNC.NTZ R51, R51 ;  /* 0x0000003300337305 */ /* 0x000e1e000021f000 */
[----:B------:R-:W-:-:S15]  /*1090*/  NOP ;  /* 0x0000000000007918 */ /* 0x000fde0000000000 */
[----:B------:R-:W-:-:S05]  /*10a0*/  NOP ;  /* 0x0000000000007918 */ /* 0x000fca0000000000 */
[----:B--2---:R1:W2:Y:S02]  /*10b0*/  DMUL R12, R12, R46 ;  /* 0x0000002e0c0c7228 */ /* 0x0042a40000000000 */
[----:B-1----:R-:W-:Y:S02]  /*10c0*/  FSEL R47, RZ, 1.875, P1 ;  /* 0x3ff00000ff2f7808 */ /* 0x002fe40000800000 */
[----:B0-----:R-:W-:-:S04]  /*10d0*/  PRMT R53, R50, 0x3340, R51 ;  /* 0x0000334032357816 */ /* 0x001fc80000000033 */
[----:B------:R-:W-:-:S15]  /*10e0*/  PRMT R53, R52, 0x5410, R53 ;  /* 0x0000541034357816 */ /* 0x000fde0000000035 */
[----:B------:R-:W-:-:S15]  /*10f0*/  NOP ;  /* 0x0000000000007918 */ /* 0x000fde0000000000 */
[----:B------:R-:W-:-:S15]  /*1100*/  NOP ;  /* 0x0000000000007918 */ /* 0x000fde0000000000 */
[----:B------:R-:W-:-:S11]  /*1110*/  NOP ;  /* 0x0000000000007918 */ /* 0x000fd60000000000 */
[----:B------:R0:W1:Y:S02]  /*1120*/  DMUL R14, R14, R46 ;  /* 0x0000002e0e0e7228 */ /* 0x0000640000000000 */
[----:B0-----:R-:W-:-:S15]  /*1130*/  FSEL R47, RZ, 1.875, P2 ;  /* 0x3ff00000ff2f7808 */ /* 0x001fde0001000000 */
[----:B------:R-:W-:-:S15]  /*1140*/  NOP ;  /* 0x0000000000007918 */ /* 0x000fde0000000000 */
[----:B------:R-:W-:-:S15]  /*1150*/  NOP ;  /* 0x0000000000007918 */ /* 0x000fde0000000000 */
[----:B------:R-:W-:-:S15]  /*1160*/  NOP ;  /* 0x0000000000007918 */ /* 0x000fde0000000000 */
[----:B------:R-:W-:-:S02]  /*1170*/  NOP ;  /* 0x0000000000007918 */ /* 0x000fc40000000000 */
[----:B------:R0:W3:Y:S02]  /*1180*/  DMUL R16, R16, R46 ;  /* 0x0000002e10107228 */ /* 0x0000e40000000000 */
[----:B0-----:R-:W-:-:S15]  /*1190*/  FSEL R47, RZ, 1.875, P3 ;  /* 0x3ff00000ff2f7808 */ /* 0x001fde0001800000 */
[----:B------:R-:W-:-:S15]  /*11a0*/  NOP ;  /* 0x0000000000007918 */ /* 0x000fde0000000000 */
[----:B------:R-:W-:-:S15]  /*11b0*/  NOP ;  /* 0x0000000000007918 */ /* 0x000fde0000000000 */
[----:B------:R-:W-:-:S15]  /*11c0*/  NOP ;  /* 0x0000000000007918 */ /* 0x000fde0000000000 */
[----:B------:R-:W-:-:S02]  /*11d0*/  NOP ;  /* 0x0000000000007918 */ /* 0x000fc40000000000 */
[----:B------:R0:W4:Y:S02]  /*11e0*/  DMUL R18, R18, R46 ;  /* 0x0000002e12127228 */ /* 0x0001240000000000 */
[----:B0-----:R-:W-:Y:S02]  /*11f0*/  IADD3 R46, P0, PT, R44, UR10, RZ ;  /* 0x0000000a2c2e7c10 */ /* 0x001fe4000ff1e0ff */
[----:B------:R-:W-:Y:S02]  /*1200*/  IADD3 R44, P1, PT, R42, UR12, RZ ;  /* 0x0000000c2a2c7c10 */ /* 0x000fe4000ff3e0ff */
[----:B------:R-:W-:Y:S02]  /*1210*/  IADD3.X R47, PT, PT, R43, UR11, RZ, P0, !PT ;  /* 0x0000000b2b2f7c10 */ /* 0x000fe400087fe4ff */
[----:B------:R-:W-:Y:S02]  /*1220*/  LEA R42, P0, R30, R42, 0x2 ;  /* 0x0000002a1e2a7211 */ /* 0x000fe400078010ff */
[----:B------:R-:W-:-:S02]  /*1230*/  IADD3.X R45, PT, PT, R31, UR13, RZ, P1, !PT ;  /* 0x0000000d1f2d7c10 */ /* 0x000fc40008ffe4ff */
[----:B------:R-:W-:Y:S02]  /*1240*/  IADD3.X R31, PT, PT, RZ, R31, RZ, P0, !PT ;  /* 0x0000001fff1f7210 */ /* 0x000fe400007fe4ff */
[----:B------:R-:W-:-:S04]  /*1250*/  ISETP.GE.U32.AND P0, PT, R42, UR16, PT ;  /* 0x000000102a007c0c */ /* 0x000fc8000bf06070 */
[----:B------:R-:W-:-:S15]  /*1260*/  ISETP.GE.U32.AND.EX P0, PT, R31, UR17, PT, P0 ;  /* 0x000000111f007c0c */ /* 0x000fde000bf06100 */
[----:B------:R-:W-:-:S15]  /*1270*/  NOP ;  /* 0x0000000000007918 */ /* 0x000fde0000000000 */
[----:B------:R-:W-:-:S15]  /*1280*/  NOP ;  /* 0x0000000000007918 */ /* 0x000fde0000000000 */
[----:B------:R-:W-:-:S01]  /*1290*/  NOP ;  /* 0x0000000000007918 */ /* 0x000fc20000000000 */
[----:B--2---:R-:W-:-:S15]  /*12a0*/  DMUL R12, R12, R28 ;  /* 0x0000001c0c0c7228 */ /* 0x004fde0000000000 */
[----:B------:R-:W-:-:S15]  /*12b0*/  NOP ;  /* 0x0000000000007918 */ /* 0x000fde0000000000 */
[----:B------:R-:W-:-:S15]  /*12c0*/  NOP ;  /* 0x0000000000007918 */ /* 0x000fde0000000000 */
[----:B------:R-:W-:-:S15]  /*12d0*/  NOP ;  /* 0x0000000000007918 */ /* 0x000fde0000000000 */
[----:B------:R-:W-:-:S04]  /*12e0*/  NOP ;  /* 0x0000000000007918 */ /* 0x000fc80000000000 */
[----:B-1----:R-:W-:-:S15]  /*12f0*/  DMUL R14, R14, R28 ;  /* 0x0000001c0e0e7228 */ /* 0x002fde0000000000 */
[----:B------:R-:W-:-:S15]  /*1300*/  NOP ;  /* 0x0000000000007918 */ /* 0x000fde0000000000 */
[----:B------:R-:W-:-:S15]  /*1310*/  NOP ;  /* 0x0000000000007918 */ /* 0x000fde0000000000 */
[----:B------:R-:W-:-:S15]  /*1320*/  NOP ;  /* 0x0000000000007918 */ /* 0x000fde0000000000 */
[----:B------:R-:W-:-:S04]  /*1330*/  NOP ;  /* 0x0000000000007918 */ /* 0x000fc80000000000 */
[----:B---3--:R-:W-:-:S15]  /*1340*/  DMUL R16, R16, R28 ;  /* 0x0000001c10107228 */ /* 0x008fde0000000000 */
[----:B------:R-:W-:-:S15]  /*1350*/  NOP ;  /* 0x0000000000007918 */ /* 0x000fde0000000000 */
[----:B------:R-:W-:-:S15]  /*1360*/  NOP ;  /* 0x0000000000007918 */ /* 0x000fde0000000000 */
[----:B------:R-:W-:-:S15]  /*1370*/  NOP ;  /* 0x0000000000007918 */ /* 0x000fde0000000000 */
[----:B------:R-:W-:-:S04]  /*1380*/  NOP ;  /* 0x0000000000007918 */ /* 0x000fc80000000000 */
[----:B----4-:R-:W0:Y:S02]  /*1390*/  DMUL R18, R18, R28 ;  /* 0x0000001c12127228 */ /* 0x010e240000000000 */
[----:B0-----:R0:W-:Y:S04]  /*13a0*/  STG.E.ENL2.256 desc[UR6][R46.64], R12, R16 ;  /* 0xf800000c2e10797f */ /* 0x0011e8000f121806 */
[----:B------:R0:W-:Y:S01]  /*13b0*/  STG.E desc[UR6][R44.64], R53 ;  /* 0x000000352c007986 */ /* 0x0001e2000c101906 */
[----:B------:R-:W-:Y:S06]  /*13c0*/  BAR.SYNC.DEFER_BLOCKING 0x0 ;  /* 0x0000000000007b1d */ /* 0x000fec0000010000 */
[----:B------:R-:W-:Y:S05]  /*13d0*/  @!P0 BRA `(.L_x_2923) ;  /* 0xfffffff000f88947 */ /* 0x000fea000383ffff */
[----:B------:R-:W-:Y:S05]  /*13e0*/  EXIT ;  /* 0x000000000000794d */ /* 0x000fea0003800000 */
        .weak           $__internal_37_$__cuda_sm20_dblrcp_rn_slowpath_v3
        .type           $__internal_37_$__cuda_sm20_dblrcp_rn_slowpath_v3,@function
        .size           $__internal_37_$__cuda_sm20_dblrcp_rn_slowpath_v3,(.L_x_14042 - $__internal_37_$__cuda_sm20_dblrcp_rn_slowpath_v3)
$__internal_37_$__cuda_sm20_dblrcp_rn_slowpath_v3:
        /* <DEDUP_REMOVED lines=59> */
.L_x_2926:
        /* <DEDUP_REMOVED lines=34> */
.L_x_2924:
[----:B------:R-:W0:Y:S01]  /*19c0*/  LDC R14, c[0x0][0x868] ;  /* 0x00021a00ff0e7b82 */ /* 0x000e220000000800 */
[----:B-1----:R-:W-:-:S07]  /*19d0*/  LOP3.LUT R15, R18, 0x80000, RZ, 0xfc, !PT ;  /* 0x00080000120f7812 */ /* 0x002fce00078efcff */
.L_x_2925:
[----:B------:R-:W-:-:S04]  /*19e0*/  IMAD.MOV.U32 R29, RZ, RZ, 0x0 ;  /* 0x00000000ff1d7424 */ /* 0x000fc800078e00ff */
[----:B0-----:R-:W-:Y:S05]  /*19f0*/  RET.REL.NODEC R28 `(_ZN2at6native43_GLOBAL__N__7cc8d1ed_10_Dropout_cu_0e96ed3824fused_dropout_kernel_vecIddmLi1ELi4EhEEvNS_4cuda6detail10TensorInfoIKT_T1_EENS5_IS6_S8_EENS5_IT4_S8_EES8_T0_NS_15PhiloxCudaStateE) ;  /* 0xffffffe41c807950 */ /* 0x001fea0003c3ffff */
.L_x_2927:
        /* <DEDUP_REMOVED lines=16> */
.L_x_14042:


//--------------------- .text._ZN2at6native43_GLOBAL__N__7cc8d1ed_10_Dropout_cu_0e96ed3824fused_dropout_kernel_vecIddmLi1ELi8EhEEvNS_4cuda6detail10TensorInfoIKT_T1_EENS5_IS6_S8_EENS5_IT4_S8_EES8_T0_NS_15PhiloxCudaStateE --------------------------
	.section	.text._ZN2at6native43_GLOBAL__N__7cc8d1ed_10_Dropout_cu_0e96ed3824fused_dropout_kernel_vecIddmLi1ELi8EhEEvNS_4cuda6detail10TensorInfoIKT_T1_EENS5_IS6_S8_EENS5_IT4_S8_EES8_T0_NS_15PhiloxCudaStateE,"ax",@progbits
	.align	128
.text._ZN2at6native43_GLOBAL__N__7cc8d1ed_10_Dropout_cu_0e96ed3824fused_dropout_kernel_vecIddmLi1ELi8EhEEvNS_4cuda6detail10TensorInfoIKT_T1_EENS5_IS6_S8_EENS5_IT4_S8_EES8_T0_NS_15PhiloxCudaStateE:
        .type           _ZN2at6native43_GLOBAL__N__7cc8d1ed_10_Dropout_cu_0e96ed3824fused_dropout_kernel_vecIddmLi1ELi8EhEEvNS_4cuda6detail10TensorInfoIKT_T1_EENS5_IS6_S8_EENS5_IT4_S8_EES8_T0_NS_15PhiloxCudaStateE,@function
        .size           _ZN2at6native43_GLOBAL__N__7cc8d1ed_10_Dropout_cu_0e96ed3824fused_dropout_kernel_vecIddmLi1ELi8EhEEvNS_4cuda6detail10TensorInfoIKT_T1_EENS5_IS6_S8_EENS5_IT4_S8_EES8_T0_NS_15PhiloxCudaStateE,(.L_x_14044 - _ZN2at6native43_GLOBAL__N__7cc8d1ed_10_Dropout_cu_0e96ed3824fused_dropout_kernel_vecIddmLi1ELi8EhEEvNS_4cuda6detail10TensorInfoIKT_T1_EENS5_IS6_S8_EENS5_IT4_S8_EES8_T0_NS_15PhiloxCudaStateE)
        .other          _ZN2at6native43_GLOBAL__N__7cc8d1ed_10_Dropout_cu_0e96ed3824fused_dropout_kernel_vecIddmLi1ELi8EhEEvNS_4cuda6detail10TensorInfoIKT_T1_EENS5_IS6_S8_EENS5_IT4_S8_EES8_T0_NS_15PhiloxCudaStateE,@"STO_CUDA_ENTRY STV_DEFAULT"
_ZN2at6native43_GLOBAL__N__7cc8d1ed_10_Dropout_cu_0e96ed3824fused_dropout_kernel_vecIddmLi1ELi8EhEEvNS_4cuda6detail10TensorInfoIKT_T1_EENS5_IS6_S8_EENS5_IT4_S8_EES8_T0_NS_15PhiloxCudaStateE:
        /* <DEDUP_REMOVED lines=11> */
[----:B------:R-:W0:Y:S01]  /*00b0*/  @UP0 LDCU UR14, c[0x0][0x880] ;  /* 0x00011000ff0e07ac */ /* 0x000e220008000800 */
[----:B------:R-:W-:-:S06]  /*00c0*/  IMAD.U32 R5, RZ, RZ, UR5 ;  /* 0x00000005ff057e24 */ /* 0x000fcc000f8e00ff */
[----:B--2---:R-:W2:Y:S01]  /*00d0*/  @P0 LDG.E.64 R4, desc[UR12][R4.64] ;  /* 0x0000000c04040981 */ /* 0x004ea2000c1e1b00 */
[----:B---3--:R-:W-:Y:S02]  /*00e0*/  IMAD.U32 R2, RZ, RZ, UR10 ;  /* 0x0000000aff027e24 */ /* 0x008fe4000f8e00ff */
[----:B------:R-:W-:-:S06]  /*00f0*/  IMAD.U32 R3, RZ, RZ, UR11 ;  /* 0x0000000bff037e24 */ /* 0x000fcc000f8e00ff */
[----:B------:R-:W3:Y:S01]  /*0100*/  @P0 LDG.E.64 R2, desc[UR12][R2.64] ;  /* 0x0000000c02020981 */ /* 0x000ee2000c1e1b00 */
[----:B------:R-:W1:Y:S01]  /*0110*/  LDCU UR6, c[0x0][0x360] ;  /* 0x00006c00ff0677ac */ /* 0x000e620008000800 */
[----:B------:R-:W4:Y:S01]  /*0120*/  S2UR UR7, SR_CTAID.X ;  /* 0x00000000000779c3 */ /* 0x000f220000002500 */
[----:B------:R-:W4:Y:S07]  /*0130*/  S2R R0, SR_TID.X ;  /* 0x0000000000007919 */ /* 0x000f2e0000002100 */
[----:B------:R-:W4:Y:S01]  /*0140*/  LDC R7, c[0x0][0x360] ;  /* 0x0000d800ff077b82 */ /* 0x000f220000000800 */
[----:B--2---:R-:W-:-:S02]  /*0150*/  @P0 R2UR UR4, R4 ;  /* 0x00000000040402ca */ /* 0x004fc400000e0000 */
[----:B------:R-:W-:Y:S02]  /*0160*/  @P0 R2UR UR5, R5 ;  /* 0x00000000050502ca */ /* 0x000fe400000e0000 */
[----:B---3--:R-:W-:Y:S02]  /*0170*/  @P0 R2UR UR11, R3 ;  /* 0x00000000030b02ca */ /* 0x008fe400000e0000 */
[----:B------:R-:W-:Y:S01]  /*0180*/  @P0 R2UR UR10, R2 ;  /* 0x00000000020a02ca */ /* 0x000fe200000e0000 */
[----:B----4-:R-:W-:-:S06]  /*0190*/  IMAD R2, R7, UR7, R0 ;  /* 0x0000000707027c24 */ /* 0x010fcc000f8e0200 */
[----:B0-----:R-:W-:Y:S01]  /*01a0*/  @UP0 UIADD3 UR8, UP1, UPT, UR4, UR14, URZ ;  /* 0x0000000e04080290 */ /* 0x001fe2000ff3e0ff */
[----:B------:R-:W-:-:S03]  /*01b0*/  IMAD.WIDE.U32 R4, R2, -0x326172a9, RZ ;  /* 0xcd9e8d5702047825 */ /* 0x000fc600078e00ff */
[----:B------:R-:W-:Y:S01]  /*01c0*/  @UP0 UIADD3.X UR9, UPT, UPT, URZ, UR5, URZ, UP1, !UPT ;  /* 0x00000005ff090290 */ /* 0x000fe20008ffe4ff */
[----:B------:R-:W-:-:S03]  /*01d0*/  IMAD.WIDE.U32 R26, R2, 0x8, RZ ;  /* 0x00000008021a7825 */ /* 0x000fc600078e00ff */
[----:B------:R-:W-:Y:S02]  /*01e0*/  USHF.R.U64 UR16, UR8, 0x2, UR9 ;  /* 0x0000000208107899 */ /* 0x000fe40008001209 */
[----:B------:R-:W-:Y:S02]  /*01f0*/  USHF.R.U32.HI UR7, URZ, 0x2, UR9 ;  /* 0x00000002ff077899 */ /* 0x000fe40008011609 */
[----:B------:R-:W-:Y:S02]  /*0200*/  UIMAD.WIDE.U32 UR14, UR16, -0x2daee0ad, URZ ;  /* 0xd2511f53100e78a5 */ /* 0x000fe4000f8e00ff */
[----:B------:R-:W-:Y:S02]  /*0210*/  UIADD3 UR20, UPT, UPT, UR10, -0x61c88647, URZ ;  /* 0x9e3779b90a147890 */ /* 0x000fe4000fffe0ff */
[----:B------:R-:W-:Y:S01]  /*0220*/  ULOP3.LUT UR4, UR15, UR11, URZ, 0x3c, !UPT ;  /* 0x0000000b0f047292 */ /* 0x000fe2000f8e3cff */
[----:B------:R-:W-:Y:S01]  /*0230*/  MOV R3, UR7 ;  /* 0x0000000700037c02 */ /* 0x000fe20008000f00 */
[----:B------:R-:W-:Y:S01]  /*0240*/  UIADD3 UR21, UPT, UPT, UR11, -0x4498517b, URZ ;  /* 0xbb67ae850b157890 */ /* 0x000fe2000fffe0ff */
[----:B------:R-:W-:Y:S01]  /*0250*/  IMAD.U32 R8, RZ, RZ, UR14 ;  /* 0x0000000eff087e24 */ /* 0x000fe2000f8e00ff */
[----:B------:R-:W-:Y:S01]  /*0260*/  UIMAD.WIDE.U32 UR4, UR4, -0x326172a9, URZ ;  /* 0xcd9e8d57040478a5 */ /* 0x000fe2000f8e00ff */
[----:B------:R-:W-:Y:S01]  /*0270*/  LOP3.LUT R5, R3, UR10, R5, 0x96, !PT ;  /* 0x0000000a03057c12 */ /* 0x000fe2000f8e9605 */
[----:B------:R-:W-:Y:S01]  /*0280*/  UIADD3 UR23, UPT, UPT, UR11, 0x76cf5d0a, URZ ;  /* 0x76cf5d0a0b177890 */ /* 0x000fe2000fffe0ff */
[----:B------:R-:W-:Y:S01]  /*0290*/  IMAD.U32 R9, RZ, RZ, UR15 ;  /* 0x0000000fff097e24 */ /* 0x000fe2000f8e00ff */
[----:B------:R-:W-:-:S02]  /*02a0*/  UIADD3 UR22, UPT, UPT, UR10, 0x3c6ef372, URZ ;  /* 0x3c6ef3720a167890 */ /* 0x000fc4000fffe0ff */
[----:B------:R-:W-:Y:S01]  /*02b0*/  IMAD.U32 R11, RZ, RZ, UR5 ;  /* 0x00000005ff0b7e24 */ /* 0x000fe2000f8e00ff */
[----:B------:R-:W-:Y:S01]  /*02c0*/  UIADD3 UR24, UPT, UPT, UR10, -0x255992d5, URZ ;  /* 0xdaa66d2b0a187890 */ /* 0x000fe2000fffe0ff */
[----:B------:R-:W-:Y:S01]  /*02d0*/  IMAD.U32 R10, RZ, RZ, UR4 ;  /* 0x00000004ff0a7e24 */ /* 0x000fe2000f8e00ff */
[----:B------:R-:W-:Y:S02]  /*02e0*/  UIADD3 UR25, UPT, UPT, UR11, 0x32370b8f, URZ ;  /* 0x32370b8f0b197890 */ /* 0x000fe4000fffe0ff */
[----:B------:R-:W-:Y:S01]  /*02f0*/  LOP3.LUT R6, R4, UR20, R11, 0x96, !PT ;  /* 0x0000001404067c12 */ /* 0x000fe2000f8e960b */
[----:B------:R-:W-:Y:S01]  /*0300*/  IMAD.WIDE.U32 R4, R5, -0x2daee0ad, RZ ;  /* 0xd2511f5305047825 */ /* 0x000fe200078e00ff */
[----:B------:R-:W-:Y:S02]  /*0310*/  UIADD3 UR27, UPT, UPT, UR11, -0x126145ec, URZ ;  /* 0xed9eba140b1b7890 */ /* 0x000fe4000fffe0ff */
[----:B------:R-:W-:Y:S01]  /*0320*/  UIADD3 UR26, UPT, UPT, UR10, 0x78dde6e4, URZ ;  /* 0x78dde6e40a1a7890 */ /* 0x000fe2000fffe0ff */
[----:B------:R-:W-:Y:S01]  /*0330*/  IMAD.WIDE.U32 R6, R6, -0x2daee0ad, RZ ;  /* 0xd2511f5306067825 */ /* 0x000fe200078e00ff */
[----:B------:R-:W-:Y:S01]  /*0340*/  LOP3.LUT R5, R8, UR21, R5, 0x96, !PT ;  /* 0x0000001508057c12 */ /* 0x000fe2000f8e9605 */
[----:B------:R-:W-:-:S02]  /*0350*/  UIADD3 UR28, UPT, UPT, UR10, 0x1715609d, URZ ;  /* 0x1715609d0a1c7890 */ /* 0x000fc4000fffe0ff */
[----:B------:R-:W-:Y:S01]  /*0360*/  UIADD3 UR29, UPT, UPT, UR11, -0x56f99767, URZ ;  /* 0xa90668990b1d7890 */ /* 0x000fe2000fffe0ff */
[----:B------:R-:W-:Y:S01]  /*0370*/  LOP3.LUT R8, R4, UR23, R7, 0x96, !PT ;  /* 0x0000001704087c12 */ /* 0x000fe2000f8e9607 */
[----:B------:R-:W-:Y:S01]  /*0380*/  IMAD.WIDE.U32 R4, R5, -0x326172a9, RZ ;  /* 0xcd9e8d5705047825 */ /* 0x000fe200078e00ff */
[----:B------:R-:W0:Y:S03]  /*0390*/  LDCU.64 UR4, c[0x0][0x860] ;  /* 0x00010c00ff0477ac */ /* 0x000e260008000a00 */
[----:B------:R-:W-:Y:S01]  /*03a0*/  IMAD.WIDE.U32 R8, R8, -0x326172a9, RZ ;  /* 0xcd9e8d5708087825 */ /* 0x000fe200078e00ff */
[----:B------:R-:W-:Y:S01]  /*03b0*/  LOP3.LUT R5, R10, UR22, R5, 0x96, !PT ;  /* 0x000000160a057c12 */ /* 0x000fe2000f8e9605 */
[----:B------:R-:W-:Y:S02]  /*03c0*/  UIADD3 UR31, UPT, UPT, UR11, 0x646e171e, URZ ;  /* 0x646e171e0b1f7890 */ /* 0x000fe4000fffe0ff */
[----:B------:R-:W-:Y:S01]  /*03d0*/  UIADD3 UR30, UPT, UPT, UR10, -0x4ab325aa, URZ ;  /* 0xb54cda560a1e7890 */ /* 0x000fe2000fffe0ff */
[----:B------:R-:W-:Y:S01]  /*03e0*/  LOP3.LUT R10, R4, UR24, R9, 0x96, !PT ;  /* 0x00000018040a7c12 */ /* 0x000fe2000f8e9609 */
[----:B------:R-:W-:Y:S01]  /*03f0*/  IMAD.WIDE.U32 R4, R5, -0x2daee0ad, RZ ;  /* 0xd2511f5305047825 */ /* 0x000fe200078e00ff */
[----:B------:R-:W-:-:S02]  /*0400*/  UIADD3 UR32, UPT, UPT, UR10, 0x5384540f, URZ ;  /* 0x5384540f0a207890 */ /* 0x000fc4000fffe0ff */
[----:B------:R-:W-:Y:S01]  /*0410*/  UIADD3 UR33, UPT, UPT, UR11, 0x1fd5c5a3, URZ ;  /* 0x1fd5c5a30b217890 */ /* 0x000fe2000fffe0ff */
[----:B------:R-:W-:Y:S01]  /*0420*/  IMAD.WIDE.U32 R10, R10, -0x2daee0ad, RZ ;  /* 0xd2511f530a0a7825 */ /* 0x000fe200078e00ff */
[----:B------:R-:W-:Y:S01]  /*0430*/  LOP3.LUT R5, R6, UR25, R5, 0x96, !PT ;  /* 0x0000001906057c12 */ /* 0x000fe2000f8e9605 */
[----:B------:R-:W-:Y:S02]  /*0440*/  UIADD3 UR35, UPT, UPT, UR11, -0x24c28bd8, URZ ;  /* 0xdb3d74280b237890 */ /* 0x000fe4000fffe0ff */
[----:B------:R-:W-:Y:S01]  /*0450*/  UIADD3 UR34, UPT, UPT, UR10, -0xe443238, URZ ;  /* 0xf1bbcdc80a227890 */ /* 0x000fe2000fffe0ff */
[----:B------:R-:W-:Y:S01]  /*0460*/  LOP3.LUT R6, R4, UR27, R11, 0x96, !PT ;  /* 0x0000001b04067c12 */ /* 0x000fe2000f8e960b */
[----:B------:R-:W-:Y:S01]  /*0470*/  IMAD.WIDE.U32 R4, R5, -0x326172a9, RZ ;  /* 0xcd9e8d5705047825 */ /* 0x000fe200078e00ff */
[----:B0-----:R-:W-:Y:S01]  /*0480*/  ISETP.GE.U32.AND P0, PT, R26, UR4, PT ;  /* 0x000000041a007c0c */ /* 0x001fe2000bf06070 */
[----:B------:R-:W-:Y:S02]  /*0490*/  UIADD3 UR36, UPT, UPT, UR10, -0x700cb87f, URZ ;  /* 0x8ff347810a247890 */ /* 0x000fe4000fffe0ff */
[----:B------:R-:W-:Y:S01]  /*04a0*/  IMAD.WIDE.U32 R6, R6, -0x326172a9, RZ ;  /* 0xcd9e8d5706067825 */ /* 0x000fe200078e00ff */
[----:B------:R-:W-:-:S02]  /*04b0*/  LOP3.LUT R5, R8, UR26, R5, 0x96, !PT ;  /* 0x0000001a08057c12 */ /* 0x000fc4000f8e9605 */
        /* <DEDUP_REMOVED lines=18> */
[----:B-1----:R-:W-:Y:S06]  /*05e0*/  @P0 EXIT ;  /* 0x000000000000094d */ /* 0x002fec0003800000 */
[----:B------:R-:W0:Y:S01]  /*05f0*/  LDC R11, c[0x0][0x86c] ;  /* 0x00021b00ff0b7b82 */ /* 0x000e220000000800 */
[----:B------:R-:W-:Y:S01]  /*0600*/  IMAD.HI.U32 R25, R10, -0x2daee0ad, RZ ;  /* 0xd2511f530a197827 */ /* 0x000fe200078e00ff */
[----:B------:R-:W-:Y:S02]  /*0610*/  ULOP3.LUT UR8, UR8, 0x3, URZ, 0xc0, !UPT ;  /* 0x0000000308087892 */ /* 0x000fe4000f8ec0ff */
[----:B------:R-:W-:Y:S01]  /*0620*/  UIADD3 UR37, UPT, UPT, UR11, -0x695add53, URZ ;  /* 0x96a522ad0b257890 */ /* 0x000fe2000fffe0ff */
[----:B------:R-:W-:Y:S01]  /*0630*/  IMAD.MOV.U32 R3, RZ, RZ, R27 ;  /* 0x000000ffff037224 */ /* 0x000fe200078e001b */
[----:B------:R-:W-:Y:S02]  /*0640*/  LOP3.LUT R25, R12, R25, RZ, 0x3c, !PT ;  /* 0x000000190c197212 */ /* 0x000fe400078e3cff */
[----:B------:R-:W1:Y:S01]  /*0650*/  LDC.64 R8, c[0x0][0x868] ;  /* 0x00021a00ff087b82 */ /* 0x000e620000000a00 */
[----:B0-----:R-:W1:Y:S01]  /*0660*/  MUFU.RCP64H R5, R11 ;  /* 0x0000000b00057308 */ /* 0x001e620000001800 */
[----:B------:R-:W-:-:S04]  /*0670*/  IADD3 R4, PT, PT, R11, 0x300402, RZ ;  /* 0x003004020b047810 */ /* 0x000fc80007ffe0ff */
[----:B------:R-:W-:Y:S02]  /*0680*/  FSETP.GEU.AND P0, PT, |R4|, 5.8789094863358348022e-39, PT ;  /* 0x004004020400780b */ /* 0x000fe40003f0e200 */
[----:B-1----:R-:W0:-:S15]  /*0690*/  DFMA R6, R4, -R8, 1 ;  /* 0x3ff000000406742b */ /* 0x002e1e0000000808 */
        /* <DEDUP_REMOVED lines=10> */
[----:B0-----:R-:W-:Y:S02]  /*0740*/  IMAD.MOV.U32 R4, RZ, RZ, R10 ;  /* 0x000000ffff047224 */ /* 0x001fe400078e000a */
[----:B------:R-:W-:-:S15]  /*0750*/  IMAD.MOV.U32 R5, RZ, RZ, R0 ;  /* 0x000000ffff057224 */ /* 0x000fde00078e0000 */
[----:B------:R-:W-:-:S15]  /*0760*/  NOP ;  /* 0x0000000000007918 */ /* 0x000fde0000000000 */
[----:B------:R-:W-:-:S15]  /*0770*/  NOP ;  /* 0x0000000000007918 */ /* 0x000fde0000000000 */
[----:B------:R-:W-:-:S15]  /*0780*/  NOP ;  /* 0x0000000000007918 */ /* 0x000fde0000000000 */
[----:B-1----:R-:W0:-:S15]  /*0790*/  DFMA R8, R6, -R8, 1 ;  /* 0x3ff000000608742b */ /* 0x002e1e0000000808 */
[----:B------:R-:W-:-:S15]  /*07a0*/  NOP ;  /* 0x0000000000007918 */ /* 0x000fde0000000000 */
[----:B------:R-:W-:-:S15]  /*07b0*/  NOP ;  /* 0x0000000000007918 */ /* 0x000fde0000000000 */
[----:B------:R-:W-:-:S15]  /*07c0*/  NOP ;  /* 0x0000000000007918 */ /* 0x000fde0000000000 */
[----:B------:R-:W-:-:S04]  /*07d0*/  NOP ;  /* 0x0000000000007918 */ /* 0x000fc80000000000 */
[----:B0-----:R-:W0:Y:S02]  /*07e0*/  DFMA R8, R6, R8, R6 ;  /* 0x000000080608722b */ /* 0x001e240000000006 */
[----:B0-----:R-:W-:Y:S01]  /*07f0*/  R2UR UR4, R8 ;  /* 0x00000000080472ca */ /* 0x001fe200000e0000 */
[----:B------:R-:W-:Y:S01]  /*0800*/  IMAD.U32 R6, RZ, RZ, UR16 ;  /* 0x00000010ff067e24 */ /* 0x000fe2000f8e00ff */
[----:B------:R-:W-:Y:S02]  /*0810*/  R2UR UR5, R9 ;  /* 0x00000000090572ca */ /* 0x000fe400000e0000 */
[----:B------:R-:W-:Y:S01]  /*0820*/  MOV R7, UR7 ;  /* 0x0000000700077c02 */ /* 0x000fe20008000f00 */
[----:B------:R-:W-:-:S12]  /*0830*/  @P0 BRA `(.L_x_2928) ;  /* 0x0000000000100947 */ /* 0x000fd80003800000 */
[----:B------:R-:W-:-:S05]  /*0840*/  LOP3.LUT R0, R11, 0x7fffffff, RZ, 0xc0, !PT ;  /* 0x7fffffff0b007812 */ /* 0x000fca00078ec0ff */
[----:B------:R-:W-:Y:S01]  /*0850*/  VIADD R10, R0, 0xfff00000 ;  /* 0xfff00000000a7836 */ /* 0x000fe20000000000 */
[----:B------:R-:W-:-:S07]  /*0860*/  MOV R0, 0x880 ;  /* 0x0000088000007802 */ /* 0x000fce0000000f00 */
[----:B------:R-:W-:Y:S05]  /*0870*/  CALL.REL.NOINC `($__internal_38_$__cuda_sm20_dblrcp_rn_slowpath_v3) ;  /* 0x0000001800147944 */ /* 0x000fea0003c00000 */
.L_x_2928:
[----:B------:R-:W0:Y:S01]  /*0880*/  LDCU UR7, c[0x0][0x370] ;  /* 0x00006e00ff0777ac */ /* 0x000e220008000800 */
[----:B------:R-:W-:Y:S01]  /*0890*/  IMAD R24, R24, -0x326172a9, RZ ;  /* 0xcd9e8d5718187824 */ /* 0x000fe200078e02ff */
[----:B------:R-:W-:Y:S01]  /*08a0*/  LOP3.LUT R25, R25, UR37, RZ, 0x3c, !PT ;  /* 0x0000002519197c12 */ /* 0x000fe2000f8e3cff */
[----:B------:R-:W-:Y:S01]  /*08b0*/  IMAD.MOV.U32 R0, RZ, RZ, RZ ;  /* 0x000000ffff007224 */ /* 0x000fe200078e00ff */
[----:B------:R-:W1:Y:S01]  /*08c0*/  LDCU.64 UR38, c[0x0][0x868] ;  /* 0x00010d00ff2677ac */ /* 0x000e620008000a00 */
[----:B------:R-:W2:Y:S01]  /*08d0*/  LDCU.64 UR40, c[0x0][0x860] ;  /* 0x00010c00ff2877ac */ /* 0x000ea20008000a00 */
[----:B------:R-:W3:Y:S01]  /*08e0*/  LDCU.64 UR18, c[0x0][0x6c0] ;  /* 0x0000d800ff1277ac */ /* 0x000ee20008000a00 */
[----:B------:R-:W4:Y:S01]  /*08f0*/  LDCU.64 UR16, c[0x0][0x520] ;  /* 0x0000a400ff1077ac */ /* 0x000f220008000a00 */
[----:B------:R-:W1:Y:S01]  /*0900*/  LDCU.64 UR14, c[0x0][0x380] ;  /* 0x00007000ff0e77ac */ /* 0x000e620008000a00 */
[----:B0-----:R-:W-:-:S12]  /*0910*/  UIMAD UR6, UR6, UR7, URZ ;  /* 0x00000007060672a4 */ /* 0x001fd8000f8e02ff */
.L_x_2937:
        /* <DEDUP_REMOVED lines=11> */
[----:B------:R-:W-:-:S04]  /*09d0*/  @P1 IMAD.MOV R8, RZ, RZ, R0 ;  /* 0x000000ffff081224 */ /* 0x000fc800078e0200 */
[----:B------:R-:W-:-:S07]  /*09e0*/  @!P0 IMAD.MOV.U32 R0, RZ, RZ, R8 ;  /* 0x000000ffff008224 */ /* 0x000fce00078e0008 */
.L_x_2930:
[----:B-1234-:R-:W-:Y:S05]  /*09f0*/  BSYNC.RECONVERGENT B0 ;  /* 0x0000000000007941 */ /* 0x01efea0003800200 */
.L_x_2929:
        /* <DEDUP_REMOVED lines=10> */
[----:B------:R-:W-:-:S04]  /*0aa0*/  LOP3.LUT R16, R12, UR21, R11, 0x96, !PT ;  /* 0x000000150c107c12 */ /* 0x000fc8000f8e960b */
[----:B------:R-:W-:Y:S01]  /*0ab0*/  LOP3.LUT R15, R10, UR23, R9, 0x96, !PT ;  /* 0x000000170a0f7c12 */ /* 0x000fe2000f8e9609 */
        /* <DEDUP_REMOVED lines=27> */
[----:B------:R-:W-:Y:S02]  /*0c70*/  IMAD.U32 R8, RZ, RZ, UR11 ;  /* 0x0000000bff087e24 */ /* 0x000fe4000f8e00ff */
[----:B------:R-:W-:Y:S01]  /*0c80*/  IMAD.WIDE.U32 R34, R34, -0x326172a9, RZ ;  /* 0xcd9e8d5722227825 */ /* 0x000fe200078e00ff */
[----:B------:R-:W-:-:S03]  /*0c90*/  ISETP.GT.AND P0, PT, R11, 0x1, PT ;  /* 0x000000010b00780c */ /* 0x000fc60003f04270 */
[----:B------:R-:W-:Y:S01]  /*0ca0*/  IMAD.HI.U32 R33, R9, -0x2daee0ad, RZ ;  /* 0xd2511f5309217827 */ /* 0x000fe200078e00ff */
[----:B------:R-:W-:-:S03]  /*0cb0*/  LOP3.LUT R35, R16, UR36, R35, 0x96, !PT ;  /* 0x0000002410237c12 */ /* 0x000fc6000f8e9623 */
[----:B------:R-:W-:-:S05]  /*0cc0*/  VIADD R8, R8, 0x96a522ad ;  /* 0x96a522ad08087836 */ /* 0x000fca0000000000 */
[----:B------:R-:W-:Y:S01]  /*0cd0*/  LOP3.LUT R33, R8, R10, R33, 0x96, !PT ;  /* 0x0000000a08217212 */ /* 0x000fe200078e9621 */
[----:B------:R-:W-:Y:S06]  /*0ce0*/  @P0 BRA `(.L_x_2931) ;  /* 0x0000000000240947 */ /* 0x000fec0003800000 */
[----:B------:R-:W-:Y:S01]  /*0cf0*/  UISETP.NE.AND UP0, UPT, UR8, URZ, UPT ;  /* 0x000000ff0800728c */ /* 0x000fe2000bf05270 */
[----:B------:R-:W-:Y:S01]  /*0d00*/  IMAD.MOV.U32 R10, RZ, RZ, R25 ;  /* 0x000000ffff0a7224 */ /* 0x000fe200078e0019 */
[----:B------:R-:W-:-:S07]  /*0d10*/  MOV R11, R4 ;  /* 0x00000004000b7202 */ /* 0x000fce0000000f00 */
[----:B------:R-:W-:Y:S05]  /*0d20*/  BRA.U !UP0, `(.L_x_2932) ;  /* 0x00000001083c7547 */ /* 0x000fea000b800000 */
[----:B------:R-:W-:Y:S02]  /*0d30*/  IMAD.MOV.U32 R5, RZ, RZ, R24 ;  /* 0x000000ffff057224 */ /* 0x000fe400078e0018 */
[----:B------:R-:W-:Y:S02]  /*0d40*/  IMAD.MOV.U32 R10, RZ, RZ, R4 ;  /* 0x000000ffff0a7224 */ /* 0x000fe400078e0004 */
[----:B------:R-:W-:Y:S02]  /*0d50*/  IMAD.MOV.U32 R11, RZ, RZ, R35 ;  /* 0x000000ffff0b7224 */ /* 0x000fe400078e0023 */
[----:B------:R-:W-:Y:S01]  /*0d60*/  IMAD.MOV.U32 R24, RZ, RZ, R25 ;  /* 0x000000ffff187224 */ /* 0x000fe200078e0019 */
[----:B------:R-:W-:Y:S06]  /*0d70*/  BRA `(.L_x_2932) ;  /* 0x0000000000287947 */ /* 0x000fec0003800000 */
.L_x_2931:
[----:B------:R-:W-:Y:S01]  /*0d80*/  UISETP.NE.AND UP0, UPT, UR8, 0x3, UPT ;  /* 0x000000030800788c */ /* 0x000fe2000bf05270 */
[----:B------:R-:W-:Y:S01]  /*0d90*/  MOV R5, R4 ;  /* 0x0000000400057202 */ /* 0x000fe20000000f00 */
[----:B------:R-:W-:Y:S02]  /*0da0*/  IMAD.MOV.U32 R24, RZ, RZ, R35 ;  /* 0x000000ffff187224 */ /* 0x000fe400078e0023 */
[----:B------:R-:W-:Y:S02]  /*0db0*/  IMAD.MOV.U32 R10, RZ, RZ, R34 ;  /* 0x000000ffff0a7224 */ /* 0x000fe400078e0022 */
[----:B------:R-:W-:Y:S01]  /*0dc0*/  PLOP3.LUT P1, PT, PT, PT, UP0, 0x80, 0x8 ;  /* 0x000000000008781c */ /* 0x000fe20003f2f008 */
[----:B------:R-:W-:-:S12]  /*0dd0*/  IMAD.MOV.U32 R11, RZ, RZ, R33 ;  /* 0x000000ffff0b7224 */ /* 0x000fd800078e0021 */
[----:B------:R-:W-:Y:S01]  /*0de0*/  @P1 IMAD.MOV.U32 R5, RZ, RZ, R25 ;  /* 0x000000ffff051224 */ /* 0x000fe200078e0019 */
[----:B------:R-:W-:Y:S01]  /*0df0*/  @P1 MOV R24, R4 ;  /* 0x0000000400181202 */ /* 0x000fe20000000f00 */
[----:B------:R-:W-:Y:S02]  /*0e00*/  @P1 IMAD.MOV.U32 R10, RZ, RZ, R35 ;  /* 0x000000ffff0a1224 */ /* 0x000fe400078e0023 */
[----:B------:R-:W-:-:S07]  /*0e10*/  @P1 IMAD.MOV.U32 R11, RZ, RZ, R34 ;  /* 0x000000ffff0b1224 */ /* 0x000fce00078e0022 */
.L_x_2932:
[----:B------:R-:W-:Y:S01]  /*0e20*/  VIADD R6, R6, 0x2 ;  /* 0x0000000206067836 */ /* 0x000fe20000000000 */
[----:B------:R-:W-:Y:S03]  /*0e30*/  BSSY.RECONVERGENT B0, `(.L_x_2933) ;  /* 0x000000c000007945 */ /* 0x000fe60003800200 */
[C---:B------:R-:W-:Y:S01]  /*0e40*/  IMAD.HI.U32 R13, R6.reuse, -0x2daee0ad, RZ ;  /* 0xd2511f53060d7827 */ /* 0x040fe200078e00ff */
[----:B------:R-:W-:-:S13]  /*0e50*/  ISETP.NE.AND P1, PT, R6, RZ, PT ;  /* 0x000000ff0600720c */ /* 0x000fda0003f25270 */
        /* <DEDUP_REMOVED lines=9> */
.L_x_2934:
[----:B------:R-:W-:Y:S05]  /*0ef0*/  BSYNC.RECONVERGENT B0 ;  /* 0x0000000000007941 */ /* 0x000fea0003800200 */
.L_x_2933:
[----:B------:R-:W-:Y:S01]  /*0f00*/  IMAD.WIDE.U32 R18, R2, -0x326172a9, RZ ;  /* 0xcd9e8d5702127825 */ /* 0x000fe200078e00ff */
[----:B------:R-:W-:Y:S02]  /*0f10*/  LOP3.LUT R13, R0, UR11, R13, 0x96, !PT ;  /* 0x0000000b000d7c12 */ /* 0x000fe4000f8e960d */
[----:B------:R-:W-:Y:S01]  /*0f20*/  I2FP.F32.U32 R38, R11 ;  /* 0x0000000b00267245 */ /* 0x000fe20000201000 */
[----:B------:R-:W-:Y:S01]  /*0f30*/  IMAD.MOV.U32 R29, RZ, RZ, 0x2f800000 ;  /* 0x2f800000ff1d7424 */ /* 0x000fe200078e00ff */
[----:B------:R-:W-:Y:S01]  /*0f40*/  LOP3.LUT R16, R7, UR10, R19, 0x96, !PT ;  /* 0x0000000a07107c12 */ /* 0x000fe2000f8e9613 */
[----:B------:R-:W-:Y:S01]  /*0f50*/  IMAD.WIDE.U32 R14, R13, -0x326172a9, RZ ;  /* 0xcd9e8d570d0e7825 */ /* 0x000fe200078e00ff */
[----:B------:R-:W-:-:S03]  /*0f60*/  IADD3 R13, PT, PT, R12, -0x2daee0ad, RZ ;  /* 0xd2511f530c0d7810 */ /* 0x000fc60007ffe0ff */
[----:B------:R-:W-:Y:S01]  /*0f70*/  FFMA.FTZ R38, R38, R29, 1.1641532182693481445e-10 ;  /* 0x2f00000026267423 */ /* 0x000fe2000001001d */
[----:B------:R-:W-:Y:S01]  /*0f80*/  IMAD.WIDE.U32 R16, R16, -0x2daee0ad, RZ ;  /* 0xd2511f5310107825 */ /* 0x000fe200078e00ff */
[----:B------:R-:W-:-:S03]  /*0f90*/  LOP3.LUT R12, R18, UR20, R15, 0x96, !PT ;  /* 0x00000014120c7c12 */ /* 0x000fc6000f8e960f */
        /* <DEDUP_REMOVED lines=36> */
[----:B------:R-:W-:-:S03]  /*11e0*/  LOP3.LUT R5, R14, UR36, R17, 0x96, !PT ;  /* 0x000000240e057c12 */ /* 0x000fc6000f8e9611 */
[----:B------:R-:W-:Y:S01]  /*11f0*/  IMAD.MOV.U32 R24, RZ, RZ, R16 ;  /* 0x000000ffff187224 */ /* 0x000fe200078e0010 */
[----:B------:R-:W-:Y:S02]  /*1200*/  LOP3.LUT R25, R8, R12, R25, 0x96, !PT ;  /* 0x0000000c08197212 */ /* 0x000fe400078e9619 */
[----:B------:R-:W-:-:S05]  /*1210*/  I2FP.F32.U32 R8, R10 ;  /* 0x0000000a00087245 */ /* 0x000fca0000201000 */
[----:B------:R-:W-:Y:S01]  /*1220*/  FFMA.FTZ R39, R8, R29, 1.1641532182693481445e-10 ;  /* 0x2f00000008277423 */ /* 0x000fe2000001001d */
[----:B------:R-:W-:Y:S06]  /*1230*/  @P0 BRA `(.L_x_2935) ;  /* 0x0000000000200947 */ /* 0x000fec0003800000 */
[----:B------:R-:W-:Y:S01]  /*1240*/  UISETP.NE.AND UP0, UPT, UR8, URZ, UPT ;  /* 0x000000ff0800728c */ /* 0x000fe2000bf05270 */
[----:B------:R-:W-:-:S08]  /*1250*/  IMAD.MOV.U32 R32, RZ, RZ, R9 ;  /* 0x000000ffff207224 */ /* 0x000fd000078e0009 */
[----:B------:R-:W-:Y:S05]  /*1260*/  BRA.U !UP0, `(.L_x_2936) ;  /* 0x00000001083c7547 */ /* 0x000fea000b800000 */
[----:B------:R-:W-:Y:S01]  /*1270*/  IMAD.MOV.U32 R35, RZ, RZ, R34 ;  /* 0x000000ffff237224 */ /* 0x000fe200078e0022 */
[----:B------:R-:W-:Y:S01]  /*1280*/  MOV R32, R5 ;  /* 0x0000000500207202 */ /* 0x000fe20000000f00 */
[----:B------:R-:W-:Y:S02]  /*1290*/  IMAD.MOV.U32 R34, RZ, RZ, R33 ;  /* 0x000000ffff227224 */ /* 0x000fe400078e0021 */
[----:B------:R-:W-:Y:S01]  /*12a0*/  IMAD.MOV.U32 R33, RZ, RZ, R9 ;  /* 0x000000ffff217224 */ /* 0x000fe200078e0009 */
[----:B------:R-:W-:Y:S06]  /*12b0*/  BRA `(.L_x_2936) ;  /* 0x0000000000287947 */ /* 0x000fec0003800000 */
.L_x_2935:
        /* <DEDUP_REMOVED lines=10> */
.L_x_2936:
[C---:B------:R-:W-:Y:S01]  /*1360*/  IMAD.SHL.U32 R28, R26.reuse, 0x8, RZ ;  /* 0x000000081a1c7824 */ /* 0x040fe200078e00ff */
[----:B------:R-:W-:-:S04]  /*1370*/  SHF.L.U64.HI R27, R26, 0x3, R3 ;  /* 0x000000031a1b7819 */ /* 0x000fc80000010203 */
[----:B------:R-:W-:-:S04]  /*1380*/  IADD3 R36, P0, PT, R28, UR14, RZ ;  /* 0x0000000e1c247c10 */ /* 0x000fc8000ff1e0ff */
[----:B------:R-:W-:-:S05]  /*1390*/  IADD3.X R37, PT, PT, R27, UR15, RZ, P0, !PT ;  /* 0x0000000f1b257c10 */ /* 0x000fca00087fe4ff */
[----:B------:R-:W2:Y:S04]  /*13a0*/  LDG.E.ENL2.256 R12, R8, desc[UR12][R36.64] ;  /* 0xfe00000c2408797e */ /* 0x000ea8000812190c */
[----:B------:R0:W3:Y:S01]  /*13b0*/  LDG.E.ENL2.256 R20, R16, desc[UR12][R36.64+0x20] ;  /* 0xfe00010c2410797e */ /* 0x0000e20008121914 */
[----:B------:R-:W-:Y:S01]  /*13c0*/  FMUL.FTZ R40, R40, 1 ;  /* 0x3f80000028287820 */ /* 0x000fe20000410000 */
[----:B------:R-:W-:Y:S01]  /*13d0*/  FMUL.FTZ R41, R41, 1 ;  /* 0x3f80000029297820 */ /* 0x000fe20000410000 */
[----:B------:R-:W-:Y:S01]  /*13e0*/  FMUL.FTZ R39, R39, 1 ;  /* 0x3f80000027277820 */ /* 0x000fe20000410000 */
[----:B------:R-:W-:Y:S01]  /*13f0*/  FMUL.FTZ R38, R38, 1 ;  /* 0x3f80000026267820 */ /* 0x000fe20000410000 */
[----:B------:R-:W1:Y:S01]  /*1400*/  F2F.F64.F32 R30, R40 ;  /* 0x00000028001e7310 */ /* 0x000e620000201800 */
[----:B------:R-:W-:-:S15]  /*1410*/  WARPSYNC.ALL ;  /* 0x0000000000007948 */ /* 0x000fde0003800000 */
[----:B------:R-:W-:-:S15]  /*1420*/  NOP ;  /* 0x0000000000007918 */ /* 0x000fde0000000000 */
[----:B------:R-:W-:-:S15]  /*1430*/  NOP ;  /* 0x0000000000007918 */ /* 0x000fde0000000000 */
[----:B------:R-:W-:-:S15]  /*1440*/  NOP ;  /* 0x0000000000007918 */ /* 0x000fde0000000000 */
[----:B------:R-:W-:-:S03]  /*1450*/  NOP ;  /* 0x0000000000007918 */ /* 0x000fc60000000000 */
[----:B-1----:R1:W-:-:S15]  /*1460*/  DSETP.GEU.AND P6, PT, R30, UR38, PT ;  /* 0x000000261e007e2a */ /* 0x0023de000bfce000 */
[----:B------:R-:W-:-:S15]  /*1470*/  NOP ;  /* 0x0000000000007918 */ /* 0x000fde0000000000 */
[----:B------:R-:W-:-:S15]  /*1480*/  NOP ;  /* 0x0000000000007918 */ /* 0x000fde0000000000 */
[----:B------:R-:W-:-:S15]  /*1490*/  NOP ;  /* 0x0000000000007918 */ /* 0x000fde0000000000 */
[----:B------:R-:W-:-:S04]  /*14a0*/  NOP ;  /* 0x0000000000007918 */ /* 0x000fc80000000000 */
[----:B-1----:R-:W1:-:S15]  /*14b0*/  F2F.F64.F32 R30, R41 ;  /* 0x00000029001e7310 */ /* 0x002e5e0000201800 */
[----:B------:R-:W-:-:S15]  /*14c0*/  NOP ;  /* 0x0000000000007918 */ /* 0x000fde0000000000 */
[----:B------:R-:W-:-:S15]  /*14d0*/  NOP ;  /* 0x0000000000007918 */ /* 0x000fde0000000000 */
[----:B------:R-:W-:-:S15]  /*14e0*/  NOP ;  /* 0x0000000000007918 */ /* 0x000fde0000000000 */
[----:B------:R-:W-:-:S04]  /*14f0*/  NOP ;  /* 0x0000000000007918 */ /* 0x000fc80000000000 */
        /* <DEDUP_REMOVED lines=20> */
[----:B-1----:R1:W-:Y:S02]  /*1640*/  DSETP.GEU.AND P3, PT, R30, UR38, PT ;  /* 0x000000261e007e2a */ /* 0x0023e4000bf6e000 */
[----:B-1----:R-:W-:-:S05]  /*1650*/  I2FP.F32.U32 R30, R35 ;  /* 0x00000023001e7245 */ /* 0x002fca0000201000 */
[----:B------:R-:W-:-:S04]  /*1660*/  FFMA.FTZ R30, R30, R29, 1.1641532182693481445e-10 ;  /* 0x2f0000001e1e7423 */ /* 0x000fc8000001001d */
[----:B------:R-:W-:-:S15]  /*1670*/  FMUL.FTZ R35, R30, 1 ;  /* 0x3f8000001e237820 */ /* 0x000fde0000410000 */
[----:B------:R-:W-:-:S15]  /*1680*/  NOP ;  /* 0x0000000000007918 */ /* 0x000fde0000000000 */
[----:B------:R-:W-:-:S15]  /*1690*/  NOP ;  /* 0x0000000000007918 */ /* 0x000fde0000000000 */
[----:B------:R-:W-:-:S08]  /*16a0*/  NOP ;  /* 0x0000000000007918 */ /* 0x000fd00000000000 */
[----:B------:R-:W1:-:S15]  /*16b0*/  F2F.F64.F32 R30, R35 ;  /* 0x00000023001e7310 */ /* 0x000e5e0000201800 */
[----:B------:R-:W-:-:S15]  /*16c0*/  NOP ;  /* 0x0000000000007918 */ /* 0x000fde0000000000 */
[----:B------:R-:W-:-:S15]  /*16d0*/  NOP ;  /* 0x0000000000007918 */ /* 0x000fde0000000000 */
[----:B------:R-:W-:-:S15]  /*16e0*/  NOP ;  /* 0x0000000000007918 */ /* 0x000fde0000000000 */
[----:B------:R-:W-:-:S04]  /*16f0*/  NOP ;  /* 0x0000000000007918 */ /* 0x000fc80000000000 */
[----:B-1----:R1:W4:Y:S02]  /*1700*/  DSETP.GEU.AND P2, PT, R30, UR38, PT ;  /* 0x000000261e007e2a */ /* 0x002324000bf4e000 */
[----:B-1----:R-:W-:-:S05]  /*1710*/  I2FP.F32.U32 R30, R34 ;  /* 0x00000022001e7245 */ /* 0x002fca0000201000 */
[----:B------:R-:W-:-:S04]  /*1720*/  FFMA.FTZ R30, R30, R29, 1.1641532182693481445e-10 ;  /* 0x2f0000001e1e7423 */ /* 0x000fc8000001001d */
[----:B------:R-:W-:-:S15]  /*1730*/  FMUL.FTZ R34, R30, 1 ;  /* 0x3f8000001e227820 */ /* 0x000fde0000410000 */
[----:B------:R-:W-:-:S15]  /*1740*/  NOP ;  /* 0x0000000000007918 */ /* 0x000fde0000000000 */
[----:B------:R-:W-:-:S15]  /*1750*/  NOP ;  /* 0x0000000000007918 */ /* 0x000fde0000000000 */
[----:B------:R-:W-:-:S08]  /*1760*/  NOP ;  /* 0x0000000000007918 */ /* 0x000fd00000000000 */
[----:B------:R4:W1:Y:S02]  /*1770*/  F2F.F64.F32 R30, R34 ;  /* 0x00000022001e7310 */ /* 0x0008640000201800 */
[----:B----4-:R-:W-:-:S15]  /*1780*/  FSEL R34, RZ, 1, P2 ;  /* 0x3f800000ff227808 */ /* 0x010fde0001000000 */
[----:B------:R-:W-:-:S15]  /*1790*/  NOP ;  /* 0x0000000000007918 */ /* 0x000fde0000000000 */
[----:B------:R-:W-:-:S15]  /*17a0*/  NOP ;  /* 0x0000000000007918 */ /* 0x000fde0000000000 */
[----:B------:R-:W-:-:S15]  /*17b0*/  NOP ;  /* 0x0000000000007918 */ /* 0x000fde0000000000 */
[----:B------:R-:W-:-:S02]  /*17c0*/  NOP ;  /* 0x0000000000007918 */ /* 0x000fc40000000000 */
[----:B-1----:R1:W4:Y:S02]  /*17d0*/  DSETP.GEU.AND P0, PT, R30, UR38, PT ;  /* 0x000000261e007e2a */ /* 0x002324000bf0e000 */
[----:B-1----:R-:W-:Y:S02]  /*17e0*/  I2FP.F32.U32 R30, R33 ;  /* 0x00000021001e7245 */ /* 0x002fe40000201000 */
[----:B----4-:R-:W-:-:S03]  /*17f0*/  FSEL R35, RZ, 1, P0 ;  /* 0x3f800000ff237808 */ /* 0x010fc60000000000 */
[----:B------:R-:W-:-:S04]  /*1800*/  FFMA.FTZ R30, R30, R29, 1.1641532182693481445e-10 ;  /* 0x2f0000001e1e7423 */ /* 0x000fc8000001001d */
[----:B0-----:R-:W-:-:S15]  /*1810*/  FMUL.FTZ R36, R30, 1 ;  /* 0x3f8000001e247820 */ /* 0x001fde0000410000 */
        /* <DEDUP_REMOVED lines=8> */
[----:B0-----:R0:W1:Y:S02]  /*18a0*/  DSETP.GEU.AND P1, PT, R30, UR38, PT ;  /* 0x000000261e007e2a */ /* 0x001064000bf2e000 */
[----:B0-----:R-:W-:Y:S02]  /*18b0*/  I2FP.F32.U32 R30, R32 ;  /* 0x00000020001e7245 */ /* 0x001fe40000201000 */
[----:B------:R-:W-:Y:S02]  /*18c0*/  FSEL R31, RZ, 1.875, P6 ;  /* 0x3ff00000ff1f7808 */ /* 0x000fe40003000000 */
[----:B-1----:R-:W-:Y:S01]  /*18d0*/  FSEL R36, RZ, 1, P1 ;  /* 0x3f800000ff247808 */ /* 0x002fe20000800000 */
[----:B------:R-:W-:Y:S01]  /*18e0*/  FFMA.FTZ R30, R30, R29, 1.1641532182693481445e-10 ;  /* 0x2f0000001e1e7423 */ /* 0x000fe2000001001d */
[----:B------:R-:W-:-:S03]  /*18f0*/  FSEL R29, RZ, 1, P6 ;  /* 0x3f800000ff1d7808 */ /* 0x000fc60003000000 */
[----:B------:R-:W-:Y:S01]  /*1900*/  FMUL.FTZ R32, R30, 1 ;  /* 0x3f8000001e207820 */ /* 0x000fe20000410000 */
[----:B------:R-:W-:-:S15]  /*1910*/  MOV R30, RZ ;  /* 0x000000ff001e7202 */ /* 0x000fde0000000f00 */
        /* <DEDUP_REMOVED lines=8> */
[----:B--2---:R1:W-:Y:S02]  /*19a0*/  DMUL R8, R8, R30 ;  /* 0x0000001e08087228 */ /* 0x0043e40000000000 */
[----:B-1----:R-:W-:Y:S01]  /*19b0*/  FSEL R31, RZ, 1.875, P5 ;  /* 0x3ff00000ff1f7808 */ /* 0x002fe20002800000 */
[----:B------:R-:W-:-:S15]  /*19c0*/  F2I.FTZ.U32.TRUNC.NTZ R34, R34 ;  /* 0x0000002200227305 */ /* 0x000fde000021f000 */
[----:B------:R-:W-:-:S15]  /*19d0*/  NOP ;  /* 0x0000000000007918 */ /* 0x000fde0000000000 */
[----:B------:R-:W-:-:S15]  /*19e0*/  NOP ;  /* 0x0000000000007918 */ /* 0x000fde0000000000 */
[----:B------:R-:W-:-:S15]  /*19f0*/  NOP ;  /* 0x0000000000007918 */ /* 0x000fde0000000000 */
[----:B------:R-:W-:-:S01]  /*1a00*/  NOP ;  /* 0x0000000000007918 */ /* 0x000fc20000000000 */
[----:B------:R1:W-:Y:S02]  /*1a10*/  DMUL R10, R10, R30 ;  /* 0x0000001e0a0a7228 */ /* 0x0003e40000000000 */
[----:B-1----:R-:W-:Y:S01]  /*1a20*/  FSEL R31, RZ, 1.875, P4 ;  /* 0x3ff00000ff1f7808 */ /* 0x002fe20002000000 */
[----:B------:R-:W-:Y:S08]  /*1a30*/  F2I.FTZ.U32.TRUNC.NTZ R36, R36 ;  /* 0x0000002400247305 */ /* 0x000ff0000021f000 */
[----:B------:R-:W1:Y:S02]  /*1a40*/  F2I.FTZ.U32.TRUNC.NTZ R35, R35 ;  /* 0x0000002300237305 */ /* 0x000e64000021f000 */
[----:B-1----:R-:W-:-:S15]  /*1a50*/  PRMT R34, R34, 0x3340, R35 ;  /* 0x0000334022227816 */ /* 0x002fde0000000023 */
[----:B------:R-:W-:-:S15]  /*1a60*/  NOP ;  /* 0x0000000000007918 */ /* 0x000fde0000000000 */
[----:B------:R-:W-:-:S15]  /*1a70*/  NOP ;  /* 0x0000000000007918 */ /* 0x000fde0000000000 */
[----:B------:R-:W-:-:S06]  /*1a80*/  NOP ;  /* 0x0000000000007918 */ /* 0x000fcc0000000000 */
[----:B------:R1:W-:Y:S02]  /*1a90*/  DMUL R12, R12, R30 ;  /* 0x0000001e0c0c7228 */ /* 0x0003e40000000000 */
[----:B-1----:R-:W-:-:S15]  /*1aa0*/  FSEL R31, RZ, 1.875, P3 ;  /* 0x3ff00000ff1f7808 */ /* 0x002fde0001800000 */
[----:B------:R-:W-:-:S15]  /*1ab0*/  NOP ;  /* 0x0000000000007918 */ /* 0x000fde0000000000 */
[----:B------:R-:W-:-:S15]  /*1ac0*/  NOP ;  /* 0x0000000000007918 */ /* 0x000fde0000000000 */
[----:B------:R-:W-:-:S15]  /*1ad0*/  NOP ;  /* 0x0000000000007918 */ /* 0x000fde0000000000 */
[----:B------:R-:W-:-:S02]  /*1ae0*/  NOP ;  /* 0x0000000000007918 */ /* 0x000fc40000000000 */
[----:B------:R1:W-:Y:S02]  /*1af0*/  DMUL R14, R14, R30 ;  /* 0x0000001e0e0e7228 */ /* 0x0003e40000000000 */
[----:B-1----:R-:W-:-:S15]  /*1b00*/  FSEL R31, RZ, 1.875, P2 ;  /* 0x3ff00000ff1f7808 */ /* 0x002fde0001000000 */
[----:B------:R-:W-:-:S15]  /*1b10*/  NOP ;  /* 0x0000000000007918 */ /* 0x000fde0000000000 */
[----:B------:R-:W-:-:S15]  /*1b20*/  NOP ;  /* 0x0000000000007918 */ /* 0x000fde0000000000 */
[----:B------:R-:W-:-:S15]  /*1b30*/  NOP ;  /* 0x0000000000007918 */ /* 0x000fde0000000000 */
[----:B------:R-:W-:-:S02]  /*1b40*/  NOP ;  /* 0x0000000000007918 */ /* 0x000fc40000000000 */
[----:B---3--:R1:W-:Y:S02]  /*1b50*/  DMUL R16, R16, R30 ;  /* 0x0000001e10107228 */ /* 0x0083e40000000000 */
[----:B-1----:R-:W-:Y:S02]  /*1b60*/  FSEL R31, RZ, 1.875, P0 ;  /* 0x3ff00000ff1f7808 */ /* 0x002fe40000000000 */
[----:B------:R-:W-:-:S15]  /*1b70*/  IADD3 R28, P0, PT, R28, UR16, RZ ;  /* 0x000000101c1c7c10 */ /* 0x000fde000ff1e0ff */
[----:B------:R-:W-:-:S15]  /*1b80*/  NOP ;  /* 0x0000000000007918 */ /* 0x000fde0000000000 */
[----:B------:R-:W-:-:S15]  /*1b90*/  NOP ;  /* 0x0000000000007918 */ /* 0x000fde0000000000 */
[----:B------:R-:W-:-:S15]  /*1ba0*/  NOP ;  /* 0x0000000000007918 */ /* 0x000fde0000000000 */
[----:B------:R1:W-:Y:S02]  /*1bb0*/  DMUL R18, R18, R30 ;  /* 0x0000001e12127228 */ /* 0x0003e40000000000 */
[----:B-1----:R-:W-:-:S15]  /*1bc0*/  FSEL R31, RZ, 1.875, P1 ;  /* 0x3ff00000ff1f7808 */ /* 0x002fde0000800000 */
[----:B------:R-:W-:-:S15]  /*1bd0*/  NOP ;  /* 0x0000000000007918 */ /* 0x000fde0000000000 */
[----:B------:R-:W-:-:S15]  /*1be0*/  NOP ;  /* 0x0000000000007918 */ /* 0x000fde0000000000 */
[----:B------:R-:W-:-:S15]  /*1bf0*/  NOP ;  /* 0x0000000000007918 */ /* 0x000fde0000000000 */
[----:B------:R-:W-:-:S02]  /*1c00*/  NOP ;  /* 0x0000000000007918 */ /* 0x000fc40000000000 */
[----:B0-----:R0:W1:Y:S02]  /*1c10*/  DSETP.GEU.AND P6, PT, R32, UR38, PT ;  /* 0x0000002620007e2a */ /* 0x001064000bfce000 */
[----:B0-----:R-:W-:Y:S02]  /*1c20*/  FSEL R32, RZ, 1, P4 ;  /* 0x3f800000ff207808 */ /* 0x001fe40002000000 */
[----:B------:R-:W-:Y:S02]  /*1c30*/  FSEL R33, RZ, 1, P3 ;  /* 0x3f800000ff217808 */ /* 0x000fe40001800000 */
[----:B-1----:R-:W-:Y:S02]  /*1c40*/  FSEL R37, RZ, 1, P6 ;  /* 0x3f800000ff257808 */ /* 0x002fe40003000000 */
[----:B------:R-:W-:Y:S08]  /*1c50*/  F2I.FTZ.U32.TRUNC.NTZ R32, R32 ;  /* 0x0000002000207305 */ /* 0x000ff0000021f000 */
[----:B------:R-:W0:Y:S08]  /*1c60*/  F2I.FTZ.U32.TRUNC.NTZ R33, R33 ;  /* 0x0000002100217305 */ /* 0x000e30000021f000 */
[----:B------:R-:W1:Y:S01]  /*1c70*/  F2I.FTZ.U32.TRUNC.NTZ R37, R37 ;  /* 0x0000002500257305 */ /* 0x000e62000021f000 */
[----:B0-----:R-:W-:-:S02]  /*1c80*/  PRMT R32, R32, 0x3340, R33 ;  /* 0x0000334020207816 */ /* 0x001fc40000000021 */
[----:B-1----:R-:W-:-:S04]  /*1c90*/  PRMT R33, R36, 0x3340, R37 ;  /* 0x0000334024217816 */ /* 0x002fc80000000025 */
[----:B------:R-:W-:-:S15]  /*1ca0*/  PRMT R33, R34, 0x5410, R33 ;  /* 0x0000541022217816 */ /* 0x000fde0000000021 */
[----:B------:R-:W-:-:S15]  /*1cb0*/  NOP ;  /* 0x0000000000007918 */ /* 0x000fde0000000000 */
[----:B------:R-:W-:-:S03]  /*1cc0*/  NOP ;  /* 0x0000000000007918 */ /* 0x000fc60000000000 */
[----:B------:R0:W-:Y:S02]  /*1cd0*/  DMUL R20, R20, R30 ;  /* 0x0000001e14147228 */ /* 0x0001e40000000000 */
[----:B0-----:R-:W-:-:S15]  /*1ce0*/  FSEL R31, RZ, 1.875, P6 ;  /* 0x3ff00000ff1f7808 */ /* 0x001fde0003000000 */
[----:B------:R-:W-:-:S15]  /*1cf0*/  NOP ;  /* 0x0000000000007918 */ /* 0x000fde0000000000 */
[----:B------:R-:W-:-:S15]  /*1d00*/  NOP ;  /* 0x0000000000007918 */ /* 0x000fde0000000000 */
[----:B------:R-:W-:-:S15]  /*1d10*/  NOP ;  /* 0x0000000000007918 */ /* 0x000fde0000000000 */
[----:B------:R-:W-:-:S02]  /*1d20*/  NOP ;  /* 0x0000000000007918 */ /* 0x000fc40000000000 */
[----:B------:R0:W-:Y:S02]  /*1d30*/  DMUL R22, R22, R30 ;  /* 0x0000001e16167228 */ /* 0x0001e40000000000 */
[----:B0-----:R-:W-:Y:S01]  /*1d40*/  FSEL R31, RZ, 1, P5 ;  /* 0x3f800000ff1f7808 */ /* 0x001fe20002800000 */
[----:B------:R0:W-:Y:S08]  /*1d50*/  F2I.FTZ.U32.TRUNC.NTZ R30, R29 ;  /* 0x0000001d001e7305 */ /* 0x0001f0000021f000 */
[----:B------:R-:W1:Y:S01]  /*1d60*/  F2I.FTZ.U32.TRUNC.NTZ R31, R31 ;  /* 0x0000001f001f7305 */ /* 0x000e62000021f000 */
[----:B0-----:R-:W-:Y:S01]  /*1d70*/  IADD3.X R29, PT, PT, R27, UR17, RZ, P0, !PT ;  /* 0x000000111b1d7c10 */ /* 0x001fe200087fe4ff */
[----:B------:R-:W-:Y:S01]  /*1d80*/  IMAD.U32 R27, RZ, RZ, UR6 ;  /* 0x00000006ff1b7e24 */ /* 0x000fe2000f8e00ff */
[----:B-1----:R-:W-:-:S02]  /*1d90*/  PRMT R31, R30, 0x3340, R31 ;  /* 0x000033401e1f7816 */ /* 0x002fc4000000001f */
[----:B------:R-:W-:Y:S02]  /*1da0*/  IADD3 R30, P0, PT, R26, UR18, RZ ;  /* 0x000000121a1e7c10 */ /* 0x000fe4000ff1e0ff */
[----:B------:R-:W-:Y:S02]  /*1db0*/  PRMT R32, R31, 0x5410, R32 ;  /* 0x000054101f207816 */ /* 0x000fe40000000020 */
[----:B------:R-:W-:Y:S02]  /*1dc0*/  IADD3.X R31, PT, PT, R3, UR19, RZ, P0, !PT ;  /* 0x00000013031f7c10 */ /* 0x000fe400087fe4ff */
[----:B------:R-:W-:-:S05]  /*1dd0*/  LEA R26, P0, R27, R26, 0x3 ;  /* 0x0000001a1b1a7211 */ /* 0x000fca00078018ff */
[----:B------:R-:W-:Y:S01]  /*1de0*/  IMAD.X R3, RZ, RZ, R3, P0 ;  /* 0x000000ffff037224 */ /* 0x000fe200000e0603 */
[----:B------:R-:W-:-:S04]  /*1df0*/  ISETP.GE.U32.AND P0, PT, R26, UR40, PT ;  /* 0x000000281a007c0c */ /* 0x000fc8000bf06070 */
[----:B------:R-:W-:-:S15]  /*1e00*/  ISETP.GE.U32.AND.EX P0, PT, R3, UR41, PT, P0 ;  /* 0x0000002903007c0c */ /* 0x000fde000bf06100 */
[----:B------:R-:W-:-:S15]  /*1e10*/  NOP ;  /* 0x0000000000007918 */ /* 0x000fde0000000000 */
[----:B------:R-:W-:-:S02]  /*1e20*/  NOP ;  /* 0x0000000000007918 */ /* 0x000fc40000000000 */
[----:B------:R-:W-:-:S15]  /*1e30*/  DMUL R8, R8, UR4 ;  /* 0x0000000408087c28 */ /* 0x000fde0008000000 */
[----:B------:R-:W-:-:S15]  /*1e40*/  NOP ;  /* 0x0000000000007918 */ /* 0x000fde0000000000 */
[----:B------:R-:W-:-:S15]  /*1e50*/  NOP ;  /* 0x0000000000007918 */ /* 0x000fde0000000000 */
[----:B------:R-:W-:-:S15]  /*1e60*/  NOP ;  /* 0x0000000000007918 */ /* 0x000fde0000000000 */
[----:B------:R-:W-:-:S04]  /*1e70*/  NOP ;  /* 0x0000000000007918 */ /* 0x000fc80000000000 */
        /* <DEDUP_REMOVED lines=10> */
[----:B------:R-:W0:Y:S02]  /*1f20*/  DMUL R14, R14, UR4 ;  /* 0x000000040e0e7c28 */ /* 0x000e240008000000 */
[----:B0-----:R0:W-:-:S15]  /*1f30*/  STG.E.ENL2.256 desc[UR12][R28.64], R8, R12 ;  /* 0xf80000081c0c797f */ /* 0x0011de000f12180c */
[----:B------:R-:W-:-:S15]  /*1f40*/  NOP ;  /* 0x0000000000007918 */ /* 0x000fde0000000000 */
[----:B------:R-:W-:-:S15]  /*1f50*/  NOP ;  /* 0x0000000000007918 */ /* 0x000fde0000000000 */
        /* <DEDUP_REMOVED lines=17> */
[----:B------:R-:W1:Y:S02]  /*2070*/  DMUL R22, R22, UR4 ;  /* 0x0000000416167c28 */ /* 0x000e640008000000 */
[----:B-1----:R0:W-:Y:S04]  /*2080*/  STG.E.ENL2.256 desc[UR12][R28.64+0x20], R16, R20 ;  /* 0xf80001101c14797f */ /* 0x0021e8000f12180c */
[----:B------:R0:W-:Y:S01]  /*2090*/  STG.E.64 desc[UR12][R30.64], R32 ;  /* 0x000000201e007986 */ /* 0x0001e2000c101b0c */
[----:B------:R-:W-:Y:S06]  /*20a0*/  BAR.SYNC.DEFER_BLOCKING 0x0 ;  /* 0x0000000000007b1d */ /* 0x000fec0000010000 */
[----:B------:R-:W-:Y:S05]  /*20b0*/  @!P0 BRA `(.L_x_2937) ;  /* 0xffffffe800188947 */ /* 0x000fea000383ffff */
[----:B------:R-:W-:Y:S05]  /*20c0*/  EXIT ;  /* 0x000000000000794d */ /* 0x000fea0003800000 */
        .weak           $__internal_38_$__cuda_sm20_dblrcp_rn_slowpath_v3
        .type           $__internal_38_$__cuda_sm20_dblrcp_rn_slowpath_v3,@function
        .size           $__internal_38_$__cuda_sm20_dblrcp_rn_slowpath_v3,(.L_x_14044 - $__internal_38_$__cuda_sm20_dblrcp_rn_slowpath_v3)
$__internal_38_$__cuda_sm20_dblrcp_rn_slowpath_v3:
[----:B------:R-:W0:Y:S01]  /*20d0*/  LDC.64 R14, c[0x0][0x868] ;  /* 0x00021a00ff0e7b82 */ /* 0x000e220000000a00 */
[----:B------:R-:W1:Y:S01]  /*20e0*/  LDCU UR7, c[0x0][0x86c] ;  /* 0x00010d80ff0777ac */ /* 0x000e620008000800 */
[----:B0-----:R-:W0:Y:S02]  /*20f0*/  DSETP.GTU.AND P0, PT, |R14|, +INF , PT ;  /* 0x7ff000000e00742a */ /* 0x001e240003f0c200 */
[----:B01----:R-:W-:Y:S05]  /*2100*/  @P0 BRA `(.L_x_2938) ;  /* 0x0000000400700947 */ /* 0x003fea0003800000 */
[----:B------:R-:W-:-:S04]  /*2110*/  ULOP3.LUT UR9, UR7, 0x7fffffff, URZ, 0xc0, !UPT ;  /* 0x7fffffff07097892 */ /* 0x000fc8000f8ec0ff */
[----:B------:R-:W-:-:S04]  /*2120*/  UIADD3 UR4, UPT, UPT, UR9, -0x1, URZ ;  /* 0xffffffff09047890 */ /* 0x000fc8000fffe0ff */
[----:B------:R-:W-:-:S11]  /*2130*/  UISETP.GE.U32.AND UP0, UPT, UR4, 0x7fefffff, UPT ;  /* 0x7fefffff0400788c */ /* 0x000fd6000bf06070 */
[----:B------:R-:W-:Y:S01]  /*2140*/  @UP0 ULOP3.LUT UR5, UR7, 0x7ff00000, URZ, 0x3c, !UPT ;  /* 0x7ff0000007050892 */ /* 0x000fe2000f8e3cff */
[----:B------:R-:W-:Y:S01]  /*2150*/  @UP0 UMOV UR4, URZ ;  /* 0x000000ff00040c82 */ /* 0x000fe20008000000 */
[----:B------:R-:W-:Y:S10]  /*2160*/  BRA.U UP0, `(.L_x_2939) ;  /* 0x0000000500607547 */ /* 0x000ff4000b800000 */
[----:B------:R-:W-:-:S09]  /*2170*/  UISETP.GE.U32.AND UP0, UPT, UR9, 0x1000001, UPT ;  /* 0x010000010900788c */ /* 0x000fd2000bf06070 */
[----:B------:R-:W-:Y:S05]  /*2180*/  BRA.U !UP0, `(.L_x_2940) ;  /* 0x0000000108c47547 */ /* 0x000fea000b800000 */
[----:B------:R-:W-:Y:S01]  /*2190*/  UIADD3 UR4, UPT, UPT, UR7, -0x3fe00000, URZ ;  /* 0xc020000007047890 */ /* 0x000fe2000fffe0ff */
[----:B------:R-:W0:Y:S05]  /*21a0*/  LDCU UR5, c[0x0][0x868] ;  /* 0x00010d00ff0577ac */ /* 0x000e2a0008000800 */
[----:B------:R-:W-:-:S03]  /*21b0*/  MOV R9, UR4 ;  /* 0x0000000400097c02 */ /* 0x000fc60008000f00 */
[----:B------:R-:W1:Y:S01]  /*21c0*/  MUFU.RCP64H R11, UR4 ;  /* 0x00000004000b7d08 */ /* 0x000e620008001800 */
        /* <DEDUP_REMOVED lines=41> */
[----:B0-----:R-:W0:Y:S02]  /*2460*/  DFMA R10, R8, R10, R8 ;  /* 0x0000000a080a722b */ /* 0x001e240000000008 */
[----:B0-----:R-:W-:Y:S02]  /*2470*/  R2UR UR4, R10 ;  /* 0x000000000a0472ca */ /* 0x001fe400000e0000 */
[----:B------:R-:W-:Y:S01]  /*2480*/  R2UR UR5, R11 ;  /* 0x000000000b0572ca */ /* 0x000fe200000e0000 */
[----:B------:R-:W-:-:S14]  /*2490*/  BRA `(.L_x_2939) ;  /* 0x0000000000947947 */ /* 0x000fdc0003800000 */
.L_x_2940:
        /* <DEDUP_REMOVED lines=32> */
[----:B0-----:R-:W-:Y:S02]  /*26a0*/  R2UR UR4, R10 ;  /* 0x000000000a0472ca */ /* 0x001fe400000e0000 */
[----:B------:R-:W-:Y:S01]  /*26b0*/  R2UR UR5, R11 ;  /* 0x000000000b0572ca */ /* 0x000fe200000e0000 */
[----:B------:R-:W-:-:S14]  /*26c0*/  BRA `(.L_x_2939) ;  /* 0x0000000000087947 */ /* 0x000fdc0003800000 */
.L_x_2938:
[----:B------:R-:W0:Y:S01]  /*26d0*/  LDCU UR4, c[0x0][0x868] ;  /* 0x00010d00ff0477ac */ /* 0x000e220008000800 */
[----:B------:R-:W-:-:S12]  /*26e0*/  ULOP3.LUT UR5, UR7, 0x80000, URZ, 0xfc, !UPT ;  /* 0x0008000007057892 */ /* 0x000fd8000f8efcff */
.L_x_2939:
[----:B------:R-:W-:Y:S02]  /*26f0*/  IMAD.MOV.U32 R8, RZ, RZ, R0 ;  /* 0x000000ffff087224 */ /* 0x000fe400078e0000 */
[----:B------:R-:W-:-:S04]  /*2700*/  IMAD.MOV.U32 R9, RZ, RZ, 0x0 ;  /* 0x00000000ff097424 */ /* 0x000fc800078e00ff */
[----:B0-----:R-:W-:Y:S05]  /*2710*/  RET.REL.NODEC R8 `(_ZN2at6native43_GLOBAL__N__7cc8d1ed_10_Dropout_cu_0e96ed3824fused_dropout_kernel_vecIddmLi1ELi8EhEEvNS_4cuda6detail10TensorInfoIKT_T1_EENS5_IS6_S8_EENS5_IT4_S8_EES8_T0_NS_15PhiloxCudaStateE) ;  /* 0xffffffd808387950 */ /* 0x001fea0003c3ffff */
.L_x_2941:
        /* <DEDUP_REMOVED lines=14> */
.L_x_14044:


//--------------------- .text._ZN2at6native43_GLOBAL__N__7cc8d1ed_10_Dropout_cu_0e96ed3824fused_dropout_kernel_vecIddmLi1ELi16EhEEvNS_4cuda6detail10TensorInfoIKT_T1_EENS5_IS6_S8_EENS5_IT4_S8_EES8_T0_NS_15PhiloxCudaStateE --------------------------
	.section	.text._ZN2at6native43_GLOBAL__N__7cc8d1ed_10_Dropout_cu_0e96ed3824fused_dropout_kernel_vecIddmLi1ELi16EhEEvNS_4cuda6detail10TensorInfoIKT_T1_EENS5_IS6_S8_EENS5_IT4_S8_EES8_T0_NS_15PhiloxCudaStateE,"ax",@progbits
	.align	128
.text._ZN2at6native43_GLOBAL__N__7cc8d1ed_10_Dropout_cu_0e96ed3824fused_dropout_kernel_vecIddmLi1ELi16EhEEvNS_4cuda6detail10TensorInfoIKT_T1_EENS5_IS6_S8_EENS5_IT4_S8_EES8_T0_NS_15PhiloxCudaStateE:
        .type           _ZN2at6native43_GLOBAL__N__7cc8d1ed_10_Dropout_cu_0e96ed3824fused_dropout_kernel_vecIddmLi1ELi16EhEEvNS_4cuda6detail10TensorInfoIKT_T1_EENS5_IS6_S8_EENS5_IT4_S8_EES8_T0_NS_15PhiloxCudaStateE,@function
        .size           _ZN2at6native43_GLOBAL__N__7cc8d1ed_10_Dropout_cu_0e96ed3824fused_dropout_kernel_vecIddmLi1ELi16EhEEvNS_4cuda6detail10TensorInfoIKT_T1_EENS5_IS6_S8_EENS5_IT4_S8_EES8_T0_NS_15PhiloxCudaStateE,(.L_x_14046 - _ZN2at6native43_GLOBAL__N__7cc8d1ed_10_Dropout_cu_0e96ed3824fused_dropout_kernel_vecIddmLi1ELi16EhEEvNS_4cuda6detail10TensorInfoIKT_T1_EENS5_IS6_S8_EENS5_IT4_S8_EES8_T0_NS_15PhiloxCudaStateE)
        .other          _ZN2at6native43_GLOBAL__N__7cc8d1ed_10_Dropout_cu_0e96ed3824fused_dropout_kernel_vecIddmLi1ELi16EhEEvNS_4cuda6detail10TensorInfoIKT_T1_EENS5_IS6_S8_EENS5_IT4_S8_EES8_T0_NS_15PhiloxCudaStateE,@"STO_CUDA_ENTRY STV_DEFAULT"
_ZN2at6native43_GLOBAL__N__7cc8d1ed_10_Dropout_cu_0e96ed3824fused_dropout_kernel_vecIddmLi1ELi16EhEEvNS_4cuda6detail10TensorInfoIKT_T1_EENS5_IS6_S8_EENS5_IT4_S8_EES8_T0_NS_15PhiloxCudaStateE:
[----:B------:R-:W0:Y:S01]  /*0000*/  LDC R1, c[0x0][0x37c] ;  /* 0x0000df00ff017b82 */ /* 0x000e220000000800 */
[----:B------:R-:W1:Y:S07]  /*0010*/  LDCU UR4, c[0x0][0x884] ;  /* 0x00011080ff0477ac */ /* 0x000e6e0008000800 */
[----:B------:R-:W2:Y:S01]  /*0020*/  LDC R11, c[0x0][0x87c] ;  /* 0x00021f00ff0b7b82 */ /* 0x000ea20000000800 */
[----:B0-----:R-:W-:Y:S01]  /*0030*/  VIADD R1, R1, 0xffffffe0 ;  /* 0xffffffe001017836 */ /* 0x001fe20000000000 */
[----:B------:R-:W0:Y:S06]  /*0040*/  LDCU.64 UR6, c[0x0][0x358] ;  /* 0x00006b00ff0677ac */ /* 0x000e2c0008000a00 */
[----:B------:R-:W0:Y:S01]  /*0050*/  LDC R12, c[0x0][0x878] ;  /* 0x00021e00ff0c7b82 */ /* 0x000e220000000800 */
[----:B------:R-:W3:Y:S01]  /*0060*/  S2R R3, SR_TID.X ;  /* 0x0000000000037919 */ /* 0x000ee20000002100 */
[----:B------:R-:W4:Y:S01]  /*0070*/  LDCU.64 UR8, c[0x0][0x860] ;  /* 0x00010c00ff0877ac */ /* 0x000f220008000a00 */
[----:B-1----:R-:W-:-:S06]  /*0080*/  UPRMT UR4, UR4, 0x7770, URZ ;  /* 0x0000777004047896 */ /* 0x002fcc00080000ff */
[----:B------:R-:W-:-:S05]  /*0090*/  ISETP.NE.AND P1, PT, RZ, UR4, PT ;  /* 0x00000004ff007c0c */ /* 0x000fca000bf25270 */
[----:B------:R-:W1:Y:S08]  /*00a0*/  LDCU.64 UR4, c[0x0][0x870] ;  /* 0x00010e00ff0477ac */ /* 0x000e700008000a00 */
[----:B--2---:R-:W-:-:S05]  /*00b0*/  @P1 IMAD.MOV.U32 R13, RZ, RZ, R11 ;  /* 0x000000ffff0d1224 */ /* 0x004fca00078e000b */
[----:B0-----:R0:W5:Y:S01]  /*00c0*/  @P1 LDG.E.64 R14, desc[UR6][R12.64] ;  /* 0x000000060c0e1981 */ /* 0x001162000c1e1b00 */
[----:B-1----:R-:W-:Y:S01]  /*00d0*/  IMAD.U32 R6, RZ, RZ, UR4 ;  /* 0x00000004ff067e24 */ /* 0x002fe2000f8e00ff */
[----:B------:R-:W-:-:S06]  /*00e0*/  MOV R7, UR5 ;  /* 0x0000000500077c02 */ /* 0x000fcc0008000f00 */
[----:B------:R-:W5:Y:S01]  /*00f0*/  @P1 LDG.E.64 R6, desc[UR6][R6.64] ;  /* 0x0000000606061981 */ /* 0x000f62000c1e1b00 */
[----:B------:R-:W3:Y:S08]  /*0100*/  S2UR UR4, SR_CTAID.X ;  /* 0x00000000000479c3 */ /* 0x000ef00000002500 */
[----:B------:R-:W3:Y:S02]  /*0110*/  LDC R10, c[0x0][0x360] ;  /* 0x0000d800ff0a7b82 */ /* 0x000ee40000000800 */
[----:B---3--:R-:W-:-:S04]  /*0120*/  IMAD R10, R10, UR4, R3 ;  /* 0x000000040a0a7c24 */ /* 0x008fc8000f8e0203 */
[----:B------:R-:W-:-:S03]  /*0130*/  IMAD.WIDE.U32 R4, R10, 0x10, RZ ;  /* 0x000000100a047825 */ /* 0x000fc600078e00ff */
[----:B----4-:R-:W-:-:S04]  /*0140*/  ISETP.GE.U32.AND P0, PT, R4, UR8, PT ;  /* 0x0000000804007c0c */ /* 0x010fc8000bf06070 */
[----:B------:R-:W-:-:S13]  /*0150*/  ISETP.GE.U32.AND.EX P0, PT, R5, UR9, PT, P0 ;  /* 0x0000000905007c0c */ /* 0x000fda000bf06100 */
[----:B0-----:R-:W-:Y:S05]  /*0160*/  @P0 EXIT ;  /* 0x000000000000094d */ /* 0x001fea0003800000 */
[----:B------:R-:W0:Y:S01]  /*0170*/  LDC R0, c[0x0][0x86c] ;  /* 0x00021b00ff007b82 */ /* 0x000e220000000800 */
[----:B------:R1:W-:Y:S07]  /*0180*/  STL [R1], R5 ;  /* 0x0000000501007387 */ /* 0x0003ee0000100800 */
[----:B------:R-:W2:Y:S08]  /*0190*/  @P1 LDC R13, c[0x0][0x880] ;  /* 0x00022000ff0d1b82 */ /* 0x000eb00000000800 */
[----:B------:R-:W3:Y:S01]  /*01a0*/  LDC.64 R8, c[0x0][0x868] ;  /* 0x00021a00ff087b82 */ /* 0x000ee20000000a00 */
[----:B0-----:R-:W3:Y:S01]  /*01b0*/  MUFU.RCP64H R3, R0 ;  /* 0x0000000000037308 */ /* 0x001ee20000001800 */
[----:B------:R-:W-:Y:S01]  /*01c0*/  VIADD R2, R0, 0x300402 ;  /* 0x0030040200027836 */ /* 0x000fe20000000000 */
[----:B--2--5:R-:W-:-:S05]  /*01d0*/  @P1 IADD3 R12, P0, PT, R14, R13, RZ ;  /* 0x0000000d0e0c1210 */ /* 0x024fca0007f1e0ff */
[----:B------:R-:W-:Y:S01]  /*01e0*/  @P1 IMAD.X R11, RZ, RZ, R15, P0 ;  /* 0x000000ffff0b1224 */ /* 0x000fe200000e060f */
[----:B------:R-:W-:-:S04]  /*01f0*/  FSETP.GEU.AND P0, PT, |R2|, 5.8789094863358348022e-39, PT ;  /* 0x004004020200780b */ /* 0x000fc80003f0e200 */
[--C-:B------:R-:W-:Y:S01]  /*0200*/  SHF.R.U64 R13, R12, 0x2, R11.reuse ;  /* 0x000000020c0d7819 */ /* 0x100fe2000000120b */
[----:B---3--:R-:W0:Y:S01]  /*0210*/  DFMA R16, R2, -R8, 1 ;  /* 0x3ff000000210742b */ /* 0x008e220000000808 */
[----:B------:R-:W-:-:S03]  /*0220*/  SHF.R.U32.HI R11, RZ, 0x2, R11 ;  /* 0x00000002ff0b7819 */ /* 0x000fc6000001160b */
[----:B------:R-:W-:-:S04]  /*0230*/  IMAD.WIDE.U32 R14, R13, -0x2daee0ad, RZ ;  /* 0xd2511f530d0e7825 */ /* 0x000fc800078e00ff */
[----:B-1----:R-:W-:Y:S01]  /*0240*/  IMAD.MOV.U32 R5, RZ, RZ, R11 ;  /* 0x000000ffff057224 */ /* 0x002fe200078e000b */
[----:B------:R-:W-:Y:S01]  /*0250*/  LOP3.LUT R20, R15, R7, RZ, 0x3c, !PT ;  /* 0x000000070f147212 */ /* 0x000fe200078e3cff */
[----:B------:R-:W-:-:S04]  /*0260*/  VIADD R15, R7, 0xbb67ae85 ;  /* 0xbb67ae85070f7836 */ /* 0x000fc80000000000 */
[----:B------:R-:W-:-:S15]  /*0270*/  IMAD.WIDE.U32 R20, R20, -0x326172a9, RZ ;  /* 0xcd9e8d5714147825 */ /* 0x000fde00078e00ff */
[----:B------:R-:W-:-:S15]  /*0280*/  NOP ;  /* 0x0000000000007918 */ /* 0x000fde0000000000 */
[----:B------:R-:W-:-:S15]  /*0290*/  NOP ;  /* 0x0000000000007918 */ /* 0x000fde0000000000 */
[----:B------:R-:W-:-:S05]  /*02a0*/  NOP ;  /* 0x0000000000007918 */ /* 0x000fca0000000000 */
[----:B0-----:R0:W1:Y:S02]  /*02b0*/  DFMA R40, R16, R16, R16 ;  /* 0x000000101028722b */ /* 0x0010640000000010 */
[----:B0-----:R-:W-:-:S05]  /*02c0*/  IMAD.WIDE.U32 R16, R10, -0x326172a9, RZ ;  /* 0xcd9e8d570a107825 */ /* 0x001fca00078e00ff */
[----:B------:R-:W-:Y:S02]  /*02d0*/  LOP3.LUT R18, R11, R17, R6, 0x96, !PT ;  /* 0x000000110b127212 */ /* 0x000fe400078e9606 */
[----:B------:R-:W-:-:S03]  /*02e0*/  IADD3 R11, PT, PT, R7, -0x695add53, RZ ;  /* 0x96a522ad070b7810 */ /* 0x000fc60007ffe0ff */
[----:B------:R-:W-:-:S05]  /*02f0*/  IMAD.WIDE.U32 R18, R18, -0x2daee0ad, RZ ;  /* 0xd2511f5312127825 */ /* 0x000fca00078e00ff */
[----:B------:R-:W-:Y:S01]  /*0300*/  LOP3.LUT R15, R15, R14, R19, 0x96, !PT ;  /* 0x0000000e0f0f7212 */ /* 0x000fe200078e9613 */
[----:B------:R-:W-:-:S15]  /*0310*/  VIADD R19, R6, 0x3c6ef372 ;  /* 0x3c6ef37206137836 */ /* 0x000fde0000000000 */
[----:B------:R-:W-:-:S15]  /*0320*/  NOP ;  /* 0x0000000000007918 */ /* 0x000fde0000000000 */
[----:B------:R-:W-:-:S15]  /*0330*/  NOP ;  /* 0x0000000000007918 */ /* 0x000fde0000000000 */
[----:B------:R-:W-:-:S01]  /*0340*/  NOP ;  /* 0x0000000000007918 */ /* 0x000fc20000000000 */
[----:B-1----:R0:W1:Y:S02]  /*0350*/  DFMA R40, R2, R40, R2 ;  /* 0x000000280228722b */ /* 0x0020640000000002 */
[----:B0-----:R-:W-:Y:S02]  /*0360*/  IADD3 R3, PT, PT, R6, -0x61c88647, RZ ;  /* 0x9e3779b906037810 */ /* 0x001fe40007ffe0ff */
[----:B------:R-:W-:Y:S02]  /*0370*/  LOP3.LUT R2, R12, 0x3, RZ, 0xc0, !PT ;  /* 0x000000030c027812 */ /* 0x000fe400078ec0ff */
[----:B------:R-:W-:Y:S01]  /*0380*/  LOP3.LUT R3, R3, R16, R21, 0x96, !PT ;  /* 0x0000001003037212 */ /* 0x000fe200078e9615 */
[----:B------:R-:W-:-:S04]  /*0390*/  IMAD.WIDE.U32 R16, R15, -0x326172a9, RZ ;  /* 0xcd9e8d570f107825 */ /* 0x000fc800078e00ff */
[----:B------:R-:W-:Y:S01]  /*03a0*/  IMAD.WIDE.U32 R14, R3, -0x2daee0ad, RZ ;  /* 0xd2511f53030e7825 */ /* 0x000fe200078e00ff */
[----:B------:R-:W-:-:S03]  /*03b0*/  LOP3.LUT R19, R19, R20, R17, 0x96, !PT ;  /* 0x0000001413137212 */ /* 0x000fc600078e9611 */
[----:B------:R-:W-:-:S05]  /*03c0*/  VIADD R3, R7, 0x76cf5d0a ;  /* 0x76cf5d0a07037836 */ /* 0x000fca0000000000 */
[----:B------:R-:W-:Y:S01]  /*03d0*/  LOP3.LUT R3, R3, R18, R15, 0x96, !PT ;  /* 0x0000001203037212 */ /* 0x000fe200078e960f */
[----:B------:R-:W-:Y:S02]  /*03e0*/  VIADD R15, R7, 0x32370b8f ;  /* 0x32370b8f070f7836 */ /* 0x000fe40000000000 */
[----:B------:R-:W-:-:S04]  /*03f0*/  IMAD.WIDE.U32 R18, R19, -0x2daee0ad, RZ ;  /* 0xd2511f5313127825 */ /* 0x000fc800078e00ff */
[----:B------:R-:W-:Y:S01]  /*0400*/  IMAD.WIDE.U32 R20, R3, -0x326172a9, RZ ;  /* 0xcd9e8d5703147825 */ /* 0x000fe200078e00ff */
[C---:B------:R-:W-:Y:S02]  /*0410*/  IADD3 R3, PT, PT, R6.reuse, -0x255992d5, RZ ;  /* 0xdaa66d2b06037810 */ /* 0x040fe40007ffe0ff */
[----:B------:R-:W-:Y:S01]  /*0420*/  LOP3.LUT R15, R15, R14, R19, 0x96, !PT ;  /* 0x0000000e0f0f7212 */ /* 0x000fe200078e9613 */
[----:B------:R-:W-:Y:S01]  /*0430*/  VIADD R19, R6, 0x78dde6e4 ;  /* 0x78dde6e406137836 */ /* 0x000fe20000000000 */
[----:B------:R-:W-:-:S03]  /*0440*/  LOP3.LUT R3, R3, R16, R21, 0x96, !PT ;  /* 0x0000001003037212 */ /* 0x000fc600078e9615 */
        /* <DEDUP_REMOVED lines=8> */
[C---:B------:R-:W-:Y:S02]  /*04d0*/  IADD3 R3, PT, PT, R6.reuse, 0x1715609d, RZ ;  /* 0x1715609d06037810 */ /* 0x040fe40007ffe0ff */
[----:B------:R-:W-:Y:S01]  /*04e0*/  LOP3.LUT R15, R15, R14, R19, 0x96, !PT ;  /* 0x0000000e0f0f7212 */ /* 0x000fe200078e9613 */
[----:B------:R-:W-:Y:S01]  /*04f0*/  VIADD R19, R6, 0xb54cda56 ;  /* 0xb54cda5606137836 */ /* 0x000fe20000000000 */
[----:B------:R-:W-:-:S03]  /*0500*/  LOP3.LUT R3, R3, R16, R21, 0x96, !PT ;  /* 0x0000001003037212 */ /* 0x000fc600078e9615 */
[----:B------:R-:W-:Y:S01]  /*0510*/  IMAD.WIDE.U32 R16, R15, -0x326172a9, RZ ;  /* 0xcd9e8d570f107825 */ /* 0x000fe200078e00ff */
[----:B-1----:R-:W0:Y:S03]  /*0520*/  DFMA R8, R40, -R8, 1 ;  /* 0x3ff000002808742b */ /* 0x002e260000000808 */
[----:B------:R-:W-:Y:S01]  /*0530*/  IMAD.WIDE.U32 R14, R3, -0x2daee0ad, RZ ;  /* 0xd2511f53030e7825 */ /* 0x000fe200078e00ff */
[----:B------:R-:W-:-:S03]  /*0540*/  LOP3.LUT R19, R19, R20, R17, 0x96, !PT ;  /* 0x0000001413137212 */ /* 0x000fc600078e9611 */
[----:B------:R-:W-:Y:S02]  /*0550*/  VIADD R3, R7, 0x646e171e ;  /* 0x646e171e07037836 */ /* 0x000fe40000000000 */
[----:B------:R-:W-:-:S03]  /*0560*/  IMAD.WIDE.U32 R42, R19, -0x2daee0ad, RZ ;  /* 0xd2511f53132a7825 */ /* 0x000fc600078e00ff */
[----:B------:R-:W-:Y:S01]  /*0570*/  LOP3.LUT R18, R3, R18, R15, 0x96, !PT ;  /* 0x0000001203127212 */ /* 0x000fe200078e960f */
[----:B------:R-:W-:Y:S01]  /*0580*/  VIADD R15, R7, 0x1fd5c5a3 ;  /* 0x1fd5c5a3070f7836 */ /* 0x000fe20000000000 */
[C---:B------:R-:W-:Y:S01]  /*0590*/  IADD3 R3, PT, PT, R6.reuse, 0x5384540f, RZ ;  /* 0x5384540f06037810 */ /* 0x040fe20007ffe0ff */
[----:B------:R-:W-:Y:S02]  /*05a0*/  VIADD R17, R6, 0xf1bbcdc8 ;  /* 0xf1bbcdc806117836 */ /* 0x000fe40000000000 */
[----:B------:R-:W-:Y:S01]  /*05b0*/  IMAD.WIDE.U32 R18, R18, -0x326172a9, RZ ;  /* 0xcd9e8d5712127825 */ /* 0x000fe200078e00ff */
[----:B------:R-:W-:-:S04]  /*05c0*/  LOP3.LUT R15, R15, R14, R43, 0x96, !PT ;  /* 0x0000000e0f0f7212 */ /* 0x000fc800078e962b */
[----:B------:R-:W-:Y:S01]  /*05d0*/  LOP3.LUT R3, R3, R16, R19, 0x96, !PT ;  /* 0x0000001003037212 */ /* 0x000fe200078e9613 */
[----:B------:R-:W-:-:S04]  /*05e0*/  IMAD.WIDE.U32 R14, R15, -0x326172a9, RZ ;  /* 0xcd9e8d570f0e7825 */ /* 0x000fc800078e00ff */
[----:B------:R-:W-:Y:S01]  /*05f0*/  IMAD.WIDE.U32 R60, R3, -0x2daee0ad, RZ ;  /* 0xd2511f53033c7825 */ /* 0x000fe200078e00ff */
[----:B------:R-:W-:-:S03]  /*0600*/  LOP3.LUT R17, R17, R18, R15, 0x96, !PT ;  /* 0x0000001211117212 */ /* 0x000fc600078e960f */
[----:B------:R-:W-:Y:S02]  /*0610*/  VIADD R3, R7, 0xdb3d7428 ;  /* 0xdb3d742807037836 */ /* 0x000fe40000000000 */
[----:B------:R1:W-:Y:S01]  /*0620*/  STL [R1+0x4], R17 ;  /* 0x0000041101007387 */ /* 0x0003e20000100800 */
[----:B------:R-:W-:Y:S02]  /*0630*/  IMAD.HI.U32 R15, R17, -0x2daee0ad, RZ ;  /* 0xd2511f53110f7827 */ /* 0x000fe400078e00ff */
[----:B------:R-:W-:Y:S02]  /*0640*/  LOP3.LUT R42, R3, R42, R61, 0x96, !PT ;  /* 0x0000002a032a7212 */ /* 0x000fe400078e963d */
[----:B------:R-:W-:Y:S01]  /*0650*/  VIADD R3, R6, 0x8ff34781 ;  /* 0x8ff3478106037836 */ /* 0x000fe20000000000 */
[----:B------:R-:W-:Y:S01]  /*0660*/  MOV R61, R4 ;  /* 0x00000004003d7202 */ /* 0x000fe20000000f00 */
[----:B------:R-:W-:Y:S01]  /*0670*/  IMAD.MOV.U32 R4, RZ, RZ, R13 ;  /* 0x000000ffff047224 */ /* 0x000fe200078e000d */
[----:B------:R-:W-:Y:S01]  /*0680*/  LOP3.LUT R60, R60, R15, RZ, 0x3c, !PT ;  /* 0x0000000f3c3c7212 */ /* 0x000fe200078e3cff */
[----:B------:R-:W-:-:S05]  /*0690*/  IMAD.HI.U32 R16, R42, -0x326172a9, RZ ;  /* 0xcd9e8d572a107827 */ /* 0x000fca00078e00ff */
[----:B------:R-:W-:Y:S01]  /*06a0*/  LOP3.LUT R43, R3, R14, R16, 0x96, !PT ;  /* 0x0000000e032b7212 */ /* 0x000fe200078e9610 */
[----:B------:R-:W-:-:S15]  /*06b0*/  IMAD.MOV.U32 R3, RZ, RZ, R10 ;  /* 0x000000ffff037224 */ /* 0x000fde00078e000a */
[----:B------:R-:W-:-:S01]  /*06c0*/  NOP ;  /* 0x0000000000007918 */ /* 0x000fc20000000000 */
[----:B0-----:R1:W0:Y:S02]  /*06d0*/  DFMA R40, R40, R8, R40 ;  /* 0x000000082828722b */ /* 0x0012240000000028 */
[----:B01----:R-:W-:Y:S05]  /*06e0*/  @P0 BRA `(.L_x_2942) ;  /* 0x0000000000100947 */ /* 0x003fea0003800000 */
[----:B------:R-:W-:-:S05]  /*06f0*/  LOP3.LUT R0, R0, 0x7fffffff, RZ, 0xc0, !PT ;  /* 0x7fffffff00007812 */ /* 0x000fca00078ec0ff */
[----:B------:R-:W-:Y:S01]  /*0700*/  VIADD R15, R0, 0xfff00000 ;  /* 0xfff00000000f7836 */ /* 0x000fe20000000000 */
[----:B------:R-:W-:-:S07]  /*0710*/  MOV R0, 0x730 ;  /* 0x0000073000007802 */ /* 0x000fce0000000f00 */
[----:B------:R-:W-:Y:S05]  /*0720*/  CALL.REL.NOINC `($__internal_39_$__cuda_sm20_dblrcp_rn_slowpath_v3) ;  /* 0x0000003000607944 */ /* 0x000fea0003c00000 */
.L_x_2942:
[----:B------:R-:W-:Y:S01]  /*0730*/  LOP3.LUT R60, R60, R11, RZ, 0x3c, !PT ;  /* 0x0000000b3c3c7212 */ /* 0x000fe200078e3cff */
[----:B------:R-:W-:Y:S01]  /*0740*/  IMAD R42, R42, -0x326172a9, RZ ;  /* 0xcd9e8d572a2a7824 */ /* 0x000fe200078e02ff */
[----:B------:R-:W0:Y:S01]  /*0750*/  LDCU.64 UR14, c[0x0][0x868] ;  /* 0x00010d00ff0e77ac */ /* 0x000e220008000a00 */
[----:B------:R-:W-:Y:S01]  /*0760*/  IMAD.MOV.U32 R0, RZ, RZ, RZ ;  /* 0x000000ffff007224 */ /* 0x000fe200078e00ff */
[----:B------:R-:W1:Y:S01]  /*0770*/  LDCU.64 UR16, c[0x0][0x860] ;  /* 0x00010c00ff1077ac */ /* 0x000e620008000a00 */
[----:B------:R-:W2:Y:S01]  /*0780*/  LDCU.64 UR12, c[0x0][0x6c0] ;  /* 0x0000d800ff0c77ac */ /* 0x000ea20008000a00 */
[----:B------:R-:W3:Y:S01]  /*0790*/  LDCU.64 UR10, c[0x0][0x520] ;  /* 0x0000a400ff0a77ac */ /* 0x000ee20008000a00 */
[----:B------:R-:W4:Y:S03]  /*07a0*/  LDCU.64 UR8, c[0x0][0x380] ;  /* 0x00007000ff0877ac */ /* 0x000f260008000a00 */
.L_x_2959:
[----:B-1----:R-:W-:Y:S01]  /*07b0*/  VIADD R9, R4, 0x1 ;  /* 0x0000000104097836 */ /* 0x002fe20000000000 */
[----:B------:R-:W-:Y:S04]  /*07c0*/  BSSY.RECONVERGENT B0, `(.L_x_2943) ;  /* 0x000000c000007945 */ /* 0x000fe80003800200 */
[C---:B------:R-:W-:Y:S01]  /*07d0*/  ISETP.NE.AND P0, PT, R9.reuse, RZ, PT ;  /* 0x000000ff0900720c */ /* 0x040fe20003f05270 */
[----:B------:R-:W-:-:S12]  /*07e0*/  IMAD.HI.U32 R9, R9, -0x2daee0ad, RZ ;  /* 0xd2511f5309097827 */ /* 0x000fd800078e00ff */
        /* <DEDUP_REMOVED lines=9> */
.L_x_2944:
[----:B01234-:R-:W-:Y:S05]  /*0880*/  BSYNC.RECONVERGENT B0 ;  /* 0x0000000000007941 */ /* 0x01ffea0003800200 */
.L_x_2943:
[----:B------:R-:W2:Y:S01]  /*0890*/  LDL.LU R34, [R1+0x4] ;  /* 0x0000040001227983 */ /* 0x000ea20000300800 */
[----:B------:R-:W-:Y:S01]  /*08a0*/  IMAD.WIDE.U32 R12, R3, -0x326172a9, RZ ;  /* 0xcd9e8d57030c7825 */ /* 0x000fe200078e00ff */
[----:B------:R-:W-:Y:S02]  /*08b0*/  LOP3.LUT R9, R0, R9, R7, 0x96, !PT ;  /* 0x0000000900097212 */ /* 0x000fe400078e9607 */
[----:B------:R-:W-:Y:S01]  /*08c0*/  MOV R11, 0xd2511f53 ;  /* 0xd2511f53000b7802 */ /* 0x000fe20000000f00 */
[----:B------:R-:W-:Y:S01]  /*08d0*/  VIADD R10, R7, 0xbb67ae85 ;  /* 0xbb67ae85070a7836 */ /* 0x000fe20000000000 */
[----:B------:R-:W-:Y:S01]  /*08e0*/  LOP3.LUT R14, R5, R13, R6, 0x96, !PT ;  /* 0x0000000d050e7212 */ /* 0x000fe200078e9606 */
[----:B------:R-:W-:Y:S01]  /*08f0*/  IMAD.WIDE.U32 R16, R9, -0x326172a9, RZ ;  /* 0xcd9e8d5709107825 */ /* 0x000fe200078e00ff */
[----:B------:R-:W-:-:S03]  /*0900*/  ISETP.GT.AND P0, PT, R2, 0x1, PT ;  /* 0x000000010200780c */ /* 0x000fc60003f04270 */
[----:B------:R-:W-:Y:S01]  /*0910*/  IMAD R9, R4, R11, -0x2daee0ad ;  /* 0xd2511f5304097424 */ /* 0x000fe200078e020b */
[----:B------:R-:W-:Y:S01]  /*0920*/  IADD3 R11, PT, PT, R7, 0x76cf5d0a, RZ ;  /* 0x76cf5d0a070b7810 */ /* 0x000fe20007ffe0ff */
[----:B------:R-:W-:-:S04]  /*0930*/  IMAD.WIDE.U32 R14, R14, -0x2daee0ad, RZ ;  /* 0xd2511f530e0e7825 */ /* 0x000fc800078e00ff */
[----:B------:R-:W-:Y:S01]  /*0940*/  VIADD R8, R6, 0x9e3779b9 ;  /* 0x9e3779b906087836 */ /* 0x000fe20000000000 */
[----:B------:R-:W-:Y:S01]  /*0950*/  LOP3.LUT R22, R10, R9, R15, 0x96, !PT ;  /* 0x000000090a167212 */ /* 0x000fe200078e960f */
[----:B------:R-:W-:Y:S02]  /*0960*/  VIADD R13, R6, 0xdaa66d2b ;  /* 0xdaa66d2b060d7836 */ /* 0x000fe40000000000 */
[----:B------:R-:W-:Y:S01]  /*0970*/  VIADD R15, R7, 0xed9eba14 ;  /* 0xed9eba14070f7836 */ /* 0x000fe20000000000 */
[----:B------:R-:W-:Y:S01]  /*0980*/  LOP3.LUT R20, R8, R12, R17, 0x96, !PT ;  /* 0x0000000c08147212 */ /* 0x000fe200078e9611 */
[----:B------:R-:W-:Y:S01]  /*0990*/  IMAD.WIDE.U32 R22, R22, -0x326172a9, RZ ;  /* 0xcd9e8d5716167825 */ /* 0x000fe200078e00ff */
[----:B------:R-:W-:-:S03]  /*09a0*/  IADD3 R17, PT, PT, R6, 0x1715609d, RZ ;  /* 0x1715609d06117810 */ /* 0x000fc60007ffe0ff */
        /* <DEDUP_REMOVED lines=33> */
[C---:B------:R-:W-:Y:S02]  /*0bc0*/  VIADD R24, R6.reuse, 0xf1bbcdc8 ;  /* 0xf1bbcdc806187836 */ /* 0x040fe40000000000 */
[----:B------:R-:W-:Y:S02]  /*0bd0*/  VIADD R25, R6, 0x8ff34781 ;  /* 0x8ff3478106197836 */ /* 0x000fe40000000000 */
[----:B------:R-:W-:Y:S01]  /*0be0*/  IMAD.WIDE.U32 R26, R26, -0x2daee0ad, RZ ;  /* 0xd2511f531a1a7825 */ /* 0x000fe200078e00ff */
[----:B------:R-:W-:-:S04]  /*0bf0*/  LOP3.LUT R37, R24, R30, R29, 0x96, !PT ;  /* 0x0000001e18257212 */ /* 0x000fc800078e961d */
[----:B------:R-:W-:Y:S01]  /*0c00*/  LOP3.LUT R31, R23, R32, R27, 0x96, !PT ;  /* 0x00000020171f7212 */ /* 0x000fe200078e961b */
[----:B------:R-:W-:Y:S01]  /*0c10*/  IMAD.HI.U32 R33, R37, -0x2daee0ad, RZ ;  /* 0xd2511f5325217827 */ /* 0x000fe200078e00ff */
[----:B------:R-:W-:-:S03]  /*0c20*/  IADD3 R32, PT, PT, R7, -0x695add53, RZ ;  /* 0x96a522ad07207810 */ /* 0x000fc60007ffe0ff */
[----:B------:R-:W-:Y:S01]  /*0c30*/  IMAD.WIDE.U32 R30, R31, -0x326172a9, RZ ;  /* 0xcd9e8d571f1e7825 */ /* 0x000fe200078e00ff */
[----:B------:R-:W-:-:S04]  /*0c40*/  LOP3.LUT R33, R32, R26, R33, 0x96, !PT ;  /* 0x0000001a20217212 */ /* 0x000fc800078e9621 */
[----:B------:R-:W-:Y:S01]  /*0c50*/  LOP3.LUT R31, R25, R28, R31, 0x96, !PT ;  /* 0x0000001c191f7212 */ /* 0x000fe200078e961f */
[----:B--2---:R-:W-:Y:S01]  /*0c60*/  IMAD R26, R34, -0x2daee0ad, RZ ;  /* 0xd2511f53221a7824 */ /* 0x004fe200078e02ff */
        /* <DEDUP_REMOVED lines=10> */
.L_x_2945:
        /* <DEDUP_REMOVED lines=9> */
.L_x_2946:
        /* <DEDUP_REMOVED lines=13> */
.L_x_2948:
[----:B------:R-:W-:Y:S05]  /*0e70*/  BSYNC.RECONVERGENT B0 ;  /* 0x0000000000007941 */ /* 0x000fea0003800200 */
.L_x_2947:
[----:B------:R-:W-:Y:S01]  /*0e80*/  IMAD.WIDE.U32 R26, R3, -0x326172a9, RZ ;  /* 0xcd9e8d57031a7825 */ /* 0x000fe200078e00ff */
[----:B------:R-:W-:-:S03]  /*0e90*/  LOP3.LUT R29, R0, R29, R7, 0x96, !PT ;  /* 0x0000001d001d7212 */ /* 0x000fc600078e9607 */
[----:B------:R-:W-:Y:S01]  /*0ea0*/  HFMA2 R45, -RZ, RZ, 0.1171875, 0 ;  /* 0x2f800000ff2d7431 */ /* 0x000fe200000001ff */
[----:B------:R-:W-:Y:S01]  /*0eb0*/  LOP3.LUT R28, R5, R27, R6, 0x96, !PT ;  /* 0x0000001b051c7212 */ /* 0x000fe200078e9606 */
[----:B------:R-:W-:-:S04]  /*0ec0*/  IMAD.WIDE.U32 R34, R29, -0x326172a9, RZ ;  /* 0xcd9e8d571d227825 */ /* 0x000fc800078e00ff */
[----:B------:R-:W-:Y:S01]  /*0ed0*/  IMAD.WIDE.U32 R28, R28, -0x2daee0ad, RZ ;  /* 0xd2511f531c1c7825 */ /* 0x000fe200078e00ff */
[----:B------:R-:W-:-:S03]  /*0ee0*/  LOP3.LUT R48, R8, R26, R35, 0x96, !PT ;  /* 0x0000001a08307212 */ /* 0x000fc600078e9623 */
[----:B------:R-:W-:Y:S02]  /*0ef0*/  VIADD R27, R9, 0xd2511f53 ;  /* 0xd2511f53091b7836 */ /* 0x000fe40000000000 */
[----:B------:R-:W-:-:S03]  /*0f00*/  IMAD.WIDE.U32 R48, R48, -0x2daee0ad, RZ ;  /* 0xd2511f5330307825 */ /* 0x000fc600078e00ff */
[----:B------:R-:W-:Y:S02]  /*0f10*/  LOP3.LUT R27, R10, R27, R29, 0x96, !PT ;  /* 0x0000001b0a1b7212 */ /* 0x000fe400078e961d */
[----:B------:R-:W-:-:S03]  /*0f20*/  LOP3.LUT R26, R11, R28, R49, 0x96, !PT ;  /* 0x0000001c0b1a7212 */ /* 0x000fc600078e9631 */
        /* <DEDUP_REMOVED lines=25> */
[----:B------:R-:W-:Y:S01]  /*10c0*/  I2FP.F32.U32 R28, R39 ;  /* 0x00000027001c7245 */ /* 0x000fe20000201000 */
[----:B------:R-:W-:Y:S01]  /*10d0*/  IMAD R39, R37, -0x2daee0ad, RZ ;  /* 0xd2511f5325277824 */ /* 0x000fe200078e02ff */
[----:B------:R-:W-:Y:S01]  /*10e0*/  LOP3.LUT R38, R24, R26, R35, 0x96, !PT ;  /* 0x0000001a18267212 */ /* 0x000fe200078e9623 */
[----:B------:R-:W-:-:S04]  /*10f0*/  IMAD.WIDE.U32 R26, R27, -0x326172a9, RZ ;  /* 0xcd9e8d571b1a7825 */ /* 0x000fc800078e00ff */
[----:B------:R-:W-:Y:S01]  /*1100*/  FFMA.FTZ R58, R28, R45, 1.1641532182693481445e-10 ;  /* 0x2f0000001c3a7423 */ /* 0x000fe2000001002d */
[----:B------:R-:W-:Y:S01]  /*1110*/  IMAD.MOV.U32 R35, RZ, RZ, R26 ;  /* 0x000000ffff237224 */ /* 0x000fe200078e001a */
[----:B------:R-:W-:Y:S01]  /*1120*/  LOP3.LUT R34, R25, R34, R27, 0x96, !PT ;  /* 0x0000002219227212 */ /* 0x000fe200078e961b */
[----:B------:R-:W-:Y:S01]  /*1130*/  IMAD.HI.U32 R29, R38, -0x2daee0ad, RZ ;  /* 0xd2511f53261d7827 */ /* 0x000fe200078e00ff */
[----:B------:R-:W-:Y:S02]  /*1140*/  I2FP.F32.U32 R26, R43 ;  /* 0x0000002b001a7245 */ /* 0x000fe40000201000 */
[----:B------:R-:W-:Y:S02]  /*1150*/  I2FP.F32.U32 R27, R42 ;  /* 0x0000002a001b7245 */ /* 0x000fe40000201000 */
[----:B------:R-:W-:Y:S01]  /*1160*/  LOP3.LUT R36, R32, R46, R29, 0x96, !PT ;  /* 0x0000002e20247212 */ /* 0x000fe200078e961d */
[-C--:B------:R-:W-:Y:S01]  /*1170*/  FFMA.FTZ R37, R26, R45.reuse, 1.1641532182693481445e-10 ;  /* 0x2f0000001a257423 */ /* 0x080fe2000001002d */
[----:B------:R-:W-:Y:S01]  /*1180*/  I2FP.F32.U32 R29, R44 ;  /* 0x0000002c001d7245 */ /* 0x000fe20000201000 */
[----:B------:R-:W-:-:S03]  /*1190*/  FFMA.FTZ R26, R27, R45, 1.1641532182693481445e-10 ;  /* 0x2f0000001b1a7423 */ /* 0x000fc6000001002d */
[----:B------:R0:W-:Y:S01]  /*11a0*/  STL [R1+0x8], R37 ;  /* 0x0000082501007387 */ /* 0x0001e20000100800 */
[----:B------:R-:W-:-:S03]  /*11b0*/  FFMA.FTZ R59, R29, R45, 1.1641532182693481445e-10 ;  /* 0x2f0000001d3b7423 */ /* 0x000fc6000001002d */
[----:B------:R0:W-:Y:S01]  /*11c0*/  STL [R1+0xc], R26 ;  /* 0x00000c1a01007387 */ /* 0x0001e20000100800 */
[----:B------:R-:W-:Y:S05]  /*11d0*/  @P0 BRA `(.L_x_2949) ;  /* 0x0000000000200947 */ /* 0x000fea0003800000 */
[----:B------:R-:W-:Y:S01]  /*11e0*/  ISETP.NE.AND P1, PT, R2, RZ, PT ;  /* 0x000000ff0200720c */ /* 0x000fe20003f25270 */
[----:B0-----:R-:W-:-:S12]  /*11f0*/  IMAD.MOV.U32 R37, RZ, RZ, R39 ;  /* 0x000000ffff257224 */ /* 0x001fd800078e0027 */
[----:B------:R-:W-:Y:S05]  /*1200*/  @!P1 BRA `(.L_x_2950) ;  /* 0x0000000000389947 */ /* 0x000fea0003800000 */
[----:B------:R-:W-:Y:S01]  /*1210*/  IMAD.MOV.U32 R31, RZ, RZ, R30 ;  /* 0x000000ffff1f7224 */ /* 0x000fe200078e001e */
[----:B------:R-:W-:Y:S01]  /*1220*/  MOV R37, R34 ;  /* 0x0000002200257202 */ /* 0x000fe20000000f00 */
[----:B------:R-:W-:Y:S02]  /*1230*/  IMAD.MOV.U32 R30, RZ, RZ, R33 ;  /* 0x000000ffff1e7224 */ /* 0x000fe400078e0021 */
[----:B------:R-:W-:Y:S01]  /*1240*/  IMAD.MOV.U32 R33, RZ, RZ, R39 ;  /* 0x000000ffff217224 */ /* 0x000fe200078e0027 */
[----:B------:R-:W-:Y:S06]  /*1250*/  BRA `(.L_x_2950) ;  /* 0x0000000000247947 */ /* 0x000fec0003800000 */
.L_x_2949:
[----:B------:R-:W-:Y:S01]  /*1260*/  ISETP.NE.AND P1, PT, R2, 0x2, PT ;  /* 0x000000020200780c */ /* 0x000fe20003f25270 */
[----:B------:R-:W-:Y:S01]  /*1270*/  IMAD.MOV.U32 R30, RZ, RZ, R39 ;  /* 0x000000ffff1e7224 */ /* 0x000fe200078e0027 */
[----:B------:R-:W-:Y:S01]  /*1280*/  MOV R31, R33 ;  /* 0x00000021001f7202 */ /* 0x000fe20000000f00 */
[----:B0-----:R-:W-:Y:S01]  /*1290*/  IMAD.MOV.U32 R37, RZ, RZ, R35 ;  /* 0x000000ffff257224 */ /* 0x001fe200078e0023 */
[----:B------:R-:W-:-:S09]  /*12a0*/  MOV R33, R34 ;  /* 0x0000002200217202 */ /* 0x000fd20000000f00 */
[----:B------:R-:W-:Y:S01]  /*12b0*/  @P1 IMAD.MOV.U32 R31, RZ, RZ, R39 ;  /* 0x000000ffff1f1224 */ /* 0x000fe200078e0027 */
[----:B------:R-:W-:Y:S01]  /*12c0*/  @P1 MOV R37, R36 ;  /* 0x0000002400251202 */ /* 0x000fe20000000f00 */
[----:B------:R-:W-:Y:S02]  /*12d0*/  @P1 IMAD.MOV.U32 R30, RZ, RZ, R34 ;  /* 0x000000ffff1e1224 */ /* 0x000fe400078e0022 */
[----:B------:R-:W-:-:S07]  /*12e0*/  @P1 IMAD.MOV.U32 R33, RZ, RZ, R35 ;  /* 0x000000ffff211224 */ /* 0x000fce00078e0023 */
.L_x_2950:
[----:B------:R-:W-:Y:S01]  /*12f0*/  VIADD R29, R4, 0x3 ;  /* 0x00000003041d7836 */ /* 0x000fe20000000000 */
        /* <DEDUP_REMOVED lines=12> */
.L_x_2952:
[----:B------:R-:W-:Y:S05]  /*13c0*/  BSYNC.RECONVERGENT B0 ;  /* 0x0000000000007941 */ /* 0x000fea0003800200 */
.L_x_2951:
[----:B------:R-:W-:Y:S01]  /*13d0*/  IMAD.WIDE.U32 R26, R3, -0x326172a9, RZ ;  /* 0xcd9e8d57031a7825 */ /* 0x000fe200078e00ff */
[----:B------:R-:W-:Y:S02]  /*13e0*/  LOP3.LUT R29, R0, R29, R7, 0x96, !PT ;  /* 0x0000001d001d7212 */ /* 0x000fe400078e9607 */
[----:B------:R-:W-:Y:S01]  /*13f0*/  I2FP.F32.U32 R48, R31 ;  /* 0x0000001f00307245 */ /* 0x000fe20000201000 */
[----:B------:R-:W-:Y:S01]  /*1400*/  IMAD R38, R38, -0x2daee0ad, RZ ;  /* 0xd2511f5326267824 */ /* 0x000fe200078e02ff */
[----:B------:R-:W-:Y:S01]  /*1410*/  LOP3.LUT R28, R5, R27, R6, 0x96, !PT ;  /* 0x0000001b051c7212 */ /* 0x000fe200078e9606 */
[----:B------:R-:W-:Y:S01]  /*1420*/  IMAD.WIDE.U32 R42, R29, -0x326172a9, RZ ;  /* 0xcd9e8d571d2a7825 */ /* 0x000fe200078e00ff */
[----:B------:R-:W-:Y:S02]  /*1430*/  IADD3 R27, PT, PT, R9, -0x5b5dc15a, RZ ;  /* 0xa4a23ea6091b7810 */ /* 0x000fe40007ffe0ff */
[----:B------:R-:W-:Y:S01]  /*1440*/  I2FP.F32.U32 R49, R30 ;  /* 0x0000001e00317245 */ /* 0x000fe20000201000 */
[----:B------:R-:W-:Y:S01]  /*1450*/  IMAD.WIDE.U32 R28, R28, -0x2daee0ad, RZ ;  /* 0xd2511f531c1c7825 */ /* 0x000fe200078e00ff */
[----:B------:R-:W-:-:S02]  /*1460*/  LOP3.LUT R46, R8, R26, R43, 0x96, !PT ;  /* 0x0000001a082e7212 */ /* 0x000fc400078e962b */
[----:B------:R-:W-:Y:S02]  /*1470*/  I2FP.F32.U32 R51, R33 ;  /* 0x0000002100337245 */ /* 0x000fe40000201000 */
[----:B------:R-:W-:Y:S01]  /*1480*/  LOP3.LUT R27, R10, R27, R29, 0x96, !PT ;  /* 0x0000001b0a1b7212 */ /* 0x000fe200078e961d */
[----:B------:R-:W-:Y:S01]  /*1490*/  IMAD.WIDE.U32 R46, R46, -0x2daee0ad, RZ ;  /* 0xd2511f532e2e7825 */ /* 0x000fe200078e00ff */
[----:B------:R-:W-:-:S03]  /*14a0*/  I2FP.F32.U32 R55, R37 ;  /* 0x0000002500377245 */ /* 0x000fc60000201000 */
[----:B------:R-:W-:Y:S01]  /*14b0*/  IMAD.WIDE.U32 R44, R27, -0x326172a9, RZ ;  /* 0xcd9e8d571b2c7825 */ /* 0x000fe200078e00ff */
[----:B------:R-:W-:-:S03]  /*14c0*/  LOP3.LUT R26, R11, R28, R47, 0x96, !PT ;  /* 0x0000001c0b1a7212 */ /* 0x000fc600078e962f */
[----:B------:R-:W-:Y:S01]  /*14d0*/  IMAD.MOV.U32 R47, RZ, RZ, 0x2f800000 ;  /* 0x2f800000ff2f7424 */ /* 0x000fe200078e00ff */
[----:B------:R-:W-:Y:S01]  /*14e0*/  LOP3.LUT R28, R12, R42, R45, 0x96, !PT ;  /* 0x0000002a0c1c7212 */ /* 0x000fe200078e962d */
[----:B------:R-:W-:-:S04]  /*14f0*/  IMAD.WIDE.U32 R26, R26, -0x326172a9, RZ ;  /* 0xcd9e8d571a1a7825 */ /* 0x000fc800078e00ff */
[-C--:B------:R-:W-:Y:S01]  /*1500*/  FFMA.FTZ R48, R48, R47.reuse, 1.1641532182693481445e-10 ;  /* 0x2f00000030307423 */ /* 0x080fe2000001002f */
[----:B------:R-:W-:Y:S01]  /*1510*/  FFMA.FTZ R49, R49, R47, 1.1641532182693481445e-10 ;  /* 0x2f00000031317423 */ /* 0x000fe2000001002f */
[----:B------:R-:W-:Y:S01]  /*1520*/  IMAD.WIDE.U32 R28, R28, -0x2daee0ad, RZ ;  /* 0xd2511f531c1c7825 */ /* 0x000fe200078e00ff */
[----:B------:R-:W-:-:S03]  /*1530*/  LOP3.LUT R44, R13, R44, R27, 0x96, !PT ;  /* 0x0000002c0d2c7212 */ /* 0x000fc600078e961b */
[-C--:B------:R-:W-:Y:S01]  /*1540*/  FFMA.FTZ R51, R51, R47.reuse, 1.1641532182693481445e-10 ;  /* 0x2f00000033337423 */ /* 0x080fe2000001002f */
[----:B------:R-:W-:Y:S01]  /*1550*/  FFMA.FTZ R55, R55, R47, 1.1641532182693481445e-10 ;  /* 0x2f00000037377423 */ /* 0x000fe2000001002f */
        /* <DEDUP_REMOVED lines=27> */
[----:B------:R-:W-:-:S12]  /*1710*/  IMAD.MOV.U32 R33, RZ, RZ, R38 ;  /* 0x000000ffff217224 */ /* 0x000fd800078e0026 */
[----:B------:R-:W-:Y:S05]  /*1720*/  @!P1 BRA `(.L_x_2954) ;  /* 0x0000000000389947 */ /* 0x000fea0003800000 */
[----:B------:R-:W-:Y:S01]  /*1730*/  MOV R34, R35 ;  /* 0x0000002300227202 */ /* 0x000fe20000000f00 */
[----:B------:R-:W-:Y:S01]  /*1740*/  IMAD.MOV.U32 R35, RZ, RZ, R36 ;  /* 0x000000ffff237224 */ /* 0x000fe200078e0024 */
[----:B------:R-:W-:Y:S01]  /*1750*/  MOV R36, R38 ;  /* 0x0000002600247202 */ /* 0x000fe20000000f00 */
[----:B------:R-:W-:Y:S01]  /*1760*/  IMAD.MOV.U32 R33, RZ, RZ, R53 ;  /* 0x000000ffff217224 */ /* 0x000fe200078e0035 */
[----:B------:R-:W-:Y:S06]  /*1770*/  BRA `(.L_x_2954) ;  /* 0x0000000000247947 */ /* 0x000fec0003800000 */
.L_x_2953:
        /* <DEDUP_REMOVED lines=9> */
.L_x_2954:
        /* <DEDUP_REMOVED lines=13> */
.L_x_2956:
[----:B------:R-:W-:Y:S05]  /*18e0*/  BSYNC.RECONVERGENT B0 ;  /* 0x0000000000007941 */ /* 0x000fea0003800200 */
.L_x_2955:
[----:B------:R-:W-:Y:S01]  /*18f0*/  IMAD.WIDE.U32 R26, R3, -0x326172a9, RZ ;  /* 0xcd9e8d57031a7825 */ /* 0x000fe200078e00ff */
[----:B------:R-:W-:Y:S02]  /*1900*/  LOP3.LUT R29, R0, R29, R7, 0x96, !PT ;  /* 0x0000001d001d7212 */ /* 0x000fe400078e9607 */
[----:B------:R-:W-:Y:S01]  /*1910*/  I2FP.F32.U32 R50, R34 ;  /* 0x0000002200327245 */ /* 0x000fe20000201000 */
[----:B------:R-:W-:Y:S01]  /*1920*/  VIADD R9, R9, 0x76f35df9 ;  /* 0x76f35df909097836 */ /* 0x000fe20000000000 */
[----:B------:R-:W-:Y:S01]  /*1930*/  LOP3.LUT R28, R5, R27, R6, 0x96, !PT ;  /* 0x0000001b051c7212 */ /* 0x000fe200078e9606 */
[----:B------:R-:W-:Y:S01]  /*1940*/  IMAD.WIDE.U32 R30, R29, -0x326172a9, RZ ;  /* 0xcd9e8d571d1e7825 */ /* 0x000fe200078e00ff */
[----:B------:R-:W-:-:S03]  /*1950*/  I2FP.F32.U32 R54, R35 ;  /* 0x0000002300367245 */ /* 0x000fc60000201000 */
[----:B------:R-:W-:Y:S01]  /*1960*/  FFMA.FTZ R50, R50, R47, 1.1641532182693481445e-10 ;  /* 0x2f00000032327423 */ /* 0x000fe2000001002f */
[----:B------:R-:W-:Y:S01]  /*1970*/  I2FP.F32.U32 R56, R36 ;  /* 0x0000002400387245 */ /* 0x000fe20000201000 */
[----:B------:R-:W-:Y:S01]  /*1980*/  IMAD.WIDE.U32 R28, R28, -0x2daee0ad, RZ ;  /* 0xd2511f531c1c7825 */ /* 0x000fe200078e00ff */
[----:B------:R-:W-:-:S03]  /*1990*/  LOP3.LUT R8, R8, R26, R31, 0x96, !PT ;  /* 0x0000001a08087212 */ /* 0x000fc600078e961f */
[----:B------:R-:W-:Y:S01]  /*19a0*/  FFMA.FTZ R54, R54, R47, 1.1641532182693481445e-10 ;  /* 0x2f00000036367423 */ /* 0x000fe2000001002f */
[----:B------:R-:W-:Y:S01]  /*19b0*/  I2FP.F32.U32 R57, R33 ;  /* 0x0000002100397245 */ /* 0x000fe20000201000 */
[----:B------:R-:W-:Y:S01]  /*19c0*/  IMAD R39, R39, -0x2daee0ad, RZ ;  /* 0xd2511f5327277824 */ /* 0x000fe200078e02ff */
[----:B------:R-:W-:Y:S01]  /*19d0*/  LOP3.LUT R26, R10, R9, R29, 0x96, !PT ;  /* 0x000000090a1a7212 */ /* 0x000fe200078e961d */
[----:B------:R-:W-:-:S04]  /*19e0*/  IMAD.WIDE.U32 R8, R8, -0x2daee0ad, RZ ;  /* 0xd2511f5308087825 */ /* 0x000fc800078e00ff */
[-C--:B------:R-:W-:Y:S01]  /*19f0*/  FFMA.FTZ R56, R56, R47.reuse, 1.1641532182693481445e-10 ;  /* 0x2f00000038387423 */ /* 0x080fe2000001002f */
        /* <DEDUP_REMOVED lines=29> */
[----:B------:R0:W-:Y:S01]  /*1bd0*/  STL [R1+0x4], R24 ;  /* 0x0000041801007387 */ /* 0x0001e20000100800 */
        /* <DEDUP_REMOVED lines=12> */
.L_x_2957:
        /* <DEDUP_REMOVED lines=9> */
.L_x_2958:
[----:B------:R-:W2:Y:S04]  /*1d30*/  LDL.LU R10, [R1+0x8] ;  /* 0x00000800010a7983 */ /* 0x000ea80000300800 */
[----:B------:R-:W3:Y:S04]  /*1d40*/  LDL.LU R9, [R1+0xc] ;  /* 0x00000c0001097983 */ /* 0x000ee80000300800 */
[----:B------:R-:W4:Y:S04]  /*1d50*/  LDL R8, [R1] ;  /* 0x0000000001087983 */ /* 0x000f280000100800 */
[----:B------:R1:W-:Y:S04]  /*1d60*/  STL [R1+0x18], R3 ;  /* 0x0000180301007387 */ /* 0x0003e80000100800 */
[----:B------:R0:W-:Y:S01]  /*1d70*/  STL [R1+0x14], R2 ;  /* 0x0000140201007387 */ /* 0x0001e20000100800 */
[----:B------:R-:W-:Y:S01]  /*1d80*/  FMUL.FTZ R49, R49, 1 ;  /* 0x3f80000031317820 */ /* 0x000fe20000410000 */
[----:B------:R-:W-:-:S02]  /*1d90*/  FMUL.FTZ R50, R50, 1 ;  /* 0x3f80000032327820 */ /* 0x000fc40000410000 */
[----:B------:R4:W-:Y:S01]  /*1da0*/  STL [R1+0x10], R0 ;  /* 0x0000100001007387 */ /* 0x0009e20000100800 */
[----:B-1----:R-:W-:Y:S01]  /*1db0*/  IMAD.MOV.U32 R3, RZ, RZ, R59 ;  /* 0x000000ffff037224 */ /* 0x002fe200078e003b */
[----:B0-----:R-:W-:Y:S01]  /*1dc0*/  MOV R2, R58 ;  /* 0x0000003a00027202 */ /* 0x001fe20000000f00 */
[----:B------:R-:W-:-:S05]  /*1dd0*/  IMAD.SHL.U32 R58, R61, 0x8, RZ ;  /* 0x000000083d3a7824 */ /* 0x000fca00078e00ff */
[----:B------:R-:W-:Y:S02]  /*1de0*/  IADD3 R32, P0, PT, R58, UR8, RZ ;  /* 0x000000083a207c10 */ /* 0x000fe4000ff1e0ff */
[----:B--2---:R-:W-:Y:S01]  /*1df0*/  MOV R34, R10 ;  /* 0x0000000a00227202 */ /* 0x004fe20000000f00 */
[----:B---3--:R-:W-:Y:S01]  /*1e00*/  IMAD.MOV.U32 R46, RZ, RZ, R9 ;  /* 0x000000ffff2e7224 */ /* 0x008fe200078e0009 */
[----:B----4-:R-:W-:-:S04]  /*1e10*/  SHF.L.U64.HI R59, R61, 0x3, R8 ;  /* 0x000000033d3b7819 */ /* 0x010fc80000010208 */
[----:B------:R-:W-:-:S05]  /*1e20*/  IADD3.X R33, PT, PT, R59, UR9, RZ, P0, !PT ;  /* 0x000000093b217c10 */ /* 0x000fca00087fe4ff */
[----:B------:R-:W2:Y:S04]  /*1e30*/  LDG.E.ENL2.256 R12, R8, desc[UR6][R32.64] ;  /* 0xfe0000062008797e */ /* 0x000ea8000812190c */
[----:B------:R-:W3:Y:S01]  /*1e40*/  LDG.E.ENL2.256 R20, R16, desc[UR6][R32.64+0x20] ;  /* 0xfe0001062010797e */ /* 0x000ee20008121914 */
[----:B------:R-:W-:-:S03]  /*1e50*/  FMUL.FTZ R34, R34, 1 ;  /* 0x3f80000022227820 */ /* 0x000fc60000410000 */
[----:B------:R-:W4:Y:S03]  /*1e60*/  LDG.E.ENL2.256 R28, R24, desc[UR6][R32.64+0x60] ;  /* 0xfe0003062018797e */ /* 0x000f26000812191c */
[----:B------:R-:W0:-:S15]  /*1e70*/  F2F.F64.F32 R34, R34 ;  /* 0x0000002200227310 */ /* 0x000e1e0000201800 */
[----:B------:R-:W-:-:S15]  /*1e80*/  NOP ;  /* 0x0000000000007918 */ /* 0x000fde0000000000 */
[----:B------:R-:W-:-:S15]  /*1e90*/  NOP ;  /* 0x0000000000007918 */ /* 0x000fde0000000000 */
[----:B------:R-:W-:-:S15]  /*1ea0*/  NOP ;  /* 0x0000000000007918 */ /* 0x000fde0000000000 */
[----:B------:R-:W-:-:S04]  /*1eb0*/  NOP ;  /* 0x0000000000007918 */ /* 0x000fc80000000000 */
[----:B0-----:R0:W1:Y:S02]  /*1ec0*/  DSETP.GEU.AND P0, PT, R34, UR14, PT ;  /* 0x0000000e22007e2a */ /* 0x001064000bf0e000 */
[----:B0-----:R-:W4:Y:S01]  /*1ed0*/  LDG.E.ENL2.256 R36, R32, desc[UR6][R32.64+0x40] ;  /* 0xfe0002062020797e */ /* 0x001f220008121924 */
[----:B------:R-:W-:Y:S01]  /*1ee0*/  FMUL.FTZ R46, R46, 1 ;  /* 0x3f8000002e2e7820 */ /* 0x000fe20000410000 */
[----:B------:R-:W-:Y:S01]  /*1ef0*/  FMUL.FTZ R54, R54, 1 ;  /* 0x3f80000036367820 */ /* 0x000fe20000410000 */
[----:B------:R-:W-:-:S15]  /*1f00*/  FMUL.FTZ R56, R56, 1 ;  /* 0x3f80000038387820 */ /* 0x000fde0000410000 */
[----:B------:R-:W-:-:S15]  /*1f10*/  NOP ;  /* 0x0000000000007918 */ /* 0x000fde0000000000 */
[----:B------:R-:W-:-:S15]  /*1f20*/  NOP ;  /* 0x0000000000007918 */ /* 0x000fde0000000000 */
[----:B------:R-:W-:-:S14]  /*1f30*/  NOP ;  /* 0x0000000000007918 */ /* 0x000fdc0000000000 */
[----:B------:R-:W0:-:S15]  /*1f40*/  F2F.F64.F32 R46, R46 ;  /* 0x0000002e002e7310 */ /* 0x000e1e0000201800 */
[----:B------:R-:W-:-:S15]  /*1f50*/  NOP ;  /* 0x0000000000007918 */ /* 0x000fde0000000000 */
[----:B------:R-:W-:-:S15]  /*1f60*/  NOP ;  /* 0x0000000000007918 */ /* 0x000fde0000000000 */
[----:B------:R-:W-:-:S15]  /*1f70*/  NOP ;  /* 0x0000000000007918 */ /* 0x000fde0000000000 */
[----:B------:R-:W-:-:S04]  /*1f80*/  NOP ;  /* 0x0000000000007918 */ /* 0x000fc80000000000 */
[----:B0-----:R0:W1:Y:S02]  /*1f90*/  DSETP.GEU.AND P2, PT, R46, UR14, PT ;  /* 0x0000000e2e007e2a */ /* 0x001064000bf4e000 */
[----:B0-----:R-:W-:Y:S01]  /*1fa0*/  FMUL.FTZ R46, R2, 1 ;  /* 0x3f800000022e7820 */ /* 0x001fe20000410000 */
[----:B-1----:R-:W-:Y:S02]  /*1fb0*/  FSEL R2, RZ, 1, P0 ;  /* 0x3f800000ff027808 */ /* 0x002fe40000000000 */
[----:B------:R-:W-:-:S15]  /*1fc0*/  FSEL R0, RZ, 1, P2 ;  /* 0x3f800000ff007808 */ /* 0x000fde0001000000 */
        /* <DEDUP_REMOVED lines=10> */
[----:B-1----:R-:W-:-:S15]  /*2070*/  FSEL R3, RZ, 1, P1 ;  /* 0x3f800000ff037808 */ /* 0x002fde0000800000 */
[----:B------:R-:W-:-:S15]  /*2080*/  NOP ;  /* 0x0000000000007918 */ /* 0x000fde0000000000 */
[----:B------:R-:W-:-:S15]  /*2090*/  NOP ;  /* 0x0000000000007918 */ /* 0x000fde0000000000 */
[----:B------:R-:W-:-:S15]  /*20a0*/  NOP ;  /* 0x0000000000007918 */ /* 0x000fde0000000000 */
[----:B------:R-:W-:-:S01]  /*20b0*/  NOP ;  /* 0x0000000000007918 */ /* 0x000fc20000000000 */
[----:B------:R-:W0:-:S15]  /*20c0*/  F2F.F64.F32 R46, R46 ;  /* 0x0000002e002e7310 */ /* 0x000e1e0000201800 */
[----:B------:R-:W-:-:S15]  /*20d0*/  NOP ;  /* 0x0000000000007918 */ /* 0x000fde0000000000 */
[----:B------:R-:W-:-:S15]  /*20e0*/  NOP ;  /* 0x0000000000007918 */ /* 0x000fde0000000000 */
[----:B------:R-:W-:-:S15]  /*20f0*/  NOP ;  /* 0x0000000000007918 */ /* 0x000fde0000000000 */
[----:B------:R-:W-:-:S04]  /*2100*/  NOP ;  /* 0x0000000000007918 */ /* 0x000fc80000000000 */
[----:B0-----:R0:W1:Y:S02]  /*2110*/  DSETP.GEU.AND P4, PT, R46, UR14, PT ;  /* 0x0000000e2e007e2a */ /* 0x001064000bf8e000 */
[----:B0-----:R-:W-:Y:S01]  /*2120*/  FMUL.FTZ R46, R48, 1 ;  /* 0x3f800000302e7820 */ /* 0x001fe20000410000 */
[----:B------:R-:W-:-:S15]  /*2130*/  FMUL.FTZ R48, R55, 1 ;  /* 0x3f80000037307820 */ /* 0x000fde0000410000 */
        /* <DEDUP_REMOVED lines=9> */
[----:B0-----:R0:W3:-:S15]  /*21d0*/  DSETP.GEU.AND P6, PT, R46, UR14, PT ;  /* 0x0000000e2e007e2a */ /* 0x0010de000bfce000 */
[----:B------:R-:W-:-:S15]  /*21e0*/  NOP ;  /* 0x0000000000007918 */ /* 0x000fde0000000000 */
[----:B------:R-:W-:-:S15]  /*21f0*/  NOP ;  /* 0x0000000000007918 */ /* 0x000fde0000000000 */
[----:B------:R-:W-:-:S15]  /*2200*/  NOP ;  /* 0x0000000000007918 */ /* 0x000fde0000000000 */
[----:B------:R-:W-:-:S04]  /*2210*/  NOP ;  /* 0x0000000000007918 */ /* 0x000fc80000000000 */
[----:B0-----:R-:W0:-:S15]  /*2220*/  F2F.F64.F32 R46, R49 ;  /* 0x00000031002e7310 */ /* 0x001e1e0000201800 */
[----:B------:R-:W-:-:S15]  /*2230*/  NOP ;  /* 0x0000000000007918 */ /* 0x000fde0000000000 */
[----:B------:R-:W-:-:S15]  /*2240*/  NOP ;  /* 0x0000000000007918 */ /* 0x000fde0000000000 */
[----:B------:R-:W-:-:S15]  /*2250*/  NOP ;  /* 0x0000000000007918 */ /* 0x000fde0000000000 */
[----:B------:R-:W-:-:S04]  /*2260*/  NOP ;  /* 0x0000000000007918 */ /* 0x000fc80000000000 */
[----:B0-----:R0:W4:Y:S02]  /*2270*/  DSETP.GEU.AND P5, PT, R46, UR14, PT ;  /* 0x0000000e2e007e2a */ /* 0x001124000bfae000 */
[----:B0-----:R-:W-:-:S15]  /*2280*/  FMUL.FTZ R47, R51, 1 ;  /* 0x3f800000332f7820 */ /* 0x001fde0000410000 */
[----:B------:R-:W-:-:S15]  /*2290*/  NOP ;  /* 0x0000000000007918 */ /* 0x000fde0000000000 */
[----:B------:R-:W-:-:S15]  /*22a0*/  NOP ;  /* 0x0000000000007918 */ /* 0x000fde0000000000 */
[----:B------:R-:W-:-:S15]  /*22b0*/  NOP ;  /* 0x0000000000007918 */ /* 0x000fde0000000000 */
[----:B------:R-:W-:-:S02]  /*22c0*/  NOP ;  /* 0x0000000000007918 */ /* 0x000fc40000000000 */
[----:B------:R-:W0:-:S15]  /*22d0*/  F2F.F64.F32 R46, R47 ;  /* 0x0000002f002e7310 */ /* 0x000e1e0000201800 */
[----:B------:R-:W-:-:S15]  /*22e0*/  NOP ;  /* 0x0000000000007918 */ /* 0x000fde0000000000 */
[----:B------:R-:W-:-:S15]  /*22f0*/  NOP ;  /* 0x0000000000007918 */ /* 0x000fde0000000000 */
[----:B------:R-:W-:-:S15]  /*2300*/  NOP ;  /* 0x0000000000007918 */ /* 0x000fde0000000000 */
[----:B------:R-:W-:-:S04]  /*2310*/  NOP ;  /* 0x0000000000007918 */ /* 0x000fc80000000000 */
[----:B0-----:R0:W4:Y:S02]  /*2320*/  DSETP.GEU.AND P3, PT, R46, UR14, PT ;  /* 0x0000000e2e007e2a */ /* 0x001124000bf6e000 */
[----:B0-----:R-:W-:Y:S02]  /*2330*/  FSEL R47, RZ, 1.875, P0 ;  /* 0x3ff00000ff2f7808 */ /* 0x001fe40000000000 */
[----:B------:R-:W-:-:S15]  /*2340*/  MOV R46, RZ ;  /* 0x000000ff002e7202 */ /* 0x000fde0000000f00 */
[----:B------:R-:W-:-:S15]  /*2350*/  NOP ;  /* 0x0000000000007918 */ /* 0x000fde0000000000 */
[----:B------:R-:W-:-:S15]  /*2360*/  NOP ;  /* 0x0000000000007918 */ /* 0x000fde0000000000 */
[----:B------:R-:W-:-:S15]  /*2370*/  NOP ;  /* 0x0000000000007918 */ /* 0x000fde0000000000 */
[----:B------:R-:W0:-:S15]  /*2380*/  F2F.F64.F32 R48, R48 ;  /* 0x0000003000307310 */ /* 0x000e1e0000201800 */
[----:B------:R-:W-:-:S15]  /*2390*/  NOP ;  /* 0x0000000000007918 */ /* 0x000fde0000000000 */
[----:B------:R-:W-:-:S15]  /*23a0*/  NOP ;  /* 0x0000000000007918 */ /* 0x000fde0000000000 */
[----:B------:R-:W-:-:S15]  /*23b0*/  NOP ;  /* 0x0000000000007918 */ /* 0x000fde0000000000 */
[----:B------:R-:W-:-:S04]  /*23c0*/  NOP ;  /* 0x0000000000007918 */ /* 0x000fc80000000000 */
[----:B0-----:R0:W4:Y:S02]  /*23d0*/  DSETP.GEU.AND P0, PT, R48, UR14, PT ;  /* 0x0000000e30007e2a */ /* 0x001124000bf0e000 */
[----:B0-----:R-:W-:Y:S01]  /*23e0*/  FSEL R49, RZ, 1.875, P2 ;  /* 0x3ff00000ff317808 */ /* 0x001fe20001000000 */
[----:B------:R-:W-:-:S15]  /*23f0*/  IMAD.MOV.U32 R48, RZ, RZ, RZ ;  /* 0x000000ffff307224 */ /* 0x000fde00078e00ff */
        /* <DEDUP_REMOVED lines=9> */
[----:B0-----:R0:W-:Y:S02]  /*2490*/  DSETP.GEU.AND P2, PT, R50, UR14, PT ;  /* 0x0000000e32007e2a */ /* 0x0011e4000bf4e000 */
        /* <DEDUP_REMOVED lines=11> */
[----:B--2---:R1:W-:Y:S02]  /*2550*/  DMUL R48, R10, R48 ;  /* 0x000000300a307228 */ /* 0x0043e40000000000 */
[----:B-1----:R-:W-:Y:S01]  /*2560*/  FSEL R11, RZ, 1.875, P4 ;  /* 0x3ff00000ff0b7808 */ /* 0x002fe20002000000 */
[----:B------:R-:W-:-:S15]  /*2570*/  IMAD.MOV.U32 R10, RZ, RZ, RZ ;  /* 0x000000ffff0a7224 */ /* 0x000fde00078e00ff */
[----:B------:R-:W-:-:S15]  /*2580*/  NOP ;  /* 0x0000000000007918 */ /* 0x000fde0000000000 */
[----:B------:R-:W-:-:S15]  /*2590*/  NOP ;  /* 0x0000000000007918 */ /* 0x000fde0000000000 */
[----:B------:R-:W-:-:S15]  /*25a0*/  NOP ;  /* 0x0000000000007918 */ /* 0x000fde0000000000 */
[----:B------:R-:W-:-:S01]  /*25b0*/  NOP ;  /* 0x0000000000007918 */ /* 0x000fc20000000000 */
[----:B------:R1:W-:Y:S02]  /*25c0*/  DMUL R50, R12, R50 ;  /* 0x000000320c327228 */ /* 0x0003e40000000000 */
[----:B-1----:R-:W-:Y:S01]  /*25d0*/  FMUL.FTZ R12, R57, 1 ;  /* 0x3f800000390c7820 */ /* 0x002fe20000410000 */
[----:B---3--:R-:W-:-:S15]  /*25e0*/  FSEL R57, RZ, 1.875, P6 ;  /* 0x3ff00000ff397808 */ /* 0x008fde0003000000 */
[----:B------:R-:W-:-:S15]  /*25f0*/  NOP ;  /* 0x0000000000007918 */ /* 0x000fde0000000000 */
[----:B------:R-:W-:-:S15]  /*2600*/  NOP ;  /* 0x0000000000007918 */ /* 0x000fde0000000000 */
[----:B------:R-:W-:-:S15]  /*2610*/  NOP ;  /* 0x0000000000007918 */ /* 0x000fde0000000000 */
[----:B------:R-:W-:-:S01]  /*2620*/  NOP ;  /* 0x0000000000007918 */ /* 0x000fc20000000000 */
[----:B0-----:R0:W-:Y:S02]  /*2630*/  DSETP.GEU.AND P1, PT, R54, UR14, PT ;  /* 0x0000000e36007e2a */ /* 0x0011e4000bf2e000 */
[----:B0-----:R-:W-:Y:S01]  /*2640*/  IMAD.MOV.U32 R55, RZ, RZ, R2 ;  /* 0x000000ffff377224 */ /* 0x001fe200078e0002 */
[----:B------:R-:W-:Y:S01]  /*2650*/  FSEL R2, RZ, 1, P4 ;  /* 0x3f800000ff027808 */ /* 0x000fe20002000000 */
[----:B------:R-:W-:-:S03]  /*2660*/  IMAD.MOV.U32 R54, RZ, RZ, RZ ;  /* 0x000000ffff367224 */ /* 0x000fc600078e00ff */
[----:B------:R-:W-:Y:S02]  /*2670*/  MOV R13, R55 ;  /* 0x00000037000d7202 */ /* 0x000fe40000000f00 */
[----:B----4-:R-:W-:-:S15]  /*2680*/  FSEL R55, RZ, 1.875, P5 ;  /* 0x3ff00000ff377808 */ /* 0x010fde0002800000 */
[----:B------:R-:W-:-:S15]  /*2690*/  NOP ;  /* 0x0000000000007918 */ /* 0x000fde0000000000 */
[----:B------:R-:W-:-:S15]  /*26a0*/  NOP ;  /* 0x0000000000007918 */ /* 0x000fde0000000000 */
[----:B------:R-:W-:-:S10]  /*26b0*/  NOP ;  /* 0x0000000000007918 */ /* 0x000fd40000000000 */
[----:B------:R0:W-:-:S15]  /*26c0*/  DMUL R46, R8, R46 ;  /* 0x0000002e082e7228 */ /* 0x0001de0000000000 */
[----:B------:R-:W-:-:S15]  /*26d0*/  NOP ;  /* 0x0000000000007918 */ /* 0x000fde0000000000 */
[----:B------:R-:W-:-:S15]  /*26e0*/  NOP ;  /* 0x0000000000007918 */ /* 0x000fde0000000000 */
[----:B------:R-:W-:-:S15]  /*26f0*/  NOP ;  /* 0x0000000000007918 */ /* 0x000fde0000000000 */
[----:B------:R-:W-:-:S04]  /*2700*/  NOP ;  /* 0x0000000000007918 */ /* 0x000fc80000000000 */
[----:B0-----:R0:W1:Y:S02]  /*2710*/  F2F.F64.F32 R8, R56 ;  /* 0x0000003800087310 */ /* 0x0010640000201800 */
[----:B0-----:R-:W-:-:S15]  /*2720*/  MOV R56, RZ ;  /* 0x000000ff00387202 */ /* 0x001fde0000000f00 */
[----:B------:R-:W-:-:S15]  /*2730*/  NOP ;  /* 0x0000000000007918 */ /* 0x000fde0000000000 */
[----:B------:R-:W-:-:S15]  /*2740*/  NOP ;  /* 0x0000000000007918 */ /* 0x000fde0000000000 */
[----:B------:R-:W-:-:S15]  /*2750*/  NOP ;  /* 0x0000000000007918 */ /* 0x000fde0000000000 */
[----:B------:R-:W-:-:S02]  /*2760*/  NOP ;  /* 0x0000000000007918 */ /* 0x000fc40000000000 */
[----:B-1----:R0:W-:-:S15]  /*2770*/  DSETP.GEU.AND P4, PT, R8, UR14, PT ;  /* 0x0000000e08007e2a */ /* 0x0021de000bf8e000 */
        /* <DEDUP_REMOVED lines=9> */
[----:B------:R1:W-:Y:S02]  /*2810*/  DMUL R10, R14, R10 ;  /* 0x0000000a0e0a7228 */ /* 0x0003e40000000000 */
[----:B-1----:R-:W-:Y:S01]  /*2820*/  IMAD.MOV.U32 R15, RZ, RZ, R0 ;  /* 0x000000ffff0f7224 */ /* 0x002fe200078e0000 */
[----:B------:R-:W-:-:S15]  /*2830*/  FSEL R0, RZ, 1, P6 ;  /* 0x3f800000ff007808 */ /* 0x000fde0003000000 */
[----:B------:R-:W-:-:S15]  /*2840*/  NOP ;  /* 0x0000000000007918 */ /* 0x000fde0000000000 */
[----:B------:R-:W-:-:S15]  /*2850*/  NOP ;  /* 0x0000000000007918 */ /* 0x000fde0000000000 */
[----:B------:R-:W-:-:S15]  /*2860*/  NOP ;  /* 0x0000000000007918 */ /* 0x000fde0000000000 */
[----:B------:R-:W-:-:S01]  /*2870*/  NOP ;  /* 0x0000000000007918 */ /* 0x000fc20000000000 */
[----:B0-----:R0:W-:Y:S02]  /*2880*/  DSETP.GEU.AND P6, PT, R8, UR14, PT ;  /* 0x0000000e08007e2a */ /* 0x0011e4000bfce000 */
[----:B0-----:R-:W-:Y:S02]  /*2890*/  FSEL R9, RZ, 1.875, P3 ;  /* 0x3ff00000ff097808 */ /* 0x001fe40001800000 */
[----:B------:R-:W-:-:S15]  /*28a0*/  MOV R8, RZ ;  /* 0x000000ff00087202 */ /* 0x000fde0000000f00 */
[----:B------:R-:W-:-:S15]  /*28b0*/  NOP ;  /* 0x0000000000007918 */ /* 0x000fde0000000000 */
[----:B------:R-:W-:-:S15]  /*28c0*/  NOP ;  /* 0x0000000000007918 */ /* 0x000fde0000000000 */
[----:B------:R-:W-:-:S15]  /*28d0*/  NOP ;  /* 0x0000000000007918 */ /* 0x000fde0000000000 */
[----:B------:R0:W-:Y:S02]  /*28e0*/  DMUL R20, R20, R8 ;  /* 0x0000000814147228 */ /* 0x0001e40000000000 */
[----:B0-----:R-:W-:-:S15]  /*28f0*/  FSEL R9, RZ, 1.875, P0 ;  /* 0x3ff00000ff097808 */ /* 0x001fde0000000000 */
[----:B------:R-:W-:-:S15]  /*2900*/  NOP ;  /* 0x0000000000007918 */ /* 0x000fde0000000000 */
[----:B------:R-:W-:-:S15]  /*2910*/  NOP ;  /* 0x0000000000007918 */ /* 0x000fde0000000000 */
[----:B------:R-:W-:-:S15]  /*2920*/  NOP ;  /* 0x0000000000007918 */ /* 0x000fde0000000000 */
[----:B------:R-:W-:-:S02]  /*2930*/  NOP ;  /* 0x0000000000007918 */ /* 0x000fc40000000000 */
[----:B------:R0:W-:Y:S02]  /*2940*/  DMUL R22, R22, R8 ;  /* 0x0000000816167228 */ /* 0x0001e40000000000 */
[----:B0-----:R-:W-:Y:S02]  /*2950*/  I2FP.F32.U32 R8, R53 ;  /* 0x0000003500087245 */ /* 0x001fe40000201000 */
[----:B------:R-:W-:-:S15]  /*2960*/  FSEL R53, RZ, 1, P3 ;  /* 0x3f800000ff357808 */ /* 0x000fde0001800000 */
[----:B------:R-:W-:-:S15]  /*2970*/  NOP ;  /* 0x0000000000007918 */ /* 0x000fde0000000000 */
[----:B------:R-:W-:-:S15]  /*2980*/  NOP ;  /* 0x0000000000007918 */ /* 0x000fde0000000000 */
[----:B------:R-:W-:-:S15]  /*2990*/  NOP ;  /* 0x0000000000007918 */ /* 0x000fde0000000000 */
[----:B------:R0:W-:Y:S02]  /*29a0*/  DMUL R56, R16, R56 ;  /* 0x0000003810387228 */ /* 0x0001e40000000000 */
[----:B0-----:R-:W-:Y:S01]  /*29b0*/  IMAD.MOV.U32 R17, RZ, RZ, 0x2f800000 ;  /* 0x2f800000ff117424 */ /* 0x001fe200078e00ff */
[----:B------:R-:W-:-:S03]  /*29c0*/  FSEL R16, RZ, 1, P5 ;  /* 0x3f800000ff107808 */ /* 0x000fc60002800000 */
[----:B------:R-:W-:-:S04]  /*29d0*/  FFMA.FTZ R8, R8, R17, 1.1641532182693481445e-10 ;  /* 0x2f00000008087423 */ /* 0x000fc80000010011 */
[----:B------:R-:W-:-:S15]  /*29e0*/  FMUL.FTZ R12, R8, 1 ;  /* 0x3f800000080c7820 */ /* 0x000fde0000410000 */
[----:B------:R-:W-:-:S15]  /*29f0*/  NOP ;  /* 0x0000000000007918 */ /* 0x000fde0000000000 */
[----:B------:R-:W-:-:S15]  /*2a00*/  NOP ;  /* 0x0000000000007918 */ /* 0x000fde0000000000 */
[----:B------:R-:W-:-:S09]  /*2a10*/  NOP ;  /* 0x0000000000007918 */ /* 0x000fd20000000000 */
[----:B------:R-:W0:-:S15]  /*2a20*/  F2F.F64.F32 R8, R12 ;  /* 0x0000000c00087310 */ /* 0x000e1e0000201800 */
[----:B------:R-:W-:-:S15]  /*2a30*/  NOP ;  /* 0x0000000000007918 */ /* 0x000fde0000000000 */
[----:B------:R-:W-:-:S15]  /*2a40*/  NOP ;  /* 0x0000000000007918 */ /* 0x000fde0000000000 */
[----:B------:R-:W-:-:S15]  /*2a50*/  NOP ;  /* 0x0000000000007918 */ /* 0x000fde0000000000 */
[----:B------:R-:W-:-:S04]  /*2a60*/  NOP ;  /* 0x0000000000007918 */ /* 0x000fc80000000000 */
[----:B0-----:R0:W1:Y:S02]  /*2a70*/  DSETP.GEU.AND P5, PT, R8, UR14, PT ;  /* 0x0000000e08007e2a */ /* 0x001064000bfae000 */
[----:B0-----:R-:W-:Y:S02]  /*2a80*/  I2FP.F32.U32 R8, R52 ;  /* 0x0000003400087245 */ /* 0x001fe40000201000 */
[----:B------:R-:W-:-:S03]  /*2a90*/  FSEL R52, RZ, 1, P0 ;  /* 0x3f800000ff347808 */ /* 0x000fc60000000000 */
        /* <DEDUP_REMOVED lines=10> */
[----:B0-----:R0:W2:Y:S02]  /*2b40*/  DSETP.GEU.AND P3, PT, R8, UR14, PT ;  /* 0x0000000e08007e2a */ /* 0x0010a4000bf6e000 */
[----:B0-----:R-:W-:Y:S02]  /*2b50*/  I2FP.F32.U32 R8, R44 ;  /* 0x0000002c00087245 */ /* 0x001fe40000201000 */
[----:B------:R-:W-:Y:S02]  /*2b60*/  I2FP.F32.U32 R44, R45 ;  /* 0x0000002d002c7245 */ /* 0x000fe40000201000 */
[----:B-1----:R-:W-:Y:S01]  /*2b70*/  FSEL R45, RZ, 1.875, P5 ;  /* 0x3ff00000ff2d7808 */ /* 0x002fe20002800000 */
[-C--:B------:R-:W-:Y:S02]  /*2b80*/  FFMA.FTZ R8, R8, R17.reuse, 1.1641532182693481445e-10 ;  /* 0x2f00000008087423 */ /* 0x080fe40000010011 */
[----:B------:R-:W-:Y:S02]  /*2b90*/  FFMA.FTZ R44, R44, R17, 1.1641532182693481445e-10 ;  /* 0x2f0000002c2c7423 */ /* 0x000fe40000010011 */
[----:B------:R-:W-:Y:S01]  /*2ba0*/  FMUL.FTZ R12, R8, 1 ;  /* 0x3f800000080c7820 */ /* 0x000fe20000410000 */
[----:B------:R-:W-:Y:S01]  /*2bb0*/  IADD3 R8, P0, PT, R58, UR10, RZ ;  /* 0x0000000a3a087c10 */ /* 0x000fe2000ff1e0ff */
[----:B------:R-:W-:-:S03]  /*2bc0*/  IMAD.MOV.U32 R58, RZ, RZ, R16 ;  /* 0x000000ffff3a7224 */ /* 0x000fc600078e0010 */
[----:B------:R-:W-:Y:S02]  /*2bd0*/  IADD3.X R9, PT, PT, R59, UR11, RZ, P0, !PT ;  /* 0x0000000b3b097c10 */ /* 0x000fe400087fe4ff */
[----:B------:R-:W-:-:S15]  /*2be0*/  MOV R59, R15 ;  /* 0x0000000f003b7202 */ /* 0x000fde0000000f00 */
[----:B------:R-:W-:-:S15]  /*2bf0*/  NOP ;  /* 0x0000000000007918 */ /* 0x000fde0000000000 */
[----:B------:R-:W-:-:S15]  /*2c00*/  NOP ;  /* 0x0000000000007918 */ /* 0x000fde0000000000 */
[----:B------:R-:W-:-:S01]  /*2c10*/  NOP ;  /* 0x0000000000007918 */ /* 0x000fc20000000000 */
[----:B------:R0:W-:Y:S02]  /*2c20*/  DMUL R54, R18, R54 ;  /* 0x0000003612367228 */ /* 0x0001e40000000000 */
[----:B0-----:R-:W-:-:S15]  /*2c30*/  IMAD.MOV.U32 R19, RZ, RZ, R13 ;  /* 0x000000ffff137224 */ /* 0x001fde00078e000d */
        /* <DEDUP_REMOVED lines=16> */
[----:B------:R1:W-:Y:S02]  /*2d40*/  DMUL R18, R10, R40 ;  /* 0x000000280a127228 */ /* 0x0003e40000000000 */
[----:B-1----:R-:W-:Y:S01]  /*2d50*/  FMUL.FTZ R10, R44, 1 ;  /* 0x3f8000002c0a7820 */ /* 0x002fe20000410000 */
[----:B------:R-:W-:-:S15]  /*2d60*/  IMAD.MOV.U32 R44, RZ, RZ, RZ ;  /* 0x000000ffff2c7224 */ /* 0x000fde00078e00ff */
[----:B------:R-:W-:-:S15]  /*2d70*/  NOP ;  /* 0x0000000000007918 */ /* 0x000fde0000000000 */
[----:B------:R-:W-:-:S15]  /*2d80*/  NOP ;  /* 0x0000000000007918 */ /* 0x000fde0000000000 */
[----:B------:R-:W-:-:S15]  /*2d90*/  NOP ;  /* 0x0000000000007918 */ /* 0x000fde0000000000 */
[----:B------:R-:W-:-:S01]  /*2da0*/  NOP ;  /* 0x0000000000007918 */ /* 0x000fc20000000000 */
[----:B------:R-:W1:-:S15]  /*2db0*/  F2F.F64.F32 R10, R10 ;  /* 0x0000000a000a7310 */ /* 0x000e5e0000201800 */
[----:B------:R-:W-:-:S15]  /*2dc0*/  NOP ;  /* 0x0000000000007918 */ /* 0x000fde0000000000 */
[----:B------:R-:W-:-:S15]  /*2dd0*/  NOP ;  /* 0x0000000000007918 */ /* 0x000fde0000000000 */
[----:B------:R-:W-:-:S15]  /*2de0*/  NOP ;  /* 0x0000000000007918 */ /* 0x000fde0000000000 */
[----:B------:R-:W-:-:S04]  /*2df0*/  NOP ;  /* 0x0000000000007918 */ /* 0x000fc80000000000 */
[----:B0-----:R-:W0:-:S15]  /*2e00*/  DSETP.GEU.AND P0, PT, R12, UR14, PT ;  /* 0x0000000e0c007e2a */ /* 0x001e1e000bf0e000 */
[----:B------:R-:W-:-:S15]  /*2e10*/  NOP ;  /* 0x0000000000007918 */ /* 0x000fde0000000000 */
[----:B------:R-:W-:-:S15]  /*2e20*/  NOP ;  /* 0x0000000000007918 */ /* 0x000fde0000000000 */
[----:B------:R-:W-:-:S15]  /*2e30*/  NOP ;  /* 0x0000000000007918 */ /* 0x000fde0000000000 */
[----:B------:R-:W-:-:S04]  /*2e40*/  NOP ;  /* 0x0000000000007918 */ /* 0x000fc80000000000 */
[----:B------:R2:W-:Y:S02]  /*2e50*/  DMUL R12, R46, R40 ;  /* 0x000000282e0c7228 */ /* 0x0005e40000000000 */
[----:B--2---:R-:W-:Y:S02]  /*2e60*/  FSEL R47, RZ, 1.875, P3 ;  /* 0x3ff00000ff2f7808 */ /* 0x004fe40001800000 */
[----:B------:R-:W-:-:S15]  /*2e70*/  MOV R46, RZ ;  /* 0x000000ff002e7202 */ /* 0x000fde0000000f00 */
[----:B------:R-:W-:-:S15]  /*2e80*/  NOP ;  /* 0x0000000000007918 */ /* 0x000fde0000000000 */
[----:B------:R-:W-:-:S15]  /*2e90*/  NOP ;  /* 0x0000000000007918 */ /* 0x000fde0000000000 */
[----:B------:R-:W-:-:S15]  /*2ea0*/  NOP ;  /* 0x0000000000007918 */ /* 0x000fde0000000000 */
[----:B------:R2:W-:Y:S02]  /*2eb0*/  DMUL R44, R24, R44 ;  /* 0x0000002c182c7228 */ /* 0x0005e40000000000 */
[----:B--2---:R-:W-:Y:S01]  /*2ec0*/  FSEL R25, RZ, 1.875, P4 ;  /* 0x3ff00000ff197808 */ /* 0x004fe20002000000 */
[----:B------:R-:W-:-:S15]  /*2ed0*/  IMAD.MOV.U32 R24, RZ, RZ, RZ ;  /* 0x000000ffff187224 */ /* 0x000fde00078e00ff */
[----:B------:R-:W-:-:S15]  /*2ee0*/  NOP ;  /* 0x0000000000007918 */ /* 0x000fde0000000000 */
[----:B------:R-:W-:-:S15]  /*2ef0*/  NOP ;  /* 0x0000000000007918 */ /* 0x000fde0000000000 */
[----:B------:R-:W-:-:S15]  /*2f00*/  NOP ;  /* 0x0000000000007918 */ /* 0x000fde0000000000 */
[----:B------:R-:W-:-:S01]  /*2f10*/  NOP ;  /* 0x0000000000007918 */ /* 0x000fc20000000000 */
[----:B------:R0:W2:Y:S02]  /*2f20*/  DMUL R14, R48, R40 ;  /* 0x00000028300e7228 */ /* 0x0000a40000000000 */
[----:B0-----:R-:W-:Y:S01]  /*2f30*/  FSEL R49, RZ, 1.875, P0 ;  /* 0x3ff00000ff317808 */ /* 0x001fe20000000000 */
[----:B------:R-:W-:Y:S01]  /*2f40*/  IMAD.MOV.U32 R48, RZ, RZ, RZ ;  /* 0x000000ffff307224 */ /* 0x000fe200078e00ff */
[----:B--2---:R0:W-:Y:S01]  /*2f50*/  STG.E.ENL2.256 desc[UR6][R8.64], R12, R16 ;  /* 0xf800000c0810797f */ /* 0x0041e2000f121806 */
[----:B------:R-:W-:-:S15]  /*2f60*/  WARPSYNC.ALL ;  /* 0x0000000000007948 */ /* 0x000fde0003800000 */
[----:B------:R-:W-:-:S15]  /*2f70*/  NOP ;  /* 0x0000000000007918 */ /* 0x000fde0000000000 */
[----:B------:R-:W-:-:S15]  /*2f80*/  NOP ;  /* 0x0000000000007918 */ /* 0x000fde0000000000 */
[----:B------:R-:W-:-:S14]  /*2f90*/  NOP ;  /* 0x0000000000007918 */ /* 0x000fdc0000000000 */
[----:B------:R2:W-:Y:S01]  /*2fa0*/  DMUL R46, R26, R46 ;  /* 0x0000002e1a2e7228 */ /* 0x0005e20000000000 */
[----:B0-----:R-:W-:Y:S01]  /*2fb0*/  FSEL R13, RZ, 1.875, P2 ;  /* 0x3ff00000ff0d7808 */ /* 0x001fe20001000000 */
[----:B--2---:R-:W-:Y:S01]  /*2fc0*/  IMAD.MOV.U32 R26, RZ, RZ, RZ ;  /* 0x000000ffff1a7224 */ /* 0x004fe200078e00ff */
[----:B------:R-:W-:Y:S02]  /*2fd0*/  FSEL R27, RZ, 1.875, P6 ;  /* 0x3ff00000ff1b7808 */ /* 0x000fe40003000000 */
[----:B------:R-:W-:-:S15]  /*2fe0*/  MOV R12, RZ ;  /* 0x000000ff000c7202 */ /* 0x000fde0000000f00 */
[----:B------:R-:W-:-:S15]  /*2ff0*/  NOP ;  /* 0x0000000000007918 */ /* 0x000fde0000000000 */
[----:B------:R-:W-:-:S15]  /*3000*/  NOP ;  /* 0x0000000000007918 */ /* 0x000fde0000000000 */
[----:B------:R-:W-:-:S14]  /*3010*/  NOP ;  /* 0x0000000000007918 */ /* 0x000fdc0000000000 */
[----:B------:R0:W-:Y:S02]  /*3020*/  DMUL R24, R36, R24 ;  /* 0x0000001824187228 */ /* 0x0001e40000000000 */
[----:B0-----:R0:W-:Y:S08]  /*3030*/  F2I.FTZ.U32.TRUNC.NTZ R36, R3 ;  /* 0x0000000300247305 */ /* 0x0011f0000021f000 */
[----:B------:R2:W3:Y:S01]  /*3040*/  F2I.FTZ.U32.TRUNC.NTZ R37, R2 ;  /* 0x0000000200257305 */ /* 0x0004e2000021f000 */
[----:B0-----:R0:W5:Y:S04]  /*3050*/  LDL.LU R3, [R1+0x18] ;  /* 0x0000180001037983 */ /* 0x0011680000300800 */
[----:B--2---:R0:W5:-:S15]  /*3060*/  LDL.LU R2, [R1+0x14] ;  /* 0x0000140001027983 */ /* 0x00415e0000300800 */
[----:B------:R-:W-:-:S15]  /*3070*/  NOP ;  /* 0x0000000000007918 */ /* 0x000fde0000000000 */
[----:B------:R-:W-:-:S15]  /*3080*/  NOP ;  /* 0x0000000000007918 */ /* 0x000fde0000000000 */
[----:B------:R-:W-:-:S04]  /*3090*/  NOP ;  /* 0x0000000000007918 */ /* 0x000fc80000000000 */
[----:B------:R-:W-:-:S15]  /*30a0*/  DMUL R48, R28, R48 ;  /* 0x000000301c307228 */ /* 0x000fde0000000000 */
[----:B------:R-:W-:-:S15]  /*30b0*/  NOP ;  /* 0x0000000000007918 */ /* 0x000fde0000000000 */
[----:B------:R-:W-:-:S15]  /*30c0*/  NOP ;  /* 0x0000000000007918 */ /* 0x000fde0000000000 */
[----:B------:R-:W-:-:S15]  /*30d0*/  NOP ;  /* 0x0000000000007918 */ /* 0x000fde0000000000 */
[----:B------:R-:W-:-:S04]  /*30e0*/  NOP ;  /* 0x0000000000007918 */ /* 0x000fc80000000000 */
[----:B------:R2:W-:Y:S02]  /*30f0*/  DMUL R26, R38, R26 ;  /* 0x0000001a261a7228 */ /* 0x0005e40000000000 */
[----:B--2---:R2:W-:Y:S02]  /*3100*/  F2I.FTZ.U32.TRUNC.NTZ R38, R0 ;  /* 0x0000000000267305 */ /* 0x0045e4000021f000 */
[----:B--2---:R0:W5:-:S15]  /*3110*/  LDL.LU R0, [R1+0x10] ;  /* 0x0000100001007983 */ /* 0x00415e0000300800 */
[----:B------:R-:W-:-:S15]  /*3120*/  NOP ;  /* 0x0000000000007918 */ /* 0x000fde0000000000 */
[----:B------:R-:W-:-:S15]  /*3130*/  NOP ;  /* 0x0000000000007918 */ /* 0x000fde0000000000 */
[----:B------:R-:W-:-:S15]  /*3140*/  NOP ;  /* 0x0000000000007918 */ /* 0x000fde0000000000 */
[----:B------:R2:W-:Y:S02]  /*3150*/  DMUL R28, R44, R40 ;  /* 0x000000282c1c7228 */ /* 0x0005e40000000000 */
[----:B--2---:R2:W-:Y:S02]  /*3160*/  F2I.FTZ.U32.TRUNC.NTZ R45, R58 ;  /* 0x0000003a002d7305 */ /* 0x0045e4000021f000 */
[----:B--2---:R-:W2:Y:S01]  /*3170*/  LDL.LU R58, [R1] ;  /* 0x00000000013a7983 */ /* 0x004ea20000300800 */
[----:B------:R-:W4:Y:S01]  /*3180*/  LDCU UR4, c[0x0][0x360] ;  /* 0x00006c00ff0477ac */ /* 0x000f220008000800 */
[----:B------:R-:W4:Y:S01]  /*3190*/  LDC R39, c[0x0][0x370] ;  /* 0x0000dc00ff277b82 */ /* 0x000f220000000800 */
[----:B---3--:R-:W-:-:S03]  /*31a0*/  PRMT R37, R36, 0x3340, R37 ;  /* 0x0000334024257816 */ /* 0x008fc60000000025 */
[----:B------:R-:W-:-:S15]  /*31b0*/  F2I.FTZ.U32.TRUNC.NTZ R53, R53 ;  /* 0x0000003500357305 */ /* 0x000fde000021f000 */
[----:B------:R-:W-:-:S15]  /*31c0*/  NOP ;  /* 0x0000000000007918 */ /* 0x000fde0000000000 */
[----:B------:R-:W-:-:S15]  /*31d0*/  NOP ;  /* 0x0000000000007918 */ /* 0x000fde0000000000 */
[----:B------:R-:W-:-:S09]  /*31e0*/  NOP ;  /* 0x0000000000007918 */ /* 0x000fd20000000000 */
[----:B-1----:R-:W1:Y:S02]  /*31f0*/  DSETP.GEU.AND P2, PT, R10, UR14, PT ;  /* 0x0000000e0a007e2a */ /* 0x002e64000bf4e000 */
[----:B-1----:R-:W-:Y:S01]  /*3200*/  FSEL R11, RZ, 1.875, P2 ;  /* 0x3ff00000ff0b7808 */ /* 0x002fe20001000000 */
[----:B------:R-:W-:Y:S01]  /*3210*/  IMAD.MOV.U32 R10, RZ, RZ, RZ ;  /* 0x000000ffff0a7224 */ /* 0x000fe200078e00ff */
[----:B------:R-:W-:-:S06]  /*3220*/  FSEL R44, RZ, 1, P2 ;  /* 0x3f800000ff2c7808 */ /* 0x000fcc0001000000 */
[----:B------:R-:W-:Y:S08]  /*3230*/  F2I.FTZ.U32.TRUNC.NTZ R44, R44 ;  /* 0x0000002c002c7305 */ /* 0x000ff0000021f000 */
[----:B------:R-:W1:Y:S08]  /*3240*/  F2I.FTZ.U32.TRUNC.NTZ R52, R52 ;  /* 0x0000003400347305 */ /* 0x000e70000021f000 */
[----:B------:R-:W-:-:S15]  /*3250*/  F2I.FTZ.U32.TRUNC.NTZ R50, R50 ;  /* 0x0000003200327305 */ /* 0x000fde000021f000 */
[----:B------:R-:W-:-:S15]  /*3260*/  NOP ;  /* 0x0000000000007918 */ /* 0x000fde0000000000 */
[----:B------:R-:W-:-:S08]  /*3270*/  NOP ;  /* 0x0000000000007918 */ /* 0x000fd00000000000 */
[----:B------:R3:W0:Y:S02]  /*3280*/  DMUL R32, R32, R12 ;  /* 0x0000000c20207228 */ /* 0x0006240000000000 */
[----:B---3--:R-:W-:Y:S02]  /*3290*/  FSEL R13, RZ, 1.875, P1 ;  /* 0x3ff00000ff0d7808 */ /* 0x008fe40000800000 */
[----:B-1----:R-:W-:Y:S02]  /*32a0*/  PRMT R52, R53, 0x3340, R52 ;  /* 0x0000334035347816 */ /* 0x002fe40000000034 */
[----:B------:R-:W-:-:S15]  /*32b0*/  PRMT R45, R38, 0x3340, R45 ;  /* 0x00003340262d7816 */ /* 0x000fde000000002d */
[----:B------:R-:W-:-:S15]  /*32c0*/  NOP ;  /* 0x0000000000007918 */ /* 0x000fde0000000000 */
[----:B------:R-:W-:-:S15]  /*32d0*/  NOP ;  /* 0x0000000000007918 */ /* 0x000fde0000000000 */
[----:B------:R-:W-:-:S13]  /*32e0*/  NOP ;  /* 0x0000000000007918 */ /* 0x000fda0000000000 */
[----:B------:R-:W-:-:S15]  /*32f0*/  DMUL R10, R30, R10 ;  /* 0x0000000a1e0a7228 */ /* 0x000fde0000000000 */
[----:B------:R-:W-:-:S15]  /*3300*/  NOP ;  /* 0x0000000000007918 */ /* 0x000fde0000000000 */
        /* <DEDUP_REMOVED lines=9> */
[----:B-1----:R-:W-:-:S06]  /*33a0*/  FSEL R55, RZ, 1, P3 ;  /* 0x3f800000ff377808 */ /* 0x002fcc0001800000 */
[----:B------:R-:W-:-:S15]  /*33b0*/  F2I.FTZ.U32.TRUNC.NTZ R55, R55 ;  /* 0x0000003700377305 */ /* 0x000fde000021f000 */
[----:B------:R-:W-:-:S15]  /*33c0*/  NOP ;  /* 0x0000000000007918 */ /* 0x000fde0000000000 */
[----:B------:R-:W-:-:S15]  /*33d0*/  NOP ;  /* 0x0000000000007918 */ /* 0x000fde0000000000 */
[----:B------:R-:W-:-:S11]  /*33e0*/  NOP ;  /* 0x0000000000007918 */ /* 0x000fd60000000000 */
[----:B0-----:R-:W-:-:S15]  /*33f0*/  DMUL R20, R32, R40 ;  /* 0x0000002820147228 */ /* 0x001fde0000000000 */
[----:B------:R-:W-:-:S15]  /*3400*/  NOP ;  /* 0x0000000000007918 */ /* 0x000fde0000000000 */
[----:B------:R-:W-:-:S15]  /*3410*/  NOP ;  /* 0x0000000000007918 */ /* 0x000fde0000000000 */
[----:B------:R-:W-:-:S15]  /*3420*/  NOP ;  /* 0x0000000000007918 */ /* 0x000fde0000000000 */
[----:B------:R-:W-:-:S04]  /*3430*/  NOP ;  /* 0x0000000000007918 */ /* 0x000fc80000000000 */
[----:B------:R0:W-:Y:S02]  /*3440*/  DMUL R30, R46, R40 ;  /* 0x000000282e1e7228 */ /* 0x0001e40000000000 */
[----:B0-----:R-:W-:-:S06]  /*3450*/  FSEL R46, RZ, 1, P5 ;  /* 0x3f800000ff2e7808 */ /* 0x001fcc0002800000 */
[----:B------:R-:W-:Y:S01]  /*3460*/  F2I.FTZ.U32.TRUNC.NTZ R46, R46 ;  /* 0x0000002e002e7305 */ /* 0x000fe2000021f000 */
[----:B------:R-:W-:-:S07]  /*3470*/  FSEL R47, RZ, 1, P1 ;  /* 0x3f800000ff2f7808 */ /* 0x000fce0000800000 */
[----:B------:R-:W-:-:S15]  /*3480*/  F2I.FTZ.U32.TRUNC.NTZ R47, R47 ;  /* 0x0000002f002f7305 */ /* 0x000fde000021f000 */
[----:B------:R-:W-:-:S15]  /*3490*/  NOP ;  /* 0x0000000000007918 */ /* 0x000fde0000000000 */
[----:B------:R-:W-:-:S15]  /*34a0*/  NOP ;  /* 0x0000000000007918 */ /* 0x000fde0000000000 */
[----:B------:R-:W-:-:S03]  /*34b0*/  NOP ;  /* 0x0000000000007918 */ /* 0x000fc60000000000 */
[----:B------:R0:W-:Y:S02]  /*34c0*/  DMUL R32, R48, R40 ;  /* 0x0000002830207228 */ /* 0x0001e40000000000 */
[----:B0-----:R-:W-:-:S06]  /*34d0*/  FSEL R49, RZ, 1, P0 ;  /* 0x3f800000ff317808 */ /* 0x001fcc0000000000 */
[----:B------:R-:W0:Y:S01]  /*34e0*/  F2I.FTZ.U32.TRUNC.NTZ R49, R49 ;  /* 0x0000003100317305 */ /* 0x000e22000021f000 */
[----:B------:R-:W-:Y:S02]  /*34f0*/  FSEL R48, RZ, 1, P4 ;  /* 0x3f800000ff307808 */ /* 0x000fe40002000000 */
[----:B------:R-:W-:Y:S02]  /*3500*/  IADD3 R36, P0, PT, R61, UR12, RZ ;  /* 0x0000000c3d247c10 */ /* 0x000fe4000ff1e0ff */
[----:B0-----:R-:W-:-:S03]  /*3510*/  PRMT R44, R49, 0x3340, R44 ;  /* 0x00003340312c7816 */ /* 0x001fc6000000002c */
[----:B------:R-:W-:-:S15]  /*3520*/  F2I.FTZ.U32.TRUNC.NTZ R48, R48 ;  /* 0x0000003000307305 */ /* 0x000fde000021f000 */
[----:B------:R-:W-:-:S15]  /*3530*/  NOP ;  /* 0x0000000000007918 */ /* 0x000fde0000000000 */
[----:B------:R-:W-:-:S15]  /*3540*/  NOP ;  /* 0x0000000000007918 */ /* 0x000fde0000000000 */
[----:B------:R-:W-:-:S03]  /*3550*/  NOP ;  /* 0x0000000000007918 */ /* 0x000fc60000000000 */
[----:B------:R-:W0:Y:S01]  /*3560*/  DMUL R34, R34, R12 ;  /* 0x0000000c22227228 */ /* 0x000e220000000000 */
[----:B------:R-:W-:-:S15]  /*3570*/  PRMT R47, R50, 0x3340, R47 ;  /* 0x00003340322f7816 */ /* 0x000fde000000002f */
[----:B------:R-:W-:-:S15]  /*3580*/  NOP ;  /* 0x0000000000007918 */ /* 0x000fde0000000000 */
[----:B------:R-:W-:-:S15]  /*3590*/  NOP ;  /* 0x0000000000007918 */ /* 0x000fde0000000000 */
[----:B------:R-:W-:-:S15]  /*35a0*/  NOP ;  /* 0x0000000000007918 */ /* 0x000fde0000000000 */
[----:B------:R-:W-:-:S03]  /*35b0*/  NOP ;  /* 0x0000000000007918 */ /* 0x000fc60000000000 */
[----:B------:R-:W-:-:S15]  /*35c0*/  DMUL R18, R22, R40 ;  /* 0x0000002816127228 */ /* 0x000fde0000000000 */
[----:B------:R-:W-:-:S15]  /*35d0*/  NOP ;  /* 0x0000000000007918 */ /* 0x000fde0000000000 */
[----:B------:R-:W-:-:S15]  /*35e0*/  NOP ;  /* 0x0000000000007918 */ /* 0x000fde0000000000 */
[----:B------:R-:W-:-:S15]  /*35f0*/  NOP ;  /* 0x0000000000007918 */ /* 0x000fde0000000000 */
[----:B------:R-:W-:-:S04]  /*3600*/  NOP ;  /* 0x0000000000007918 */ /* 0x000fc80000000000 */
[----:B0-----:R0:W-:Y:S02]  /*3610*/  DMUL R22, R34, R40 ;  /* 0x0000002822167228 */ /* 0x0011e40000000000 */
[----:B0-----:R0:W-:Y:S08]  /*3620*/  F2I.FTZ.U32.TRUNC.NTZ R34, R51 ;  /* 0x0000003300227305 */ /* 0x0011f0000021f000 */
[----:B------:R-:W1:Y:S01]  /*3630*/  F2I.FTZ.U32.TRUNC.NTZ R35, R59 ;  /* 0x0000003b00237305 */ /* 0x000e62000021f000 */
[----:B0-----:R-:W-:-:S02]  /*3640*/  FSEL R51, RZ, 1, P6 ;  /* 0x3f800000ff337808 */ /* 0x001fc40003000000 */
[----:B-1----:R-:W-:Y:S02]  /*3650*/  PRMT R34, R34, 0x3340, R35 ;  /* 0x0000334022227816 */ /* 0x002fe40000000023 */
[----:B------:R-:W-:-:S03]  /*3660*/  PRMT R35, R46, 0x3340, R55 ;  /* 0x000033402e237816 */ /* 0x000fc60000000037 */
[----:B------:R-:W0:-:S15]  /*3670*/  F2I.FTZ.U32.TRUNC.NTZ R51, R51 ;  /* 0x0000003300337305 */ /* 0x000e1e000021f000 */
[----:B------:R-:W-:-:S15]  /*3680*/  NOP ;  /* 0x0000000000007918 */ /* 0x000fde0000000000 */
[----:B------:R-:W-:-:S15]  /*3690*/  NOP ;  /* 0x0000000000007918 */ /* 0x000fde0000000000 */
[----:B------:R-:W-:-:S01]  /*36a0*/  NOP ;  /* 0x0000000000007918 */ /* 0x000fc20000000000 */
[----:B------:R-:W1:Y:S02]  /*36b0*/  DMUL R12, R56, R40 ;  /* 0x00000028380c7228 */ /* 0x000e640000000000 */
[----:B-1----:R1:W-:Y:S01]  /*36c0*/  STG.E.ENL2.256 desc[UR6][R8.64+0x20], R12, R16 ;  /* 0xf800010c0810797f */ /* 0x0023e2000f121806 */
[----:B0-----:R-:W-:Y:S02]  /*36d0*/  PRMT R48, R48, 0x3340, R51 ;  /* 0x0000334030307816 */ /* 0x001fe40000000033 */
[----:B-1----:R-:W-:Y:S02]  /*36e0*/  PRMT R12, R34, 0x5410, R37 ;  /* 0x00005410220c7816 */ /* 0x002fe40000000025 */
[----:B------:R-:W-:Y:S02]  /*36f0*/  PRMT R15, R35, 0x5410, R44 ;  /* 0x00005410230f7816 */ /* 0x000fe4000000002c */
[----:B--2---:R-:W-:Y:S02]  /*3700*/  IADD3.X R37, PT, PT, R58, UR13, RZ, P0, !PT ;  /* 0x0000000d3a257c10 */ /* 0x004fe400087fe4ff */
[----:B------:R-:W-:-:S02]  /*3710*/  PRMT R14, R47, 0x5410, R48 ;  /* 0x000054102f0e7816 */ /* 0x000fc40000000030 */
[----:B------:R-:W-:-:S15]  /*3720*/  PRMT R13, R45, 0x5410, R52 ;  /* 0x000054102d0d7816 */ /* 0x000fde0000000034 */
[----:B------:R-:W-:-:S15]  /*3730*/  NOP ;  /* 0x0000000000007918 */ /* 0x000fde0000000000 */
[----:B------:R-:W-:-:S15]  /*3740*/  NOP ;  /* 0x0000000000007918 */ /* 0x000fde0000000000 */
[----:B------:R-:W-:-:S06]  /*3750*/  NOP ;  /* 0x0000000000007918 */ /* 0x000fcc0000000000 */
[----:B------:R4:W0:Y:S02]  /*3760*/  DMUL R34, R10, R40 ;  /* 0x000000280a227228 */ /* 0x0008240000000000 */
[----:B----4-:R-:W-:-:S05]  /*3770*/  IMAD R10, R39, UR4, RZ ;  /* 0x00000004270a7c24 */ /* 0x010fca000f8e02ff */
[----:B------:R-:W-:-:S04]  /*3780*/  LEA R61, P0, R10, R61, 0x4 ;  /* 0x0000003d0a3d7211 */ /* 0x000fc800078020ff */
[----:B------:R-:W-:Y:S02]  /*3790*/  IADD3.X R58, PT, PT, RZ, R58, RZ, P0, !PT ;  /* 0x0000003aff3a7210 */ /* 0x000fe400007fe4ff */
[----:B------:R-:W-:-:S03]  /*37a0*/  ISETP.GE.U32.AND P0, PT, R61, UR16, PT ;  /* 0x000000103d007c0c */ /* 0x000fc6000bf06070 */
[----:B------:R1:W-:Y:S01]  /*37b0*/  STL [R1], R58 ;  /* 0x0000003a01007387 */ /* 0x0003e20000100800 */
[----:B------:R-:W-:-:S03]  /*37c0*/  ISETP.GE.U32.AND.EX P0, PT, R58, UR17, PT, P0 ;  /* 0x000000113a007c0c */ /* 0x000fc6000bf06100 */
[----:B0-----:R1:W-:-:S15]  /*37d0*/  STG.E.ENL2.256 desc[UR6][R8.64+0x60], R28, R32 ;  /* 0xf800031c0820797f */ /* 0x0013de000f121806 */
[----:B------:R-:W-:-:S15]  /*37e0*/  NOP ;  /* 0x0000000000007918 */ /* 0x000fde0000000000 */
[----:B------:R-:W-:-:S14]  /*37f0*/  NOP ;  /* 0x0000000000007918 */ /* 0x000fdc0000000000 */
[----:B------:R-:W-:-:S15]  /*3800*/  DMUL R24, R24, R40 ;  /* 0x0000002818187228 */ /* 0x000fde0000000000 */
[----:B------:R-:W-:-:S15]  /*3810*/  NOP ;  /* 0x0000000000007918 */ /* 0x000fde0000000000 */
[----:B------:R-:W-:-:S15]  /*3820*/  NOP ;  /* 0x0000000000007918 */ /* 0x000fde0000000000 */
[----:B------:R-:W-:-:S15]  /*3830*/  NOP ;  /* 0x0000000000007918 */ /* 0x000fde0000000000 */
[----:B------:R-:W-:-:S04]  /*3840*/  NOP ;  /* 0x0000000000007918 */ /* 0x000fc80000000000 */
[----:B------:R-:W0:Y:S02]  /*3850*/  DMUL R26, R26, R40 ;  /* 0x000000281a1a7228 */ /* 0x000e240000000000 */
[----:B0-----:R1:W-:Y:S04]  /*3860*/  STG.E.ENL2.256 desc[UR6][R8.64+0x40], R20, R24 ;  /* 0xf80002140818797f */ /* 0x0013e8000f121806 */
[----:B------:R1:W-:Y:S01]  /*3870*/  STG.E.128 desc[UR6][R36.64], R12 ;  /* 0x0000000c24007986 */ /* 0x0003e2000c101d06 */
[----:B------:R-:W-:Y:S06]  /*3880*/  BAR.SYNC.DEFER_BLOCKING 0x0 ;  /* 0x0000000000007b1d */ /* 0x000fec0000010000 */
[----:B------:R-:W-:Y:S05]  /*3890*/  @!P0 BRA `(.L_x_2959) ;  /* 0xffffffcc00c48947 */ /* 0x000fea000383ffff */
[----:B------:R-:W-:Y:S05]  /*38a0*/  EXIT ;  /* 0x000000000000794d */ /* 0x000fea0003800000 */
        .weak           $__internal_39_$__cuda_sm20_dblrcp_rn_slowpath_v3
        .type           $__internal_39_$__cuda_sm20_dblrcp_rn_slowpath_v3,@function
        .size           $__internal_39_$__cuda_sm20_dblrcp_rn_slowpath_v3,(.L_x_14046 - $__internal_39_$__cuda_sm20_dblrcp_rn_slowpath_v3)
$__internal_39_$__cuda_sm20_dblrcp_rn_slowpath_v3:
        /* <DEDUP_REMOVED lines=59> */
.L_x_2962:
        /* <DEDUP_REMOVED lines=34> */
.L_x_2960:
[----:B------:R-:W0:Y:S01]  /*3e80*/  LDC R8, c[0x0][0x868] ;  /* 0x00021a00ff087b82 */ /* 0x000e220000000800 */
[----:B-1----:R-:W-:-:S07]  /*3e90*/  LOP3.LUT R9, R10, 0x80000, RZ, 0xfc, !PT ;  /* 0x000800000a097812 */ /* 0x002fce00078efcff */
.L_x_2961:
[----:B0-----:R-:W-:Y:S01]  /*3ea0*/  IMAD.MOV.U32 R40, RZ, RZ, R8 ;  /* 0x000000ffff287224 */ /* 0x001fe200078e0008 */
[----:B------:R-:W-:Y:S01]  /*3eb0*/  MOV R8, R0 ;  /* 0x0000000000087202 */ /* 0x000fe20000000f00 */
[----:B------:R-:W-:Y:S02]  /*3ec0*/  IMAD.MOV.U32 R41, RZ, RZ, R9 ;  /* 0x000000ffff297224 */ /* 0x000fe400078e0009 */
[----:B------:R-:W-:-:S04]  /*3ed0*/  IMAD.MOV.U32 R9, RZ, RZ, 0x0 ;  /* 0x00000000ff097424 */ /* 0x000fc800078e00ff */
[----:B------:R-:W-:Y:S05]  /*3ee0*/  RET.REL.NODEC R8 `(_ZN2at6native43_GLOBAL__N__7cc8d1ed_10_Dropout_cu_0e96ed3824fused_dropout_kernel_vecIddmLi1ELi16EhEEvNS_4cuda6detail10TensorInfoIKT_T1_EENS5_IS6_S8_EENS5_IT4_S8_EES8_T0_NS_15PhiloxCudaStateE) ;  /* 0xffffffc008447950 */ /* 0x000fea0003c3ffff */
.L_x_2963:
        /* <DEDUP_REMOVED lines=9> */
.L_x_14046:


//--------------------- .text._ZN2at6native43_GLOBAL__N__7cc8d1ed_10_Dropout_cu_0e96ed3820fused_dropout_kernelIN3c108BFloat16EfjLin1ELin1EhEEvNS_4cuda6detail10TensorInfoIKT_T1_EENS7_IS8_SA_EENS7_IT4_SA_EESA_T0_NS_15PhiloxCudaStateE --------------------------
	.section	.text._ZN2at6native43_GLOBAL__N__7cc8d1ed_10_Dropout_cu_0e96ed3820fused_dropout_kernelIN3c108BFloat16EfjLin1ELin1EhEEvNS_4cuda6detail10TensorInfoIKT_T1_EENS7_IS8_SA_EENS7_IT4_SA_EESA_T0_NS_15PhiloxCudaStateE,"ax",@progbits
	.align	128
.text._ZN2at6native43_GLOBAL__N__7cc8d1ed_10_Dropout_cu_0e96ed3820fused_dropout_kernelIN3c108BFloat16EfjLin1ELin1EhEEvNS_4cuda6detail10TensorInfoIKT_T1_EENS7_IS8_SA_EENS7_IT4_SA_EESA_T0_NS_15PhiloxCudaStateE:
        .type           _ZN2at6native43_GLOBAL__N__7cc8d1ed_10_Dropout_cu_0e96ed3820fused_dropout_kernelIN3c108BFloat16EfjLin1ELin1EhEEvNS_4cuda6detail10TensorInfoIKT_T1_EENS7_IS8_SA_EENS7_IT4_SA_EESA_T0_NS_15PhiloxCudaStateE,@function
        .size           _ZN2at6native43_GLOBAL__N__7cc8d1ed_10_Dropout_cu_0e96ed3820fused_dropout_kernelIN3c108BFloat16EfjLin1ELin1EhEEvNS_4cuda6detail10TensorInfoIKT_T1_EENS7_IS8_SA_EENS7_IT4_SA_EESA_T0_NS_15PhiloxCudaStateE,(.L_x_14048 - _ZN2at6native43_GLOBAL__N__7cc8d1ed_10_Dropout_cu_0e96ed3820fused_dropout_kernelIN3c108BFloat16EfjLin1ELin1EhEEvNS_4cuda6detail10TensorInfoIKT_T1_EENS7_IS8_SA_EENS7_IT4_SA_EESA_T0_NS_15PhiloxCudaStateE)
        .other          _ZN2at6native43_GLOBAL__N__7cc8d1ed_10_Dropout_cu_0e96ed3820fused_dropout_kernelIN3c108BFloat16EfjLin1ELin1EhEEvNS_4cuda6detail10TensorInfoIKT_T1_EENS7_IS8_SA_EENS7_IT4_SA_EESA_T0_NS_15PhiloxCudaStateE,@"STO_CUDA_ENTRY STV_DEFAULT"
_ZN2at6native43_GLOBAL__N__7cc8d1ed_10_Dropout_cu_0e96ed3820fused_dropout_kernelIN3c108BFloat16EfjLin1ELin1EhEEvNS_4cuda6detail10TensorInfoIKT_T1_EENS7_IS8_SA_EENS7_IT4_SA_EESA_T0_NS_15PhiloxCudaStateE:
        /* <DEDUP_REMOVED lines=10> */
[----:B0-----:R-:W-:Y:S01]  /*00a0*/  MOV R2, UR4 ;  /* 0x0000000400027c02 */ /* 0x001fe20008000f00 */
[----:B------:R-:W-:-:S06]  /*00b0*/  IMAD.U32 R3, RZ, RZ, UR5 ;  /* 0x00000005ff037e24 */ /* 0x000fcc000f8e00ff */
[----:B------:R-:W4:Y:S01]  /*00c0*/  @P0 LDG.E.64 R2, desc[UR20][R2.64] ;  /* 0x0000001402020981 */ /* 0x000f22000c1e1b00 */
[----:B--2---:R-:W-:Y:S01]  /*00d0*/  FMUL.FTZ R16, R16, 1 ;  /* 0x3f80000010107820 */ /* 0x004fe20000410000 */
[----:B------:R-:W0:Y:S01]  /*00e0*/  S2UR UR4, SR_CTAID.X ;  /* 0x00000000000479c3 */ /* 0x000e220000002500 */
[----:B------:R-:W0:Y:S04]  /*00f0*/  S2R R0, SR_TID.X ;  /* 0x0000000000007919 */ /* 0x000e280000002100 */
[----:B------:R-:W1:Y:S02]  /*0100*/  F2F.F64.F32 R16, R16 ;  /* 0x0000001000107310 */ /* 0x000e640000201800 */
[----:B-1----:R-:W-:Y:S01]  /*0110*/  IADD3 R8, PT, PT, R17, 0x300402, RZ ;  /* 0x0030040211087810 */ /* 0x002fe20007ffe0ff */
[----:B------:R-:W1:-:S15]  /*0120*/  MUFU.RCP64H R9, R17 ;  /* 0x0000001100097308 */ /* 0x000e5e0000001800 */
[----:B------:R-:W-:-:S15]  /*0130*/  NOP ;  /* 0x0000000000007918 */ /* 0x000fde0000000000 */
[----:B------:R-:W-:-:S15]  /*0140*/  NOP ;  /* 0x0000000000007918 */ /* 0x000fde0000000000 */
[----:B------:R-:W-:-:S15]  /*0150*/  NOP ;  /* 0x0000000000007918 */ /* 0x000fde0000000000 */
[----:B------:R-:W-:-:S01]  /*0160*/  NOP ;  /* 0x0000000000007918 */ /* 0x000fc20000000000 */
[----:B-1----:R-:W1:-:S15]  /*0170*/  DFMA R6, -R16, R8, 1 ;  /* 0x3ff000001006742b */ /* 0x002e5e0000000108 */
[----:B------:R-:W-:-:S15]  /*0180*/  NOP ;  /* 0x0000000000007918 */ /* 0x000fde0000000000 */
[----:B------:R-:W-:-:S15]  /*0190*/  NOP ;  /* 0x0000000000007918 */ /* 0x000fde0000000000 */
[----:B------:R-:W-:-:S15]  /*01a0*/  NOP ;  /* 0x0000000000007918 */ /* 0x000fde0000000000 */
[----:B------:R-:W-:-:S04]  /*01b0*/  NOP ;  /* 0x0000000000007918 */ /* 0x000fc80000000000 */
[----:B-1----:R1:W2:Y:S02]  /*01c0*/  DFMA R18, R6, R6, R6 ;  /* 0x000000060612722b */ /* 0x0022a40000000006 */
[----:B-1----:R-:W3:-:S15]  /*01d0*/  @P0 LDC R7, c[0x0][0x620] ;  /* 0x00018800ff070b82 */ /* 0x002ede0000000800 */
[----:B------:R-:W-:-:S15]  /*01e0*/  NOP ;  /* 0x0000000000007918 */ /* 0x000fde0000000000 */
[----:B------:R-:W-:-:S15]  /*01f0*/  NOP ;  /* 0x0000000000007918 */ /* 0x000fde0000000000 */
[----:B------:R-:W-:-:S15]  /*0200*/  NOP ;  /* 0x0000000000007918 */ /* 0x000fde0000000000 */
[----:B------:R-:W-:-:S02]  /*0210*/  NOP ;  /* 0x0000000000007918 */ /* 0x000fc40000000000 */
[----:B--2---:R1:W2:Y:S02]  /*0220*/  DFMA R18, R8, R18, R8 ;  /* 0x000000120812722b */ /* 0x0042a40000000008 */
[----:B-1----:R-:W0:Y:S02]  /*0230*/  LDC R9, c[0x0][0x360] ;  /* 0x0000d800ff097b82 */ /* 0x002e240000000800 */
[----:B0-----:R-:W-:-:S04]  /*0240*/  IMAD R0, R9, UR4, R0 ;  /* 0x0000000409007c24 */ /* 0x001fc8000f8e0200 */
[----:B------:R-:W-:Y:S01]  /*0250*/  IMAD.WIDE.U32 R10, R0, -0x326172a9, RZ ;  /* 0xcd9e8d57000a7825 */ /* 0x000fe200078e00ff */
        /* <DEDUP_REMOVED lines=18> */
[----:B------:R-:W-:-:S15]  /*0380*/  LOP3.LUT R13, R13, R20, R11, 0x96, !PT ;  /* 0x000000140d0d7212 */ /* 0x000fde00078e960b */
[----:B------:R-:W-:-:S02]  /*0390*/  NOP ;  /* 0x0000000000007918 */ /* 0x000fc40000000000 */
[----:B--2---:R-:W0:Y:S01]  /*03a0*/  DFMA R20, -R16, R18, 1 ;  /* 0x3ff000001014742b */ /* 0x004e220000000112 */
[----:B------:R-:W-:Y:S02]  /*03b0*/  IADD3 R11, PT, PT, R3, 0x32370b8f, RZ ;  /* 0x32370b8f030b7810 */ /* 0x000fe40007ffe0ff */
[----:B------:R-:W-:Y:S01]  /*03c0*/  LOP3.LUT R15, R15, R12, R7, 0x96, !PT ;  /* 0x0000000c0f0f7212 */ /* 0x000fe200078e9607 */
[----:B------:R-:W-:-:S04]  /*03d0*/  IMAD.WIDE.U32 R12, R13, -0x2daee0ad, RZ ;  /* 0xd2511f530d0c7825 */ /* 0x000fc800078e00ff */
[----:B------:R-:W-:Y:S01]  /*03e0*/  IMAD.WIDE.U32 R22, R15, -0x326172a9, RZ ;  /* 0xcd9e8d570f167825 */ /* 0x000fe200078e00ff */
[----:B------:R-:W-:Y:S02]  /*03f0*/  LOP3.LUT R11, R11, R6, R13, 0x96, !PT ;  /* 0x000000060b0b7212 */ /* 0x000fe400078e960d */
[C---:B------:R-:W-:Y:S01]  /*0400*/  IADD3 R13, PT, PT, R2.reuse, 0x78dde6e4, RZ ;  /* 0x78dde6e4020d7810 */ /* 0x040fe20007ffe0ff */
[----:B------:R-:W-:Y:S02]  /*0410*/  VIADD R7, R2, 0xdaa66d2b ;  /* 0xdaa66d2b02077836 */ /* 0x000fe40000000000 */
[----:B------:R-:W-:-:S03]  /*0420*/  VIADD R15, R3, 0xed9eba14 ;  /* 0xed9eba14030f7836 */ /* 0x000fc60000000000 */
        /* <DEDUP_REMOVED lines=21> */
[C---:B------:R-:W-:Y:S02]  /*0580*/  VIADD R7, R2.reuse, 0x5384540f ;  /* 0x5384540f02077836 */ /* 0x040fe40000000000 */
[----:B------:R-:W-:Y:S02]  /*0590*/  IMAD.WIDE.U32 R24, R11, -0x326172a9, RZ ;  /* 0xcd9e8d570b187825 */ /* 0x000fe400078e00ff */
[----:B0-----:R0:W1:Y:S01]  /*05a0*/  DFMA R18, R18, R20, R18 ;  /* 0x000000141212722b */ /* 0x0010620000000012 */
[----:B------:R-:W-:Y:S01]  /*05b0*/  LOP3.LUT R10, R7, R10, R23, 0x96, !PT ;  /* 0x0000000a070a7212 */ /* 0x000fe200078e9617 */
[----:B------:R-:W-:Y:S01]  /*05c0*/  VIADD R13, R3, 0xdb3d7428 ;  /* 0xdb3d7428030d7836 */ /* 0x000fe20000000000 */
[----:B------:R-:W-:-:S03]  /*05d0*/  IADD3 R7, PT, PT, R2, -0xe443238, RZ ;  /* 0xf1bbcdc802077810 */ /* 0x000fc60007ffe0ff */
[----:B------:R-:W-:Y:S01]  /*05e0*/  IMAD.WIDE.U32 R10, R10, -0x2daee0ad, RZ ;  /* 0xd2511f530a0a7825 */ /* 0x000fe200078e00ff */
[----:B------:R-:W-:Y:S02]  /*05f0*/  LOP3.LUT R6, R7, R22, R25, 0x96, !PT ;  /* 0x0000001607067212 */ /* 0x000fe400078e9619 */
[----:B------:R-:W-:Y:S02]  /*0600*/  IADD3 R7, PT, PT, R2, -0x700cb87f, RZ ;  /* 0x8ff3478102077810 */ /* 0x000fe40007ffe0ff */
[----:B------:R-:W-:Y:S01]  /*0610*/  LOP3.LUT R12, R13, R12, R11, 0x96, !PT ;  /* 0x0000000c0d0c7212 */ /* 0x000fe200078e960b */
[----:B------:R-:W-:-:S04]  /*0620*/  IMAD.HI.U32 R11, R6, -0x2daee0ad, RZ ;  /* 0xd2511f53060b7827 */ /* 0x000fc800078e00ff */
[----:B------:R-:W-:Y:S01]  /*0630*/  IMAD.HI.U32 R8, R12, -0x326172a9, RZ ;  /* 0xcd9e8d570c087827 */ /* 0x000fe200078e00ff */
[----:B------:R-:W-:-:S04]  /*0640*/  LOP3.LUT R10, R10, R11, RZ, 0x3c, !PT ;  /* 0x0000000b0a0a7212 */ /* 0x000fc800078e3cff */
[----:B------:R-:W-:Y:S01]  /*0650*/  LOP3.LUT R7, R7, R24, R8, 0x96, !PT ;  /* 0x0000001807077212 */ /* 0x000fe200078e9608 */
[----:B01----:R-:W-:Y:S06]  /*0660*/  @P0 BRA `(.L_x_2964) ;  /* 0x0000000000100947 */ /* 0x003fec0003800000 */
[----:B------:R-:W-:Y:S02]  /*0670*/  LOP3.LUT R8, R17, 0x7fffffff, RZ, 0xc0, !PT ;  /* 0x7fffffff11087812 */ /* 0x000fe400078ec0ff */
[----:B------:R-:W-:-:S03]  /*0680*/  MOV R11, 0x6b0 ;  /* 0x000006b0000b7802 */ /* 0x000fc60000000f00 */
[----:B------:R-:W-:-:S07]  /*0690*/  VIADD R20, R8, 0xfff00000 ;  /* 0xfff0000008147836 */ /* 0x000fce0000000000 */
[----:B------:R-:W-:Y:S05]  /*06a0*/  CALL.REL.NOINC `($__internal_40_$__cuda_sm20_dblrcp_rn_slowpath_v3) ;  /* 0x000000e000c07944 */ /* 0x000fea0003c00000 */
.L_x_2964:
[----:B------:R-:W0:Y:S01]  /*06b0*/  LDCU UR4, c[0x0][0x370] ;  /* 0x00006e00ff0477ac */ /* 0x000e220008000800 */
[----:B------:R-:W-:Y:S01]  /*06c0*/  UMOV UR5, 0x380fffff ;  /* 0x380fffff00057882 */ /* 0x000fe20000000000 */
[----:B0-----:R-:W-:Y:S01]  /*06d0*/  IMAD R9, R9, UR4, RZ ;  /* 0x0000000409097c24 */ /* 0x001fe2000f8e02ff */
[----:B------:R-:W0:Y:S04]  /*06e0*/  LDCU UR4, c[0x0][0x608] ;  /* 0x0000c100ff0477ac */ /* 0x000e280008000800 */
[----:B------:R-:W-:-:S04]  /*06f0*/  SHF.L.U32 R11, R9, 0x2, RZ ;  /* 0x00000002090b7819 */ /* 0x000fc800000006ff */
[----:B------:R-:W1:Y:S01]  /*0700*/  I2F.U32.RP R8, R11 ;  /* 0x0000000b00087306 */ /* 0x000e620000209000 */
[----:B------:R-:W-:Y:S02]  /*0710*/  IADD3 R13, PT, PT, RZ, -R11, RZ ;  /* 0x8000000bff0d7210 */ /* 0x000fe40007ffe0ff */
[----:B------:R-:W-:Y:S01]  /*0720*/  ISETP.NE.U32.AND P2, PT, R11, RZ, PT ;  /* 0x000000ff0b00720c */ /* 0x000fe20003f45070 */
[----:B0-----:R-:W-:-:S04]  /*0730*/  UIADD3 UR4, UPT, UPT, UR4, -0x1, URZ ;  /* 0xffffffff04047890 */ /* 0x001fc8000fffe0ff */
[----:B-1----:R-:W0:Y:S02]  /*0740*/  MUFU.RCP R8, R8 ;  /* 0x0000000800087308 */ /* 0x002e240000001000 */
[----:B0-----:R-:W-:-:S06]  /*0750*/  VIADD R16, R8, 0xffffffe ;  /* 0x0ffffffe08107836 */ /* 0x001fcc0000000000 */
[----:B------:R0:W1:Y:S02]  /*0760*/  F2I.FTZ.U32.TRUNC.NTZ R17, R16 ;  /* 0x0000001000117305 */ /* 0x000064000021f000 */
[----:B0-----:R-:W-:Y:S02]  /*0770*/  IMAD.MOV.U32 R16, RZ, RZ, RZ ;  /* 0x000000ffff107224 */ /* 0x001fe400078e00ff */
[----:B-1----:R-:W-:-:S04]  /*0780*/  IMAD R13, R13, R17, RZ ;  /* 0x000000110d0d7224 */ /* 0x002fc800078e02ff */
[----:B------:R-:W-:-:S06]  /*0790*/  IMAD.HI.U32 R17, R17, R13, R16 ;  /* 0x0000000d11117227 */ /* 0x000fcc00078e0010 */
[----:B------:R-:W-:-:S05]  /*07a0*/  IMAD.HI.U32 R20, R17, UR4, RZ ;  /* 0x0000000411147c27 */ /* 0x000fca000f8e00ff */
[----:B------:R-:W-:-:S05]  /*07b0*/  IADD3 R8, PT, PT, -R20, RZ, RZ ;  /* 0x000000ff14087210 */ /* 0x000fca0007ffe1ff */
[----:B------:R-:W-:Y:S01]  /*07c0*/  IMAD R8, R11, R8, UR4 ;  /* 0x000000040b087e24 */ /* 0x000fe2000f8e0208 */
[----:B------:R-:W-:-:S04]  /*07d0*/  UMOV UR4, 0xf0000000 ;  /* 0xf000000000047882 */ /* 0x000fc80000000000 */
[----:B------:R-:W-:-:S13]  /*07e0*/  ISETP.GE.U32.AND P0, PT, R8, R11, PT ;  /* 0x0000000b0800720c */ /* 0x000fda0003f06070 */
[----:B------:R-:W-:Y:S01]  /*07f0*/  @P0 IMAD.IADD R8, R8, 0x1, -R11 ;  /* 0x0000000108080824 */ /* 0x000fe200078e0a0b */
[----:B------:R-:W-:Y:S01]  /*0800*/  @P0 IADD3 R20, PT, PT, R20, 0x1, RZ ;  /* 0x0000000114140810 */ /* 0x000fe20007ffe0ff */
[----:B------:R0:W1:Y:S03]  /*0810*/  DSETP.GEU.AND P0, PT, |R18|, UR4, PT ;  /* 0x0000000412007e2a */ /* 0x000066000bf0e200 */
[----:B------:R-:W-:-:S13]  /*0820*/  ISETP.GE.U32.AND P1, PT, R8, R11, PT ;  /* 0x0000000b0800720c */ /* 0x000fda0003f26070 */
[----:B------:R-:W-:Y:S01]  /*0830*/  @P1 VIADD R20, R20, 0x1 ;  /* 0x0000000114141836 */ /* 0x000fe20000000000 */
[----:B------:R-:W-:-:S05]  /*0840*/  @!P2 LOP3.LUT R20, RZ, R11, RZ, 0x33, !PT ;  /* 0x0000000bff14a212 */ /* 0x000fca00078e33ff */
[----:B------:R-:W-:-:S05]  /*0850*/  IMAD R13, R11, R20, R11 ;  /* 0x000000140b0d7224 */ /* 0x000fca00078e020b */
[----:B------:R-:W-:-:S13]  /*0860*/  ISETP.GE.U32.AND P1, PT, R0, R13, PT ;  /* 0x0000000d0000720c */ /* 0x000fda0003f26070 */
[----:B01----:R-:W-:Y:S05]  /*0870*/  @P1 EXIT ;  /* 0x000000000000194d */ /* 0x003fea0003800000 */
[----:B------:R-:W0:Y:S01]  /*0880*/  LDCU UR6, c[0x0][0x450] ;  /* 0x00008a00ff0677ac */ /* 0x000e220008000800 */
[----:B------:R-:W-:Y:S01]  /*0890*/  IADD3 R15, PT, PT, R3, -0x695add53, RZ ;  /* 0x96a522ad030f7810 */ /* 0x000fe20007ffe0ff */
[----:B------:R-:W1:Y:S01]  /*08a0*/  F2F.F32.F64 R8, R18 ;  /* 0x0000001200087310 */ /* 0x000e620000301000 */
[----:B------:R-:W-:Y:S01]  /*08b0*/  IMAD R12, R12, -0x326172a9, RZ ;  /* 0xcd9e8d570c0c7824 */ /* 0x000fe200078e02ff */
[----:B------:R-:W2:Y:S01]  /*08c0*/  LDCU UR9, c[0x0][0x528] ;  /* 0x0000a500ff0977ac */ /* 0x000ea20008000800 */
[----:B------:R-:W-:Y:S01]  /*08d0*/  LOP3.LUT R10, R10, R15, RZ, 0x3c, !PT ;  /* 0x0000000f0a0a7212 */ /* 0x000fe200078e3cff */
[----:B-1----:R-:W-:Y:S01]  /*08e0*/  @!P0 FMUL R8, R8, 1.175494350822287508e-38 ;  /* 0x0080000008088820 */ /* 0x002fe20000400000 */
[----:B------:R-:W-:Y:S01]  /*08f0*/  LOP3.LUT R14, R14, 0x3, RZ, 0xc0, !PT ;  /* 0x000000030e0e7812 */ /* 0x000fe200078ec0ff */
[----:B------:R-:W-:Y:S01]  /*0900*/  IMAD.MOV.U32 R15, RZ, RZ, RZ ;  /* 0x000000ffff0f7224 */ /* 0x000fe200078e00ff */
[----:B------:R-:W-:Y:S01]  /*0910*/  MOV R16, R0 ;  /* 0x0000000000107202 */ /* 0x000fe20000000f00 */
[----:B0-----:R-:W-:-:S02]  /*0920*/  UIADD3 UR4, UPT, UPT, UR6, -0x1, URZ ;  /* 0xffffffff06047890 */ /* 0x001fc4000fffe0ff */
[----:B------:R-:W-:Y:S02]  /*0930*/  UIADD3 UR25, UPT, UPT, UR6, -0x2, URZ ;  /* 0xfffffffe06197890 */ /* 0x000fe4000fffe0ff */
[----:B------:R-:W-:Y:S02]  /*0940*/  ULOP3.LUT UR27, UR4, 0x7, URZ, 0xc0, !UPT ;  /* 0x00000007041b7892 */ /* 0x000fe4000f8ec0ff */
[----:B------:R-:W-:Y:S02]  /*0950*/  UIADD3 UR5, UPT, UPT, UR6, 0x7, URZ ;  /* 0x0000000706057890 */ /* 0x000fe4000fffe0ff */
[----:B--2---:R-:W-:Y:S02]  /*0960*/  UIADD3 UR7, UPT, UPT, UR9, -0x1, URZ ;  /* 0xffffffff09077890 */ /* 0x004fe4000fffe0ff */
[----:B------:R-:W-:Y:S02]  /*0970*/  UIADD3 UR26, UPT, UPT, UR9, -0x2, URZ ;  /* 0xfffffffe091a7890 */ /* 0x000fe4000fffe0ff */
[----:B------:R-:W-:-:S02]  /*0980*/  UIADD3 UR8, UPT, UPT, UR9, 0x7, URZ ;  /* 0x0000000709087890 */ /* 0x000fc4000fffe0ff */
[----:B------:R-:W-:Y:S02]  /*0990*/  ULOP3.LUT UR4, UR4, 0xfffffff8, URZ, 0xc0, !UPT ;  /* 0xfffffff804047892 */ /* 0x000fe4000f8ec0ff */
[----:B------:R-:W-:Y:S02]  /*09a0*/  UIADD3 UR6, UPT, UPT, UR6, 0x3, URZ ;  /* 0x0000000306067890 */ /* 0x000fe4000fffe0ff */
[----:B------:R-:W-:Y:S02]  /*09b0*/  UIADD3 UR9, UPT, UPT, UR9, 0x3, URZ ;  /* 0x0000000309097890 */ /* 0x000fe4000fffe0ff */
[----:B------:R-:W-:Y:S01]  /*09c0*/  ULOP3.LUT UR10, UR5, 0x7, URZ, 0xc0, !UPT ;  /* 0x00000007050a7892 */ /* 0x000fe2000f8ec0ff */
[----:B------:R-:W-:Y:S01]  /*09d0*/  IMAD.U32 R17, RZ, RZ, UR4 ;  /* 0x00000004ff117e24 */ /* 0x000fe2000f8e00ff */
[----:B------:R-:W-:Y:S02]  /*09e0*/  ULOP3.LUT UR11, UR6, 0x3, URZ, 0xc0, !UPT ;  /* 0x00000003060b7892 */ /* 0x000fe4000f8ec0ff */
[----:B------:R-:W-:-:S02]  /*09f0*/  ULOP3.LUT UR12, UR8, 0x7, URZ, 0xc0, !UPT ;  /* 0x00000007080c7892 */ /* 0x000fc4000f8ec0ff */
[----:B------:R-:W-:Y:S02]  /*0a00*/  ULOP3.LUT UR13, UR9, 0x3, URZ, 0xc0, !UPT ;  /* 0x00000003090d7892 */ /* 0x000fe4000f8ec0ff */
[----:B------:R-:W-:Y:S02]  /*0a10*/  ULOP3.LUT UR28, UR7, 0x7, URZ, 0xc0, !UPT ;  /* 0x00000007071c7892 */ /* 0x000fe4000f8ec0ff */
[----:B------:R-:W-:Y:S02]  /*0a20*/  ULOP3.LUT UR5, UR5, 0x3, URZ, 0xc0, !UPT ;  /* 0x0000000305057892 */ /* 0x000fe4000f8ec0ff */
[----:B------:R-:W-:Y:S02]  /*0a30*/  ULOP3.LUT UR6, UR6, 0x1, URZ, 0xc0, !UPT ;  /* 0x0000000106067892 */ /* 0x000fe4000f8ec0ff */
[----:B------:R-:W-:Y:S02]  /*0a40*/  ULOP3.LUT UR7, UR7, 0xfffffff8, URZ, 0xc0, !UPT ;  /* 0xfffffff807077892 */ /* 0x000fe4000f8ec0ff */
[----:B------:R-:W-:-:S02]  /*0a50*/  ULOP3.LUT UR8, UR8, 0x3, URZ, 0xc0, !UPT ;  /* 0x0000000308087892 */ /* 0x000fc4000f8ec0ff */
[----:B------:R-:W-:Y:S02]  /*0a60*/  ULOP3.LUT UR9, UR9, 0x1, URZ, 0xc0, !UPT ;  /* 0x0000000109097892 */ /* 0x000fe4000f8ec0ff */
[----:B------:R-:W-:Y:S02]  /*0a70*/  UIADD3 UR10, UPT, UPT, UR10, -0x1, URZ ;  /* 0xffffffff0a0a7890 */ /* 0x000fe4000fffe0ff */
[----:B------:R-:W-:Y:S02]  /*0a80*/  UIADD3 UR11, UPT, UPT, UR11, -0x1, URZ ;  /* 0xffffffff0b0b7890 */ /* 0x000fe4000fffe0ff */
[----:B------:R-:W-:Y:S02]  /*0a90*/  UIADD3 UR12, UPT, UPT, UR12, -0x1, URZ ;  /* 0xffffffff0c0c7890 */ /* 0x000fe4000fffe0ff */
[----:B------:R-:W-:-:S12]  /*0aa0*/  UIADD3 UR13, UPT, UPT, UR13, -0x1, URZ ;  /* 0xffffffff0d0d7890 */ /* 0x000fd8000fffe0ff */
.L_x_3032:
        /* <DEDUP_REMOVED lines=13> */
.L_x_2966:
[----:B------:R-:W-:Y:S05]  /*0b80*/  BSYNC.RECONVERGENT B0 ;  /* 0x0000000000007941 */ /* 0x000fea0003800200 */
.L_x_2965:
        /* <DEDUP_REMOVED lines=15> */
[----:B------:R-:W-:Y:S01]  /*0c80*/  IMAD.WIDE.U32 R32, R33, -0x326172a9, RZ ;  /* 0xcd9e8d5721207825 */ /* 0x000fe200078e00ff */
[----:B------:R-:W-:-:S03]  /*0c90*/  IADD3 R23, PT, PT, R3, -0x126145ec, RZ ;  /* 0xed9eba1403177810 */ /* 0x000fc60007ffe0ff */
[----:B------:R-:W-:Y:S01]  /*0ca0*/  IMAD.WIDE.U32 R28, R28, -0x326172a9, RZ ;  /* 0xcd9e8d571c1c7825 */ /* 0x000fe200078e00ff */
[----:B------:R-:W-:-:S04]  /*0cb0*/  LOP3.LUT R33, R19, R18, R33, 0x96, !PT ;  /* 0x0000001213217212 */ /* 0x000fc800078e9621 */
[----:B------:R-:W-:Y:S01]  /*0cc0*/  LOP3.LUT R18, R21, R32, R29, 0x96, !PT ;  /* 0x0000002015127212 */ /* 0x000fe200078e961d */
[----:B------:R-:W-:-:S04]  /*0cd0*/  IMAD.WIDE.U32 R32, R33, -0x2daee0ad, RZ ;  /* 0xd2511f5321207825 */ /* 0x000fc800078e00ff */
        /* <DEDUP_REMOVED lines=12> */
[----:B------:R-:W-:Y:S02]  /*0da0*/  IADD3 R21, PT, PT, R3, 0x646e171e, RZ ;  /* 0x646e171e03157810 */ /* 0x000fe40007ffe0ff */
[----:B------:R-:W-:Y:S01]  /*0db0*/  IADD3 R23, PT, PT, R2, 0x5384540f, RZ ;  /* 0x5384540f02177810 */ /* 0x000fe20007ffe0ff */
        /* <DEDUP_REMOVED lines=37> */
.L_x_2967:
        /* <DEDUP_REMOVED lines=9> */
.L_x_2968:
[----:B------:R-:W0:Y:S01]  /*10a0*/  LDC R27, c[0x0][0x450] ;  /* 0x00011400ff1b7b82 */ /* 0x000e220000000800 */
[----:B------:R-:W1:Y:S01]  /*10b0*/  LDCU UR4, c[0x0][0x60c] ;  /* 0x0000c180ff0477ac */ /* 0x000e620008000800 */
[----:B------:R-:W-:Y:S01]  /*10c0*/  I2FP.F32.U32 R19, R19 ;  /* 0x0000001300137245 */ /* 0x000fe20000201000 */
[----:B------:R-:W-:Y:S01]  /*10d0*/  HFMA2 R28, -RZ, RZ, 0.1171875, 0 ;  /* 0x2f800000ff1c7431 */ /* 0x000fe200000001ff */
[----:B------:R-:W-:Y:S01]  /*10e0*/  I2FP.F32.U32 R23, R18 ;  /* 0x0000001200177245 */ /* 0x000fe20000201000 */
[----:B------:R-:W-:Y:S01]  /*10f0*/  BSSY.RECONVERGENT B0, `(.L_x_2969) ;  /* 0x00006a1000007945 */ /* 0x000fe20003800200 */
[----:B------:R-:W-:Y:S02]  /*1100*/  I2FP.F32.U32 R20, R20 ;  /* 0x0000001400147245 */ /* 0x000fe40000201000 */
[----:B------:R-:W-:Y:S01]  /*1110*/  I2FP.F32.U32 R21, R21 ;  /* 0x0000001500157245 */ /* 0x000fe20000201000 */
[-C--:B------:R-:W-:Y:S01]  /*1120*/  FFMA.FTZ R18, R19, R28.reuse, 1.1641532182693481445e-10 ;  /* 0x2f00000013127423 */ /* 0x080fe2000001001c */
[-C--:B------:R-:W-:Y:S01]  /*1130*/  FFMA.FTZ R19, R23, R28.reuse, 1.1641532182693481445e-10 ;  /* 0x2f00000017137423 */ /* 0x080fe2000001001c */
        /* <DEDUP_REMOVED lines=8> */
[----:B------:R-:W0:Y:S01]  /*11c0*/  LDCU UR4, c[0x0][0x608] ;  /* 0x0000c100ff0477ac */ /* 0x000e220008000800 */
[----:B------:R-:W-:Y:S01]  /*11d0*/  BSSY.RECONVERGENT B1, `(.L_x_2971) ;  /* 0x000019e000017945 */ /* 0x000fe20003800200 */
[----:B0-----:R-:W-:-:S05]  /*11e0*/  IMAD.U32 R23, RZ, RZ, UR4 ;  /* 0x00000004ff177e24 */ /* 0x001fca000f8e00ff */
[----:B------:R-:W-:-:S13]  /*11f0*/  ISETP.GE.U32.AND P0, PT, R0, R23, PT ;  /* 0x000000170000720c */ /* 0x000fda0003f06070 */
[----:B------:R-:W-:Y:S05]  /*1200*/  @P0 BRA `(.L_x_2972) ;  /* 0x0000001800680947 */ /* 0x000fea0003800000 */
[----:B------:R-:W0:Y:S01]  /*1210*/  LDCU UR4, c[0x0][0x450] ;  /* 0x00008a00ff0477ac */ /* 0x000e220008000800 */
[----:B------:R-:W-:Y:S02]  /*1220*/  HFMA2 R35, -RZ, RZ, 0, 0 ;  /* 0x00000000ff237431 */ /* 0x000fe400000001ff */
[----:B------:R-:W-:Y:S01]  /*1230*/  IMAD.MOV.U32 R22, RZ, RZ, R0 ;  /* 0x000000ffff167224 */ /* 0x000fe200078e0000 */
[----:B------:R-:W-:Y:S01]  /*1240*/  UISETP.GE.U32.AND UP0, UPT, UR25, 0x7, UPT ;  /* 0x000000071900788c */ /* 0x000fe2000bf06070 */
[----:B0-----:R-:W-:-:S08]  /*1250*/  MOV R32, UR4 ;  /* 0x0000000400207c02 */ /* 0x001fd00008000f00 */
[----:B------:R-:W-:Y:S05]  /*1260*/  BRA.U !UP0, `(.L_x_2973) ;  /* 0x0000000d084c7547 */ /* 0x000fea000b800000 */
[C---:B------:R-:W-:Y:S01]  /*1270*/  VIADD R17, R27.reuse, 0xffffffff ;  /* 0xffffffff1b117836 */ /* 0x040fe20000000000 */
[----:B------:R-:W-:Y:S01]  /*1280*/  IADD3 R32, PT, PT, R27, -0x4, RZ ;  /* 0xfffffffc1b207810 */ /* 0x000fe20007ffe0ff */
[----:B------:R-:W-:Y:S01]  /*1290*/  IMAD.MOV.U32 R35, RZ, RZ, RZ ;  /* 0x000000ffff237224 */ /* 0x000fe200078e00ff */
[----:B------:R-:W-:Y:S02]  /*12a0*/  MOV R22, R0 ;  /* 0x0000000000167202 */ /* 0x000fe40000000f00 */
[----:B------:R-:W-:-:S05]  /*12b0*/  LOP3.LUT R17, R17, 0xfffffff8, RZ, 0xc0, !PT ;  /* 0xfffffff811117812 */ /* 0x000fca00078ec0ff */
[----:B------:R-:W-:-:S07]  /*12c0*/  IMAD.MOV R34, RZ, RZ, -R17 ;  /* 0x000000ffff227224 */ /* 0x000fce00078e0a11 */
.L_x_2974:
[C---:B------:R-:W-:Y:S02]  /*12d0*/  IADD3 R33, PT, PT, R32.reuse, 0x3, RZ ;  /* 0x0000000320217810 */ /* 0x040fe40007ffe0ff */
[C---:B------:R-:W-:Y:S02]  /*12e0*/  IADD3 R31, PT, PT, R32.reuse, 0x2, RZ ;  /* 0x00000002201f7810 */ /* 0x040fe40007ffe0ff */
[----:B------:R-:W-:Y:S01]  /*12f0*/  IADD3 R38, PT, PT, R32, 0x1, RZ ;  /* 0x0000000120267810 */ /* 0x000fe20007ffe0ff */
[----:B------:R-:W-:Y:S01]  /*1300*/  IMAD.SHL.U32 R33, R33, 0x4, RZ ;  /* 0x0000000421217824 */ /* 0x000fe200078e00ff */
[----:B------:R-:W-:Y:S01]  /*1310*/  IADD3 R34, PT, PT, R34, 0x8, RZ ;  /* 0x0000000822227810 */ /* 0x000fe20007ffe0ff */
[----:B------:R-:W-:Y:S02]  /*1320*/  IMAD.SHL.U32 R31, R31, 0x4, RZ ;  /* 0x000000041f1f7824 */ /* 0x000fe400078e00ff */
[----:B------:R-:W0:Y:S01]  /*1330*/  LDC R27, c[0x0][R33+0x388] ;  /* 0x0000e200211b7b82 */ /* 0x000e220000000800 */
[----:B------:R-:W-:-:S07]  /*1340*/  IMAD.SHL.U32 R38, R38, 0x4, RZ ;  /* 0x0000000426267824 */ /* 0x000fce00078e00ff */
[----:B------:R1:W2:Y:S08]  /*1350*/  LDC R36, c[0x0][R31+0x388] ;  /* 0x0000e2001f247b82 */ /* 0x0002b00000000800 */
[----:B-1----:R-:W1:Y:S01]  /*1360*/  LDC R31, c[0x0][R31+0x3ec] ;  /* 0x0000fb001f1f7b82 */ /* 0x002e620000000800 */
[----:B0-----:R-:W0:Y:S01]  /*1370*/  I2F.U32.RP R37, R27 ;  /* 0x0000001b00257306 */ /* 0x001e220000209000 */
[----:B------:R-:W-:Y:S01]  /*1380*/  IMAD.MOV R39, RZ, RZ, -R27 ;  /* 0x000000ffff277224 */ /* 0x000fe200078e0a1b */
[----:B------:R-:W-:-:S06]  /*1390*/  ISETP.NE.U32.AND P2, PT, R27, RZ, PT ;  /* 0x000000ff1b00720c */ /* 0x000fcc0003f45070 */
[----:B--2---:R-:W2:Y:S08]  /*13a0*/  I2F.U32.RP R41, R36 ;  /* 0x0000002400297306 */ /* 0x004eb00000209000 */
[----:B0-----:R-:W0:Y:S08]  /*13b0*/  MUFU.RCP R37, R37 ;  /* 0x0000002500257308 */ /* 0x001e300000001000 */
[----:B--2---:R-:W-:Y:S01]  /*13c0*/  MUFU.RCP R41, R41 ;  /* 0x0000002900297308 */ /* 0x004fe20000001000 */
[----:B0-----:R-:W-:-:S07]  /*13d0*/  IADD3 R28, PT, PT, R37, 0xffffffe, RZ ;  /* 0x0ffffffe251c7810 */ /* 0x001fce0007ffe0ff */
[----:B------:R0:W2:Y:S02]  /*13e0*/  F2I.FTZ.U32.TRUNC.NTZ R29, R28 ;  /* 0x0000001c001d7305 */ /* 0x0000a4000021f000 */
[----:B0-----:R-:W-:Y:S02]  /*13f0*/  HFMA2 R28, -RZ, RZ, 0, 0 ;  /* 0x00000000ff1c7431 */ /* 0x001fe400000001ff */
[----:B--2---:R-:W-:-:S04]  /*1400*/  IMAD R39, R39, R29, RZ ;  /* 0x0000001d27277224 */ /* 0x004fc800078e02ff */
[----:B------:R-:W-:Y:S01]  /*1410*/  IMAD.HI.U32 R29, R29, R39, R28 ;  /* 0x000000271d1d7227 */ /* 0x000fe200078e001c */
[----:B------:R-:W-:Y:S01]  /*1420*/  IADD3 R28, PT, PT, R41, 0xffffffe, RZ ;  /* 0x0ffffffe291c7810 */ /* 0x000fe20007ffe0ff */
[----:B------:R0:W2:Y:S01]  /*1430*/  LDC R39, c[0x0][R38+0x388] ;  /* 0x0000e20026277b82 */ /* 0x0000a20000000800 */
[----:B------:R-:W-:-:S03]  /*1440*/  IADD3 R41, PT, PT, RZ, -R36, RZ ;  /* 0x80000024ff297210 */ /* 0x000fc60007ffe0ff */
[----:B------:R-:W-:Y:S02]  /*1450*/  IMAD.HI.U32 R37, R29, R22, RZ ;  /* 0x000000161d257227 */ /* 0x000fe400078e00ff */
[----:B------:R3:W4:Y:S02]  /*1460*/  F2I.FTZ.U32.TRUNC.NTZ R29, R28 ;  /* 0x0000001c001d7305 */ /* 0x000724000021f000 */
[----:B------:R-:W-:Y:S01]  /*1470*/  IMAD.MOV R40, RZ, RZ, -R37 ;  /* 0x000000ffff287224 */ /* 0x000fe200078e0a25 */
[----:B0-----:R-:W0:Y:S03]  /*1480*/  LDC R38, c[0x0][R38+0x3ec] ;  /* 0x0000fb0026267b82 */ /* 0x001e260000000800 */
[----:B------:R-:W-:Y:S02]  /*1490*/  IMAD R40, R27, R40, R22 ;  /* 0x000000281b287224 */ /* 0x000fe400078e0216 */
[----:B---3--:R-:W-:-:S03]  /*14a0*/  IMAD.MOV.U32 R28, RZ, RZ, RZ ;  /* 0x000000ffff1c7224 */ /* 0x008fc600078e00ff */
[C---:B------:R-:W-:Y:S01]  /*14b0*/  ISETP.GE.U32.AND P0, PT, R40.reuse, R27, PT ;  /* 0x0000001b2800720c */ /* 0x040fe20003f06070 */
[----:B----4-:R-:W-:Y:S01]  /*14c0*/  IMAD R41, R41, R29, RZ ;  /* 0x0000001d29297224 */ /* 0x010fe200078e02ff */
[----:B--2---:R-:W2:Y:S11]  /*14d0*/  I2F.U32.RP R44, R39 ;  /* 0x00000027002c7306 */ /* 0x004eb60000209000 */
[----:B------:R-:W-:-:S02]  /*14e0*/  @P0 IMAD.IADD R40, R40, 0x1, -R27 ;  /* 0x0000000128280824 */ /* 0x000fc400078e0a1b */
[----:B------:R-:W-:-:S03]  /*14f0*/  @P0 VIADD R37, R37, 0x1 ;  /* 0x0000000125250836 */ /* 0x000fc60000000000 */
[----:B------:R-:W-:Y:S01]  /*1500*/  ISETP.GE.U32.AND P1, PT, R40, R27, PT ;  /* 0x0000001b2800720c */ /* 0x000fe20003f26070 */
[----:B------:R-:W-:Y:S01]  /*1510*/  IMAD.HI.U32 R40, R29, R41, R28 ;  /* 0x000000291d287227 */ /* 0x000fe200078e001c */
[----:B--2---:R-:W2:Y:S03]  /*1520*/  MUFU.RCP R44, R44 ;  /* 0x0000002c002c7308 */ /* 0x004ea60000001000 */
[----:B------:R-:W-:-:S04]  /*1530*/  IMAD.SHL.U32 R41, R32, 0x4, RZ ;  /* 0x0000000420297824 */ /* 0x000fc800078e00ff */
[----:B------:R3:W4:Y:S04]  /*1540*/  LDC R42, c[0x0][R41+0x388] ;  /* 0x0000e200292a7b82 */ /* 0x0007280000000800 */
[----:B------:R-:W-:Y:S02]  /*1550*/  @P1 IADD3 R37, PT, PT, R37, 0x1, RZ ;  /* 0x0000000125251810 */ /* 0x000fe40007ffe0ff */
[----:B------:R-:W-:Y:S02]  /*1560*/  @!P2 LOP3.LUT R37, RZ, R27, RZ, 0x33, !PT ;  /* 0x0000001bff25a212 */ /* 0x000fe400078e33ff */
[----:B------:R-:W-:Y:S01]  /*1570*/  ISETP.NE.U32.AND P2, PT, R36, RZ, PT ;  /* 0x000000ff2400720c */ /* 0x000fe20003f45070 */
[----:B---3--:R-:W3:Y:S02]  /*1580*/  LDC R41, c[0x0][R41+0x3ec] ;  /* 0x0000fb0029297b82 */ /* 0x008ee40000000800 */
[----:B------:R-:W-:Y:S01]  /*1590*/  IMAD.HI.U32 R40, R40, R37, RZ ;  /* 0x0000002528287227 */ /* 0x000fe200078e00ff */
[----:B--2---:R-:W-:-:S03]  /*15a0*/  IADD3 R28, PT, PT, R44, 0xffffffe, RZ ;  /* 0x0ffffffe2c1c7810 */ /* 0x004fc60007ffe0ff */
[----:B------:R-:W-:Y:S01]  /*15b0*/  VIADD R44, R32, 0xffffffff ;  /* 0xffffffff202c7836 */ /* 0x000fe20000000000 */
[----:B------:R-:W-:Y:S01]  /*15c0*/  IADD3 R43, PT, PT, -R40, RZ, RZ ;  /* 0x000000ff282b7210 */ /* 0x000fe20007ffe1ff */
[----:B------:R2:W-:Y:S03]  /*15d0*/  F2I.FTZ.U32.TRUNC.NTZ R29, R28 ;  /* 0x0000001c001d7305 */ /* 0x0005e6000021f000 */
[----:B------:R-:W-:Y:S01]  /*15e0*/  SHF.L.U32 R44, R44, 0x2, RZ ;  /* 0x000000022c2c7819 */ /* 0x000fe200000006ff */
[----:B------:R-:W-:Y:S02]  /*15f0*/  IMAD R43, R36, R43, R37 ;  /* 0x0000002b242b7224 */ /* 0x000fe400078e0225 */
[----:B----4-:R-:W-:Y:S02]  /*1600*/  IMAD.MOV R47, RZ, RZ, -R42 ;  /* 0x000000ffff2f7224 */ /* 0x010fe400078e0a2a */
[----:B------:R-:W4:Y:S01]  /*1610*/  I2F.U32.RP R46, R42 ;  /* 0x0000002a002e7306 */ /* 0x000f220000209000 */
[----:B------:R-:W-:Y:S01]  /*1620*/  ISETP.GE.U32.AND P0, PT, R43, R36, PT ;  /* 0x000000242b00720c */ /* 0x000fe20003f06070 */
[----:B--2---:R-:W-:-:S12]  /*1630*/  IMAD.MOV.U32 R28, RZ, RZ, RZ ;  /* 0x000000ffff1c7224 */ /* 0x004fd800078e00ff */
[----:B------:R-:W-:Y:S01]  /*1640*/  @P0 IMAD.IADD R43, R43, 0x1, -R36 ;  /* 0x000000012b2b0824 */ /* 0x000fe200078e0a24 */
[----:B----4-:R-:W2:Y:S01]  /*1650*/  MUFU.RCP R46, R46 ;  /* 0x0000002e002e7308 */ /* 0x010ea20000001000 */
[----:B------:R-:W-:-:S03]  /*1660*/  @P0 VIADD R40, R40, 0x1 ;  /* 0x0000000128280836 */ /* 0x000fc60000000000 */
[----:B------:R-:W-:Y:S02]  /*1670*/  ISETP.GE.U32.AND P1, PT, R43, R36, PT ;  /* 0x000000242b00720c */ /* 0x000fe40003f26070 */
[----:B------:R-:W-:-:S05]  /*1680*/  IADD3 R43, PT, PT, RZ, -R39, RZ ;  /* 0x80000027ff2b7210 */ /* 0x000fca0007ffe0ff */
[----:B------:R-:W-:-:S04]  /*1690*/  IMAD R43, R43, R29, RZ ;  /* 0x0000001d2b2b7224 */ /* 0x000fc800078e02ff */
[----:B------:R-:W-:Y:S02]  /*16a0*/  IMAD.HI.U32 R29, R29, R43, R28 ;  /* 0x0000002b1d1d7227 */ /* 0x000fe400078e001c */
[----:B------:R-:W-:Y:S01]  /*16b0*/  @P1 IADD3 R40, PT, PT, R40, 0x1, RZ ;  /* 0x0000000128281810 */ /* 0x000fe20007ffe0ff */
[----:B------:R4:W5:Y:S01]  /*16c0*/  LDC R43, c[0x0][R44+0x388] ;  /* 0x0000e2002c2b7b82 */ /* 0x0009620000000800 */
[----:B------:R-:W-:Y:S02]  /*16d0*/  @!P2 LOP3.LUT R40, RZ, R36, RZ, 0x33, !PT ;  /* 0x00000024ff28a212 */ /* 0x000fe400078e33ff */
[----:B------:R-:W-:-:S03]  /*16e0*/  ISETP.NE.U32.AND P2, PT, R39, RZ, PT ;  /* 0x000000ff2700720c */ /* 0x000fc60003f45070 */
[----:B------:R-:W-:Y:S02]  /*16f0*/  IMAD.HI.U32 R45, R29, R40, RZ ;  /* 0x000000281d2d7227 */ /* 0x000fe400078e00ff */
[----:B----4-:R-:W4:Y:S02]  /*1700*/  LDC R44, c[0x0][R44+0x3ec] ;  /* 0x0000fb002c2c7b82 */ /* 0x010f240000000800 */
[----:B--2---:R-:W-:Y:S01]  /*1710*/  VIADD R29, R46, 0xffffffe ;  /* 0x0ffffffe2e1d7836 */ /* 0x004fe20000000000 */
[----:B------:R-:W-:-:S05]  /*1720*/  IADD3 R28, PT, PT, -R45, RZ, RZ ;  /* 0x000000ff2d1c7210 */ /* 0x000fca0007ffe1ff */
[----:B------:R-:W-:Y:S01]  /*1730*/  IMAD R28, R39, R28, R40 ;  /* 0x0000001c271c7224 */ /* 0x000fe200078e0228 */
[----:B------:R-:W2:Y:S04]  /*1740*/  F2I.FTZ.U32.TRUNC.NTZ R29, R29 ;  /* 0x0000001d001d7305 */ /* 0x000ea8000021f000 */
[----:B------:R-:W-:-:S04]  /*1750*/  ISETP.GE.U32.AND P0, PT, R28, R39, PT ;  /* 0x000000271c00720c */ /* 0x000fc80003f06070 */
[----:B-----5:R-:W5:Y:S01]  /*1760*/  I2F.U32.RP R50, R43 ;  /* 0x0000002b00327306 */ /* 0x020f620000209000 */
[----:B--2---:R-:W-:-:S08]  /*1770*/  IMAD R47, R47, R29, RZ ;  /* 0x0000001d2f2f7224 */ /* 0x004fd000078e02ff */
[----:B------:R-:W-:Y:S02]  /*1780*/  @P0 IADD3 R28, PT, PT, -R39, R28, RZ ;  /* 0x0000001c271c0210 */ /* 0x000fe40007ffe1ff */
[----:B------:R-:W-:Y:S02]  /*1790*/  @P0 IADD3 R45, PT, PT, R45, 0x1, RZ ;  /* 0x000000012d2d0810 */ /* 0x000fe40007ffe0ff */
[----:B------:R-:W-:Y:S01]  /*17a0*/  ISETP.GE.U32.AND P1, PT, R28, R39, PT ;  /* 0x000000271c00720c */ /* 0x000fe20003f26070 */
[----:B------:R-:W-:Y:S01]  /*17b0*/  HFMA2 R28, -RZ, RZ, 0, 0 ;  /* 0x00000000ff1c7431 */ /* 0x000fe200000001ff */
[----:B-----5:R-:W2:Y:S04]  /*17c0*/  MUFU.RCP R50, R50 ;  /* 0x0000003200327308 */ /* 0x020ea80000001000 */
[----:B------:R-:W-:Y:S01]  /*17d0*/  IMAD.HI.U32 R28, R29, R47, R28 ;  /* 0x0000002f1d1c7227 */ /* 0x000fe200078e001c */
[----:B------:R-:W-:-:S05]  /*17e0*/  IADD3 R47, PT, PT, R32, -0x2, RZ ;  /* 0xfffffffe202f7810 */ /* 0x000fca0007ffe0ff */
[----:B------:R-:W-:Y:S02]  /*17f0*/  IMAD.SHL.U32 R47, R47, 0x4, RZ ;  /* 0x000000042f2f7824 */ /* 0x000fe400078e00ff */
[----:B------:R-:W-:Y:S01]  /*1800*/  @P1 VIADD R45, R45, 0x1 ;  /* 0x000000012d2d1836 */ /* 0x000fe20000000000 */
[----:B------:R-:W-:Y:S01]  /*1810*/  @!P2 LOP3.LUT R45, RZ, R39, RZ, 0x33, !PT ;  /* 0x00000027ff2da212 */ /* 0x000fe200078e33ff */
[----:B------:R5:W1:Y:S01]  /*1820*/  LDC R48, c[0x0][R47+0x388] ;  /* 0x0000e2002f307b82 */ /* 0x000a620000000800 */
[----:B------:R-:W-:-:S03]  /*1830*/  ISETP.NE.U32.AND P2, PT, R42, RZ, PT ;  /* 0x000000ff2a00720c */ /* 0x000fc60003f45070 */
[----:B------:R-:W-:Y:S01]  /*1840*/  IMAD.HI.U32 R46, R28, R45, RZ ;  /* 0x0000002d1c2e7227 */ /* 0x000fe200078e00ff */
[----:B--2---:R-:W-:Y:S02]  /*1850*/  IADD3 R28, PT, PT, R50, 0xffffffe, RZ ;  /* 0x0ffffffe321c7810 */ /* 0x004fe40007ffe0ff */
[----:B------:R-:W-:Y:S01]  /*1860*/  IADD3 R50, PT, PT, R32, -0x3, RZ ;  /* 0xfffffffd20327810 */ /* 0x000fe20007ffe0ff */
[----:B------:R-:W-:Y:S01]  /*1870*/  IMAD.MOV R49, RZ, RZ, -R46 ;  /* 0x000000ffff317224 */ /* 0x000fe200078e0a2e */
[----:B------:R2:W-:Y:S01]  /*1880*/  F2I.FTZ.U32.TRUNC.NTZ R29, R28 ;  /* 0x0000001c001d7305 */ /* 0x0005e2000021f000 */
[----:B-----5:R-:W5:Y:S02]  /*1890*/  LDC R47, c[0x0][R47+0x3ec] ;  /* 0x0000fb002f2f7b82 */ /* 0x020f640000000800 */
[----:B------:R-:W-:Y:S02]  /*18a0*/  IMAD R49, R42, R49, R45 ;  /* 0x000000312a317224 */ /* 0x000fe400078e022d */
[----:B------:R-:W-:-:S03]  /*18b0*/  IMAD.SHL.U32 R50, R50, 0x4, RZ ;  /* 0x0000000432327824 */ /* 0x000fc600078e00ff */
[----:B------:R-:W-:Y:S01]  /*18c0*/  ISETP.GE.U32.AND P0, PT, R49, R42, PT ;  /* 0x0000002a3100720c */ /* 0x000fe20003f06070 */
[----:B--2---:R-:W-:Y:S01]  /*18d0*/  HFMA2 R28, -RZ, RZ, 0, 0 ;  /* 0x00000000ff1c7431 */ /* 0x004fe200000001ff */
[----:B-1----:R-:W1:Y:S01]  /*18e0*/  I2F.U32.RP R52, R48 ;  /* 0x0000003000347306 */ /* 0x002e620000209000 */
[----:B------:R-:W-:-:S10]  /*18f0*/  IMAD.MOV R53, RZ, RZ, -R48 ;  /* 0x000000ffff357224 */ /* 0x000fd400078e0a30 */
[----:B------:R-:W-:Y:S02]  /*1900*/  @P0 IMAD.IADD R49, R49, 0x1, -R42 ;  /* 0x0000000131310824 */ /* 0x000fe400078e0a2a */
[----:B------:R-:W-:-:S03]  /*1910*/  @P0 VIADD R46, R46, 0x1 ;  /* 0x000000012e2e0836 */ /* 0x000fc60000000000 */
[----:B------:R-:W-:Y:S02]  /*1920*/  ISETP.GE.U32.AND P1, PT, R49, R42, PT ;  /* 0x0000002a3100720c */ /* 0x000fe40003f26070 */
[----:B------:R-:W-:Y:S01]  /*1930*/  IADD3 R49, PT, PT, RZ, -R43, RZ ;  /* 0x8000002bff317210 */ /* 0x000fe20007ffe0ff */
[----:B-1----:R-:W1:Y:S04]  /*1940*/  MUFU.RCP R52, R52 ;  /* 0x0000003400347308 */ /* 0x002e680000001000 */
[----:B------:R-:W-:-:S04]  /*1950*/  IMAD R49, R49, R29, RZ ;  /* 0x0000001d31317224 */ /* 0x000fc800078e02ff */
[----:B------:R-:W-:Y:S02]  /*1960*/  IMAD.HI.U32 R29, R29, R49, R28 ;  /* 0x000000311d1d7227 */ /* 0x000fe400078e001c */
[----:B------:R2:W0:Y:S02]  /*1970*/  LDC R49, c[0x0][R50+0x388] ;  /* 0x0000e20032317b82 */ /* 0x0004240000000800 */
[----:B------:R-:W-:Y:S01]  /*1980*/  @P1 VIADD R46, R46, 0x1 ;  /* 0x000000012e2e1836 */ /* 0x000fe20000000000 */
[----:B------:R-:W-:Y:S02]  /*1990*/  @!P2 LOP3.LUT R46, RZ, R42, RZ, 0x33, !PT ;  /* 0x0000002aff2ea212 */ /* 0x000fe400078e33ff */
[----:B------:R-:W-:-:S03]  /*19a0*/  ISETP.NE.U32.AND P2, PT, R43, RZ, PT ;  /* 0x000000ff2b00720c */ /* 0x000fc60003f45070 */
[----:B------:R-:W-:Y:S01]  /*19b0*/  IMAD.HI.U32 R51, R29, R46, RZ ;  /* 0x0000002e1d337227 */ /* 0x000fe200078e00ff */
[----:B--2---:R-:W2:Y:S03]  /*19c0*/  LDC R50, c[0x0][R50+0x3ec] ;  /* 0x0000fb0032327b82 */ /* 0x004ea60000000800 */
[----:B-1----:R-:W-:Y:S01]  /*19d0*/  VIADD R29, R52, 0xffffffe ;  /* 0x0ffffffe341d7836 */ /* 0x002fe20000000000 */
[----:B------:R-:W-:-:S05]  /*19e0*/  IADD3 R28, PT, PT, -R51, RZ, RZ ;  /* 0x000000ff331c7210 */ /* 0x000fca0007ffe1ff */
[----:B------:R-:W-:Y:S01]  /*19f0*/  IMAD R28, R43, R28, R46 ;  /* 0x0000001c2b1c7224 */ /* 0x000fe200078e022e */
[----:B------:R-:W1:Y:S04]  /*1a00*/  F2I.FTZ.U32.TRUNC.NTZ R29, R29 ;  /* 0x0000001d001d7305 */ /* 0x000e68000021f000 */
[----:B------:R-:W-:Y:S01]  /*1a10*/  ISETP.GE.U32.AND P0, PT, R28, R43, PT ;  /* 0x0000002b1c00720c */ /* 0x000fe20003f06070 */
[----:B0-----:R-:W-:-:S03]  /*1a20*/  IMAD.MOV R57, RZ, RZ, -R49 ;  /* 0x000000ffff397224 */ /* 0x001fc600078e0a31 */
[----:B------:R-:W0:Y:S01]  /*1a30*/  I2F.U32.RP R55, R49 ;  /* 0x0000003100377306 */ /* 0x000e220000209000 */
[----:B-1----:R-:W-:-:S08]  /*1a40*/  IMAD R53, R53, R29, RZ ;  /* 0x0000001d35357224 */ /* 0x002fd000078e02ff */
[----:B------:R-:W-:Y:S02]  /*1a50*/  @P0 IADD3 R28, PT, PT, -R43, R28, RZ ;  /* 0x0000001c2b1c0210 */ /* 0x000fe40007ffe1ff */
[----:B------:R-:W-:Y:S02]  /*1a60*/  @P0 IADD3 R51, PT, PT, R51, 0x1, RZ ;  /* 0x0000000133330810 */ /* 0x000fe40007ffe0ff */
[----:B------:R-:W-:Y:S01]  /*1a70*/  ISETP.GE.U32.AND P1, PT, R28, R43, PT ;  /* 0x0000002b1c00720c */ /* 0x000fe20003f26070 */
[----:B------:R-:W-:Y:S01]  /*1a80*/  IMAD.MOV.U32 R28, RZ, RZ, RZ ;  /* 0x000000ffff1c7224 */ /* 0x000fe200078e00ff */
[----:B0-----:R-:W0:Y:S03]  /*1a90*/  MUFU.RCP R55, R55 ;  /* 0x0000003700377308 */ /* 0x001e260000001000 */
[----:B------:R-:W-:-:S04]  /*1aa0*/  IMAD.HI.U32 R28, R29, R53, R28 ;  /* 0x000000351d1c7227 */ /* 0x000fc800078e001c */
[C---:B------:R-:W-:Y:S01]  /*1ab0*/  VIADD R53, R32.reuse, 0xfffffffc ;  /* 0xfffffffc20357836 */ /* 0x040fe20000000000 */
[----:B------:R-:W-:-:S03]  /*1ac0*/  IADD3 R32, PT, PT, R32, -0x8, RZ ;  /* 0xfffffff820207810 */ /* 0x000fc60007ffe0ff */
[----:B------:R-:W-:Y:S02]  /*1ad0*/  @P1 IADD3 R51, PT, PT, R51, 0x1, RZ ;  /* 0x0000000133331810 */ /* 0x000fe40007ffe0ff */
[----:B------:R-:W-:Y:S02]  /*1ae0*/  @!P2 LOP3.LUT R51, RZ, R43, RZ, 0x33, !PT ;  /* 0x0000002bff33a212 */ /* 0x000fe400078e33ff */
[----:B------:R-:W-:Y:S02]  /*1af0*/  SHF.L.U32 R53, R53, 0x2, RZ ;  /* 0x0000000235357819 */ /* 0x000fe400000006ff */
[----:B------:R-:W-:Y:S01]  /*1b00*/  ISETP.NE.U32.AND P2, PT, R48, RZ, PT ;  /* 0x000000ff3000720c */ /* 0x000fe20003f45070 */
[----:B------:R-:W-:Y:S01]  /*1b10*/  IMAD.HI.U32 R54, R28, R51, RZ ;  /* 0x000000331c367227 */ /* 0x000fe200078e00ff */
[----:B------:R-:W1:Y:S03]  /*1b20*/  LDC R52, c[0x0][R53+0x388] ;  /* 0x0000e20035347b82 */ /* 0x000e660000000800 */
[----:B0-----:R-:W-:Y:S01]  /*1b30*/  VIADD R28, R55, 0xffffffe ;  /* 0x0ffffffe371c7836 */ /* 0x001fe20000000000 */
[----:B------:R-:W-:-:S03]  /*1b40*/  IADD3 R55, PT, PT, -R54, RZ, RZ ;  /* 0x000000ff36377210 */ /* 0x000fc60007ffe1ff */
[----:B------:R0:W3:Y:S02]  /*1b50*/  F2I.FTZ.U32.TRUNC.NTZ R29, R28 ;  /* 0x0000001c001d7305 */ /* 0x0000e4000021f000 */
[----:B------:R-:W-:-:S05]  /*1b60*/  IMAD R55, R48, R55, R51 ;  /* 0x0000003730377224 */ /* 0x000fca00078e0233 */
[----:B------:R-:W-:Y:S01]  /*1b70*/  ISETP.GE.U32.AND P0, PT, R55, R48, PT ;  /* 0x000000303700720c */ /* 0x000fe20003f06070 */
[----:B0-----:R-:W-:Y:S02]  /*1b80*/  HFMA2 R28, -RZ, RZ, 0, 0 ;  /* 0x00000000ff1c7431 */ /* 0x001fe400000001ff */
[----:B---3--:R-:W-:-:S04]  /*1b90*/  IMAD R57, R57, R29, RZ ;  /* 0x0000001d39397224 */ /* 0x008fc800078e02ff */
[----:B------:R-:W-:-:S06]  /*1ba0*/  IMAD.HI.U32 R29, R29, R57, R28 ;  /* 0x000000391d1d7227 */ /* 0x000fcc00078e001c */
[----:B------:R-:W-:Y:S01]  /*1bb0*/  @P0 IADD3 R54, PT, PT, R54, 0x1, RZ ;  /* 0x0000000136360810 */ /* 0x000fe20007ffe0ff */
[----:B-1----:R-:W0:Y:S01]  /*1bc0*/  I2F.U32.RP R57, R52 ;  /* 0x0000003400397306 */ /* 0x002e220000209000 */
[----:B------:R-:W-:-:S05]  /*1bd0*/  @P0 IMAD.IADD R55, R55, 0x1, -R48 ;  /* 0x0000000137370824 */ /* 0x000fca00078e0a30 */
[-C--:B------:R-:W-:Y:S02]  /*1be0*/  ISETP.GE.U32.AND P1, PT, R55, R48.reuse, PT ;  /* 0x000000303700720c */ /* 0x080fe40003f26070 */
[----:B0-----:R-:W0:Y:S11]  /*1bf0*/  MUFU.RCP R57, R57 ;  /* 0x0000003900397308 */ /* 0x001e360000001000 */
[----:B------:R-:W-:Y:S01]  /*1c00*/  @P1 VIADD R54, R54, 0x1 ;  /* 0x0000000136361836 */ /* 0x000fe20000000000 */
[----:B------:R-:W-:-:S02]  /*1c10*/  @!P2 LOP3.LUT R54, RZ, R48, RZ, 0x33, !PT ;  /* 0x00000030ff36a212 */ /* 0x000fc400078e33ff */
[----:B------:R-:W-:-:S03]  /*1c20*/  ISETP.NE.U32.AND P2, PT, R49, RZ, PT ;  /* 0x000000ff3100720c */ /* 0x000fc60003f45070 */
[----:B------:R-:W-:-:S04]  /*1c30*/  IMAD.HI.U32 R55, R29, R54, RZ ;  /* 0x000000361d377227 */ /* 0x000fc800078e00ff */
[----:B------:R-:W-:Y:S01]  /*1c40*/  IMAD.MOV R56, RZ, RZ, -R55 ;  /* 0x000000ffff387224 */ /* 0x000fe200078e0a37 */
[----:B0-----:R-:W-:-:S03]  /*1c50*/  IADD3 R28, PT, PT, R57, 0xffffffe, RZ ;  /* 0x0ffffffe391c7810 */ /* 0x001fc60007ffe0ff */
[----:B------:R-:W-:Y:S01]  /*1c60*/  IMAD R56, R49, R56, R54 ;  /* 0x0000003831387224 */ /* 0x000fe200078e0236 */
[----:B------:R-:W-:Y:S01]  /*1c70*/  IADD3 R57, PT, PT, RZ, -R52, RZ ;  /* 0x80000034ff397210 */ /* 0x000fe20007ffe0ff */
[----:B------:R0:W1:Y:S03]  /*1c80*/  F2I.FTZ.U32.TRUNC.NTZ R29, R28 ;  /* 0x0000001c001d7305 */ /* 0x000066000021f000 */
[----:B------:R-:W-:Y:S01]  /*1c90*/  ISETP.GE.U32.AND P0, PT, R56, R49, PT ;  /* 0x000000313800720c */ /* 0x000fe20003f06070 */
[----:B0-----:R-:W-:-:S12]  /*1ca0*/  IMAD.MOV.U32 R28, RZ, RZ, RZ ;  /* 0x000000ffff1c7224 */ /* 0x001fd800078e00ff */
[----:B------:R-:W-:Y:S01]  /*1cb0*/  @P0 IADD3 R56, PT, PT, -R49, R56, RZ ;  /* 0x0000003831380210 */ /* 0x000fe20007ffe1ff */
[----:B------:R-:W-:Y:S02]  /*1cc0*/  @P0 VIADD R55, R55, 0x1 ;  /* 0x0000000137370836 */ /* 0x000fe40000000000 */
[----:B-1----:R-:W-:Y:S01]  /*1cd0*/  IMAD R57, R57, R29, RZ ;  /* 0x0000001d39397224 */ /* 0x002fe200078e02ff */
[----:B------:R-:W-:Y:S02]  /*1ce0*/  ISETP.GE.U32.AND P1, PT, R56, R49, PT ;  /* 0x000000313800720c */ /* 0x000fe40003f26070 */
[----:B------:R-:W0:Y:S01]  /*1cf0*/  LDC R56, c[0x0][R33+0x3ec] ;  /* 0x0000fb0021387b82 */ /* 0x000e220000000800 */
[----:B------:R-:W-:-:S04]  /*1d00*/  IMAD.HI.U32 R58, R29, R57, R28 ;  /* 0x000000391d3a7227 */ /* 0x000fc800078e001c */
[----:B------:R-:W-:-:S04]  /*1d10*/  IMAD.MOV R29, RZ, RZ, -R37 ;  /* 0x000000ffff1d7224 */ /* 0x000fc800078e0a25 */
[----:B------:R-:W-:Y:S02]  /*1d20*/  IMAD R22, R27, R29, R22 ;  /* 0x0000001d1b167224 */ /* 0x000fe400078e0216 */
[----:B------:R-:W-:Y:S01]  /*1d30*/  @P1 IADD3 R55, PT, PT, R55, 0x1, RZ ;  /* 0x0000000137371810 */ /* 0x000fe20007ffe0ff */
[----:B------:R-:W-:Y:S01]  /*1d40*/  IMAD.MOV R29, RZ, RZ, -R40 ;  /* 0x000000ffff1d7224 */ /* 0x000fe200078e0a28 */
[----:B------:R-:W-:Y:S02]  /*1d50*/  @!P2 LOP3.LUT R55, RZ, R49, RZ, 0x33, !PT ;  /* 0x00000031ff37a212 */ /* 0x000fe400078e33ff */
[----:B------:R-:W-:Y:S01]  /*1d60*/  ISETP.NE.U32.AND P2, PT, R52, RZ, PT ;  /* 0x000000ff3400720c */ /* 0x000fe20003f45070 */
[----:B------:R-:W-:Y:S01]  /*1d70*/  IMAD R36, R36, R29, R37 ;  /* 0x0000001d24247224 */ /* 0x000fe200078e0225 */
[----:B------:R-:W-:Y:S01]  /*1d80*/  IADD3 R29, PT, PT, -R45, RZ, RZ ;  /* 0x000000ff2d1d7210 */ /* 0x000fe20007ffe1ff */
[----:B------:R-:W-:-:S04]  /*1d90*/  IMAD.HI.U32 R28, R58, R55, RZ ;  /* 0x000000373a1c7227 */ /* 0x000fc800078e00ff */
[----:B------:R-:W-:Y:S01]  /*1da0*/  IMAD R39, R39, R29, R40 ;  /* 0x0000001d27277224 */ /* 0x000fe200078e0228 */
[----:B------:R-:W-:Y:S01]  /*1db0*/  IADD3 R27, PT, PT, -R28, RZ, RZ ;  /* 0x000000ff1c1b7210 */ /* 0x000fe20007ffe1ff */
[----:B0-----:R-:W-:Y:S02]  /*1dc0*/  IMAD R22, R22, R56, R35 ;  /* 0x0000003816167224 */ /* 0x001fe400078e0223 */
[----:B------:R-:W0:Y:S02]  /*1dd0*/  LDC R35, c[0x0][R53+0x3ec] ;  /* 0x0000fb0035237b82 */ /* 0x000e240000000800 */
[----:B------:R-:W-:Y:S02]  /*1de0*/  IMAD R27, R52, R27, R55 ;  /* 0x0000001b341b7224 */ /* 0x000fe400078e0237 */
[----:B------:R-:W-:Y:S02]  /*1df0*/  IMAD R31, R36, R31, R22 ;  /* 0x0000001f241f7224 */ /* 0x000fe400078e0216 */
[----:B------:R-:W-:Y:S01]  /*1e00*/  IMAD.MOV R22, RZ, RZ, -R46 ;  /* 0x000000ffff167224 */ /* 0x000fe200078e0a2e */
[----:B------:R-:W-:Y:S01]  /*1e10*/  ISETP.GE.U32.AND P0, PT, R27, R52, PT ;  /* 0x000000341b00720c */ /* 0x000fe20003f06070 */
[----:B------:R-:W-:-:S02]  /*1e20*/  IMAD R38, R39, R38, R31 ;  /* 0x0000002627267224 */ /* 0x000fc400078e021f */
[----:B------:R-:W-:Y:S02]  /*1e30*/  IMAD R42, R42, R22, R45 ;  /* 0x000000162a2a7224 */ /* 0x000fe400078e022d */
[----:B------:R-:W-:Y:S02]  /*1e40*/  IMAD.MOV R22, RZ, RZ, -R51 ;  /* 0x000000ffff167224 */ /* 0x000fe400078e0a33 */
[----:B------:R-:W-:Y:S02]  /*1e50*/  IMAD R41, R42, R41, R38 ;  /* 0x000000292a297224 */ /* 0x000fe400078e0226 */
[----:B------:R-:W-:Y:S01]  /*1e60*/  IMAD R43, R43, R22, R46 ;  /* 0x000000162b2b7224 */ /* 0x000fe200078e022e */
[----:B------:R-:W-:-:S03]  /*1e70*/  IADD3 R22, PT, PT, -R54, RZ, RZ ;  /* 0x000000ff36167210 */ /* 0x000fc60007ffe1ff */
[----:B------:R-:W-:Y:S01]  /*1e80*/  @P0 IADD3 R27, PT, PT, -R52, R27, RZ ;  /* 0x0000001b341b0210 */ /* 0x000fe20007ffe1ff */
[----:B------:R-:W-:Y:S01]  /*1e90*/  @P0 VIADD R28, R28, 0x1 ;  /* 0x000000011c1c0836 */ /* 0x000fe20000000000 */
[----:B------:R-:W-:Y:S01]  /*1ea0*/  ISETP.NE.AND P0, PT, R34, RZ, PT ;  /* 0x000000ff2200720c */ /* 0x000fe20003f05270 */
[----:B------:R-:W-:Y:S01]  /*1eb0*/  IMAD R48, R48, R22, R51 ;  /* 0x0000001630307224 */ /* 0x000fe200078e0233 */
[----:B------:R-:W-:Y:S01]  /*1ec0*/  ISETP.GE.U32.AND P1, PT, R27, R52, PT ;  /* 0x000000341b00720c */ /* 0x000fe20003f26070 */
[----:B------:R-:W-:Y:S02]  /*1ed0*/  IMAD.MOV R22, RZ, RZ, -R55 ;  /* 0x000000ffff167224 */ /* 0x000fe400078e0a37 */
[----:B----4-:R-:W-:Y:S02]  /*1ee0*/  IMAD R41, R43, R44, R41 ;  /* 0x0000002c2b297224 */ /* 0x010fe400078e0229 */
[----:B------:R-:W-:Y:S02]  /*1ef0*/  IMAD R54, R49, R22, R54 ;  /* 0x0000001631367224 */ /* 0x000fe400078e0236 */
[----:B-----5:R-:W-:-:S04]  /*1f00*/  IMAD R41, R48, R47, R41 ;  /* 0x0000002f30297224 */ /* 0x020fc800078e0229 */
[----:B--2---:R-:W-:Y:S02]  /*1f10*/  IMAD R41, R54, R50, R41 ;  /* 0x0000003236297224 */ /* 0x004fe400078e0229 */
[----:B------:R-:W-:Y:S02]  /*1f20*/  @P1 IADD3 R28, PT, PT, R28, 0x1, RZ ;  /* 0x000000011c1c1810 */ /* 0x000fe40007ffe0ff */
[----:B------:R-:W-:-:S05]  /*1f30*/  @!P2 LOP3.LUT R28, RZ, R52, RZ, 0x33, !PT ;  /* 0x00000034ff1ca212 */ /* 0x000fca00078e33ff */
[----:B------:R-:W-:-:S04]  /*1f40*/  IMAD.MOV R22, RZ, RZ, -R28 ;  /* 0x000000ffff167224 */ /* 0x000fc800078e0a1c */
[----:B------:R-:W-:Y:S02]  /*1f50*/  IMAD R52, R52, R22, R55 ;  /* 0x0000001634347224 */ /* 0x000fe400078e0237 */
[----:B------:R-:W-:Y:S02]  /*1f60*/  IMAD.MOV.U32 R22, RZ, RZ, R28 ;  /* 0x000000ffff167224 */ /* 0x000fe400078e001c */
[----:B0-----:R-:W-:Y:S01]  /*1f70*/  IMAD R35, R52, R35, R41 ;  /* 0x0000002334237224 */ /* 0x001fe200078e0229 */
[----:B------:R-:W-:Y:S06]  /*1f80*/  @P0 BRA `(.L_x_2974) ;  /* 0xfffffff000d00947 */ /* 0x000fec000383ffff */
[----:B------:R-:W-:-:S07]  /*1f90*/  IADD3 R32, PT, PT, R32, 0x4, RZ ;  /* 0x0000000420207810 */ /* 0x000fce0007ffe0ff */
.L_x_2973:
[----:B------:R-:W-:-:S09]  /*1fa0*/  UISETP.NE.AND UP0, UPT, UR27, URZ, UPT ;  /* 0x000000ff1b00728c */ /* 0x000fd2000bf05270 */
[----:B------:R-:W-:Y:S05]  /*1fb0*/  BRA.U !UP0, `(.L_x_2975) ;  /* 0x0000000908e87547 */ /* 0x000fea000b800000 */
[----:B------:R-:W-:Y:S02]  /*1fc0*/  UISETP.GE.U32.AND UP0, UPT, UR10, 0x3, UPT ;  /* 0x000000030a00788c */ /* 0x000fe4000bf06070 */
[----:B------:R-:W-:-:S07]  /*1fd0*/  UISETP.NE.AND UP1, UPT, UR5, URZ, UPT ;  /* 0x000000ff0500728c */ /* 0x000fce000bf25270 */
[----:B------:R-:W-:Y:S05]  /*1fe0*/  BRA.U !UP0, `(.L_x_2976) ;  /* 0x0000000508947547 */ /* 0x000fea000b800000 */
[C---:B------:R-:W-:Y:S02]  /*1ff0*/  VIADD R33, R32.reuse, 0xffffffff ;  /* 0xffffffff20217836 */ /* 0x040fe40000000000 */
[----:B------:R-:W-:-:S03]  /*2000*/  VIADD R34, R32, 0xfffffffe ;  /* 0xfffffffe20227836 */ /* 0x000fc60000000000 */
[----:B------:R-:W-:Y:S02]  /*2010*/  SHF.L.U32 R33, R33, 0x2, RZ ;  /* 0x0000000221217819 */ /* 0x000fe400000006ff */
[----:B------:R-:W-:Y:S02]  /*2020*/  SHF.L.U32 R34, R34, 0x2, RZ ;  /* 0x0000000222227819 */ /* 0x000fe400000006ff */
[----:B------:R0:W1:Y:S08]  /*2030*/  LDC R31, c[0x0][R33+0x388] ;  /* 0x0000e200211f7b82 */ /* 0x0000700000000800 */
[----:B------:R2:W3:Y:S08]  /*2040*/  LDC R27, c[0x0][R34+0x388] ;  /* 0x0000e200221b7b82 */ /* 0x0004f00000000800 */
[----:B0-----:R-:W0:Y:S01]  /*2050*/  LDC R33, c[0x0][R33+0x3ec] ;  /* 0x0000fb0021217b82 */ /* 0x001e220000000800 */
[----:B-1----:R-:W1:Y:S01]  /*2060*/  I2F.U32.RP R36, R31 ;  /* 0x0000001f00247306 */ /* 0x002e620000209000 */
[----:B------:R-:W-:-:S06]  /*2070*/  IADD3 R37, PT, PT, RZ, -R31, RZ ;  /* 0x8000001fff257210 */ /* 0x000fcc0007ffe0ff */
[----:B--2---:R-:W2:Y:S01]  /*2080*/  LDC R34, c[0x0][R34+0x3ec] ;  /* 0x0000fb0022227b82 */ /* 0x004ea20000000800 */
[----:B------:R-:W-:Y:S01]  /*2090*/  ISETP.NE.U32.AND P2, PT, R31, RZ, PT ;  /* 0x000000ff1f00720c */ /* 0x000fe20003f45070 */
[----:B---3--:R-:W3:Y:S08]  /*20a0*/  I2F.U32.RP R39, R27 ;  /* 0x0000001b00277306 */ /* 0x008ef00000209000 */
[----:B-1----:R-:W1:Y:S08]  /*20b0*/  MUFU.RCP R36, R36 ;  /* 0x0000002400247308 */ /* 0x002e700000001000 */
[----:B---3--:R-:W-:Y:S01]  /*20c0*/  MUFU.RCP R39, R39 ;  /* 0x0000002700277308 */ /* 0x008fe20000001000 */
[----:B-1----:R-:W-:-:S07]  /*20d0*/  VIADD R28, R36, 0xffffffe ;  /* 0x0ffffffe241c7836 */ /* 0x002fce0000000000 */
[----:B------:R1:W3:Y:S02]  /*20e0*/  F2I.FTZ.U32.TRUNC.NTZ R29, R28 ;  /* 0x0000001c001d7305 */ /* 0x0002e4000021f000 */
[----:B-1----:R-:W-:Y:S02]  /*20f0*/  IMAD.MOV.U32 R28, RZ, RZ, RZ ;  /* 0x000000ffff1c7224 */ /* 0x002fe400078e00ff */
[----:B---3--:R-:W-:-:S04]  /*2100*/  IMAD R37, R37, R29, RZ ;  /* 0x0000001d25257224 */ /* 0x008fc800078e02ff */
[----:B------:R-:W-:-:S04]  /*2110*/  IMAD.HI.U32 R29, R29, R37, R28 ;  /* 0x000000251d1d7227 */ /* 0x000fc800078e001c */
[C---:B------:R-:W-:Y:S01]  /*2120*/  VIADD R37, R32.reuse, 0xfffffffd ;  /* 0xfffffffd20257836 */ /* 0x040fe20000000000 */
[----:B------:R-:W-:Y:S01]  /*2130*/  IADD3 R32, PT, PT, R32, -0x4, RZ ;  /* 0xfffffffc20207810 */ /* 0x000fe20007ffe0ff */
[----:B------:R-:W-:-:S03]  /*2140*/  IMAD.HI.U32 R38, R29, R22, RZ ;  /* 0x000000161d267227 */ /* 0x000fc600078e00ff */
[----:B------:R-:W-:Y:S01]  /*2150*/  SHF.L.U32 R37, R37, 0x2, RZ ;  /* 0x0000000225257819 */ /* 0x000fe200000006ff */
[----:B------:R-:W-:Y:S01]  /*2160*/  VIADD R28, R39, 0xffffffe ;  /* 0x0ffffffe271c7836 */ /* 0x000fe20000000000 */
[----:B------:R-:W-:Y:S01]  /*2170*/  IADD3 R40, PT, PT, -R38, RZ, RZ ;  /* 0x000000ff26287210 */ /* 0x000fe20007ffe1ff */
[----:B------:R-:W-:Y:S01]  /*2180*/  IMAD.MOV R39, RZ, RZ, -R27 ;  /* 0x000000ffff277224 */ /* 0x000fe200078e0a1b */
[----:B------:R1:W3:Y:S01]  /*2190*/  LDC R36, c[0x0][R37+0x388] ;  /* 0x0000e20025247b82 */ /* 0x0002e20000000800 */
[----:B------:R4:W5:Y:S01]  /*21a0*/  F2I.FTZ.U32.TRUNC.NTZ R29, R28 ;  /* 0x0000001c001d7305 */ /* 0x000962000021f000 */
[----:B------:R-:W-:Y:S02]  /*21b0*/  IMAD.SHL.U32 R42, R32, 0x4, RZ ;  /* 0x00000004202a7824 */ /* 0x000fe400078e00ff */
[----:B------:R-:W-:-:S04]  /*21c0*/  IMAD R40, R31, R40, R22 ;  /* 0x000000281f287224 */ /* 0x000fc800078e0216 */
[----:B-1----:R-:W1:Y:S01]  /*21d0*/  LDC R37, c[0x0][R37+0x3ec] ;  /* 0x0000fb0025257b82 */ /* 0x002e620000000800 */
[----:B------:R-:W-:Y:S01]  /*21e0*/  ISETP.GE.U32.AND P0, PT, R40, R31, PT ;  /* 0x0000001f2800720c */ /* 0x000fe20003f06070 */
[----:B----4-:R-:W-:Y:S02]  /*21f0*/  HFMA2 R28, -RZ, RZ, 0, 0 ;  /* 0x00000000ff1c7431 */ /* 0x010fe400000001ff */
[----:B-----5:R-:W-:-:S04]  /*2200*/  IMAD R39, R39, R29, RZ ;  /* 0x0000001d27277224 */ /* 0x020fc800078e02ff */
[----:B------:R-:W-:-:S06]  /*2210*/  IMAD.HI.U32 R29, R29, R39, R28 ;  /* 0x000000271d1d7227 */ /* 0x000fcc00078e001c */
[----:B------:R-:W-:Y:S01]  /*2220*/  @P0 IADD3 R40, PT, PT, -R31, R40, RZ ;  /* 0x000000281f280210 */ /* 0x000fe20007ffe1ff */
[----:B------:R4:W5:Y:S01]  /*2230*/  LDC R39, c[0x0][R42+0x388] ;  /* 0x0000e2002a277b82 */ /* 0x0009620000000800 */
[----:B------:R-:W-:Y:S02]  /*2240*/  @P0 IADD3 R38, PT, PT, R38, 0x1, RZ ;  /* 0x0000000126260810 */ /* 0x000fe40007ffe0ff */
[-C--:B------:R-:W-:Y:S02]  /*2250*/  ISETP.GE.U32.AND P1, PT, R40, R31.reuse, PT ;  /* 0x0000001f2800720c */ /* 0x080fe40003f26070 */
[----:B---3--:R-:W3:Y:S01]  /*2260*/  I2F.U32.RP R40, R36 ;  /* 0x0000002400287306 */ /* 0x008ee20000209000 */
[----:B------:R-:W-:Y:S02]  /*2270*/  IADD3 R43, PT, PT, RZ, -R36, RZ ;  /* 0x80000024ff2b7210 */ /* 0x000fe40007ffe0ff */
[----:B----4-:R-:W4:Y:S08]  /*2280*/  LDC R42, c[0x0][R42+0x3ec] ;  /* 0x0000fb002a2a7b82 */ /* 0x010f300000000800 */
[----:B------:R-:W-:Y:S01]  /*2290*/  @P1 VIADD R38, R38, 0x1 ;  /* 0x0000000126261836 */ /* 0x000fe20000000000 */
[----:B------:R-:W-:-:S02]  /*22a0*/  @!P2 LOP3.LUT R38, RZ, R31, RZ, 0x33, !PT ;  /* 0x0000001fff26a212 */ /* 0x000fc400078e33ff */
[----:B------:R-:W-:Y:S01]  /*22b0*/  ISETP.NE.U32.AND P2, PT, R27, RZ, PT ;  /* 0x000000ff1b00720c */ /* 0x000fe20003f45070 */
[----:B---3--:R-:W3:Y:S02]  /*22c0*/  MUFU.RCP R40, R40 ;  /* 0x0000002800287308 */ /* 0x008ee40000001000 */
[----:B------:R-:W-:-:S04]  /*22d0*/  IMAD.HI.U32 R41, R29, R38, RZ ;  /* 0x000000261d297227 */ /* 0x000fc800078e00ff */
[----:B------:R-:W-:Y:S02]  /*22e0*/  IMAD.MOV R28, RZ, RZ, -R41 ;  /* 0x000000ffff1c7224 */ /* 0x000fe400078e0a29 */
[----:B-----5:R-:W5:Y:S02]  /*22f0*/  I2F.U32.RP R44, R39 ;  /* 0x00000027002c7306 */ /* 0x020f640000209000 */
[----:B------:R-:W-:-:S05]  /*2300*/  IMAD R28, R27, R28, R38 ;  /* 0x0000001c1b1c7224 */ /* 0x000fca00078e0226 */
[----:B------:R-:W-:Y:S02]  /*2310*/  ISETP.GE.U32.AND P0, PT, R28, R27, PT ;  /* 0x0000001b1c00720c */ /* 0x000fe40003f06070 */
[----:B---3--:R-:W-:Y:S01]  /*2320*/  IADD3 R29, PT, PT, R40, 0xffffffe, RZ ;  /* 0x0ffffffe281d7810 */ /* 0x008fe20007ffe0ff */
[----:B-----5:R-:W-:Y:S10]  /*2330*/  MUFU.RCP R44, R44 ;  /* 0x0000002c002c7308 */ /* 0x020ff40000001000 */
[----:B------:R-:W-:-:S02]  /*2340*/  @P0 IMAD.IADD R28, R28, 0x1, -R27 ;  /* 0x000000011c1c0824 */ /* 0x000fc400078e0a1b */
[----:B------:R-:W-:Y:S01]  /*2350*/  @P0 VIADD R41, R41, 0x1 ;  /* 0x0000000129290836 */ /* 0x000fe20000000000 */
[----:B------:R-:W3:Y:S02]  /*2360*/  F2I.FTZ.U32.TRUNC.NTZ R29, R29 ;  /* 0x0000001d001d7305 */ /* 0x000ee4000021f000 */
[----:B------:R-:W-:Y:S01]  /*2370*/  ISETP.GE.U32.AND P1, PT, R28, R27, PT ;  /* 0x0000001b1c00720c */ /* 0x000fe20003f26070 */
[----:B------:R-:W-:Y:S02]  /*2380*/  IMAD.MOV.U32 R28, RZ, RZ, RZ ;  /* 0x000000ffff1c7224 */ /* 0x000fe400078e00ff */
[----:B---3--:R-:W-:-:S10]  /*2390*/  IMAD R43, R43, R29, RZ ;  /* 0x0000001d2b2b7224 */ /* 0x008fd400078e02ff */
[----:B------:R-:W-:Y:S02]  /*23a0*/  @P1 IADD3 R41, PT, PT, R41, 0x1, RZ ;  /* 0x0000000129291810 */ /* 0x000fe40007ffe0ff */
[----:B------:R-:W-:Y:S01]  /*23b0*/  @!P2 LOP3.LUT R41, RZ, R27, RZ, 0x33, !PT ;  /* 0x0000001bff29a212 */ /* 0x000fe200078e33ff */
[----:B------:R-:W-:Y:S01]  /*23c0*/  IMAD.HI.U32 R28, R29, R43, R28 ;  /* 0x0000002b1d1c7227 */ /* 0x000fe200078e001c */
[----:B------:R-:W-:-:S05]  /*23d0*/  ISETP.NE.U32.AND P2, PT, R36, RZ, PT ;  /* 0x000000ff2400720c */ /* 0x000fca0003f45070 */
[----:B------:R-:W-:-:S04]  /*23e0*/  IMAD.HI.U32 R40, R28, R41, RZ ;  /* 0x000000291c287227 */ /* 0x000fc800078e00ff */
[----:B------:R-:W-:Y:S01]  /*23f0*/  VIADD R28, R44, 0xffffffe ;  /* 0x0ffffffe2c1c7836 */ /* 0x000fe20000000000 */
[----:B------:R-:W-:-:S03]  /*2400*/  IADD3 R43, PT, PT, -R40, RZ, RZ ;  /* 0x000000ff282b7210 */ /* 0x000fc60007ffe1ff */
[----:B------:R3:W5:Y:S02]  /*2410*/  F2I.FTZ.U32.TRUNC.NTZ R29, R28 ;  /* 0x0000001c001d7305 */ /* 0x000764000021f000 */
[----:B------:R-:W-:-:S05]  /*2420*/  IMAD R43, R36, R43, R41 ;  /* 0x0000002b242b7224 */ /* 0x000fca00078e0229 */
[----:B------:R-:W-:Y:S01]  /*2430*/  ISETP.GE.U32.AND P0, PT, R43, R36, PT ;  /* 0x000000242b00720c */ /* 0x000fe20003f06070 */
[----:B---3--:R-:W-:-:S12]  /*2440*/  HFMA2 R28, -RZ, RZ, 0, 0 ;  /* 0x00000000ff1c7431 */ /* 0x008fd800000001ff */
[----:B------:R-:W-:Y:S02]  /*2450*/  @P0 IADD3 R43, PT, PT, -R36, R43, RZ ;  /* 0x0000002b242b0210 */ /* 0x000fe40007ffe1ff */
[----:B------:R-:W-:Y:S02]  /*2460*/  @P0 IADD3 R40, PT, PT, R40, 0x1, RZ ;  /* 0x0000000128280810 */ /* 0x000fe40007ffe0ff */
[----:B------:R-:W-:Y:S01]  /*2470*/  ISETP.GE.U32.AND P1, PT, R43, R36, PT ;  /* 0x000000242b00720c */ /* 0x000fe20003f26070 */
[----:B------:R-:W-:-:S04]  /*2480*/  IMAD.MOV R43, RZ, RZ, -R39 ;  /* 0x000000ffff2b7224 */ /* 0x000fc800078e0a27 */
[----:B-----5:R-:W-:-:S04]  /*2490*/  IMAD R43, R43, R29, RZ ;  /* 0x0000001d2b2b7224 */ /* 0x020fc800078e02ff */
[----:B------:R-:W-:-:S04]  /*24a0*/  IMAD.HI.U32 R29, R29, R43, R28 ;  /* 0x0000002b1d1d7227 */ /* 0x000fc800078e001c */
[----:B------:R-:W-:Y:S01]  /*24b0*/  @P1 VIADD R40, R40, 0x1 ;  /* 0x0000000128281836 */ /* 0x000fe20000000000 */
[----:B------:R-:W-:Y:S02]  /*24c0*/  @!P2 LOP3.LUT R40, RZ, R36, RZ, 0x33, !PT ;  /* 0x00000024ff28a212 */ /* 0x000fe400078e33ff */
[----:B------:R-:W-:-:S03]  /*24d0*/  ISETP.NE.U32.AND P2, PT, R39, RZ, PT ;  /* 0x000000ff2700720c */ /* 0x000fc60003f45070 */
[----:B------:R-:W-:-:S04]  /*24e0*/  IMAD.HI.U32 R29, R29, R40, RZ ;  /* 0x000000281d1d7227 */ /* 0x000fc800078e00ff */
[----:B------:R-:W-:-:S04]  /*24f0*/  IMAD.MOV R28, RZ, RZ, -R29 ;  /* 0x000000ffff1c7224 */ /* 0x000fc800078e0a1d */
[----:B------:R-:W-:-:S05]  /*2500*/  IMAD R28, R39, R28, R40 ;  /* 0x0000001c271c7224 */ /* 0x000fca00078e0228 */
[----:B------:R-:W-:-:S13]  /*2510*/  ISETP.GE.U32.AND P0, PT, R28, R39, PT ;  /* 0x000000271c00720c */ /* 0x000fda0003f06070 */
[----:B------:R-:W-:Y:S01]  /*2520*/  @P0 IADD3 R28, PT, PT, -R39, R28, RZ ;  /* 0x0000001c271c0210 */ /* 0x000fe20007ffe1ff */
[----:B------:R-:W-:-:S03]  /*2530*/  @P0 VIADD R29, R29, 0x1 ;  /* 0x000000011d1d0836 */ /* 0x000fc60000000000 */
[----:B------:R-:W-:Y:S01]  /*2540*/  ISETP.GE.U32.AND P1, PT, R28, R39, PT ;  /* 0x000000271c00720c */ /* 0x000fe20003f26070 */
[----:B------:R-:W-:-:S04]  /*2550*/  IMAD.MOV R28, RZ, RZ, -R38 ;  /* 0x000000ffff1c7224 */ /* 0x000fc800078e0a26 */
[----:B------:R-:W-:Y:S01]  /*2560*/  IMAD R22, R31, R28, R22 ;  /* 0x0000001c1f167224 */ /* 0x000fe200078e0216 */
[----:B------:R-:W-:-:S03]  /*2570*/  IADD3 R28, PT, PT, -R41, RZ, RZ ;  /* 0x000000ff291c7210 */ /* 0x000fc60007ffe1ff */
[----:B0-----:R-:W-:Y:S02]  /*2580*/  IMAD R22, R22, R33, R35 ;  /* 0x0000002116167224 */ /* 0x001fe400078e0223 */
[----:B------:R-:W-:Y:S02]  /*2590*/  IMAD R27, R27, R28, R38 ;  /* 0x0000001c1b1b7224 */ /* 0x000fe400078e0226 */
[----:B------:R-:W-:Y:S01]  /*25a0*/  @P1 IADD3 R29, PT, PT, R29, 0x1, RZ ;  /* 0x000000011d1d1810 */ /* 0x000fe20007ffe0ff */
[----:B------:R-:W-:Y:S01]  /*25b0*/  IMAD.MOV R28, RZ, RZ, -R40 ;  /* 0x000000ffff1c7224 */ /* 0x000fe200078e0a28 */
[----:B------:R-:W-:Y:S01]  /*25c0*/  @!P2 LOP3.LUT R29, RZ, R39, RZ, 0x33, !PT ;  /* 0x00000027ff1da212 */ /* 0x000fe200078e33ff */
[----:B--2---:R-:W-:Y:S02]  /*25d0*/  IMAD R22, R27, R34, R22 ;  /* 0x000000221b167224 */ /* 0x004fe400078e0216 */
[----:B------:R-:W-:Y:S01]  /*25e0*/  IMAD R41, R36, R28, R41 ;  /* 0x0000001c24297224 */ /* 0x000fe200078e0229 */
[----:B------:R-:W-:-:S03]  /*25f0*/  IADD3 R27, PT, PT, -R29, RZ, RZ ;  /* 0x000000ff1d1b7210 */ /* 0x000fc60007ffe1ff */
[----:B-1----:R-:W-:Y:S02]  /*2600*/  IMAD R37, R41, R37, R22 ;  /* 0x0000002529257224 */ /* 0x002fe400078e0216 */
[----:B------:R-:W-:Y:S02]  /*2610*/  IMAD R40, R39, R27, R40 ;  /* 0x0000001b27287224 */ /* 0x000fe400078e0228 */
[----:B------:R-:W-:Y:S02]  /*2620*/  IMAD.MOV.U32 R22, RZ, RZ, R29 ;  /* 0x000000ffff167224 */ /* 0x000fe400078e001d */
[----:B----4-:R-:W-:-:S07]  /*2630*/  IMAD R35, R40, R42, R37 ;  /* 0x0000002a28237224 */ /* 0x010fce00078e0225 */
.L_x_2976:
[----:B------:R-:W-:Y:S05]  /*2640*/  BRA.U !UP1, `(.L_x_2975) ;  /* 0x0000000509447547 */ /* 0x000fea000b800000 */
[----:B------:R-:W-:Y:S02]  /*2650*/  UISETP.NE.AND UP0, UPT, UR11, URZ, UPT ;  /* 0x000000ff0b00728c */ /* 0x000fe4000bf05270 */
[----:B------:R-:W-:-:S07]  /*2660*/  UISETP.NE.AND UP1, UPT, UR6, URZ, UPT ;  /* 0x000000ff0600728c */ /* 0x000fce000bf25270 */
[----:B------:R-:W-:Y:S05]  /*2670*/  BRA.U !UP0, `(.L_x_2977) ;  /* 0x0000000108cc7547 */ /* 0x000fea000b800000 */
[C---:B------:R-:W-:Y:S02]  /*2680*/  IADD3 R27, PT, PT, R32.reuse, -0x1, RZ ;  /* 0xffffffff201b7810 */ /* 0x040fe40007ffe0ff */
[----:B------:R-:W-:-:S03]  /*2690*/  IADD3 R32, PT, PT, R32, -0x2, RZ ;  /* 0xfffffffe20207810 */ /* 0x000fc60007ffe0ff */
[----:B------:R-:W-:Y:S02]  /*26a0*/  IMAD.SHL.U32 R31, R27, 0x4, RZ ;  /* 0x000000041b1f7824 */ /* 0x000fe400078e00ff */
[----:B------:R-:W-:Y:S02]  /*26b0*/  IMAD.SHL.U32 R38, R32, 0x4, RZ ;  /* 0x0000000420267824 */ /* 0x000fe400078e00ff */
[----:B------:R0:W1:Y:S08]  /*26c0*/  LDC R33, c[0x0][R31+0x388] ;  /* 0x0000e2001f217b82 */ /* 0x0000700000000800 */
[----:B------:R2:W3:Y:S08]  /*26d0*/  LDC R27, c[0x0][R38+0x388] ;  /* 0x0000e200261b7b82 */ /* 0x0004f00000000800 */
[----:B0-----:R-:W0:Y:S01]  /*26e0*/  LDC R31, c[0x0][R31+0x3ec] ;  /* 0x0000fb001f1f7b82 */ /* 0x001e220000000800 */
[----:B-1----:R-:W1:Y:S01]  /*26f0*/  I2F.U32.RP R34, R33 ;  /* 0x0000002100227306 */ /* 0x002e620000209000 */
[----:B------:R-:W-:Y:S01]  /*2700*/  IMAD.MOV R37, RZ, RZ, -R33 ;  /* 0x000000ffff257224 */ /* 0x000fe200078e0a21 */
[----:B------:R-:W-:-:S05]  /*2710*/  ISETP.NE.U32.AND P2, PT, R33, RZ, PT ;  /* 0x000000ff2100720c */ /* 0x000fca0003f45070 */
[----:B--2---:R-:W2:Y:S01]  /*2720*/  LDC R38, c[0x0][R38+0x3ec] ;  /* 0x0000fb0026267b82 */ /* 0x004ea20000000800 */
[----:B---3--:R-:W3:Y:S08]  /*2730*/  I2F.U32.RP R39, R27 ;  /* 0x0000001b00277306 */ /* 0x008ef00000209000 */
[----:B-1----:R-:W1:Y:S08]  /*2740*/  MUFU.RCP R34, R34 ;  /* 0x0000002200227308 */ /* 0x002e700000001000 */
[----:B---3--:R-:W-:Y:S01]  /*2750*/  MUFU.RCP R39, R39 ;  /* 0x0000002700277308 */ /* 0x008fe20000001000 */
[----:B-1----:R-:W-:-:S07]  /*2760*/  IADD3 R28, PT, PT, R34, 0xffffffe, RZ ;  /* 0x0ffffffe221c7810 */ /* 0x002fce0007ffe0ff */
[----:B------:R1:W3:Y:S02]  /*2770*/  F2I.FTZ.U32.TRUNC.NTZ R29, R28 ;  /* 0x0000001c001d7305 */ /* 0x0002e4000021f000 */
[----:B-1----:R-:W-:Y:S02]  /*2780*/  HFMA2 R28, -RZ, RZ, 0, 0 ;  /* 0x00000000ff1c7431 */ /* 0x002fe400000001ff */
[----:B---3--:R-:W-:-:S04]  /*2790*/  IMAD R37, R37, R29, RZ ;  /* 0x0000001d25257224 */ /* 0x008fc800078e02ff */
[----:B------:R-:W-:Y:S01]  /*27a0*/  IMAD.HI.U32 R37, R29, R37, R28 ;  /* 0x000000251d257227 */ /* 0x000fe200078e001c */
[----:B------:R-:W-:-:S05]  /*27b0*/  IADD3 R28, PT, PT, R39, 0xffffffe, RZ ;  /* 0x0ffffffe271c7810 */ /* 0x000fca0007ffe0ff */
[----:B------:R-:W-:Y:S01]  /*27c0*/  IMAD.HI.U32 R34, R37, R22, RZ ;  /* 0x0000001625227227 */ /* 0x000fe200078e00ff */
[----:B------:R-:W-:-:S03]  /*27d0*/  IADD3 R37, PT, PT, RZ, -R27, RZ ;  /* 0x8000001bff257210 */ /* 0x000fc60007ffe0ff */
[----:B------:R-:W-:-:S04]  /*27e0*/  IMAD.MOV R29, RZ, RZ, -R34 ;  /* 0x000000ffff1d7224 */ /* 0x000fc800078e0a22 */
[----:B------:R-:W-:Y:S02]  /*27f0*/  IMAD R36, R33, R29, R22 ;  /* 0x0000001d21247224 */ /* 0x000fe400078e0216 */
[----:B------:R1:W3:Y:S03]  /*2800*/  F2I.FTZ.U32.TRUNC.NTZ R29, R28 ;  /* 0x0000001c001d7305 */ /* 0x0002e6000021f000 */
[----:B------:R-:W-:Y:S01]  /*2810*/  ISETP.GE.U32.AND P0, PT, R36, R33, PT ;  /* 0x000000212400720c */ /* 0x000fe20003f06070 */
[----:B-1----:R-:W-:Y:S02]  /*2820*/  IMAD.MOV.U32 R28, RZ, RZ, RZ ;  /* 0x000000ffff1c7224 */ /* 0x002fe400078e00ff */
[----:B---3--:R-:W-:-:S10]  /*2830*/  IMAD R37, R37, R29, RZ ;  /* 0x0000001d25257224 */ /* 0x008fd400078e02ff */
[----:B------:R-:W-:Y:S02]  /*2840*/  @P0 IMAD.IADD R36, R36, 0x1, -R33 ;  /* 0x0000000124240824 */ /* 0x000fe400078e0a21 */
[----:B------:R-:W-:Y:S02]  /*2850*/  @P0 VIADD R34, R34, 0x1 ;  /* 0x0000000122220836 */ /* 0x000fe40000000000 */
[----:B------:R-:W-:Y:S01]  /*2860*/  IMAD.HI.U32 R37, R29, R37, R28 ;  /* 0x000000251d257227 */ /* 0x000fe200078e001c */
[----:B------:R-:W-:-:S13]  /*2870*/  ISETP.GE.U32.AND P1, PT, R36, R33, PT ;  /* 0x000000212400720c */ /* 0x000fda0003f26070 */
[----:B------:R-:W-:Y:S02]  /*2880*/  @P1 IADD3 R34, PT, PT, R34, 0x1, RZ ;  /* 0x0000000122221810 */ /* 0x000fe40007ffe0ff */
[----:B------:R-:W-:Y:S02]  /*2890*/  @!P2 LOP3.LUT R34, RZ, R33, RZ, 0x33, !PT ;  /* 0x00000021ff22a212 */ /* 0x000fe400078e33ff */
[----:B------:R-:W-:-:S03]  /*28a0*/  ISETP.NE.U32.AND P2, PT, R27, RZ, PT ;  /* 0x000000ff1b00720c */ /* 0x000fc60003f45070 */
[----:B------:R-:W-:-:S05]  /*28b0*/  IMAD.HI.U32 R37, R37, R34, RZ ;  /* 0x0000002225257227 */ /* 0x000fca00078e00ff */
[----:B------:R-:W-:-:S05]  /*28c0*/  IADD3 R28, PT, PT, -R37, RZ, RZ ;  /* 0x000000ff251c7210 */ /* 0x000fca0007ffe1ff */
[----:B------:R-:W-:-:S05]  /*28d0*/  IMAD R28, R27, R28, R34 ;  /* 0x0000001c1b1c7224 */ /* 0x000fca00078e0222 */
[----:B------:R-:W-:-:S13]  /*28e0*/  ISETP.GE.U32.AND P0, PT, R28, R27, PT ;  /* 0x0000001b1c00720c */ /* 0x000fda0003f06070 */
[----:B------:R-:W-:Y:S01]  /*28f0*/  @P0 IMAD.IADD R28, R28, 0x1, -R27 ;  /* 0x000000011c1c0824 */ /* 0x000fe200078e0a1b */
[----:B------:R-:W-:-:S04]  /*2900*/  @P0 IADD3 R37, PT, PT, R37, 0x1, RZ ;  /* 0x0000000125250810 */ /* 0x000fc80007ffe0ff */
[----:B------:R-:W-:Y:S02]  /*2910*/  ISETP.GE.U32.AND P1, PT, R28, R27, PT ;  /* 0x0000001b1c00720c */ /* 0x000fe40003f26070 */
[----:B------:R-:W-:-:S05]  /*2920*/  IADD3 R28, PT, PT, -R34, RZ, RZ ;  /* 0x000000ff221c7210 */ /* 0x000fca0007ffe1ff */
[----:B------:R-:W-:-:S04]  /*2930*/  IMAD R28, R33, R28, R22 ;  /* 0x0000001c211c7224 */ /* 0x000fc800078e0216 */
[----:B0-----:R-:W-:Y:S02]  /*2940*/  IMAD R28, R28, R31, R35 ;  /* 0x0000001f1c1c7224 */ /* 0x001fe400078e0223 */
[----:B------:R-:W-:Y:S01]  /*2950*/  @P1 VIADD R37, R37, 0x1 ;  /* 0x0000000125251836 */ /* 0x000fe20000000000 */
[----:B------:R-:W-:-:S05]  /*2960*/  @!P2 LOP3.LUT R37, RZ, R27, RZ, 0x33, !PT ;  /* 0x0000001bff25a212 */ /* 0x000fca00078e33ff */
[----:B------:R-:W-:-:S04]  /*2970*/  IMAD.MOV R22, RZ, RZ, -R37 ;  /* 0x000000ffff167224 */ /* 0x000fc800078e0a25 */
[----:B------:R-:W-:Y:S01]  /*2980*/  IMAD R27, R27, R22, R34 ;  /* 0x000000161b1b7224 */ /* 0x000fe200078e0222 */
[----:B------:R-:W-:-:S03]  /*2990*/  MOV R22, R37 ;  /* 0x0000002500167202 */ /* 0x000fc60000000f00 */
[----:B--2---:R-:W-:-:S07]  /*29a0*/  IMAD R35, R27, R38, R28 ;  /* 0x000000261b237224 */ /* 0x004fce00078e021c */
.L_x_2977:
[----:B------:R-:W-:Y:S05]  /*29b0*/  BRA.U !UP1, `(.L_x_2975) ;  /* 0x0000000109687547 */ /* 0x000fea000b800000 */
[----:B------:R-:W-:-:S05]  /*29c0*/  VIADD R32, R32, 0xffffffff ;  /* 0xffffffff20207836 */ /* 0x000fca0000000000 */
[----:B------:R-:W-:-:S04]  /*29d0*/  SHF.L.U32 R32, R32, 0x2, RZ ;  /* 0x0000000220207819 */ /* 0x000fc800000006ff */
[----:B------:R0:W1:Y:S08]  /*29e0*/  LDC R27, c[0x0][R32+0x388] ;  /* 0x0000e200201b7b82 */ /* 0x0000700000000800 */
[----:B0-----:R-:W0:Y:S01]  /*29f0*/  LDC R32, c[0x0][R32+0x3ec] ;  /* 0x0000fb0020207b82 */ /* 0x001e220000000800 */
[----:B-1----:R-:W1:Y:S01]  /*2a00*/  I2F.U32.RP R31, R27 ;  /* 0x0000001b001f7306 */ /* 0x002e620000209000 */
[----:B------:R-:W-:-:S02]  /*2a10*/  IADD3 R33, PT, PT, RZ, -R27, RZ ;  /* 0x8000001bff217210 */ /* 0x000fc40007ffe0ff */
[----:B------:R-:W-:-:S05]  /*2a20*/  ISETP.NE.U32.AND P2, PT, R27, RZ, PT ;  /* 0x000000ff1b00720c */ /* 0x000fca0003f45070 */
[----:B-1----:R-:W1:Y:S02]  /*2a30*/  MUFU.RCP R31, R31 ;  /* 0x0000001f001f7308 */ /* 0x002e640000001000 */
[----:B-1----:R-:W-:-:S06]  /*2a40*/  VIADD R28, R31, 0xffffffe ;  /* 0x0ffffffe1f1c7836 */ /* 0x002fcc0000000000 */
[----:B------:R1:W2:Y:S02]  /*2a50*/  F2I.FTZ.U32.TRUNC.NTZ R29, R28 ;  /* 0x0000001c001d7305 */ /* 0x0002a4000021f000 */
[----:B-1----:R-:W-:Y:S02]  /*2a60*/  IMAD.MOV.U32 R28, RZ, RZ, RZ ;  /* 0x000000ffff1c7224 */ /* 0x002fe400078e00ff */
[----:B--2---:R-:W-:-:S04]  /*2a70*/  IMAD R33, R33, R29, RZ ;  /* 0x0000001d21217224 */ /* 0x004fc800078e02ff */
        /* <DEDUP_REMOVED lines=11> */
[----:B------:R-:W-:-:S04]  /*2b30*/  IMAD R22, R27, R28, R22 ;  /* 0x0000001c1b167224 */ /* 0x000fc800078e0216 */
[----:B0-----:R-:W-:Y:S02]  /*2b40*/  IMAD R35, R22, R32, R35 ;  /* 0x0000002016237224 */ /* 0x001fe400078e0223 */
[----:B------:R-:W-:-:S07]  /*2b50*/  IMAD.MOV.U32 R22, RZ, RZ, R29 ;  /* 0x000000ffff167224 */ /* 0x000fce00078e001d */
.L_x_2975:
[----:B------:R-:W0:Y:S01]  /*2b60*/  LDC.64 R28, c[0x0][0x380] ;  /* 0x0000e000ff1c7b82 */ /* 0x000e220000000a00 */
[----:B------:R-:W1:Y:S02]  /*2b70*/  LDCU UR4, c[0x0][0x3ec] ;  /* 0x00007d80ff0477ac */ /* 0x000e640008000800 */
[----:B-1----:R-:W-:-:S04]  /*2b80*/  IMAD R35, R22, UR4, R35 ;  /* 0x0000000416237c24 */ /* 0x002fc8000f8e0223 */
[----:B0-----:R-:W-:-:S05]  /*2b90*/  IMAD.WIDE.U32 R28, R35, 0x2, R28 ;  /* 0x00000002231c7825 */ /* 0x001fca00078e001c */
[----:B------:R0:W5:Y:S02]  /*2ba0*/  LDG.E.U16 R22, desc[UR20][R28.64] ;  /* 0x000000141c167981 */ /* 0x000164000c1e1500 */
.L_x_2972:
[----:B------:R-:W-:Y:S05]  /*2bb0*/  BSYNC.RECONVERGENT B1 ;  /* 0x0000000000017941 */ /* 0x000fea0003800200 */
.L_x_2971:
[----:B0-----:R-:W-:Y:S01]  /*2bc0*/  IADD3 R28, PT, PT, R9, R0, RZ ;  /* 0x00000000091c7210 */ /* 0x001fe20007ffe0ff */
[----:B------:R-:W-:Y:S03]  /*2bd0*/  BSSY.RECONVERGENT B1, `(.L_x_2978) ;  /* 0x000019c000017945 */ /* 0x000fe60003800200 */
[----:B------:R-:W-:-:S13]  /*2be0*/  ISETP.GE.U32.AND P0, PT, R28, R23, PT ;  /* 0x000000171c00720c */ /* 0x000fda0003f06070 */
[----:B------:R-:W-:Y:S05]  /*2bf0*/  @P0 BRA `(.L_x_2979) ;  /* 0x0000001800640947 */ /* 0x000fea0003800000 */
[----:B------:R-:W0:Y:S01]  /*2c00*/  LDCU UR4, c[0x0][0x450] ;  /* 0x00008a00ff0477ac */ /* 0x000e220008000800 */
[----:B------:R-:W-:Y:S01]  /*2c10*/  IMAD.MOV.U32 R36, RZ, RZ, RZ ;  /* 0x000000ffff247224 */ /* 0x000fe200078e00ff */
[----:B------:R-:W-:Y:S01]  /*2c20*/  MOV R37, R28 ;  /* 0x0000001c00257202 */ /* 0x000fe20000000f00 */
[----:B------:R-:W-:Y:S01]  /*2c30*/  UISETP.GE.U32.AND UP0, UPT, UR25, 0x7, UPT ;  /* 0x000000071900788c */ /* 0x000fe2000bf06070 */
[----:B0-----:R-:W-:-:S08]  /*2c40*/  IMAD.U32 R29, RZ, RZ, UR4 ;  /* 0x00000004ff1d7e24 */ /* 0x001fd0000f8e00ff */
[----:B------:R-:W-:Y:S05]  /*2c50*/  BRA.U !UP0, `(.L_x_2980) ;  /* 0x0000000d08487547 */ /* 0x000fea000b800000 */
[----:B------:R-:W-:Y:S01]  /*2c60*/  HFMA2 R36, -RZ, RZ, 0, 0 ;  /* 0x00000000ff247431 */ /* 0x000fe200000001ff */
[----:B------:R-:W-:Y:S01]  /*2c70*/  BSSY.RECONVERGENT B2, `(.L_x_2980) ;  /* 0x00000d0000027945 */ /* 0x000fe20003800200 */
[----:B------:R-:W-:Y:S01]  /*2c80*/  IMAD.U32 R29, RZ, RZ, UR4 ;  /* 0x00000004ff1d7e24 */ /* 0x000fe2000f8e00ff */
[----:B------:R-:W-:Y:S01]  /*2c90*/  MOV R37, R28 ;  /* 0x0000001c00257202 */ /* 0x000fe20000000f00 */
[----:B------:R-:W-:-:S07]  /*2ca0*/  IMAD.MOV.U32 R34, RZ, RZ, RZ ;  /* 0x000000ffff227224 */ /* 0x000fce00078e00ff */
.L_x_2981:
[C---:B------:R-:W-:Y:S01]  /*2cb0*/  IADD3 R33, PT, PT, R29.reuse, -0x1, RZ ;  /* 0xffffffff1d217810 */ /* 0x040fe20007ffe0ff */
[----:B------:R-:W-:Y:S01]  /*2cc0*/  VIADD R34, R34, 0x8 ;  /* 0x0000000822227836 */ /* 0x000fe20000000000 */
[C---:B------:R-:W-:Y:S02]  /*2cd0*/  IADD3 R35, PT, PT, R29.reuse, -0x2, RZ ;  /* 0xfffffffe1d237810 */ /* 0x040fe40007ffe0ff */
[----:B------:R-:W-:Y:S01]  /*2ce0*/  IADD3 R31, PT, PT, R29, -0x3, RZ ;  /* 0xfffffffd1d1f7810 */ /* 0x000fe20007ffe0ff */
[----:B------:R-:W-:Y:S02]  /*2cf0*/  IMAD.SHL.U32 R33, R33, 0x4, RZ ;  /* 0x0000000421217824 */ /* 0x000fe400078e00ff */
[----:B------:R-:W-:Y:S02]  /*2d00*/  IMAD.SHL.U32 R35, R35, 0x4, RZ ;  /* 0x0000000423237824 */ /* 0x000fe400078e00ff */
[----:B------:R0:W1:Y:S01]  /*2d10*/  LDC R42, c[0x0][R33+0x388] ;  /* 0x0000e200212a7b82 */ /* 0x0000620000000800 */
[----:B------:R-:W-:-:S07]  /*2d20*/  IMAD.SHL.U32 R31, R31, 0x4, RZ ;  /* 0x000000041f1f7824 */ /* 0x000fce00078e00ff */
[----:B------:R2:W3:Y:S08]  /*2d30*/  LDC R32, c[0x0][R35+0x388] ;  /* 0x0000e20023207b82 */ /* 0x0004f00000000800 */
[----:B------:R4:W3:Y:S08]  /*2d40*/  LDC R40, c[0x0][R31+0x388] ;  /* 0x0000e2001f287b82 */ /* 0x0008f00000000800 */
[----:B0-----:R-:W0:Y:S08]  /*2d50*/  LDC R33, c[0x0][R33+0x3ec] ;  /* 0x0000fb0021217b82 */ /* 0x001e300000000800 */
[----:B--2---:R-:W2:Y:S08]  /*2d60*/  LDC R35, c[0x0][R35+0x3ec] ;  /* 0x0000fb0023237b82 */ /* 0x004eb00000000800 */
[----:B----4-:R-:W4:Y:S01]  /*2d70*/  LDC R31, c[0x0][R31+0x3ec] ;  /* 0x0000fb001f1f7b82 */ /* 0x010f220000000800 */
[----:B-1----:R-:W1:Y:S01]  /*2d80*/  I2F.U32.RP R38, R42 ;  /* 0x0000002a00267306 */ /* 0x002e620000209000 */
[----:B------:R-:W-:Y:S01]  /*2d90*/  IMAD.MOV R39, RZ, RZ, -R42 ;  /* 0x000000ffff277224 */ /* 0x000fe200078e0a2a */
[----:B------:R-:W-:-:S06]  /*2da0*/  ISETP.NE.U32.AND P2, PT, R42, RZ, PT ;  /* 0x000000ff2a00720c */ /* 0x000fcc0003f45070 */
[----:B---3--:R-:W3:Y:S08]  /*2db0*/  I2F.U32.RP R43, R32 ;  /* 0x00000020002b7306 */ /* 0x008ef00000209000 */
[----:B-1----:R-:W1:Y:S01]  /*2dc0*/  MUFU.RCP R38, R38 ;  /* 0x0000002600267308 */ /* 0x002e620000001000 */
[----:B------:R-:W-:-:S07]  /*2dd0*/  IMAD.MOV R47, RZ, RZ, -R40 ;  /* 0x000000ffff2f7224 */ /* 0x000fce00078e0a28 */
[----:B---3--:R-:W-:Y:S01]  /*2de0*/  MUFU.RCP R43, R43 ;  /* 0x0000002b002b7308 */ /* 0x008fe20000001000 */
[----:B-1----:R-:W-:Y:S02]  /*2df0*/  IADD3 R26, PT, PT, R38, 0xffffffe, RZ ;  /* 0x0ffffffe261a7810 */ /* 0x002fe40007ffe0ff */
[----:B------:R-:W-:-:S05]  /*2e00*/  IADD3 R38, PT, PT, R29, -0x4, RZ ;  /* 0xfffffffc1d267810 */ /* 0x000fca0007ffe0ff */
[----:B------:R1:W3:Y:S01]  /*2e10*/  F2I.FTZ.U32.TRUNC.NTZ R27, R26 ;  /* 0x0000001a001b7305 */ /* 0x0002e2000021f000 */
[----:B------:R-:W-:Y:S02]  /*2e20*/  SHF.L.U32 R38, R38, 0x2, RZ ;  /* 0x0000000226267819 */ /* 0x000fe400000006ff */
[----:B-1----:R-:W-:Y:S01]  /*2e30*/  MOV R26, RZ ;  /* 0x000000ff001a7202 */ /* 0x002fe20000000f00 */
[----:B---3--:R-:W-:-:S04]  /*2e40*/  IMAD R39, R39, R27, RZ ;  /* 0x0000001b27277224 */ /* 0x008fc800078e02ff */
[----:B------:R-:W-:Y:S01]  /*2e50*/  IMAD.HI.U32 R44, R27, R39, R26 ;  /* 0x000000271b2c7227 */ /* 0x000fe200078e001a */
[----:B------:R-:W-:Y:S02]  /*2e60*/  IADD3 R26, PT, PT, R43, 0xffffffe, RZ ;  /* 0x0ffffffe2b1a7810 */ /* 0x000fe40007ffe0ff */
[----:B------:R1:W3:Y:S02]  /*2e70*/  LDC R43, c[0x0][R38+0x388] ;  /* 0x0000e200262b7b82 */ /* 0x0002e40000000800 */
[----:B------:R0:W-:Y:S01]  /*2e80*/  F2I.FTZ.U32.TRUNC.NTZ R27, R26 ;  /* 0x0000001a001b7305 */ /* 0x0001e2000021f000 */
[----:B------:R-:W-:-:S04]  /*2e90*/  IMAD.HI.U32 R39, R44, R37, RZ ;  /* 0x000000252c277227 */ /* 0x000fc800078e00ff */
[----:B------:R-:W-:Y:S01]  /*2ea0*/  IMAD.MOV R41, RZ, RZ, -R39 ;  /* 0x000000ffff297224 */ /* 0x000fe200078e0a27 */
[----:B-1----:R-:W1:Y:S02]  /*2eb0*/  LDC R38, c[0x0][R38+0x3ec] ;  /* 0x0000fb0026267b82 */ /* 0x002e640000000800 */
[----:B------:R-:W2:Y:S01]  /*2ec0*/  I2F.U32.RP R44, R40 ;  /* 0x00000028002c7306 */ /* 0x000ea20000209000 */
[----:B------:R-:W-:Y:S02]  /*2ed0*/  IMAD R41, R42, R41, R37 ;  /* 0x000000292a297224 */ /* 0x000fe400078e0225 */
[----:B0-----:R-:W-:-:S03]  /*2ee0*/  IMAD.MOV.U32 R26, RZ, RZ, RZ ;  /* 0x000000ffff1a7224 */ /* 0x001fc600078e00ff */
[C---:B------:R-:W-:Y:S02]  /*2ef0*/  ISETP.GE.U32.AND P0, PT, R41.reuse, R42, PT ;  /* 0x0000002a2900720c */ /* 0x040fe40003f06070 */
[----:B--2---:R-:W0:Y:S11]  /*2f00*/  MUFU.RCP R44, R44 ;  /* 0x0000002c002c7308 */ /* 0x004e360000001000 */
[----:B------:R-:W-:-:S02]  /*2f10*/  @P0 IMAD.IADD R41, R41, 0x1, -R42 ;  /* 0x0000000129290824 */ /* 0x000fc400078e0a2a */
[----:B------:R-:W-:-:S03]  /*2f20*/  @P0 VIADD R39, R39, 0x1 ;  /* 0x0000000127270836 */ /* 0x000fc60000000000 */
[----:B------:R-:W-:Y:S02]  /*2f30*/  ISETP.GE.U32.AND P1, PT, R41, R42, PT ;  /* 0x0000002a2900720c */ /* 0x000fe40003f26070 */
[----:B------:R-:W-:-:S05]  /*2f40*/  IADD3 R41, PT, PT, RZ, -R32, RZ ;  /* 0x80000020ff297210 */ /* 0x000fca0007ffe0ff */
[----:B------:R-:W-:-:S04]  /*2f50*/  IMAD R41, R41, R27, RZ ;  /* 0x0000001b29297224 */ /* 0x000fc800078e02ff */
[----:B------:R-:W-:Y:S01]  /*2f60*/  IMAD.HI.U32 R26, R27, R41, R26 ;  /* 0x000000291b1a7227 */ /* 0x000fe200078e001a */
[----:B---3--:R-:W2:Y:S03]  /*2f70*/  I2F.U32.RP R50, R43 ;  /* 0x0000002b00327306 */ /* 0x008ea60000209000 */
[----:B------:R-:W-:Y:S01]  /*2f80*/  @P1 VIADD R39, R39, 0x1 ;  /* 0x0000000127271836 */ /* 0x000fe20000000000 */
[----:B------:R-:W-:Y:S02]  /*2f90*/  @!P2 LOP3.LUT R39, RZ, R42, RZ, 0x33, !PT ;  /* 0x0000002aff27a212 */ /* 0x000fe400078e33ff */
[----:B------:R-:W-:-:S03]  /*2fa0*/  ISETP.NE.U32.AND P2, PT, R32, RZ, PT ;  /* 0x000000ff2000720c */ /* 0x000fc60003f45070 */
[----:B------:R-:W-:-:S04]  /*2fb0*/  IMAD.HI.U32 R41, R26, R39, RZ ;  /* 0x000000271a297227 */ /* 0x000fc800078e00ff */
[----:B0-----:R-:W-:Y:S01]  /*2fc0*/  VIADD R26, R44, 0xffffffe ;  /* 0x0ffffffe2c1a7836 */ /* 0x001fe20000000000 */
[----:B------:R-:W-:-:S03]  /*2fd0*/  IADD3 R45, PT, PT, -R41, RZ, RZ ;  /* 0x000000ff292d7210 */ /* 0x000fc60007ffe1ff */
[----:B------:R0:W3:Y:S02]  /*2fe0*/  F2I.FTZ.U32.TRUNC.NTZ R27, R26 ;  /* 0x0000001a001b7305 */ /* 0x0000e4000021f000 */
[----:B------:R-:W-:-:S05]  /*2ff0*/  IMAD R45, R32, R45, R39 ;  /* 0x0000002d202d7224 */ /* 0x000fca00078e0227 */
[----:B------:R-:W-:Y:S01]  /*3000*/  ISETP.GE.U32.AND P0, PT, R45, R32, PT ;  /* 0x000000202d00720c */ /* 0x000fe20003f06070 */
[----:B--2---:R-:W2:Y:S01]  /*3010*/  MUFU.RCP R50, R50 ;  /* 0x0000003200327308 */ /* 0x004ea20000001000 */
[----:B0-----:R-:W-:-:S11]  /*3020*/  MOV R26, RZ ;  /* 0x000000ff001a7202 */ /* 0x001fd60000000f00 */
[----:B------:R-:W-:Y:S01]  /*3030*/  @P0 IADD3 R45, PT, PT, -R32, R45, RZ ;  /* 0x0000002d202d0210 */ /* 0x000fe20007ffe1ff */
[----:B------:R-:W-:-:S03]  /*3040*/  @P0 VIADD R41, R41, 0x1 ;  /* 0x0000000129290836 */ /* 0x000fc60000000000 */
[----:B------:R-:W-:Y:S02]  /*3050*/  ISETP.GE.U32.AND P1, PT, R45, R32, PT ;  /* 0x000000202d00720c */ /* 0x000fe40003f26070 */
[----:B------:R-:W-:-:S04]  /*3060*/  IADD3 R45, PT, PT, R29, -0x5, RZ ;  /* 0xfffffffb1d2d7810 */ /* 0x000fc80007ffe0ff */
[----:B------:R-:W-:Y:S01]  /*3070*/  SHF.L.U32 R44, R45, 0x2, RZ ;  /* 0x000000022d2c7819 */ /* 0x000fe200000006ff */
[----:B---3--:R-:W-:Y:S01]  /*3080*/  IMAD R45, R47, R27, RZ ;  /* 0x0000001b2f2d7224 */ /* 0x008fe200078e02ff */
[----:B------:R-:W-:-:S03]  /*3090*/  IADD3 R47, PT, PT, R29, -0x6, RZ ;  /* 0xfffffffa1d2f7810 */ /* 0x000fc60007ffe0ff */
[----:B------:R-:W-:Y:S02]  /*30a0*/  IMAD.HI.U32 R26, R27, R45, R26 ;  /* 0x0000002d1b1a7227 */ /* 0x000fe400078e001a */
[----:B------:R0:W3:Y:S02]  /*30b0*/  LDC R45, c[0x0][R44+0x388] ;  /* 0x0000e2002c2d7b82 */ /* 0x0000e40000000800 */
[----:B------:R-:W-:Y:S01]  /*30c0*/  @P1 VIADD R41, R41, 0x1 ;  /* 0x0000000129291836 */ /* 0x000fe20000000000 */
[----:B------:R-:W-:Y:S01]  /*30d0*/  @!P2 LOP3.LUT R41, RZ, R32, RZ, 0x33, !PT ;  /* 0x00000020ff29a212 */ /* 0x000fe200078e33ff */
[----:B------:R-:W-:Y:S01]  /*30e0*/  IMAD.SHL.U32 R47, R47, 0x4, RZ ;  /* 0x000000042f2f7824 */ /* 0x000fe200078e00ff */
[----:B------:R-:W-:-:S03]  /*30f0*/  ISETP.NE.U32.AND P2, PT, R40, RZ, PT ;  /* 0x000000ff2800720c */ /* 0x000fc60003f45070 */
[----:B------:R-:W-:Y:S01]  /*3100*/  IMAD.HI.U32 R46, R26, R41, RZ ;  /* 0x000000291a2e7227 */ /* 0x000fe200078e00ff */
[----:B--2---:R-:W-:Y:S01]  /*3110*/  IADD3 R26, PT, PT, R50, 0xffffffe, RZ ;  /* 0x0ffffffe321a7810 */ /* 0x004fe20007ffe0ff */
[----:B------:R2:W4:Y:S02]  /*3120*/  LDC R48, c[0x0][R47+0x388] ;  /* 0x0000e2002f307b82 */ /* 0x0005240000000800 */
[----:B------:R-:W-:Y:S01]  /*3130*/  IMAD.MOV R49, RZ, RZ, -R46 ;  /* 0x000000ffff317224 */ /* 0x000fe200078e0a2e */
[----:B------:R1:W2:Y:S03]  /*3140*/  F2I.FTZ.U32.TRUNC.NTZ R27, R26 ;  /* 0x0000001a001b7305 */ /* 0x0002a6000021f000 */
[----:B------:R-:W-:Y:S02]  /*3150*/  IMAD R49, R40, R49, R41 ;  /* 0x0000003128317224 */ /* 0x000fe400078e0229 */
[----:B0-----:R-:W0:Y:S03]  /*3160*/  LDC R44, c[0x0][R44+0x3ec] ;  /* 0x0000fb002c2c7b82 */ /* 0x001e260000000800 */
[----:B------:R-:W-:Y:S01]  /*3170*/  ISETP.GE.U32.AND P0, PT, R49, R40, PT ;  /* 0x000000283100720c */ /* 0x000fe20003f06070 */
[----:B-1----:R-:W-:-:S04]  /*3180*/  IMAD.MOV.U32 R26, RZ, RZ, RZ ;  /* 0x000000ffff1a7224 */ /* 0x002fc800078e00ff */
[----:B--2---:R-:W1:Y:S08]  /*3190*/  LDC R47, c[0x0][R47+0x3ec] ;  /* 0x0000fb002f2f7b82 */ /* 0x004e700000000800 */
[----:B------:R-:W-:Y:S02]  /*31a0*/  @P0 IMAD.IADD R49, R49, 0x1, -R40 ;  /* 0x0000000131310824 */ /* 0x000fe400078e0a28 */
[----:B------:R-:W-:-:S03]  /*31b0*/  @P0 VIADD R46, R46, 0x1 ;  /* 0x000000012e2e0836 */ /* 0x000fc60000000000 */
[----:B------:R-:W-:Y:S02]  /*31c0*/  ISETP.GE.U32.AND P1, PT, R49, R40, PT ;  /* 0x000000283100720c */ /* 0x000fe40003f26070 */
[----:B------:R-:W-:-:S05]  /*31d0*/  IADD3 R49, PT, PT, RZ, -R43, RZ ;  /* 0x8000002bff317210 */ /* 0x000fca0007ffe0ff */
[----:B------:R-:W-:Y:S01]  /*31e0*/  IMAD R49, R49, R27, RZ ;  /* 0x0000001b31317224 */ /* 0x000fe200078e02ff */
[----:B---3--:R-:W2:Y:S01]  /*31f0*/  I2F.U32.RP R52, R45 ;  /* 0x0000002d00347306 */ /* 0x008ea20000209000 */
[----:B------:R-:W-:Y:S02]  /*3200*/  IMAD.MOV R53, RZ, RZ, -R45 ;  /* 0x000000ffff357224 */ /* 0x000fe400078e0a2d */
[----:B------:R-:W-:Y:S02]  /*3210*/  IMAD.HI.U32 R27, R27, R49, R26 ;  /* 0x000000311b1b7227 */ /* 0x000fe400078e001a */
[----:B------:R-:W-:Y:S02]  /*3220*/  @P1 IADD3 R46, PT, PT, R46, 0x1, RZ ;  /* 0x000000012e2e1810 */ /* 0x000fe40007ffe0ff */
[----:B------:R-:W-:Y:S01]  /*3230*/  @!P2 LOP3.LUT R46, RZ, R40, RZ, 0x33, !PT ;  /* 0x00000028ff2ea212 */ /* 0x000fe200078e33ff */
[----:B------:R-:W-:Y:S01]  /*3240*/  VIADD R49, R29, 0xfffffff9 ;  /* 0xfffffff91d317836 */ /* 0x000fe20000000000 */
[----:B------:R-:W-:Y:S01]  /*3250*/  ISETP.NE.U32.AND P2, PT, R43, RZ, PT ;  /* 0x000000ff2b00720c */ /* 0x000fe20003f45070 */
[----:B----4-:R-:W3:Y:S02]  /*3260*/  I2F.U32.RP R54, R48 ;  /* 0x0000003000367306 */ /* 0x010ee40000209000 */
[----:B------:R-:W-:Y:S01]  /*3270*/  IMAD.HI.U32 R50, R27, R46, RZ ;  /* 0x0000002e1b327227 */ /* 0x000fe200078e00ff */
[----:B------:R-:W-:-:S03]  /*3280*/  IADD3 R29, PT, PT, R29, -0x8, RZ ;  /* 0xfffffff81d1d7810 */ /* 0x000fc60007ffe0ff */
[----:B------:R-:W-:Y:S01]  /*3290*/  IMAD.SHL.U32 R49, R49, 0x4, RZ ;  /* 0x0000000431317824 */ /* 0x000fe200078e00ff */
[----:B------:R-:W-:Y:S01]  /*32a0*/  IADD3 R26, PT, PT, -R50, RZ, RZ ;  /* 0x000000ff321a7210 */ /* 0x000fe20007ffe1ff */
[----:B------:R-:W-:Y:S01]  /*32b0*/  IMAD.MOV R55, RZ, RZ, -R48 ;  /* 0x000000ffff377224 */ /* 0x000fe200078e0a30 */
[----:B--2---:R-:W2:Y:S01]  /*32c0*/  MUFU.RCP R52, R52 ;  /* 0x0000003400347308 */ /* 0x004ea20000001000 */
[----:B------:R4:W0:Y:S02]  /*32d0*/  LDC R51, c[0x0][R49+0x388] ;  /* 0x0000e20031337b82 */ /* 0x0008240000000800 */
[----:B------:R-:W-:-:S05]  /*32e0*/  IMAD R26, R43, R26, R46 ;  /* 0x0000001a2b1a7224 */ /* 0x000fca00078e022e */
[----:B------:R-:W-:Y:S01]  /*32f0*/  ISETP.GE.U32.AND P0, PT, R26, R43, PT ;  /* 0x0000002b1a00720c */ /* 0x000fe20003f06070 */
[----:B---3--:R-:W-:Y:S01]  /*3300*/  MUFU.RCP R54, R54 ;  /* 0x0000003600367308 */ /* 0x008fe20000001000 */
[----:B----4-:R-:W3:Y:S01]  /*3310*/  LDC R49, c[0x0][R49+0x3ec] ;  /* 0x0000fb0031317b82 */ /* 0x010ee20000000800 */
[----:B--2---:R-:W-:-:S10]  /*3320*/  IADD3 R27, PT, PT, R52, 0xffffffe, RZ ;  /* 0x0ffffffe341b7810 */ /* 0x004fd40007ffe0ff */
[----:B------:R-:W-:Y:S02]  /*3330*/  @P0 IADD3 R26, PT, PT, -R43, R26, RZ ;  /* 0x0000001a2b1a0210 */ /* 0x000fe40007ffe1ff */
[----:B------:R-:W-:Y:S01]  /*3340*/  @P0 IADD3 R50, PT, PT, R50, 0x1, RZ ;  /* 0x0000000132320810 */ /* 0x000fe20007ffe0ff */
[----:B------:R-:W2:Y:S01]  /*3350*/  F2I.FTZ.U32.TRUNC.NTZ R27, R27 ;  /* 0x0000001b001b7305 */ /* 0x000ea2000021f000 */
[----:B------:R-:W-:Y:S02]  /*3360*/  ISETP.GE.U32.AND P1, PT, R26, R43, PT ;  /* 0x0000002b1a00720c */ /* 0x000fe40003f26070 */
[----:B------:R-:W-:-:S11]  /*3370*/  MOV R26, RZ ;  /* 0x000000ff001a7202 */ /* 0x000fd60000000f00 */
[----:B------:R-:W-:Y:S01]  /*3380*/  @P1 VIADD R50, R50, 0x1 ;  /* 0x0000000132321836 */ /* 0x000fe20000000000 */
[----:B------:R-:W-:Y:S01]  /*3390*/  @!P2 LOP3.LUT R50, RZ, R43, RZ, 0x33, !PT ;  /* 0x0000002bff32a212 */ /* 0x000fe200078e33ff */
[----:B--2---:R-:W-:Y:S01]  /*33a0*/  IMAD R53, R53, R27, RZ ;  /* 0x0000001b35357224 */ /* 0x004fe200078e02ff */
[----:B------:R-:W-:-:S03]  /*33b0*/  ISETP.NE.U32.AND P2, PT, R45, RZ, PT ;  /* 0x000000ff2d00720c */ /* 0x000fc60003f45070 */
[----:B------:R-:W-:-:S04]  /*33c0*/  IMAD.HI.U32 R27, R27, R53, R26 ;  /* 0x000000351b1b7227 */ /* 0x000fc800078e001a */
[----:B------:R-:W-:Y:S01]  /*33d0*/  VIADD R26, R54, 0xffffffe ;  /* 0x0ffffffe361a7836 */ /* 0x000fe20000000000 */
[----:B0-----:R-:W0:Y:S01]  /*33e0*/  I2F.U32.RP R56, R51 ;  /* 0x0000003300387306 */ /* 0x001e220000209000 */
[----:B------:R-:W-:Y:S01]  /*33f0*/  IMAD.HI.U32 R53, R27, R50, RZ ;  /* 0x000000321b357227 */ /* 0x000fe200078e00ff */
[----:B------:R-:W-:-:S04]  /*3400*/  IADD3 R59, PT, PT, RZ, -R51, RZ ;  /* 0x80000033ff3b7210 */ /* 0x000fc80007ffe0ff */
[----:B------:R-:W-:Y:S02]  /*3410*/  IADD3 R52, PT, PT, -R53, RZ, RZ ;  /* 0x000000ff35347210 */ /* 0x000fe40007ffe1ff */
[----:B------:R2:W4:Y:S03]  /*3420*/  F2I.FTZ.U32.TRUNC.NTZ R27, R26 ;  /* 0x0000001a001b7305 */ /* 0x000526000021f000 */
[----:B------:R-:W-:-:S05]  /*3430*/  IMAD R52, R45, R52, R50 ;  /* 0x000000342d347224 */ /* 0x000fca00078e0232 */
[----:B------:R-:W-:Y:S01]  /*3440*/  ISETP.GE.U32.AND P0, PT, R52, R45, PT ;  /* 0x0000002d3400720c */ /* 0x000fe20003f06070 */
[----:B0-----:R-:W0:Y:S01]  /*3450*/  MUFU.RCP R56, R56 ;  /* 0x0000003800387308 */ /* 0x001e220000001000 */
[----:B--2---:R-:W-:Y:S01]  /*3460*/  MOV R26, RZ ;  /* 0x000000ff001a7202 */ /* 0x004fe20000000f00 */
[----:B----4-:R-:W-:-:S04]  /*3470*/  IMAD R55, R55, R27, RZ ;  /* 0x0000001b37377224 */ /* 0x010fc800078e02ff */
[----:B------:R-:W-:-:S06]  /*3480*/  IMAD.HI.U32 R54, R27, R55, R26 ;  /* 0x000000371b367227 */ /* 0x000fcc00078e001a */
[----:B------:R-:W-:Y:S01]  /*3490*/  @P0 IADD3 R53, PT, PT, R53, 0x1, RZ ;  /* 0x0000000135350810 */ /* 0x000fe20007ffe0ff */
[----:B------:R-:W-:Y:S02]  /*34a0*/  @P0 IMAD.IADD R52, R52, 0x1, -R45 ;  /* 0x0000000134340824 */ /* 0x000fe400078e0a2d */
[----:B------:R-:W-:Y:S01]  /*34b0*/  IMAD.SHL.U32 R55, R29, 0x4, RZ ;  /* 0x000000041d377824 */ /* 0x000fe200078e00ff */
[----:B0-----:R-:W-:Y:S02]  /*34c0*/  IADD3 R26, PT, PT, R56, 0xffffffe, RZ ;  /* 0x0ffffffe381a7810 */ /* 0x001fe40007ffe0ff */
[----:B------:R-:W-:Y:S02]  /*34d0*/  ISETP.GE.U32.AND P1, PT, R52, R45, PT ;  /* 0x0000002d3400720c */ /* 0x000fe40003f26070 */
[----:B------:R-:W0:Y:S01]  /*34e0*/  LDC R52, c[0x0][R55+0x388] ;  /* 0x0000e20037347b82 */ /* 0x000e220000000800 */
[----:B------:R2:W4:Y:S02]  /*34f0*/  F2I.FTZ.U32.TRUNC.NTZ R27, R26 ;  /* 0x0000001a001b7305 */ /* 0x000524000021f000 */
[----:B--2---:R-:W-:-:S08]  /*3500*/  IMAD.MOV.U32 R26, RZ, RZ, RZ ;  /* 0x000000ffff1a7224 */ /* 0x004fd000078e00ff */
[----:B------:R-:W-:Y:S01]  /*3510*/  @P1 VIADD R53, R53, 0x1 ;  /* 0x0000000135351836 */ /* 0x000fe20000000000 */
[----:B------:R-:W-:Y:S02]  /*3520*/  @!P2 LOP3.LUT R53, RZ, R45, RZ, 0x33, !PT ;  /* 0x0000002dff35a212 */ /* 0x000fe400078e33ff */
[----:B------:R-:W-:Y:S01]  /*3530*/  ISETP.NE.U32.AND P2, PT, R48, RZ, PT ;  /* 0x000000ff3000720c */ /* 0x000fe20003f45070 */
[----:B----4-:R-:W-:Y:S02]  /*3540*/  IMAD R59, R59, R27, RZ ;  /* 0x0000001b3b3b7224 */ /* 0x010fe400078e02ff */
[----:B------:R-:W-:-:S04]  /*3550*/  IMAD.HI.U32 R54, R54, R53, RZ ;  /* 0x0000003536367227 */ /* 0x000fc800078e00ff */
[----:B------:R-:W-:Y:S02]  /*3560*/  IMAD.MOV R57, RZ, RZ, -R54 ;  /* 0x000000ffff397224 */ /* 0x000fe400078e0a36 */
[----:B------:R-:W-:-:S04]  /*3570*/  IMAD.HI.U32 R27, R27, R59, R26 ;  /* 0x0000003b1b1b7227 */ /* 0x000fc800078e001a */
[----:B------:R-:W-:-:S05]  /*3580*/  IMAD R57, R48, R57, R53 ;  /* 0x0000003930397224 */ /* 0x000fca00078e0235 */
[----:B------:R-:W-:-:S13]  /*3590*/  ISETP.GE.U32.AND P0, PT, R57, R48, PT ;  /* 0x000000303900720c */ /* 0x000fda0003f06070 */
[----:B------:R-:W-:Y:S01]  /*35a0*/  @P0 IADD3 R57, PT, PT, -R48, R57, RZ ;  /* 0x0000003930390210 */ /* 0x000fe20007ffe1ff */
[----:B------:R-:W-:Y:S01]  /*35b0*/  @P0 VIADD R54, R54, 0x1 ;  /* 0x0000000136360836 */ /* 0x000fe20000000000 */
[----:B0-----:R-:W0:Y:S01]  /*35c0*/  I2F.U32.RP R56, R52 ;  /* 0x0000003400387306 */ /* 0x001e220000209000 */
[----:B------:R-:W-:Y:S02]  /*35d0*/  IADD3 R59, PT, PT, RZ, -R52, RZ ;  /* 0x80000034ff3b7210 */ /* 0x000fe40007ffe0ff */
[----:B------:R-:W-:Y:S01]  /*35e0*/  ISETP.GE.U32.AND P1, PT, R57, R48, PT ;  /* 0x000000303900720c */ /* 0x000fe20003f26070 */
[----:B------:R-:W-:-:S04]  /*35f0*/  IMAD.MOV R57, RZ, RZ, -R39 ;  /* 0x000000ffff397224 */ /* 0x000fc800078e0a27 */
[----:B------:R-:W-:Y:S01]  /*3600*/  IMAD R57, R42, R57, R37 ;  /* 0x000000392a397224 */ /* 0x000fe200078e0225 */
[----:B0-----:R-:W0:Y:S07]  /*3610*/  MUFU.RCP R56, R56 ;  /* 0x0000003800387308 */ /* 0x001e2e0000001000 */
[----:B------:R-:W-:Y:S02]  /*3620*/  @P1 IADD3 R54, PT, PT, R54, 0x1, RZ ;  /* 0x0000000136361810 */ /* 0x000fe40007ffe0ff */
[----:B------:R-:W-:-:S02]  /*3630*/  @!P2 LOP3.LUT R54, RZ, R48, RZ, 0x33, !PT ;  /* 0x00000030ff36a212 */ /* 0x000fc400078e33ff */
[----:B------:R-:W-:-:S03]  /*3640*/  ISETP.NE.U32.AND P2, PT, R51, RZ, PT ;  /* 0x000000ff3300720c */ /* 0x000fc60003f45070 */
[----:B------:R-:W-:-:S04]  /*3650*/  IMAD.HI.U32 R37, R27, R54, RZ ;  /* 0x000000361b257227 */ /* 0x000fc800078e00ff */
[----:B------:R-:W-:-:S04]  /*3660*/  IMAD.MOV R42, RZ, RZ, -R37 ;  /* 0x000000ffff2a7224 */ /* 0x000fc800078e0a25 */
[----:B------:R-:W-:Y:S01]  /*3670*/  IMAD R42, R51, R42, R54 ;  /* 0x0000002a332a7224 */ /* 0x000fe200078e0236 */
[----:B0-----:R-:W-:-:S04]  /*3680*/  IADD3 R26, PT, PT, R56, 0xffffffe, RZ ;  /* 0x0ffffffe381a7810 */ /* 0x001fc80007ffe0ff */
[----:B------:R-:W-:Y:S01]  /*3690*/  ISETP.GE.U32.AND P0, PT, R42, R51, PT ;  /* 0x000000332a00720c */ /* 0x000fe20003f06070 */
[----:B------:R0:W2:Y:S02]  /*36a0*/  F2I.FTZ.U32.TRUNC.NTZ R27, R26 ;  /* 0x0000001a001b7305 */ /* 0x0000a4000021f000 */
[----:B0-----:R-:W-:-:S10]  /*36b0*/  IMAD.MOV.U32 R26, RZ, RZ, RZ ;  /* 0x000000ffff1a7224 */ /* 0x001fd400078e00ff */
[----:B------:R-:W-:Y:S01]  /*36c0*/  @P0 IADD3 R42, PT, PT, -R51, R42, RZ ;  /* 0x0000002a332a0210 */ /* 0x000fe20007ffe1ff */
[----:B------:R-:W-:Y:S02]  /*36d0*/  @P0 VIADD R37, R37, 0x1 ;  /* 0x0000000125250836 */ /* 0x000fe40000000000 */
[----:B--2---:R-:W-:Y:S01]  /*36e0*/  IMAD R59, R59, R27, RZ ;  /* 0x0000001b3b3b7224 */ /* 0x004fe200078e02ff */
[----:B------:R-:W-:Y:S01]  /*36f0*/  ISETP.GE.U32.AND P1, PT, R42, R51, PT ;  /* 0x000000332a00720c */ /* 0x000fe20003f26070 */
[----:B------:R-:W-:Y:S01]  /*3700*/  IMAD R42, R57, R33, R36 ;  /* 0x00000021392a7224 */ /* 0x000fe200078e0224 */
[----:B------:R-:W-:Y:S01]  /*3710*/  IADD3 R33, PT, PT, -R41, RZ, RZ ;  /* 0x000000ff29217210 */ /* 0x000fe20007ffe1ff */
[----:B------:R-:W-:Y:S01]  /*3720*/  IMAD.HI.U32 R56, R27, R59, R26 ;  /* 0x0000003b1b387227 */ /* 0x000fe200078e001a */
[----:B------:R-:W0:Y:S03]  /*3730*/  LDC R36, c[0x0][R55+0x3ec] ;  /* 0x0000fb0037247b82 */ /* 0x000e260000000800 */
[----:B------:R-:W-:-:S02]  /*3740*/  IMAD R32, R32, R33, R39 ;  /* 0x0000002120207224 */ /* 0x000fc400078e0227 */
[----:B------:R-:W-:Y:S02]  /*3750*/  IMAD.MOV R33, RZ, RZ, -R46 ;  /* 0x000000ffff217224 */ /* 0x000fe400078e0a2e */
[----:B------:R-:W-:Y:S02]  /*3760*/  IMAD R32, R32, R35, R42 ;  /* 0x0000002320207224 */ /* 0x000fe400078e022a */
[----:B------:R-:W-:Y:S01]  /*3770*/  @P1 IADD3 R37, PT, PT, R37, 0x1, RZ ;  /* 0x0000000125251810 */ /* 0x000fe20007ffe0ff */
[----:B------:R-:W-:Y:S01]  /*3780*/  IMAD R40, R40, R33, R41 ;  /* 0x0000002128287224 */ /* 0x000fe200078e0229 */
[----:B------:R-:W-:Y:S02]  /*3790*/  @!P2 LOP3.LUT R37, RZ, R51, RZ, 0x33, !PT ;  /* 0x00000033ff25a212 */ /* 0x000fe400078e33ff */
[----:B------:R-:W-:Y:S01]  /*37a0*/  ISETP.NE.U32.AND P2, PT, R52, RZ, PT ;  /* 0x000000ff3400720c */ /* 0x000fe20003f45070 */
[----:B------:R-:W-:Y:S01]  /*37b0*/  IMAD R31, R40, R31, R32 ;  /* 0x0000001f281f7224 */ /* 0x000fe200078e0220 */
[----:B------:R-:W-:Y:S01]  /*37c0*/  IADD3 R33, PT, PT, -R50, RZ, RZ ;  /* 0x000000ff32217210 */ /* 0x000fe20007ffe1ff */
[----:B------:R-:W-:-:S04]  /*37d0*/  IMAD.HI.U32 R26, R56, R37, RZ ;  /* 0x00000025381a7227 */ /* 0x000fc800078e00ff */
[----:B------:R-:W-:Y:S02]  /*37e0*/  IMAD.MOV R27, RZ, RZ, -R26 ;  /* 0x000000ffff1b7224 */ /* 0x000fe400078e0a1a */
[----:B------:R-:W-:Y:S02]  /*37f0*/  IMAD R43, R43, R33, R46 ;  /* 0x000000212b2b7224 */ /* 0x000fe400078e022e */
[----:B------:R-:W-:Y:S02]  /*3800*/  IMAD R27, R52, R27, R37 ;  /* 0x0000001b341b7224 */ /* 0x000fe400078e0225 */
[----:B------:R-:W-:-:S03]  /*3810*/  IMAD R31, R43, R38, R31 ;  /* 0x000000262b1f7224 */ /* 0x000fc600078e021f */
[----:B------:R-:W-:-:S13]  /*3820*/  ISETP.GE.U32.AND P0, PT, R27, R52, PT ;  /* 0x000000341b00720c */ /* 0x000fda0003f06070 */
[----:B------:R-:W-:Y:S01]  /*3830*/  @P0 IMAD.IADD R27, R27, 0x1, -R52 ;  /* 0x000000011b1b0824 */ /* 0x000fe200078e0a34 */
[----:B------:R-:W-:Y:S02]  /*3840*/  @P0 IADD3 R26, PT, PT, R26, 0x1, RZ ;  /* 0x000000011a1a0810 */ /* 0x000fe40007ffe0ff */
[----:B------:R-:W-:Y:S02]  /*3850*/  ISETP.NE.AND P0, PT, R34, R17, PT ;  /* 0x000000112200720c */ /* 0x000fe40003f05270 */
[----:B------:R-:W-:Y:S02]  /*3860*/  ISETP.GE.U32.AND P1, PT, R27, R52, PT ;  /* 0x000000341b00720c */ /* 0x000fe40003f26070 */
[----:B------:R-:W-:-:S05]  /*3870*/  IADD3 R27, PT, PT, -R53, RZ, RZ ;  /* 0x000000ff351b7210 */ /* 0x000fca0007ffe1ff */
[----:B------:R-:W-:Y:S02]  /*3880*/  IMAD R45, R45, R27, R50 ;  /* 0x0000001b2d2d7224 */ /* 0x000fe400078e0232 */
[----:B------:R-:W-:Y:S02]  /*3890*/  IMAD.MOV R27, RZ, RZ, -R54 ;  /* 0x000000ffff1b7224 */ /* 0x000fe400078e0a36 */
[----:B------:R-:W-:Y:S02]  /*38a0*/  IMAD R44, R45, R44, R31 ;  /* 0x0000002c2d2c7224 */ /* 0x000fe400078e021f */
[----:B------:R-:W-:Y:S01]  /*38b0*/  IMAD R48, R48, R27, R53 ;  /* 0x0000001b30307224 */ /* 0x000fe200078e0235 */
[----:B------:R-:W-:Y:S01]  /*38c0*/  IADD3 R27, PT, PT, -R37, RZ, RZ ;  /* 0x000000ff251b7210 */ /* 0x000fe20007ffe1ff */
[----:B------:R-:W-:Y:S01]  /*38d0*/  @P1 VIADD R26, R26, 0x1 ;  /* 0x000000011a1a1836 */ /* 0x000fe20000000000 */
[----:B------:R-:W-:Y:S01]  /*38e0*/  @!P2 LOP3.LUT R26, RZ, R52, RZ, 0x33, !PT ;  /* 0x00000034ff1aa212 */ /* 0x000fe200078e33ff */
[----:B-1----:R-:W-:-:S02]  /*38f0*/  IMAD R44, R48, R47, R44 ;  /* 0x0000002f302c7224 */ /* 0x002fc400078e022c */
[----:B------:R-:W-:Y:S01]  /*3900*/  IMAD R51, R51, R27, R54 ;  /* 0x0000001b33337224 */ /* 0x000fe200078e0236 */
[----:B------:R-:W-:-:S03]  /*3910*/  IADD3 R27, PT, PT, -R26, RZ, RZ ;  /* 0x000000ff1a1b7210 */ /* 0x000fc60007ffe1ff */
[----:B---3--:R-:W-:Y:S02]  /*3920*/  IMAD R49, R51, R49, R44 ;  /* 0x0000003133317224 */ /* 0x008fe400078e022c */
[----:B------:R-:W-:Y:S02]  /*3930*/  IMAD R52, R52, R27, R37 ;  /* 0x0000001b34347224 */ /* 0x000fe400078e0225 */
[----:B------:R-:W-:Y:S02]  /*3940*/  IMAD.MOV.U32 R37, RZ, RZ, R26 ;  /* 0x000000ffff257224 */ /* 0x000fe400078e001a */
[----:B0-----:R-:W-:Y:S01]  /*3950*/  IMAD R36, R52, R36, R49 ;  /* 0x0000002434247224 */ /* 0x001fe200078e0231 */
[----:B------:R-:W-:Y:S06]  /*3960*/  @P0 BRA `(.L_x_2981) ;  /* 0xfffffff000d00947 */ /* 0x000fec000383ffff */
[----:B------:R-:W-:Y:S05]  /*3970*/  BSYNC.RECONVERGENT B2 ;  /* 0x0000000000027941 */ /* 0x000fea0003800200 */
.L_x_2980:
[----:B------:R-:W-:-:S09]  /*3980*/  UISETP.NE.AND UP0, UPT, UR27, URZ, UPT ;  /* 0x000000ff1b00728c */ /* 0x000fd2000bf05270 */
[----:B------:R-:W-:Y:S05]  /*3990*/  BRA.U !UP0, `(.L_x_2982) ;  /* 0x0000000908e87547 */ /* 0x000fea000b800000 */
[----:B------:R-:W-:Y:S02]  /*39a0*/  UISETP.GE.U32.AND UP0, UPT, UR10, 0x3, UPT ;  /* 0x000000030a00788c */ /* 0x000fe4000bf06070 */
[----:B------:R-:W-:-:S07]  /*39b0*/  UISETP.NE.AND UP1, UPT, UR5, URZ, UPT ;  /* 0x000000ff0500728c */ /* 0x000fce000bf25270 */
[----:B------:R-:W-:Y:S05]  /*39c0*/  BRA.U !UP0, `(.L_x_2983) ;  /* 0x0000000508947547 */ /* 0x000fea000b800000 */
[C---:B------:R-:W-:Y:S02]  /*39d0*/  IADD3 R34, PT, PT, R29.reuse, -0x1, RZ ;  /* 0xffffffff1d227810 */ /* 0x040fe40007ffe0ff */
[C---:B------:R-:W-:Y:S02]  /*39e0*/  IADD3 R33, PT, PT, R29.reuse, -0x2, RZ ;  /* 0xfffffffe1d217810 */ /* 0x040fe40007ffe0ff */
[C---:B------:R-:W-:Y:S01]  /*39f0*/  IADD3 R38, PT, PT, R29.reuse, -0x3, RZ ;  /* 0xfffffffd1d267810 */ /* 0x040fe20007ffe0ff */
[----:B------:R-:W-:Y:S01]  /*3a00*/  IMAD.SHL.U32 R34, R34, 0x4, RZ ;  /* 0x0000000422227824 */ /* 0x000fe200078e00ff */
[----:B------:R-:W-:Y:S01]  /*3a10*/  IADD3 R29, PT, PT, R29, -0x4, RZ ;  /* 0xfffffffc1d1d7810 */ /* 0x000fe20007ffe0ff */
[----:B------:R-:W-:Y:S02]  /*3a20*/  IMAD.SHL.U32 R33, R33, 0x4, RZ ;  /* 0x0000000421217824 */ /* 0x000fe400078e00ff */
[----:B------:R0:W1:Y:S01]  /*3a30*/  LDC R32, c[0x0][R34+0x388] ;  /* 0x0000e20022207b82 */ /* 0x0000620000000800 */
[----:B------:R-:W-:-:S07]  /*3a40*/  IMAD.SHL.U32 R38, R38, 0x4, RZ ;  /* 0x0000000426267824 */ /* 0x000fce00078e00ff */
[----:B------:R2:W3:Y:S08]  /*3a50*/  LDC R31, c[0x0][R33+0x388] ;  /* 0x0000e200211f7b82 */ /* 0x0004f00000000800 */
[----:B0-----:R-:W0:Y:S08]  /*3a60*/  LDC R34, c[0x0][R34+0x3ec] ;  /* 0x0000fb0022227b82 */ /* 0x001e300000000800 */
[----:B--2---:R-:W2:Y:S01]  /*3a70*/  LDC R33, c[0x0][R33+0x3ec] ;  /* 0x0000fb0021217b82 */ /* 0x004ea20000000800 */
[----:B-1----:R-:W1:Y:S01]  /*3a80*/  I2F.U32.RP R35, R32 ;  /* 0x0000002000237306 */ /* 0x002e620000209000 */
[----:B------:R-:W-:Y:S01]  /*3a90*/  IMAD.MOV R39, RZ, RZ, -R32 ;  /* 0x000000ffff277224 */ /* 0x000fe200078e0a20 */
[----:B------:R-:W-:-:S06]  /*3aa0*/  ISETP.NE.U32.AND P2, PT, R32, RZ, PT ;  /* 0x000000ff2000720c */ /* 0x000fcc0003f45070 */
[----:B---3--:R-:W3:Y:S08]  /*3ab0*/  I2F.U32.RP R41, R31 ;  /* 0x0000001f00297306 */ /* 0x008ef00000209000 */
[----:B-1----:R-:W1:Y:S08]  /*3ac0*/  MUFU.RCP R35, R35 ;  /* 0x0000002300237308 */ /* 0x002e700000001000 */
[----:B---3--:R-:W-:Y:S01]  /*3ad0*/  MUFU.RCP R41, R41 ;  /* 0x0000002900297308 */ /* 0x008fe20000001000 */
[----:B-1----:R-:W-:-:S02]  /*3ae0*/  IADD3 R26, PT, PT, R35, 0xffffffe, RZ ;  /* 0x0ffffffe231a7810 */ /* 0x002fc40007ffe0ff */
[----:B------:R1:W3:Y:S05]  /*3af0*/  LDC R35, c[0x0][R38+0x388] ;  /* 0x0000e20026237b82 */ /* 0x0002ea0000000800 */
[----:B------:R4:W0:Y:S03]  /*3b00*/  F2I.FTZ.U32.TRUNC.NTZ R27, R26 ;  /* 0x0000001a001b7305 */ /* 0x000826000021f000 */
[----:B-1----:R-:W1:Y:S01]  /*3b10*/  LDC R38, c[0x0][R38+0x3ec] ;  /* 0x0000fb0026267b82 */ /* 0x002e620000000800 */
[----:B----4-:R-:W-:Y:S02]  /*3b20*/  HFMA2 R26, -RZ, RZ, 0, 0 ;  /* 0x00000000ff1a7431 */ /* 0x010fe400000001ff */
[----:B0-----:R-:W-:-:S04]  /*3b30*/  IMAD R39, R39, R27, RZ ;  /* 0x0000001b27277224 */ /* 0x001fc800078e02ff */
[----:B------:R-:W-:Y:S01]  /*3b40*/  IMAD.HI.U32 R40, R27, R39, R26 ;  /* 0x000000271b287227 */ /* 0x000fe200078e001a */
[----:B------:R-:W-:-:S03]  /*3b50*/  IADD3 R26, PT, PT, R41, 0xffffffe, RZ ;  /* 0x0ffffffe291a7810 */ /* 0x000fc60007ffe0ff */
[----:B------:R-:W-:Y:S01]  /*3b60*/  IMAD.SHL.U32 R41, R29, 0x4, RZ ;  /* 0x000000041d297824 */ /* 0x000fe200078e00ff */
[----:B------:R0:W-:Y:S01]  /*3b70*/  F2I.FTZ.U32.TRUNC.NTZ R27, R26 ;  /* 0x0000001a001b7305 */ /* 0x0001e2000021f000 */
[----:B------:R-:W-:-:S04]  /*3b80*/  IMAD.HI.U32 R40, R40, R37, RZ ;  /* 0x0000002528287227 */ /* 0x000fc800078e00ff */
[----:B------:R-:W-:-:S04]  /*3b90*/  IMAD.MOV R39, RZ, RZ, -R40 ;  /* 0x000000ffff277224 */ /* 0x000fc800078e0a28 */
[----:B------:R-:W-:Y:S02]  /*3ba0*/  IMAD R39, R32, R39, R37 ;  /* 0x0000002720277224 */ /* 0x000fe400078e0225 */
[----:B0-----:R-:W-:-:S03]  /*3bb0*/  HFMA2 R26, -RZ, RZ, 0, 0 ;  /* 0x00000000ff1a7431 */ /* 0x001fc600000001ff */
[----:B------:R-:W-:Y:S01]  /*3bc0*/  ISETP.GE.U32.AND P0, PT, R39, R32, PT ;  /* 0x000000202700720c */ /* 0x000fe20003f06070 */
[----:B---3--:R-:W0:-:S12]  /*3bd0*/  I2F.U32.RP R43, R35 ;  /* 0x00000023002b7306 */ /* 0x008e180000209000 */
[----:B------:R-:W-:Y:S02]  /*3be0*/  @P0 IMAD.IADD R39, R39, 0x1, -R32 ;  /* 0x0000000127270824 */ /* 0x000fe400078e0a20 */
[----:B------:R-:W-:-:S03]  /*3bf0*/  @P0 VIADD R40, R40, 0x1 ;  /* 0x0000000128280836 */ /* 0x000fc60000000000 */
[----:B------:R-:W-:Y:S02]  /*3c00*/  ISETP.GE.U32.AND P1, PT, R39, R32, PT ;  /* 0x000000202700720c */ /* 0x000fe40003f26070 */
[----:B------:R-:W-:Y:S01]  /*3c10*/  IADD3 R39, PT, PT, RZ, -R31, RZ ;  /* 0x8000001fff277210 */ /* 0x000fe20007ffe0ff */
[----:B0-----:R-:W0:Y:S04]  /*3c20*/  MUFU.RCP R43, R43 ;  /* 0x0000002b002b7308 */ /* 0x001e280000001000 */
[----:B------:R-:W-:-:S04]  /*3c30*/  IMAD R39, R39, R27, RZ ;  /* 0x0000001b27277224 */ /* 0x000fc800078e02ff */
[----:B------:R-:W-:Y:S02]  /*3c40*/  IMAD.HI.U32 R27, R27, R39, R26 ;  /* 0x000000271b1b7227 */ /* 0x000fe400078e001a */
[----:B------:R3:W4:Y:S02]  /*3c50*/  LDC R39, c[0x0][R41+0x388] ;  /* 0x0000e20029277b82 */ /* 0x0007240000000800 */
[----:B------:R-:W-:Y:S01]  /*3c60*/  @P1 VIADD R40, R40, 0x1 ;  /* 0x0000000128281836 */ /* 0x000fe20000000000 */
[----:B------:R-:W-:Y:S02]  /*3c70*/  @!P2 LOP3.LUT R40, RZ, R32, RZ, 0x33, !PT ;  /* 0x00000020ff28a212 */ /* 0x000fe400078e33ff */
[----:B------:R-:W-:-:S03]  /*3c80*/  ISETP.NE.U32.AND P2, PT, R31, RZ, PT ;  /* 0x000000ff1f00720c */ /* 0x000fc60003f45070 */
[----:B------:R-:W-:Y:S01]  /*3c90*/  IMAD.HI.U32 R42, R27, R40, RZ ;  /* 0x000000281b2a7227 */ /* 0x000fe200078e00ff */
[----:B---3--:R-:W3:Y:S03]  /*3ca0*/  LDC R41, c[0x0][R41+0x3ec] ;  /* 0x0000fb0029297b82 */ /* 0x008ee60000000800 */
[----:B0-----:R-:W-:Y:S01]  /*3cb0*/  VIADD R27, R43, 0xffffffe ;  /* 0x0ffffffe2b1b7836 */ /* 0x001fe20000000000 */
[----:B------:R-:W-:-:S05]  /*3cc0*/  IADD3 R26, PT, PT, -R42, RZ, RZ ;  /* 0x000000ff2a1a7210 */ /* 0x000fca0007ffe1ff */
[----:B------:R-:W-:Y:S01]  /*3cd0*/  IMAD R26, R31, R26, R40 ;  /* 0x0000001a1f1a7224 */ /* 0x000fe200078e0228 */
[----:B------:R-:W0:Y:S04]  /*3ce0*/  F2I.FTZ.U32.TRUNC.NTZ R27, R27 ;  /* 0x0000001b001b7305 */ /* 0x000e28000021f000 */
[----:B------:R-:W-:-:S13]  /*3cf0*/  ISETP.GE.U32.AND P0, PT, R26, R31, PT ;  /* 0x0000001f1a00720c */ /* 0x000fda0003f06070 */
[----:B------:R-:W-:Y:S02]  /*3d00*/  @P0 IADD3 R26, PT, PT, -R31, R26, RZ ;  /* 0x0000001a1f1a0210 */ /* 0x000fe40007ffe1ff */
[----:B------:R-:W-:Y:S02]  /*3d10*/  @P0 IADD3 R42, PT, PT, R42, 0x1, RZ ;  /* 0x000000012a2a0810 */ /* 0x000fe40007ffe0ff */
[----:B------:R-:W-:Y:S01]  /*3d20*/  ISETP.GE.U32.AND P1, PT, R26, R31, PT ;  /* 0x0000001f1a00720c */ /* 0x000fe20003f26070 */
[----:B------:R-:W-:-:S04]  /*3d30*/  IMAD.MOV R26, RZ, RZ, -R35 ;  /* 0x000000ffff1a7224 */ /* 0x000fc800078e0a23 */
[----:B0-----:R-:W-:Y:S02]  /*3d40*/  IMAD R43, R26, R27, RZ ;  /* 0x0000001b1a2b7224 */ /* 0x001fe400078e02ff */
[----:B------:R-:W-:Y:S01]  /*3d50*/  HFMA2 R26, -RZ, RZ, 0, 0 ;  /* 0x00000000ff1a7431 */ /* 0x000fe200000001ff */
[----:B----4-:R-:W0:Y:S04]  /*3d60*/  I2F.U32.RP R45, R39 ;  /* 0x00000027002d7306 */ /* 0x010e280000209000 */
[----:B------:R-:W-:-:S04]  /*3d70*/  IMAD.HI.U32 R43, R27, R43, R26 ;  /* 0x0000002b1b2b7227 */ /* 0x000fc800078e001a */
[----:B------:R-:W-:Y:S01]  /*3d80*/  @P1 VIADD R42, R42, 0x1 ;  /* 0x000000012a2a1836 */ /* 0x000fe20000000000 */
[----:B------:R-:W-:Y:S02]  /*3d90*/  @!P2 LOP3.LUT R42, RZ, R31, RZ, 0x33, !PT ;  /* 0x0000001fff2aa212 */ /* 0x000fe400078e33ff */
[----:B------:R-:W-:-:S03]  /*3da0*/  ISETP.NE.U32.AND P2, PT, R35, RZ, PT ;  /* 0x000000ff2300720c */ /* 0x000fc60003f45070 */
[----:B------:R-:W-:Y:S01]  /*3db0*/  IMAD.HI.U32 R44, R43, R42, RZ ;  /* 0x0000002a2b2c7227 */ /* 0x000fe200078e00ff */
[----:B------:R-:W-:Y:S01]  /*3dc0*/  IADD3 R43, PT, PT, RZ, -R39, RZ ;  /* 0x80000027ff2b7210 */ /* 0x000fe20007ffe0ff */
[----:B0-----:R-:W0:Y:S02]  /*3dd0*/  MUFU.RCP R45, R45 ;  /* 0x0000002d002d7308 */ /* 0x001e240000001000 */
[----:B------:R-:W-:-:S04]  /*3de0*/  IMAD.MOV R26, RZ, RZ, -R44 ;  /* 0x000000ffff1a7224 */ /* 0x000fc800078e0a2c */
[----:B------:R-:W-:-:S05]  /*3df0*/  IMAD R26, R35, R26, R42 ;  /* 0x0000001a231a7224 */ /* 0x000fca00078e022a */
[----:B------:R-:W-:Y:S02]  /*3e00*/  ISETP.GE.U32.AND P0, PT, R26, R35, PT ;  /* 0x000000231a00720c */ /* 0x000fe40003f06070 */
[----:B0-----:R-:W-:-:S06]  /*3e10*/  IADD3 R27, PT, PT, R45, 0xffffffe, RZ ;  /* 0x0ffffffe2d1b7810 */ /* 0x001fcc0007ffe0ff */
[----:B------:R-:W0:Y:S05]  /*3e20*/  F2I.FTZ.U32.TRUNC.NTZ R27, R27 ;  /* 0x0000001b001b7305 */ /* 0x000e2a000021f000 */
[----:B------:R-:W-:Y:S02]  /*3e30*/  @P0 IMAD.IADD R26, R26, 0x1, -R35 ;  /* 0x000000011a1a0824 */ /* 0x000fe400078e0a23 */
[----:B------:R-:W-:-:S03]  /*3e40*/  @P0 VIADD R44, R44, 0x1 ;  /* 0x000000012c2c0836 */ /* 0x000fc60000000000 */
[----:B------:R-:W-:Y:S01]  /*3e50*/  ISETP.GE.U32.AND P1, PT, R26, R35, PT ;  /* 0x000000231a00720c */ /* 0x000fe20003f26070 */
[----:B------:R-:W-:Y:S02]  /*3e60*/  IMAD.MOV.U32 R26, RZ, RZ, RZ ;  /* 0x000000ffff1a7224 */ /* 0x000fe400078e00ff */
[----:B0-----:R-:W-:-:S10]  /*3e70*/  IMAD R43, R43, R27, RZ ;  /* 0x0000001b2b2b7224 */ /* 0x001fd400078e02ff */
[----:B------:R-:W-:Y:S01]  /*3e80*/  @P1 IADD3 R44, PT, PT, R44, 0x1, RZ ;  /* 0x000000012c2c1810 */ /* 0x000fe20007ffe0ff */
[----:B------:R-:W-:Y:S01]  /*3e90*/  IMAD.HI.U32 R43, R27, R43, R26 ;  /* 0x0000002b1b2b7227 */ /* 0x000fe200078e001a */
[----:B------:R-:W-:Y:S02]  /*3ea0*/  @!P2 LOP3.LUT R44, RZ, R35, RZ, 0x33, !PT ;  /* 0x00000023ff2ca212 */ /* 0x000fe400078e33ff */
[----:B------:R-:W-:Y:S02]  /*3eb0*/  ISETP.NE.U32.AND P2, PT, R39, RZ, PT ;  /* 0x000000ff2700720c */ /* 0x000fe40003f45070 */
[----:B------:R-:W-:Y:S01]  /*3ec0*/  IADD3 R27, PT, PT, -R40, RZ, RZ ;  /* 0x000000ff281b7210 */ /* 0x000fe20007ffe1ff */
[----:B------:R-:W-:-:S04]  /*3ed0*/  IMAD.HI.U32 R43, R43, R44, RZ ;  /* 0x0000002c2b2b7227 */ /* 0x000fc800078e00ff */
[----:B------:R-:W-:Y:S01]  /*3ee0*/  IMAD R27, R32, R27, R37 ;  /* 0x0000001b201b7224 */ /* 0x000fe200078e0225 */
[----:B------:R-:W-:-:S03]  /*3ef0*/  IADD3 R26, PT, PT, -R43, RZ, RZ ;  /* 0x000000ff2b1a7210 */ /* 0x000fc60007ffe1ff */
[----:B------:R-:W-:Y:S02]  /*3f00*/  IMAD R27, R27, R34, R36 ;  /* 0x000000221b1b7224 */ /* 0x000fe400078e0224 */
[----:B------:R-:W-:-:S05]  /*3f10*/  IMAD R26, R39, R26, R44 ;  /* 0x0000001a271a7224 */ /* 0x000fca00078e022c */
[----:B------:R-:W-:-:S13]  /*3f20*/  ISETP.GE.U32.AND P0, PT, R26, R39, PT ;  /* 0x000000271a00720c */ /* 0x000fda0003f06070 */
[----:B------:R-:W-:Y:S01]  /*3f30*/  @P0 IMAD.IADD R26, R26, 0x1, -R39 ;  /* 0x000000011a1a0824 */ /* 0x000fe200078e0a27 */
[----:B------:R-:W-:-:S04]  /*3f40*/  @P0 IADD3 R43, PT, PT, R43, 0x1, RZ ;  /* 0x000000012b2b0810 */ /* 0x000fc80007ffe0ff */
[----:B------:R-:W-:Y:S01]  /*3f50*/  ISETP.GE.U32.AND P1, PT, R26, R39, PT ;  /* 0x000000271a00720c */ /* 0x000fe20003f26070 */
[----:B------:R-:W-:-:S04]  /*3f60*/  IMAD.MOV R26, RZ, RZ, -R42 ;  /* 0x000000ffff1a7224 */ /* 0x000fc800078e0a2a */
[----:B------:R-:W-:Y:S01]  /*3f70*/  IMAD R40, R31, R26, R40 ;  /* 0x0000001a1f287224 */ /* 0x000fe200078e0228 */
[----:B------:R-:W-:-:S03]  /*3f80*/  IADD3 R26, PT, PT, -R44, RZ, RZ ;  /* 0x000000ff2c1a7210 */ /* 0x000fc60007ffe1ff */
[----:B--2---:R-:W-:Y:S02]  /*3f90*/  IMAD R27, R40, R33, R27 ;  /* 0x00000021281b7224 */ /* 0x004fe400078e021b */
[----:B------:R-:W-:Y:S02]  /*3fa0*/  IMAD R42, R35, R26, R42 ;  /* 0x0000001a232a7224 */ /* 0x000fe400078e022a */
[----:B------:R-:W-:Y:S01]  /*3fb0*/  @P1 VIADD R43, R43, 0x1 ;  /* 0x000000012b2b1836 */ /* 0x000fe20000000000 */
[----:B------:R-:W-:Y:S01]  /*3fc0*/  @!P2 LOP3.LUT R43, RZ, R39, RZ, 0x33, !PT ;  /* 0x00000027ff2ba212 */ /* 0x000fe200078e33ff */
[----:B-1----:R-:W-:-:S03]  /*3fd0*/  IMAD R27, R42, R38, R27 ;  /* 0x000000262a1b7224 */ /* 0x002fc600078e021b */
[----:B------:R-:W-:Y:S01]  /*3fe0*/  MOV R37, R43 ;  /* 0x0000002b00257202 */ /* 0x000fe20000000f00 */
[----:B------:R-:W-:-:S04]  /*3ff0*/  IMAD.MOV R36, RZ, RZ, -R43 ;  /* 0x000000ffff247224 */ /* 0x000fc800078e0a2b */
[----:B------:R-:W-:-:S04]  /*4000*/  IMAD R36, R39, R36, R44 ;  /* 0x0000002427247224 */ /* 0x000fc800078e022c */
[----:B---3--:R-:W-:-:S07]  /*4010*/  IMAD R36, R36, R41, R27 ;  /* 0x0000002924247224 */ /* 0x008fce00078e021b */
.L_x_2983:
[----:B------:R-:W-:Y:S05]  /*4020*/  BRA.U !UP1, `(.L_x_2982) ;  /* 0x0000000509447547 */ /* 0x000fea000b800000 */
[----:B------:R-:W-:Y:S02]  /*4030*/  UISETP.NE.AND UP0, UPT, UR11, URZ, UPT ;  /* 0x000000ff0b00728c */ /* 0x000fe4000bf05270 */
        /* <DEDUP_REMOVED lines=8> */
[----:B0-----:R-:W0:Y:S08]  /*40c0*/  LDC R32, c[0x0][R32+0x3ec] ;  /* 0x0000fb0020207b82 */ /* 0x001e300000000800 */
[----:B--2---:R-:W2:Y:S01]  /*40d0*/  LDC R39, c[0x0][R39+0x3ec] ;  /* 0x0000fb0027277b82 */ /* 0x004ea20000000800 */
[----:B-1----:R-:W1:Y:S01]  /*40e0*/  I2F.U32.RP R33, R34 ;  /* 0x0000002200217306 */ /* 0x002e620000209000 */
[----:B------:R-:W-:-:S02]  /*40f0*/  IADD3 R35, PT, PT, RZ, -R34, RZ ;  /* 0x80000022ff237210 */ /* 0x000fc40007ffe0ff */
[----:B------:R-:W-:-:S05]  /*4100*/  ISETP.NE.U32.AND P2, PT, R34, RZ, PT ;  /* 0x000000ff2200720c */ /* 0x000fca0003f45070 */
        /* <DEDUP_REMOVED lines=8> */
[----:B------:R-:W-:Y:S02]  /*4190*/  VIADD R26, R40, 0xffffffe ;  /* 0x0ffffffe281a7836 */ /* 0x000fe40000000000 */
[----:B------:R-:W-:-:S05]  /*41a0*/  IMAD.HI.U32 R38, R38, R37, RZ ;  /* 0x0000002526267227 */ /* 0x000fca00078e00ff */
[----:B------:R-:W-:-:S05]  /*41b0*/  IADD3 R27, PT, PT, -R38, RZ, RZ ;  /* 0x000000ff261b7210 */ /* 0x000fca0007ffe1ff */
[----:B------:R-:W-:Y:S02]  /*41c0*/  IMAD R33, R34, R27, R37 ;  /* 0x0000001b22217224 */ /* 0x000fe400078e0225 */
[----:B------:R1:W3:Y:S03]  /*41d0*/  F2I.FTZ.U32.TRUNC.NTZ R27, R26 ;  /* 0x0000001a001b7305 */ /* 0x0002e6000021f000 */
[----:B------:R-:W-:Y:S01]  /*41e0*/  ISETP.GE.U32.AND P0, PT, R33, R34, PT ;  /* 0x000000222100720c */ /* 0x000fe20003f06070 */
[----:B-1----:R-:W-:-:S12]  /*41f0*/  HFMA2 R26, -RZ, RZ, 0, 0 ;  /* 0x00000000ff1a7431 */ /* 0x002fd800000001ff */
[----:B------:R-:W-:Y:S02]  /*4200*/  @P0 IADD3 R33, PT, PT, -R34, R33, RZ ;  /* 0x0000002122210210 */ /* 0x000fe40007ffe1ff */
[----:B------:R-:W-:Y:S02]  /*4210*/  @P0 IADD3 R38, PT, PT, R38, 0x1, RZ ;  /* 0x0000000126260810 */ /* 0x000fe40007ffe0ff */
[----:B------:R-:W-:Y:S01]  /*4220*/  ISETP.GE.U32.AND P1, PT, R33, R34, PT ;  /* 0x000000222100720c */ /* 0x000fe20003f26070 */
[----:B------:R-:W-:-:S04]  /*4230*/  IMAD.MOV R33, RZ, RZ, -R31 ;  /* 0x000000ffff217224 */ /* 0x000fc800078e0a1f */
[----:B---3--:R-:W-:-:S04]  /*4240*/  IMAD R33, R33, R27, RZ ;  /* 0x0000001b21217224 */ /* 0x008fc800078e02ff */
        /* <DEDUP_REMOVED lines=12> */
[----:B------:R-:W-:-:S04]  /*4310*/  IMAD R27, R34, R26, R37 ;  /* 0x0000001a221b7224 */ /* 0x000fc800078e0225 */
[----:B0-----:R-:W-:-:S04]  /*4320*/  IMAD R27, R27, R32, R36 ;  /* 0x000000201b1b7224 */ /* 0x001fc800078e0224 */
[----:B------:R-:W-:Y:S02]  /*4330*/  @P1 IADD3 R33, PT, PT, R33, 0x1, RZ ;  /* 0x0000000121211810 */ /* 0x000fe40007ffe0ff */
[----:B------:R-:W-:-:S04]  /*4340*/  @!P2 LOP3.LUT R33, RZ, R31, RZ, 0x33, !PT ;  /* 0x0000001fff21a212 */ /* 0x000fc800078e33ff */
[----:B------:R-:W-:Y:S01]  /*4350*/  IADD3 R26, PT, PT, -R33, RZ, RZ ;  /* 0x000000ff211a7210 */ /* 0x000fe20007ffe1ff */
[----:B------:R-:W-:-:S04]  /*4360*/  IMAD.MOV.U32 R37, RZ, RZ, R33 ;  /* 0x000000ffff257224 */ /* 0x000fc800078e0021 */
[----:B------:R-:W-:-:S04]  /*4370*/  IMAD R26, R31, R26, R38 ;  /* 0x0000001a1f1a7224 */ /* 0x000fc800078e0226 */
[----:B--2---:R-:W-:-:S07]  /*4380*/  IMAD R36, R26, R39, R27 ;  /* 0x000000271a247224 */ /* 0x004fce00078e021b */
.L_x_2984:
[----:B------:R-:W-:Y:S05]  /*4390*/  BRA.U !UP1, `(.L_x_2982) ;  /* 0x0000000109687547 */ /* 0x000fea000b800000 */
[----:B------:R-:W-:-:S05]  /*43a0*/  IADD3 R29, PT, PT, R29, -0x1, RZ ;  /* 0xffffffff1d1d7810 */ /* 0x000fca0007ffe0ff */
[----:B------:R-:W-:-:S04]  /*43b0*/  IMAD.SHL.U32 R29, R29, 0x4, RZ ;  /* 0x000000041d1d7824 */ /* 0x000fc800078e00ff */
[----:B------:R-:W0:Y:S02]  /*43c0*/  LDC R32, c[0x0][R29+0x388] ;  /* 0x0000e2001d207b82 */ /* 0x000e240000000800 */
[----:B0-----:R-:W0:Y:S01]  /*43d0*/  I2F.U32.RP R31, R32 ;  /* 0x00000020001f7306 */ /* 0x001e220000209000 */
[----:B------:R-:W-:Y:S01]  /*43e0*/  IMAD.MOV R33, RZ, RZ, -R32 ;  /* 0x000000ffff217224 */ /* 0x000fe200078e0a20 */
[----:B------:R-:W-:-:S06]  /*43f0*/  ISETP.NE.U32.AND P2, PT, R32, RZ, PT ;  /* 0x000000ff2000720c */ /* 0x000fcc0003f45070 */
[----:B0-----:R-:W0:Y:S02]  /*4400*/  MUFU.RCP R31, R31 ;  /* 0x0000001f001f7308 */ /* 0x001e240000001000 */
[----:B0-----:R-:W-:Y:S02]  /*4410*/  IADD3 R26, PT, PT, R31, 0xffffffe, RZ ;  /* 0x0ffffffe1f1a7810 */ /* 0x001fe40007ffe0ff */
[----:B------:R-:W0:Y:S04]  /*4420*/  LDC R31, c[0x0][R29+0x3ec] ;  /* 0x0000fb001d1f7b82 */ /* 0x000e280000000800 */
[----:B------:R1:W2:Y:S02]  /*4430*/  F2I.FTZ.U32.TRUNC.NTZ R27, R26 ;  /* 0x0000001a001b7305 */ /* 0x0002a4000021f000 */
[----:B-1----:R-:W-:-:S02]  /*4440*/  HFMA2 R26, -RZ, RZ, 0, 0 ;  /* 0x00000000ff1a7431 */ /* 0x002fc400000001ff */
[----:B--2---:R-:W-:-:S04]  /*4450*/  IMAD R33, R33, R27, RZ ;  /* 0x0000001b21217224 */ /* 0x004fc800078e02ff */
        /* <DEDUP_REMOVED lines=12> */
[----:B------:R-:W-:-:S03]  /*4520*/  MOV R37, R34 ;  /* 0x0000002200257202 */ /* 0x000fc60000000f00 */
[----:B0-----:R-:W-:-:S07]  /*4530*/  IMAD R36, R27, R31, R36 ;  /* 0x0000001f1b247224 */ /* 0x001fce00078e0224 */
.L_x_2982:
[----:B------:R-:W0:Y:S01]  /*4540*/  LDC.64 R26, c[0x0][0x380] ;  /* 0x0000e000ff1a7b82 */ /* 0x000e220000000a00 */
[----:B------:R-:W1:Y:S02]  /*4550*/  LDCU UR4, c[0x0][0x3ec] ;  /* 0x00007d80ff0477ac */ /* 0x000e640008000800 */
[----:B-1----:R-:W-:-:S04]  /*4560*/  IMAD R29, R37, UR4, R36 ;  /* 0x00000004251d7c24 */ /* 0x002fc8000f8e0224 */
[----:B0-----:R-:W-:-:S06]  /*4570*/  IMAD.WIDE.U32 R26, R29, 0x2, R26 ;  /* 0x000000021d1a7825 */ /* 0x001fcc00078e001a */
[----:B------:R0:W5:Y:S02]  /*4580*/  LDG.E.U16 R26, desc[UR20][R26.64] ;  /* 0x000000141a1a7981 */ /* 0x000164000c1e1500 */
.L_x_2979:
[----:B------:R-:W-:Y:S05]  /*4590*/  BSYNC.RECONVERGENT B1 ;  /* 0x0000000000017941 */ /* 0x000fea0003800200 */
.L_x_2978:
[----:B------:R-:W-:Y:S01]  /*45a0*/  IMAD.IADD R32, R9, 0x1, R28 ;  /* 0x0000000109207824 */ /* 0x000fe200078e021c */
[----:B------:R-:W-:Y:S04]  /*45b0*/  BSSY.RECONVERGENT B1, `(.L_x_2985) ;  /* 0x000019c000017945 */ /* 0x000fe80003800200 */
[----:B------:R-:W-:-:S13]  /*45c0*/  ISETP.GE.U32.AND P0, PT, R32, R23, PT ;  /* 0x000000172000720c */ /* 0x000fda0003f06070 */
[----:B------:R-:W-:Y:S05]  /*45d0*/  @P0 BRA `(.L_x_2986) ;  /* 0x0000001800640947 */ /* 0x000fea0003800000 */
[----:B------:R-:W1:Y:S01]  /*45e0*/  LDCU UR4, c[0x0][0x450] ;  /* 0x00008a00ff0477ac */ /* 0x000e620008000800 */
[----:B------:R-:W-:Y:S02]  /*45f0*/  HFMA2 R36, -RZ, RZ, 0, 0 ;  /* 0x00000000ff247431 */ /* 0x000fe400000001ff */
[----:B------:R-:W-:Y:S01]  /*4600*/  IMAD.MOV.U32 R37, RZ, RZ, R32 ;  /* 0x000000ffff257224 */ /* 0x000fe200078e0020 */
[----:B------:R-:W-:Y:S01]  /*4610*/  UISETP.GE.U32.AND UP0, UPT, UR25, 0x7, UPT ;  /* 0x000000071900788c */ /* 0x000fe2000bf06070 */
[----:B-1----:R-:W-:-:S08]  /*4620*/  MOV R25, UR4 ;  /* 0x0000000400197c02 */ /* 0x002fd00008000f00 */
[----:B------:R-:W-:Y:S05]  /*4630*/  BRA.U !UP0, `(.L_x_2987) ;  /* 0x0000000d08487547 */ /* 0x000fea000b800000 */
[----:B------:R-:W-:Y:S01]  /*4640*/  BSSY.RECONVERGENT B2, `(.L_x_2987) ;  /* 0x00000d1000027945 */ /* 0x000fe20003800200 */
[----:B------:R-:W-:Y:S01]  /*4650*/  IMAD.MOV.U32 R36, RZ, RZ, RZ ;  /* 0x000000ffff247224 */ /* 0x000fe200078e00ff */
[----:B------:R-:W-:Y:S01]  /*4660*/  MOV R25, UR4 ;  /* 0x0000000400197c02 */ /* 0x000fe20008000f00 */
[----:B------:R-:W-:Y:S01]  /*4670*/  IMAD.MOV.U32 R37, RZ, RZ, R32 ;  /* 0x000000ffff257224 */ /* 0x000fe200078e0020 */
[----:B------:R-:W-:-:S07]  /*4680*/  MOV R34, RZ ;  /* 0x000000ff00227202 */ /* 0x000fce0000000f00 */
.L_x_2988:
[C---:B------:R-:W-:Y:S01]  /*4690*/  VIADD R33, R25.reuse, 0xffffffff ;  /* 0xffffffff19217836 */ /* 0x040fe20000000000 */
[----:B------:R-:W-:Y:S01]  /*46a0*/  IADD3 R34, PT, PT, R34, 0x8, RZ ;  /* 0x0000000822227810 */ /* 0x000fe20007ffe0ff */
[C---:B------:R-:W-:Y:S02]  /*46b0*/  VIADD R35, R25.reuse, 0xfffffffe ;  /* 0xfffffffe19237836 */ /* 0x040fe40000000000 */
[----:B0-----:R-:W-:Y:S01]  /*46c0*/  VIADD R27, R25, 0xfffffffd ;  /* 0xfffffffd191b7836 */ /* 0x001fe20000000000 */
[----:B------:R-:W-:Y:S01]  /*46d0*/  SHF.L.U32 R33, R33, 0x2, RZ ;  /* 0x0000000221217819 */ /* 0x000fe200000006ff */
[----:B------:R-:W-:Y:S01]  /*46e0*/  VIADD R47, R25, 0xfffffffa ;  /* 0xfffffffa192f7836 */ /* 0x000fe20000000000 */
[----:B------:R-:W-:Y:S02]  /*46f0*/  SHF.L.U32 R35, R35, 0x2, RZ ;  /* 0x0000000223237819 */ /* 0x000fe400000006ff */
[----:B------:R0:W1:Y:S01]  /*4700*/  LDC R42, c[0x0][R33+0x388] ;  /* 0x0000e200212a7b82 */ /* 0x0000620000000800 */
[----:B------:R-:W-:-:S02]  /*4710*/  SHF.L.U32 R27, R27, 0x2, RZ ;  /* 0x000000021b1b7819 */ /* 0x000fc400000006ff */
[----:B------:R-:W-:-:S05]  /*4720*/  SHF.L.U32 R47, R47, 0x2, RZ ;  /* 0x000000022f2f7819 */ /* 0x000fca00000006ff */
[----:B------:R2:W3:Y:S08]  /*4730*/  LDC R31, c[0x0][R35+0x388] ;  /* 0x0000e200231f7b82 */ /* 0x0004f00000000800 */
[----:B------:R4:W3:Y:S08]  /*4740*/  LDC R40, c[0x0][R27+0x388] ;  /* 0x0000e2001b287b82 */ /* 0x0008f00000000800 */
[----:B------:R3:W3:Y:S08]  /*4750*/  LDC R48, c[0x0][R47+0x388] ;  /* 0x0000e2002f307b82 */ /* 0x0006f00000000800 */
[----:B0-----:R-:W0:Y:S08]  /*4760*/  LDC R33, c[0x0][R33+0x3ec] ;  /* 0x0000fb0021217b82 */ /* 0x001e300000000800 */
[----:B--2---:R-:W2:Y:S01]  /*4770*/  LDC R35, c[0x0][R35+0x3ec] ;  /* 0x0000fb0023237b82 */ /* 0x004ea20000000800 */
[----:B-1----:R-:W1:Y:S01]  /*4780*/  I2F.U32.RP R38, R42 ;  /* 0x0000002a00267306 */ /* 0x002e620000209000 */
[----:B------:R-:W-:-:S06]  /*4790*/  IADD3 R39, PT, PT, RZ, -R42, RZ ;  /* 0x8000002aff277210 */ /* 0x000fcc0007ffe0ff */
[----:B----4-:R-:W4:Y:S01]  /*47a0*/  LDC R27, c[0x0][R27+0x3ec] ;  /* 0x0000fb001b1b7b82 */ /* 0x010f220000000800 */
[----:B------:R-:W-:Y:S01]  /*47b0*/  ISETP.NE.U32.AND P2, PT, R42, RZ, PT ;  /* 0x000000ff2a00720c */ /* 0x000fe20003f45070 */
[----:B---3--:R-:W3:Y:S01]  /*47c0*/  I2F.U32.RP R41, R31 ;  /* 0x0000001f00297306 */ /* 0x008ee20000209000 */
[----:B------:R-:W-:-:S05]  /*47d0*/  IMAD.MOV R43, RZ, RZ, -R31 ;  /* 0x000000ffff2b7224 */ /* 0x000fca00078e0a1f */
[----:B------:R-:W4:Y:S02]  /*47e0*/  LDC R47, c[0x0][R47+0x3ec] ;  /* 0x0000fb002f2f7b82 */ /* 0x000f240000000800 */
[----:B-1----:R-:W1:Y:S01]  /*47f0*/  MUFU.RCP R38, R38 ;  /* 0x0000002600267308 */ /* 0x002e620000001000 */
[----:B------:R-:W-:-:S07]  /*4800*/  IADD3 R45, PT, PT, RZ, -R40, RZ ;  /* 0x80000028ff2d7210 */ /* 0x000fce0007ffe0ff */
[----:B---3--:R-:W-:Y:S01]  /*4810*/  MUFU.RCP R41, R41 ;  /* 0x0000002900297308 */ /* 0x008fe20000001000 */
[----:B------:R-:W-:-:S07]  /*4820*/  IADD3 R55, PT, PT, RZ, -R48, RZ ;  /* 0x80000030ff377210 */ /* 0x000fce0007ffe0ff */
[----:B------:R-:W3:Y:S01]  /*4830*/  I2F.U32.RP R54, R48 ;  /* 0x0000003000367306 */ /* 0x000ee20000209000 */
[----:B-1----:R-:W-:-:S07]  /*4840*/  VIADD R28, R38, 0xffffffe ;  /* 0x0ffffffe261c7836 */ /* 0x002fce0000000000 */
[----:B------:R1:W0:Y:S08]  /*4850*/  F2I.FTZ.U32.TRUNC.NTZ R29, R28 ;  /* 0x0000001c001d7305 */ /* 0x000230000021f000 */
[----:B---3--:R-:W-:Y:S01]  /*4860*/  MUFU.RCP R54, R54 ;  /* 0x0000003600367308 */ /* 0x008fe20000001000 */
[----:B-1----:R-:W-:Y:S02]  /*4870*/  IMAD.MOV.U32 R28, RZ, RZ, RZ ;  /* 0x000000ffff1c7224 */ /* 0x002fe400078e00ff */
[----:B0-----:R-:W-:-:S04]  /*4880*/  IMAD R39, R39, R29, RZ ;  /* 0x0000001d27277224 */ /* 0x001fc800078e02ff */
[----:B------:R-:W-:-:S04]  /*4890*/  IMAD.HI.U32 R44, R29, R39, R28 ;  /* 0x000000271d2c7227 */ /* 0x000fc800078e001c */
[----:B------:R-:W-:Y:S02]  /*48a0*/  VIADD R28, R41, 0xffffffe ;  /* 0x0ffffffe291c7836 */ /* 0x000fe40000000000 */
[----:B------:R-:W-:Y:S02]  /*48b0*/  IMAD.HI.U32 R38, R44, R37, RZ ;  /* 0x000000252c267227 */ /* 0x000fe400078e00ff */
[----:B------:R0:W1:Y:S03]  /*48c0*/  F2I.FTZ.U32.TRUNC.NTZ R29, R28 ;  /* 0x0000001c001d7305 */ /* 0x000066000021f000 */
[----:B------:R-:W-:-:S05]  /*48d0*/  IADD3 R39, PT, PT, -R38, RZ, RZ ;  /* 0x000000ff26277210 */ /* 0x000fca0007ffe1ff */
[----:B------:R-:W-:Y:S01]  /*48e0*/  IMAD R39, R42, R39, R37 ;  /* 0x000000272a277224 */ /* 0x000fe200078e0225 */
[----:B------:R-:W3:Y:S01]  /*48f0*/  I2F.U32.RP R44, R40 ;  /* 0x00000028002c7306 */ /* 0x000ee20000209000 */
[----:B0-----:R-:W-:-:S03]  /*4900*/  HFMA2 R28, -RZ, RZ, 0, 0 ;  /* 0x00000000ff1c7431 */ /* 0x001fc600000001ff */
[----:B------:R-:W-:Y:S01]  /*4910*/  ISETP.GE.U32.AND P0, PT, R39, R42, PT ;  /* 0x0000002a2700720c */ /* 0x000fe20003f06070 */
[----:B-1----:R-:W-:-:S04]  /*4920*/  IMAD R41, R43, R29, RZ ;  /* 0x0000001d2b297224 */ /* 0x002fc800078e02ff */
[----:B------:R-:W-:Y:S01]  /*4930*/  IMAD.HI.U32 R29, R29, R41, R28 ;  /* 0x000000291d1d7227 */ /* 0x000fe200078e001c */
[----:B---3--:R-:W0:Y:S07]  /*4940*/  MUFU.RCP R44, R44 ;  /* 0x0000002c002c7308 */ /* 0x008e2e0000001000 */
[----:B------:R-:W-:Y:S02]  /*4950*/  @P0 IADD3 R39, PT, PT, -R42, R39, RZ ;  /* 0x000000272a270210 */ /* 0x000fe40007ffe1ff */
[----:B------:R-:W-:-:S02]  /*4960*/  @P0 IADD3 R38, PT, PT, R38, 0x1, RZ ;  /* 0x0000000126260810 */ /* 0x000fc40007ffe0ff */
[----:B------:R-:W-:Y:S01]  /*4970*/  ISETP.GE.U32.AND P1, PT, R39, R42, PT ;  /* 0x0000002a2700720c */ /* 0x000fe20003f26070 */
[----:B------:R-:W-:-:S04]  /*4980*/  VIADD R39, R25, 0xfffffffc ;  /* 0xfffffffc19277836 */ /* 0x000fc80000000000 */
[----:B------:R-:W-:-:S04]  /*4990*/  IMAD.SHL.U32 R39, R39, 0x4, RZ ;  /* 0x0000000427277824 */ /* 0x000fc800078e00ff */
[----:B------:R1:W3:Y:S04]  /*49a0*/  LDC R43, c[0x0][R39+0x388] ;  /* 0x0000e200272b7b82 */ /* 0x0002e80000000800 */
[----:B------:R-:W-:Y:S02]  /*49b0*/  @P1 IADD3 R38, PT, PT, R38, 0x1, RZ ;  /* 0x0000000126261810 */ /* 0x000fe40007ffe0ff */
[----:B------:R-:W-:Y:S02]  /*49c0*/  @!P2 LOP3.LUT R38, RZ, R42, RZ, 0x33, !PT ;  /* 0x0000002aff26a212 */ /* 0x000fe400078e33ff */
[----:B------:R-:W-:Y:S01]  /*49d0*/  ISETP.NE.U32.AND P2, PT, R31, RZ, PT ;  /* 0x000000ff1f00720c */ /* 0x000fe20003f45070 */
[----:B-1----:R-:W1:Y:S02]  /*49e0*/  LDC R39, c[0x0][R39+0x3ec] ;  /* 0x0000fb0027277b82 */ /* 0x002e640000000800 */
[----:B------:R-:W-:Y:S01]  /*49f0*/  IMAD.HI.U32 R41, R29, R38, RZ ;  /* 0x000000261d297227 */ /* 0x000fe200078e00ff */
[----:B0-----:R-:W-:-:S03]  /*4a00*/  IADD3 R29, PT, PT, R44, 0xffffffe, RZ ;  /* 0x0ffffffe2c1d7810 */ /* 0x001fc60007ffe0ff */
[----:B------:R-:W-:-:S03]  /*4a10*/  IMAD.MOV R28, RZ, RZ, -R41 ;  /* 0x000000ffff1c7224 */ /* 0x000fc600078e0a29 */
[----:B------:R-:W0:Y:S01]  /*4a20*/  F2I.FTZ.U32.TRUNC.NTZ R29, R29 ;  /* 0x0000001d001d7305 */ /* 0x000e22000021f000 */
[----:B------:R-:W-:-:S05]  /*4a30*/  IMAD R28, R31, R28, R38 ;  /* 0x0000001c1f1c7224 */ /* 0x000fca00078e0226 */
[----:B------:R-:W-:Y:S01]  /*4a40*/  ISETP.GE.U32.AND P0, PT, R28, R31, PT ;  /* 0x0000001f1c00720c */ /* 0x000fe20003f06070 */
[----:B0-----:R-:W-:-:S12]  /*4a50*/  IMAD R45, R45, R29, RZ ;  /* 0x0000001d2d2d7224 */ /* 0x001fd800078e02ff */
[----:B------:R-:W-:Y:S01]  /*4a60*/  @P0 IMAD.IADD R28, R28, 0x1, -R31 ;  /* 0x000000011c1c0824 */ /* 0x000fe200078e0a1f */
[----:B------:R-:W-:-:S04]  /*4a70*/  @P0 IADD3 R41, PT, PT, R41, 0x1, RZ ;  /* 0x0000000129290810 */ /* 0x000fc80007ffe0ff */
[----:B------:R-:W-:Y:S01]  /*4a80*/  ISETP.GE.U32.AND P1, PT, R28, R31, PT ;  /* 0x0000001f1c00720c */ /* 0x000fe20003f26070 */
[----:B------:R-:W-:-:S04]  /*4a90*/  VIADD R28, R25, 0xfffffffb ;  /* 0xfffffffb191c7836 */ /* 0x000fc80000000000 */
[----:B------:R-:W-:Y:S01]  /*4aa0*/  IMAD.SHL.U32 R44, R28, 0x4, RZ ;  /* 0x000000041c2c7824 */ /* 0x000fe200078e00ff */
[----:B---3--:R-:W0:Y:S01]  /*4ab0*/  I2F.U32.RP R50, R43 ;  /* 0x0000002b00327306 */ /* 0x008e220000209000 */
[----:B------:R-:W-:-:S04]  /*4ac0*/  IMAD.MOV.U32 R28, RZ, RZ, RZ ;  /* 0x000000ffff1c7224 */ /* 0x000fc800078e00ff */
[----:B------:R-:W-:Y:S02]  /*4ad0*/  IMAD.HI.U32 R28, R29, R45, R28 ;  /* 0x0000002d1d1c7227 */ /* 0x000fe400078e001c */
[----:B------:R3:W2:Y:S01]  /*4ae0*/  LDC R45, c[0x0][R44+0x388] ;  /* 0x0000e2002c2d7b82 */ /* 0x0006a20000000800 */
[----:B------:R-:W-:Y:S02]  /*4af0*/  @P1 IADD3 R41, PT, PT, R41, 0x1, RZ ;  /* 0x0000000129291810 */ /* 0x000fe40007ffe0ff */
[----:B------:R-:W-:Y:S02]  /*4b00*/  @!P2 LOP3.LUT R41, RZ, R31, RZ, 0x33, !PT ;  /* 0x0000001fff29a212 */ /* 0x000fe400078e33ff */
[----:B------:R-:W-:-:S03]  /*4b10*/  ISETP.NE.U32.AND P2, PT, R40, RZ, PT ;  /* 0x000000ff2800720c */ /* 0x000fc60003f45070 */
[----:B------:R-:W-:Y:S01]  /*4b20*/  IMAD.HI.U32 R46, R28, R41, RZ ;  /* 0x000000291c2e7227 */ /* 0x000fe200078e00ff */
[----:B0-----:R-:W0:Y:S01]  /*4b30*/  MUFU.RCP R50, R50 ;  /* 0x0000003200327308 */ /* 0x001e220000001000 */
[----:B---3--:R-:W3:Y:S03]  /*4b40*/  LDC R44, c[0x0][R44+0x3ec] ;  /* 0x0000fb002c2c7b82 */ /* 0x008ee60000000800 */
[----:B------:R-:W-:-:S05]  /*4b50*/  IADD3 R49, PT, PT, -R46, RZ, RZ ;  /* 0x000000ff2e317210 */ /* 0x000fca0007ffe1ff */
[----:B------:R-:W-:-:S05]  /*4b60*/  IMAD R49, R40, R49, R41 ;  /* 0x0000003128317224 */ /* 0x000fca00078e0229 */
[----:B------:R-:W-:Y:S01]  /*4b70*/  ISETP.GE.U32.AND P0, PT, R49, R40, PT ;  /* 0x000000283100720c */ /* 0x000fe20003f06070 */
[----:B0-----:R-:W-:-:S04]  /*4b80*/  VIADD R28, R50, 0xffffffe ;  /* 0x0ffffffe321c7836 */ /* 0x001fc80000000000 */
[----:B------:R0:W4:Y:S08]  /*4b90*/  F2I.FTZ.U32.TRUNC.NTZ R29, R28 ;  /* 0x0000001c001d7305 */ /* 0x000130000021f000 */
[----:B------:R-:W-:Y:S02]  /*4ba0*/  @P0 IADD3 R49, PT, PT, -R40, R49, RZ ;  /* 0x0000003128310210 */ /* 0x000fe40007ffe1ff */
[----:B------:R-:W-:-:S02]  /*4bb0*/  @P0 IADD3 R46, PT, PT, R46, 0x1, RZ ;  /* 0x000000012e2e0810 */ /* 0x000fc40007ffe0ff */
[----:B------:R-:W-:Y:S01]  /*4bc0*/  ISETP.GE.U32.AND P1, PT, R49, R40, PT ;  /* 0x000000283100720c */ /* 0x000fe20003f26070 */
[----:B------:R-:W-:Y:S02]  /*4bd0*/  IMAD.MOV R49, RZ, RZ, -R43 ;  /* 0x000000ffff317224 */ /* 0x000fe400078e0a2b */
[----:B0-----:R-:W-:Y:S02]  /*4be0*/  HFMA2 R28, -RZ, RZ, 0, 0 ;  /* 0x00000000ff1c7431 */ /* 0x001fe400000001ff */
[----:B----4-:R-:W-:Y:S01]  /*4bf0*/  IMAD R49, R49, R29, RZ ;  /* 0x0000001d31317224 */ /* 0x010fe200078e02ff */
[----:B--2---:R-:W0:Y:S01]  /*4c00*/  I2F.U32.RP R52, R45 ;  /* 0x0000002d00347306 */ /* 0x004e220000209000 */
[----:B------:R-:W-:Y:S02]  /*4c10*/  IADD3 R53, PT, PT, RZ, -R45, RZ ;  /* 0x8000002dff357210 */ /* 0x000fe40007ffe0ff */
[----:B------:R-:W-:Y:S01]  /*4c20*/  IMAD.HI.U32 R29, R29, R49, R28 ;  /* 0x000000311d1d7227 */ /* 0x000fe200078e001c */
[----:B------:R-:W-:-:S03]  /*4c30*/  IADD3 R49, PT, PT, R25, -0x7, RZ ;  /* 0xfffffff919317810 */ /* 0x000fc60007ffe0ff */
[----:B------:R-:W-:Y:S01]  /*4c40*/  @P1 VIADD R46, R46, 0x1 ;  /* 0x000000012e2e1836 */ /* 0x000fe20000000000 */
[----:B------:R-:W-:Y:S01]  /*4c50*/  @!P2 LOP3.LUT R46, RZ, R40, RZ, 0x33, !PT ;  /* 0x00000028ff2ea212 */ /* 0x000fe200078e33ff */
[----:B------:R-:W-:Y:S01]  /*4c60*/  VIADD R25, R25, 0xfffffff8 ;  /* 0xfffffff819197836 */ /* 0x000fe20000000000 */
[----:B------:R-:W-:Y:S02]  /*4c70*/  ISETP.NE.U32.AND P2, PT, R43, RZ, PT ;  /* 0x000000ff2b00720c */ /* 0x000fe40003f45070 */
[----:B------:R-:W-:Y:S01]  /*4c80*/  SHF.L.U32 R49, R49, 0x2, RZ ;  /* 0x0000000231317819 */ /* 0x000fe200000006ff */
[----:B------:R-:W-:Y:S01]  /*4c90*/  IMAD.HI.U32 R50, R29, R46, RZ ;  /* 0x0000002e1d327227 */ /* 0x000fe200078e00ff */
[----:B0-----:R-:W0:Y:S03]  /*4ca0*/  MUFU.RCP R52, R52 ;  /* 0x0000003400347308 */ /* 0x001e260000001000 */
[----:B------:R-:W-:Y:S01]  /*4cb0*/  IMAD.MOV R28, RZ, RZ, -R50 ;  /* 0x000000ffff1c7224 */ /* 0x000fe200078e0a32 */
[----:B------:R2:W4:Y:S03]  /*4cc0*/  LDC R51, c[0x0][R49+0x388] ;  /* 0x0000e20031337b82 */ /* 0x0005260000000800 */
[----:B------:R-:W-:-:S05]  /*4cd0*/  IMAD R28, R43, R28, R46 ;  /* 0x0000001c2b1c7224 */ /* 0x000fca00078e022e */
[----:B------:R-:W-:Y:S01]  /*4ce0*/  ISETP.GE.U32.AND P0, PT, R28, R43, PT ;  /* 0x0000002b1c00720c */ /* 0x000fe20003f06070 */
[----:B--2---:R-:W2:Y:S01]  /*4cf0*/  LDC R49, c[0x0][R49+0x3ec] ;  /* 0x0000fb0031317b82 */ /* 0x004ea20000000800 */
[----:B0-----:R-:W-:-:S11]  /*4d00*/  VIADD R29, R52, 0xffffffe ;  /* 0x0ffffffe341d7836 */ /* 0x001fd60000000000 */
[----:B------:R-:W-:Y:S01]  /*4d10*/  @P0 IMAD.IADD R28, R28, 0x1, -R43 ;  /* 0x000000011c1c0824 */ /* 0x000fe200078e0a2b */
[----:B------:R-:W0:Y:S01]  /*4d20*/  F2I.FTZ.U32.TRUNC.NTZ R29, R29 ;  /* 0x0000001d001d7305 */ /* 0x000e22000021f000 */
[----:B------:R-:W-:-:S03]  /*4d30*/  @P0 VIADD R50, R50, 0x1 ;  /* 0x0000000132320836 */ /* 0x000fc60000000000 */
[----:B------:R-:W-:Y:S01]  /*4d40*/  ISETP.GE.U32.AND P1, PT, R28, R43, PT ;  /* 0x0000002b1c00720c */ /* 0x000fe20003f26070 */
[----:B------:R-:W-:Y:S02]  /*4d50*/  IMAD.MOV.U32 R28, RZ, RZ, RZ ;  /* 0x000000ffff1c7224 */ /* 0x000fe400078e00ff */
[----:B0-----:R-:W-:-:S10]  /*4d60*/  IMAD R53, R53, R29, RZ ;  /* 0x0000001d35357224 */ /* 0x001fd400078e02ff */
[----:B------:R-:W-:Y:S01]  /*4d70*/  @P1 IADD3 R50, PT, PT, R50, 0x1, RZ ;  /* 0x0000000132321810 */ /* 0x000fe20007ffe0ff */
[----:B------:R-:W-:Y:S01]  /*4d80*/  IMAD.HI.U32 R29, R29, R53, R28 ;  /* 0x000000351d1d7227 */ /* 0x000fe200078e001c */
[----:B------:R-:W-:Y:S02]  /*4d90*/  @!P2 LOP3.LUT R50, RZ, R43, RZ, 0x33, !PT ;  /* 0x0000002bff32a212 */ /* 0x000fe400078e33ff */
[----:B------:R-:W-:Y:S02]  /*4da0*/  IADD3 R28, PT, PT, R54, 0xffffffe, RZ ;  /* 0x0ffffffe361c7810 */ /* 0x000fe40007ffe0ff */
[----:B------:R-:W-:Y:S01]  /*4db0*/  ISETP.NE.U32.AND P2, PT, R45, RZ, PT ;  /* 0x000000ff2d00720c */ /* 0x000fe20003f45070 */
[----:B------:R-:W-:Y:S01]  /*4dc0*/  IMAD.HI.U32 R53, R29, R50, RZ ;  /* 0x000000321d357227 */ /* 0x000fe200078e00ff */
[----:B----4-:R-:W0:Y:S03]  /*4dd0*/  I2F.U32.RP R56, R51 ;  /* 0x0000003300387306 */ /* 0x010e260000209000 */
[----:B------:R-:W-:-:S02]  /*4de0*/  IMAD.MOV R52, RZ, RZ, -R53 ;  /* 0x000000ffff347224 */ /* 0x000fc400078e0a35 */
[----:B------:R-:W-:Y:S02]  /*4df0*/  IMAD.MOV R59, RZ, RZ, -R51 ;  /* 0x000000ffff3b7224 */ /* 0x000fe400078e0a33 */
[----:B------:R-:W-:Y:S01]  /*4e00*/  IMAD R52, R45, R52, R50 ;  /* 0x000000342d347224 */ /* 0x000fe200078e0232 */
[----:B------:R4:W1:Y:S04]  /*4e10*/  F2I.FTZ.U32.TRUNC.NTZ R29, R28 ;  /* 0x0000001c001d7305 */ /* 0x000868000021f000 */
[----:B------:R-:W-:-:S04]  /*4e20*/  ISETP.GE.U32.AND P0, PT, R52, R45, PT ;  /* 0x0000002d3400720c */ /* 0x000fc80003f06070 */
[----:B0-----:R-:W0:Y:S01]  /*4e30*/  MUFU.RCP R56, R56 ;  /* 0x0000003800387308 */ /* 0x001e220000001000 */
[----:B----4-:R-:W-:Y:S02]  /*4e40*/  IMAD.MOV.U32 R28, RZ, RZ, RZ ;  /* 0x000000ffff1c7224 */ /* 0x010fe400078e00ff */
[----:B-1----:R-:W-:-:S06]  /*4e50*/  IMAD R55, R55, R29, RZ ;  /* 0x0000001d37377224 */ /* 0x002fcc00078e02ff */
[----:B------:R-:W-:Y:S01]  /*4e60*/  @P0 IADD3 R52, PT, PT, -R45, R52, RZ ;  /* 0x000000342d340210 */ /* 0x000fe20007ffe1ff */
[----:B------:R-:W-:Y:S02]  /*4e70*/  @P0 VIADD R53, R53, 0x1 ;  /* 0x0000000135350836 */ /* 0x000fe40000000000 */
[----:B------:R-:W-:Y:S01]  /*4e80*/  IMAD.HI.U32 R54, R29, R55, R28 ;  /* 0x000000371d367227 */ /* 0x000fe200078e001c */
[----:B------:R-:W-:Y:S02]  /*4e90*/  ISETP.GE.U32.AND P1, PT, R52, R45, PT ;  /* 0x0000002d3400720c */ /* 0x000fe40003f26070 */
[----:B------:R-:W-:Y:S01]  /*4ea0*/  SHF.L.U32 R55, R25, 0x2, RZ ;  /* 0x0000000219377819 */ /* 0x000fe200000006ff */
[----:B0-----:R-:W-:-:S03]  /*4eb0*/  VIADD R28, R56, 0xffffffe ;  /* 0x0ffffffe381c7836 */ /* 0x001fc60000000000 */
[----:B------:R-:W0:Y:S01]  /*4ec0*/  LDC R52, c[0x0][R55+0x388] ;  /* 0x0000e20037347b82 */ /* 0x000e220000000800 */
[----:B------:R1:W4:Y:S06]  /*4ed0*/  F2I.FTZ.U32.TRUNC.NTZ R29, R28 ;  /* 0x0000001c001d7305 */ /* 0x00032c000021f000 */
[----:B------:R-:W-:Y:S02]  /*4ee0*/  @P1 IADD3 R53, PT, PT, R53, 0x1, RZ ;  /* 0x0000000135351810 */ /* 0x000fe40007ffe0ff */
[----:B------:R-:W-:Y:S02]  /*4ef0*/  @!P2 LOP3.LUT R53, RZ, R45, RZ, 0x33, !PT ;  /* 0x0000002dff35a212 */ /* 0x000fe400078e33ff */
[----:B------:R-:W-:Y:S01]  /*4f00*/  ISETP.NE.U32.AND P2, PT, R48, RZ, PT ;  /* 0x000000ff3000720c */ /* 0x000fe20003f45070 */
[----:B-1----:R-:W-:-:S02]  /*4f10*/  HFMA2 R28, -RZ, RZ, 0, 0 ;  /* 0x00000000ff1c7431 */ /* 0x002fc400000001ff */
[----:B------:R-:W-:-:S04]  /*4f20*/  IMAD.HI.U32 R54, R54, R53, RZ ;  /* 0x0000003536367227 */ /* 0x000fc800078e00ff */
[----:B----4-:R-:W-:Y:S01]  /*4f30*/  IMAD R59, R59, R29, RZ ;  /* 0x0000001d3b3b7224 */ /* 0x010fe200078e02ff */
[----:B------:R-:W-:-:S03]  /*4f40*/  IADD3 R57, PT, PT, -R54, RZ, RZ ;  /* 0x000000ff36397210 */ /* 0x000fc60007ffe1ff */
[----:B------:R-:W-:-:S04]  /*4f50*/  IMAD.HI.U32 R29, R29, R59, R28 ;  /* 0x0000003b1d1d7227 */ /* 0x000fc800078e001c */
[----:B------:R-:W-:-:S05]  /*4f60*/  IMAD R57, R48, R57, R53 ;  /* 0x0000003930397224 */ /* 0x000fca00078e0235 */
[----:B------:R-:W-:-:S13]  /*4f70*/  ISETP.GE.U32.AND P0, PT, R57, R48, PT ;  /* 0x000000303900720c */ /* 0x000fda0003f06070 */
[----:B------:R-:W-:Y:S01]  /*4f80*/  @P0 IMAD.IADD R57, R57, 0x1, -R48 ;  /* 0x0000000139390824 */ /* 0x000fe200078e0a30 */
[----:B------:R-:W-:Y:S01]  /*4f90*/  @P0 IADD3 R54, PT, PT, R54, 0x1, RZ ;  /* 0x0000000136360810 */ /* 0x000fe20007ffe0ff */
[----:B0-----:R-:W0:Y:S03]  /*4fa0*/  I2F.U32.RP R56, R52 ;  /* 0x0000003400387306 */ /* 0x001e260000209000 */
[----:B------:R-:W-:Y:S01]  /*4fb0*/  ISETP.GE.U32.AND P1, PT, R57, R48, PT ;  /* 0x000000303900720c */ /* 0x000fe20003f26070 */
[----:B------:R-:W-:Y:S01]  /*4fc0*/  IMAD.MOV R59, RZ, RZ, -R52 ;  /* 0x000000ffff3b7224 */ /* 0x000fe200078e0a34 */
[----:B------:R-:W-:-:S05]  /*4fd0*/  IADD3 R57, PT, PT, -R38, RZ, RZ ;  /* 0x000000ff26397210 */ /* 0x000fca0007ffe1ff */
[----:B------:R-:W-:-:S06]  /*4fe0*/  IMAD R57, R42, R57, R37 ;  /* 0x000000392a397224 */ /* 0x000fcc00078e0225 */
[----:B------:R-:W-:Y:S01]  /*4ff0*/  @P1 VIADD R54, R54, 0x1 ;  /* 0x0000000136361836 */ /* 0x000fe20000000000 */
[----:B------:R-:W-:Y:S01]  /*5000*/  @!P2 LOP3.LUT R54, RZ, R48, RZ, 0x33, !PT ;  /* 0x00000030ff36a212 */ /* 0x000fe200078e33ff */
[----:B0-----:R-:W0:Y:S01]  /*5010*/  MUFU.RCP R56, R56 ;  /* 0x0000003800387308 */ /* 0x001e220000001000 */
[----:B------:R-:W-:-:S03]  /*5020*/  ISETP.NE.U32.AND P2, PT, R51, RZ, PT ;  /* 0x000000ff3300720c */ /* 0x000fc60003f45070 */
[----:B------:R-:W-:-:S05]  /*5030*/  IMAD.HI.U32 R37, R29, R54, RZ ;  /* 0x000000361d257227 */ /* 0x000fca00078e00ff */
[----:B------:R-:W-:-:S05]  /*5040*/  IADD3 R42, PT, PT, -R37, RZ, RZ ;  /* 0x000000ff252a7210 */ /* 0x000fca0007ffe1ff */
[----:B------:R-:W-:Y:S02]  /*5050*/  IMAD R42, R51, R42, R54 ;  /* 0x0000002a332a7224 */ /* 0x000fe400078e0236 */
[----:B0-----:R-:W-:-:S03]  /*5060*/  VIADD R28, R56, 0xffffffe ;  /* 0x0ffffffe381c7836 */ /* 0x001fc60000000000 */
[----:B------:R-:W-:Y:S01]  /*5070*/  ISETP.GE.U32.AND P0, PT, R42, R51, PT ;  /* 0x000000332a00720c */ /* 0x000fe20003f06070 */
[----:B------:R0:W1:Y:S02]  /*5080*/  F2I.FTZ.U32.TRUNC.NTZ R29, R28 ;  /* 0x0000001c001d7305 */ /* 0x000064000021f000 */
[----:B0-----:R-:W-:-:S10]  /*5090*/  HFMA2 R28, -RZ, RZ, 0, 0 ;  /* 0x00000000ff1c7431 */ /* 0x001fd400000001ff */
[----:B------:R-:W-:Y:S01]  /*50a0*/  @P0 IMAD.IADD R42, R42, 0x1, -R51 ;  /* 0x000000012a2a0824 */ /* 0x000fe200078e0a33 */
[----:B------:R-:W-:-:S04]  /*50b0*/  @P0 IADD3 R37, PT, PT, R37, 0x1, RZ ;  /* 0x0000000125250810 */ /* 0x000fc80007ffe0ff */
[----:B------:R-:W-:Y:S01]  /*50c0*/  ISETP.GE.U32.AND P1, PT, R42, R51, PT ;  /* 0x000000332a00720c */ /* 0x000fe20003f26070 */
[----:B-1----:R-:W-:Y:S02]  /*50d0*/  IMAD R59, R59, R29, RZ ;  /* 0x0000001d3b3b7224 */ /* 0x002fe400078e02ff */
[----:B------:R-:W-:Y:S02]  /*50e0*/  IMAD R42, R57, R33, R36 ;  /* 0x00000021392a7224 */ /* 0x000fe400078e0224 */
[----:B------:R-:W-:Y:S01]  /*50f0*/  IMAD.HI.U32 R56, R29, R59, R28 ;  /* 0x0000003b1d387227 */ /* 0x000fe200078e001c */
[----:B------:R-:W0:Y:S03]  /*5100*/  LDC R36, c[0x0][R55+0x3ec] ;  /* 0x0000fb0037247b82 */ /* 0x000e260000000800 */
[----:B------:R-:W-:-:S04]  /*5110*/  IMAD.MOV R33, RZ, RZ, -R41 ;  /* 0x000000ffff217224 */ /* 0x000fc800078e0a29 */
[----:B------:R-:W-:Y:S01]  /*5120*/  @P1 VIADD R37, R37, 0x1 ;  /* 0x0000000125251836 */ /* 0x000fe20000000000 */
[----:B------:R-:W-:Y:S01]  /*5130*/  @!P2 LOP3.LUT R37, RZ, R51, RZ, 0x33, !PT ;  /* 0x00000033ff25a212 */ /* 0x000fe200078e33ff */
[----:B------:R-:W-:Y:S01]  /*5140*/  IMAD R31, R31, R33, R38 ;  /* 0x000000211f1f7224 */ /* 0x000fe200078e0226 */
[----:B------:R-:W-:Y:S02]  /*5150*/  IADD3 R33, PT, PT, -R46, RZ, RZ ;  /* 0x000000ff2e217210 */ /* 0x000fe40007ffe1ff */
[----:B------:R-:W-:Y:S01]  /*5160*/  ISETP.NE.U32.AND P2, PT, R52, RZ, PT ;  /* 0x000000ff3400720c */ /* 0x000fe20003f45070 */
[----:B------:R-:W-:-:S04]  /*5170*/  IMAD.HI.U32 R28, R56, R37, RZ ;  /* 0x00000025381c7227 */ /* 0x000fc800078e00ff */
[----:B------:R-:W-:Y:S01]  /*5180*/  IMAD R42, R31, R35, R42 ;  /* 0x000000231f2a7224 */ /* 0x000fe200078e022a */
[----:B------:R-:W-:Y:S01]  /*5190*/  IADD3 R29, PT, PT, -R28, RZ, RZ ;  /* 0x000000ff1c1d7210 */ /* 0x000fe20007ffe1ff */
[----:B------:R-:W-:Y:S02]  /*51a0*/  IMAD R40, R40, R33, R41 ;  /* 0x0000002128287224 */ /* 0x000fe400078e0229 */
[----:B------:R-:W-:Y:S02]  /*51b0*/  IMAD.MOV R31, RZ, RZ, -R50 ;  /* 0x000000ffff1f7224 */ /* 0x000fe400078e0a32 */
[----:B------:R-:W-:Y:S02]  /*51c0*/  IMAD R29, R52, R29, R37 ;  /* 0x0000001d341d7224 */ /* 0x000fe400078e0225 */
[----:B------:R-:W-:Y:S02]  /*51d0*/  IMAD R40, R40, R27, R42 ;  /* 0x0000001b28287224 */ /* 0x000fe400078e022a */
[----:B------:R-:W-:Y:S01]  /*51e0*/  IMAD.MOV R27, RZ, RZ, -R53 ;  /* 0x000000ffff1b7224 */ /* 0x000fe200078e0a35 */
[----:B------:R-:W-:Y:S01]  /*51f0*/  ISETP.GE.U32.AND P0, PT, R29, R52, PT ;  /* 0x000000341d00720c */ /* 0x000fe20003f06070 */
[----:B------:R-:W-:-:S02]  /*5200*/  IMAD R43, R43, R31, R46 ;  /* 0x0000001f2b2b7224 */ /* 0x000fc400078e022e */
[----:B------:R-:W-:Y:S01]  /*5210*/  IMAD R45, R45, R27, R50 ;  /* 0x0000001b2d2d7224 */ /* 0x000fe200078e0232 */
[----:B------:R-:W-:Y:S01]  /*5220*/  IADD3 R27, PT, PT, -R54, RZ, RZ ;  /* 0x000000ff361b7210 */ /* 0x000fe20007ffe1ff */
[----:B------:R-:W-:-:S04]  /*5230*/  IMAD R39, R43, R39, R40 ;  /* 0x000000272b277224 */ /* 0x000fc800078e0228 */
[----:B------:R-:W-:Y:S02]  /*5240*/  IMAD R48, R48, R27, R53 ;  /* 0x0000001b30307224 */ /* 0x000fe400078e0235 */
[----:B------:R-:W-:Y:S02]  /*5250*/  IMAD.MOV R27, RZ, RZ, -R37 ;  /* 0x000000ffff1b7224 */ /* 0x000fe400078e0a25 */
[----:B------:R-:W-:Y:S01]  /*5260*/  @P0 IADD3 R29, PT, PT, -R52, R29, RZ ;  /* 0x0000001d341d0210 */ /* 0x000fe20007ffe1ff */
[----:B------:R-:W-:Y:S01]  /*5270*/  @P0 VIADD R28, R28, 0x1 ;  /* 0x000000011c1c0836 */ /* 0x000fe20000000000 */
[----:B------:R-:W-:Y:S01]  /*5280*/  ISETP.NE.AND P0, PT, R34, R17, PT ;  /* 0x000000112200720c */ /* 0x000fe20003f05270 */
[----:B---3--:R-:W-:Y:S01]  /*5290*/  IMAD R44, R45, R44, R39 ;  /* 0x0000002c2d2c7224 */ /* 0x008fe200078e0227 */
[----:B------:R-:W-:Y:S01]  /*52a0*/  ISETP.GE.U32.AND P1, PT, R29, R52, PT ;  /* 0x000000341d00720c */ /* 0x000fe20003f26070 */
[----:B------:R-:W-:Y:S02]  /*52b0*/  IMAD R51, R51, R27, R54 ;  /* 0x0000001b33337224 */ /* 0x000fe400078e0236 */
[----:B------:R-:W-:-:S04]  /*52c0*/  IMAD R44, R48, R47, R44 ;  /* 0x0000002f302c7224 */ /* 0x000fc800078e022c */
[----:B--2---:R-:W-:-:S06]  /*52d0*/  IMAD R49, R51, R49, R44 ;  /* 0x0000003133317224 */ /* 0x004fcc00078e022c */
[----:B------:R-:W-:Y:S02]  /*52e0*/  @P1 IADD3 R28, PT, PT, R28, 0x1, RZ ;  /* 0x000000011c1c1810 */ /* 0x000fe40007ffe0ff */
[----:B------:R-:W-:-:S05]  /*52f0*/  @!P2 LOP3.LUT R28, RZ, R52, RZ, 0x33, !PT ;  /* 0x00000034ff1ca212 */ /* 0x000fca00078e33ff */
[----:B------:R-:W-:-:S04]  /*5300*/  IMAD.MOV R27, RZ, RZ, -R28 ;  /* 0x000000ffff1b7224 */ /* 0x000fc800078e0a1c */
[----:B------:R-:W-:Y:S01]  /*5310*/  IMAD R52, R52, R27, R37 ;  /* 0x0000001b34347224 */ /* 0x000fe200078e0225 */
[----:B------:R-:W-:-:S03]  /*5320*/  MOV R37, R28 ;  /* 0x0000001c00257202 */ /* 0x000fc60000000f00 */
[----:B0-----:R-:W-:Y:S01]  /*5330*/  IMAD R36, R52, R36, R49 ;  /* 0x0000002434247224 */ /* 0x001fe200078e0231 */
[----:B------:R-:W-:Y:S06]  /*5340*/  @P0 BRA `(.L_x_2988) ;  /* 0xfffffff000d00947 */ /* 0x000fec000383ffff */
[----:B------:R-:W-:Y:S05]  /*5350*/  BSYNC.RECONVERGENT B2 ;  /* 0x0000000000027941 */ /* 0x000fea0003800200 */
.L_x_2987:
[----:B------:R-:W-:-:S09]  /*5360*/  UISETP.NE.AND UP0, UPT, UR27, URZ, UPT ;  /* 0x000000ff1b00728c */ /* 0x000fd2000bf05270 */
[----:B------:R-:W-:Y:S05]  /*5370*/  BRA.U !UP0, `(.L_x_2989) ;  /* 0x0000000908e87547 */ /* 0x000fea000b800000 */
[----:B------:R-:W-:Y:S02]  /*5380*/  UISETP.GE.U32.AND UP0, UPT, UR10, 0x3, UPT ;  /* 0x000000030a00788c */ /* 0x000fe4000bf06070 */
[----:B------:R-:W-:-:S07]  /*5390*/  UISETP.NE.AND UP1, UPT, UR5, URZ, UPT ;  /* 0x000000ff0500728c */ /* 0x000fce000bf25270 */
[----:B------:R-:W-:Y:S05]  /*53a0*/  BRA.U !UP0, `(.L_x_2990) ;  /* 0x0000000508947547 */ /* 0x000fea000b800000 */
[C---:B------:R-:W-:Y:S02]  /*53b0*/  VIADD R33, R25.reuse, 0xffffffff ;  /* 0xffffffff19217836 */ /* 0x040fe40000000000 */
[C---:B------:R-:W-:Y:S02]  /*53c0*/  VIADD R31, R25.reuse, 0xfffffffe ;  /* 0xfffffffe191f7836 */ /* 0x040fe40000000000 */
[----:B------:R-:W-:Y:S01]  /*53d0*/  VIADD R38, R25, 0xfffffffd ;  /* 0xfffffffd19267836 */ /* 0x000fe20000000000 */
[----:B------:R-:W-:Y:S01]  /*53e0*/  SHF.L.U32 R33, R33, 0x2, RZ ;  /* 0x0000000221217819 */ /* 0x000fe200000006ff */
[----:B------:R-:W-:Y:S01]  /*53f0*/  VIADD R25, R25, 0xfffffffc ;  /* 0xfffffffc19197836 */ /* 0x000fe20000000000 */
[----:B------:R-:W-:Y:S02]  /*5400*/  SHF.L.U32 R31, R31, 0x2, RZ ;  /* 0x000000021f1f7819 */ /* 0x000fe400000006ff */
[----:B------:R1:W2:Y:S01]  /*5410*/  LDC R34, c[0x0][R33+0x388] ;  /* 0x0000e20021227b82 */ /* 0x0002a20000000800 */
[----:B------:R-:W-:-:S07]  /*5420*/  SHF.L.U32 R38, R38, 0x2, RZ ;  /* 0x0000000226267819 */ /* 0x000fce00000006ff */
[----:B0-----:R0:W3:Y:S08]  /*5430*/  LDC R27, c[0x0][R31+0x388] ;  /* 0x0000e2001f1b7b82 */ /* 0x0010f00000000800 */
[----:B-1----:R-:W1:Y:S08]  /*5440*/  LDC R33, c[0x0][R33+0x3ec] ;  /* 0x0000fb0021217b82 */ /* 0x002e700000000800 */
[----:B0-----:R-:W0:Y:S01]  /*5450*/  LDC R31, c[0x0][R31+0x3ec] ;  /* 0x0000fb001f1f7b82 */ /* 0x001e220000000800 */
[----:B--2---:R-:W2:Y:S01]  /*5460*/  I2F.U32.RP R35, R34 ;  /* 0x0000002200237306 */ /* 0x004ea20000209000 */
[----:B------:R-:W-:-:S02]  /*5470*/  IADD3 R39, PT, PT, RZ, -R34, RZ ;  /* 0x80000022ff277210 */ /* 0x000fc40007ffe0ff */
[----:B------:R-:W-:-:S05]  /*5480*/  ISETP.NE.U32.AND P2, PT, R34, RZ, PT ;  /* 0x000000ff2200720c */ /* 0x000fca0003f45070 */
[----:B---3--:R-:W3:Y:S08]  /*5490*/  I2F.U32.RP R41, R27 ;  /* 0x0000001b00297306 */ /* 0x008ef00000209000 */
[----:B--2---:R-:W2:Y:S08]  /*54a0*/  MUFU.RCP R35, R35 ;  /* 0x0000002300237308 */ /* 0x004eb00000001000 */
[----:B---3--:R-:W-:Y:S01]  /*54b0*/  MUFU.RCP R41, R41 ;  /* 0x0000002900297308 */ /* 0x008fe20000001000 */
[----:B--2---:R-:W-:-:S02]  /*54c0*/  VIADD R28, R35, 0xffffffe ;  /* 0x0ffffffe231c7836 */ /* 0x004fc40000000000 */
[----:B------:R2:W3:Y:S05]  /*54d0*/  LDC R35, c[0x0][R38+0x388] ;  /* 0x0000e20026237b82 */ /* 0x0004ea0000000800 */
[----:B------:R4:W1:Y:S03]  /*54e0*/  F2I.FTZ.U32.TRUNC.NTZ R29, R28 ;  /* 0x0000001c001d7305 */ /* 0x000866000021f000 */
[----:B--2---:R-:W2:Y:S01]  /*54f0*/  LDC R38, c[0x0][R38+0x3ec] ;  /* 0x0000fb0026267b82 */ /* 0x004ea20000000800 */
[----:B----4-:R-:W-:Y:S02]  /*5500*/  IMAD.MOV.U32 R28, RZ, RZ, RZ ;  /* 0x000000ffff1c7224 */ /* 0x010fe400078e00ff */
[----:B-1----:R-:W-:-:S04]  /*5510*/  IMAD R39, R39, R29, RZ ;  /* 0x0000001d27277224 */ /* 0x002fc800078e02ff */
[----:B------:R-:W-:-:S04]  /*5520*/  IMAD.HI.U32 R40, R29, R39, R28 ;  /* 0x000000271d287227 */ /* 0x000fc800078e001c */
[----:B------:R-:W-:Y:S01]  /*5530*/  VIADD R28, R41, 0xffffffe ;  /* 0x0ffffffe291c7836 */ /* 0x000fe20000000000 */
[----:B------:R-:W-:Y:S01]  /*5540*/  SHF.L.U32 R41, R25, 0x2, RZ ;  /* 0x0000000219297819 */ /* 0x000fe200000006ff */
[----:B------:R-:W-:Y:S02]  /*5550*/  IMAD.HI.U32 R40, R40, R37, RZ ;  /* 0x0000002528287227 */ /* 0x000fe400078e00ff */
[----:B------:R1:W-:Y:S03]  /*5560*/  F2I.FTZ.U32.TRUNC.NTZ R29, R28 ;  /* 0x0000001c001d7305 */ /* 0x0003e6000021f000 */
[----:B------:R-:W-:-:S05]  /*5570*/  IADD3 R39, PT, PT, -R40, RZ, RZ ;  /* 0x000000ff28277210 */ /* 0x000fca0007ffe1ff */
[----:B------:R-:W-:Y:S02]  /*5580*/  IMAD R39, R34, R39, R37 ;  /* 0x0000002722277224 */ /* 0x000fe400078e0225 */
[----:B-1----:R-:W-:-:S03]  /*5590*/  IMAD.MOV.U32 R28, RZ, RZ, RZ ;  /* 0x000000ffff1c7224 */ /* 0x002fc600078e00ff */
[----:B------:R-:W-:Y:S01]  /*55a0*/  ISETP.GE.U32.AND P0, PT, R39, R34, PT ;  /* 0x000000222700720c */ /* 0x000fe20003f06070 */
[----:B---3--:R-:W1:-:S12]  /*55b0*/  I2F.U32.RP R43, R35 ;  /* 0x00000023002b7306 */ /* 0x008e580000209000 */
[----:B------:R-:W-:Y:S02]  /*55c0*/  @P0 IADD3 R39, PT, PT, -R34, R39, RZ ;  /* 0x0000002722270210 */ /* 0x000fe40007ffe1ff */
[----:B------:R-:W-:Y:S02]  /*55d0*/  @P0 IADD3 R40, PT, PT, R40, 0x1, RZ ;  /* 0x0000000128280810 */ /* 0x000fe40007ffe0ff */
[----:B------:R-:W-:Y:S01]  /*55e0*/  ISETP.GE.U32.AND P1, PT, R39, R34, PT ;  /* 0x000000222700720c */ /* 0x000fe20003f26070 */
[----:B------:R-:W-:Y:S01]  /*55f0*/  IMAD.MOV R39, RZ, RZ, -R27 ;  /* 0x000000ffff277224 */ /* 0x000fe200078e0a1b */
[----:B-1----:R-:W1:Y:S03]  /*5600*/  MUFU.RCP R43, R43 ;  /* 0x0000002b002b7308 */ /* 0x002e660000001000 */
[----:B------:R-:W-:-:S04]  /*5610*/  IMAD R39, R39, R29, RZ ;  /* 0x0000001d27277224 */ /* 0x000fc800078e02ff */
[----:B------:R-:W-:Y:S02]  /*5620*/  IMAD.HI.U32 R29, R29, R39, R28 ;  /* 0x000000271d1d7227 */ /* 0x000fe400078e001c */
[----:B------:R3:W4:Y:S02]  /*5630*/  LDC R39, c[0x0][R41+0x388] ;  /* 0x0000e20029277b82 */ /* 0x0007240000000800 */
[----:B------:R-:W-:Y:S02]  /*5640*/  @P1 IADD3 R40, PT, PT, R40, 0x1, RZ ;  /* 0x0000000128281810 */ /* 0x000fe40007ffe0ff */
[----:B------:R-:W-:Y:S02]  /*5650*/  @!P2 LOP3.LUT R40, RZ, R34, RZ, 0x33, !PT ;  /* 0x00000022ff28a212 */ /* 0x000fe400078e33ff */
[----:B------:R-:W-:Y:S02]  /*5660*/  ISETP.NE.U32.AND P2, PT, R27, RZ, PT ;  /* 0x000000ff1b00720c */ /* 0x000fe40003f45070 */
[----:B---3--:R-:W3:Y:S01]  /*5670*/  LDC R41, c[0x0][R41+0x3ec] ;  /* 0x0000fb0029297b82 */ /* 0x008ee20000000800 */
[----:B------:R-:W-:Y:S01]  /*5680*/  IMAD.HI.U32 R42, R29, R40, RZ ;  /* 0x000000281d2a7227 */ /* 0x000fe200078e00ff */
[----:B-1----:R-:W-:-:S03]  /*5690*/  IADD3 R29, PT, PT, R43, 0xffffffe, RZ ;  /* 0x0ffffffe2b1d7810 */ /* 0x002fc60007ffe0ff */
[----:B------:R-:W-:-:S04]  /*56a0*/  IMAD.MOV R28, RZ, RZ, -R42 ;  /* 0x000000ffff1c7224 */ /* 0x000fc800078e0a2a */
[----:B------:R-:W-:Y:S01]  /*56b0*/  IMAD R28, R27, R28, R40 ;  /* 0x0000001c1b1c7224 */ /* 0x000fe200078e0228 */
[----:B------:R-:W1:Y:S04]  /*56c0*/  F2I.FTZ.U32.TRUNC.NTZ R29, R29 ;  /* 0x0000001d001d7305 */ /* 0x000e68000021f000 */
[----:B------:R-:W-:-:S13]  /*56d0*/  ISETP.GE.U32.AND P0, PT, R28, R27, PT ;  /* 0x0000001b1c00720c */ /* 0x000fda0003f06070 */
[----:B------:R-:W-:Y:S02]  /*56e0*/  @P0 IMAD.IADD R28, R28, 0x1, -R27 ;  /* 0x000000011c1c0824 */ /* 0x000fe400078e0a1b */
[----:B------:R-:W-:-:S03]  /*56f0*/  @P0 VIADD R42, R42, 0x1 ;  /* 0x000000012a2a0836 */ /* 0x000fc60000000000 */
[----:B------:R-:W-:Y:S02]  /*5700*/  ISETP.GE.U32.AND P1, PT, R28, R27, PT ;  /* 0x0000001b1c00720c */ /* 0x000fe40003f26070 */
[----:B------:R-:W-:-:S05]  /*5710*/  IADD3 R28, PT, PT, RZ, -R35, RZ ;  /* 0x80000023ff1c7210 */ /* 0x000fca0007ffe0ff */
[----:B-1----:R-:W-:Y:S01]  /*5720*/  IMAD R43, R28, R29, RZ ;  /* 0x0000001d1c2b7224 */ /* 0x002fe200078e02ff */
[----:B----4-:R-:W1:Y:S01]  /*5730*/  I2F.U32.RP R45, R39 ;  /* 0x00000027002d7306 */ /* 0x010e620000209000 */
[----:B------:R-:W-:-:S04]  /*5740*/  IMAD.MOV.U32 R28, RZ, RZ, RZ ;  /* 0x000000ffff1c7224 */ /* 0x000fc800078e00ff */
[----:B------:R-:W-:Y:S01]  /*5750*/  @P1 IADD3 R42, PT, PT, R42, 0x1, RZ ;  /* 0x000000012a2a1810 */ /* 0x000fe20007ffe0ff */
[----:B------:R-:W-:Y:S01]  /*5760*/  IMAD.HI.U32 R43, R29, R43, R28 ;  /* 0x0000002b1d2b7227 */ /* 0x000fe200078e001c */
[----:B------:R-:W-:Y:S02]  /*5770*/  @!P2 LOP3.LUT R42, RZ, R27, RZ, 0x33, !PT ;  /* 0x0000001bff2aa212 */ /* 0x000fe400078e33ff */
[----:B------:R-:W-:-:S03]  /*5780*/  ISETP.NE.U32.AND P2, PT, R35, RZ, PT ;  /* 0x000000ff2300720c */ /* 0x000fc60003f45070 */
[----:B------:R-:W-:Y:S01]  /*5790*/  IMAD.HI.U32 R44, R43, R42, RZ ;  /* 0x0000002a2b2c7227 */ /* 0x000fe200078e00ff */
[----:B-1----:R-:W1:Y:S03]  /*57a0*/  MUFU.RCP R45, R45 ;  /* 0x0000002d002d7308 */ /* 0x002e660000001000 */
[----:B------:R-:W-:Y:S01]  /*57b0*/  IMAD.MOV R43, RZ, RZ, -R39 ;  /* 0x000000ffff2b7224 */ /* 0x000fe200078e0a27 */
[----:B------:R-:W-:-:S05]  /*57c0*/  IADD3 R28, PT, PT, -R44, RZ, RZ ;  /* 0x000000ff2c1c7210 */ /* 0x000fca0007ffe1ff */
[----:B------:R-:W-:-:S05]  /*57d0*/  IMAD R28, R35, R28, R42 ;  /* 0x0000001c231c7224 */ /* 0x000fca00078e022a */
[----:B------:R-:W-:Y:S01]  /*57e0*/  ISETP.GE.U32.AND P0, PT, R28, R35, PT ;  /* 0x000000231c00720c */ /* 0x000fe20003f06070 */
[----:B-1----:R-:W-:-:S06]  /*57f0*/  VIADD R29, R45, 0xffffffe ;  /* 0x0ffffffe2d1d7836 */ /* 0x002fcc0000000000 */
[----:B------:R-:W1:Y:S06]  /*5800*/  F2I.FTZ.U32.TRUNC.NTZ R29, R29 ;  /* 0x0000001d001d7305 */ /* 0x000e6c000021f000 */
[----:B------:R-:W-:Y:S02]  /*5810*/  @P0 IADD3 R28, PT, PT, -R35, R28, RZ ;  /* 0x0000001c231c0210 */ /* 0x000fe40007ffe1ff */
[----:B------:R-:W-:Y:S02]  /*5820*/  @P0 IADD3 R44, PT, PT, R44, 0x1, RZ ;  /* 0x000000012c2c0810 */ /* 0x000fe40007ffe0ff */
[----:B------:R-:W-:Y:S01]  /*5830*/  ISETP.GE.U32.AND P1, PT, R28, R35, PT ;  /* 0x000000231c00720c */ /* 0x000fe20003f26070 */
[----:B------:R-:W-:-:S02]  /*5840*/  HFMA2 R28, -RZ, RZ, 0, 0 ;  /* 0x00000000ff1c7431 */ /* 0x000fc400000001ff */
[----:B-1----:R-:W-:-:S10]  /*5850*/  IMAD R43, R43, R29, RZ ;  /* 0x0000001d2b2b7224 */ /* 0x002fd400078e02ff */
[----:B------:R-:W-:Y:S01]  /*5860*/  @P1 VIADD R44, R44, 0x1 ;  /* 0x000000012c2c1836 */ /* 0x000fe20000000000 */
[----:B------:R-:W-:Y:S01]  /*5870*/  @!P2 LOP3.LUT R44, RZ, R35, RZ, 0x33, !PT ;  /* 0x00000023ff2ca212 */ /* 0x000fe200078e33ff */
[----:B------:R-:W-:Y:S01]  /*5880*/  IMAD.HI.U32 R43, R29, R43, R28 ;  /* 0x0000002b1d2b7227 */ /* 0x000fe200078e001c */
[----:B------:R-:W-:-:S03]  /*5890*/  ISETP.NE.U32.AND P2, PT, R39, RZ, PT ;  /* 0x000000ff2700720c */ /* 0x000fc60003f45070 */
[----:B------:R-:W-:Y:S02]  /*58a0*/  IMAD.MOV R29, RZ, RZ, -R40 ;  /* 0x000000ffff1d7224 */ /* 0x000fe400078e0a28 */
[----:B------:R-:W-:-:S04]  /*58b0*/  IMAD.HI.U32 R43, R43, R44, RZ ;  /* 0x0000002c2b2b7227 */ /* 0x000fc800078e00ff */
[----:B------:R-:W-:Y:S02]  /*58c0*/  IMAD.MOV R28, RZ, RZ, -R43 ;  /* 0x000000ffff1c7224 */ /* 0x000fe400078e0a2b */
[----:B------:R-:W-:Y:S02]  /*58d0*/  IMAD R29, R34, R29, R37 ;  /* 0x0000001d221d7224 */ /* 0x000fe400078e0225 */
[----:B------:R-:W-:Y:S02]  /*58e0*/  IMAD R28, R39, R28, R44 ;  /* 0x0000001c271c7224 */ /* 0x000fe400078e022c */
[----:B------:R-:W-:-:S03]  /*58f0*/  IMAD R29, R29, R33, R36 ;  /* 0x000000211d1d7224 */ /* 0x000fc600078e0224 */
[----:B------:R-:W-:-:S13]  /*5900*/  ISETP.GE.U32.AND P0, PT, R28, R39, PT ;  /* 0x000000271c00720c */ /* 0x000fda0003f06070 */
[----:B------:R-:W-:Y:S01]  /*5910*/  @P0 IADD3 R28, PT, PT, -R39, R28, RZ ;  /* 0x0000001c271c0210 */ /* 0x000fe20007ffe1ff */
[----:B------:R-:W-:-:S03]  /*5920*/  @P0 VIADD R43, R43, 0x1 ;  /* 0x000000012b2b0836 */ /* 0x000fc60000000000 */
[----:B------:R-:W-:Y:S02]  /*5930*/  ISETP.GE.U32.AND P1, PT, R28, R39, PT ;  /* 0x000000271c00720c */ /* 0x000fe40003f26070 */
[----:B------:R-:W-:-:S05]  /*5940*/  IADD3 R28, PT, PT, -R42, RZ, RZ ;  /* 0x000000ff2a1c7210 */ /* 0x000fca0007ffe1ff */
[----:B------:R-:W-:Y:S02]  /*5950*/  IMAD R40, R27, R28, R40 ;  /* 0x0000001c1b287224 */ /* 0x000fe400078e0228 */
[----:B------:R-:W-:Y:S02]  /*5960*/  IMAD.MOV R27, RZ, RZ, -R44 ;  /* 0x000000ffff1b7224 */ /* 0x000fe400078e0a2c */
[----:B0-----:R-:W-:Y:S02]  /*5970*/  IMAD R29, R40, R31, R29 ;  /* 0x0000001f281d7224 */ /* 0x001fe400078e021d */
[----:B------:R-:W-:Y:S01]  /*5980*/  @P1 IADD3 R43, PT, PT, R43, 0x1, RZ ;  /* 0x000000012b2b1810 */ /* 0x000fe20007ffe0ff */
[----:B------:R-:W-:Y:S01]  /*5990*/  IMAD R42, R35, R27, R42 ;  /* 0x0000001b232a7224 */ /* 0x000fe200078e022a */
[----:B------:R-:W-:-:S03]  /*59a0*/  @!P2 LOP3.LUT R43, RZ, R39, RZ, 0x33, !PT ;  /* 0x00000027ff2ba212 */ /* 0x000fc600078e33ff */
[----:B--2---:R-:W-:Y:S01]  /*59b0*/  IMAD R29, R42, R38, R29 ;  /* 0x000000262a1d7224 */ /* 0x004fe200078e021d */
[----:B------:R-:W-:Y:S01]  /*59c0*/  IADD3 R36, PT, PT, -R43, RZ, RZ ;  /* 0x000000ff2b247210 */ /* 0x000fe20007ffe1ff */
[----:B------:R-:W-:-:S04]  /*59d0*/  IMAD.MOV.U32 R37, RZ, RZ, R43 ;  /* 0x000000ffff257224 */ /* 0x000fc800078e002b */
[----:B------:R-:W-:-:S04]  /*59e0*/  IMAD R36, R39, R36, R44 ;  /* 0x0000002427247224 */ /* 0x000fc800078e022c */
[----:B---3--:R-:W-:-:S07]  /*59f0*/  IMAD R36, R36, R41, R29 ;  /* 0x0000002924247224 */ /* 0x008fce00078e021d */
.L_x_2990:
[----:B------:R-:W-:Y:S05]  /*5a00*/  BRA.U !UP1, `(.L_x_2989) ;  /* 0x0000000509447547 */ /* 0x000fea000b800000 */
[----:B------:R-:W-:Y:S02]  /*5a10*/  UISETP.NE.AND UP0, UPT, UR11, URZ, UPT ;  /* 0x000000ff0b00728c */ /* 0x000fe4000bf05270 */
[----:B------:R-:W-:-:S07]  /*5a20*/  UISETP.NE.AND UP1, UPT, UR6, URZ, UPT ;  /* 0x000000ff0600728c */ /* 0x000fce000bf25270 */
[----:B------:R-:W-:Y:S05]  /*5a30*/  BRA.U !UP0, `(.L_x_2991) ;  /* 0x0000000108cc7547 */ /* 0x000fea000b800000 */
[C---:B0-----:R-:W-:Y:S02]  /*5a40*/  IADD3 R27, PT, PT, R25.reuse, -0x1, RZ ;  /* 0xffffffff191b7810 */ /* 0x041fe40007ffe0ff */
[----:B------:R-:W-:-:S03]  /*5a50*/  IADD3 R25, PT, PT, R25, -0x2, RZ ;  /* 0xfffffffe19197810 */ /* 0x000fc60007ffe0ff */
[----:B------:R-:W-:Y:S02]  /*5a60*/  IMAD.SHL.U32 R31, R27, 0x4, RZ ;  /* 0x000000041b1f7824 */ /* 0x000fe400078e00ff */
[----:B------:R-:W-:Y:S02]  /*5a70*/  IMAD.SHL.U32 R39, R25, 0x4, RZ ;  /* 0x0000000419277824 */ /* 0x000fe400078e00ff */
[----:B------:R0:W1:Y:S08]  /*5a80*/  LDC R34, c[0x0][R31+0x388] ;  /* 0x0000e2001f227b82 */ /* 0x0000700000000800 */
        /* <DEDUP_REMOVED lines=15> */
[----:B------:R-:W-:-:S04]  /*5b80*/  IMAD.HI.U32 R38, R38, R37, RZ ;  /* 0x0000002526267227 */ /* 0x000fc800078e00ff */
[----:B------:R-:W-:-:S04]  /*5b90*/  IMAD.MOV R29, RZ, RZ, -R38 ;  /* 0x000000ffff1d7224 */ /* 0x000fc800078e0a26 */
[----:B------:R-:W-:Y:S02]  /*5ba0*/  IMAD R33, R34, R29, R37 ;  /* 0x0000001d22217224 */ /* 0x000fe400078e0225 */
[----:B------:R1:W3:Y:S03]  /*5bb0*/  F2I.FTZ.U32.TRUNC.NTZ R29, R28 ;  /* 0x0000001c001d7305 */ /* 0x0002e6000021f000 */
[----:B------:R-:W-:Y:S01]  /*5bc0*/  ISETP.GE.U32.AND P0, PT, R33, R34, PT ;  /* 0x000000222100720c */ /* 0x000fe20003f06070 */
[----:B-1----:R-:W-:-:S12]  /*5bd0*/  IMAD.MOV.U32 R28, RZ, RZ, RZ ;  /* 0x000000ffff1c7224 */ /* 0x002fd800078e00ff */
[----:B------:R-:W-:Y:S02]  /*5be0*/  @P0 IMAD.IADD R33, R33, 0x1, -R34 ;  /* 0x0000000121210824 */ /* 0x000fe400078e0a22 */
[----:B------:R-:W-:-:S03]  /*5bf0*/  @P0 VIADD R38, R38, 0x1 ;  /* 0x0000000126260836 */ /* 0x000fc60000000000 */
[----:B------:R-:W-:Y:S02]  /*5c00*/  ISETP.GE.U32.AND P1, PT, R33, R34, PT ;  /* 0x000000222100720c */ /* 0x000fe40003f26070 */
[----:B------:R-:W-:-:S05]  /*5c10*/  IADD3 R33, PT, PT, RZ, -R27, RZ ;  /* 0x8000001bff217210 */ /* 0x000fca0007ffe0ff */
[----:B---3--:R-:W-:-:S04]  /*5c20*/  IMAD R33, R33, R29, RZ ;  /* 0x0000001d21217224 */ /* 0x008fc800078e02ff */
[----:B------:R-:W-:Y:S02]  /*5c30*/  IMAD.HI.U32 R33, R29, R33, R28 ;  /* 0x000000211d217227 */ /* 0x000fe400078e001c */
        /* <DEDUP_REMOVED lines=14> */
[----:B------:R-:W-:-:S04]  /*5d20*/  @!P2 LOP3.LUT R33, RZ, R27, RZ, 0x33, !PT ;  /* 0x0000001bff21a212 */ /* 0x000fc800078e33ff */
[----:B------:R-:W-:Y:S01]  /*5d30*/  MOV R37, R33 ;  /* 0x0000002100257202 */ /* 0x000fe20000000f00 */
[----:B------:R-:W-:-:S04]  /*5d40*/  IMAD.MOV R28, RZ, RZ, -R33 ;  /* 0x000000ffff1c7224 */ /* 0x000fc800078e0a21 */
[----:B------:R-:W-:-:S04]  /*5d50*/  IMAD R28, R27, R28, R38 ;  /* 0x0000001c1b1c7224 */ /* 0x000fc800078e0226 */
[----:B--2---:R-:W-:-:S07]  /*5d60*/  IMAD R36, R28, R39, R29 ;  /* 0x000000271c247224 */ /* 0x004fce00078e021d */
.L_x_2991:
[----:B------:R-:W-:Y:S05]  /*5d70*/  BRA.U !UP1, `(.L_x_2989) ;  /* 0x0000000109687547 */ /* 0x000fea000b800000 */
[----:B------:R-:W-:-:S05]  /*5d80*/  VIADD R25, R25, 0xffffffff ;  /* 0xffffffff19197836 */ /* 0x000fca0000000000 */
[----:B------:R-:W-:-:S04]  /*5d90*/  SHF.L.U32 R25, R25, 0x2, RZ ;  /* 0x0000000219197819 */ /* 0x000fc800000006ff */
[----:B------:R-:W0:Y:S02]  /*5da0*/  LDC R34, c[0x0][R25+0x388] ;  /* 0x0000e20019227b82 */ /* 0x000e240000000800 */
[----:B0-----:R-:W0:Y:S01]  /*5db0*/  I2F.U32.RP R27, R34 ;  /* 0x00000022001b7306 */ /* 0x001e220000209000 */
[----:B------:R-:W-:Y:S02]  /*5dc0*/  IADD3 R31, PT, PT, RZ, -R34, RZ ;  /* 0x80000022ff1f7210 */ /* 0x000fe40007ffe0ff */
[----:B------:R-:W-:-:S05]  /*5dd0*/  ISETP.NE.U32.AND P2, PT, R34, RZ, PT ;  /* 0x000000ff2200720c */ /* 0x000fca0003f45070 */
[----:B0-----:R-:W0:Y:S02]  /*5de0*/  MUFU.RCP R27, R27 ;  /* 0x0000001b001b7308 */ /* 0x001e240000001000 */
[----:B0-----:R-:W-:-:S06]  /*5df0*/  VIADD R28, R27, 0xffffffe ;  /* 0x0ffffffe1b1c7836 */ /* 0x001fcc0000000000 */
[----:B------:R0:W1:Y:S02]  /*5e00*/  F2I.FTZ.U32.TRUNC.NTZ R29, R28 ;  /* 0x0000001c001d7305 */ /* 0x000064000021f000 */
[----:B0-----:R-:W-:Y:S02]  /*5e10*/  IMAD.MOV.U32 R28, RZ, RZ, RZ ;  /* 0x000000ffff1c7224 */ /* 0x001fe400078e00ff */
[----:B-1----:R-:W-:-:S04]  /*5e20*/  IMAD R31, R31, R29, RZ ;  /* 0x0000001d1f1f7224 */ /* 0x002fc800078e02ff */
[----:B------:R-:W-:Y:S02]  /*5e30*/  IMAD.HI.U32 R38, R29, R31, R28 ;  /* 0x0000001f1d267227 */ /* 0x000fe400078e001c */
[----:B------:R-:W0:Y:S04]  /*5e40*/  LDC R31, c[0x0][R25+0x3ec] ;  /* 0x0000fb00191f7b82 */ /* 0x000e280000000800 */
        /* <DEDUP_REMOVED lines=11> */
[----:B------:R-:W-:Y:S02]  /*5f00*/  IMAD.MOV.U32 R37, RZ, RZ, R38 ;  /* 0x000000ffff257224 */ /* 0x000fe400078e0026 */
[----:B0-----:R-:W-:-:S07]  /*5f10*/  IMAD R36, R27, R31, R36 ;  /* 0x0000001f1b247224 */ /* 0x001fce00078e0224 */
.L_x_2989:
[----:B------:R-:W1:Y:S01]  /*5f20*/  LDC.64 R28, c[0x0][0x380] ;  /* 0x0000e000ff1c7b82 */ /* 0x000e620000000a00 */
[----:B------:R-:W2:Y:S02]  /*5f30*/  LDCU UR4, c[0x0][0x3ec] ;  /* 0x00007d80ff0477ac */ /* 0x000ea40008000800 */
[----:B--2---:R-:W-:-:S04]  /*5f40*/  IMAD R25, R37, UR4, R36 ;  /* 0x0000000425197c24 */ /* 0x004fc8000f8e0224 */
[----:B-1----:R-:W-:-:S05]  /*5f50*/  IMAD.WIDE.U32 R28, R25, 0x2, R28 ;  /* 0x00000002191c7825 */ /* 0x002fca00078e001c */
[----:B------:R1:W5:Y:S02]  /*5f60*/  LDG.E.U16 R25, desc[UR20][R28.64] ;  /* 0x000000141c197981 */ /* 0x000364000c1e1500 */
.L_x_2986:
[----:B------:R-:W-:Y:S05]  /*5f70*/  BSYNC.RECONVERGENT B1 ;  /* 0x0000000000017941 */ /* 0x000fea0003800200 */
.L_x_2985:
[----:B------:R-:W-:-:S04]  /*5f80*/  IADD3 R36, PT, PT, R9, R32, RZ ;  /* 0x0000002009247210 */ /* 0x000fc80007ffe0ff */
[----:B------:R-:W-:-:S13]  /*5f90*/  ISETP.GE.U32.AND P0, PT, R36, R23, PT ;  /* 0x000000172400720c */ /* 0x000fda0003f06070 */
[----:B------:R-:W-:Y:S05]  /*5fa0*/  @P0 BRA `(.L_x_2992) ;  /* 0x0000001800d40947 */ /* 0x000fea0003800000 */
[----:B------:R-:W2:Y:S01]  /*5fb0*/  LDCU UR4, c[0x0][0x450] ;  /* 0x00008a00ff0477ac */ /* 0x000ea20008000800 */
[----:B------:R-:W-:Y:S01]  /*5fc0*/  IMAD.MOV.U32 R33, RZ, RZ, RZ ;  /* 0x000000ffff217224 */ /* 0x000fe200078e00ff */
[----:B------:R-:W-:Y:S01]  /*5fd0*/  UISETP.GE.U32.AND UP0, UPT, UR25, 0x7, UPT ;  /* 0x000000071900788c */ /* 0x000fe2000bf06070 */
[----:B--2---:R-:W-:-:S08]  /*5fe0*/  MOV R24, UR4 ;  /* 0x0000000400187c02 */ /* 0x004fd00008000f00 */
[----:B------:R-:W-:Y:S05]  /*5ff0*/  BRA.U !UP0, `(.L_x_2993) ;  /* 0x0000000d08447547 */ /* 0x000fea000b800000 */
[----:B------:R-:W-:Y:S01]  /*6000*/  BSSY.RECONVERGENT B1, `(.L_x_2993) ;  /* 0x00000d0000017945 */ /* 0x000fe20003800200 */
[----:B------:R-:W-:Y:S01]  /*6010*/  IMAD.MOV.U32 R33, RZ, RZ, RZ ;  /* 0x000000ffff217224 */ /* 0x000fe200078e00ff */
[----:B------:R-:W-:Y:S01]  /*6020*/  MOV R24, UR4 ;  /* 0x0000000400187c02 */ /* 0x000fe20008000f00 */
[----:B------:R-:W-:-:S07]  /*6030*/  IMAD.MOV.U32 R34, RZ, RZ, RZ ;  /* 0x000000ffff227224 */ /* 0x000fce00078e00ff */
.L_x_2994:
[C---:B------:R-:W-:Y:S01]  /*6040*/  IADD3 R37, PT, PT, R24.reuse, -0x1, RZ ;  /* 0xffffffff18257810 */ /* 0x040fe20007ffe0ff */
[C---:B------:R-:W-:Y:S01]  /*6050*/  VIADD R44, R24.reuse, 0xfffffffa ;  /* 0xfffffffa182c7836 */ /* 0x040fe20000000000 */
[----:B------:R-:W-:Y:S01]  /*6060*/  IADD3 R32, PT, PT, R24, -0x2, RZ ;  /* 0xfffffffe18207810 */ /* 0x000fe20007ffe0ff */
[----:B------:R-:W-:Y:S01]  /*6070*/  VIADD R34, R34, 0x8 ;  /* 0x0000000822227836 */ /* 0x000fe20000000000 */
[----:B------:R-:W-:Y:S01]  /*6080*/  IADD3 R35, PT, PT, R24, -0x3, RZ ;  /* 0xfffffffd18237810 */ /* 0x000fe20007ffe0ff */
[----:B------:R-:W-:Y:S01]  /*6090*/  IMAD.SHL.U32 R37, R37, 0x4, RZ ;  /* 0x0000000425257824 */ /* 0x000fe200078e00ff */
[----:B------:R-:W-:Y:S01]  /*60a0*/  SHF.L.U32 R44, R44, 0x2, RZ ;  /* 0x000000022c2c7819 */ /* 0x000fe200000006ff */
[----:B------:R-:W-:Y:S02]  /*60b0*/  IMAD.SHL.U32 R32, R32, 0x4, RZ ;  /* 0x0000000420207824 */ /* 0x000fe400078e00ff */
[----:B0-----:R-:W0:Y:S01]  /*60c0*/  LDC R27, c[0x0][R37+0x388] ;  /* 0x0000e200251b7b82 */ /* 0x001e220000000800 */
[----:B------:R-:W-:-:S07]  /*60d0*/  IMAD.SHL.U32 R35, R35, 0x4, RZ ;  /* 0x0000000423237824 */ /* 0x000fce00078e00ff */
[----:B------:R2:W3:Y:S08]  /*60e0*/  LDC R31, c[0x0][R32+0x388] ;  /* 0x0000e200201f7b82 */ /* 0x0004f00000000800 */
[----:B------:R4:W1:Y:S08]  /*60f0*/  LDC R38, c[0x0][R35+0x388] ;  /* 0x0000e20023267b82 */ /* 0x0008700000000800 */
[----:B--2---:R-:W2:Y:S08]  /*6100*/  LDC R32, c[0x0][R32+0x3ec] ;  /* 0x0000fb0020207b82 */ /* 0x004eb00000000800 */
[----:B----4-:R-:W4:Y:S01]  /*6110*/  LDC R35, c[0x0][R35+0x3ec] ;  /* 0x0000fb0023237b82 */ /* 0x010f220000000800 */
[----:B0-----:R-:W0:Y:S01]  /*6120*/  I2F.U32.RP R39, R27 ;  /* 0x0000001b00277306 */ /* 0x001e220000209000 */
[----:B------:R-:W-:Y:S01]  /*6130*/  IMAD.MOV R43, RZ, RZ, -R27 ;  /* 0x000000ffff2b7224 */ /* 0x000fe200078e0a1b */
[----:B------:R-:W-:-:S06]  /*6140*/  ISETP.NE.U32.AND P2, PT, R27, RZ, PT ;  /* 0x000000ff1b00720c */ /* 0x000fcc0003f45070 */
[----:B---3--:R-:W3:Y:S08]  /*6150*/  I2F.U32.RP R41, R31 ;  /* 0x0000001f00297306 */ /* 0x008ef00000209000 */
[----:B0-----:R-:W0:Y:S01]  /*6160*/  MUFU.RCP R39, R39 ;  /* 0x0000002700277308 */ /* 0x001e220000001000 */
[----:B-1----:R-:W-:-:S07]  /*6170*/  IADD3 R45, PT, PT, RZ, -R38, RZ ;  /* 0x80000026ff2d7210 */ /* 0x002fce0007ffe0ff */
[----:B---3--:R-:W-:Y:S01]  /*6180*/  MUFU.RCP R41, R41 ;  /* 0x0000002900297308 */ /* 0x008fe20000001000 */
[----:B0-----:R-:W-:Y:S01]  /*6190*/  IADD3 R28, PT, PT, R39, 0xffffffe, RZ ;  /* 0x0ffffffe271c7810 */ /* 0x001fe20007ffe0ff */
[----:B------:R-:W-:-:S06]  /*61a0*/  VIADD R39, R24, 0xfffffffc ;  /* 0xfffffffc18277836 */ /* 0x000fcc0000000000 */
[----:B------:R0:W1:Y:S01]  /*61b0*/  F2I.FTZ.U32.TRUNC.NTZ R29, R28 ;  /* 0x0000001c001d7305 */ /* 0x000062000021f000 */
[----:B------:R-:W-:-:S04]  /*61c0*/  SHF.L.U32 R39, R39, 0x2, RZ ;  /* 0x0000000227277819 */ /* 0x000fc800000006ff */
[----:B------:R3:W2:Y:S01]  /*61d0*/  LDC R42, c[0x0][R39+0x388] ;  /* 0x0000e200272a7b82 */ /* 0x0006a20000000800 */
[----:B0-----:R-:W-:-:S07]  /*61e0*/  HFMA2 R28, -RZ, RZ, 0, 0 ;  /* 0x00000000ff1c7431 */ /* 0x001fce00000001ff */
[----:B---3--:R-:W0:Y:S01]  /*61f0*/  LDC R39, c[0x0][R39+0x3ec] ;  /* 0x0000fb0027277b82 */ /* 0x008e220000000800 */
[----:B-1----:R-:W-:-:S04]  /*6200*/  IMAD R43, R43, R29, RZ ;  /* 0x0000001d2b2b7224 */ /* 0x002fc800078e02ff */
[----:B------:R-:W-:Y:S02]  /*6210*/  IMAD.HI.U32 R29, R29, R43, R28 ;  /* 0x0000002b1d1d7227 */ /* 0x000fe400078e001c */
[----:B------:R-:W1:Y:S04]  /*6220*/  I2F.U32.RP R43, R38 ;  /* 0x00000026002b7306 */ /* 0x000e680000209000 */
[----:B------:R-:W-:-:S04]  /*6230*/  IMAD.HI.U32 R40, R29, R36, RZ ;  /* 0x000000241d287227 */ /* 0x000fc800078e00ff */
[----:B------:R-:W-:Y:S01]  /*6240*/  VIADD R29, R41, 0xffffffe ;  /* 0x0ffffffe291d7836 */ /* 0x000fe20000000000 */
[----:B------:R-:W-:-:S05]  /*6250*/  IADD3 R28, PT, PT, -R40, RZ, RZ ;  /* 0x000000ff281c7210 */ /* 0x000fca0007ffe1ff */
[----:B------:R-:W-:Y:S01]  /*6260*/  IMAD R28, R27, R28, R36 ;  /* 0x0000001c1b1c7224 */ /* 0x000fe200078e0224 */
[----:B------:R-:W3:Y:S04]  /*6270*/  F2I.FTZ.U32.TRUNC.NTZ R29, R29 ;  /* 0x0000001d001d7305 */ /* 0x000ee8000021f000 */
[----:B------:R-:W-:-:S04]  /*6280*/  ISETP.GE.U32.AND P0, PT, R28, R27, PT ;  /* 0x0000001b1c00720c */ /* 0x000fc80003f06070 */
[----:B-1----:R-:W-:Y:S09]  /*6290*/  MUFU.RCP R43, R43 ;  /* 0x0000002b002b7308 */ /* 0x002ff20000001000 */
[----:B------:R-:W-:Y:S01]  /*62a0*/  @P0 IADD3 R28, PT, PT, -R27, R28, RZ ;  /* 0x0000001c1b1c0210 */ /* 0x000fe20007ffe1ff */
[----:B--2---:R-:W1:Y:S01]  /*62b0*/  I2F.U32.RP R48, R42 ;  /* 0x0000002a00307306 */ /* 0x004e620000209000 */
[----:B------:R-:W-:-:S02]  /*62c0*/  @P0 IADD3 R40, PT, PT, R40, 0x1, RZ ;  /* 0x0000000128280810 */ /* 0x000fc40007ffe0ff */
[----:B------:R-:W-:Y:S02]  /*62d0*/  ISETP.GE.U32.AND P1, PT, R28, R27, PT ;  /* 0x0000001b1c00720c */ /* 0x000fe40003f26070 */
[----:B------:R-:W-:-:S05]  /*62e0*/  IADD3 R28, PT, PT, RZ, -R31, RZ ;  /* 0x8000001fff1c7210 */ /* 0x000fca0007ffe0ff */
[----:B---3--:R-:W-:Y:S01]  /*62f0*/  IMAD R41, R28, R29, RZ ;  /* 0x0000001d1c297224 */ /* 0x008fe200078e02ff */
[----:B------:R-:W-:Y:S01]  /*6300*/  MOV R28, RZ ;  /* 0x000000ff001c7202 */ /* 0x000fe20000000f00 */
[----:B-1----:R-:W-:Y:S04]  /*6310*/  MUFU.RCP R48, R48 ;  /* 0x0000003000307308 */ /* 0x002fe80000001000 */
[----:B------:R-:W-:Y:S01]  /*6320*/  @P1 VIADD R40, R40, 0x1 ;  /* 0x0000000128281836 */ /* 0x000fe20000000000 */
[----:B------:R-:W-:Y:S01]  /*6330*/  @!P2 LOP3.LUT R40, RZ, R27, RZ, 0x33, !PT ;  /* 0x0000001bff28a212 */ /* 0x000fe200078e33ff */
[----:B------:R-:W-:Y:S01]  /*6340*/  IMAD.HI.U32 R29, R29, R41, R28 ;  /* 0x000000291d1d7227 */ /* 0x000fe200078e001c */
[----:B------:R-:W-:-:S05]  /*6350*/  ISETP.NE.U32.AND P2, PT, R31, RZ, PT ;  /* 0x000000ff1f00720c */ /* 0x000fca0003f45070 */
[----:B------:R-:W-:-:S04]  /*6360*/  IMAD.HI.U32 R41, R29, R40, RZ ;  /* 0x000000281d297227 */ /* 0x000fc800078e00ff */
[----:B------:R-:W-:Y:S01]  /*6370*/  VIADD R29, R43, 0xffffffe ;  /* 0x0ffffffe2b1d7836 */ /* 0x000fe20000000000 */
[----:B------:R-:W-:Y:S01]  /*6380*/  IADD3 R28, PT, PT, -R41, RZ, RZ ;  /* 0x000000ff291c7210 */ /* 0x000fe20007ffe1ff */
[----:B------:R-:W-:-:S04]  /*6390*/  VIADD R43, R24, 0xfffffffb ;  /* 0xfffffffb182b7836 */ /* 0x000fc80000000000 */
[----:B------:R-:W-:Y:S01]  /*63a0*/  IMAD R28, R31, R28, R40 ;  /* 0x0000001c1f1c7224 */ /* 0x000fe200078e0228 */
[----:B------:R-:W1:Y:S01]  /*63b0*/  F2I.FTZ.U32.TRUNC.NTZ R29, R29 ;  /* 0x0000001d001d7305 */ /* 0x000e62000021f000 */
[----:B------:R-:W-:-:S03]  /*63c0*/  SHF.L.U32 R43, R43, 0x2, RZ ;  /* 0x000000022b2b7819 */ /* 0x000fc600000006ff */
[----:B------:R-:W-:Y:S01]  /*63d0*/  ISETP.GE.U32.AND P0, PT, R28, R31, PT ;  /* 0x0000001f1c00720c */ /* 0x000fe20003f06070 */
[----:B------:R2:W3:Y:S08]  /*63e0*/  LDC R46, c[0x0][R43+0x388] ;  /* 0x0000e2002b2e7b82 */ /* 0x0004f00000000800 */
[----:B--2---:R-:W2:Y:S01]  /*63f0*/  LDC R43, c[0x0][R43+0x3ec] ;  /* 0x0000fb002b2b7b82 */ /* 0x004ea20000000800 */
[----:B-1----:R-:W-:-:S03]  /*6400*/  IMAD R45, R45, R29, RZ ;  /* 0x0000001d2d2d7224 */ /* 0x002fc600078e02ff */
[----:B------:R-:W-:Y:S02]  /*6410*/  @P0 IADD3 R28, PT, PT, -R31, R28, RZ ;  /* 0x0000001c1f1c0210 */ /* 0x000fe40007ffe1ff */
[----:B------:R-:W-:Y:S02]  /*6420*/  @P0 IADD3 R41, PT, PT, R41, 0x1, RZ ;  /* 0x0000000129290810 */ /* 0x000fe40007ffe0ff */
[----:B------:R-:W-:Y:S01]  /*6430*/  ISETP.GE.U32.AND P1, PT, R28, R31, PT ;  /* 0x0000001f1c00720c */ /* 0x000fe20003f26070 */
[----:B------:R-:W-:-:S05]  /*6440*/  HFMA2 R28, -RZ, RZ, 0, 0 ;  /* 0x00000000ff1c7431 */ /* 0x000fca00000001ff */
[----:B------:R-:W-:Y:S02]  /*6450*/  IMAD.HI.U32 R28, R29, R45, R28 ;  /* 0x0000002d1d1c7227 */ /* 0x000fe400078e001c */
[----:B------:R1:W4:Y:S05]  /*6460*/  LDC R45, c[0x0][R44+0x388] ;  /* 0x0000e2002c2d7b82 */ /* 0x00032a0000000800 */
[----:B------:R-:W-:Y:S01]  /*6470*/  @P1 VIADD R41, R41, 0x1 ;  /* 0x0000000129291836 */ /* 0x000fe20000000000 */
[----:B------:R-:W-:Y:S02]  /*6480*/  @!P2 LOP3.LUT R41, RZ, R31, RZ, 0x33, !PT ;  /* 0x0000001fff29a212 */ /* 0x000fe400078e33ff */
[----:B------:R-:W-:Y:S01]  /*6490*/  ISETP.NE.U32.AND P2, PT, R38, RZ, PT ;  /* 0x000000ff2600720c */ /* 0x000fe20003f45070 */
[----:B-1----:R-:W1:Y:S02]  /*64a0*/  LDC R44, c[0x0][R44+0x3ec] ;  /* 0x0000fb002c2c7b82 */ /* 0x002e640000000800 */
[----:B------:R-:W-:Y:S01]  /*64b0*/  IMAD.HI.U32 R47, R28, R41, RZ ;  /* 0x000000291c2f7227 */ /* 0x000fe200078e00ff */
[----:B------:R-:W-:-:S03]  /*64c0*/  IADD3 R28, PT, PT, R48, 0xffffffe, RZ ;  /* 0x0ffffffe301c7810 */ /* 0x000fc60007ffe0ff */
[C---:B------:R-:W-:Y:S01]  /*64d0*/  VIADD R48, R24.reuse, 0xfffffff9 ;  /* 0xfffffff918307836 */ /* 0x040fe20000000000 */
[----:B------:R-:W-:Y:S01]  /*64e0*/  IADD3 R49, PT, PT, -R47, RZ, RZ ;  /* 0x000000ff2f317210 */ /* 0x000fe20007ffe1ff */
[----:B------:R0:W-:Y:S01]  /*64f0*/  F2I.FTZ.U32.TRUNC.NTZ R29, R28 ;  /* 0x0000001c001d7305 */ /* 0x0001e2000021f000 */
[----:B------:R-:W-:Y:S01]  /*6500*/  IADD3 R24, PT, PT, R24, -0x8, RZ ;  /* 0xfffffff818187810 */ /* 0x000fe20007ffe0ff */
[----:B------:R-:W-:Y:S02]  /*6510*/  IMAD.SHL.U32 R48, R48, 0x4, RZ ;  /* 0x0000000430307824 */ /* 0x000fe400078e00ff */
[----:B------:R-:W-:-:S04]  /*6520*/  IMAD R49, R38, R49, R41 ;  /* 0x0000003126317224 */ /* 0x000fc800078e0229 */
[----:B---3--:R-:W3:Y:S01]  /*6530*/  I2F.U32.RP R50, R46 ;  /* 0x0000002e00327306 */ /* 0x008ee20000209000 */
[----:B------:R-:W-:Y:S01]  /*6540*/  ISETP.GE.U32.AND P0, PT, R49, R38, PT ;  /* 0x000000263100720c */ /* 0x000fe20003f06070 */
[----:B0-----:R-:W-:-:S12]  /*6550*/  HFMA2 R28, -RZ, RZ, 0, 0 ;  /* 0x00000000ff1c7431 */ /* 0x001fd800000001ff */
[----:B------:R-:W-:Y:S01]  /*6560*/  @P0 IMAD.IADD R49, R49, 0x1, -R38 ;  /* 0x0000000131310824 */ /* 0x000fe200078e0a26 */
[----:B------:R-:W-:Y:S01]  /*6570*/  @P0 IADD3 R47, PT, PT, R47, 0x1, RZ ;  /* 0x000000012f2f0810 */ /* 0x000fe20007ffe0ff */
[----:B---3--:R-:W0:Y:S03]  /*6580*/  MUFU.RCP R50, R50 ;  /* 0x0000003200327308 */ /* 0x008e260000001000 */
[----:B------:R-:W-:Y:S02]  /*6590*/  ISETP.GE.U32.AND P1, PT, R49, R38, PT ;  /* 0x000000263100720c */ /* 0x000fe40003f26070 */
[----:B------:R-:W-:Y:S02]  /*65a0*/  IADD3 R49, PT, PT, RZ, -R42, RZ ;  /* 0x8000002aff317210 */ /* 0x000fe40007ffe0ff */
[----:B----4-:R-:W-:Y:S01]  /*65b0*/  IADD3 R57, PT, PT, RZ, -R45, RZ ;  /* 0x8000002dff397210 */ /* 0x010fe20007ffe0ff */
[----:B------:R-:W3:Y:S02]  /*65c0*/  I2F.U32.RP R52, R45 ;  /* 0x0000002d00347306 */ /* 0x000ee40000209000 */
[----:B------:R-:W-:-:S04]  /*65d0*/  IMAD R49, R49, R29, RZ ;  /* 0x0000001d31317224 */ /* 0x000fc800078e02ff */
[----:B------:R-:W-:Y:S02]  /*65e0*/  IMAD.HI.U32 R28, R29, R49, R28 ;  /* 0x000000311d1c7227 */ /* 0x000fe400078e001c */
[----:B------:R-:W-:Y:S01]  /*65f0*/  @P1 IADD3 R47, PT, PT, R47, 0x1, RZ ;  /* 0x000000012f2f1810 */ /* 0x000fe20007ffe0ff */
[----:B------:R4:W2:Y:S01]  /*6600*/  LDC R49, c[0x0][R48+0x388] ;  /* 0x0000e20030317b82 */ /* 0x0008a20000000800 */
[----:B------:R-:W-:Y:S02]  /*6610*/  @!P2 LOP3.LUT R47, RZ, R38, RZ, 0x33, !PT ;  /* 0x00000026ff2fa212 */ /* 0x000fe400078e33ff */
[----:B------:R-:W-:-:S03]  /*6620*/  ISETP.NE.U32.AND P2, PT, R42, RZ, PT ;  /* 0x000000ff2a00720c */ /* 0x000fc60003f45070 */
[----:B------:R-:W-:Y:S01]  /*6630*/  IMAD.HI.U32 R51, R28, R47, RZ ;  /* 0x0000002f1c337227 */ /* 0x000fe200078e00ff */
[----:B0-----:R-:W-:Y:S01]  /*6640*/  IADD3 R28, PT, PT, R50, 0xffffffe, RZ ;  /* 0x0ffffffe321c7810 */ /* 0x001fe20007ffe0ff */
[----:B---3--:R-:W-:Y:S01]  /*6650*/  MUFU.RCP R52, R52 ;  /* 0x0000003400347308 */ /* 0x008fe20000001000 */
[----:B----4-:R-:W0:Y:S02]  /*6660*/  LDC R48, c[0x0][R48+0x3ec] ;  /* 0x0000fb0030307b82 */ /* 0x010e240000000800 */
[----:B------:R-:W-:-:S05]  /*6670*/  IADD3 R53, PT, PT, -R51, RZ, RZ ;  /* 0x000000ff33357210 */ /* 0x000fca0007ffe1ff */
[----:B------:R-:W-:Y:S01]  /*6680*/  IMAD R53, R42, R53, R47 ;  /* 0x000000352a357224 */ /* 0x000fe200078e022f */
[----:B------:R3:W4:Y:S04]  /*6690*/  F2I.FTZ.U32.TRUNC.NTZ R29, R28 ;  /* 0x0000001c001d7305 */ /* 0x000728000021f000 */
[----:B------:R-:W-:Y:S01]  /*66a0*/  ISETP.GE.U32.AND P0, PT, R53, R42, PT ;  /* 0x0000002a3500720c */ /* 0x000fe20003f06070 */
[----:B---3--:R-:W-:-:S12]  /*66b0*/  HFMA2 R28, -RZ, RZ, 0, 0 ;  /* 0x00000000ff1c7431 */ /* 0x008fd800000001ff */
[----:B------:R-:W-:Y:S01]  /*66c0*/  @P0 IMAD.IADD R53, R53, 0x1, -R42 ;  /* 0x0000000135350824 */ /* 0x000fe200078e0a2a */
[----:B------:R-:W-:-:S04]  /*66d0*/  @P0 IADD3 R51, PT, PT, R51, 0x1, RZ ;  /* 0x0000000133330810 */ /* 0x000fc80007ffe0ff */
[----:B------:R-:W-:Y:S02]  /*66e0*/  ISETP.GE.U32.AND P1, PT, R53, R42, PT ;  /* 0x0000002a3500720c */ /* 0x000fe40003f26070 */
[----:B------:R-:W-:-:S05]  /*66f0*/  IADD3 R53, PT, PT, RZ, -R46, RZ ;  /* 0x8000002eff357210 */ /* 0x000fca0007ffe0ff */
[----:B----4-:R-:W-:Y:S01]  /*6700*/  IMAD R53, R53, R29, RZ ;  /* 0x0000001d35357224 */ /* 0x010fe200078e02ff */
[----:B--2---:R-:W2:Y:S03]  /*6710*/  I2F.U32.RP R56, R49 ;  /* 0x0000003100387306 */ /* 0x004ea60000209000 */
[----:B------:R-:W-:Y:S01]  /*6720*/  IMAD.HI.U32 R28, R29, R53, R28 ;  /* 0x000000351d1c7227 */ /* 0x000fe200078e001c */
[----:B------:R-:W-:Y:S02]  /*6730*/  IADD3 R29, PT, PT, R52, 0xffffffe, RZ ;  /* 0x0ffffffe341d7810 */ /* 0x000fe40007ffe0ff */
[----:B------:R-:W-:Y:S01]  /*6740*/  SHF.L.U32 R53, R24, 0x2, RZ ;  /* 0x0000000218357819 */ /* 0x000fe200000006ff */
[----:B------:R-:W-:Y:S01]  /*6750*/  @P1 VIADD R51, R51, 0x1 ;  /* 0x0000000133331836 */ /* 0x000fe20000000000 */
[----:B------:R-:W-:Y:S02]  /*6760*/  @!P2 LOP3.LUT R51, RZ, R42, RZ, 0x33, !PT ;  /* 0x0000002aff33a212 */ /* 0x000fe400078e33ff */
[----:B------:R-:W3:Y:S01]  /*6770*/  F2I.FTZ.U32.TRUNC.NTZ R29, R29 ;  /* 0x0000001d001d7305 */ /* 0x000ee2000021f000 */
[----:B------:R4:W1:Y:S01]  /*6780*/  LDC R54, c[0x0][R53+0x388] ;  /* 0x0000e20035367b82 */ /* 0x0008620000000800 */
[----:B------:R-:W-:Y:S01]  /*6790*/  ISETP.NE.U32.AND P2, PT, R46, RZ, PT ;  /* 0x000000ff2e00720c */ /* 0x000fe20003f45070 */
[----:B------:R-:W-:-:S04]  /*67a0*/  IMAD.HI.U32 R50, R28, R51, RZ ;  /* 0x000000331c327227 */ /* 0x000fc800078e00ff */
[----:B------:R-:W-:Y:S01]  /*67b0*/  IMAD.MOV R55, RZ, RZ, -R50 ;  /* 0x000000ffff377224 */ /* 0x000fe200078e0a32 */
[----:B--2---:R-:W2:Y:S01]  /*67c0*/  MUFU.RCP R56, R56 ;  /* 0x0000003800387308 */ /* 0x004ea20000001000 */
[----:B------:R-:W-:Y:S01]  /*67d0*/  IMAD.MOV.U32 R28, RZ, RZ, RZ ;  /* 0x000000ffff1c7224 */ /* 0x000fe200078e00ff */
[----:B----4-:R-:W4:Y:S01]  /*67e0*/  LDC R53, c[0x0][R53+0x3ec] ;  /* 0x0000fb0035357b82 */ /* 0x010f220000000800 */
[----:B------:R-:W-:Y:S02]  /*67f0*/  IMAD R55, R46, R55, R51 ;  /* 0x000000372e377224 */ /* 0x000fe400078e0233 */
[----:B---3--:R-:W-:-:S03]  /*6800*/  IMAD R57, R57, R29, RZ ;  /* 0x0000001d39397224 */ /* 0x008fc600078e02ff */
[----:B------:R-:W-:Y:S01]  /*6810*/  ISETP.GE.U32.AND P0, PT, R55, R46, PT ;  /* 0x0000002e3700720c */ /* 0x000fe20003f06070 */
[----:B------:R-:W-:-:S04]  /*6820*/  IMAD.HI.U32 R57, R29, R57, R28 ;  /* 0x000000391d397227 */ /* 0x000fc800078e001c */
[----:B--2---:R-:W-:-:S08]  /*6830*/  VIADD R28, R56, 0xffffffe ;  /* 0x0ffffffe381c7836 */ /* 0x004fd00000000000 */
[----:B------:R-:W-:Y:S01]  /*6840*/  @P0 IADD3 R55, PT, PT, -R46, R55, RZ ;  /* 0x000000372e370210 */ /* 0x000fe20007ffe1ff */
[----:B------:R2:W3:Y:S01]  /*6850*/  F2I.FTZ.U32.TRUNC.NTZ R29, R28 ;  /* 0x0000001c001d7305 */ /* 0x0004e2000021f000 */
[----:B------:R-:W-:Y:S02]  /*6860*/  @P0 IADD3 R50, PT, PT, R50, 0x1, RZ ;  /* 0x0000000132320810 */ /* 0x000fe40007ffe0ff */
[----:B------:R-:W-:Y:S02]  /*6870*/  ISETP.GE.U32.AND P1, PT, R55, R46, PT ;  /* 0x0000002e3700720c */ /* 0x000fe40003f26070 */
[----:B------:R-:W-:Y:S01]  /*6880*/  IADD3 R55, PT, PT, RZ, -R49, RZ ;  /* 0x80000031ff377210 */ /* 0x000fe20007ffe0ff */
[----:B--2---:R-:W-:-:S04]  /*6890*/  HFMA2 R28, -RZ, RZ, 0, 0 ;  /* 0x00000000ff1c7431 */ /* 0x004fc800000001ff */
[----:B---3--:R-:W-:-:S06]  /*68a0*/  IMAD R55, R55, R29, RZ ;  /* 0x0000001d37377224 */ /* 0x008fcc00078e02ff */
[----:B------:R-:W-:Y:S01]  /*68b0*/  @P1 VIADD R50, R50, 0x1 ;  /* 0x0000000132321836 */ /* 0x000fe20000000000 */
[----:B------:R-:W-:Y:S01]  /*68c0*/  @!P2 LOP3.LUT R50, RZ, R46, RZ, 0x33, !PT ;  /* 0x0000002eff32a212 */ /* 0x000fe200078e33ff */
[----:B------:R-:W-:Y:S01]  /*68d0*/  IMAD.HI.U32 R29, R29, R55, R28 ;  /* 0x000000371d1d7227 */ /* 0x000fe200078e001c */
[----:B------:R-:W-:-:S03]  /*68e0*/  ISETP.NE.U32.AND P2, PT, R45, RZ, PT ;  /* 0x000000ff2d00720c */ /* 0x000fc60003f45070 */
[----:B------:R-:W-:Y:S02]  /*68f0*/  IMAD.HI.U32 R52, R57, R50, RZ ;  /* 0x0000003239347227 */ /* 0x000fe400078e00ff */
[----:B-1----:R-:W1:Y:S03]  /*6900*/  I2F.U32.RP R57, R54 ;  /* 0x0000003600397306 */ /* 0x002e660000209000 */
[----:B------:R-:W-:-:S05]  /*6910*/  IADD3 R55, PT, PT, -R52, RZ, RZ ;  /* 0x000000ff34377210 */ /* 0x000fca0007ffe1ff */
[----:B------:R-:W-:-:S05]  /*6920*/  IMAD R28, R45, R55, R50 ;  /* 0x000000372d1c7224 */ /* 0x000fca00078e0232 */
[----:B------:R-:W-:Y:S01]  /*6930*/  ISETP.GE.U32.AND P0, PT, R28, R45, PT ;  /* 0x0000002d1c00720c */ /* 0x000fe20003f06070 */
[----:B-1----:R-:W1:-:S12]  /*6940*/  MUFU.RCP R57, R57 ;  /* 0x0000003900397308 */ /* 0x002e580000001000 */
[----:B------:R-:W-:Y:S01]  /*6950*/  @P0 IMAD.IADD R28, R28, 0x1, -R45 ;  /* 0x000000011c1c0824 */ /* 0x000fe200078e0a2d */
[----:B------:R-:W-:-:S04]  /*6960*/  @P0 IADD3 R52, PT, PT, R52, 0x1, RZ ;  /* 0x0000000134340810 */ /* 0x000fc80007ffe0ff */
[----:B------:R-:W-:Y:S01]  /*6970*/  ISETP.GE.U32.AND P1, PT, R28, R45, PT ;  /* 0x0000002d1c00720c */ /* 0x000fe20003f26070 */
[----:B------:R-:W-:Y:S02]  /*6980*/  IMAD.MOV.U32 R28, RZ, RZ, RZ ;  /* 0x000000ffff1c7224 */ /* 0x000fe400078e00ff */
[----:B-1----:R-:W-:Y:S01]  /*6990*/  VIADD R58, R57, 0xffffffe ;  /* 0x0ffffffe393a7836 */ /* 0x002fe20000000000 */
[----:B------:R-:W-:-:S09]  /*69a0*/  IADD3 R57, PT, PT, RZ, -R54, RZ ;  /* 0x80000036ff397210 */ /* 0x000fd20007ffe0ff */
[----:B------:R-:W-:Y:S02]  /*69b0*/  @P1 IADD3 R52, PT, PT, R52, 0x1, RZ ;  /* 0x0000000134341810 */ /* 0x000fe40007ffe0ff */
[----:B------:R-:W-:Y:S02]  /*69c0*/  @!P2 LOP3.LUT R52, RZ, R45, RZ, 0x33, !PT ;  /* 0x0000002dff34a212 */ /* 0x000fe400078e33ff */
[----:B------:R-:W-:-:S03]  /*69d0*/  ISETP.NE.U32.AND P2, PT, R49, RZ, PT ;  /* 0x000000ff3100720c */ /* 0x000fc60003f45070 */
[----:B------:R-:W-:Y:S02]  /*69e0*/  IMAD.HI.U32 R55, R29, R52, RZ ;  /* 0x000000341d377227 */ /* 0x000fe400078e00ff */
[----:B------:R-:W1:Y:S03]  /*69f0*/  F2I.FTZ.U32.TRUNC.NTZ R29, R58 ;  /* 0x0000003a001d7305 */ /* 0x000e66000021f000 */
[----:B------:R-:W-:-:S05]  /*6a00*/  IADD3 R56, PT, PT, -R55, RZ, RZ ;  /* 0x000000ff37387210 */ /* 0x000fca0007ffe1ff */
[----:B------:R-:W-:-:S05]  /*6a10*/  IMAD R56, R49, R56, R52 ;  /* 0x0000003831387224 */ /* 0x000fca00078e0234 */
[----:B------:R-:W-:Y:S01]  /*6a20*/  ISETP.GE.U32.AND P0, PT, R56, R49, PT ;  /* 0x000000313800720c */ /* 0x000fe20003f06070 */
[----:B-1----:R-:W-:-:S04]  /*6a30*/  IMAD R57, R57, R29, RZ ;  /* 0x0000001d39397224 */ /* 0x002fc800078e02ff */
[----:B------:R-:W-:Y:S02]  /*6a40*/  IMAD.HI.U32 R60, R29, R57, R28 ;  /* 0x000000391d3c7227 */ /* 0x000fe400078e001c */
[----:B------:R-:W1:Y:S06]  /*6a50*/  LDC R28, c[0x0][R37+0x3ec] ;  /* 0x0000fb00251c7b82 */ /* 0x000e6c0000000800 */
[----:B------:R-:W-:Y:S02]  /*6a60*/  @P0 IADD3 R56, PT, PT, -R49, R56, RZ ;  /* 0x0000003831380210 */ /* 0x000fe40007ffe1ff */
[----:B------:R-:W-:-:S02]  /*6a70*/  @P0 IADD3 R55, PT, PT, R55, 0x1, RZ ;  /* 0x0000000137370810 */ /* 0x000fc40007ffe0ff */
[----:B------:R-:W-:Y:S02]  /*6a80*/  ISETP.GE.U32.AND P1, PT, R56, R49, PT ;  /* 0x000000313800720c */ /* 0x000fe40003f26070 */
[----:B------:R-:W-:-:S05]  /*6a90*/  IADD3 R56, PT, PT, -R40, RZ, RZ ;  /* 0x000000ff28387210 */ /* 0x000fca0007ffe1ff */
[----:B------:R-:W-:Y:S02]  /*6aa0*/  IMAD R36, R27, R56, R36 ;  /* 0x000000381b247224 */ /* 0x000fe400078e0224 */
[----:B------:R-:W-:-:S04]  /*6ab0*/  IMAD.MOV R56, RZ, RZ, -R41 ;  /* 0x000000ffff387224 */ /* 0x000fc800078e0a29 */
[----:B------:R-:W-:Y:S01]  /*6ac0*/  @P1 VIADD R55, R55, 0x1 ;  /* 0x0000000137371836 */ /* 0x000fe20000000000 */
[----:B------:R-:W-:Y:S01]  /*6ad0*/  @!P2 LOP3.LUT R55, RZ, R49, RZ, 0x33, !PT ;  /* 0x00000031ff37a212 */ /* 0x000fe200078e33ff */
[----:B------:R-:W-:Y:S01]  /*6ae0*/  IMAD R31, R31, R56, R40 ;  /* 0x000000381f1f7224 */ /* 0x000fe200078e0228 */
[----:B------:R-:W-:-:S03]  /*6af0*/  ISETP.NE.U32.AND P2, PT, R54, RZ, PT ;  /* 0x000000ff3600720c */ /* 0x000fc60003f45070 */
[----:B------:R-:W-:-:S05]  /*6b00*/  IMAD.HI.U32 R29, R60, R55, RZ ;  /* 0x000000373c1d7227 */ /* 0x000fca00078e00ff */
[----:B------:R-:W-:-:S05]  /*6b10*/  IADD3 R27, PT, PT, -R29, RZ, RZ ;  /* 0x000000ff1d1b7210 */ /* 0x000fca0007ffe1ff */
[----:B------:R-:W-:-:S05]  /*6b20*/  IMAD R27, R54, R27, R55 ;  /* 0x0000001b361b7224 */ /* 0x000fca00078e0237 */
[----:B------:R-:W-:Y:S01]  /*6b30*/  ISETP.GE.U32.AND P0, PT, R27, R54, PT ;  /* 0x000000361b00720c */ /* 0x000fe20003f06070 */
[----:B-1----:R-:W-:Y:S01]  /*6b40*/  IMAD R33, R36, R28, R33 ;  /* 0x0000001c24217224 */ /* 0x002fe200078e0221 */
[----:B------:R-:W-:-:S03]  /*6b50*/  IADD3 R28, PT, PT, -R47, RZ, RZ ;  /* 0x000000ff2f1c7210 */ /* 0x000fc60007ffe1ff */
[----:B------:R-:W-:Y:S02]  /*6b60*/  IMAD R32, R31, R32, R33 ;  /* 0x000000201f207224 */ /* 0x000fe400078e0221 */
[----:B------:R-:W-:Y:S01]  /*6b70*/  IMAD R38, R38, R28, R41 ;  /* 0x0000001c26267224 */ /* 0x000fe200078e0229 */
[----:B------:R-:W-:-:S05]  /*6b80*/  IADD3 R28, PT, PT, -R51, RZ, RZ ;  /* 0x000000ff331c7210 */ /* 0x000fca0007ffe1ff */
[----:B------:R-:W-:Y:S02]  /*6b90*/  @P0 IMAD.IADD R27, R27, 0x1, -R54 ;  /* 0x000000011b1b0824 */ /* 0x000fe400078e0a36 */
[----:B------:R-:W-:Y:S02]  /*6ba0*/  IMAD R32, R38, R35, R32 ;  /* 0x0000002326207224 */ /* 0x000fe400078e0220 */
[----:B------:R-:W-:Y:S01]  /*6bb0*/  IMAD R42, R42, R28, R47 ;  /* 0x0000001c2a2a7224 */ /* 0x000fe200078e022f */
[----:B------:R-:W-:Y:S01]  /*6bc0*/  ISETP.GE.U32.AND P1, PT, R27, R54, PT ;  /* 0x000000361b00720c */ /* 0x000fe20003f26070 */
[----:B------:R-:W-:Y:S01]  /*6bd0*/  @P0 VIADD R29, R29, 0x1 ;  /* 0x000000011d1d0836 */ /* 0x000fe20000000000 */
[----:B------:R-:W-:Y:S01]  /*6be0*/  IADD3 R27, PT, PT, -R50, RZ, RZ ;  /* 0x000000ff321b7210 */ /* 0x000fe20007ffe1ff */
[----:B------:R-:W-:Y:S01]  /*6bf0*/  IMAD R32, R42, R39, R32 ;  /* 0x000000272a207224 */ /* 0x000fe200078e0220 */
[----:B------:R-:W-:-:S03]  /*6c00*/  ISETP.NE.AND P0, PT, R34, R17, PT ;  /* 0x000000112200720c */ /* 0x000fc60003f05270 */
[----:B------:R-:W-:Y:S01]  /*6c10*/  IMAD R46, R46, R27, R51 ;  /* 0x0000001b2e2e7224 */ /* 0x000fe200078e0233 */
[----:B------:R-:W-:-:S03]  /*6c20*/  IADD3 R27, PT, PT, -R52, RZ, RZ ;  /* 0x000000ff341b7210 */ /* 0x000fc60007ffe1ff */
[----:B------:R-:W-:Y:S02]  /*6c30*/  IMAD R43, R46, R43, R32 ;  /* 0x0000002b2e2b7224 */ /* 0x000fe400078e0220 */
[----:B------:R-:W-:Y:S01]  /*6c40*/  IMAD R45, R45, R27, R50 ;  /* 0x0000001b2d2d7224 */ /* 0x000fe200078e0232 */
[----:B------:R-:W-:Y:S02]  /*6c50*/  @P1 IADD3 R29, PT, PT, R29, 0x1, RZ ;  /* 0x000000011d1d1810 */ /* 0x000fe40007ffe0ff */
[----:B------:R-:W-:Y:S01]  /*6c60*/  IADD3 R27, PT, PT, -R55, RZ, RZ ;  /* 0x000000ff371b7210 */ /* 0x000fe20007ffe1ff */
[----:B------:R-:W-:Y:S01]  /*6c70*/  IMAD R43, R45, R44, R43 ;  /* 0x0000002c2d2b7224 */ /* 0x000fe200078e022b */
[----:B------:R-:W-:-:S03]  /*6c80*/  @!P2 LOP3.LUT R29, RZ, R54, RZ, 0x33, !PT ;  /* 0x00000036ff1da212 */ /* 0x000fc600078e33ff */
[----:B------:R-:W-:Y:S01]  /*6c90*/  IMAD R49, R49, R27, R52 ;  /* 0x0000001b31317224 */ /* 0x000fe200078e0234 */
[----:B------:R-:W-:Y:S02]  /*6ca0*/  IADD3 R33, PT, PT, -R29, RZ, RZ ;  /* 0x000000ff1d217210 */ /* 0x000fe40007ffe1ff */
[----:B------:R-:W-:Y:S01]  /*6cb0*/  MOV R36, R29 ;  /* 0x0000001d00247202 */ /* 0x000fe20000000f00 */
[----:B0-----:R-:W-:Y:S02]  /*6cc0*/  IMAD R48, R49, R48, R43 ;  /* 0x0000003031307224 */ /* 0x001fe400078e022b */
[----:B------:R-:W-:-:S04]  /*6cd0*/  IMAD R33, R54, R33, R55 ;  /* 0x0000002136217224 */ /* 0x000fc800078e0237 */
[----:B----4-:R-:W-:Y:S01]  /*6ce0*/  IMAD R33, R33, R53, R48 ;  /* 0x0000003521217224 */ /* 0x010fe200078e0230 */
[----:B------:R-:W-:Y:S06]  /*6cf0*/  @P0 BRA `(.L_x_2994) ;  /* 0xfffffff000d00947 */ /* 0x000fec000383ffff */
[----:B------:R-:W-:Y:S05]  /*6d00*/  BSYNC.RECONVERGENT B1 ;  /* 0x0000000000017941 */ /* 0x000fea0003800200 */
.L_x_2993:
[----:B------:R-:W-:-:S09]  /*6d10*/  UISETP.NE.AND UP0, UPT, UR27, URZ, UPT ;  /* 0x000000ff1b00728c */ /* 0x000fd2000bf05270 */
[----:B------:R-:W-:Y:S05]  /*6d20*/  BRA.U !UP0, `(.L_x_2995) ;  /* 0x0000000908e87547 */ /* 0x000fea000b800000 */
[----:B------:R-:W-:Y:S02]  /*6d30*/  UISETP.GE.U32.AND UP0, UPT, UR10, 0x3, UPT ;  /* 0x000000030a00788c */ /* 0x000fe4000bf06070 */
[----:B------:R-:W-:-:S07]  /*6d40*/  UISETP.NE.AND UP1, UPT, UR5, URZ, UPT ;  /* 0x000000ff0500728c */ /* 0x000fce000bf25270 */
[----:B------:R-:W-:Y:S05]  /*6d50*/  BRA.U !UP0, `(.L_x_2996) ;  /* 0x0000000508947547 */ /* 0x000fea000b800000 */
[C---:B------:R-:W-:Y:S01]  /*6d60*/  VIADD R34, R24.reuse, 0xffffffff ;  /* 0xffffffff18227836 */ /* 0x040fe20000000000 */
[C---:B------:R-:W-:Y:S01]  /*6d70*/  IADD3 R32, PT, PT, R24.reuse, -0x2, RZ ;  /* 0xfffffffe18207810 */ /* 0x040fe20007ffe0ff */
[C---:B------:R-:W-:Y:S01]  /*6d80*/  VIADD R37, R24.reuse, 0xfffffffd ;  /* 0xfffffffd18257836 */ /* 0x040fe20000000000 */
[----:B------:R-:W-:Y:S02]  /*6d90*/  IADD3 R24, PT, PT, R24, -0x4, RZ ;  /* 0xfffffffc18187810 */ /* 0x000fe40007ffe0ff */
[----:B------:R-:W-:Y:S01]  /*6da0*/  SHF.L.U32 R34, R34, 0x2, RZ ;  /* 0x0000000222227819 */ /* 0x000fe200000006ff */
[----:B------:R-:W-:Y:S01]  /*6db0*/  IMAD.SHL.U32 R32, R32, 0x4, RZ ;  /* 0x0000000420207824 */ /* 0x000fe200078e00ff */
[----:B------:R-:W-:Y:S02]  /*6dc0*/  SHF.L.U32 R37, R37, 0x2, RZ ;  /* 0x0000000225257819 */ /* 0x000fe400000006ff */
[----:B------:R2:W3:Y:S08]  /*6dd0*/  LDC R31, c[0x0][R34+0x388] ;  /* 0x0000e200221f7b82 */ /* 0x0004f00000000800 */
[----:B0-----:R0:W4:Y:S08]  /*6de0*/  LDC R27, c[0x0][R32+0x388] ;  /* 0x0000e200201b7b82 */ /* 0x0011300000000800 */
[----:B--2---:R-:W2:Y:S08]  /*6df0*/  LDC R34, c[0x0][R34+0x3ec] ;  /* 0x0000fb0022227b82 */ /* 0x004eb00000000800 */
[----:B0-----:R-:W0:Y:S01]  /*6e00*/  LDC R32, c[0x0][R32+0x3ec] ;  /* 0x0000fb0020207b82 */ /* 0x001e220000000800 */
[----:B---3--:R-:W3:Y:S01]  /*6e10*/  I2F.U32.RP R35, R31 ;  /* 0x0000001f00237306 */ /* 0x008ee20000209000 */
[----:B------:R-:W-:-:S02]  /*6e20*/  IADD3 R41, PT, PT, RZ, -R31, RZ ;  /* 0x8000001fff297210 */ /* 0x000fc40007ffe0ff */
[----:B------:R-:W-:-:S05]  /*6e30*/  ISETP.NE.U32.AND P2, PT, R31, RZ, PT ;  /* 0x000000ff1f00720c */ /* 0x000fca0003f45070 */
[----:B----4-:R-:W4:Y:S08]  /*6e40*/  I2F.U32.RP R39, R27 ;  /* 0x0000001b00277306 */ /* 0x010f300000209000 */
[----:B---3--:R-:W1:Y:S08]  /*6e50*/  MUFU.RCP R35, R35 ;  /* 0x0000002300237308 */ /* 0x008e700000001000 */
[----:B----4-:R-:W-:Y:S01]  /*6e60*/  MUFU.RCP R39, R39 ;  /* 0x0000002700277308 */ /* 0x010fe20000001000 */
[----:B-1----:R-:W-:-:S02]  /*6e70*/  IADD3 R28, PT, PT, R35, 0xffffffe, RZ ;  /* 0x0ffffffe231c7810 */ /* 0x002fc40007ffe0ff */
[----:B------:R1:W3:Y:S05]  /*6e80*/  LDC R35, c[0x0][R37+0x388] ;  /* 0x0000e20025237b82 */ /* 0x0002ea0000000800 */
[----:B------:R4:W2:Y:S03]  /*6e90*/  F2I.FTZ.U32.TRUNC.NTZ R29, R28 ;  /* 0x0000001c001d7305 */ /* 0x0008a6000021f000 */
[----:B-1----:R-:W1:Y:S01]  /*6ea0*/  LDC R37, c[0x0][R37+0x3ec] ;  /* 0x0000fb0025257b82 */ /* 0x002e620000000800 */
[----:B----4-:R-:W-:Y:S02]  /*6eb0*/  HFMA2 R28, -RZ, RZ, 0, 0 ;  /* 0x00000000ff1c7431 */ /* 0x010fe400000001ff */
[----:B--2---:R-:W-:-:S04]  /*6ec0*/  IMAD R41, R41, R29, RZ ;  /* 0x0000001d29297224 */ /* 0x004fc800078e02ff */
[----:B------:R-:W-:Y:S01]  /*6ed0*/  IMAD.HI.U32 R29, R29, R41, R28 ;  /* 0x000000291d1d7227 */ /* 0x000fe200078e001c */
[----:B------:R-:W-:-:S05]  /*6ee0*/  SHF.L.U32 R41, R24, 0x2, RZ ;  /* 0x0000000218297819 */ /* 0x000fca00000006ff */
[----:B------:R-:W-:Y:S01]  /*6ef0*/  IMAD.HI.U32 R38, R29, R36, RZ ;  /* 0x000000241d267227 */ /* 0x000fe200078e00ff */
[----:B------:R-:W-:-:S03]  /*6f00*/  IADD3 R29, PT, PT, R39, 0xffffffe, RZ ;  /* 0x0ffffffe271d7810 */ /* 0x000fc60007ffe0ff */
[----:B------:R-:W-:-:S03]  /*6f10*/  IMAD.MOV R28, RZ, RZ, -R38 ;  /* 0x000000ffff1c7224 */ /* 0x000fc600078e0a26 */
[----:B------:R-:W2:Y:S01]  /*6f20*/  F2I.FTZ.U32.TRUNC.NTZ R29, R29 ;  /* 0x0000001d001d7305 */ /* 0x000ea2000021f000 */
[----:B------:R-:W-:-:S05]  /*6f30*/  IMAD R28, R31, R28, R36 ;  /* 0x0000001c1f1c7224 */ /* 0x000fca00078e0224 */
[----:B------:R-:W-:Y:S02]  /*6f40*/  ISETP.GE.U32.AND P0, PT, R28, R31, PT ;  /* 0x0000001f1c00720c */ /* 0x000fe40003f06070 */
[----:B---3--:R-:W3:Y:S01]  /*6f50*/  I2F.U32.RP R42, R35 ;  /* 0x00000023002a7306 */ /* 0x008ee20000209000 */
[----:B------:R-:W-:-:S10]  /*6f60*/  IMAD.MOV R43, RZ, RZ, -R35 ;  /* 0x000000ffff2b7224 */ /* 0x000fd400078e0a23 */
[----:B------:R-:W-:Y:S02]  /*6f70*/  @P0 IADD3 R28, PT, PT, -R31, R28, RZ ;  /* 0x0000001c1f1c0210 */ /* 0x000fe40007ffe1ff */
[----:B------:R-:W-:Y:S02]  /*6f80*/  @P0 IADD3 R38, PT, PT, R38, 0x1, RZ ;  /* 0x0000000126260810 */ /* 0x000fe40007ffe0ff */
[----:B------:R-:W-:Y:S01]  /*6f90*/  ISETP.GE.U32.AND P1, PT, R28, R31, PT ;  /* 0x0000001f1c00720c */ /* 0x000fe20003f26070 */
[----:B------:R-:W-:-:S04]  /*6fa0*/  IMAD.MOV R28, RZ, RZ, -R27 ;  /* 0x000000ffff1c7224 */ /* 0x000fc800078e0a1b */
[----:B--2---:R-:W-:Y:S02]  /*6fb0*/  IMAD R39, R28, R29, RZ ;  /* 0x0000001d1c277224 */ /* 0x004fe400078e02ff */
[----:B------:R-:W-:Y:S01]  /*6fc0*/  HFMA2 R28, -RZ, RZ, 0, 0 ;  /* 0x00000000ff1c7431 */ /* 0x000fe200000001ff */
[----:B---3--:R-:W2:Y:S04]  /*6fd0*/  MUFU.RCP R42, R42 ;  /* 0x0000002a002a7308 */ /* 0x008ea80000001000 */
[----:B------:R-:W-:Y:S02]  /*6fe0*/  IMAD.HI.U32 R29, R29, R39, R28 ;  /* 0x000000271d1d7227 */ /* 0x000fe400078e001c */
[----:B------:R3:W4:Y:S02]  /*6ff0*/  LDC R39, c[0x0][R41+0x388] ;  /* 0x0000e20029277b82 */ /* 0x0007240000000800 */
[----:B------:R-:W-:Y:S01]  /*7000*/  @P1 VIADD R38, R38, 0x1 ;  /* 0x0000000126261836 */ /* 0x000fe20000000000 */
[----:B------:R-:W-:-:S02]  /*7010*/  @!P2 LOP3.LUT R38, RZ, R31, RZ, 0x33, !PT ;  /* 0x0000001fff26a212 */ /* 0x000fc400078e33ff */
[----:B------:R-:W-:-:S03]  /*7020*/  ISETP.NE.U32.AND P2, PT, R27, RZ, PT ;  /* 0x000000ff1b00720c */ /* 0x000fc60003f45070 */
[----:B------:R-:W-:Y:S01]  /*7030*/  IMAD.HI.U32 R40, R29, R38, RZ ;  /* 0x000000261d287227 */ /* 0x000fe200078e00ff */
[----:B---3--:R-:W3:Y:S03]  /*7040*/  LDC R41, c[0x0][R41+0x3ec] ;  /* 0x0000fb0029297b82 */ /* 0x008ee60000000800 */
[----:B------:R-:W-:Y:S01]  /*7050*/  IMAD.MOV R28, RZ, RZ, -R40 ;  /* 0x000000ffff1c7224 */ /* 0x000fe200078e0a28 */
[----:B--2---:R-:W-:-:S03]  /*7060*/  IADD3 R29, PT, PT, R42, 0xffffffe, RZ ;  /* 0x0ffffffe2a1d7810 */ /* 0x004fc60007ffe0ff */
[----:B------:R-:W-:-:S03]  /*7070*/  IMAD R28, R27, R28, R38 ;  /* 0x0000001c1b1c7224 */ /* 0x000fc600078e0226 */
[----:B------:R-:W2:Y:S02]  /*7080*/  F2I.FTZ.U32.TRUNC.NTZ R29, R29 ;  /* 0x0000001d001d7305 */ /* 0x000ea4000021f000 */
[----:B------:R-:W-:-:S13]  /*7090*/  ISETP.GE.U32.AND P0, PT, R28, R27, PT ;  /* 0x0000001b1c00720c */ /* 0x000fda0003f06070 */
[----:B------:R-:W-:Y:S01]  /*70a0*/  @P0 IADD3 R28, PT, PT, -R27, R28, RZ ;  /* 0x0000001c1b1c0210 */ /* 0x000fe20007ffe1ff */
[----:B--2---:R-:W-:Y:S01]  /*70b0*/  IMAD R43, R43, R29, RZ ;  /* 0x0000001d2b2b7224 */ /* 0x004fe200078e02ff */
[----:B------:R-:W-:Y:S02]  /*70c0*/  @P0 IADD3 R40, PT, PT, R40, 0x1, RZ ;  /* 0x0000000128280810 */ /* 0x000fe40007ffe0ff */
[----:B------:R-:W-:Y:S01]  /*70d0*/  ISETP.GE.U32.AND P1, PT, R28, R27, PT ;  /* 0x0000001b1c00720c */ /* 0x000fe20003f26070 */
[----:B------:R-:W-:-:S04]  /*70e0*/  IMAD.MOV.U32 R28, RZ, RZ, RZ ;  /* 0x000000ffff1c7224 */ /* 0x000fc800078e00ff */
[----:B------:R-:W-:Y:S01]  /*70f0*/  IMAD.HI.U32 R43, R29, R43, R28 ;  /* 0x0000002b1d2b7227 */ /* 0x000fe200078e001c */
[----:B----4-:R-:W2:Y:S07]  /*7100*/  I2F.U32.RP R44, R39 ;  /* 0x00000027002c7306 */ /* 0x010eae0000209000 */
[----:B------:R-:W-:Y:S02]  /*7110*/  @P1 IADD3 R40, PT, PT, R40, 0x1, RZ ;  /* 0x0000000128281810 */ /* 0x000fe40007ffe0ff */
[----:B------:R-:W-:-:S02]  /*7120*/  @!P2 LOP3.LUT R40, RZ, R27, RZ, 0x33, !PT ;  /* 0x0000001bff28a212 */ /* 0x000fc400078e33ff */
[----:B------:R-:W-:-:S03]  /*7130*/  ISETP.NE.U32.AND P2, PT, R35, RZ, PT ;  /* 0x000000ff2300720c */ /* 0x000fc60003f45070 */
[----:B------:R-:W-:Y:S01]  /*7140*/  IMAD.HI.U32 R42, R43, R40, RZ ;  /* 0x000000282b2a7227 */ /* 0x000fe200078e00ff */
[----:B------:R-:W-:Y:S01]  /*7150*/  IADD3 R43, PT, PT, RZ, -R39, RZ ;  /* 0x80000027ff2b7210 */ /* 0x000fe20007ffe0ff */
[----:B--2---:R-:W2:Y:S03]  /*7160*/  MUFU.RCP R44, R44 ;  /* 0x0000002c002c7308 */ /* 0x004ea60000001000 */
[----:B------:R-:W-:-:S05]  /*7170*/  IADD3 R28, PT, PT, -R42, RZ, RZ ;  /* 0x000000ff2a1c7210 */ /* 0x000fca0007ffe1ff */
[----:B------:R-:W-:-:S05]  /*7180*/  IMAD R28, R35, R28, R40 ;  /* 0x0000001c231c7224 */ /* 0x000fca00078e0228 */
[----:B------:R-:W-:Y:S02]  /*7190*/  ISETP.GE.U32.AND P0, PT, R28, R35, PT ;  /* 0x000000231c00720c */ /* 0x000fe40003f06070 */
[----:B--2---:R-:W-:-:S06]  /*71a0*/  IADD3 R29, PT, PT, R44, 0xffffffe, RZ ;  /* 0x0ffffffe2c1d7810 */ /* 0x004fcc0007ffe0ff */
[----:B------:R-:W2:Y:S05]  /*71b0*/  F2I.FTZ.U32.TRUNC.NTZ R29, R29 ;  /* 0x0000001d001d7305 */ /* 0x000eaa000021f000 */
[----:B------:R-:W-:Y:S01]  /*71c0*/  @P0 IMAD.IADD R28, R28, 0x1, -R35 ;  /* 0x000000011c1c0824 */ /* 0x000fe200078e0a23 */
[----:B------:R-:W-:-:S04]  /*71d0*/  @P0 IADD3 R42, PT, PT, R42, 0x1, RZ ;  /* 0x000000012a2a0810 */ /* 0x000fc80007ffe0ff */
[----:B------:R-:W-:Y:S01]  /*71e0*/  ISETP.GE.U32.AND P1, PT, R28, R35, PT ;  /* 0x000000231c00720c */ /* 0x000fe20003f26070 */
[----:B------:R-:W-:Y:S02]  /*71f0*/  HFMA2 R28, -RZ, RZ, 0, 0 ;  /* 0x00000000ff1c7431 */ /* 0x000fe400000001ff */
[----:B--2---:R-:W-:-:S10]  /*7200*/  IMAD R43, R43, R29, RZ ;  /* 0x0000001d2b2b7224 */ /* 0x004fd400078e02ff */
[----:B------:R-:W-:Y:S01]  /*7210*/  @P1 VIADD R42, R42, 0x1 ;  /* 0x000000012a2a1836 */ /* 0x000fe20000000000 */
[----:B------:R-:W-:Y:S01]  /*7220*/  @!P2 LOP3.LUT R42, RZ, R35, RZ, 0x33, !PT ;  /* 0x00000023ff2aa212 */ /* 0x000fe200078e33ff */
[----:B------:R-:W-:Y:S01]  /*7230*/  IMAD.HI.U32 R43, R29, R43, R28 ;  /* 0x0000002b1d2b7227 */ /* 0x000fe200078e001c */
[----:B------:R-:W-:Y:S02]  /*7240*/  ISETP.NE.U32.AND P2, PT, R39, RZ, PT ;  /* 0x000000ff2700720c */ /* 0x000fe40003f45070 */
[----:B------:R-:W-:-:S03]  /*7250*/  IADD3 R29, PT, PT, -R40, RZ, RZ ;  /* 0x000000ff281d7210 */ /* 0x000fc60007ffe1ff */
[----:B------:R-:W-:-:S04]  /*7260*/  IMAD.HI.U32 R43, R43, R42, RZ ;  /* 0x0000002a2b2b7227 */ /* 0x000fc800078e00ff */
[----:B------:R-:W-:Y:S01]  /*7270*/  IMAD R27, R27, R29, R38 ;  /* 0x0000001d1b1b7224 */ /* 0x000fe200078e0226 */
[----:B------:R-:W-:Y:S02]  /*7280*/  IADD3 R28, PT, PT, -R43, RZ, RZ ;  /* 0x000000ff2b1c7210 */ /* 0x000fe40007ffe1ff */
[----:B------:R-:W-:-:S03]  /*7290*/  IADD3 R29, PT, PT, -R42, RZ, RZ ;  /* 0x000000ff2a1d7210 */ /* 0x000fc60007ffe1ff */
[----:B------:R-:W-:Y:S02]  /*72a0*/  IMAD R28, R39, R28, R42 ;  /* 0x0000001c271c7224 */ /* 0x000fe400078e022a */
[----:B------:R-:W-:-:S03]  /*72b0*/  IMAD R40, R35, R29, R40 ;  /* 0x0000001d23287224 */ /* 0x000fc600078e0228 */
[----:B------:R-:W-:-:S13]  /*72c0*/  ISETP.GE.U32.AND P0, PT, R28, R39, PT ;  /* 0x000000271c00720c */ /* 0x000fda0003f06070 */
[----:B------:R-:W-:Y:S02]  /*72d0*/  @P0 IMAD.IADD R28, R28, 0x1, -R39 ;  /* 0x000000011c1c0824 */ /* 0x000fe400078e0a27 */
[----:B------:R-:W-:-:S03]  /*72e0*/  @P0 VIADD R43, R43, 0x1 ;  /* 0x000000012b2b0836 */ /* 0x000fc60000000000 */
[----:B------:R-:W-:Y:S02]  /*72f0*/  ISETP.GE.U32.AND P1, PT, R28, R39, PT ;  /* 0x000000271c00720c */ /* 0x000fe40003f26070 */
[----:B------:R-:W-:-:S05]  /*7300*/  IADD3 R28, PT, PT, -R38, RZ, RZ ;  /* 0x000000ff261c7210 */ /* 0x000fca0007ffe1ff */
[----:B------:R-:W-:-:S04]  /*7310*/  IMAD R28, R31, R28, R36 ;  /* 0x0000001c1f1c7224 */ /* 0x000fc800078e0224 */
[----:B------:R-:W-:Y:S02]  /*7320*/  IMAD R28, R28, R34, R33 ;  /* 0x000000221c1c7224 */ /* 0x000fe400078e0221 */
[----:B------:R-:W-:Y:S02]  /*7330*/  @P1 IADD3 R43, PT, PT, R43, 0x1, RZ ;  /* 0x000000012b2b1810 */ /* 0x000fe40007ffe0ff */
[----:B------:R-:W-:Y:S01]  /*7340*/  @!P2 LOP3.LUT R43, RZ, R39, RZ, 0x33, !PT ;  /* 0x00000027ff2ba212 */ /* 0x000fe200078e33ff */
[----:B0-----:R-:W-:-:S03]  /*7350*/  IMAD R27, R27, R32, R28 ;  /* 0x000000201b1b7224 */ /* 0x001fc600078e021c */
[----:B------:R-:W-:Y:S01]  /*7360*/  MOV R36, R43 ;  /* 0x0000002b00247202 */ /* 0x000fe20000000f00 */
[----:B------:R-:W-:Y:S02]  /*7370*/  IMAD.MOV R28, RZ, RZ, -R43 ;  /* 0x000000ffff1c7224 */ /* 0x000fe400078e0a2b */
[----:B-1----:R-:W-:Y:S02]  /*7380*/  IMAD R27, R40, R37, R27 ;  /* 0x00000025281b7224 */ /* 0x002fe400078e021b */
[----:B------:R-:W-:-:S04]  /*7390*/  IMAD R42, R39, R28, R42 ;  /* 0x0000001c272a7224 */ /* 0x000fc800078e022a */
[----:B---3--:R-:W-:-:S07]  /*73a0*/  IMAD R33, R42, R41, R27 ;  /* 0x000000292a217224 */ /* 0x008fce00078e021b */
.L_x_2996:
[----:B------:R-:W-:Y:S05]  /*73b0*/  BRA.U !UP1, `(.L_x_2995) ;  /* 0x0000000509447547 */ /* 0x000fea000b800000 */
[----:B------:R-:W-:Y:S02]  /*73c0*/  UISETP.NE.AND UP0, UPT, UR11, URZ, UPT ;  /* 0x000000ff0b00728c */ /* 0x000fe4000bf05270 */
[----:B------:R-:W-:-:S07]  /*73d0*/  UISETP.NE.AND UP1, UPT, UR6, URZ, UPT ;  /* 0x000000ff0600728c */ /* 0x000fce000bf25270 */
[----:B------:R-:W-:Y:S05]  /*73e0*/  BRA.U !UP0, `(.L_x_2997) ;  /* 0x0000000108cc7547 */ /* 0x000fea000b800000 */
[C---:B0-----:R-:W-:Y:S02]  /*73f0*/  IADD3 R27, PT, PT, R24.reuse, -0x1, RZ ;  /* 0xffffffff181b7810 */ /* 0x041fe40007ffe0ff */
[----:B------:R-:W-:-:S03]  /*7400*/  IADD3 R24, PT, PT, R24, -0x2, RZ ;  /* 0xfffffffe18187810 */ /* 0x000fc60007ffe0ff */
[----:B------:R-:W-:Y:S01]  /*7410*/  IMAD.SHL.U32 R31, R27, 0x4, RZ ;  /* 0x000000041b1f7824 */ /* 0x000fe200078e00ff */
[----:B------:R-:W-:-:S03]  /*7420*/  SHF.L.U32 R38, R24, 0x2, RZ ;  /* 0x0000000218267819 */ /* 0x000fc600000006ff */
[----:B------:R0:W2:Y:S08]  /*7430*/  LDC R35, c[0x0][R31+0x388] ;  /* 0x0000e2001f237b82 */ /* 0x0000b00000000800 */
[----:B------:R3:W4:Y:S08]  /*7440*/  LDC R27, c[0x0][R38+0x388] ;  /* 0x0000e200261b7b82 */ /* 0x0007300000000800 */
[----:B0-----:R-:W0:Y:S08]  /*7450*/  LDC R31, c[0x0][R31+0x3ec] ;  /* 0x0000fb001f1f7b82 */ /* 0x001e300000000800 */
[----:B---3--:R-:W3:Y:S01]  /*7460*/  LDC R38, c[0x0][R38+0x3ec] ;  /* 0x0000fb0026267b82 */ /* 0x008ee20000000800 */
[----:B--2---:R-:W2:Y:S01]  /*7470*/  I2F.U32.RP R32, R35 ;  /* 0x0000002300207306 */ /* 0x004ea20000209000 */
[----:B------:R-:W-:-:S02]  /*7480*/  IADD3 R37, PT, PT, RZ, -R35, RZ ;  /* 0x80000023ff257210 */ /* 0x000fc40007ffe0ff */
[----:B------:R-:W-:-:S05]  /*7490*/  ISETP.NE.U32.AND P2, PT, R35, RZ, PT ;  /* 0x000000ff2300720c */ /* 0x000fca0003f45070 */
[----:B----4-:R-:W4:Y:S08]  /*74a0*/  I2F.U32.RP R39, R27 ;  /* 0x0000001b00277306 */ /* 0x010f300000209000 */
[----:B--2---:R-:W1:Y:S08]  /*74b0*/  MUFU.RCP R32, R32 ;  /* 0x0000002000207308 */ /* 0x004e700000001000 */
[----:B----4-:R-:W-:Y:S01]  /*74c0*/  MUFU.RCP R39, R39 ;  /* 0x0000002700277308 */ /* 0x010fe20000001000 */
[----:B-1----:R-:W-:-:S07]  /*74d0*/  VIADD R28, R32, 0xffffffe ;  /* 0x0ffffffe201c7836 */ /* 0x002fce0000000000 */
[----:B------:R1:W2:Y:S02]  /*74e0*/  F2I.FTZ.U32.TRUNC.NTZ R29, R28 ;  /* 0x0000001c001d7305 */ /* 0x0002a4000021f000 */
[----:B-1----:R-:W-:Y:S02]  /*74f0*/  HFMA2 R28, -RZ, RZ, 0, 0 ;  /* 0x00000000ff1c7431 */ /* 0x002fe400000001ff */
[----:B--2---:R-:W-:-:S04]  /*7500*/  IMAD R37, R37, R29, RZ ;  /* 0x0000001d25257224 */ /* 0x004fc800078e02ff */
[----:B------:R-:W-:Y:S01]  /*7510*/  IMAD.HI.U32 R37, R29, R37, R28 ;  /* 0x000000251d257227 */ /* 0x000fe200078e001c */
[----:B------:R-:W-:-:S05]  /*7520*/  IADD3 R28, PT, PT, R39, 0xffffffe, RZ ;  /* 0x0ffffffe271c7810 */ /* 0x000fca0007ffe0ff */
[----:B------:R-:W-:-:S04]  /*7530*/  IMAD.HI.U32 R34, R37, R36, RZ ;  /* 0x0000002425227227 */ /* 0x000fc800078e00ff */
[----:B------:R-:W-:Y:S02]  /*7540*/  IMAD.MOV R29, RZ, RZ, -R34 ;  /* 0x000000ffff1d7224 */ /* 0x000fe400078e0a22 */
[----:B------:R-:W-:Y:S02]  /*7550*/  IMAD.MOV R37, RZ, RZ, -R27 ;  /* 0x000000ffff257224 */ /* 0x000fe400078e0a1b */
[----:B------:R-:W-:Y:S02]  /*7560*/  IMAD R32, R35, R29, R36 ;  /* 0x0000001d23207224 */ /* 0x000fe400078e0224 */
[----:B------:R1:W2:Y:S03]  /*7570*/  F2I.FTZ.U32.TRUNC.NTZ R29, R28 ;  /* 0x0000001c001d7305 */ /* 0x0002a6000021f000 */
[----:B------:R-:W-:Y:S01]  /*7580*/  ISETP.GE.U32.AND P0, PT, R32, R35, PT ;  /* 0x000000232000720c */ /* 0x000fe20003f06070 */
[----:B-1----:R-:W-:-:S02]  /*7590*/  IMAD.MOV.U32 R28, RZ, RZ, RZ ;  /* 0x000000ffff1c7224 */ /* 0x002fc400078e00ff */
[----:B--2---:R-:W-:-:S10]  /*75a0*/  IMAD R37, R37, R29, RZ ;  /* 0x0000001d25257224 */ /* 0x004fd400078e02ff */
[----:B------:R-:W-:Y:S02]  /*75b0*/  @P0 IADD3 R32, PT, PT, -R35, R32, RZ ;  /* 0x0000002023200210 */ /* 0x000fe40007ffe1ff */
[----:B------:R-:W-:Y:S01]  /*75c0*/  @P0 IADD3 R34, PT, PT, R34, 0x1, RZ ;  /* 0x0000000122220810 */ /* 0x000fe20007ffe0ff */
        /* <DEDUP_REMOVED lines=9> */
[----:B------:R-:W-:Y:S01]  /*7660*/  @P0 IADD3 R28, PT, PT, -R27, R28, RZ ;  /* 0x0000001c1b1c0210 */ /* 0x000fe20007ffe1ff */
[----:B------:R-:W-:-:S03]  /*7670*/  @P0 VIADD R37, R37, 0x1 ;  /* 0x0000000125250836 */ /* 0x000fc60000000000 */
[----:B------:R-:W-:Y:S02]  /*7680*/  ISETP.GE.U32.AND P1, PT, R28, R27, PT ;  /* 0x0000001b1c00720c */ /* 0x000fe40003f26070 */
[----:B------:R-:W-:-:S05]  /*7690*/  IADD3 R28, PT, PT, -R34, RZ, RZ ;  /* 0x000000ff221c7210 */ /* 0x000fca0007ffe1ff */
[----:B------:R-:W-:-:S04]  /*76a0*/  IMAD R28, R35, R28, R36 ;  /* 0x0000001c231c7224 */ /* 0x000fc800078e0224 */
[----:B0-----:R-:W-:Y:S02]  /*76b0*/  IMAD R28, R28, R31, R33 ;  /* 0x0000001f1c1c7224 */ /* 0x001fe400078e0221 */
[----:B------:R-:W-:Y:S02]  /*76c0*/  @P1 IADD3 R37, PT, PT, R37, 0x1, RZ ;  /* 0x0000000125251810 */ /* 0x000fe40007ffe0ff */
[----:B------:R-:W-:-:S04]  /*76d0*/  @!P2 LOP3.LUT R37, RZ, R27, RZ, 0x33, !PT ;  /* 0x0000001bff25a212 */ /* 0x000fc800078e33ff */
[----:B------:R-:W-:Y:S01]  /*76e0*/  MOV R36, R37 ;  /* 0x0000002500247202 */ /* 0x000fe20000000f00 */
[----:B------:R-:W-:-:S04]  /*76f0*/  IMAD.MOV R29, RZ, RZ, -R37 ;  /* 0x000000ffff1d7224 */ /* 0x000fc800078e0a25 */
[----:B------:R-:W-:-:S04]  /*7700*/  IMAD R29, R27, R29, R34 ;  /* 0x0000001d1b1d7224 */ /* 0x000fc800078e0222 */
[----:B---3--:R-:W-:-:S07]  /*7710*/  IMAD R33, R29, R38, R28 ;  /* 0x000000261d217224 */ /* 0x008fce00078e021c */
.L_x_2997:
[----:B------:R-:W-:Y:S05]  /*7720*/  BRA.U !UP1, `(.L_x_2995) ;  /* 0x0000000109687547 */ /* 0x000fea000b800000 */
[----:B------:R-:W-:-:S05]  /*7730*/  IADD3 R24, PT, PT, R24, -0x1, RZ ;  /* 0xffffffff18187810 */ /* 0x000fca0007ffe0ff */
[----:B------:R-:W-:-:S04]  /*7740*/  IMAD.SHL.U32 R24, R24, 0x4, RZ ;  /* 0x0000000418187824 */ /* 0x000fc800078e00ff */
[----:B0-----:R-:W0:Y:S02]  /*7750*/  LDC R27, c[0x0][R24+0x388] ;  /* 0x0000e200181b7b82 */ /* 0x001e240000000800 */
[----:B0-----:R-:W0:Y:S01]  /*7760*/  I2F.U32.RP R31, R27 ;  /* 0x0000001b001f7306 */ /* 0x001e220000209000 */
[----:B------:R-:W-:Y:S02]  /*7770*/  IADD3 R35, PT, PT, RZ, -R27, RZ ;  /* 0x8000001bff237210 */ /* 0x000fe40007ffe0ff */
[----:B------:R-:W-:-:S05]  /*7780*/  ISETP.NE.U32.AND P2, PT, R27, RZ, PT ;  /* 0x000000ff1b00720c */ /* 0x000fca0003f45070 */
[----:B0-----:R-:W1:Y:S02]  /*7790*/  MUFU.RCP R31, R31 ;  /* 0x0000001f001f7308 */ /* 0x001e640000001000 */
[----:B-1----:R-:W-:Y:S02]  /*77a0*/  IADD3 R28, PT, PT, R31, 0xffffffe, RZ ;  /* 0x0ffffffe1f1c7810 */ /* 0x002fe40007ffe0ff */
[----:B------:R-:W0:Y:S04]  /*77b0*/  LDC R31, c[0x0][R24+0x3ec] ;  /* 0x0000fb00181f7b82 */ /* 0x000e280000000800 */
[----:B------:R1:W2:Y:S02]  /*77c0*/  F2I.FTZ.U32.TRUNC.NTZ R29, R28 ;  /* 0x0000001c001d7305 */ /* 0x0002a4000021f000 */
[----:B-1----:R-:W-:-:S02]  /*77d0*/  IMAD.MOV.U32 R28, RZ, RZ, RZ ;  /* 0x000000ffff1c7224 */ /* 0x002fc400078e00ff */
[----:B--2---:R-:W-:-:S04]  /*77e0*/  IMAD R35, R35, R29, RZ ;  /* 0x0000001d23237224 */ /* 0x004fc800078e02ff */
        /* <DEDUP_REMOVED lines=11> */
[----:B------:R-:W-:Y:S02]  /*78a0*/  IMAD R28, R27, R28, R36 ;  /* 0x0000001c1b1c7224 */ /* 0x000fe400078e0224 */
[----:B------:R-:W-:Y:S02]  /*78b0*/  IMAD.MOV.U32 R36, RZ, RZ, R29 ;  /* 0x000000ffff247224 */ /* 0x000fe400078e001d */
[----:B0-----:R-:W-:-:S07]  /*78c0*/  IMAD R33, R28, R31, R33 ;  /* 0x0000001f1c217224 */ /* 0x001fce00078e0221 */
.L_x_2995:
[----:B-1----:R-:W1:Y:S01]  /*78d0*/  LDC.64 R28, c[0x0][0x380] ;  /* 0x0000e000ff1c7b82 */ /* 0x002e620000000a00 */
[----:B------:R-:W2:Y:S02]  /*78e0*/  LDCU UR4, c[0x0][0x3ec] ;  /* 0x00007d80ff0477ac */ /* 0x000ea40008000800 */
[----:B--2---:R-:W-:-:S04]  /*78f0*/  IMAD R33, R36, UR4, R33 ;  /* 0x0000000424217c24 */ /* 0x004fc8000f8e0221 */
[----:B-1----:R-:W-:-:S05]  /*7900*/  IMAD.WIDE.U32 R28, R33, 0x2, R28 ;  /* 0x00000002211c7825 */ /* 0x002fca00078e001c */
[----:B------:R2:W5:Y:S01]  /*7910*/  LDG.E.U16 R24, desc[UR20][R28.64] ;  /* 0x000000141c187981 */ /* 0x000562000c1e1500 */
[----:B------:R-:W-:Y:S05]  /*7920*/  BRA `(.L_x_2992) ;  /* 0x0000000000747947 */ /* 0x000fea0003800000 */
.L_x_2970:
[----:B------:R-:W0:Y:S01]  /*7930*/  LDCU UR4, c[0x0][0x608] ;  /* 0x0000c100ff0477ac */ /* 0x000e220008000800 */
[----:B------:R-:W-:-:S04]  /*7940*/  IADD3 R42, PT, PT, R9, R0, RZ ;  /* 0x00000000092a7210 */ /* 0x000fc80007ffe0ff */
[----:B------:R-:W-:-:S04]  /*7950*/  IADD3 R38, PT, PT, R9, R42, RZ ;  /* 0x0000002a09267210 */ /* 0x000fc80007ffe0ff */
[----:B------:R-:W-:Y:S01]  /*7960*/  IADD3 R40, PT, PT, R9, R38, RZ ;  /* 0x0000002609287210 */ /* 0x000fe20007ffe0ff */
[----:B0-----:R-:W-:-:S05]  /*7970*/  IMAD.U32 R23, RZ, RZ, UR4 ;  /* 0x00000004ff177e24 */ /* 0x001fca000f8e00ff */
[-C--:B------:R-:W-:Y:S02]  /*7980*/  ISETP.GE.U32.AND P0, PT, R0, R23.reuse, PT ;  /* 0x000000170000720c */ /* 0x080fe40003f06070 */
[-C--:B------:R-:W-:Y:S02]  /*7990*/  ISETP.GE.U32.AND P1, PT, R42, R23.reuse, PT ;  /* 0x000000172a00720c */ /* 0x080fe40003f26070 */
[-C--:B------:R-:W-:Y:S02]  /*79a0*/  ISETP.GE.U32.AND P2, PT, R38, R23.reuse, PT ;  /* 0x000000172600720c */ /* 0x080fe40003f46070 */
[----:B------:R-:W-:-:S07]  /*79b0*/  ISETP.GE.U32.AND P3, PT, R40, R23, PT ;  /* 0x000000172800720c */ /* 0x000fce0003f66070 */
[----:B------:R-:W0:Y:S08]  /*79c0*/  @!P0 LDC R27, c[0x0][0x3ec] ;  /* 0x0000fb00ff1b8b82 */ /* 0x000e300000000800 */
[----:B------:R-:W1:Y:S08]  /*79d0*/  @!P1 LDC R31, c[0x0][0x3ec] ;  /* 0x0000fb00ff1f9b82 */ /* 0x000e700000000800 */
[----:B------:R-:W2:Y:S08]  /*79e0*/  @!P2 LDC R39, c[0x0][0x3ec] ;  /* 0x0000fb00ff27ab82 */ /* 0x000eb00000000800 */
[----:B------:R-:W3:Y:S01]  /*79f0*/  @!P3 LDC R41, c[0x0][0x3ec] ;  /* 0x0000fb00ff29bb82 */ /* 0x000ee20000000800 */
[----:B0-----:R-:W-:-:S07]  /*7a00*/  @!P0 IMAD R27, R0, R27, RZ ;  /* 0x0000001b001b8224 */ /* 0x001fce00078e02ff */
[----:B------:R-:W0:Y:S01]  /*7a10*/  @!P0 LDC.64 R34, c[0x0][0x380] ;  /* 0x0000e000ff228b82 */ /* 0x000e220000000a00 */
[----:B-1----:R-:W-:-:S07]  /*7a20*/  @!P1 IMAD R31, R42, R31, RZ ;  /* 0x0000001f2a1f9224 */ /* 0x002fce00078e02ff */
[----:B------:R-:W1:Y:S01]  /*7a30*/  @!P1 LDC.64 R36, c[0x0][0x380] ;  /* 0x0000e000ff249b82 */ /* 0x000e620000000a00 */
[----:B--2---:R-:W-:-:S07]  /*7a40*/  @!P2 IMAD R39, R38, R39, RZ ;  /* 0x000000272627a224 */ /* 0x004fce00078e02ff */
[----:B------:R-:W2:Y:S01]  /*7a50*/  @!P2 LDC.64 R28, c[0x0][0x380] ;  /* 0x0000e000ff1cab82 */ /* 0x000ea20000000a00 */
[----:B---3--:R-:W-:-:S07]  /*7a60*/  @!P3 IMAD R41, R40, R41, RZ ;  /* 0x000000292829b224 */ /* 0x008fce00078e02ff */
[----:B------:R-:W3:Y:S01]  /*7a70*/  @!P3 LDC.64 R32, c[0x0][0x380] ;  /* 0x0000e000ff20bb82 */ /* 0x000ee20000000a00 */
[----:B0-----:R-:W-:-:S05]  /*7a80*/  @!P0 IMAD.WIDE.U32 R34, R27, 0x2, R34 ;  /* 0x000000021b228825 */ /* 0x001fca00078e0022 */
[----:B------:R0:W5:Y:S01]  /*7a90*/  @!P0 LDG.E.U16 R22, desc[UR20][R34.64] ;  /* 0x0000001422168981 */ /* 0x000162000c1e1500 */
[----:B-1----:R-:W-:-:S05]  /*7aa0*/  @!P1 IMAD.WIDE.U32 R36, R31, 0x2, R36 ;  /* 0x000000021f249825 */ /* 0x002fca00078e0024 */
[----:B------:R0:W5:Y:S01]  /*7ab0*/  @!P1 LDG.E.U16 R26, desc[UR20][R36.64] ;  /* 0x00000014241a9981 */ /* 0x000162000c1e1500 */
[----:B--2---:R-:W-:-:S05]  /*7ac0*/  @!P2 IMAD.WIDE.U32 R28, R39, 0x2, R28 ;  /* 0x00000002271ca825 */ /* 0x004fca00078e001c */
[----:B------:R0:W5:Y:S01]  /*7ad0*/  @!P2 LDG.E.U16 R25, desc[UR20][R28.64] ;  /* 0x000000141c19a981 */ /* 0x000162000c1e1500 */
[----:B---3--:R-:W-:-:S05]  /*7ae0*/  @!P3 IMAD.WIDE.U32 R32, R41, 0x2, R32 ;  /* 0x000000022920b825 */ /* 0x008fca00078e0020 */
[----:B------:R0:W5:Y:S02]  /*7af0*/  @!P3 LDG.E.U16 R24, desc[UR20][R32.64] ;  /* 0x000000142018b981 */ /* 0x000164000c1e1500 */
.L_x_2992:
[----:B------:R-:W-:Y:S05]  /*7b00*/  BSYNC.RECONVERGENT B0 ;  /* 0x0000000000007941 */ /* 0x000fea0003800200 */
.L_x_2969:
[----:B------:R-:W3:Y:S02]  /*7b10*/  LDCU UR4, c[0x0][0x528] ;  /* 0x0000a500ff0477ac */ /* 0x000ee40008000800 */
[----:B---3--:R-:W-:-:S09]  /*7b20*/  UISETP.GE.AND UP0, UPT, UR4, 0x2, UPT ;  /* 0x000000020400788c */ /* 0x008fd2000bf06270 */
[----:B------:R-:W-:Y:S05]  /*7b30*/  BRA.U !UP0, `(.L_x_2998) ;  /* 0x0000006908607547 */ /* 0x000fea000b800000 */
[----:B------:R-:W-:Y:S01]  /*7b40*/  ISETP.GE.U32.AND P0, PT, R0, R23, PT ;  /* 0x000000170000720c */ /* 0x000fe20003f06070 */
[----:B------:R-:W-:-:S12]  /*7b50*/  BSSY.RECONVERGENT B0, `(.L_x_2999) ;  /* 0x00001a4000007945 */ /* 0x000fd80003800200 */
[----:B------:R-:W-:Y:S05]  /*7b60*/  @P0 BRA `(.L_x_3000) ;  /* 0x0000001800880947 */ /* 0x000fea0003800000 */
[----:B------:R-:W-:Y:S01]  /*7b70*/  UISETP.GE.U32.AND UP1, UPT, UR26, 0x7, UPT ;  /* 0x000000071a00788c */ /* 0x000fe2000bf26070 */
[----:B0-----:R-:W-:Y:S02]  /*7b80*/  HFMA2 R32, -RZ, RZ, 0, 0 ;  /* 0x00000000ff207431 */ /* 0x001fe400000001ff */
[----:B------:R-:W-:Y:S01]  /*7b90*/  IMAD.MOV.U32 R27, RZ, RZ, R0 ;  /* 0x000000ffff1b7224 */ /* 0x000fe200078e0000 */
[----:B------:R-:W0:Y:S01]  /*7ba0*/  LDCU UR14, c[0x0][0x528] ;  /* 0x0000a500ff0e77ac */ /* 0x000e220008000800 */
[----:B------:R-:W-:-:S04]  /*7bb0*/  UISETP.NE.AND UP0, UPT, UR28, URZ, UPT ;  /* 0x000000ff1c00728c */ /* 0x000fc8000bf05270 */
[----:B------:R-:W-:Y:S07]  /*7bc0*/  BRA.U !UP1, `(.L_x_3001) ;  /* 0x0000000d09407547 */ /* 0x000fee000b800000 */
[----:B------:R-:W-:Y:S01]  /*7bd0*/  MOV R32, RZ ;  /* 0x000000ff00207202 */ /* 0x000fe20000000f00 */
[----:B------:R-:W-:Y:S01]  /*7be0*/  UMOV UR4, URZ ;  /* 0x000000ff00047c82 */ /* 0x000fe20008000000 */
[----:B------:R-:W-:-:S07]  /*7bf0*/  MOV R27, R0 ;  /* 0x00000000001b7202 */ /* 0x000fce0000000f00 */
.L_x_3002:
[----:B0-----:R-:W-:Y:S01]  /*7c00*/  UIADD3 UR15, UPT, UPT, UR14, -0x1, URZ ;  /* 0xffffffff0e0f7890 */ /* 0x001fe2000fffe0ff */
[----:B------:R-:W-:Y:S01]  /*7c10*/  UMOV UR24, 0xd8 ;  /* 0x000000d800187882 */ /* 0x000fe20000000000 */
[----:B------:R-:W-:Y:S02]  /*7c20*/  UIADD3 UR16, UPT, UPT, UR14, -0x2, URZ ;  /* 0xfffffffe0e107890 */ /* 0x000fe4000fffe0ff */
[----:B------:R-:W-:Y:S02]  /*7c30*/  ULEA UR15, UR15, UR24, 0x2 ;  /* 0x000000180f0f7291 */ /* 0x000fe4000f8e10ff */
[----:B------:R-:W-:Y:S02]  /*7c40*/  ULEA UR16, UR16, UR24, 0x2 ;  /* 0x0000001810107291 */ /* 0x000fe4000f8e10ff */
[----:B------:R-:W-:Y:S02]  /*7c50*/  UIADD3 UR17, UPT, UPT, UR14, -0x3, URZ ;  /* 0xfffffffd0e117890 */ /* 0x000fe4000fffe0ff */
[----:B------:R-:W-:-:S02]  /*7c60*/  UIADD3 UR18, UPT, UPT, UR14, -0x4, URZ ;  /* 0xfffffffc0e127890 */ /* 0x000fc4000fffe0ff */
[----:B------:R-:W-:Y:S02]  /*7c70*/  ULEA UR17, UR17, UR24, 0x2 ;  /* 0x0000001811117291 */ /* 0x000fe4000f8e10ff */
[----:B------:R-:W-:Y:S02]  /*7c80*/  ULEA UR18, UR18, UR24, 0x2 ;  /* 0x0000001812127291 */ /* 0x000fe4000f8e10ff */
[----:B------:R-:W0:Y:S02]  /*7c90*/  LDCU UR29, c[0x0][UR15+0x388] ;  /* 0x000071000f1d77ac */ /* 0x000e240008000800 */
[----:B------:R-:W3:Y:S06]  /*7ca0*/  LDCU UR30, c[0x0][UR16+0x388] ;  /* 0x00007100101e77ac */ /* 0x000eec0008000800 */
[----:B------:R-:W4:Y:S02]  /*7cb0*/  LDCU UR31, c[0x0][UR17+0x388] ;  /* 0x00007100111f77ac */ /* 0x000f240008000800 */
[----:B------:R-:W1:Y:S01]  /*7cc0*/  LDCU UR32, c[0x0][UR18+0x388] ;  /* 0x00007100122077ac */ /* 0x000e620008000800 */
[----:B------:R-:W-:Y:S01]  /*7cd0*/  UIADD3 UR19, UPT, UPT, UR14, -0x5, URZ ;  /* 0xfffffffb0e137890 */ /* 0x000fe2000fffe0ff */
[----:B0-----:R-:W0:Y:S01]  /*7ce0*/  I2F.U32.RP R31, UR29 ;  /* 0x0000001d001f7d06 */ /* 0x001e220008209000 */
[----:B------:R-:W-:-:S02]  /*7cf0*/  IADD3 R35, PT, PT, RZ, -UR29, RZ ;  /* 0x8000001dff237c10 */ /* 0x000fc4000fffe0ff */
[----:B------:R-:W-:Y:S01]  /*7d00*/  ULEA UR19, UR19, UR24, 0x2 ;  /* 0x0000001813137291 */ /* 0x000fe2000f8e10ff */
[----:B------:R-:W-:Y:S01]  /*7d10*/  ISETP.NE.U32.AND P2, PT, RZ, UR29, PT ;  /* 0x0000001dff007c0c */ /* 0x000fe2000bf45070 */
[----:B------:R-:W-:Y:S02]  /*7d20*/  UIADD3 UR22, UPT, UPT, UR14, -0x6, URZ ;  /* 0xfffffffa0e167890 */ /* 0x000fe4000fffe0ff */
[----:B------:R-:W-:Y:S01]  /*7d30*/  UIADD3 UR23, UPT, UPT, UR14, -0x7, URZ ;  /* 0xfffffff90e177890 */ /* 0x000fe2000fffe0ff */
[----:B---3--:R-:W3:Y:S01]  /*7d40*/  I2F.U32.RP R33, UR30 ;  /* 0x0000001e00217d06 */ /* 0x008ee20008209000 */
[----:B----4-:R-:W-:Y:S01]  /*7d50*/  IADD3 R37, PT, PT, RZ, -UR31, RZ ;  /* 0x8000001fff257c10 */ /* 0x010fe2000fffe0ff */
[----:B------:R-:W-:Y:S02]  /*7d60*/  ULEA UR22, UR22, UR24, 0x2 ;  /* 0x0000001816167291 */ /* 0x000fe4000f8e10ff */
[----:B------:R-:W-:-:S03]  /*7d70*/  ULEA UR23, UR23, UR24, 0x2 ;  /* 0x0000001817177291 */ /* 0x000fc6000f8e10ff */
[----:B------:R-:W4:Y:S01]  /*7d80*/  LDCU UR33, c[0x0][UR19+0x388] ;  /* 0x00007100132177ac */ /* 0x000f220008000800 */
[----:B0-----:R-:W1:Y:S01]  /*7d90*/  MUFU.RCP R31, R31 ;  /* 0x0000001f001f7308 */ /* 0x001e620000001000 */
[----:B------:R-:W-:Y:S01]  /*7da0*/  UIADD3 UR14, UPT, UPT, UR14, -0x8, URZ ;  /* 0xfffffff80e0e7890 */ /* 0x000fe2000fffe0ff */
[----:B------:R-:W0:Y:S06]  /*7db0*/  LDCU UR15, c[0x0][UR15+0x3ec] ;  /* 0x00007d800f0f77ac */ /* 0x000e2c0008000800 */
[----:B---3--:R-:W-:Y:S01]  /*7dc0*/  MUFU.RCP R33, R33 ;  /* 0x0000002100217308 */ /* 0x008fe20000001000 */
[----:B------:R-:W3:Y:S01]  /*7dd0*/  LDCU UR34, c[0x0][UR22+0x388] ;  /* 0x00007100162277ac */ /* 0x000ee20008000800 */
[----:B------:R-:W0:Y:S06]  /*7de0*/  LDCU UR35, c[0x0][UR23+0x388] ;  /* 0x00007100172377ac */ /* 0x000e2c0008000800 */
[----:B----4-:R-:W4:Y:S01]  /*7df0*/  I2F.U32.RP R36, UR33 ;  /* 0x0000002100247d06 */ /* 0x010f220008209000 */
[----:B------:R-:W-:Y:S01]  /*7e00*/  IMAD R39, RZ, RZ, -UR33 ;  /* 0x80000021ff277e24 */ /* 0x000fe2000f8e02ff */
[----:B------:R-:W-:Y:S01]  /*7e10*/  ULEA UR24, UR14, UR24, 0x2 ;  /* 0x000000180e187291 */ /* 0x000fe2000f8e10ff */
[----:B-12---:R-:W-:Y:S01]  /*7e20*/  VIADD R28, R31, 0xffffffe ;  /* 0x0ffffffe1f1c7836 */ /* 0x006fe20000000000 */
[----:B------:R-:W1:Y:S04]  /*7e30*/  LDCU UR16, c[0x0][UR16+0x3ec] ;  /* 0x00007d80101077ac */ /* 0x000e680008000800 */
[----:B------:R2:W3:Y:S01]  /*7e40*/  F2I.FTZ.U32.TRUNC.NTZ R29, R28 ;  /* 0x0000001c001d7305 */ /* 0x0004e2000021f000 */
[----:B------:R-:W1:Y:S01]  /*7e50*/  LDCU UR17, c[0x0][UR17+0x3ec] ;  /* 0x00007d80111177ac */ /* 0x000e620008000800 */
[----:B------:R-:W1:Y:S01]  /*7e60*/  LDCU UR18, c[0x0][UR18+0x3ec] ;  /* 0x00007d80121277ac */ /* 0x000e620008000800 */
[----:B0-----:R-:W-:-:S05]  /*7e70*/  IADD3 R41, PT, PT, RZ, -UR35, RZ ;  /* 0x80000023ff297c10 */ /* 0x001fca000fffe0ff */
[----:B----4-:R-:W-:Y:S01]  /*7e80*/  MUFU.RCP R36, R36 ;  /* 0x0000002400247308 */ /* 0x010fe20000001000 */
[----:B--2---:R-:W-:Y:S01]  /*7e90*/  HFMA2 R28, -RZ, RZ, 0, 0 ;  /* 0x00000000ff1c7431 */ /* 0x004fe200000001ff */
[----:B------:R-:W0:Y:S01]  /*7ea0*/  LDCU UR36, c[0x0][UR24+0x388] ;  /* 0x00007100182477ac */ /* 0x000e220008000800 */
[----:B------:R-:W2:Y:S01]  /*7eb0*/  LDCU UR19, c[0x0][UR19+0x3ec] ;  /* 0x00007d80131377ac */ /* 0x000ea20008000800 */
[----:B---3--:R-:W-:-:S04]  /*7ec0*/  IMAD R35, R35, R29, RZ ;  /* 0x0000001d23237224 */ /* 0x008fc800078e02ff */
[----:B------:R-:W-:Y:S01]  /*7ed0*/  I2F.U32.RP R38, UR35 ;  /* 0x0000002300267d06 */ /* 0x000fe20008209000 */
[----:B------:R-:W3:Y:S01]  /*7ee0*/  LDCU UR22, c[0x0][UR22+0x3ec] ;  /* 0x00007d80161677ac */ /* 0x000ee20008000800 */
[----:B------:R-:W-:Y:S01]  /*7ef0*/  IMAD.HI.U32 R34, R29, R35, R28 ;  /* 0x000000231d227227 */ /* 0x000fe200078e001c */
[----:B------:R-:W-:Y:S01]  /*7f00*/  IADD3 R29, PT, PT, R33, 0xffffffe, RZ ;  /* 0x0ffffffe211d7810 */ /* 0x000fe20007ffe0ff */
[----:B------:R-:W4:Y:S02]  /*7f10*/  LDCU UR23, c[0x0][UR23+0x3ec] ;  /* 0x00007d80171777ac */ /* 0x000f240008000800 */
[----:B------:R-:W-:Y:S02]  /*7f20*/  IMAD R33, RZ, RZ, -UR30 ;  /* 0x8000001eff217e24 */ /* 0x000fe4000f8e02ff */
[----:B------:R-:W-:Y:S01]  /*7f30*/  I2F.U32.RP R35, UR32 ;  /* 0x0000002000237d06 */ /* 0x000fe20008209000 */
[----:B------:R-:W-:Y:S01]  /*7f40*/  IMAD.HI.U32 R31, R34, R27, RZ ;  /* 0x0000001b221f7227 */ /* 0x000fe200078e00ff */
[----:B------:R-:W4:Y:S03]  /*7f50*/  LDCU UR24, c[0x0][UR24+0x3ec] ;  /* 0x00007d80181877ac */ /* 0x000f260008000800 */
[----:B------:R-:W-:Y:S01]  /*7f60*/  IMAD.MOV R34, RZ, RZ, -R31 ;  /* 0x000000ffff227224 */ /* 0x000fe200078e0a1f */
[----:B------:R-:W-:-:S02]  /*7f70*/  UIADD3 UR4, UPT, UPT, UR4, 0x8, URZ ;  /* 0x0000000804047890 */ /* 0x000fc4000fffe0ff */
[----:B------:R-:W1:Y:S01]  /*7f80*/  F2I.FTZ.U32.TRUNC.NTZ R29, R29 ;  /* 0x0000001d001d7305 */ /* 0x000e62000021f000 */
[----:B------:R-:W-:Y:S01]  /*7f90*/  IMAD R28, R34, UR29, R27 ;  /* 0x0000001d221c7c24 */ /* 0x000fe2000f8e021b */
[----:B------:R-:W-:-:S04]  /*7fa0*/  UISETP.NE.AND UP1, UPT, UR4, UR7, UPT ;  /* 0x000000070400728c */ /* 0x000fc8000bf25270 */
[----:B------:R-:W-:Y:S02]  /*7fb0*/  ISETP.GE.U32.AND P0, PT, R28, UR29, PT ;  /* 0x0000001d1c007c0c */ /* 0x000fe4000bf06070 */
[----:B------:R-:W0:Y:S01]  /*7fc0*/  I2F.U32.RP R34, UR31 ;  /* 0x0000001f00227d06 */ /* 0x000e220008209000 */
[----:B-1----:R-:W-:-:S07]  /*7fd0*/  IMAD R33, R33, R29, RZ ;  /* 0x0000001d21217224 */ /* 0x002fce00078e02ff */
[----:B------:R-:W-:Y:S03]  /*7fe0*/  MUFU.RCP R35, R35 ;  /* 0x0000002300237308 */ /* 0x000fe60000001000 */
[----:B------:R-:W-:Y:S02]  /*7ff0*/  @P0 IADD3 R28, PT, PT, R28, -UR29, RZ ;  /* 0x8000001d1c1c0c10 */ /* 0x000fe4000fffe0ff */
[----:B------:R-:W-:Y:S02]  /*8000*/  @P0 IADD3 R31, PT, PT, R31, 0x1, RZ ;  /* 0x000000011f1f0810 */ /* 0x000fe40007ffe0ff */
[----:B------:R-:W-:Y:S01]  /*8010*/  ISETP.GE.U32.AND P1, PT, R28, UR29, PT ;  /* 0x0000001d1c007c0c */ /* 0x000fe2000bf26070 */
[----:B------:R-:W-:Y:S01]  /*8020*/  IMAD.MOV.U32 R28, RZ, RZ, RZ ;  /* 0x000000ffff1c7224 */ /* 0x000fe200078e00ff */
[----:B0-----:R-:W0:Y:S03]  /*8030*/  MUFU.RCP R34, R34 ;  /* 0x0000002200227308 */ /* 0x001e260000001000 */
[----:B------:R-:W-:-:S05]  /*8040*/  IMAD.HI.U32 R28, R29, R33, R28 ;  /* 0x000000211d1c7227 */ /* 0x000fca00078e001c */
[----:B------:R-:W-:Y:S03]  /*8050*/  MUFU.RCP R38, R38 ;  /* 0x0000002600267308 */ /* 0x000fe60000001000 */
[----:B------:R-:W-:Y:S02]  /*8060*/  @P1 IADD3 R31, PT, PT, R31, 0x1, RZ ;  /* 0x000000011f1f1810 */ /* 0x000fe40007ffe0ff */
[----:B------:R-:W-:Y:S02]  /*8070*/  @!P2 LOP3.LUT R31, RZ, UR29, RZ, 0x33, !PT ;  /* 0x0000001dff1fac12 */ /* 0x000fe4000f8e33ff */
[----:B------:R-:W-:Y:S02]  /*8080*/  ISETP.NE.U32.AND P2, PT, RZ, UR30, PT ;  /* 0x0000001eff007c0c */ /* 0x000fe4000bf45070 */
[----:B------:R-:W-:Y:S01]  /*8090*/  IADD3 R40, PT, PT, -R31, RZ, RZ ;  /* 0x000000ff1f287210 */ /* 0x000fe20007ffe1ff */
[----:B------:R-:W-:Y:S01]  /*80a0*/  IMAD.HI.U32 R33, R28, R31, RZ ;  /* 0x0000001f1c217227 */ /* 0x000fe200078e00ff */
[----:B0-----:R-:W-:-:S03]  /*80b0*/  IADD3 R29, PT, PT, R34, 0xffffffe, RZ ;  /* 0x0ffffffe221d7810 */ /* 0x001fc60007ffe0ff */
[----:B------:R-:W-:Y:S01]  /*80c0*/  IMAD R27, R40, UR29, R27 ;  /* 0x0000001d281b7c24 */ /* 0x000fe2000f8e021b */
[----:B------:R-:W-:Y:S02]  /*80d0*/  IADD3 R28, PT, PT, -R33, RZ, RZ ;  /* 0x000000ff211c7210 */ /* 0x000fe40007ffe1ff */
[----:B------:R-:W0:Y:S01]  /*80e0*/  F2I.FTZ.U32.TRUNC.NTZ R29, R29 ;  /* 0x0000001d001d7305 */ /* 0x000e22000021f000 */
[----:B------:R-:W-:Y:S02]  /*80f0*/  IMAD R27, R27, UR15, R32 ;  /* 0x0000000f1b1b7c24 */ /* 0x000fe4000f8e0220 */
[----:B------:R-:W-:-:S05]  /*8100*/  IMAD R28, R28, UR30, R31 ;  /* 0x0000001e1c1c7c24 */ /* 0x000fca000f8e021f */
[----:B------:R-:W-:Y:S01]  /*8110*/  ISETP.GE.U32.AND P0, PT, R28, UR30, PT ;  /* 0x0000001e1c007c0c */ /* 0x000fe2000bf06070 */
[----:B0-----:R-:W-:-:S12]  /*8120*/  IMAD R37, R37, R29, RZ ;  /* 0x0000001d25257224 */ /* 0x001fd800078e02ff */
[----:B------:R-:W-:Y:S01]  /*8130*/  @P0 VIADD R28, R28, -UR30 ;  /* 0x8000001e1c1c0c36 */ /* 0x000fe20008000000 */
[----:B------:R-:W-:-:S04]  /*8140*/  @P0 IADD3 R33, PT, PT, R33, 0x1, RZ ;  /* 0x0000000121210810 */ /* 0x000fc80007ffe0ff */
[----:B------:R-:W-:Y:S01]  /*8150*/  ISETP.GE.U32.AND P1, PT, R28, UR30, PT ;  /* 0x0000001e1c007c0c */ /* 0x000fe2000bf26070 */
[----:B------:R-:W-:-:S05]  /*8160*/  HFMA2 R28, -RZ, RZ, 0, 0 ;  /* 0x00000000ff1c7431 */ /* 0x000fca00000001ff */
[----:B------:R-:W-:Y:S02]  /*8170*/  IMAD.HI.U32 R28, R29, R37, R28 ;  /* 0x000000251d1c7227 */ /* 0x000fe400078e001c */
[----:B------:R-:W0:Y:S02]  /*8180*/  I2F.U32.RP R37, UR34 ;  /* 0x0000002200257d06 */ /* 0x000e240008209000 */
[----:B------:R-:W-:Y:S01]  /*8190*/  VIADD R29, R35, 0xffffffe ;  /* 0x0ffffffe231d7836 */ /* 0x000fe20000000000 */
[----:B------:R-:W-:Y:S02]  /*81a0*/  IADD3 R35, PT, PT, RZ, -UR32, RZ ;  /* 0x80000020ff237c10 */ /* 0x000fe4000fffe0ff */
[----:B------:R-:W-:Y:S01]  /*81b0*/  @P1 VIADD R33, R33, 0x1 ;  /* 0x0000000121211836 */ /* 0x000fe20000000000 */
[----:B------:R-:W-:Y:S02]  /*81c0*/  @!P2 LOP3.LUT R33, RZ, UR30, RZ, 0x33, !PT ;  /* 0x0000001eff21ac12 */ /* 0x000fe4000f8e33ff */
[----:B------:R-:W1:Y:S01]  /*81d0*/  F2I.FTZ.U32.TRUNC.NTZ R29, R29 ;  /* 0x0000001d001d7305 */ /* 0x000e62000021f000 */
[----:B------:R-:W-:-:S02]  /*81e0*/  ISETP.NE.U32.AND P2, PT, RZ, UR31, PT ;  /* 0x0000001fff007c0c */ /* 0x000fc4000bf45070 */
[----:B------:R-:W-:-:S04]  /*81f0*/  IMAD.HI.U32 R34, R28, R33, RZ ;  /* 0x000000211c227227 */ /* 0x000fc800078e00ff */
[----:B------:R-:W-:Y:S01]  /*8200*/  IMAD.MOV R40, RZ, RZ, -R33 ;  /* 0x000000ffff287224 */ /* 0x000fe200078e0a21 */
[----:B------:R-:W-:Y:S01]  /*8210*/  IADD3 R28, PT, PT, -R34, RZ, RZ ;  /* 0x000000ff221c7210 */ /* 0x000fe20007ffe1ff */
[----:B0-----:R-:W-:Y:S02]  /*8220*/  MUFU.RCP R37, R37 ;  /* 0x0000002500257308 */ /* 0x001fe40000001000 */
[----:B------:R-:W-:Y:S02]  /*8230*/  IMAD R32, R40, UR30, R31 ;  /* 0x0000001e28207c24 */ /* 0x000fe4000f8e021f */
[----:B------:R-:W-:Y:S02]  /*8240*/  IMAD R28, R28, UR31, R33 ;  /* 0x0000001f1c1c7c24 */ /* 0x000fe4000f8e0221 */
[----:B-1----:R-:W-:Y:S02]  /*8250*/  IMAD R35, R35, R29, RZ ;  /* 0x0000001d23237224 */ /* 0x002fe400078e02ff */
[----:B------:R-:W-:Y:S01]  /*8260*/  IMAD R27, R32, UR16, R27 ;  /* 0x00000010201b7c24 */ /* 0x000fe2000f8e021b */
[----:B------:R-:W-:-:S13]  /*8270*/  ISETP.GE.U32.AND P0, PT, R28, UR31, PT ;  /* 0x0000001f1c007c0c */ /* 0x000fda000bf06070 */
[----:B------:R-:W-:Y:S01]  /*8280*/  @P0 IADD3 R28, PT, PT, R28, -UR31, RZ ;  /* 0x8000001f1c1c0c10 */ /* 0x000fe2000fffe0ff */
[----:B------:R-:W-:-:S03]  /*8290*/  @P0 VIADD R34, R34, 0x1 ;  /* 0x0000000122220836 */ /* 0x000fc60000000000 */
[----:B------:R-:W-:Y:S01]  /*82a0*/  ISETP.GE.U32.AND P1, PT, R28, UR31, PT ;  /* 0x0000001f1c007c0c */ /* 0x000fe2000bf26070 */
[----:B------:R-:W-:-:S05]  /*82b0*/  HFMA2 R28, -RZ, RZ, 0, 0 ;  /* 0x00000000ff1c7431 */ /* 0x000fca00000001ff */
[----:B------:R-:W-:-:S07]  /*82c0*/  IMAD.HI.U32 R35, R29, R35, R28 ;  /* 0x000000231d237227 */ /* 0x000fce00078e001c */
[----:B------:R-:W-:Y:S02]  /*82d0*/  @P1 IADD3 R34, PT, PT, R34, 0x1, RZ ;  /* 0x0000000122221810 */ /* 0x000fe40007ffe0ff */
[----:B------:R-:W-:Y:S02]  /*82e0*/  @!P2 LOP3.LUT R34, RZ, UR31, RZ, 0x33, !PT ;  /* 0x0000001fff22ac12 */ /* 0x000fe4000f8e33ff */
[----:B------:R-:W-:Y:S02]  /*82f0*/  ISETP.NE.U32.AND P2, PT, RZ, UR32, PT ;  /* 0x00000020ff007c0c */ /* 0x000fe4000bf45070 */
[----:B------:R-:W-:Y:S01]  /*8300*/  IADD3 R40, PT, PT, -R34, RZ, RZ ;  /* 0x000000ff22287210 */ /* 0x000fe20007ffe1ff */
[----:B------:R-:W-:-:S04]  /*8310*/  IMAD.HI.U32 R35, R35, R34, RZ ;  /* 0x0000002223237227 */ /* 0x000fc800078e00ff */
[----:B------:R-:W-:Y:S02]  /*8320*/  IMAD.MOV R29, RZ, RZ, -R35 ;  /* 0x000000ffff1d7224 */ /* 0x000fe400078e0a23 */
[----:B------:R-:W-:Y:S02]  /*8330*/  IMAD R32, R40, UR31, R33 ;  /* 0x0000001f28207c24 */ /* 0x000fe4000f8e0221 */
[----:B------:R-:W-:Y:S01]  /*8340*/  IMAD R28, R29, UR32, R34 ;  /* 0x000000201d1c7c24 */ /* 0x000fe2000f8e0222 */
[----:B------:R-:W-:Y:S01]  /*8350*/  IADD3 R29, PT, PT, R36, 0xffffffe, RZ ;  /* 0x0ffffffe241d7810 */ /* 0x000fe20007ffe0ff */
[----:B------:R-:W-:-:S03]  /*8360*/  IMAD R27, R32, UR17, R27 ;  /* 0x00000011201b7c24 */ /* 0x000fc6000f8e021b */
[C---:B------:R-:W-:Y:S02]  /*8370*/  ISETP.GE.U32.AND P0, PT, R28.reuse, UR32, PT ;  /* 0x000000201c007c0c */ /* 0x040fe4000bf06070 */
[----:B------:R-:W0:Y:S11]  /*8380*/  F2I.FTZ.U32.TRUNC.NTZ R29, R29 ;  /* 0x0000001d001d7305 */ /* 0x000e36000021f000 */
[----:B------:R-:W-:-:S02]  /*8390*/  @P0 IADD3 R28, PT, PT, R28, -UR32, RZ ;  /* 0x800000201c1c0c10 */ /* 0x000fc4000fffe0ff */
[----:B------:R-:W-:Y:S02]  /*83a0*/  @P0 IADD3 R35, PT, PT, R35, 0x1, RZ ;  /* 0x0000000123230810 */ /* 0x000fe40007ffe0ff */
[----:B------:R-:W-:Y:S01]  /*83b0*/  ISETP.GE.U32.AND P1, PT, R28, UR32, PT ;  /* 0x000000201c007c0c */ /* 0x000fe2000bf26070 */
[----:B0-----:R-:W-:Y:S02]  /*83c0*/  IMAD R39, R39, R29, RZ ;  /* 0x0000001d27277224 */ /* 0x001fe400078e02ff */
[----:B------:R-:W-:-:S04]  /*83d0*/  IMAD.MOV.U32 R28, RZ, RZ, RZ ;  /* 0x000000ffff1c7224 */ /* 0x000fc800078e00ff */
[----:B------:R-:W-:Y:S01]  /*83e0*/  IMAD.HI.U32 R28, R29, R39, R28 ;  /* 0x000000271d1c7227 */ /* 0x000fe200078e001c */
[----:B------:R-:W-:Y:S01]  /*83f0*/  IADD3 R29, PT, PT, R37, 0xffffffe, RZ ;  /* 0x0ffffffe251d7810 */ /* 0x000fe20007ffe0ff */
[----:B------:R-:W0:Y:S01]  /*8400*/  I2F.U32.RP R39, UR36 ;  /* 0x0000002400277d06 */ /* 0x000e220008209000 */
[----:B------:R-:W-:-:S03]  /*8410*/  IADD3 R37, PT, PT, RZ, -UR34, RZ ;  /* 0x80000022ff257c10 */ /* 0x000fc6000fffe0ff */
[----:B------:R-:W-:Y:S02]  /*8420*/  @P1 IADD3 R35, PT, PT, R35, 0x1, RZ ;  /* 0x0000000123231810 */ /* 0x000fe40007ffe0ff */
[----:B------:R-:W-:Y:S02]  /*8430*/  @!P2 LOP3.LUT R35, RZ, UR32, RZ, 0x33, !PT ;  /* 0x00000020ff23ac12 */ /* 0x000fe4000f8e33ff */
[----:B------:R-:W1:Y:S01]  /*8440*/  F2I.FTZ.U32.TRUNC.NTZ R29, R29 ;  /* 0x0000001d001d7305 */ /* 0x000e62000021f000 */
[----:B------:R-:W-:Y:S02]  /*8450*/  ISETP.NE.U32.AND P2, PT, RZ, UR33, PT ;  /* 0x00000021ff007c0c */ /* 0x000fe4000bf45070 */
[----:B------:R-:W-:Y:S01]  /*8460*/  IMAD.HI.U32 R36, R28, R35, RZ ;  /* 0x000000231c247227 */ /* 0x000fe200078e00ff */
[----:B------:R-:W-:-:S04]  /*8470*/  IADD3 R31, PT, PT, -R35, RZ, RZ ;  /* 0x000000ff231f7210 */ /* 0x000fc80007ffe1ff */
[----:B------:R-:W-:Y:S01]  /*8480*/  IADD3 R28, PT, PT, -R36, RZ, RZ ;  /* 0x000000ff241c7210 */ /* 0x000fe20007ffe1ff */
[----:B0-----:R-:W-:Y:S01]  /*8490*/  MUFU.RCP R39, R39 ;  /* 0x0000002700277308 */ /* 0x001fe20000001000 */
[----:B------:R-:W-:-:S03]  /*84a0*/  IMAD R34, R31, UR32, R34 ;  /* 0x000000201f227c24 */ /* 0x000fc6000f8e0222 */
[----:B------:R-:W-:Y:S02]  /*84b0*/  IMAD R28, R28, UR33, R35 ;  /* 0x000000211c1c7c24 */ /* 0x000fe4000f8e0223 */
[----:B-1----:R-:W-:Y:S02]  /*84c0*/  IMAD R37, R37, R29, RZ ;  /* 0x0000001d25257224 */ /* 0x002fe400078e02ff */
[----:B------:R-:W-:Y:S01]  /*84d0*/  IMAD R27, R34, UR18, R27 ;  /* 0x00000012221b7c24 */ /* 0x000fe2000f8e021b */
[----:B------:R-:W-:-:S13]  /*84e0*/  ISETP.GE.U32.AND P0, PT, R28, UR33, PT ;  /* 0x000000211c007c0c */ /* 0x000fda000bf06070 */
[----:B------:R-:W-:Y:S01]  /*84f0*/  @P0 VIADD R28, R28, -UR33 ;  /* 0x800000211c1c0c36 */ /* 0x000fe20008000000 */
[----:B------:R-:W-:-:S04]  /*8500*/  @P0 IADD3 R36, PT, PT, R36, 0x1, RZ ;  /* 0x0000000124240810 */ /* 0x000fc80007ffe0ff */
[----:B------:R-:W-:Y:S01]  /*8510*/  ISETP.GE.U32.AND P1, PT, R28, UR33, PT ;  /* 0x000000211c007c0c */ /* 0x000fe2000bf26070 */
[----:B------:R-:W-:-:S05]  /*8520*/  HFMA2 R28, -RZ, RZ, 0, 0 ;  /* 0x00000000ff1c7431 */ /* 0x000fca00000001ff */
[----:B------:R-:W-:-:S07]  /*8530*/  IMAD.HI.U32 R37, R29, R37, R28 ;  /* 0x000000251d257227 */ /* 0x000fce00078e001c */
[----:B------:R-:W-:Y:S01]  /*8540*/  @P1 VIADD R36, R36, 0x1 ;  /* 0x0000000124241836 */ /* 0x000fe20000000000 */
[----:B------:R-:W-:Y:S02]  /*8550*/  @!P2 LOP3.LUT R36, RZ, UR33, RZ, 0x33, !PT ;  /* 0x00000021ff24ac12 */ /* 0x000fe4000f8e33ff */
[----:B------:R-:W-:Y:S02]  /*8560*/  ISETP.NE.U32.AND P2, PT, RZ, UR34, PT ;  /* 0x00000022ff007c0c */ /* 0x000fe4000bf45070 */
[----:B------:R-:W-:Y:S01]  /*8570*/  IADD3 R32, PT, PT, -R36, RZ, RZ ;  /* 0x000000ff24207210 */ /* 0x000fe20007ffe1ff */
[----:B------:R-:W-:-:S04]  /*8580*/  IMAD.HI.U32 R37, R37, R36, RZ ;  /* 0x0000002425257227 */ /* 0x000fc800078e00ff */
[----:B------:R-:W-:Y:S01]  /*8590*/  IMAD R32, R32, UR33, R35 ;  /* 0x0000002120207c24 */ /* 0x000fe2000f8e0223 */
[----:B------:R-:W-:-:S03]  /*85a0*/  IADD3 R29, PT, PT, -R37, RZ, RZ ;  /* 0x000000ff251d7210 */ /* 0x000fc60007ffe1ff */
[----:B--2---:R-:W-:Y:S02]  /*85b0*/  IMAD R27, R32, UR19, R27 ;  /* 0x00000013201b7c24 */ /* 0x004fe4000f8e021b */
[----:B------:R-:W-:Y:S02]  /*85c0*/  IMAD R28, R29, UR34, R36 ;  /* 0x000000221d1c7c24 */ /* 0x000fe4000f8e0224 */
[----:B------:R-:W-:-:S03]  /*85d0*/  VIADD R29, R38, 0xffffffe ;  /* 0x0ffffffe261d7836 */ /* 0x000fc60000000000 */
[----:B------:R-:W-:-:S03]  /*85e0*/  ISETP.GE.U32.AND P0, PT, R28, UR34, PT ;  /* 0x000000221c007c0c */ /* 0x000fc6000bf06070 */
[----:B------:R-:W0:Y:S10]  /*85f0*/  F2I.FTZ.U32.TRUNC.NTZ R29, R29 ;  /* 0x0000001d001d7305 */ /* 0x000e34000021f000 */
[----:B------:R-:W-:Y:S01]  /*8600*/  @P0 IADD3 R28, PT, PT, R28, -UR34, RZ ;  /* 0x800000221c1c0c10 */ /* 0x000fe2000fffe0ff */
[----:B------:R-:W-:-:S03]  /*8610*/  @P0 VIADD R37, R37, 0x1 ;  /* 0x0000000125250836 */ /* 0x000fc60000000000 */
[----:B------:R-:W-:Y:S01]  /*8620*/  ISETP.GE.U32.AND P1, PT, R28, UR34, PT ;  /* 0x000000221c007c0c */ /* 0x000fe2000bf26070 */
[----:B------:R-:W-:Y:S02]  /*8630*/  HFMA2 R28, -RZ, RZ, 0, 0 ;  /* 0x00000000ff1c7431 */ /* 0x000fe400000001ff */
[----:B0-----:R-:W-:-:S04]  /*8640*/  IMAD R41, R41, R29, RZ ;  /* 0x0000001d29297224 */ /* 0x001fc800078e02ff */
[----:B------:R-:W-:Y:S01]  /*8650*/  IMAD.HI.U32 R28, R29, R41, R28 ;  /* 0x000000291d1c7227 */ /* 0x000fe200078e001c */
[----:B------:R-:W-:-:S05]  /*8660*/  IADD3 R29, PT, PT, R39, 0xffffffe, RZ ;  /* 0x0ffffffe271d7810 */ /* 0x000fca0007ffe0ff */
[----:B------:R-:W-:Y:S01]  /*8670*/  @P1 IADD3 R37, PT, PT, R37, 0x1, RZ ;  /* 0x0000000125251810 */ /* 0x000fe20007ffe0ff */
[----:B------:R-:W0:Y:S01]  /*8680*/  F2I.FTZ.U32.TRUNC.NTZ R29, R29 ;  /* 0x0000001d001d7305 */ /* 0x000e22000021f000 */
[----:B------:R-:W-:Y:S02]  /*8690*/  @!P2 LOP3.LUT R37, RZ, UR34, RZ, 0x33, !PT ;  /* 0x00000022ff25ac12 */ /* 0x000fe4000f8e33ff */
[----:B------:R-:W-:-:S03]  /*86a0*/  ISETP.NE.U32.AND P2, PT, RZ, UR35, PT ;  /* 0x00000023ff007c0c */ /* 0x000fc6000bf45070 */
[----:B------:R-:W-:-:S04]  /*86b0*/  IMAD.HI.U32 R38, R28, R37, RZ ;  /* 0x000000251c267227 */ /* 0x000fc800078e00ff */
[----:B------:R-:W-:-:S04]  /*86c0*/  IMAD.MOV R28, RZ, RZ, -R38 ;  /* 0x000000ffff1c7224 */ /* 0x000fc800078e0a26 */
[----:B------:R-:W-:-:S05]  /*86d0*/  IMAD R28, R28, UR35, R37 ;  /* 0x000000231c1c7c24 */ /* 0x000fca000f8e0225 */
[----:B------:R-:W-:-:S13]  /*86e0*/  ISETP.GE.U32.AND P0, PT, R28, UR35, PT ;  /* 0x000000231c007c0c */ /* 0x000fda000bf06070 */
[----:B------:R-:W-:Y:S02]  /*86f0*/  @P0 IADD3 R28, PT, PT, R28, -UR35, RZ ;  /* 0x800000231c1c0c10 */ /* 0x000fe4000fffe0ff */
[----:B------:R-:W-:Y:S02]  /*8700*/  @P0 IADD3 R38, PT, PT, R38, 0x1, RZ ;  /* 0x0000000126260810 */ /* 0x000fe40007ffe0ff */
[----:B------:R-:W-:Y:S01]  /*8710*/  ISETP.GE.U32.AND P1, PT, R28, UR35, PT ;  /* 0x000000231c007c0c */ /* 0x000fe2000bf26070 */
[----:B------:R-:W-:-:S04]  /*8720*/  IMAD R28, RZ, RZ, -UR36 ;  /* 0x80000024ff1c7e24 */ /* 0x000fc8000f8e02ff */
[----:B0-----:R-:W-:Y:S02]  /*8730*/  IMAD R39, R28, R29, RZ ;  /* 0x0000001d1c277224 */ /* 0x001fe400078e02ff */
[----:B------:R-:W-:-:S04]  /*8740*/  IMAD.MOV.U32 R28, RZ, RZ, RZ ;  /* 0x000000ffff1c7224 */ /* 0x000fc800078e00ff */
[----:B------:R-:W-:Y:S02]  /*8750*/  IMAD.HI.U32 R39, R29, R39, R28 ;  /* 0x000000271d277227 */ /* 0x000fe400078e001c */
[----:B------:R-:W-:Y:S02]  /*8760*/  @P1 IADD3 R38, PT, PT, R38, 0x1, RZ ;  /* 0x0000000126261810 */ /* 0x000fe40007ffe0ff */
[----:B------:R-:W-:Y:S02]  /*8770*/  @!P2 LOP3.LUT R38, RZ, UR35, RZ, 0x33, !PT ;  /* 0x00000023ff26ac12 */ /* 0x000fe4000f8e33ff */
[----:B------:R-:W-:Y:S02]  /*8780*/  ISETP.NE.U32.AND P2, PT, RZ, UR36, PT ;  /* 0x00000024ff007c0c */ /* 0x000fe4000bf45070 */
[----:B------:R-:W-:Y:S01]  /*8790*/  IADD3 R32, PT, PT, -R38, RZ, RZ ;  /* 0x000000ff26207210 */ /* 0x000fe20007ffe1ff */
[----:B------:R-:W-:-:S04]  /*87a0*/  IMAD.HI.U32 R28, R39, R38, RZ ;  /* 0x00000026271c7227 */ /* 0x000fc800078e00ff */
[----:B------:R-:W-:Y:S01]  /*87b0*/  IMAD R32, R32, UR35, R37 ;  /* 0x0000002320207c24 */ /* 0x000fe2000f8e0225 */
[----:B------:R-:W-:-:S05]  /*87c0*/  IADD3 R29, PT, PT, -R28, RZ, RZ ;  /* 0x000000ff1c1d7210 */ /* 0x000fca0007ffe1ff */
[----:B------:R-:W-:-:S05]  /*87d0*/  IMAD R29, R29, UR36, R38 ;  /* 0x000000241d1d7c24 */ /* 0x000fca000f8e0226 */
[----:B------:R-:W-:-:S13]  /*87e0*/  ISETP.GE.U32.AND P0, PT, R29, UR36, PT ;  /* 0x000000241d007c0c */ /* 0x000fda000bf06070 */
[----:B------:R-:W-:Y:S02]  /*87f0*/  @P0 VIADD R29, R29, -UR36 ;  /* 0x800000241d1d0c36 */ /* 0x000fe40008000000 */
[----:B------:R-:W-:-:S03]  /*8800*/  @P0 VIADD R28, R28, 0x1 ;  /* 0x000000011c1c0836 */ /* 0x000fc60000000000 */
[----:B------:R-:W-:Y:S02]  /*8810*/  ISETP.GE.U32.AND P1, PT, R29, UR36, PT ;  /* 0x000000241d007c0c */ /* 0x000fe4000bf26070 */
[----:B------:R-:W-:-:S05]  /*8820*/  IADD3 R29, PT, PT, -R37, RZ, RZ ;  /* 0x000000ff251d7210 */ /* 0x000fca0007ffe1ff */
[----:B------:R-:W-:-:S04]  /*8830*/  IMAD R36, R29, UR34, R36 ;  /* 0x000000221d247c24 */ /* 0x000fc8000f8e0224 */
[----:B---3--:R-:W-:Y:S02]  /*8840*/  IMAD R27, R36, UR22, R27 ;  /* 0x00000016241b7c24 */ /* 0x008fe4000f8e021b */
[----:B------:R-:W-:Y:S02]  /*8850*/  @P1 IADD3 R28, PT, PT, R28, 0x1, RZ ;  /* 0x000000011c1c1810 */ /* 0x000fe40007ffe0ff */
[----:B------:R-:W-:Y:S01]  /*8860*/  @!P2 LOP3.LUT R28, RZ, UR36, RZ, 0x33, !PT ;  /* 0x00000024ff1cac12 */ /* 0x000fe2000f8e33ff */
[----:B----4-:R-:W-:-:S03]  /*8870*/  IMAD R32, R32, UR23, R27 ;  /* 0x0000001720207c24 */ /* 0x010fc6000f8e021b */
[----:B------:R-:W-:Y:S01]  /*8880*/  MOV R27, R28 ;  /* 0x0000001c001b7202 */ /* 0x000fe20000000f00 */
[----:B------:R-:W-:-:S04]  /*8890*/  IMAD.MOV R29, RZ, RZ, -R28 ;  /* 0x000000ffff1d7224 */ /* 0x000fc800078e0a1c */
[----:B------:R-:W-:-:S04]  /*88a0*/  IMAD R29, R29, UR36, R38 ;  /* 0x000000241d1d7c24 */ /* 0x000fc8000f8e0226 */
[----:B------:R-:W-:Y:S01]  /*88b0*/  IMAD R32, R29, UR24, R32 ;  /* 0x000000181d207c24 */ /* 0x000fe2000f8e0220 */
[----:B------:R-:W-:Y:S06]  /*88c0*/  BRA.U UP1, `(.L_x_3002) ;  /* 0xfffffff101cc7547 */ /* 0x000fec000b83ffff */
.L_x_3001:
[----:B------:R-:W-:Y:S05]  /*88d0*/  BRA.U !UP0, `(.L_x_3003) ;  /* 0x0000000908f47547 */ /* 0x000fea000b800000 */
[----:B------:R-:W-:Y:S02]  /*88e0*/  UISETP.GE.U32.AND UP0, UPT, UR12, 0x3, UPT ;  /* 0x000000030c00788c */ /* 0x000fe4000bf06070 */
[----:B------:R-:W-:-:S07]  /*88f0*/  UISETP.NE.AND UP1, UPT, UR8, URZ, UPT ;  /* 0x000000ff0800728c */ /* 0x000fce000bf25270 */
[----:B------:R-:W-:Y:S05]  /*8900*/  BRA.U !UP0, `(.L_x_3004) ;  /* 0x0000000508987547 */ /* 0x000fea000b800000 */
        /* <DEDUP_REMOVED lines=13> */
[----:B------:R-:W1:Y:S01]  /*89e0*/  LDCU UR4, c[0x0][UR4+0x3ec] ;  /* 0x00007d80040477ac */ /* 0x000e620008000800 */
[----:B0-----:R-:W0:Y:S01]  /*89f0*/  I2F.U32.RP R31, UR18 ;  /* 0x00000012001f7d06 */ /* 0x001e220008209000 */
[----:B------:R-:W-:Y:S01]  /*8a00*/  IMAD R35, RZ, RZ, -UR18 ;  /* 0x80000012ff237e24 */ /* 0x000fe2000f8e02ff */
[----:B------:R-:W-:Y:S01]  /*8a10*/  ISETP.NE.U32.AND P2, PT, RZ, UR18, PT ;  /* 0x00000012ff007c0c */ /* 0x000fe2000bf45070 */
[----:B------:R-:W1:Y:S01]  /*8a20*/  LDCU UR15, c[0x0][UR15+0x3ec] ;  /* 0x00007d800f0f77ac */ /* 0x000e620008000800 */
[----:B------:R-:W1:Y:S04]  /*8a30*/  LDCU UR16, c[0x0][UR16+0x3ec] ;  /* 0x00007d80101077ac */ /* 0x000e680008000800 */
[----:B---3--:R-:W3:Y:S01]  /*8a40*/  I2F.U32.RP R33, UR19 ;  /* 0x0000001300217d06 */ /* 0x008ee20008209000 */
[----:B----4-:R-:W-:Y:S01]  /*8a50*/  IMAD R37, RZ, RZ, -UR22 ;  /* 0x80000016ff257e24 */ /* 0x010fe2000f8e02ff */
[----:B------:R-:W4:Y:S06]  /*8a60*/  LDCU UR17, c[0x0][UR17+0x3ec] ;  /* 0x00007d80111177ac */ /* 0x000f2c0008000800 */
[----:B0-----:R-:W1:Y:S08]  /*8a70*/  MUFU.RCP R31, R31 ;  /* 0x0000001f001f7308 */ /* 0x001e700000001000 */
[----:B---3--:R-:W-:Y:S01]  /*8a80*/  MUFU.RCP R33, R33 ;  /* 0x0000002100217308 */ /* 0x008fe20000001000 */
[----:B-12---:R-:W-:-:S07]  /*8a90*/  IADD3 R28, PT, PT, R31, 0xffffffe, RZ ;  /* 0x0ffffffe1f1c7810 */ /* 0x006fce0007ffe0ff */
[----:B------:R0:W1:Y:S02]  /*8aa0*/  F2I.FTZ.U32.TRUNC.NTZ R29, R28 ;  /* 0x0000001c001d7305 */ /* 0x000064000021f000 */
[----:B0-----:R-:W-:Y:S02]  /*8ab0*/  HFMA2 R28, -RZ, RZ, 0, 0 ;  /* 0x00000000ff1c7431 */ /* 0x001fe400000001ff */
[----:B-1----:R-:W-:-:S04]  /*8ac0*/  IMAD R35, R35, R29, RZ ;  /* 0x0000001d23237224 */ /* 0x002fc800078e02ff */
[----:B------:R-:W-:Y:S02]  /*8ad0*/  IMAD.HI.U32 R34, R29, R35, R28 ;  /* 0x000000231d227227 */ /* 0x000fe400078e001c */
[----:B------:R-:W-:Y:S02]  /*8ae0*/  I2F.U32.RP R35, UR23 ;  /* 0x0000001700237d06 */ /* 0x000fe40008209000 */
[----:B------:R-:W-:Y:S01]  /*8af0*/  VIADD R29, R33, 0xffffffe ;  /* 0x0ffffffe211d7836 */ /* 0x000fe20000000000 */
[----:B------:R-:W-:Y:S01]  /*8b00*/  IADD3 R33, PT, PT, RZ, -UR19, RZ ;  /* 0x80000013ff217c10 */ /* 0x000fe2000fffe0ff */
[----:B------:R-:W-:-:S04]  /*8b10*/  IMAD.HI.U32 R31, R34, R27, RZ ;  /* 0x0000001b221f7227 */ /* 0x000fc800078e00ff */
[----:B------:R-:W0:Y:S01]  /*8b20*/  F2I.FTZ.U32.TRUNC.NTZ R29, R29 ;  /* 0x0000001d001d7305 */ /* 0x000e22000021f000 */
[----:B------:R-:W-:-:S05]  /*8b30*/  IADD3 R34, PT, PT, -R31, RZ, RZ ;  /* 0x000000ff1f227210 */ /* 0x000fca0007ffe1ff */
[----:B------:R-:W-:Y:S02]  /*8b40*/  IMAD R28, R34, UR18, R27 ;  /* 0x00000012221c7c24 */ /* 0x000fe4000f8e021b */
[----:B------:R-:W1:Y:S03]  /*8b50*/  I2F.U32.RP R34, UR22 ;  /* 0x0000001600227d06 */ /* 0x000e660008209000 */
[----:B------:R-:W-:Y:S01]  /*8b60*/  ISETP.GE.U32.AND P0, PT, R28, UR18, PT ;  /* 0x000000121c007c0c */ /* 0x000fe2000bf06070 */
[----:B0-----:R-:W-:-:S04]  /*8b70*/  IMAD R33, R33, R29, RZ ;  /* 0x0000001d21217224 */ /* 0x001fc800078e02ff */
[----:B------:R-:W-:Y:S08]  /*8b80*/  MUFU.RCP R35, R35 ;  /* 0x0000002300237308 */ /* 0x000ff00000001000 */
[----:B------:R-:W-:Y:S01]  /*8b90*/  @P0 IADD3 R28, PT, PT, R28, -UR18, RZ ;  /* 0x800000121c1c0c10 */ /* 0x000fe2000fffe0ff */
[----:B------:R-:W-:Y:S01]  /*8ba0*/  @P0 VIADD R31, R31, 0x1 ;  /* 0x000000011f1f0836 */ /* 0x000fe20000000000 */
[----:B-1----:R-:W0:Y:S02]  /*8bb0*/  MUFU.RCP R34, R34 ;  /* 0x0000002200227308 */ /* 0x002e240000001000 */
[----:B------:R-:W-:Y:S01]  /*8bc0*/  ISETP.GE.U32.AND P1, PT, R28, UR18, PT ;  /* 0x000000121c007c0c */ /* 0x000fe2000bf26070 */
[----:B------:R-:W-:-:S05]  /*8bd0*/  HFMA2 R28, -RZ, RZ, 0, 0 ;  /* 0x00000000ff1c7431 */ /* 0x000fca00000001ff */
[----:B------:R-:W-:-:S07]  /*8be0*/  IMAD.HI.U32 R28, R29, R33, R28 ;  /* 0x000000211d1c7227 */ /* 0x000fce00078e001c */
[----:B------:R-:W-:Y:S02]  /*8bf0*/  @P1 IADD3 R31, PT, PT, R31, 0x1, RZ ;  /* 0x000000011f1f1810 */ /* 0x000fe40007ffe0ff */
[----:B------:R-:W-:Y:S02]  /*8c00*/  @!P2 LOP3.LUT R31, RZ, UR18, RZ, 0x33, !PT ;  /* 0x00000012ff1fac12 */ /* 0x000fe4000f8e33ff */
[----:B0-----:R-:W-:Y:S02]  /*8c10*/  IADD3 R29, PT, PT, R34, 0xffffffe, RZ ;  /* 0x0ffffffe221d7810 */ /* 0x001fe40007ffe0ff */
[----:B------:R-:W-:Y:S01]  /*8c20*/  ISETP.NE.U32.AND P2, PT, RZ, UR19, PT ;  /* 0x00000013ff007c0c */ /* 0x000fe2000bf45070 */
[----:B------:R-:W-:-:S03]  /*8c30*/  IMAD.HI.U32 R33, R28, R31, RZ ;  /* 0x0000001f1c217227 */ /* 0x000fc600078e00ff */
[----:B------:R-:W0:Y:S01]  /*8c40*/  F2I.FTZ.U32.TRUNC.NTZ R29, R29 ;  /* 0x0000001d001d7305 */ /* 0x000e22000021f000 */
[----:B------:R-:W-:-:S04]  /*8c50*/  IMAD.MOV R28, RZ, RZ, -R33 ;  /* 0x000000ffff1c7224 */ /* 0x000fc800078e0a21 */
[----:B------:R-:W-:-:S05]  /*8c60*/  IMAD R28, R28, UR19, R31 ;  /* 0x000000131c1c7c24 */ /* 0x000fca000f8e021f */
[----:B------:R-:W-:Y:S01]  /*8c70*/  ISETP.GE.U32.AND P0, PT, R28, UR19, PT ;  /* 0x000000131c007c0c */ /* 0x000fe2000bf06070 */
[----:B0-----:R-:W-:-:S12]  /*8c80*/  IMAD R37, R37, R29, RZ ;  /* 0x0000001d25257224 */ /* 0x001fd800078e02ff */
[----:B------:R-:W-:Y:S02]  /*8c90*/  @P0 IADD3 R28, PT, PT, R28, -UR19, RZ ;  /* 0x800000131c1c0c10 */ /* 0x000fe4000fffe0ff */
[----:B------:R-:W-:Y:S02]  /*8ca0*/  @P0 IADD3 R33, PT, PT, R33, 0x1, RZ ;  /* 0x0000000121210810 */ /* 0x000fe40007ffe0ff */
[----:B------:R-:W-:Y:S01]  /*8cb0*/  ISETP.GE.U32.AND P1, PT, R28, UR19, PT ;  /* 0x000000131c007c0c */ /* 0x000fe2000bf26070 */
[----:B------:R-:W-:-:S04]  /*8cc0*/  IMAD.MOV.U32 R28, RZ, RZ, RZ ;  /* 0x000000ffff1c7224 */ /* 0x000fc800078e00ff */
[----:B------:R-:W-:Y:S01]  /*8cd0*/  IMAD.HI.U32 R28, R29, R37, R28 ;  /* 0x000000251d1c7227 */ /* 0x000fe200078e001c */
[----:B------:R-:W-:-:S06]  /*8ce0*/  IADD3 R29, PT, PT, R35, 0xffffffe, RZ ;  /* 0x0ffffffe231d7810 */ /* 0x000fcc0007ffe0ff */
[----:B------:R-:W0:Y:S01]  /*8cf0*/  F2I.FTZ.U32.TRUNC.NTZ R29, R29 ;  /* 0x0000001d001d7305 */ /* 0x000e22000021f000 */
[----:B------:R-:W-:Y:S02]  /*8d00*/  @P1 IADD3 R33, PT, PT, R33, 0x1, RZ ;  /* 0x0000000121211810 */ /* 0x000fe40007ffe0ff */
[----:B------:R-:W-:Y:S02]  /*8d10*/  @!P2 LOP3.LUT R33, RZ, UR19, RZ, 0x33, !PT ;  /* 0x00000013ff21ac12 */ /* 0x000fe4000f8e33ff */
[----:B------:R-:W-:-:S03]  /*8d20*/  ISETP.NE.U32.AND P2, PT, RZ, UR22, PT ;  /* 0x00000016ff007c0c */ /* 0x000fc6000bf45070 */
[----:B------:R-:W-:-:S05]  /*8d30*/  IMAD.HI.U32 R34, R28, R33, RZ ;  /* 0x000000211c227227 */ /* 0x000fca00078e00ff */
[----:B------:R-:W-:-:S05]  /*8d40*/  IADD3 R28, PT, PT, -R34, RZ, RZ ;  /* 0x000000ff221c7210 */ /* 0x000fca0007ffe1ff */
[----:B------:R-:W-:-:S05]  /*8d50*/  IMAD R28, R28, UR22, R33 ;  /* 0x000000161c1c7c24 */ /* 0x000fca000f8e0221 */
[----:B------:R-:W-:-:S13]  /*8d60*/  ISETP.GE.U32.AND P0, PT, R28, UR22, PT ;  /* 0x000000161c007c0c */ /* 0x000fda000bf06070 */
[----:B------:R-:W-:Y:S01]  /*8d70*/  @P0 VIADD R28, R28, -UR22 ;  /* 0x800000161c1c0c36 */ /* 0x000fe20008000000 */
[----:B------:R-:W-:-:S04]  /*8d80*/  @P0 IADD3 R34, PT, PT, R34, 0x1, RZ ;  /* 0x0000000122220810 */ /* 0x000fc80007ffe0ff */
[----:B------:R-:W-:Y:S02]  /*8d90*/  ISETP.GE.U32.AND P1, PT, R28, UR22, PT ;  /* 0x000000161c007c0c */ /* 0x000fe4000bf26070 */
[----:B------:R-:W-:-:S05]  /*8da0*/  IADD3 R28, PT, PT, RZ, -UR23, RZ ;  /* 0x80000017ff1c7c10 */ /* 0x000fca000fffe0ff */
[----:B0-----:R-:W-:Y:S02]  /*8db0*/  IMAD R35, R28, R29, RZ ;  /* 0x0000001d1c237224 */ /* 0x001fe400078e02ff */
[----:B------:R-:W-:-:S04]  /*8dc0*/  HFMA2 R28, -RZ, RZ, 0, 0 ;  /* 0x00000000ff1c7431 */ /* 0x000fc800000001ff */
[----:B------:R-:W-:Y:S01]  /*8dd0*/  @P1 VIADD R34, R34, 0x1 ;  /* 0x0000000122221836 */ /* 0x000fe20000000000 */
[----:B------:R-:W-:Y:S01]  /*8de0*/  @!P2 LOP3.LUT R34, RZ, UR22, RZ, 0x33, !PT ;  /* 0x00000016ff22ac12 */ /* 0x000fe2000f8e33ff */
[----:B------:R-:W-:Y:S01]  /*8df0*/  IMAD.HI.U32 R35, R29, R35, R28 ;  /* 0x000000231d237227 */ /* 0x000fe200078e001c */
[----:B------:R-:W-:-:S05]  /*8e00*/  ISETP.NE.U32.AND P2, PT, RZ, UR23, PT ;  /* 0x00000017ff007c0c */ /* 0x000fca000bf45070 */
[----:B------:R-:W-:-:S05]  /*8e10*/  IMAD.HI.U32 R35, R35, R34, RZ ;  /* 0x0000002223237227 */ /* 0x000fca00078e00ff */
[----:B------:R-:W-:-:S05]  /*8e20*/  IADD3 R29, PT, PT, -R35, RZ, RZ ;  /* 0x000000ff231d7210 */ /* 0x000fca0007ffe1ff */
[----:B------:R-:W-:-:S05]  /*8e30*/  IMAD R28, R29, UR23, R34 ;  /* 0x000000171d1c7c24 */ /* 0x000fca000f8e0222 */
[----:B------:R-:W-:-:S13]  /*8e40*/  ISETP.GE.U32.AND P0, PT, R28, UR23, PT ;  /* 0x000000171c007c0c */ /* 0x000fda000bf06070 */
[----:B------:R-:W-:Y:S02]  /*8e50*/  @P0 VIADD R28, R28, -UR23 ;  /* 0x800000171c1c0c36 */ /* 0x000fe40008000000 */
[----:B------:R-:W-:-:S03]  /*8e60*/  @P0 VIADD R35, R35, 0x1 ;  /* 0x0000000123230836 */ /* 0x000fc60000000000 */
[----:B------:R-:W-:Y:S02]  /*8e70*/  ISETP.GE.U32.AND P1, PT, R28, UR23, PT ;  /* 0x000000171c007c0c */ /* 0x000fe4000bf26070 */
[----:B------:R-:W-:-:S05]  /*8e80*/  IADD3 R28, PT, PT, -R31, RZ, RZ ;  /* 0x000000ff1f1c7210 */ /* 0x000fca0007ffe1ff */
[----:B------:R-:W-:Y:S01]  /*8e90*/  IMAD R27, R28, UR18, R27 ;  /* 0x000000121c1b7c24 */ /* 0x000fe2000f8e021b */
[----:B------:R-:W-:-:S03]  /*8ea0*/  IADD3 R28, PT, PT, -R33, RZ, RZ ;  /* 0x000000ff211c7210 */ /* 0x000fc60007ffe1ff */
[----:B------:R-:W-:Y:S01]  /*8eb0*/  IMAD R27, R27, UR4, R32 ;  /* 0x000000041b1b7c24 */ /* 0x000fe2000f8e0220 */
[----:B------:R-:W-:Y:S01]  /*8ec0*/  IADD3 R32, PT, PT, -R34, RZ, RZ ;  /* 0x000000ff22207210 */ /* 0x000fe20007ffe1ff */
[----:B------:R-:W-:Y:S01]  /*8ed0*/  IMAD R28, R28, UR19, R31 ;  /* 0x000000131c1c7c24 */ /* 0x000fe2000f8e021f */
[----:B------:R-:W-:Y:S02]  /*8ee0*/  @P1 IADD3 R35, PT, PT, R35, 0x1, RZ ;  /* 0x0000000123231810 */ /* 0x000fe40007ffe0ff */
[----:B------:R-:W-:Y:S01]  /*8ef0*/  @!P2 LOP3.LUT R35, RZ, UR23, RZ, 0x33, !PT ;  /* 0x00000017ff23ac12 */ /* 0x000fe2000f8e33ff */
[----:B------:R-:W-:Y:S02]  /*8f00*/  IMAD R27, R28, UR15, R27 ;  /* 0x0000000f1c1b7c24 */ /* 0x000fe4000f8e021b */
[----:B------:R-:W-:Y:S02]  /*8f10*/  IMAD R28, R32, UR22, R33 ;  /* 0x00000016201c7c24 */ /* 0x000fe4000f8e0221 */
[----:B------:R-:W-:-:S02]  /*8f20*/  IMAD.MOV R29, RZ, RZ, -R35 ;  /* 0x000000ffff1d7224 */ /* 0x000fc400078e0a23 */
[----:B------:R-:W-:Y:S01]  /*8f30*/  IMAD R28, R28, UR16, R27 ;  /* 0x000000101c1c7c24 */ /* 0x000fe2000f8e021b */
[----:B------:R-:W-:Y:S01]  /*8f40*/  MOV R27, R35 ;  /* 0x00000023001b7202 */ /* 0x000fe20000000f00 */
[----:B------:R-:W-:-:S04]  /*8f50*/  IMAD R29, R29, UR23, R34 ;  /* 0x000000171d1d7c24 */ /* 0x000fc8000f8e0222 */
[----:B----4-:R-:W-:-:S07]  /*8f60*/  IMAD R32, R29, UR17, R28 ;  /* 0x000000111d207c24 */ /* 0x010fce000f8e021c */
.L_x_3004:
[----:B------:R-:W-:Y:S05]  /*8f70*/  BRA.U !UP1, `(.L_x_3003) ;  /* 0x00000005094c7547 */ /* 0x000fea000b800000 */
[----:B------:R-:W-:Y:S02]  /*8f80*/  UISETP.NE.AND UP0, UPT, UR13, URZ, UPT ;  /* 0x000000ff0d00728c */ /* 0x000fe4000bf05270 */
[----:B------:R-:W-:-:S07]  /*8f90*/  UISETP.NE.AND UP1, UPT, UR9, URZ, UPT ;  /* 0x000000ff0900728c */ /* 0x000fce000bf25270 */
[----:B------:R-:W-:Y:S05]  /*8fa0*/  BRA.U !UP0, `(.L_x_3005) ;  /* 0x0000000108d07547 */ /* 0x000fea000b800000 */
[----:B0-----:R-:W-:Y:S01]  /*8fb0*/  UIADD3 UR4, UPT, UPT, UR14, -0x1, URZ ;  /* 0xffffffff0e047890 */ /* 0x001fe2000fffe0ff */
[----:B------:R-:W-:Y:S01]  /*8fc0*/  UMOV UR15, 0xd8 ;  /* 0x000000d8000f7882 */ /* 0x000fe20000000000 */
[----:B------:R-:W-:Y:S02]  /*8fd0*/  UIADD3 UR14, UPT, UPT, UR14, -0x2, URZ ;  /* 0xfffffffe0e0e7890 */ /* 0x000fe4000fffe0ff */
[----:B------:R-:W-:Y:S02]  /*8fe0*/  ULEA UR4, UR4, UR15, 0x2 ;  /* 0x0000000f04047291 */ /* 0x000fe4000f8e10ff */
[----:B------:R-:W-:-:S10]  /*8ff0*/  ULEA UR15, UR14, UR15, 0x2 ;  /* 0x0000000f0e0f7291 */ /* 0x000fd4000f8e10ff */
[----:B------:R-:W0:Y:S02]  /*9000*/  LDCU UR16, c[0x0][UR4+0x388] ;  /* 0x00007100041077ac */ /* 0x000e240008000800 */
[----:B------:R-:W3:Y:S01]  /*9010*/  LDCU UR17, c[0x0][UR15+0x388] ;  /* 0x000071000f1177ac */ /* 0x000ee20008000800 */
[----:B------:R-:W4:Y:S01]  /*9020*/  LDCU UR4, c[0x0][UR4+0x3ec] ;  /* 0x00007d80040477ac */ /* 0x000f220008000800 */
[----:B------:R-:W4:Y:S01]  /*9030*/  LDCU UR15, c[0x0][UR15+0x3ec] ;  /* 0x00007d800f0f77ac */ /* 0x000f220008000800 */
[----:B0-----:R-:W0:Y:S01]  /*9040*/  I2F.U32.RP R31, UR16 ;  /* 0x00000010001f7d06 */ /* 0x001e220008209000 */
[----:B------:R-:W-:Y:S01]  /*9050*/  IMAD R33, RZ, RZ, -UR16 ;  /* 0x80000010ff217e24 */ /* 0x000fe2000f8e02ff */
[----:B------:R-:W-:-:S06]  /*9060*/  ISETP.NE.U32.AND P2, PT, RZ, UR16, PT ;  /* 0x00000010ff007c0c */ /* 0x000fcc000bf45070 */
[----:B---3--:R-:W3:Y:S08]  /*9070*/  I2F.U32.RP R35, UR17 ;  /* 0x0000001100237d06 */ /* 0x008ef00008209000 */
[----:B0-----:R-:W1:Y:S08]  /*9080*/  MUFU.RCP R31, R31 ;  /* 0x0000001f001f7308 */ /* 0x001e700000001000 */
[----:B---3--:R-:W-:Y:S01]  /*9090*/  MUFU.RCP R35, R35 ;  /* 0x0000002300237308 */ /* 0x008fe20000001000 */
[----:B-12---:R-:W-:-:S02]  /*90a0*/  IADD3 R28, PT, PT, R31, 0xffffffe, RZ ;  /* 0x0ffffffe1f1c7810 */ /* 0x006fc40007ffe0ff */
[----:B------:R-:W-:-:S05]  /*90b0*/  IADD3 R31, PT, PT, RZ, -UR17, RZ ;  /* 0x80000011ff1f7c10 */ /* 0x000fca000fffe0ff */
[----:B------:R0:W1:Y:S02]  /*90c0*/  F2I.FTZ.U32.TRUNC.NTZ R29, R28 ;  /* 0x0000001c001d7305 */ /* 0x000064000021f000 */
[----:B0-----:R-:W-:Y:S02]  /*90d0*/  HFMA2 R28, -RZ, RZ, 0, 0 ;  /* 0x00000000ff1c7431 */ /* 0x001fe400000001ff */
[----:B-1----:R-:W-:-:S04]  /*90e0*/  IMAD R33, R33, R29, RZ ;  /* 0x0000001d21217224 */ /* 0x002fc800078e02ff */
[----:B------:R-:W-:-:S04]  /*90f0*/  IMAD.HI.U32 R34, R29, R33, R28 ;  /* 0x000000211d227227 */ /* 0x000fc800078e001c */
[----:B------:R-:W-:Y:S02]  /*9100*/  VIADD R28, R35, 0xffffffe ;  /* 0x0ffffffe231c7836 */ /* 0x000fe40000000000 */
[----:B------:R-:W-:Y:S02]  /*9110*/  IMAD.HI.U32 R34, R34, R27, RZ ;  /* 0x0000001b22227227 */ /* 0x000fe400078e00ff */
[----:B------:R0:W1:Y:S03]  /*9120*/  F2I.FTZ.U32.TRUNC.NTZ R29, R28 ;  /* 0x0000001c001d7305 */ /* 0x000066000021f000 */
[----:B------:R-:W-:-:S05]  /*9130*/  IADD3 R36, PT, PT, -R34, RZ, RZ ;  /* 0x000000ff22247210 */ /* 0x000fca0007ffe1ff */
[----:B------:R-:W-:Y:S01]  /*9140*/  IMAD R36, R36, UR16, R27 ;  /* 0x0000001024247c24 */ /* 0x000fe2000f8e021b */
[----:B0-----:R-:W-:-:S04]  /*9150*/  MOV R28, RZ ;  /* 0x000000ff001c7202 */ /* 0x001fc80000000f00 */
[----:B------:R-:W-:Y:S01]  /*9160*/  ISETP.GE.U32.AND P0, PT, R36, UR16, PT ;  /* 0x0000001024007c0c */ /* 0x000fe2000bf06070 */
[----:B-1----:R-:W-:-:S04]  /*9170*/  IMAD R31, R31, R29, RZ ;  /* 0x0000001d1f1f7224 */ /* 0x002fc800078e02ff */
[----:B------:R-:W-:-:S08]  /*9180*/  IMAD.HI.U32 R31, R29, R31, R28 ;  /* 0x0000001f1d1f7227 */ /* 0x000fd000078e001c */
[----:B------:R-:W-:Y:S01]  /*9190*/  @P0 IADD3 R36, PT, PT, R36, -UR16, RZ ;  /* 0x8000001024240c10 */ /* 0x000fe2000fffe0ff */
[----:B------:R-:W-:-:S03]  /*91a0*/  @P0 VIADD R34, R34, 0x1 ;  /* 0x0000000122220836 */ /* 0x000fc60000000000 */
[----:B------:R-:W-:-:S13]  /*91b0*/  ISETP.GE.U32.AND P1, PT, R36, UR16, PT ;  /* 0x0000001024007c0c */ /* 0x000fda000bf26070 */
[----:B------:R-:W-:Y:S02]  /*91c0*/  @P1 IADD3 R34, PT, PT, R34, 0x1, RZ ;  /* 0x0000000122221810 */ /* 0x000fe40007ffe0ff */
[----:B------:R-:W-:Y:S02]  /*91d0*/  @!P2 LOP3.LUT R34, RZ, UR16, RZ, 0x33, !PT ;  /* 0x00000010ff22ac12 */ /* 0x000fe4000f8e33ff */
[----:B------:R-:W-:Y:S02]  /*91e0*/  ISETP.NE.U32.AND P2, PT, RZ, UR17, PT ;  /* 0x00000011ff007c0c */ /* 0x000fe4000bf45070 */
[----:B------:R-:W-:Y:S01]  /*91f0*/  IADD3 R28, PT, PT, -R34, RZ, RZ ;  /* 0x000000ff221c7210 */ /* 0x000fe20007ffe1ff */
[----:B------:R-:W-:-:S04]  /*9200*/  IMAD.HI.U32 R31, R31, R34, RZ ;  /* 0x000000221f1f7227 */ /* 0x000fc800078e00ff */
[----:B------:R-:W-:Y:S02]  /*9210*/  IMAD.MOV R29, RZ, RZ, -R31 ;  /* 0x000000ffff1d7224 */ /* 0x000fe400078e0a1f */
[----:B------:R-:W-:Y:S02]  /*9220*/  IMAD R27, R28, UR16, R27 ;  /* 0x000000101c1b7c24 */ /* 0x000fe4000f8e021b */
[----:B------:R-:W-:Y:S02]  /*9230*/  IMAD R29, R29, UR17, R34 ;  /* 0x000000111d1d7c24 */ /* 0x000fe4000f8e0222 */
[----:B----4-:R-:W-:-:S03]  /*9240*/  IMAD R32, R27, UR4, R32 ;  /* 0x000000041b207c24 */ /* 0x010fc6000f8e0220 */
[----:B------:R-:W-:-:S13]  /*9250*/  ISETP.GE.U32.AND P0, PT, R29, UR17, PT ;  /* 0x000000111d007c0c */ /* 0x000fda000bf06070 */
[----:B------:R-:W-:Y:S02]  /*9260*/  @P0 IADD3 R29, PT, PT, R29, -UR17, RZ ;  /* 0x800000111d1d0c10 */ /* 0x000fe4000fffe0ff */
[----:B------:R-:W-:Y:S02]  /*9270*/  @P0 IADD3 R31, PT, PT, R31, 0x1, RZ ;  /* 0x000000011f1f0810 */ /* 0x000fe40007ffe0ff */
[----:B------:R-:W-:-:S13]  /*9280*/  ISETP.GE.U32.AND P1, PT, R29, UR17, PT ;  /* 0x000000111d007c0c */ /* 0x000fda000bf26070 */
[----:B------:R-:W-:Y:S01]  /*9290*/  @P1 VIADD R31, R31, 0x1 ;  /* 0x000000011f1f1836 */ /* 0x000fe20000000000 */
[----:B------:R-:W-:-:S04]  /*92a0*/  @!P2 LOP3.LUT R31, RZ, UR17, RZ, 0x33, !PT ;  /* 0x00000011ff1fac12 */ /* 0x000fc8000f8e33ff */
[----:B------:R-:W-:Y:S01]  /*92b0*/  IADD3 R29, PT, PT, -R31, RZ, RZ ;  /* 0x000000ff1f1d7210 */ /* 0x000fe20007ffe1ff */
[----:B------:R-:W-:-:S04]  /*92c0*/  IMAD.MOV.U32 R27, RZ, RZ, R31 ;  /* 0x000000ffff1b7224 */ /* 0x000fc800078e001f */
[----:B------:R-:W-:-:S04]  /*92d0*/  IMAD R29, R29, UR17, R34 ;  /* 0x000000111d1d7c24 */ /* 0x000fc8000f8e0222 */
[----:B------:R-:W-:-:S07]  /*92e0*/  IMAD R32, R29, UR15, R32 ;  /* 0x0000000f1d207c24 */ /* 0x000fce000f8e0220 */
.L_x_3005:
[----:B------:R-:W-:Y:S05]  /*92f0*/  BRA.U !UP1, `(.L_x_3003) ;  /* 0x00000001096c7547 */ /* 0x000fea000b800000 */
[----:B0-----:R-:W-:Y:S01]  /*9300*/  UIADD3 UR14, UPT, UPT, UR14, -0x1, URZ ;  /* 0xffffffff0e0e7890 */ /* 0x001fe2000fffe0ff */
[----:B------:R-:W-:-:S03]  /*9310*/  UMOV UR4, 0xd8 ;  /* 0x000000d800047882 */ /* 0x000fc60000000000 */
[----:B------:R-:W-:-:S12]  /*9320*/  ULEA UR14, UR14, UR4, 0x2 ;  /* 0x000000040e0e7291 */ /* 0x000fd8000f8e10ff */
[----:B------:R-:W0:Y:S01]  /*9330*/  LDCU UR4, c[0x0][UR14+0x388] ;  /* 0x000071000e0477ac */ /* 0x000e220008000800 */
[----:B------:R-:W3:Y:S01]  /*9340*/  LDCU UR14, c[0x0][UR14+0x3ec] ;  /* 0x00007d800e0e77ac */ /* 0x000ee20008000800 */
[----:B0-----:R-:W0:Y:S01]  /*9350*/  I2F.U32.RP R31, UR4 ;  /* 0x00000004001f7d06 */ /* 0x001e220008209000 */
[----:B------:R-:W-:Y:S02]  /*9360*/  IADD3 R33, PT, PT, RZ, -UR4, RZ ;  /* 0x80000004ff217c10 */ /* 0x000fe4000fffe0ff */
[----:B------:R-:W-:-:S05]  /*9370*/  ISETP.NE.U32.AND P2, PT, RZ, UR4, PT ;  /* 0x00000004ff007c0c */ /* 0x000fca000bf45070 */
[----:B0-----:R-:W1:Y:S02]  /*9380*/  MUFU.RCP R31, R31 ;  /* 0x0000001f001f7308 */ /* 0x001e640000001000 */
[----:B-12---:R-:W-:-:S06]  /*9390*/  IADD3 R28, PT, PT, R31, 0xffffffe, RZ ;  /* 0x0ffffffe1f1c7810 */ /* 0x006fcc0007ffe0ff */
[----:B------:R0:W1:Y:S02]  /*93a0*/  F2I.FTZ.U32.TRUNC.NTZ R29, R28 ;  /* 0x0000001c001d7305 */ /* 0x000064000021f000 */
[----:B0-----:R-:W-:Y:S02]  /*93b0*/  IMAD.MOV.U32 R28, RZ, RZ, RZ ;  /* 0x000000ffff1c7224 */ /* 0x001fe400078e00ff */
[----:B-1----:R-:W-:-:S04]  /*93c0*/  IMAD R33, R33, R29, RZ ;  /* 0x0000001d21217224 */ /* 0x002fc800078e02ff */
[----:B------:R-:W-:-:S06]  /*93d0*/  IMAD.HI.U32 R34, R29, R33, R28 ;  /* 0x000000211d227227 */ /* 0x000fcc00078e001c */
[----:B------:R-:W-:-:S05]  /*93e0*/  IMAD.HI.U32 R34, R34, R27, RZ ;  /* 0x0000001b22227227 */ /* 0x000fca00078e00ff */
[----:B------:R-:W-:-:S05]  /*93f0*/  IADD3 R36, PT, PT, -R34, RZ, RZ ;  /* 0x000000ff22247210 */ /* 0x000fca0007ffe1ff */
[----:B------:R-:W-:-:S05]  /*9400*/  IMAD R29, R36, UR4, R27 ;  /* 0x00000004241d7c24 */ /* 0x000fca000f8e021b */
[----:B------:R-:W-:-:S13]  /*9410*/  ISETP.GE.U32.AND P0, PT, R29, UR4, PT ;  /* 0x000000041d007c0c */ /* 0x000fda000bf06070 */
[----:B------:R-:W-:Y:S01]  /*9420*/  @P0 IADD3 R29, PT, PT, R29, -UR4, RZ ;  /* 0x800000041d1d0c10 */ /* 0x000fe2000fffe0ff */
[----:B------:R-:W-:-:S03]  /*9430*/  @P0 VIADD R34, R34, 0x1 ;  /* 0x0000000122220836 */ /* 0x000fc60000000000 */
[----:B------:R-:W-:-:S13]  /*9440*/  ISETP.GE.U32.AND P1, PT, R29, UR4, PT ;  /* 0x000000041d007c0c */ /* 0x000fda000bf26070 */
[----:B------:R-:W-:Y:S02]  /*9450*/  @P1 IADD3 R34, PT, PT, R34, 0x1, RZ ;  /* 0x0000000122221810 */ /* 0x000fe40007ffe0ff */
[----:B------:R-:W-:-:S04]  /*9460*/  @!P2 LOP3.LUT R34, RZ, UR4, RZ, 0x33, !PT ;  /* 0x00000004ff22ac12 */ /* 0x000fc8000f8e33ff */
[----:B------:R-:W-:-:S05]  /*9470*/  IADD3 R28, PT, PT, -R34, RZ, RZ ;  /* 0x000000ff221c7210 */ /* 0x000fca0007ffe1ff */
[----:B------:R-:W-:-:S04]  /*9480*/  IMAD R27, R28, UR4, R27 ;  /* 0x000000041c1b7c24 */ /* 0x000fc8000f8e021b */
[----:B---3--:R-:W-:Y:S02]  /*9490*/  IMAD R32, R27, UR14, R32 ;  /* 0x0000000e1b207c24 */ /* 0x008fe4000f8e0220 */
[----:B------:R-:W-:-:S07]  /*94a0*/  IMAD.MOV.U32 R27, RZ, RZ, R34 ;  /* 0x000000ffff1b7224 */ /* 0x000fce00078e0022 */
.L_x_3003:
[----:B------:R-:W3:Y:S01]  /*94b0*/  LDCU UR4, c[0x0][0x4c4] ;  /* 0x00009880ff0477ac */ /* 0x000ee20008000800 */
[----:B-12---:R-:W1:Y:S01]  /*94c0*/  LDC.64 R28, c[0x0][0x458] ;  /* 0x00011600ff1c7b82 */ /* 0x006e620000000a00 */
[----:B-----5:R-:W-:Y:S01]  /*94d0*/  SHF.L.U32 R31, R22, 0x10, RZ ;  /* 0x00000010161f7819 */ /* 0x020fe200000006ff */
[----:B------:R-:W2:Y:S01]  /*94e0*/  F2I.FTZ.U32.TRUNC.NTZ R35, R18 ;  /* 0x0000001200237305 */ /* 0x000ea2000021f000 */
[----:B0-----:R-:W0:Y:S03]  /*94f0*/  LDCU.64 UR14, c[0x0][0x530] ;  /* 0x0000a600ff0e77ac */ /* 0x001e260008000a00 */
[----:B------:R-:W-:-:S04]  /*9500*/  FMUL.FTZ R31, R18, R31 ;  /* 0x0000001f121f7220 */ /* 0x000fc80000410000 */
[----:B------:R-:W-:-:S05]  /*9510*/  FMUL.FTZ R31, R8, R31 ;  /* 0x0000001f081f7220 */ /* 0x000fca0000410000 */
[----:B------:R-:W-:Y:S01]  /*9520*/  F2FP.BF16.F32.PACK_AB R31, RZ, R31 ;  /* 0x0000001fff1f723e */ /* 0x000fe200000010ff */
[----:B---3--:R-:W-:-:S05]  /*9530*/  IMAD R27, R27, UR4, R32 ;  /* 0x000000041b1b7c24 */ /* 0x008fca000f8e0220 */
[C---:B0-----:R-:W-:Y:S01]  /*9540*/  IADD3 R32, P0, PT, R27.reuse, UR14, RZ ;  /* 0x0000000e1b207c10 */ /* 0x041fe2000ff1e0ff */
[----:B-1----:R-:W-:-:S03]  /*9550*/  IMAD.WIDE.U32 R28, R27, 0x2, R28 ;  /* 0x000000021b1c7825 */ /* 0x002fc600078e001c */
[----:B------:R-:W-:Y:S02]  /*9560*/  IADD3.X R33, PT, PT, RZ, UR15, RZ, P0, !PT ;  /* 0x0000000fff217c10 */ /* 0x000fe400087fe4ff */
[----:B------:R3:W-:Y:S04]  /*9570*/  STG.E.U16 desc[UR20][R28.64], R31 ;  /* 0x0000001f1c007986 */ /* 0x0007e8000c101514 */
[----:B--2---:R3:W-:Y:S03]  /*9580*/  STG.E.U8 desc[UR20][R32.64], R35 ;  /* 0x0000002320007986 */ /* 0x0047e6000c101114 */
.L_x_3000:
[----:B------:R-:W-:Y:S05]  /*9590*/  BSYNC.RECONVERGENT B0 ;  /* 0x0000000000007941 */ /* 0x000fea0003800200 */
.L_x_2999:
[----:B------:R-:W-:Y:S01]  /*95a0*/  IMAD.IADD R18, R9, 0x1, R0 ;  /* 0x0000000109127824 */ /* 0x000fe200078e0200 */
[----:B------:R-:W-:Y:S04]  /*95b0*/  BSSY.RECONVERGENT B0, `(.L_x_3006) ;  /* 0x00001a5000007945 */ /* 0x000fe80003800200 */
[----:B------:R-:W-:-:S13]  /*95c0*/  ISETP.GE.U32.AND P0, PT, R18, R23, PT ;  /* 0x000000171200720c */ /* 0x000fda0003f06070 */
[----:B------:R-:W-:Y:S05]  /*95d0*/  @P0 BRA `(.L_x_3007) ;  /* 0x0000001800880947 */ /* 0x000fea0003800000 */
[----:B------:R-:W-:Y:S01]  /*95e0*/  UISETP.GE.U32.AND UP1, UPT, UR26, 0x7, UPT ;  /* 0x000000071a00788c */ /* 0x000fe2000bf26070 */
[----:B0--3--:R-:W-:Y:S01]  /*95f0*/  HFMA2 R32, -RZ, RZ, 0, 0 ;  /* 0x00000000ff207431 */ /* 0x009fe200000001ff */
[----:B------:R-:W-:Y:S01]  /*9600*/  MOV R27, R18 ;  /* 0x00000012001b7202 */ /* 0x000fe20000000f00 */
[----:B------:R-:W0:Y:S01]  /*9610*/  LDCU UR14, c[0x0][0x528] ;  /* 0x0000a500ff0e77ac */ /* 0x000e220008000800 */
[----:B------:R-:W-:-:S05]  /*9620*/  UISETP.NE.AND UP0, UPT, UR28, URZ, UPT ;  /* 0x000000ff1c00728c */ /* 0x000fca000bf05270 */
[----:B------:R-:W-:Y:S06]  /*9630*/  BRA.U !UP1, `(.L_x_3008) ;  /* 0x0000000d09407547 */ /* 0x000fec000b800000 */
[----:B------:R-:W-:Y:S01]  /*9640*/  IMAD.MOV.U32 R32, RZ, RZ, RZ ;  /* 0x000000ffff207224 */ /* 0x000fe200078e00ff */
[----:B------:R-:W-:Y:S01]  /*9650*/  MOV R27, R18 ;  /* 0x00000012001b7202 */ /* 0x000fe20000000f00 */
[----:B------:R-:W-:-:S06]  /*9660*/  UMOV UR4, URZ ;  /* 0x000000ff00047c82 */ /* 0x000fcc0008000000 */
.L_x_3009:
        /* <DEDUP_REMOVED lines=15> */
[----:B------:R-:W-:Y:S01]  /*9760*/  IMAD R35, RZ, RZ, -UR29 ;  /* 0x8000001dff237e24 */ /* 0x000fe2000f8e02ff */
[----:B------:R-:W-:Y:S01]  /*9770*/  ISETP.NE.U32.AND P2, PT, RZ, UR29, PT ;  /* 0x0000001dff007c0c */ /* 0x000fe2000bf45070 */
[----:B------:R-:W-:-:S02]  /*9780*/  ULEA UR19, UR19, UR24, 0x2 ;  /* 0x0000001813137291 */ /* 0x000fc4000f8e10ff */
[----:B------:R-:W-:Y:S02]  /*9790*/  UIADD3 UR22, UPT, UPT, UR14, -0x6, URZ ;  /* 0xfffffffa0e167890 */ /* 0x000fe4000fffe0ff */
[----:B------:R-:W-:Y:S01]  /*97a0*/  UIADD3 UR23, UPT, UPT, UR14, -0x7, URZ ;  /* 0xfffffff90e177890 */ /* 0x000fe2000fffe0ff */
[----:B---3--:R-:W3:Y:S01]  /*97b0*/  I2F.U32.RP R33, UR30 ;  /* 0x0000001e00217d06 */ /* 0x008ee20008209000 */
[----:B----4-:R-:W-:Y:S01]  /*97c0*/  IMAD R37, RZ, RZ, -UR31 ;  /* 0x8000001fff257e24 */ /* 0x010fe2000f8e02ff */
[----:B------:R-:W-:Y:S02]  /*97d0*/  ULEA UR22, UR22, UR24, 0x2 ;  /* 0x0000001816167291 */ /* 0x000fe4000f8e10ff */
[----:B------:R-:W-:Y:S02]  /*97e0*/  ULEA UR23, UR23, UR24, 0x2 ;  /* 0x0000001817177291 */ /* 0x000fe4000f8e10ff */
[----:B------:R-:W-:Y:S02]  /*97f0*/  UIADD3 UR14, UPT, UPT, UR14, -0x8, URZ ;  /* 0xfffffff80e0e7890 */ /* 0x000fe4000fffe0ff */
[----:B0-----:R-:W1:Y:S01]  /*9800*/  MUFU.RCP R31, R31 ;  /* 0x0000001f001f7308 */ /* 0x001e620000001000 */
[----:B------:R-:W0:Y:S01]  /*9810*/  LDCU UR33, c[0x0][UR19+0x388] ;  /* 0x00007100132177ac */ /* 0x000e220008000800 */
[----:B------:R-:W-:-:S04]  /*9820*/  ULEA UR24, UR14, UR24, 0x2 ;  /* 0x000000180e187291 */ /* 0x000fc8000f8e10ff */
[----:B------:R-:W4:Y:S02]  /*9830*/  LDCU UR34, c[0x0][UR22+0x388] ;  /* 0x00007100162277ac */ /* 0x000f240008000800 */
[----:B---3--:R-:W-:Y:S01]  /*9840*/  MUFU.RCP R33, R33 ;  /* 0x0000002100217308 */ /* 0x008fe20000001000 */
[----:B------:R-:W3:Y:S01]  /*9850*/  LDCU UR35, c[0x0][UR23+0x388] ;  /* 0x00007100172377ac */ /* 0x000ee20008000800 */
[----:B------:R-:W4:Y:S01]  /*9860*/  LDCU UR15, c[0x0][UR15+0x3ec] ;  /* 0x00007d800f0f77ac */ /* 0x000f220008000800 */
[----:B-12---:R-:W-:-:S05]  /*9870*/  IADD3 R28, PT, PT, R31, 0xffffffe, RZ ;  /* 0x0ffffffe1f1c7810 */ /* 0x006fca0007ffe0ff */
[----:B0-----:R-:W0:Y:S01]  /*9880*/  I2F.U32.RP R36, UR33 ;  /* 0x0000002100247d06 */ /* 0x001e220008209000 */
[----:B------:R-:W-:Y:S01]  /*9890*/  IADD3 R39, PT, PT, RZ, -UR33, RZ ;  /* 0x80000021ff277c10 */ /* 0x000fe2000fffe0ff */
[----:B------:R-:W1:Y:S01]  /*98a0*/  LDCU UR36, c[0x0][UR24+0x388] ;  /* 0x00007100182477ac */ /* 0x000e620008000800 */
[----:B------:R-:W2:Y:S05]  /*98b0*/  LDCU UR16, c[0x0][UR16+0x3ec] ;  /* 0x00007d80101077ac */ /* 0x000eaa0008000800 */
[----:B------:R4:W1:Y:S01]  /*98c0*/  F2I.FTZ.U32.TRUNC.NTZ R29, R28 ;  /* 0x0000001c001d7305 */ /* 0x000862000021f000 */
[----:B---3--:R-:W-:Y:S01]  /*98d0*/  IADD3 R41, PT, PT, RZ, -UR35, RZ ;  /* 0x80000023ff297c10 */ /* 0x008fe2000fffe0ff */
[----:B------:R-:W3:Y:S01]  /*98e0*/  LDCU UR17, c[0x0][UR17+0x3ec] ;  /* 0x00007d80111177ac */ /* 0x000ee20008000800 */
[----:B------:R-:W3:Y:S05]  /*98f0*/  LDCU UR18, c[0x0][UR18+0x3ec] ;  /* 0x00007d80121277ac */ /* 0x000eea0008000800 */
[----:B0-----:R-:W-:Y:S01]  /*9900*/  MUFU.RCP R36, R36 ;  /* 0x0000002400247308 */ /* 0x001fe20000001000 */
[----:B----4-:R-:W-:Y:S01]  /*9910*/  HFMA2 R28, -RZ, RZ, 0, 0 ;  /* 0x00000000ff1c7431 */ /* 0x010fe200000001ff */
[----:B------:R-:W0:Y:S01]  /*9920*/  LDCU UR19, c[0x0][UR19+0x3ec] ;  /* 0x00007d80131377ac */ /* 0x000e220008000800 */
[----:B-1----:R-:W-:-:S05]  /*9930*/  IMAD R35, R35, R29, RZ ;  /* 0x0000001d23237224 */ /* 0x002fca00078e02ff */
[----:B------:R-:W-:Y:S01]  /*9940*/  I2F.U32.RP R38, UR35 ;  /* 0x0000002300267d06 */ /* 0x000fe20008209000 */
[----:B------:R-:W1:Y:S01]  /*9950*/  LDCU UR22, c[0x0][UR22+0x3ec] ;  /* 0x00007d80161677ac */ /* 0x000e620008000800 */
[----:B------:R-:W-:Y:S01]  /*9960*/  IMAD.HI.U32 R34, R29, R35, R28 ;  /* 0x000000231d227227 */ /* 0x000fe200078e001c */
[----:B------:R-:W4:Y:S03]  /*9970*/  LDCU UR23, c[0x0][UR23+0x3ec] ;  /* 0x00007d80171777ac */ /* 0x000f260008000800 */
[----:B------:R-:W-:Y:S01]  /*9980*/  VIADD R29, R33, 0xffffffe ;  /* 0x0ffffffe211d7836 */ /* 0x000fe20000000000 */
[----:B------:R-:W-:Y:S01]  /*9990*/  IADD3 R33, PT, PT, RZ, -UR30, RZ ;  /* 0x8000001eff217c10 */ /* 0x000fe2000fffe0ff */
[----:B------:R-:W-:Y:S01]  /*99a0*/  IMAD.HI.U32 R31, R34, R27, RZ ;  /* 0x0000001b221f7227 */ /* 0x000fe200078e00ff */
[----:B------:R-:W-:Y:S01]  /*99b0*/  I2F.U32.RP R35, UR32 ;  /* 0x0000002000237d06 */ /* 0x000fe20008209000 */
[----:B------:R-:W4:Y:S03]  /*99c0*/  LDCU UR24, c[0x0][UR24+0x3ec] ;  /* 0x00007d80181877ac */ /* 0x000f260008000800 */
[----:B------:R-:W-:Y:S01]  /*99d0*/  IADD3 R34, PT, PT, -R31, RZ, RZ ;  /* 0x000000ff1f227210 */ /* 0x000fe20007ffe1ff */
[----:B------:R-:W-:-:S03]  /*99e0*/  UIADD3 UR4, UPT, UPT, UR4, 0x8, URZ ;  /* 0x0000000804047890 */ /* 0x000fc6000fffe0ff */
[----:B------:R-:W2:Y:S01]  /*99f0*/  F2I.FTZ.U32.TRUNC.NTZ R29, R29 ;  /* 0x0000001d001d7305 */ /* 0x000ea2000021f000 */
[----:B------:R-:W-:Y:S01]  /*9a00*/  IMAD R28, R34, UR29, R27 ;  /* 0x0000001d221c7c24 */ /* 0x000fe2000f8e021b */
[----:B------:R-:W-:-:S04]  /*9a10*/  UISETP.NE.AND UP1, UPT, UR4, UR7, UPT ;  /* 0x000000070400728c */ /* 0x000fc8000bf25270 */
[----:B------:R-:W-:Y:S02]  /*9a20*/  ISETP.GE.U32.AND P0, PT, R28, UR29, PT ;  /* 0x0000001d1c007c0c */ /* 0x000fe4000bf06070 */
[----:B------:R-:W3:Y:S01]  /*9a30*/  I2F.U32.RP R34, UR31 ;  /* 0x0000001f00227d06 */ /* 0x000ee20008209000 */
[----:B--2---:R-:W-:-:S07]  /*9a40*/  IMAD R33, R33, R29, RZ ;  /* 0x0000001d21217224 */ /* 0x004fce00078e02ff */
[----:B------:R-:W-:Y:S03]  /*9a50*/  MUFU.RCP R35, R35 ;  /* 0x0000002300237308 */ /* 0x000fe60000001000 */
[----:B------:R-:W-:Y:S01]  /*9a60*/  @P0 IADD3 R28, PT, PT, R28, -UR29, RZ ;  /* 0x8000001d1c1c0c10 */ /* 0x000fe2000fffe0ff */
[----:B------:R-:W-:-:S03]  /*9a70*/  @P0 VIADD R31, R31, 0x1 ;  /* 0x000000011f1f0836 */ /* 0x000fc60000000000 */
[----:B------:R-:W-:Y:S01]  /*9a80*/  ISETP.GE.U32.AND P1, PT, R28, UR29, PT ;  /* 0x0000001d1c007c0c */ /* 0x000fe2000bf26070 */
[----:B------:R-:W-:Y:S01]  /*9a90*/  HFMA2 R28, -RZ, RZ, 0, 0 ;  /* 0x00000000ff1c7431 */ /* 0x000fe200000001ff */
[----:B---3--:R-:W2:Y:S04]  /*9aa0*/  MUFU.RCP R34, R34 ;  /* 0x0000002200227308 */ /* 0x008ea80000001000 */
[----:B------:R-:W-:-:S04]  /*9ab0*/  IMAD.HI.U32 R28, R29, R33, R28 ;  /* 0x000000211d1c7227 */ /* 0x000fc800078e001c */
[----:B------:R-:W-:Y:S03]  /*9ac0*/  MUFU.RCP R38, R38 ;  /* 0x0000002600267308 */ /* 0x000fe60000001000 */
[----:B------:R-:W-:Y:S02]  /*9ad0*/  @P1 IADD3 R31, PT, PT, R31, 0x1, RZ ;  /* 0x000000011f1f1810 */ /* 0x000fe40007ffe0ff */
[----:B------:R-:W-:Y:S02]  /*9ae0*/  @!P2 LOP3.LUT R31, RZ, UR29, RZ, 0x33, !PT ;  /* 0x0000001dff1fac12 */ /* 0x000fe4000f8e33ff */
[----:B------:R-:W-:Y:S02]  /*9af0*/  ISETP.NE.U32.AND P2, PT, RZ, UR30, PT ;  /* 0x0000001eff007c0c */ /* 0x000fe4000bf45070 */
[----:B------:R-:W-:Y:S01]  /*9b00*/  IADD3 R40, PT, PT, -R31, RZ, RZ ;  /* 0x000000ff1f287210 */ /* 0x000fe20007ffe1ff */
[----:B------:R-:W-:Y:S01]  /*9b10*/  IMAD.HI.U32 R33, R28, R31, RZ ;  /* 0x0000001f1c217227 */ /* 0x000fe200078e00ff */
[----:B--2---:R-:W-:-:S03]  /*9b20*/  IADD3 R29, PT, PT, R34, 0xffffffe, RZ ;  /* 0x0ffffffe221d7810 */ /* 0x004fc60007ffe0ff */
[----:B------:R-:W-:Y:S02]  /*9b30*/  IMAD.MOV R28, RZ, RZ, -R33 ;  /* 0x000000ffff1c7224 */ /* 0x000fe400078e0a21 */
[----:B------:R-:W-:Y:S01]  /*9b40*/  IMAD R27, R40, UR29, R27 ;  /* 0x0000001d281b7c24 */ /* 0x000fe2000f8e021b */
[----:B------:R-:W2:Y:S01]  /*9b50*/  F2I.FTZ.U32.TRUNC.NTZ R29, R29 ;  /* 0x0000001d001d7305 */ /* 0x000ea2000021f000 */
[----:B------:R-:W-:Y:S02]  /*9b60*/  IMAD R28, R28, UR30, R31 ;  /* 0x0000001e1c1c7c24 */ /* 0x000fe4000f8e021f */
[----:B------:R-:W-:-:S03]  /*9b70*/  IMAD R27, R27, UR15, R32 ;  /* 0x0000000f1b1b7c24 */ /* 0x000fc6000f8e0220 */
[----:B------:R-:W-:Y:S01]  /*9b80*/  ISETP.GE.U32.AND P0, PT, R28, UR30, PT ;  /* 0x0000001e1c007c0c */ /* 0x000fe2000bf06070 */
[----:B--2---:R-:W-:-:S12]  /*9b90*/  IMAD R37, R37, R29, RZ ;  /* 0x0000001d25257224 */ /* 0x004fd800078e02ff */
[----:B------:R-:W-:Y:S02]  /*9ba0*/  @P0 IADD3 R28, PT, PT, R28, -UR30, RZ ;  /* 0x8000001e1c1c0c10 */ /* 0x000fe4000fffe0ff */
[----:B------:R-:W-:Y:S02]  /*9bb0*/  @P0 IADD3 R33, PT, PT, R33, 0x1, RZ ;  /* 0x0000000121210810 */ /* 0x000fe40007ffe0ff */
[----:B------:R-:W-:Y:S01]  /*9bc0*/  ISETP.GE.U32.AND P1, PT, R28, UR30, PT ;  /* 0x0000001e1c007c0c */ /* 0x000fe2000bf26070 */
[----:B------:R-:W-:-:S04]  /*9bd0*/  IMAD.MOV.U32 R28, RZ, RZ, RZ ;  /* 0x000000ffff1c7224 */ /* 0x000fc800078e00ff */
[----:B------:R-:W-:Y:S01]  /*9be0*/  IMAD.HI.U32 R28, R29, R37, R28 ;  /* 0x000000251d1c7227 */ /* 0x000fe200078e001c */
[----:B------:R-:W-:Y:S01]  /*9bf0*/  IADD3 R29, PT, PT, R35, 0xffffffe, RZ ;  /* 0x0ffffffe231d7810 */ /* 0x000fe20007ffe0ff */
[----:B------:R-:W2:Y:S01]  /*9c00*/  I2F.U32.RP R37, UR34 ;  /* 0x0000002200257d06 */ /* 0x000ea20008209000 */
[----:B------:R-:W-:-:S05]  /*9c10*/  IADD3 R35, PT, PT, RZ, -UR32, RZ ;  /* 0x80000020ff237c10 */ /* 0x000fca000fffe0ff */
[----:B------:R-:W-:Y:S02]  /*9c20*/  @P1 IADD3 R33, PT, PT, R33, 0x1, RZ ;  /* 0x0000000121211810 */ /* 0x000fe40007ffe0ff */
[----:B------:R-:W-:Y:S01]  /*9c30*/  @!P2 LOP3.LUT R33, RZ, UR30, RZ, 0x33, !PT ;  /* 0x0000001eff21ac12 */ /* 0x000fe2000f8e33ff */
[----:B------:R-:W3:Y:S01]  /*9c40*/  F2I.FTZ.U32.TRUNC.NTZ R29, R29 ;  /* 0x0000001d001d7305 */ /* 0x000ee2000021f000 */
[----:B------:R-:W-:Y:S02]  /*9c50*/  ISETP.NE.U32.AND P2, PT, RZ, UR31, PT ;  /* 0x0000001fff007c0c */ /* 0x000fe4000bf45070 */
[----:B------:R-:W-:Y:S01]  /*9c60*/  IADD3 R40, PT, PT, -R33, RZ, RZ ;  /* 0x000000ff21287210 */ /* 0x000fe20007ffe1ff */
[----:B------:R-:W-:-:S04]  /*9c70*/  IMAD.HI.U32 R34, R28, R33, RZ ;  /* 0x000000211c227227 */ /* 0x000fc800078e00ff */
[----:B--2---:R-:W-:Y:S01]  /*9c80*/  MUFU.RCP R37, R37 ;  /* 0x0000002500257308 */ /* 0x004fe20000001000 */
[----:B------:R-:W-:Y:S01]  /*9c90*/  IADD3 R28, PT, PT, -R34, RZ, RZ ;  /* 0x000000ff221c7210 */ /* 0x000fe20007ffe1ff */
[----:B------:R-:W-:-:S04]  /*9ca0*/  IMAD R32, R40, UR30, R31 ;  /* 0x0000001e28207c24 */ /* 0x000fc8000f8e021f */
[----:B------:R-:W-:Y:S02]  /*9cb0*/  IMAD R28, R28, UR31, R33 ;  /* 0x0000001f1c1c7c24 */ /* 0x000fe4000f8e0221 */
[----:B---3--:R-:W-:Y:S02]  /*9cc0*/  IMAD R35, R35, R29, RZ ;  /* 0x0000001d23237224 */ /* 0x008fe400078e02ff */
        /* <DEDUP_REMOVED lines=9> */
[----:B------:R-:W-:-:S03]  /*9d60*/  ISETP.NE.U32.AND P2, PT, RZ, UR32, PT ;  /* 0x00000020ff007c0c */ /* 0x000fc6000bf45070 */
[----:B------:R-:W-:-:S04]  /*9d70*/  IMAD.HI.U32 R35, R35, R34, RZ ;  /* 0x0000002223237227 */ /* 0x000fc800078e00ff */
[----:B------:R-:W-:Y:S01]  /*9d80*/  IMAD.MOV R40, RZ, RZ, -R34 ;  /* 0x000000ffff287224 */ /* 0x000fe200078e0a22 */
[----:B------:R-:W-:-:S03]  /*9d90*/  IADD3 R29, PT, PT, -R35, RZ, RZ ;  /* 0x000000ff231d7210 */ /* 0x000fc60007ffe1ff */
[----:B------:R-:W-:Y:S02]  /*9da0*/  IMAD R32, R40, UR31, R33 ;  /* 0x0000001f28207c24 */ /* 0x000fe4000f8e0221 */
[----:B------:R-:W-:Y:S02]  /*9db0*/  IMAD R28, R29, UR32, R34 ;  /* 0x000000201d1c7c24 */ /* 0x000fe4000f8e0222 */
[----:B------:R-:W-:Y:S02]  /*9dc0*/  VIADD R29, R36, 0xffffffe ;  /* 0x0ffffffe241d7836 */ /* 0x000fe40000000000 */
[----:B------:R-:W-:Y:S01]  /*9dd0*/  IMAD R27, R32, UR17, R27 ;  /* 0x00000011201b7c24 */ /* 0x000fe2000f8e021b */
[----:B------:R-:W-:-:S03]  /*9de0*/  ISETP.GE.U32.AND P0, PT, R28, UR32, PT ;  /* 0x000000201c007c0c */ /* 0x000fc6000bf06070 */
[----:B------:R-:W2:Y:S10]  /*9df0*/  F2I.FTZ.U32.TRUNC.NTZ R29, R29 ;  /* 0x0000001d001d7305 */ /* 0x000eb4000021f000 */
[----:B------:R-:W-:Y:S01]  /*9e00*/  @P0 IADD3 R28, PT, PT, R28, -UR32, RZ ;  /* 0x800000201c1c0c10 */ /* 0x000fe2000fffe0ff */
[----:B------:R-:W-:-:S03]  /*9e10*/  @P0 VIADD R35, R35, 0x1 ;  /* 0x0000000123230836 */ /* 0x000fc60000000000 */
[----:B------:R-:W-:Y:S01]  /*9e20*/  ISETP.GE.U32.AND P1, PT, R28, UR32, PT ;  /* 0x000000201c007c0c */ /* 0x000fe2000bf26070 */
[----:B------:R-:W-:Y:S02]  /*9e30*/  HFMA2 R28, -RZ, RZ, 0, 0 ;  /* 0x00000000ff1c7431 */ /* 0x000fe400000001ff */
[----:B--2---:R-:W-:-:S04]  /*9e40*/  IMAD R39, R39, R29, RZ ;  /* 0x0000001d27277224 */ /* 0x004fc800078e02ff */
[----:B------:R-:W-:Y:S01]  /*9e50*/  IMAD.HI.U32 R28, R29, R39, R28 ;  /* 0x000000271d1c7227 */ /* 0x000fe200078e001c */
[----:B------:R-:W-:Y:S01]  /*9e60*/  IADD3 R29, PT, PT, R37, 0xffffffe, RZ ;  /* 0x0ffffffe251d7810 */ /* 0x000fe20007ffe0ff */
[----:B------:R-:W2:Y:S02]  /*9e70*/  I2F.U32.RP R39, UR36 ;  /* 0x0000002400277d06 */ /* 0x000ea40008209000 */
[----:B------:R-:W-:Y:S02]  /*9e80*/  IMAD R37, RZ, RZ, -UR34 ;  /* 0x80000022ff257e24 */ /* 0x000fe4000f8e02ff */
[----:B------:R-:W-:Y:S02]  /*9e90*/  @P1 IADD3 R35, PT, PT, R35, 0x1, RZ ;  /* 0x0000000123231810 */ /* 0x000fe40007ffe0ff */
[----:B------:R-:W-:Y:S02]  /*9ea0*/  @!P2 LOP3.LUT R35, RZ, UR32, RZ, 0x33, !PT ;  /* 0x00000020ff23ac12 */ /* 0x000fe4000f8e33ff */
[----:B------:R-:W3:Y:S01]  /*9eb0*/  F2I.FTZ.U32.TRUNC.NTZ R29, R29 ;  /* 0x0000001d001d7305 */ /* 0x000ee2000021f000 */
[----:B------:R-:W-:-:S02]  /*9ec0*/  ISETP.NE.U32.AND P2, PT, RZ, UR33, PT ;  /* 0x00000021ff007c0c */ /* 0x000fc4000bf45070 */
[----:B------:R-:W-:Y:S01]  /*9ed0*/  IADD3 R31, PT, PT, -R35, RZ, RZ ;  /* 0x000000ff231f7210 */ /* 0x000fe20007ffe1ff */
[----:B------:R-:W-:-:S04]  /*9ee0*/  IMAD.HI.U32 R36, R28, R35, RZ ;  /* 0x000000231c247227 */ /* 0x000fc800078e00ff */
[----:B------:R-:W-:Y:S01]  /*9ef0*/  IMAD.MOV R28, RZ, RZ, -R36 ;  /* 0x000000ffff1c7224 */ /* 0x000fe200078e0a24 */
[----:B--2---:R-:W-:Y:S01]  /*9f00*/  MUFU.RCP R39, R39 ;  /* 0x0000002700277308 */ /* 0x004fe20000001000 */
[----:B------:R-:W-:Y:S02]  /*9f10*/  IMAD R34, R31, UR32, R34 ;  /* 0x000000201f227c24 */ /* 0x000fe4000f8e0222 */
[----:B------:R-:W-:Y:S02]  /*9f20*/  IMAD R28, R28, UR33, R35 ;  /* 0x000000211c1c7c24 */ /* 0x000fe4000f8e0223 */
[----:B------:R-:W-:Y:S02]  /*9f30*/  IMAD R27, R34, UR18, R27 ;  /* 0x00000012221b7c24 */ /* 0x000fe4000f8e021b */
[----:B---3--:R-:W-:Y:S01]  /*9f40*/  IMAD R37, R37, R29, RZ ;  /* 0x0000001d25257224 */ /* 0x008fe200078e02ff */
[----:B------:R-:W-:-:S13]  /*9f50*/  ISETP.GE.U32.AND P0, PT, R28, UR33, PT ;  /* 0x000000211c007c0c */ /* 0x000fda000bf06070 */
[----:B------:R-:W-:Y:S02]  /*9f60*/  @P0 IADD3 R28, PT, PT, R28, -UR33, RZ ;  /* 0x800000211c1c0c10 */ /* 0x000fe4000fffe0ff */
[----:B------:R-:W-:Y:S02]  /*9f70*/  @P0 IADD3 R36, PT, PT, R36, 0x1, RZ ;  /* 0x0000000124240810 */ /* 0x000fe40007ffe0ff */
[----:B------:R-:W-:Y:S01]  /*9f80*/  ISETP.GE.U32.AND P1, PT, R28, UR33, PT ;  /* 0x000000211c007c0c */ /* 0x000fe2000bf26070 */
[----:B------:R-:W-:-:S04]  /*9f90*/  IMAD.MOV.U32 R28, RZ, RZ, RZ ;  /* 0x000000ffff1c7224 */ /* 0x000fc800078e00ff */
[----:B------:R-:W-:-:S08]  /*9fa0*/  IMAD.HI.U32 R37, R29, R37, R28 ;  /* 0x000000251d257227 */ /* 0x000fd000078e001c */
[----:B------:R-:W-:Y:S02]  /*9fb0*/  @P1 IADD3 R36, PT, PT, R36, 0x1, RZ ;  /* 0x0000000124241810 */ /* 0x000fe40007ffe0ff */
[----:B------:R-:W-:Y:S02]  /*9fc0*/  @!P2 LOP3.LUT R36, RZ, UR33, RZ, 0x33, !PT ;  /* 0x00000021ff24ac12 */ /* 0x000fe4000f8e33ff */
[----:B------:R-:W-:-:S03]  /*9fd0*/  ISETP.NE.U32.AND P2, PT, RZ, UR34, PT ;  /* 0x00000022ff007c0c */ /* 0x000fc6000bf45070 */
[----:B------:R-:W-:-:S04]  /*9fe0*/  IMAD.HI.U32 R37, R37, R36, RZ ;  /* 0x0000002425257227 */ /* 0x000fc800078e00ff */
[----:B------:R-:W-:Y:S01]  /*9ff0*/  IMAD.MOV R32, RZ, RZ, -R36 ;  /* 0x000000ffff207224 */ /* 0x000fe200078e0a24 */
[----:B------:R-:W-:-:S03]  /*a000*/  IADD3 R29, PT, PT, -R37, RZ, RZ ;  /* 0x000000ff251d7210 */ /* 0x000fc60007ffe1ff */
[----:B------:R-:W-:Y:S02]  /*a010*/  IMAD R32, R32, UR33, R35 ;  /* 0x0000002120207c24 */ /* 0x000fe4000f8e0223 */
[----:B------:R-:W-:Y:S01]  /*a020*/  IMAD R28, R29, UR34, R36 ;  /* 0x000000221d1c7c24 */ /* 0x000fe2000f8e0224 */
[----:B------:R-:W-:Y:S01]  /*a030*/  IADD3 R29, PT, PT, R38, 0xffffffe, RZ ;  /* 0x0ffffffe261d7810 */ /* 0x000fe20007ffe0ff */
[----:B0-----:R-:W-:-:S03]  /*a040*/  IMAD R27, R32, UR19, R27 ;  /* 0x00000013201b7c24 */ /* 0x001fc6000f8e021b */
[C---:B------:R-:W-:Y:S02]  /*a050*/  ISETP.GE.U32.AND P0, PT, R28.reuse, UR34, PT ;  /* 0x000000221c007c0c */ /* 0x040fe4000bf06070 */
[----:B------:R-:W0:Y:S11]  /*a060*/  F2I.FTZ.U32.TRUNC.NTZ R29, R29 ;  /* 0x0000001d001d7305 */ /* 0x000e36000021f000 */
[----:B------:R-:W-:Y:S01]  /*a070*/  @P0 VIADD R28, R28, -UR34 ;  /* 0x800000221c1c0c36 */ /* 0x000fe20008000000 */
[----:B------:R-:W-:Y:S01]  /*a080*/  @P0 IADD3 R37, PT, PT, R37, 0x1, RZ ;  /* 0x0000000125250810 */ /* 0x000fe20007ffe0ff */
[----:B0-----:R-:W-:-:S03]  /*a090*/  IMAD R41, R41, R29, RZ ;  /* 0x0000001d29297224 */ /* 0x001fc600078e02ff */
[----:B------:R-:W-:Y:S01]  /*a0a0*/  ISETP.GE.U32.AND P1, PT, R28, UR34, PT ;  /* 0x000000221c007c0c */ /* 0x000fe2000bf26070 */
[----:B------:R-:W-:-:S05]  /*a0b0*/  HFMA2 R28, -RZ, RZ, 0, 0 ;  /* 0x00000000ff1c7431 */ /* 0x000fca00000001ff */
[----:B------:R-:W-:-:S04]  /*a0c0*/  IMAD.HI.U32 R28, R29, R41, R28 ;  /* 0x000000291d1c7227 */ /* 0x000fc800078e001c */
[----:B------:R-:W-:-:S03]  /*a0d0*/  VIADD R29, R39, 0xffffffe ;  /* 0x0ffffffe271d7836 */ /* 0x000fc60000000000 */
[----:B------:R-:W-:Y:S01]  /*a0e0*/  @P1 VIADD R37, R37, 0x1 ;  /* 0x0000000125251836 */ /* 0x000fe20000000000 */
[----:B------:R-:W-:Y:S02]  /*a0f0*/  @!P2 LOP3.LUT R37, RZ, UR34, RZ, 0x33, !PT ;  /* 0x00000022ff25ac12 */ /* 0x000fe4000f8e33ff */
[----:B------:R-:W0:Y:S01]  /*a100*/  F2I.FTZ.U32.TRUNC.NTZ R29, R29 ;  /* 0x0000001d001d7305 */ /* 0x000e22000021f000 */
[----:B------:R-:W-:Y:S02]  /*a110*/  ISETP.NE.U32.AND P2, PT, RZ, UR35, PT ;  /* 0x00000023ff007c0c */ /* 0x000fe4000bf45070 */
[----:B------:R-:W-:-:S05]  /*a120*/  IMAD.HI.U32 R38, R28, R37, RZ ;  /* 0x000000251c267227 */ /* 0x000fca00078e00ff */
[----:B------:R-:W-:-:S05]  /*a130*/  IADD3 R28, PT, PT, -R38, RZ, RZ ;  /* 0x000000ff261c7210 */ /* 0x000fca0007ffe1ff */
[----:B------:R-:W-:-:S05]  /*a140*/  IMAD R28, R28, UR35, R37 ;  /* 0x000000231c1c7c24 */ /* 0x000fca000f8e0225 */
[----:B------:R-:W-:-:S13]  /*a150*/  ISETP.GE.U32.AND P0, PT, R28, UR35, PT ;  /* 0x000000231c007c0c */ /* 0x000fda000bf06070 */
[----:B------:R-:W-:Y:S01]  /*a160*/  @P0 IADD3 R28, PT, PT, R28, -UR35, RZ ;  /* 0x800000231c1c0c10 */ /* 0x000fe2000fffe0ff */
[----:B------:R-:W-:-:S03]  /*a170*/  @P0 VIADD R38, R38, 0x1 ;  /* 0x0000000126260836 */ /* 0x000fc60000000000 */
[----:B------:R-:W-:Y:S02]  /*a180*/  ISETP.GE.U32.AND P1, PT, R28, UR35, PT ;  /* 0x000000231c007c0c */ /* 0x000fe4000bf26070 */
[----:B------:R-:W-:-:S05]  /*a190*/  IADD3 R28, PT, PT, RZ, -UR36, RZ ;  /* 0x80000024ff1c7c10 */ /* 0x000fca000fffe0ff */
[----:B0-----:R-:W-:Y:S01]  /*a1a0*/  IMAD R39, R28, R29, RZ ;  /* 0x0000001d1c277224 */ /* 0x001fe200078e02ff */
[----:B------:R-:W-:-:S05]  /*a1b0*/  MOV R28, RZ ;  /* 0x000000ff001c7202 */ /* 0x000fca0000000f00 */
[----:B------:R-:W-:Y:S01]  /*a1c0*/  @P1 IADD3 R38, PT, PT, R38, 0x1, RZ ;  /* 0x0000000126261810 */ /* 0x000fe20007ffe0ff */
[----:B------:R-:W-:Y:S01]  /*a1d0*/  IMAD.HI.U32 R39, R29, R39, R28 ;  /* 0x000000271d277227 */ /* 0x000fe200078e001c */
[----:B------:R-:W-:Y:S02]  /*a1e0*/  @!P2 LOP3.LUT R38, RZ, UR35, RZ, 0x33, !PT ;  /* 0x00000023ff26ac12 */ /* 0x000fe4000f8e33ff */
[----:B------:R-:W-:Y:S02]  /*a1f0*/  ISETP.NE.U32.AND P2, PT, RZ, UR36, PT ;  /* 0x00000024ff007c0c */ /* 0x000fe4000bf45070 */
[----:B------:R-:W-:Y:S01]  /*a200*/  IADD3 R32, PT, PT, -R38, RZ, RZ ;  /* 0x000000ff26207210 */ /* 0x000fe20007ffe1ff */
[----:B------:R-:W-:-:S04]  /*a210*/  IMAD.HI.U32 R28, R39, R38, RZ ;  /* 0x00000026271c7227 */ /* 0x000fc800078e00ff */
[----:B------:R-:W-:Y:S02]  /*a220*/  IMAD.MOV R29, RZ, RZ, -R28 ;  /* 0x000000ffff1d7224 */ /* 0x000fe400078e0a1c */
[----:B------:R-:W-:Y:S02]  /*a230*/  IMAD R32, R32, UR35, R37 ;  /* 0x0000002320207c24 */ /* 0x000fe4000f8e0225 */
[----:B------:R-:W-:-:S05]  /*a240*/  IMAD R29, R29, UR36, R38 ;  /* 0x000000241d1d7c24 */ /* 0x000fca000f8e0226 */
[----:B------:R-:W-:-:S13]  /*a250*/  ISETP.GE.U32.AND P0, PT, R29, UR36, PT ;  /* 0x000000241d007c0c */ /* 0x000fda000bf06070 */
[----:B------:R-:W-:Y:S02]  /*a260*/  @P0 IADD3 R29, PT, PT, R29, -UR36, RZ ;  /* 0x800000241d1d0c10 */ /* 0x000fe4000fffe0ff */
[----:B------:R-:W-:Y:S02]  /*a270*/  @P0 IADD3 R28, PT, PT, R28, 0x1, RZ ;  /* 0x000000011c1c0810 */ /* 0x000fe40007ffe0ff */
[----:B------:R-:W-:Y:S02]  /*a280*/  ISETP.GE.U32.AND P1, PT, R29, UR36, PT ;  /* 0x000000241d007c0c */ /* 0x000fe4000bf26070 */
[----:B------:R-:W-:-:S05]  /*a290*/  IADD3 R29, PT, PT, -R37, RZ, RZ ;  /* 0x000000ff251d7210 */ /* 0x000fca0007ffe1ff */
[----:B------:R-:W-:-:S04]  /*a2a0*/  IMAD R36, R29, UR34, R36 ;  /* 0x000000221d247c24 */ /* 0x000fc8000f8e0224 */
[----:B-1----:R-:W-:Y:S02]  /*a2b0*/  IMAD R27, R36, UR22, R27 ;  /* 0x00000016241b7c24 */ /* 0x002fe4000f8e021b */
[----:B------:R-:W-:Y:S01]  /*a2c0*/  @P1 VIADD R28, R28, 0x1 ;  /* 0x000000011c1c1836 */ /* 0x000fe20000000000 */
[----:B------:R-:W-:Y:S01]  /*a2d0*/  @!P2 LOP3.LUT R28, RZ, UR36, RZ, 0x33, !PT ;  /* 0x00000024ff1cac12 */ /* 0x000fe2000f8e33ff */
[----:B----4-:R-:W-:-:S03]  /*a2e0*/  IMAD R32, R32, UR23, R27 ;  /* 0x0000001720207c24 */ /* 0x010fc6000f8e021b */
[----:B------:R-:W-:Y:S01]  /*a2f0*/  IADD3 R29, PT, PT, -R28, RZ, RZ ;  /* 0x000000ff1c1d7210 */ /* 0x000fe20007ffe1ff */
[----:B------:R-:W-:-:S04]  /*a300*/  IMAD.MOV.U32 R27, RZ, RZ, R28 ;  /* 0x000000ffff1b7224 */ /* 0x000fc800078e001c */
[----:B------:R-:W-:-:S04]  /*a310*/  IMAD R29, R29, UR36, R38 ;  /* 0x000000241d1d7c24 */ /* 0x000fc8000f8e0226 */
[----:B------:R-:W-:Y:S01]  /*a320*/  IMAD R32, R29, UR24, R32 ;  /* 0x000000181d207c24 */ /* 0x000fe2000f8e0220 */
[----:B------:R-:W-:Y:S06]  /*a330*/  BRA.U UP1, `(.L_x_3009) ;  /* 0xfffffff101cc7547 */ /* 0x000fec000b83ffff */
.L_x_3008:
        /* <DEDUP_REMOVED lines=19> */
[----:B------:R-:W-:Y:S01]  /*a470*/  IADD3 R35, PT, PT, RZ, -UR18, RZ ;  /* 0x80000012ff237c10 */ /* 0x000fe2000fffe0ff */
[----:B------:R-:W1:Y:S01]  /*a480*/  LDCU UR15, c[0x0][UR15+0x3ec] ;  /* 0x00007d800f0f77ac */ /* 0x000e620008000800 */
[----:B------:R-:W-:Y:S01]  /*a490*/  ISETP.NE.U32.AND P2, PT, RZ, UR18, PT ;  /* 0x00000012ff007c0c */ /* 0x000fe2000bf45070 */
[----:B------:R-:W1:Y:S04]  /*a4a0*/  LDCU UR16, c[0x0][UR16+0x3ec] ;  /* 0x00007d80101077ac */ /* 0x000e680008000800 */
[----:B---3--:R-:W3:Y:S01]  /*a4b0*/  I2F.U32.RP R33, UR19 ;  /* 0x0000001300217d06 */ /* 0x008ee20008209000 */
[----:B----4-:R-:W-:Y:S01]  /*a4c0*/  IADD3 R37, PT, PT, RZ, -UR22, RZ ;  /* 0x80000016ff257c10 */ /* 0x010fe2000fffe0ff */
[----:B------:R-:W4:Y:S06]  /*a4d0*/  LDCU UR17, c[0x0][UR17+0x3ec] ;  /* 0x00007d80111177ac */ /* 0x000f2c0008000800 */
[----:B0-----:R-:W1:Y:S08]  /*a4e0*/  MUFU.RCP R31, R31 ;  /* 0x0000001f001f7308 */ /* 0x001e700000001000 */
[----:B---3--:R-:W-:Y:S01]  /*a4f0*/  MUFU.RCP R33, R33 ;  /* 0x0000002100217308 */ /* 0x008fe20000001000 */
[----:B-12---:R-:W-:-:S07]  /*a500*/  IADD3 R28, PT, PT, R31, 0xffffffe, RZ ;  /* 0x0ffffffe1f1c7810 */ /* 0x006fce0007ffe0ff */
[----:B------:R0:W1:Y:S02]  /*a510*/  F2I.FTZ.U32.TRUNC.NTZ R29, R28 ;  /* 0x0000001c001d7305 */ /* 0x000064000021f000 */
[----:B0-----:R-:W-:Y:S02]  /*a520*/  IMAD.MOV.U32 R28, RZ, RZ, RZ ;  /* 0x000000ffff1c7224 */ /* 0x001fe400078e00ff */
[----:B-1----:R-:W-:-:S04]  /*a530*/  IMAD R35, R35, R29, RZ ;  /* 0x0000001d23237224 */ /* 0x002fc800078e02ff */
[----:B------:R-:W-:Y:S01]  /*a540*/  IMAD.HI.U32 R34, R29, R35, R28 ;  /* 0x000000231d227227 */ /* 0x000fe200078e001c */
[----:B------:R-:W-:Y:S01]  /*a550*/  IADD3 R29, PT, PT, R33, 0xffffffe, RZ ;  /* 0x0ffffffe211d7810 */ /* 0x000fe20007ffe0ff */
[----:B------:R-:W-:Y:S01]  /*a560*/  I2F.U32.RP R35, UR23 ;  /* 0x0000001700237d06 */ /* 0x000fe20008209000 */
[----:B------:R-:W-:-:S03]  /*a570*/  IADD3 R33, PT, PT, RZ, -UR19, RZ ;  /* 0x80000013ff217c10 */ /* 0x000fc6000fffe0ff */
        /* <DEDUP_REMOVED lines=8> */
[----:B------:R-:W-:Y:S01]  /*a600*/  @P0 VIADD R28, R28, -UR18 ;  /* 0x800000121c1c0c36 */ /* 0x000fe20008000000 */
[----:B------:R-:W-:Y:S01]  /*a610*/  @P0 IADD3 R31, PT, PT, R31, 0x1, RZ ;  /* 0x000000011f1f0810 */ /* 0x000fe20007ffe0ff */
[----:B-1----:R-:W0:Y:S03]  /*a620*/  MUFU.RCP R34, R34 ;  /* 0x0000002200227308 */ /* 0x002e260000001000 */
[----:B------:R-:W-:Y:S01]  /*a630*/  ISETP.GE.U32.AND P1, PT, R28, UR18, PT ;  /* 0x000000121c007c0c */ /* 0x000fe2000bf26070 */
[----:B------:R-:W-:-:S05]  /*a640*/  HFMA2 R28, -RZ, RZ, 0, 0 ;  /* 0x00000000ff1c7431 */ /* 0x000fca00000001ff */
[----:B------:R-:W-:-:S07]  /*a650*/  IMAD.HI.U32 R28, R29, R33, R28 ;  /* 0x000000211d1c7227 */ /* 0x000fce00078e001c */
[----:B------:R-:W-:Y:S01]  /*a660*/  @P1 VIADD R31, R31, 0x1 ;  /* 0x000000011f1f1836 */ /* 0x000fe20000000000 */
[----:B------:R-:W-:Y:S01]  /*a670*/  @!P2 LOP3.LUT R31, RZ, UR18, RZ, 0x33, !PT ;  /* 0x00000012ff1fac12 */ /* 0x000fe2000f8e33ff */
[----:B0-----:R-:W-:Y:S01]  /*a680*/  VIADD R29, R34, 0xffffffe ;  /* 0x0ffffffe221d7836 */ /* 0x001fe20000000000 */
[----:B------:R-:W-:-:S03]  /*a690*/  ISETP.NE.U32.AND P2, PT, RZ, UR19, PT ;  /* 0x00000013ff007c0c */ /* 0x000fc6000bf45070 */
[----:B------:R-:W-:Y:S02]  /*a6a0*/  IMAD.HI.U32 R33, R28, R31, RZ ;  /* 0x0000001f1c217227 */ /* 0x000fe400078e00ff */
[----:B------:R-:W0:Y:S03]  /*a6b0*/  F2I.FTZ.U32.TRUNC.NTZ R29, R29 ;  /* 0x0000001d001d7305 */ /* 0x000e26000021f000 */
[----:B------:R-:W-:-:S05]  /*a6c0*/  IADD3 R28, PT, PT, -R33, RZ, RZ ;  /* 0x000000ff211c7210 */ /* 0x000fca0007ffe1ff */
[----:B------:R-:W-:-:S05]  /*a6d0*/  IMAD R28, R28, UR19, R31 ;  /* 0x000000131c1c7c24 */ /* 0x000fca000f8e021f */
[----:B------:R-:W-:Y:S01]  /*a6e0*/  ISETP.GE.U32.AND P0, PT, R28, UR19, PT ;  /* 0x000000131c007c0c */ /* 0x000fe2000bf06070 */
[----:B0-----:R-:W-:-:S12]  /*a6f0*/  IMAD R37, R37, R29, RZ ;  /* 0x0000001d25257224 */ /* 0x001fd800078e02ff */
[----:B------:R-:W-:Y:S01]  /*a700*/  @P0 IADD3 R28, PT, PT, R28, -UR19, RZ ;  /* 0x800000131c1c0c10 */ /* 0x000fe2000fffe0ff */
[----:B------:R-:W-:-:S03]  /*a710*/  @P0 VIADD R33, R33, 0x1 ;  /* 0x0000000121210836 */ /* 0x000fc60000000000 */
[----:B------:R-:W-:Y:S01]  /*a720*/  ISETP.GE.U32.AND P1, PT, R28, UR19, PT ;  /* 0x000000131c007c0c */ /* 0x000fe2000bf26070 */
[----:B------:R-:W-:-:S05]  /*a730*/  HFMA2 R28, -RZ, RZ, 0, 0 ;  /* 0x00000000ff1c7431 */ /* 0x000fca00000001ff */
[----:B------:R-:W-:Y:S01]  /*a740*/  IMAD.HI.U32 R28, R29, R37, R28 ;  /* 0x000000251d1c7227 */ /* 0x000fe200078e001c */
[----:B------:R-:W-:-:S06]  /*a750*/  IADD3 R29, PT, PT, R35, 0xffffffe, RZ ;  /* 0x0ffffffe231d7810 */ /* 0x000fcc0007ffe0ff */
        /* <DEDUP_REMOVED lines=17> */
[----:B------:R-:W-:-:S03]  /*a870*/  ISETP.NE.U32.AND P2, PT, RZ, UR23, PT ;  /* 0x00000017ff007c0c */ /* 0x000fc6000bf45070 */
[----:B------:R-:W-:-:S05]  /*a880*/  IMAD.HI.U32 R35, R35, R34, RZ ;  /* 0x0000002223237227 */ /* 0x000fca00078e00ff */
[----:B------:R-:W-:-:S05]  /*a890*/  IADD3 R29, PT, PT, -R35, RZ, RZ ;  /* 0x000000ff231d7210 */ /* 0x000fca0007ffe1ff */
[----:B------:R-:W-:-:S05]  /*a8a0*/  IMAD R28, R29, UR23, R34 ;  /* 0x000000171d1c7c24 */ /* 0x000fca000f8e0222 */
[----:B------:R-:W-:-:S13]  /*a8b0*/  ISETP.GE.U32.AND P0, PT, R28, UR23, PT ;  /* 0x000000171c007c0c */ /* 0x000fda000bf06070 */
[----:B------:R-:W-:Y:S02]  /*a8c0*/  @P0 IADD3 R28, PT, PT, R28, -UR23, RZ ;  /* 0x800000171c1c0c10 */ /* 0x000fe4000fffe0ff */
[----:B------:R-:W-:Y:S02]  /*a8d0*/  @P0 IADD3 R35, PT, PT, R35, 0x1, RZ ;  /* 0x0000000123230810 */ /* 0x000fe40007ffe0ff */
[----:B------:R-:W-:Y:S01]  /*a8e0*/  ISETP.GE.U32.AND P1, PT, R28, UR23, PT ;  /* 0x000000171c007c0c */ /* 0x000fe2000bf26070 */
[----:B------:R-:W-:-:S04]  /*a8f0*/  IMAD.MOV R28, RZ, RZ, -R31 ;  /* 0x000000ffff1c7224 */ /* 0x000fc800078e0a1f */
[----:B------:R-:W-:Y:S01]  /*a900*/  IMAD R27, R28, UR18, R27 ;  /* 0x000000121c1b7c24 */ /* 0x000fe2000f8e021b */
[----:B------:R-:W-:-:S03]  /*a910*/  IADD3 R28, PT, PT, -R33, RZ, RZ ;  /* 0x000000ff211c7210 */ /* 0x000fc60007ffe1ff */
[----:B------:R-:W-:Y:S01]  /*a920*/  IMAD R27, R27, UR4, R32 ;  /* 0x000000041b1b7c24 */ /* 0x000fe2000f8e0220 */
[----:B------:R-:W-:Y:S01]  /*a930*/  IADD3 R32, PT, PT, -R34, RZ, RZ ;  /* 0x000000ff22207210 */ /* 0x000fe20007ffe1ff */
[----:B------:R-:W-:Y:S02]  /*a940*/  IMAD R28, R28, UR19, R31 ;  /* 0x000000131c1c7c24 */ /* 0x000fe4000f8e021f */
[----:B------:R-:W-:Y:S01]  /*a950*/  @P1 VIADD R35, R35, 0x1 ;  /* 0x0000000123231836 */ /* 0x000fe20000000000 */
[----:B------:R-:W-:Y:S01]  /*a960*/  @!P2 LOP3.LUT R35, RZ, UR23, RZ, 0x33, !PT ;  /* 0x00000017ff23ac12 */ /* 0x000fe2000f8e33ff */
[----:B------:R-:W-:Y:S02]  /*a970*/  IMAD R27, R28, UR15, R27 ;  /* 0x0000000f1c1b7c24 */ /* 0x000fe4000f8e021b */
[----:B------:R-:W-:Y:S01]  /*a980*/  IMAD R28, R32, UR22, R33 ;  /* 0x00000016201c7c24 */ /* 0x000fe2000f8e0221 */
[----:B------:R-:W-:-:S03]  /*a990*/  IADD3 R29, PT, PT, -R35, RZ, RZ ;  /* 0x000000ff231d7210 */ /* 0x000fc60007ffe1ff */
[----:B------:R-:W-:Y:S02]  /*a9a0*/  IMAD R28, R28, UR16, R27 ;  /* 0x000000101c1c7c24 */ /* 0x000fe4000f8e021b */
[----:B------:R-:W-:Y:S02]  /*a9b0*/  IMAD R29, R29, UR23, R34 ;  /* 0x000000171d1d7c24 */ /* 0x000fe4000f8e0222 */
[----:B------:R-:W-:Y:S02]  /*a9c0*/  IMAD.MOV.U32 R27, RZ, RZ, R35 ;  /* 0x000000ffff1b7224 */ /* 0x000fe400078e0023 */
[----:B----4-:R-:W-:-:S07]  /*a9d0*/  IMAD R32, R29, UR17, R28 ;  /* 0x000000111d207c24 */ /* 0x010fce000f8e021c */
.L_x_3011:
        /* <DEDUP_REMOVED lines=14> */
[----:B------:R-:W-:Y:S02]  /*aac0*/  IADD3 R33, PT, PT, RZ, -UR16, RZ ;  /* 0x80000010ff217c10 */ /* 0x000fe4000fffe0ff */
[----:B------:R-:W-:-:S05]  /*aad0*/  ISETP.NE.U32.AND P2, PT, RZ, UR16, PT ;  /* 0x00000010ff007c0c */ /* 0x000fca000bf45070 */
[----:B---3--:R-:W3:Y:S08]  /*aae0*/  I2F.U32.RP R35, UR17 ;  /* 0x0000001100237d06 */ /* 0x008ef00008209000 */
[----:B0-----:R-:W1:Y:S08]  /*aaf0*/  MUFU.RCP R31, R31 ;  /* 0x0000001f001f7308 */ /* 0x001e700000001000 */
[----:B---3--:R-:W-:Y:S01]  /*ab00*/  MUFU.RCP R35, R35 ;  /* 0x0000002300237308 */ /* 0x008fe20000001000 */
[----:B-12---:R-:W-:-:S02]  /*ab10*/  IADD3 R28, PT, PT, R31, 0xffffffe, RZ ;  /* 0x0ffffffe1f1c7810 */ /* 0x006fc40007ffe0ff */
[----:B------:R-:W-:-:S05]  /*ab20*/  IADD3 R31, PT, PT, RZ, -UR17, RZ ;  /* 0x80000011ff1f7c10 */ /* 0x000fca000fffe0ff */
[----:B------:R0:W1:Y:S02]  /*ab30*/  F2I.FTZ.U32.TRUNC.NTZ R29, R28 ;  /* 0x0000001c001d7305 */ /* 0x000064000021f000 */
[----:B0-----:R-:W-:Y:S02]  /*ab40*/  IMAD.MOV.U32 R28, RZ, RZ, RZ ;  /* 0x000000ffff1c7224 */ /* 0x001fe400078e00ff */
[----:B-1----:R-:W-:-:S04]  /*ab50*/  IMAD R33, R33, R29, RZ ;  /* 0x0000001d21217224 */ /* 0x002fc800078e02ff */
[----:B------:R-:W-:Y:S01]  /*ab60*/  IMAD.HI.U32 R34, R29, R33, R28 ;  /* 0x000000211d227227 */ /* 0x000fe200078e001c */
[----:B------:R-:W-:-:S04]  /*ab70*/  IADD3 R28, PT, PT, R35, 0xffffffe, RZ ;  /* 0x0ffffffe231c7810 */ /* 0x000fc80007ffe0ff */
[----:B------:R0:W1:Y:S01]  /*ab80*/  F2I.FTZ.U32.TRUNC.NTZ R29, R28 ;  /* 0x0000001c001d7305 */ /* 0x000062000021f000 */
[----:B------:R-:W-:-:S05]  /*ab90*/  IMAD.HI.U32 R34, R34, R27, RZ ;  /* 0x0000001b22227227 */ /* 0x000fca00078e00ff */
[----:B------:R-:W-:Y:S01]  /*aba0*/  IADD3 R36, PT, PT, -R34, RZ, RZ ;  /* 0x000000ff22247210 */ /* 0x000fe20007ffe1ff */
[----:B0-----:R-:W-:-:S04]  /*abb0*/  HFMA2 R28, -RZ, RZ, 0, 0 ;  /* 0x00000000ff1c7431 */ /* 0x001fc800000001ff */
[----:B------:R-:W-:Y:S02]  /*abc0*/  IMAD R36, R36, UR16, R27 ;  /* 0x0000001024247c24 */ /* 0x000fe4000f8e021b */
[----:B-1----:R-:W-:-:S03]  /*abd0*/  IMAD R31, R31, R29, RZ ;  /* 0x0000001d1f1f7224 */ /* 0x002fc600078e02ff */
[----:B------:R-:W-:Y:S01]  /*abe0*/  ISETP.GE.U32.AND P0, PT, R36, UR16, PT ;  /* 0x0000001024007c0c */ /* 0x000fe2000bf06070 */
[----:B------:R-:W-:-:S12]  /*abf0*/  IMAD.HI.U32 R31, R29, R31, R28 ;  /* 0x0000001f1d1f7227 */ /* 0x000fd800078e001c */
[----:B------:R-:W-:Y:S01]  /*ac00*/  @P0 VIADD R36, R36, -UR16 ;  /* 0x8000001024240c36 */ /* 0x000fe20008000000 */
[----:B------:R-:W-:-:S04]  /*ac10*/  @P0 IADD3 R34, PT, PT, R34, 0x1, RZ ;  /* 0x0000000122220810 */ /* 0x000fc80007ffe0ff */
[----:B------:R-:W-:-:S13]  /*ac20*/  ISETP.GE.U32.AND P1, PT, R36, UR16, PT ;  /* 0x0000001024007c0c */ /* 0x000fda000bf26070 */
        /* <DEDUP_REMOVED lines=8> */
[----:B----4-:R-:W-:-:S03]  /*acb0*/  IMAD R32, R27, UR4, R32 ;  /* 0x000000041b207c24 */ /* 0x010fc6000f8e0220 */
[----:B------:R-:W-:-:S13]  /*acc0*/  ISETP.GE.U32.AND P0, PT, R29, UR17, PT ;  /* 0x000000111d007c0c */ /* 0x000fda000bf06070 */
[----:B------:R-:W-:Y:S01]  /*acd0*/  @P0 VIADD R29, R29, -UR17 ;  /* 0x800000111d1d0c36 */ /* 0x000fe20008000000 */
[----:B------:R-:W-:-:S04]  /*ace0*/  @P0 IADD3 R31, PT, PT, R31, 0x1, RZ ;  /* 0x000000011f1f0810 */ /* 0x000fc80007ffe0ff */
[----:B------:R-:W-:-:S13]  /*acf0*/  ISETP.GE.U32.AND P1, PT, R29, UR17, PT ;  /* 0x000000111d007c0c */ /* 0x000fda000bf26070 */
[----:B------:R-:W-:Y:S02]  /*ad00*/  @P1 IADD3 R31, PT, PT, R31, 0x1, RZ ;  /* 0x000000011f1f1810 */ /* 0x000fe40007ffe0ff */
[----:B------:R-:W-:-:S04]  /*ad10*/  @!P2 LOP3.LUT R31, RZ, UR17, RZ, 0x33, !PT ;  /* 0x00000011ff1fac12 */ /* 0x000fc8000f8e33ff */
[----:B------:R-:W-:Y:S02]  /*ad20*/  IADD3 R29, PT, PT, -R31, RZ, RZ ;  /* 0x000000ff1f1d7210 */ /* 0x000fe40007ffe1ff */
[----:B------:R-:W-:-:S03]  /*ad30*/  MOV R27, R31 ;  /* 0x0000001f001b7202 */ /* 0x000fc60000000f00 */
[----:B------:R-:W-:-:S04]  /*ad40*/  IMAD R29, R29, UR17, R34 ;  /* 0x000000111d1d7c24 */ /* 0x000fc8000f8e0222 */
[----:B------:R-:W-:-:S07]  /*ad50*/  IMAD R32, R29, UR15, R32 ;  /* 0x0000000f1d207c24 */ /* 0x000fce000f8e0220 */
.L_x_3012:
        /* <DEDUP_REMOVED lines=10> */
[----:B-12---:R-:W-:-:S06]  /*ae00*/  VIADD R28, R31, 0xffffffe ;  /* 0x0ffffffe1f1c7836 */ /* 0x006fcc0000000000 */
[----:B------:R0:W1:Y:S02]  /*ae10*/  F2I.FTZ.U32.TRUNC.NTZ R29, R28 ;  /* 0x0000001c001d7305 */ /* 0x000064000021f000 */
[----:B0-----:R-:W-:Y:S02]  /*ae20*/  HFMA2 R28, -RZ, RZ, 0, 0 ;  /* 0x00000000ff1c7431 */ /* 0x001fe400000001ff */
[----:B-1----:R-:W-:-:S04]  /*ae30*/  IMAD R33, R33, R29, RZ ;  /* 0x0000001d21217224 */ /* 0x002fc800078e02ff */
[----:B------:R-:W-:-:S06]  /*ae40*/  IMAD.HI.U32 R34, R29, R33, R28 ;  /* 0x000000211d227227 */ /* 0x000fcc00078e001c */
[----:B------:R-:W-:-:S04]  /*ae50*/  IMAD.HI.U32 R34, R34, R27, RZ ;  /* 0x0000001b22227227 */ /* 0x000fc800078e00ff */
[----:B------:R-:W-:-:S04]  /*ae60*/  IMAD.MOV R36, RZ, RZ, -R34 ;  /* 0x000000ffff247224 */ /* 0x000fc800078e0a22 */
[----:B------:R-:W-:-:S05]  /*ae70*/  IMAD R29, R36, UR4, R27 ;  /* 0x00000004241d7c24 */ /* 0x000fca000f8e021b */
[----:B------:R-:W-:-:S13]  /*ae80*/  ISETP.GE.U32.AND P0, PT, R29, UR4, PT ;  /* 0x000000041d007c0c */ /* 0x000fda000bf06070 */
[----:B------:R-:W-:Y:S02]  /*ae90*/  @P0 IADD3 R29, PT, PT, R29, -UR4, RZ ;  /* 0x800000041d1d0c10 */ /* 0x000fe4000fffe0ff */
[----:B------:R-:W-:Y:S02]  /*aea0*/  @P0 IADD3 R34, PT, PT, R34, 0x1, RZ ;  /* 0x0000000122220810 */ /* 0x000fe40007ffe0ff */
[----:B------:R-:W-:-:S13]  /*aeb0*/  ISETP.GE.U32.AND P1, PT, R29, UR4, PT ;  /* 0x000000041d007c0c */ /* 0x000fda000bf26070 */
[----:B------:R-:W-:Y:S01]  /*aec0*/  @P1 VIADD R34, R34, 0x1 ;  /* 0x0000000122221836 */ /* 0x000fe20000000000 */
[----:B------:R-:W-:-:S04]  /*aed0*/  @!P2 LOP3.LUT R34, RZ, UR4, RZ, 0x33, !PT ;  /* 0x00000004ff22ac12 */ /* 0x000fc8000f8e33ff */
[----:B------:R-:W-:-:S05]  /*aee0*/  IADD3 R28, PT, PT, -R34, RZ, RZ ;  /* 0x000000ff221c7210 */ /* 0x000fca0007ffe1ff */
[----:B------:R-:W-:-:S04]  /*aef0*/  IMAD R27, R28, UR4, R27 ;  /* 0x000000041c1b7c24 */ /* 0x000fc8000f8e021b */
[----:B---3--:R-:W-:Y:S01]  /*af00*/  IMAD R32, R27, UR14, R32 ;  /* 0x0000000e1b207c24 */ /* 0x008fe2000f8e0220 */
[----:B------:R-:W-:-:S07]  /*af10*/  MOV R27, R34 ;  /* 0x00000022001b7202 */ /* 0x000fce0000000f00 */
.L_x_3010:
[----:B------:R-:W3:Y:S01]  /*af20*/  LDCU UR4, c[0x0][0x4c4] ;  /* 0x00009880ff0477ac */ /* 0x000ee20008000800 */
[----:B-12---:R-:W1:Y:S01]  /*af30*/  LDC.64 R28, c[0x0][0x458] ;  /* 0x00011600ff1c7b82 */ /* 0x006e620000000a00 */
[----:B-----5:R-:W-:Y:S01]  /*af40*/  IMAD.U32 R34, R26, 0x10000, RZ ;  /* 0x000100001a227824 */ /* 0x020fe200078e00ff */
[----:B0-----:R-:W0:Y:S03]  /*af50*/  LDCU.64 UR14, c[0x0][0x530] ;  /* 0x0000a600ff0e77ac */ /* 0x001e260008000a00 */
[----:B------:R-:W-:Y:S02]  /*af60*/  FMUL.FTZ R31, R19, R34 ;  /* 0x00000022131f7220 */ /* 0x000fe40000410000 */
[----:B------:R-:W2:Y:S02]  /*af70*/  F2I.FTZ.U32.TRUNC.NTZ R19, R19 ;  /* 0x0000001300137305 */ /* 0x000ea4000021f000 */
        /* <DEDUP_REMOVED lines=8> */
.L_x_3007:
[----:B------:R-:W-:Y:S05]  /*b000*/  BSYNC.RECONVERGENT B0 ;  /* 0x0000000000007941 */ /* 0x000fea0003800200 */
.L_x_3006:
[----:B01234-:R-:W-:Y:S01]  /*b010*/  IADD3 R28, PT, PT, R9, R18, RZ ;  /* 0x00000012091c7210 */ /* 0x01ffe20007ffe0ff */
[----:B------:R-:W-:Y:S03]  /*b020*/  BSSY.RECONVERGENT B0, `(.L_x_3013) ;  /* 0x00001a5000007945 */ /* 0x000fe60003800200 */
[----:B------:R-:W-:-:S13]  /*b030*/  ISETP.GE.U32.AND P0, PT, R28, R23, PT ;  /* 0x000000171c00720c */ /* 0x000fda0003f06070 */
[----:B------:R-:W-:Y:S05]  /*b040*/  @P0 BRA `(.L_x_3014) ;  /* 0x0000001800880947 */ /* 0x000fea0003800000 */
[----:B------:R-:W-:Y:S01]  /*b050*/  UISETP.GE.U32.AND UP1, UPT, UR26, 0x7, UPT ;  /* 0x000000071a00788c */ /* 0x000fe2000bf26070 */
[----:B------:R-:W-:Y:S01]  /*b060*/  IMAD.MOV.U32 R27, RZ, RZ, RZ ;  /* 0x000000ffff1b7224 */ /* 0x000fe200078e00ff */
[----:B------:R-:W-:Y:S01]  /*b070*/  MOV R32, R28 ;  /* 0x0000001c00207202 */ /* 0x000fe20000000f00 */
[----:B------:R-:W0:Y:S01]  /*b080*/  LDCU UR14, c[0x0][0x528] ;  /* 0x0000a500ff0e77ac */ /* 0x000e220008000800 */
[----:B------:R-:W-:-:S05]  /*b090*/  UISETP.NE.AND UP0, UPT, UR28, URZ, UPT ;  /* 0x000000ff1c00728c */ /* 0x000fca000bf05270 */
[----:B------:R-:W-:Y:S06]  /*b0a0*/  BRA.U !UP1, `(.L_x_3015) ;  /* 0x0000000d09407547 */ /* 0x000fec000b800000 */
[----:B------:R-:W-:Y:S02]  /*b0b0*/  HFMA2 R27, -RZ, RZ, 0, 0 ;  /* 0x00000000ff1b7431 */ /* 0x000fe400000001ff */
[----:B------:R-:W-:Y:S01]  /*b0c0*/  IMAD.MOV.U32 R32, RZ, RZ, R28 ;  /* 0x000000ffff207224 */ /* 0x000fe200078e001c */
[----:B------:R-:W-:-:S06]  /*b0d0*/  UMOV UR4, URZ ;  /* 0x000000ff00047c82 */ /* 0x000fcc0008000000 */
.L_x_3016:
        /* <DEDUP_REMOVED lines=10> */
[----:B------:R-:W1:Y:S06]  /*b180*/  LDCU UR30, c[0x0][UR16+0x388] ;  /* 0x00007100101e77ac */ /* 0x000e6c0008000800 */
[----:B------:R-:W2:Y:S02]  /*b190*/  LDCU UR31, c[0x0][UR17+0x388] ;  /* 0x00007100111f77ac */ /* 0x000ea40008000800 */
[----:B------:R-:W3:Y:S01]  /*b1a0*/  LDCU UR32, c[0x0][UR18+0x388] ;  /* 0x00007100122077ac */ /* 0x000ee20008000800 */
[----:B------:R-:W-:Y:S01]  /*b1b0*/  UIADD3 UR19, UPT, UPT, UR14, -0x5, URZ ;  /* 0xfffffffb0e137890 */ /* 0x000fe2000fffe0ff */
[----:B0-----:R-:W0:Y:S01]  /*b1c0*/  I2F.U32.RP R29, UR29 ;  /* 0x0000001d001d7d06 */ /* 0x001e220008209000 */
[----:B------:R-:W-:-:S02]  /*b1d0*/  IADD3 R33, PT, PT, RZ, -UR29, RZ ;  /* 0x8000001dff217c10 */ /* 0x000fc4000fffe0ff */
[----:B------:R-:W-:Y:S01]  /*b1e0*/  ULEA UR19, UR19, UR24, 0x2 ;  /* 0x0000001813137291 */ /* 0x000fe2000f8e10ff */
[----:B------:R-:W-:Y:S01]  /*b1f0*/  ISETP.NE.U32.AND P2, PT, RZ, UR29, PT ;  /* 0x0000001dff007c0c */ /* 0x000fe2000bf45070 */
[----:B------:R-:W-:Y:S02]  /*b200*/  UIADD3 UR22, UPT, UPT, UR14, -0x6, URZ ;  /* 0xfffffffa0e167890 */ /* 0x000fe4000fffe0ff */
[----:B------:R-:W-:Y:S01]  /*b210*/  UIADD3 UR23, UPT, UPT, UR14, -0x7, URZ ;  /* 0xfffffff90e177890 */ /* 0x000fe2000fffe0ff */
[----:B-1----:R-:W1:Y:S01]  /*b220*/  I2F.U32.RP R31, UR30 ;  /* 0x0000001e001f7d06 */ /* 0x002e620008209000 */
[----:B------:R-:W-:Y:S02]  /*b230*/  ULEA UR22, UR22, UR24, 0x2 ;  /* 0x0000001816167291 */ /* 0x000fe4000f8e10ff */
[----:B------:R-:W-:Y:S01]  /*b240*/  ULEA UR23, UR23, UR24, 0x2 ;  /* 0x0000001817177291 */ /* 0x000fe2000f8e10ff */
[----:B---3--:R-:W-:Y:S01]  /*b250*/  IMAD R37, RZ, RZ, -UR32 ;  /* 0x80000020ff257e24 */ /* 0x008fe2000f8e02ff */
[----:B------:R-:W-:-:S02]  /*b260*/  UIADD3 UR14, UPT, UPT, UR14, -0x8, URZ ;  /* 0xfffffff80e0e7890 */ /* 0x000fc4000fffe0ff */
[----:B------:R-:W3:Y:S01]  /*b270*/  LDCU UR33, c[0x0][UR19+0x388] ;  /* 0x00007100132177ac */ /* 0x000ee20008000800 */
[----:B0-----:R-:W0:Y:S01]  /*b280*/  MUFU.RCP R29, R29 ;  /* 0x0000001d001d7308 */ /* 0x001e220000001000 */
[----:B------:R-:W-:-:S04]  /*b290*/  ULEA UR24, UR14, UR24, 0x2 ;  /* 0x000000180e187291 */ /* 0x000fc8000f8e10ff */
[----:B------:R-:W4:Y:S03]  /*b2a0*/  LDCU UR34, c[0x0][UR22+0x388] ;  /* 0x00007100162277ac */ /* 0x000f260008000800 */
[----:B-1----:R-:W-:Y:S01]  /*b2b0*/  MUFU.RCP R31, R31 ;  /* 0x0000001f001f7308 */ /* 0x002fe20000001000 */
[----:B------:R-:W1:Y:S01]  /*b2c0*/  LDCU UR35, c[0x0][UR23+0x388] ;  /* 0x00007100172377ac */ /* 0x000e620008000800 */
[----:B------:R-:W1:Y:S06]  /*b2d0*/  LDCU UR15, c[0x0][UR15+0x3ec] ;  /* 0x00007d800f0f77ac */ /* 0x000e6c0008000800 */
[----:B------:R-:W2:Y:S01]  /*b2e0*/  I2F.U32.RP R34, UR32 ;  /* 0x0000002000227d06 */ /* 0x000ea20008209000 */
[----:B------:R-:W1:Y:S01]  /*b2f0*/  LDCU UR36, c[0x0][UR24+0x388] ;  /* 0x00007100182477ac */ /* 0x000e620008000800 */
[----:B0-----:R-:W-:Y:S01]  /*b300*/  IADD3 R18, PT, PT, R29, 0xffffffe, RZ ;  /* 0x0ffffffe1d127810 */ /* 0x001fe20007ffe0ff */
[----:B------:R-:W0:Y:S01]  /*b310*/  LDCU UR16, c[0x0][UR16+0x3ec] ;  /* 0x00007d80101077ac */ /* 0x000e220008000800 */
[----:B----4-:R-:W-:-:S04]  /*b320*/  IADD3 R39, PT, PT, RZ, -UR34, RZ ;  /* 0x80000022ff277c10 */ /* 0x010fc8000fffe0ff */
[----:B------:R4:W3:Y:S01]  /*b330*/  F2I.FTZ.U32.TRUNC.NTZ R19, R18 ;  /* 0x0000001200137305 */ /* 0x0008e2000021f000 */
[----:B------:R-:W0:Y:S01]  /*b340*/  LDCU UR17, c[0x0][UR17+0x3ec] ;  /* 0x00007d80111177ac */ /* 0x000e220008000800 */
[----:B------:R-:W0:Y:S06]  /*b350*/  LDCU UR18, c[0x0][UR18+0x3ec] ;  /* 0x00007d80121277ac */ /* 0x000e2c0008000800 */
[----:B--2---:R-:W-:Y:S01]  /*b360*/  MUFU.RCP R34, R34 ;  /* 0x0000002200227308 */ /* 0x004fe20000001000 */
[----:B----4-:R-:W-:Y:S01]  /*b370*/  IMAD.MOV.U32 R18, RZ, RZ, RZ ;  /* 0x000000ffff127224 */ /* 0x010fe200078e00ff */
[----:B------:R-:W2:Y:S01]  /*b380*/  LDCU UR19, c[0x0][UR19+0x3ec] ;  /* 0x00007d80131377ac */ /* 0x000ea20008000800 */
[----:B------:R-:W4:Y:S01]  /*b390*/  LDCU UR22, c[0x0][UR22+0x3ec] ;  /* 0x00007d80161677ac */ /* 0x000f220008000800 */
[----:B---3--:R-:W-:-:S04]  /*b3a0*/  IMAD R33, R33, R19, RZ ;  /* 0x0000001321217224 */ /* 0x008fc800078e02ff */
[----:B------:R-:W3:Y:S01]  /*b3b0*/  I2F.U32.RP R35, UR33 ;  /* 0x0000002100237d06 */ /* 0x000ee20008209000 */
[----:B------:R-:W4:Y:S01]  /*b3c0*/  LDCU UR23, c[0x0][UR23+0x3ec] ;  /* 0x00007d80171777ac */ /* 0x000f220008000800 */
[----:B------:R-:W-:Y:S01]  /*b3d0*/  IMAD.HI.U32 R19, R19, R33, R18 ;  /* 0x0000002113137227 */ /* 0x000fe200078e0012 */
[----:B------:R-:W4:Y:S05]  /*b3e0*/  LDCU UR24, c[0x0][UR24+0x3ec] ;  /* 0x00007d80181877ac */ /* 0x000f2a0008000800 */
[----:B------:R-:W1:Y:S01]  /*b3f0*/  I2F.U32.RP R33, UR31 ;  /* 0x0000001f00217d06 */ /* 0x000e620008209000 */
[----:B------:R-:W-:Y:S01]  /*b400*/  IMAD.HI.U32 R29, R19, R32, RZ ;  /* 0x00000020131d7227 */ /* 0x000fe200078e00ff */
[----:B------:R-:W-:-:S04]  /*b410*/  UIADD3 UR4, UPT, UPT, UR4, 0x8, URZ ;  /* 0x0000000804047890 */ /* 0x000fc8000fffe0ff */
[----:B------:R-:W-:Y:S01]  /*b420*/  IADD3 R19, PT, PT, -R29, RZ, RZ ;  /* 0x000000ff1d137210 */ /* 0x000fe20007ffe1ff */
[----:B------:R-:W-:Y:S01]  /*b430*/  UISETP.NE.AND UP1, UPT, UR4, UR7, UPT ;  /* 0x000000070400728c */ /* 0x000fe2000bf25270 */
[----:B---3--:R-:W-:Y:S03]  /*b440*/  MUFU.RCP R35, R35 ;  /* 0x0000002300237308 */ /* 0x008fe60000001000 */
[----:B------:R-:W-:Y:S01]  /*b450*/  IMAD R18, R19, UR29, R32 ;  /* 0x0000001d13127c24 */ /* 0x000fe2000f8e0220 */
[----:B------:R-:W-:Y:S02]  /*b460*/  IADD3 R19, PT, PT, R31, 0xffffffe, RZ ;  /* 0x0ffffffe1f137810 */ /* 0x000fe40007ffe0ff */
[----:B------:R-:W-:Y:S02]  /*b470*/  IADD3 R31, PT, PT, RZ, -UR30, RZ ;  /* 0x8000001eff1f7c10 */ /* 0x000fe4000fffe0ff */
[C---:B------:R-:W-:Y:S01]  /*b480*/  ISETP.GE.U32.AND P0, PT, R18.reuse, UR29, PT ;  /* 0x0000001d12007c0c */ /* 0x040fe2000bf06070 */
[----:B-1----:R-:W-:Y:S08]  /*b490*/  MUFU.RCP R33, R33 ;  /* 0x0000002100217308 */ /* 0x002ff00000001000 */
[----:B------:R-:W1:Y:S04]  /*b4a0*/  F2I.FTZ.U32.TRUNC.NTZ R19, R19 ;  /* 0x0000001300137305 */ /* 0x000e68000021f000 */
[----:B------:R-:W-:Y:S01]  /*b4b0*/  @P0 VIADD R18, R18, -UR29 ;  /* 0x8000001d12120c36 */ /* 0x000fe20008000000 */
[----:B------:R-:W-:-:S03]  /*b4c0*/  @P0 IADD3 R29, PT, PT, R29, 0x1, RZ ;  /* 0x000000011d1d0810 */ /* 0x000fc60007ffe0ff */
[----:B------:R-:W3:Y:S01]  /*b4d0*/  I2F.U32.RP R36, UR34 ;  /* 0x0000002200247d06 */ /* 0x000ee20008209000 */
[----:B------:R-:W-:Y:S02]  /*b4e0*/  ISETP.GE.U32.AND P1, PT, R18, UR29, PT ;  /* 0x0000001d12007c0c */ /* 0x000fe4000bf26070 */
[----:B------:R-:W-:Y:S01]  /*b4f0*/  MOV R18, RZ ;  /* 0x000000ff00127202 */ /* 0x000fe20000000f00 */
[----:B-1----:R-:W-:-:S04]  /*b500*/  IMAD R31, R31, R19, RZ ;  /* 0x000000131f1f7224 */ /* 0x002fc800078e02ff */
[----:B------:R-:W1:Y:S01]  /*b510*/  I2F.U32.RP R38, UR36 ;  /* 0x0000002400267d06 */ /* 0x000e620008209000 */
[----:B------:R-:W-:-:S05]  /*b520*/  IMAD.HI.U32 R18, R19, R31, R18 ;  /* 0x0000001f13127227 */ /* 0x000fca00078e0012 */
[----:B------:R-:W-:Y:S01]  /*b530*/  @P1 VIADD R29, R29, 0x1 ;  /* 0x000000011d1d1836 */ /* 0x000fe20000000000 */
[----:B------:R-:W-:Y:S01]  /*b540*/  @!P2 LOP3.LUT R29, RZ, UR29, RZ, 0x33, !PT ;  /* 0x0000001dff1dac12 */ /* 0x000fe2000f8e33ff */
[----:B------:R-:W-:Y:S01]  /*b550*/  VIADD R19, R33, 0xffffffe ;  /* 0x0ffffffe21137836 */ /* 0x000fe20000000000 */
[----:B------:R-:W-:Y:S01]  /*b560*/  ISETP.NE.U32.AND P2, PT, RZ, UR30, PT ;  /* 0x0000001eff007c0c */ /* 0x000fe2000bf45070 */
[----:B---3--:R-:W-:Y:S01]  /*b570*/  MUFU.RCP R36, R36 ;  /* 0x0000002400247308 */ /* 0x008fe20000001000 */
[----:B------:R-:W-:Y:S01]  /*b580*/  IADD3 R33, PT, PT, RZ, -UR31, RZ ;  /* 0x8000001fff217c10 */ /* 0x000fe2000fffe0ff */
[----:B------:R-:W-:-:S05]  /*b590*/  IMAD.HI.U32 R31, R18, R29, RZ ;  /* 0x0000001d121f7227 */ /* 0x000fca00078e00ff */
[----:B------:R-:W-:Y:S01]  /*b5a0*/  IADD3 R18, PT, PT, -R31, RZ, RZ ;  /* 0x000000ff1f127210 */ /* 0x000fe20007ffe1ff */
[----:B------:R-:W3:Y:S04]  /*b5b0*/  F2I.FTZ.U32.TRUNC.NTZ R19, R19 ;  /* 0x0000001300137305 */ /* 0x000ee8000021f000 */
[----:B------:R-:W-:-:S04]  /*b5c0*/  IMAD R18, R18, UR30, R29 ;  /* 0x0000001e12127c24 */ /* 0x000fc8000f8e021d */
[----:B-1----:R-:W-:Y:S01]  /*b5d0*/  MUFU.RCP R38, R38 ;  /* 0x0000002600267308 */ /* 0x002fe20000001000 */
[----:B------:R-:W-:Y:S01]  /*b5e0*/  ISETP.GE.U32.AND P0, PT, R18, UR30, PT ;  /* 0x0000001e12007c0c */ /* 0x000fe2000bf06070 */
[----:B---3--:R-:W-:-:S12]  /*b5f0*/  IMAD R33, R33, R19, RZ ;  /* 0x0000001321217224 */ /* 0x008fd800078e02ff */
[----:B------:R-:W-:Y:S01]  /*b600*/  @P0 IADD3 R18, PT, PT, R18, -UR30, RZ ;  /* 0x8000001e12120c10 */ /* 0x000fe2000fffe0ff */
[----:B------:R-:W-:-:S03]  /*b610*/  @P0 VIADD R31, R31, 0x1 ;  /* 0x000000011f1f0836 */ /* 0x000fc60000000000 */
[----:B------:R-:W-:Y:S02]  /*b620*/  ISETP.GE.U32.AND P1, PT, R18, UR30, PT ;  /* 0x0000001e12007c0c */ /* 0x000fe4000bf26070 */
[----:B------:R-:W-:-:S05]  /*b630*/  MOV R18, RZ ;  /* 0x000000ff00127202 */ /* 0x000fca0000000f00 */
[----:B------:R-:W-:Y:S01]  /*b640*/  IMAD.HI.U32 R18, R19, R33, R18 ;  /* 0x0000002113127227 */ /* 0x000fe200078e0012 */
[----:B------:R-:W-:-:S05]  /*b650*/  IADD3 R19, PT, PT, R34, 0xffffffe, RZ ;  /* 0x0ffffffe22137810 */ /* 0x000fca0007ffe0ff */
[----:B------:R-:W-:Y:S01]  /*b660*/  @P1 IADD3 R31, PT, PT, R31, 0x1, RZ ;  /* 0x000000011f1f1810 */ /* 0x000fe20007ffe0ff */
[----:B------:R-:W1:Y:S01]  /*b670*/  F2I.FTZ.U32.TRUNC.NTZ R19, R19 ;  /* 0x0000001300137305 */ /* 0x000e62000021f000 */
[----:B------:R-:W-:Y:S02]  /*b680*/  @!P2 LOP3.LUT R31, RZ, UR30, RZ, 0x33, !PT ;  /* 0x0000001eff1fac12 */ /* 0x000fe4000f8e33ff */
[----:B------:R-:W-:-:S03]  /*b690*/  ISETP.NE.U32.AND P2, PT, RZ, UR31, PT ;  /* 0x0000001fff007c0c */ /* 0x000fc6000bf45070 */
[----:B------:R-:W-:-:S04]  /*b6a0*/  IMAD.HI.U32 R33, R18, R31, RZ ;  /* 0x0000001f12217227 */ /* 0x000fc800078e00ff */
[----:B------:R-:W-:-:S04]  /*b6b0*/  IMAD.MOV R18, RZ, RZ, -R33 ;  /* 0x000000ffff127224 */ /* 0x000fc800078e0a21 */
[----:B------:R-:W-:Y:S02]  /*b6c0*/  IMAD R18, R18, UR31, R31 ;  /* 0x0000001f12127c24 */ /* 0x000fe4000f8e021f */
[----:B-1----:R-:W-:-:S03]  /*b6d0*/  IMAD R37, R37, R19, RZ ;  /* 0x0000001325257224 */ /* 0x002fc600078e02ff */
[----:B------:R-:W-:-:S13]  /*b6e0*/  ISETP.GE.U32.AND P0, PT, R18, UR31, PT ;  /* 0x0000001f12007c0c */ /* 0x000fda000bf06070 */
[----:B------:R-:W-:Y:S02]  /*b6f0*/  @P0 IADD3 R18, PT, PT, R18, -UR31, RZ ;  /* 0x8000001f12120c10 */ /* 0x000fe4000fffe0ff */
[----:B------:R-:W-:Y:S02]  /*b700*/  @P0 IADD3 R33, PT, PT, R33, 0x1, RZ ;  /* 0x0000000121210810 */ /* 0x000fe40007ffe0ff */
[----:B------:R-:W-:Y:S01]  /*b710*/  ISETP.GE.U32.AND P1, PT, R18, UR31, PT ;  /* 0x0000001f12007c0c */ /* 0x000fe2000bf26070 */
[----:B------:R-:W-:-:S04]  /*b720*/  IMAD.MOV.U32 R18, RZ, RZ, RZ ;  /* 0x000000ffff127224 */ /* 0x000fc800078e00ff */
[----:B------:R-:W-:Y:S01]  /*b730*/  IMAD.HI.U32 R18, R19, R37, R18 ;  /* 0x0000002513127227 */ /* 0x000fe200078e0012 */
[----:B------:R-:W-:Y:S01]  /*b740*/  IADD3 R19, PT, PT, R35, 0xffffffe, RZ ;  /* 0x0ffffffe23137810 */ /* 0x000fe20007ffe0ff */
[----:B------:R-:W1:Y:S01]  /*b750*/  I2F.U32.RP R37, UR35 ;  /* 0x0000002300257d06 */ /* 0x000e620008209000 */
[----:B------:R-:W-:-:S05]  /*b760*/  IADD3 R35, PT, PT, RZ, -UR33, RZ ;  /* 0x80000021ff237c10 */ /* 0x000fca000fffe0ff */
[----:B------:R-:W-:Y:S02]  /*b770*/  @P1 IADD3 R33, PT, PT, R33, 0x1, RZ ;  /* 0x0000000121211810 */ /* 0x000fe40007ffe0ff */
[----:B------:R-:W-:Y:S01]  /*b780*/  @!P2 LOP3.LUT R33, RZ, UR31, RZ, 0x33, !PT ;  /* 0x0000001fff21ac12 */ /* 0x000fe2000f8e33ff */
[----:B------:R-:W3:Y:S01]  /*b790*/  F2I.FTZ.U32.TRUNC.NTZ R19, R19 ;  /* 0x0000001300137305 */ /* 0x000ee2000021f000 */
[----:B------:R-:W-:-:S03]  /*b7a0*/  ISETP.NE.U32.AND P2, PT, RZ, UR32, PT ;  /* 0x00000020ff007c0c */ /* 0x000fc6000bf45070 */
[----:B------:R-:W-:-:S04]  /*b7b0*/  IMAD.HI.U32 R34, R18, R33, RZ ;  /* 0x0000002112227227 */ /* 0x000fc800078e00ff */
[----:B-1----:R-:W-:Y:S01]  /*b7c0*/  MUFU.RCP R37, R37 ;  /* 0x0000002500257308 */ /* 0x002fe20000001000 */
[----:B------:R-:W-:-:S05]  /*b7d0*/  IADD3 R18, PT, PT, -R34, RZ, RZ ;  /* 0x000000ff22127210 */ /* 0x000fca0007ffe1ff */
[----:B------:R-:W-:Y:S02]  /*b7e0*/  IMAD R18, R18, UR32, R33 ;  /* 0x0000002012127c24 */ /* 0x000fe4000f8e0221 */
[----:B---3--:R-:W-:-:S03]  /*b7f0*/  IMAD R35, R35, R19, RZ ;  /* 0x0000001323237224 */ /* 0x008fc600078e02ff */
[----:B------:R-:W-:-:S13]  /*b800*/  ISETP.GE.U32.AND P0, PT, R18, UR32, PT ;  /* 0x0000002012007c0c */ /* 0x000fda000bf06070 */
[----:B------:R-:W-:Y:S01]  /*b810*/  @P0 VIADD R18, R18, -UR32 ;  /* 0x8000002012120c36 */ /* 0x000fe20008000000 */
[----:B------:R-:W-:-:S04]  /*b820*/  @P0 IADD3 R34, PT, PT, R34, 0x1, RZ ;  /* 0x0000000122220810 */ /* 0x000fc80007ffe0ff */
[----:B------:R-:W-:Y:S02]  /*b830*/  ISETP.GE.U32.AND P1, PT, R18, UR32, PT ;  /* 0x0000002012007c0c */ /* 0x000fe4000bf26070 */
[----:B------:R-:W-:-:S05]  /*b840*/  MOV R18, RZ ;  /* 0x000000ff00127202 */ /* 0x000fca0000000f00 */
[----:B------:R-:W-:-:S06]  /*b850*/  IMAD.HI.U32 R35, R19, R35, R18 ;  /* 0x0000002313237227 */ /* 0x000fcc00078e0012 */
[----:B------:R-:W-:Y:S01]  /*b860*/  @P1 VIADD R34, R34, 0x1 ;  /* 0x0000000122221836 */ /* 0x000fe20000000000 */
[----:B------:R-:W-:Y:S02]  /*b870*/  @!P2 LOP3.LUT R34, RZ, UR32, RZ, 0x33, !PT ;  /* 0x00000020ff22ac12 */ /* 0x000fe4000f8e33ff */
[----:B------:R-:W-:-:S03]  /*b880*/  ISETP.NE.U32.AND P2, PT, RZ, UR33, PT ;  /* 0x00000021ff007c0c */ /* 0x000fc6000bf45070 */
[----:B------:R-:W-:-:S05]  /*b890*/  IMAD.HI.U32 R35, R35, R34, RZ ;  /* 0x0000002223237227 */ /* 0x000fca00078e00ff */
[----:B------:R-:W-:-:S05]  /*b8a0*/  IADD3 R19, PT, PT, -R35, RZ, RZ ;  /* 0x000000ff23137210 */ /* 0x000fca0007ffe1ff */
[----:B------:R-:W-:Y:S02]  /*b8b0*/  IMAD R18, R19, UR33, R34 ;  /* 0x0000002113127c24 */ /* 0x000fe4000f8e0222 */
[----:B------:R-:W-:-:S03]  /*b8c0*/  VIADD R19, R36, 0xffffffe ;  /* 0x0ffffffe24137836 */ /* 0x000fc60000000000 */
[----:B------:R-:W-:-:S03]  /*b8d0*/  ISETP.GE.U32.AND P0, PT, R18, UR33, PT ;  /* 0x0000002112007c0c */ /* 0x000fc6000bf06070 */
[----:B------:R-:W1:Y:S10]  /*b8e0*/  F2I.FTZ.U32.TRUNC.NTZ R19, R19 ;  /* 0x0000001300137305 */ /* 0x000e74000021f000 */
[----:B------:R-:W-:Y:S01]  /*b8f0*/  @P0 IADD3 R18, PT, PT, R18, -UR33, RZ ;  /* 0x8000002112120c10 */ /* 0x000fe2000fffe0ff */
[----:B------:R-:W-:-:S03]  /*b900*/  @P0 VIADD R35, R35, 0x1 ;  /* 0x0000000123230836 */ /* 0x000fc60000000000 */
[----:B------:R-:W-:Y:S01]  /*b910*/  ISETP.GE.U32.AND P1, PT, R18, UR33, PT ;  /* 0x0000002112007c0c */ /* 0x000fe2000bf26070 */
[----:B-1----:R-:W-:Y:S01]  /*b920*/  IMAD R39, R39, R19, RZ ;  /* 0x0000001327277224 */ /* 0x002fe200078e02ff */
[----:B------:R-:W-:-:S05]  /*b930*/  MOV R18, RZ ;  /* 0x000000ff00127202 */ /* 0x000fca0000000f00 */
[----:B------:R-:W-:Y:S01]  /*b940*/  IMAD.HI.U32 R18, R19, R39, R18 ;  /* 0x0000002713127227 */ /* 0x000fe200078e0012 */
[----:B------:R-:W-:Y:S02]  /*b950*/  IADD3 R19, PT, PT, R37, 0xffffffe, RZ ;  /* 0x0ffffffe25137810 */ /* 0x000fe40007ffe0ff */
[----:B------:R-:W-:Y:S01]  /*b960*/  IADD3 R39, PT, PT, RZ, -UR36, RZ ;  /* 0x80000024ff277c10 */ /* 0x000fe2000fffe0ff */
[----:B------:R-:W-:Y:S02]  /*b970*/  IMAD R37, RZ, RZ, -UR35 ;  /* 0x80000023ff257e24 */ /* 0x000fe4000f8e02ff */
        /* <DEDUP_REMOVED lines=17> */
[----:B------:R-:W-:-:S05]  /*ba90*/  IMAD.HI.U32 R37, R37, R36, RZ ;  /* 0x0000002425257227 */ /* 0x000fca00078e00ff */
[----:B------:R-:W-:-:S05]  /*baa0*/  IADD3 R19, PT, PT, -R37, RZ, RZ ;  /* 0x000000ff25137210 */ /* 0x000fca0007ffe1ff */
[----:B------:R-:W-:Y:S01]  /*bab0*/  IMAD R18, R19, UR35, R36 ;  /* 0x0000002313127c24 */ /* 0x000fe2000f8e0224 */
[----:B------:R-:W-:-:S04]  /*bac0*/  IADD3 R19, PT, PT, R38, 0xffffffe, RZ ;  /* 0x0ffffffe26137810 */ /* 0x000fc80007ffe0ff */
[C---:B------:R-:W-:Y:S02]  /*bad0*/  ISETP.GE.U32.AND P0, PT, R18.reuse, UR35, PT ;  /* 0x0000002312007c0c */ /* 0x040fe4000bf06070 */
[----:B------:R-:W1:Y:S11]  /*bae0*/  F2I.FTZ.U32.TRUNC.NTZ R19, R19 ;  /* 0x0000001300137305 */ /* 0x000e76000021f000 */
[----:B------:R-:W-:Y:S01]  /*baf0*/  @P0 VIADD R18, R18, -UR35 ;  /* 0x8000002312120c36 */ /* 0x000fe20008000000 */
[----:B------:R-:W-:Y:S01]  /*bb00*/  @P0 IADD3 R37, PT, PT, R37, 0x1, RZ ;  /* 0x0000000125250810 */ /* 0x000fe20007ffe0ff */
[----:B-1----:R-:W-:-:S03]  /*bb10*/  IMAD R39, R39, R19, RZ ;  /* 0x0000001327277224 */ /* 0x002fc600078e02ff */
[----:B------:R-:W-:Y:S02]  /*bb20*/  ISETP.GE.U32.AND P1, PT, R18, UR35, PT ;  /* 0x0000002312007c0c */ /* 0x000fe4000bf26070 */
[----:B------:R-:W-:-:S05]  /*bb30*/  MOV R18, RZ ;  /* 0x000000ff00127202 */ /* 0x000fca0000000f00 */
[----:B------:R-:W-:-:S04]  /*bb40*/  IMAD.HI.U32 R18, R19, R39, R18 ;  /* 0x0000002713127227 */ /* 0x000fc800078e0012 */
[----:B------:R-:W-:Y:S02]  /*bb50*/  IMAD.MOV R39, RZ, RZ, -R29 ;  /* 0x000000ffff277224 */ /* 0x000fe400078e0a1d */
[----:B------:R-:W-:Y:S01]  /*bb60*/  @P1 VIADD R37, R37, 0x1 ;  /* 0x0000000125251836 */ /* 0x000fe20000000000 */
[----:B------:R-:W-:Y:S02]  /*bb70*/  @!P2 LOP3.LUT R37, RZ, UR35, RZ, 0x33, !PT ;  /* 0x00000023ff25ac12 */ /* 0x000fe4000f8e33ff */
[----:B------:R-:W-:-:S03]  /*bb80*/  ISETP.NE.U32.AND P2, PT, RZ, UR36, PT ;  /* 0x00000024ff007c0c */ /* 0x000fc6000bf45070 */
[----:B------:R-:W-:-:S05]  /*bb90*/  IMAD.HI.U32 R38, R18, R37, RZ ;  /* 0x0000002512267227 */ /* 0x000fca00078e00ff */
[----:B------:R-:W-:-:S05]  /*bba0*/  IADD3 R18, PT, PT, -R38, RZ, RZ ;  /* 0x000000ff26127210 */ /* 0x000fca0007ffe1ff */
[----:B------:R-:W-:Y:S02]  /*bbb0*/  IMAD R19, R18, UR36, R37 ;  /* 0x0000002412137c24 */ /* 0x000fe4000f8e0225 */
[----:B------:R-:W-:Y:S01]  /*bbc0*/  IMAD R18, R39, UR29, R32 ;  /* 0x0000001d27127c24 */ /* 0x000fe2000f8e0220 */
[----:B------:R-:W-:Y:S02]  /*bbd0*/  IADD3 R32, PT, PT, -R31, RZ, RZ ;  /* 0x000000ff1f207210 */ /* 0x000fe40007ffe1ff */
[----:B------:R-:W-:Y:S01]  /*bbe0*/  ISETP.GE.U32.AND P0, PT, R19, UR36, PT ;  /* 0x0000002413007c0c */ /* 0x000fe2000bf06070 */
[----:B------:R-:W-:Y:S02]  /*bbf0*/  IMAD R18, R18, UR15, R27 ;  /* 0x0000000f12127c24 */ /* 0x000fe4000f8e021b */
[----:B------:R-:W-:Y:S01]  /*bc00*/  IMAD R29, R32, UR30, R29 ;  /* 0x0000001e201d7c24 */ /* 0x000fe2000f8e021d */
[----:B------:R-:W-:-:S03]  /*bc10*/  IADD3 R32, PT, PT, -R33, RZ, RZ ;  /* 0x000000ff21207210 */ /* 0x000fc60007ffe1ff */
[----:B0-----:R-:W-:Y:S02]  /*bc20*/  IMAD R18, R29, UR16, R18 ;  /* 0x000000101d127c24 */ /* 0x001fe4000f8e0212 */
[----:B------:R-:W-:Y:S02]  /*bc30*/  IMAD R31, R32, UR31, R31 ;  /* 0x0000001f201f7c24 */ /* 0x000fe4000f8e021f */
[----:B------:R-:W-:Y:S02]  /*bc40*/  IMAD.MOV R32, RZ, RZ, -R34 ;  /* 0x000000ffff207224 */ /* 0x000fe400078e0a22 */
[----:B------:R-:W-:Y:S01]  /*bc50*/  @P0 IADD3 R19, PT, PT, R19, -UR36, RZ ;  /* 0x8000002413130c10 */ /* 0x000fe2000fffe0ff */
[----:B------:R-:W-:Y:S01]  /*bc60*/  IMAD R18, R31, UR17, R18 ;  /* 0x000000111f127c24 */ /* 0x000fe2000f8e0212 */
[----:B------:R-:W-:Y:S01]  /*bc70*/  @P0 IADD3 R38, PT, PT, R38, 0x1, RZ ;  /* 0x0000000126260810 */ /* 0x000fe20007ffe0ff */
[----:B------:R-:W-:Y:S01]  /*bc80*/  IMAD R33, R32, UR32, R33 ;  /* 0x0000002020217c24 */ /* 0x000fe2000f8e0221 */
[----:B------:R-:W-:Y:S01]  /*bc90*/  ISETP.GE.U32.AND P1, PT, R19, UR36, PT ;  /* 0x0000002413007c0c */ /* 0x000fe2000bf26070 */
[----:B------:R-:W-:Y:S01]  /*bca0*/  IMAD.MOV R32, RZ, RZ, -R36 ;  /* 0x000000ffff207224 */ /* 0x000fe200078e0a24 */
[----:B------:R-:W-:Y:S01]  /*bcb0*/  IADD3 R19, PT, PT, -R35, RZ, RZ ;  /* 0x000000ff23137210 */ /* 0x000fe20007ffe1ff */
[----:B------:R-:W-:-:S02]  /*bcc0*/  IMAD R18, R33, UR18, R18 ;  /* 0x0000001221127c24 */ /* 0x000fc4000f8e0212 */
[----:B------:R-:W-:Y:S02]  /*bcd0*/  IMAD R35, R32, UR34, R35 ;  /* 0x0000002220237c24 */ /* 0x000fe4000f8e0223 */
[----:B------:R-:W-:-:S04]  /*bce0*/  IMAD R19, R19, UR33, R34 ;  /* 0x0000002113137c24 */ /* 0x000fc8000f8e0222 */
[----:B--2---:R-:W-:Y:S02]  /*bcf0*/  IMAD R18, R19, UR19, R18 ;  /* 0x0000001313127c24 */ /* 0x004fe4000f8e0212 */
[----:B------:R-:W-:Y:S01]  /*bd00*/  @P1 IADD3 R38, PT, PT, R38, 0x1, RZ ;  /* 0x0000000126261810 */ /* 0x000fe20007ffe0ff */
[----:B------:R-:W-:Y:S01]  /*bd10*/  IMAD.MOV R19, RZ, RZ, -R37 ;  /* 0x000000ffff137224 */ /* 0x000fe200078e0a25 */
[----:B------:R-:W-:Y:S01]  /*bd20*/  @!P2 LOP3.LUT R38, RZ, UR36, RZ, 0x33, !PT ;  /* 0x00000024ff26ac12 */ /* 0x000fe2000f8e33ff */
[----:B----4-:R-:W-:Y:S02]  /*bd30*/  IMAD R18, R35, UR22, R18 ;  /* 0x0000001623127c24 */ /* 0x010fe4000f8e0212 */
[----:B------:R-:W-:Y:S01]  /*bd40*/  IMAD R19, R19, UR35, R36 ;  /* 0x0000002313137c24 */ /* 0x000fe2000f8e0224 */
[----:B------:R-:W-:-:S03]  /*bd50*/  IADD3 R32, PT, PT, -R38, RZ, RZ ;  /* 0x000000ff26207210 */ /* 0x000fc60007ffe1ff */
[----:B------:R-:W-:Y:S02]  /*bd60*/  IMAD R18, R19, UR23, R18 ;  /* 0x0000001713127c24 */ /* 0x000fe4000f8e0212 */
[----:B------:R-:W-:Y:S01]  /*bd70*/  IMAD R27, R32, UR36, R37 ;  /* 0x00000024201b7c24 */ /* 0x000fe2000f8e0225 */
[----:B------:R-:W-:-:S03]  /*bd80*/  MOV R32, R38 ;  /* 0x0000002600207202 */ /* 0x000fc60000000f00 */
[----:B------:R-:W-:Y:S01]  /*bd90*/  IMAD R27, R27, UR24, R18 ;  /* 0x000000181b1b7c24 */ /* 0x000fe2000f8e0212 */
[----:B------:R-:W-:Y:S06]  /*bda0*/  BRA.U UP1, `(.L_x_3016) ;  /* 0xfffffff101cc7547 */ /* 0x000fec000b83ffff */
.L_x_3015:
        /* <DEDUP_REMOVED lines=17> */
[----:B------:R-:W4:Y:S01]  /*bec0*/  LDCU UR4, c[0x0][UR4+0x3ec] ;  /* 0x00007d80040477ac */ /* 0x000f220008000800 */
[----:B0-----:R-:W0:Y:S01]  /*bed0*/  I2F.U32.RP R29, UR18 ;  /* 0x00000012001d7d06 */ /* 0x001e220008209000 */
[----:B------:R-:W-:Y:S01]  /*bee0*/  IADD3 R33, PT, PT, RZ, -UR18, RZ ;  /* 0x80000012ff217c10 */ /* 0x000fe2000fffe0ff */
[----:B------:R-:W4:Y:S01]  /*bef0*/  LDCU UR15, c[0x0][UR15+0x3ec] ;  /* 0x00007d800f0f77ac */ /* 0x000f220008000800 */
[----:B------:R-:W-:Y:S01]  /*bf00*/  ISETP.NE.U32.AND P2, PT, RZ, UR18, PT ;  /* 0x00000012ff007c0c */ /* 0x000fe2000bf45070 */
[----:B------:R-:W4:Y:S04]  /*bf10*/  LDCU UR16, c[0x0][UR16+0x3ec] ;  /* 0x00007d80101077ac */ /* 0x000f280008000800 */
[----:B-1----:R-:W1:Y:S01]  /*bf20*/  I2F.U32.RP R31, UR19 ;  /* 0x00000013001f7d06 */ /* 0x002e620008209000 */
[----:B------:R-:W4:Y:S01]  /*bf30*/  LDCU UR17, c[0x0][UR17+0x3ec] ;  /* 0x00007d80111177ac */ /* 0x000f220008000800 */
[----:B---3--:R-:W-:-:S06]  /*bf40*/  IADD3 R35, PT, PT, RZ, -UR23, RZ ;  /* 0x80000017ff237c10 */ /* 0x008fcc000fffe0ff */
[----:B0-----:R-:W0:Y:S08]  /*bf50*/  MUFU.RCP R29, R29 ;  /* 0x0000001d001d7308 */ /* 0x001e300000001000 */
[----:B-1----:R-:W-:Y:S08]  /*bf60*/  MUFU.RCP R31, R31 ;  /* 0x0000001f001f7308 */ /* 0x002ff00000001000 */
[----:B------:R-:W1:Y:S01]  /*bf70*/  I2F.U32.RP R34, UR23 ;  /* 0x0000001700227d06 */ /* 0x000e620008209000 */
[----:B0-----:R-:W-:-:S07]  /*bf80*/  VIADD R18, R29, 0xffffffe ;  /* 0x0ffffffe1d127836 */ /* 0x001fce0000000000 */
[----:B------:R0:W3:Y:S08]  /*bf90*/  F2I.FTZ.U32.TRUNC.NTZ R19, R18 ;  /* 0x0000001200137305 */ /* 0x0000f0000021f000 */
[----:B-1----:R-:W-:Y:S01]  /*bfa0*/  MUFU.RCP R34, R34 ;  /* 0x0000002200227308 */ /* 0x002fe20000001000 */
[----:B0-----:R-:W-:Y:S02]  /*bfb0*/  HFMA2 R18, -RZ, RZ, 0, 0 ;  /* 0x00000000ff127431 */ /* 0x001fe400000001ff */
[----:B---3--:R-:W-:-:S04]  /*bfc0*/  IMAD R33, R33, R19, RZ ;  /* 0x0000001321217224 */ /* 0x008fc800078e02ff */
[----:B------:R-:W-:Y:S02]  /*bfd0*/  IMAD.HI.U32 R19, R19, R33, R18 ;  /* 0x0000002113137227 */ /* 0x000fe400078e0012 */
[----:B--2---:R-:W0:Y:S04]  /*bfe0*/  I2F.U32.RP R33, UR22 ;  /* 0x0000001600217d06 */ /* 0x004e280008209000 */
[----:B------:R-:W-:-:S04]  /*bff0*/  IMAD.HI.U32 R29, R19, R32, RZ ;  /* 0x00000020131d7227 */ /* 0x000fc800078e00ff */
[----:B------:R-:W-:-:S04]  /*c000*/  IMAD.MOV R19, RZ, RZ, -R29 ;  /* 0x000000ffff137224 */ /* 0x000fc800078e0a1d */
[----:B------:R-:W-:Y:S01]  /*c010*/  IMAD R18, R19, UR18, R32 ;  /* 0x0000001213127c24 */ /* 0x000fe2000f8e0220 */
[----:B------:R-:W-:Y:S01]  /*c020*/  IADD3 R19, PT, PT, R31, 0xffffffe, RZ ;  /* 0x0ffffffe1f137810 */ /* 0x000fe20007ffe0ff */
[----:B------:R-:W-:Y:S01]  /*c030*/  IMAD R31, RZ, RZ, -UR19 ;  /* 0x80000013ff1f7e24 */ /* 0x000fe2000f8e02ff */
[----:B0-----:R-:W-:Y:S02]  /*c040*/  MUFU.RCP R33, R33 ;  /* 0x0000002100217308 */ /* 0x001fe40000001000 */
[----:B------:R-:W-:-:S06]  /*c050*/  ISETP.GE.U32.AND P0, PT, R18, UR18, PT ;  /* 0x0000001212007c0c */ /* 0x000fcc000bf06070 */
[----:B------:R-:W0:Y:S07]  /*c060*/  F2I.FTZ.U32.TRUNC.NTZ R19, R19 ;  /* 0x0000001300137305 */ /* 0x000e2e000021f000 */
[----:B------:R-:W-:Y:S02]  /*c070*/  @P0 IADD3 R18, PT, PT, R18, -UR18, RZ ;  /* 0x8000001212120c10 */ /* 0x000fe4000fffe0ff */
[----:B------:R-:W-:Y:S02]  /*c080*/  @P0 IADD3 R29, PT, PT, R29, 0x1, RZ ;  /* 0x000000011d1d0810 */ /* 0x000fe40007ffe0ff */
[----:B------:R-:W-:Y:S01]  /*c090*/  ISETP.GE.U32.AND P1, PT, R18, UR18, PT ;  /* 0x0000001212007c0c */ /* 0x000fe2000bf26070 */
[----:B------:R-:W-:-:S02]  /*c0a0*/  IMAD.MOV.U32 R18, RZ, RZ, RZ ;  /* 0x000000ffff127224 */ /* 0x000fc400078e00ff */
[----:B0-----:R-:W-:-:S04]  /*c0b0*/  IMAD R31, R31, R19, RZ ;  /* 0x000000131f1f7224 */ /* 0x001fc800078e02ff */
[----:B------:R-:W-:Y:S01]  /*c0c0*/  IMAD.HI.U32 R18, R19, R31, R18 ;  /* 0x0000001f13127227 */ /* 0x000fe200078e0012 */
[----:B------:R-:W-:Y:S02]  /*c0d0*/  IADD3 R19, PT, PT, R33, 0xffffffe, RZ ;  /* 0x0ffffffe21137810 */ /* 0x000fe40007ffe0ff */
[----:B------:R-:W-:-:S03]  /*c0e0*/  IADD3 R33, PT, PT, RZ, -UR22, RZ ;  /* 0x80000016ff217c10 */ /* 0x000fc6000fffe0ff */
[----:B------:R-:W-:Y:S02]  /*c0f0*/  @P1 IADD3 R29, PT, PT, R29, 0x1, RZ ;  /* 0x000000011d1d1810 */ /* 0x000fe40007ffe0ff */
[----:B------:R-:W-:Y:S01]  /*c100*/  @!P2 LOP3.LUT R29, RZ, UR18, RZ, 0x33, !PT ;  /* 0x00000012ff1dac12 */ /* 0x000fe2000f8e33ff */
[----:B------:R-:W0:Y:S01]  /*c110*/  F2I.FTZ.U32.TRUNC.NTZ R19, R19 ;  /* 0x0000001300137305 */ /* 0x000e22000021f000 */
[----:B------:R-:W-:-:S03]  /*c120*/  ISETP.NE.U32.AND P2, PT, RZ, UR19, PT ;  /* 0x00000013ff007c0c */ /* 0x000fc6000bf45070 */
[----:B------:R-:W-:-:S05]  /*c130*/  IMAD.HI.U32 R31, R18, R29, RZ ;  /* 0x0000001d121f7227 */ /* 0x000fca00078e00ff */
[----:B------:R-:W-:-:S05]  /*c140*/  IADD3 R18, PT, PT, -R31, RZ, RZ ;  /* 0x000000ff1f127210 */ /* 0x000fca0007ffe1ff */
[----:B------:R-:W-:Y:S02]  /*c150*/  IMAD R18, R18, UR19, R29 ;  /* 0x0000001312127c24 */ /* 0x000fe4000f8e021d */
[----:B0-----:R-:W-:-:S03]  /*c160*/  IMAD R33, R33, R19, RZ ;  /* 0x0000001321217224 */ /* 0x001fc600078e02ff */
[----:B------:R-:W-:-:S13]  /*c170*/  ISETP.GE.U32.AND P0, PT, R18, UR19, PT ;  /* 0x0000001312007c0c */ /* 0x000fda000bf06070 */
[----:B------:R-:W-:Y:S01]  /*c180*/  @P0 VIADD R18, R18, -UR19 ;  /* 0x8000001312120c36 */ /* 0x000fe20008000000 */
[----:B------:R-:W-:-:S04]  /*c190*/  @P0 IADD3 R31, PT, PT, R31, 0x1, RZ ;  /* 0x000000011f1f0810 */ /* 0x000fc80007ffe0ff */
        /* <DEDUP_REMOVED lines=10> */
[----:B------:R-:W-:Y:S02]  /*c240*/  IMAD R18, R18, UR22, R31 ;  /* 0x0000001612127c24 */ /* 0x000fe4000f8e021f */
[----:B0-----:R-:W-:-:S03]  /*c250*/  IMAD R35, R35, R19, RZ ;  /* 0x0000001323237224 */ /* 0x001fc600078e02ff */
[----:B------:R-:W-:-:S13]  /*c260*/  ISETP.GE.U32.AND P0, PT, R18, UR22, PT ;  /* 0x0000001612007c0c */ /* 0x000fda000bf06070 */
[----:B------:R-:W-:Y:S01]  /*c270*/  @P0 IADD3 R18, PT, PT, R18, -UR22, RZ ;  /* 0x8000001612120c10 */ /* 0x000fe2000fffe0ff */
[----:B------:R-:W-:-:S03]  /*c280*/  @P0 VIADD R33, R33, 0x1 ;  /* 0x0000000121210836 */ /* 0x000fc60000000000 */
[----:B------:R-:W-:Y:S02]  /*c290*/  ISETP.GE.U32.AND P1, PT, R18, UR22, PT ;  /* 0x0000001612007c0c */ /* 0x000fe4000bf26070 */
[----:B------:R-:W-:-:S05]  /*c2a0*/  MOV R18, RZ ;  /* 0x000000ff00127202 */ /* 0x000fca0000000f00 */
[----:B------:R-:W-:Y:S01]  /*c2b0*/  IMAD.HI.U32 R18, R19, R35, R18 ;  /* 0x0000002313127227 */ /* 0x000fe200078e0012 */
[----:B------:R-:W-:-:S05]  /*c2c0*/  IADD3 R35, PT, PT, -R29, RZ, RZ ;  /* 0x000000ff1d237210 */ /* 0x000fca0007ffe1ff */
[----:B------:R-:W-:Y:S02]  /*c2d0*/  @P1 IADD3 R33, PT, PT, R33, 0x1, RZ ;  /* 0x0000000121211810 */ /* 0x000fe40007ffe0ff */
        /* <DEDUP_REMOVED lines=9> */
[----:B------:R-:W-:Y:S02]  /*c370*/  IMAD R18, R35, UR18, R32 ;  /* 0x0000001223127c24 */ /* 0x000fe4000f8e0220 */
[----:B------:R-:W-:Y:S02]  /*c380*/  IMAD.MOV R32, RZ, RZ, -R31 ;  /* 0x000000ffff207224 */ /* 0x000fe400078e0a1f */
[----:B----4-:R-:W-:Y:S02]  /*c390*/  IMAD R18, R18, UR4, R27 ;  /* 0x0000000412127c24 */ /* 0x010fe4000f8e021b */
[----:B------:R-:W-:-:S02]  /*c3a0*/  IMAD R29, R32, UR19, R29 ;  /* 0x00000013201d7c24 */ /* 0x000fc4000f8e021d */
[----:B------:R-:W-:Y:S02]  /*c3b0*/  IMAD.MOV R32, RZ, RZ, -R33 ;  /* 0x000000ffff207224 */ /* 0x000fe400078e0a21 */
[----:B------:R-:W-:Y:S02]  /*c3c0*/  IMAD R18, R29, UR15, R18 ;  /* 0x0000000f1d127c24 */ /* 0x000fe4000f8e0212 */
[----:B------:R-:W-:Y:S01]  /*c3d0*/  @P1 IADD3 R19, PT, PT, R19, 0x1, RZ ;  /* 0x0000000113131810 */ /* 0x000fe20007ffe0ff */
[----:B------:R-:W-:Y:S01]  /*c3e0*/  IMAD R31, R32, UR22, R31 ;  /* 0x00000016201f7c24 */ /* 0x000fe2000f8e021f */
[----:B------:R-:W-:-:S03]  /*c3f0*/  @!P2 LOP3.LUT R19, RZ, UR23, RZ, 0x33, !PT ;  /* 0x00000017ff13ac12 */ /* 0x000fc6000f8e33ff */
[----:B------:R-:W-:Y:S01]  /*c400*/  IMAD R18, R31, UR16, R18 ;  /* 0x000000101f127c24 */ /* 0x000fe2000f8e0212 */
[----:B------:R-:W-:-:S05]  /*c410*/  IADD3 R32, PT, PT, -R19, RZ, RZ ;  /* 0x000000ff13207210 */ /* 0x000fca0007ffe1ff */
[----:B------:R-:W-:Y:S01]  /*c420*/  IMAD R27, R32, UR23, R33 ;  /* 0x00000017201b7c24 */ /* 0x000fe2000f8e0221 */
[----:B------:R-:W-:-:S03]  /*c430*/  MOV R32, R19 ;  /* 0x0000001300207202 */ /* 0x000fc60000000f00 */
[----:B------:R-:W-:-:S07]  /*c440*/  IMAD R27, R27, UR17, R18 ;  /* 0x000000111b1b7c24 */ /* 0x000fce000f8e0212 */
.L_x_3018:
        /* <DEDUP_REMOVED lines=10> */
[----:B------:R-:W1:Y:S01]  /*c4f0*/  LDCU UR17, c[0x0][UR15+0x388] ;  /* 0x000071000f1177ac */ /* 0x000e620008000800 */
[----:B------:R-:W2:Y:S01]  /*c500*/  LDCU UR4, c[0x0][UR4+0x3ec] ;  /* 0x00007d80040477ac */ /* 0x000ea20008000800 */
[----:B------:R-:W3:Y:S01]  /*c510*/  LDCU UR15, c[0x0][UR15+0x3ec] ;  /* 0x00007d800f0f77ac */ /* 0x000ee20008000800 */
[----:B0-----:R-:W0:Y:S01]  /*c520*/  I2F.U32.RP R29, UR16 ;  /* 0x00000010001d7d06 */ /* 0x001e220008209000 */
[----:B------:R-:W-:Y:S02]  /*c530*/  IADD3 R31, PT, PT, RZ, -UR16, RZ ;  /* 0x80000010ff1f7c10 */ /* 0x000fe4000fffe0ff */
[----:B------:R-:W-:-:S05]  /*c540*/  ISETP.NE.U32.AND P2, PT, RZ, UR16, PT ;  /* 0x00000010ff007c0c */ /* 0x000fca000bf45070 */
[----:B-1----:R-:W1:Y:S08]  /*c550*/  I2F.U32.RP R33, UR17 ;  /* 0x0000001100217d06 */ /* 0x002e700008209000 */
[----:B0-----:R-:W0:Y:S08]  /*c560*/  MUFU.RCP R29, R29 ;  /* 0x0000001d001d7308 */ /* 0x001e300000001000 */
[----:B-1----:R-:W-:Y:S01]  /*c570*/  MUFU.RCP R33, R33 ;  /* 0x0000002100217308 */ /* 0x002fe20000001000 */
[----:B0-----:R-:W-:-:S07]  /*c580*/  VIADD R18, R29, 0xffffffe ;  /* 0x0ffffffe1d127836 */ /* 0x001fce0000000000 */
[----:B------:R0:W1:Y:S02]  /*c590*/  F2I.FTZ.U32.TRUNC.NTZ R19, R18 ;  /* 0x0000001200137305 */ /* 0x000064000021f000 */
[----:B0-----:R-:W-:Y:S02]  /*c5a0*/  HFMA2 R18, -RZ, RZ, 0, 0 ;  /* 0x00000000ff127431 */ /* 0x001fe400000001ff */
[----:B-1----:R-:W-:-:S04]  /*c5b0*/  IMAD R31, R31, R19, RZ ;  /* 0x000000131f1f7224 */ /* 0x002fc800078e02ff */
[----:B------:R-:W-:Y:S01]  /*c5c0*/  IMAD.HI.U32 R31, R19, R31, R18 ;  /* 0x0000001f131f7227 */ /* 0x000fe200078e0012 */
[----:B------:R-:W-:-:S05]  /*c5d0*/  IADD3 R18, PT, PT, R33, 0xffffffe, RZ ;  /* 0x0ffffffe21127810 */ /* 0x000fca0007ffe0ff */
[----:B------:R-:W-:-:S04]  /*c5e0*/  IMAD.HI.U32 R31, R31, R32, RZ ;  /* 0x000000201f1f7227 */ /* 0x000fc800078e00ff */
[----:B------:R-:W-:-:S04]  /*c5f0*/  IMAD.MOV R19, RZ, RZ, -R31 ;  /* 0x000000ffff137224 */ /* 0x000fc800078e0a1f */
[----:B------:R-:W-:Y:S02]  /*c600*/  IMAD R29, R19, UR16, R32 ;  /* 0x00000010131d7c24 */ /* 0x000fe4000f8e0220 */
[----:B------:R0:W1:Y:S03]  /*c610*/  F2I.FTZ.U32.TRUNC.NTZ R19, R18 ;  /* 0x0000001200137305 */ /* 0x000066000021f000 */
[----:B------:R-:W-:Y:S01]  /*c620*/  ISETP.GE.U32.AND P0, PT, R29, UR16, PT ;  /* 0x000000101d007c0c */ /* 0x000fe2000bf06070 */
[----:B0-----:R-:W-:-:S12]  /*c630*/  IMAD.MOV.U32 R18, RZ, RZ, RZ ;  /* 0x000000ffff127224 */ /* 0x001fd800078e00ff */
[----:B------:R-:W-:Y:S02]  /*c640*/  @P0 IADD3 R29, PT, PT, R29, -UR16, RZ ;  /* 0x800000101d1d0c10 */ /* 0x000fe4000fffe0ff */
[----:B------:R-:W-:Y:S02]  /*c650*/  @P0 IADD3 R31, PT, PT, R31, 0x1, RZ ;  /* 0x000000011f1f0810 */ /* 0x000fe40007ffe0ff */
[----:B------:R-:W-:Y:S01]  /*c660*/  ISETP.GE.U32.AND P1, PT, R29, UR16, PT ;  /* 0x000000101d007c0c */ /* 0x000fe2000bf26070 */
[----:B------:R-:W-:-:S04]  /*c670*/  IMAD R29, RZ, RZ, -UR17 ;  /* 0x80000011ff1d7e24 */ /* 0x000fc8000f8e02ff */
[----:B-1----:R-:W-:-:S04]  /*c680*/  IMAD R29, R29, R19, RZ ;  /* 0x000000131d1d7224 */ /* 0x002fc800078e02ff */
[----:B------:R-:W-:-:S04]  /*c690*/  IMAD.HI.U32 R34, R19, R29, R18 ;  /* 0x0000001d13227227 */ /* 0x000fc800078e0012 */
[----:B------:R-:W-:Y:S02]  /*c6a0*/  @P1 IADD3 R31, PT, PT, R31, 0x1, RZ ;  /* 0x000000011f1f1810 */ /* 0x000fe40007ffe0ff */
[----:B------:R-:W-:Y:S02]  /*c6b0*/  @!P2 LOP3.LUT R31, RZ, UR16, RZ, 0x33, !PT ;  /* 0x00000010ff1fac12 */ /* 0x000fe4000f8e33ff */
[----:B------:R-:W-:Y:S02]  /*c6c0*/  ISETP.NE.U32.AND P2, PT, RZ, UR17, PT ;  /* 0x00000011ff007c0c */ /* 0x000fe4000bf45070 */
[----:B------:R-:W-:Y:S01]  /*c6d0*/  IADD3 R19, PT, PT, -R31, RZ, RZ ;  /* 0x000000ff1f137210 */ /* 0x000fe20007ffe1ff */
[----:B------:R-:W-:-:S05]  /*c6e0*/  IMAD.HI.U32 R34, R34, R31, RZ ;  /* 0x0000001f22227227 */ /* 0x000fca00078e00ff */
[----:B------:R-:W-:-:S05]  /*c6f0*/  IADD3 R18, PT, PT, -R34, RZ, RZ ;  /* 0x000000ff22127210 */ /* 0x000fca0007ffe1ff */
[----:B------:R-:W-:-:S05]  /*c700*/  IMAD R18, R18, UR17, R31 ;  /* 0x0000001112127c24 */ /* 0x000fca000f8e021f */
[----:B------:R-:W-:-:S13]  /*c710*/  ISETP.GE.U32.AND P0, PT, R18, UR17, PT ;  /* 0x0000001112007c0c */ /* 0x000fda000bf06070 */
[----:B------:R-:W-:Y:S01]  /*c720*/  @P0 IADD3 R18, PT, PT, R18, -UR17, RZ ;  /* 0x8000001112120c10 */ /* 0x000fe2000fffe0ff */
[----:B------:R-:W-:-:S03]  /*c730*/  @P0 VIADD R34, R34, 0x1 ;  /* 0x0000000122220836 */ /* 0x000fc60000000000 */
[----:B------:R-:W-:Y:S01]  /*c740*/  ISETP.GE.U32.AND P1, PT, R18, UR17, PT ;  /* 0x0000001112007c0c */ /* 0x000fe2000bf26070 */
[----:B------:R-:W-:-:S04]  /*c750*/  IMAD R18, R19, UR16, R32 ;  /* 0x0000001013127c24 */ /* 0x000fc8000f8e0220 */
[----:B--2---:R-:W-:-:S08]  /*c760*/  IMAD R18, R18, UR4, R27 ;  /* 0x0000000412127c24 */ /* 0x004fd0000f8e021b */
[----:B------:R-:W-:Y:S02]  /*c770*/  @P1 IADD3 R34, PT, PT, R34, 0x1, RZ ;  /* 0x0000000122221810 */ /* 0x000fe40007ffe0ff */
[----:B------:R-:W-:-:S05]  /*c780*/  @!P2 LOP3.LUT R34, RZ, UR17, RZ, 0x33, !PT ;  /* 0x00000011ff22ac12 */ /* 0x000fca000f8e33ff */
[----:B------:R-:W-:-:S04]  /*c790*/  IMAD.MOV R32, RZ, RZ, -R34 ;  /* 0x000000ffff207224 */ /* 0x000fc800078e0a22 */
[----:B------:R-:W-:Y:S01]  /*c7a0*/  IMAD R27, R32, UR17, R31 ;  /* 0x00000011201b7c24 */ /* 0x000fe2000f8e021f */
[----:B------:R-:W-:-:S03]  /*c7b0*/  MOV R32, R34 ;  /* 0x0000002200207202 */ /* 0x000fc60000000f00 */
[----:B---3--:R-:W-:-:S07]  /*c7c0*/  IMAD R27, R27, UR15, R18 ;  /* 0x0000000f1b1b7c24 */ /* 0x008fce000f8e0212 */
.L_x_3019:
[----:B------:R-:W-:Y:S05]  /*c7d0*/  BRA.U !UP1, `(.L_x_3017) ;  /* 0x00000001096c7547 */ /* 0x000fea000b800000 */
[----:B0-----:R-:W-:Y:S01]  /*c7e0*/  UIADD3 UR14, UPT, UPT, UR14, -0x1, URZ ;  /* 0xffffffff0e0e7890 */ /* 0x001fe2000fffe0ff */
[----:B------:R-:W-:-:S03]  /*c7f0*/  UMOV UR4, 0xd8 ;  /* 0x000000d800047882 */ /* 0x000fc60000000000 */
[----:B------:R-:W-:-:S12]  /*c800*/  ULEA UR14, UR14, UR4, 0x2 ;  /* 0x000000040e0e7291 */ /* 0x000fd8000f8e10ff */
[----:B------:R-:W0:Y:S01]  /*c810*/  LDCU UR4, c[0x0][UR14+0x388] ;  /* 0x000071000e0477ac */ /* 0x000e220008000800 */
[----:B------:R-:W1:Y:S01]  /*c820*/  LDCU UR14, c[0x0][UR14+0x3ec] ;  /* 0x00007d800e0e77ac */ /* 0x000e620008000800 */
[----:B0-----:R-:W0:Y:S01]  /*c830*/  I2F.U32.RP R29, UR4 ;  /* 0x00000004001d7d06 */ /* 0x001e220008209000 */
[----:B------:R-:W-:Y:S01]  /*c840*/  IMAD R31, RZ, RZ, -UR4 ;  /* 0x80000004ff1f7e24 */ /* 0x000fe2000f8e02ff */
[----:B------:R-:W-:-:S06]  /*c850*/  ISETP.NE.U32.AND P2, PT, RZ, UR4, PT ;  /* 0x00000004ff007c0c */ /* 0x000fcc000bf45070 */
[----:B0-----:R-:W0:Y:S02]  /*c860*/  MUFU.RCP R29, R29 ;  /* 0x0000001d001d7308 */ /* 0x001e240000001000 */
[----:B0-----:R-:W-:-:S06]  /*c870*/  IADD3 R18, PT, PT, R29, 0xffffffe, RZ ;  /* 0x0ffffffe1d127810 */ /* 0x001fcc0007ffe0ff */
[----:B------:R0:W2:Y:S02]  /*c880*/  F2I.FTZ.U32.TRUNC.NTZ R19, R18 ;  /* 0x0000001200137305 */ /* 0x0000a4000021f000 */
[----:B0-----:R-:W-:Y:S02]  /*c890*/  HFMA2 R18, -RZ, RZ, 0, 0 ;  /* 0x00000000ff127431 */ /* 0x001fe400000001ff */
[----:B--2---:R-:W-:-:S04]  /*c8a0*/  IMAD R31, R31, R19, RZ ;  /* 0x000000131f1f7224 */ /* 0x004fc800078e02ff */
[----:B------:R-:W-:-:S06]  /*c8b0*/  IMAD.HI.U32 R19, R19, R31, R18 ;  /* 0x0000001f13137227 */ /* 0x000fcc00078e0012 */
[----:B------:R-:W-:-:S05]  /*c8c0*/  IMAD.HI.U32 R19, R19, R32, RZ ;  /* 0x0000002013137227 */ /* 0x000fca00078e00ff */
[----:B------:R-:W-:-:S05]  /*c8d0*/  IADD3 R31, PT, PT, -R19, RZ, RZ ;  /* 0x000000ff131f7210 */ /* 0x000fca0007ffe1ff */
[----:B------:R-:W-:-:S05]  /*c8e0*/  IMAD R31, R31, UR4, R32 ;  /* 0x000000041f1f7c24 */ /* 0x000fca000f8e0220 */
[----:B------:R-:W-:-:S13]  /*c8f0*/  ISETP.GE.U32.AND P0, PT, R31, UR4, PT ;  /* 0x000000041f007c0c */ /* 0x000fda000bf06070 */
[----:B------:R-:W-:Y:S01]  /*c900*/  @P0 VIADD R31, R31, -UR4 ;  /* 0x800000041f1f0c36 */ /* 0x000fe20008000000 */
[----:B------:R-:W-:-:S04]  /*c910*/  @P0 IADD3 R19, PT, PT, R19, 0x1, RZ ;  /* 0x0000000113130810 */ /* 0x000fc80007ffe0ff */
[----:B------:R-:W-:-:S13]  /*c920*/  ISETP.GE.U32.AND P1, PT, R31, UR4, PT ;  /* 0x000000041f007c0c */ /* 0x000fda000bf26070 */
[----:B------:R-:W-:Y:S02]  /*c930*/  @P1 IADD3 R19, PT, PT, R19, 0x1, RZ ;  /* 0x0000000113131810 */ /* 0x000fe40007ffe0ff */
[----:B------:R-:W-:-:S05]  /*c940*/  @!P2 LOP3.LUT R19, RZ, UR4, RZ, 0x33, !PT ;  /* 0x00000004ff13ac12 */ /* 0x000fca000f8e33ff */
[----:B------:R-:W-:-:S04]  /*c950*/  IMAD.MOV R29, RZ, RZ, -R19 ;  /* 0x000000ffff1d7224 */ /* 0x000fc800078e0a13 */
[----:B------:R-:W-:Y:S01]  /*c960*/  IMAD R18, R29, UR4, R32 ;  /* 0x000000041d127c24 */ /* 0x000fe2000f8e0220 */
[----:B------:R-:W-:-:S03]  /*c970*/  MOV R32, R19 ;  /* 0x0000001300207202 */ /* 0x000fc60000000f00 */
[----:B-1----:R-:W-:-:S07]  /*c980*/  IMAD R27, R18, UR14, R27 ;  /* 0x0000000e121b7c24 */ /* 0x002fce000f8e021b */
.L_x_3017:
[----:B------:R-:W1:Y:S01]  /*c990*/  LDCU UR4, c[0x0][0x4c4] ;  /* 0x00009880ff0477ac */ /* 0x000e620008000800 */
[----:B------:R-:W2:Y:S01]  /*c9a0*/  LDC.64 R18, c[0x0][0x458] ;  /* 0x00011600ff127b82 */ /* 0x000ea20000000a00 */
[----:B-----5:R-:W-:Y:S01]  /*c9b0*/  SHF.L.U32 R29, R25, 0x10, RZ ;  /* 0x00000010191d7819 */ /* 0x020fe200000006ff */
[----:B------:R-:W3:Y:S01]  /*c9c0*/  F2I.FTZ.U32.TRUNC.NTZ R31, R20 ;  /* 0x00000014001f7305 */ /* 0x000ee2000021f000 */
[----:B0-----:R-:W0:Y:S03]  /*c9d0*/  LDCU.64 UR14, c[0x0][0x530] ;  /* 0x0000a600ff0e77ac */ /* 0x001e260008000a00 */
[----:B------:R-:W-:-:S04]  /*c9e0*/  FMUL.FTZ R29, R20, R29 ;  /* 0x0000001d141d7220 */ /* 0x000fc80000410000 */
[----:B------:R-:W-:-:S05]  /*c9f0*/  FMUL.FTZ R29, R8, R29 ;  /* 0x0000001d081d7220 */ /* 0x000fca0000410000 */
[----:B------:R-:W-:Y:S01]  /*ca00*/  F2FP.BF16.F32.PACK_AB R29, RZ, R29 ;  /* 0x0000001dff1d723e */ /* 0x000fe200000010ff */
[----:B-1----:R-:W-:-:S05]  /*ca10*/  IMAD R27, R32, UR4, R27 ;  /* 0x00000004201b7c24 */ /* 0x002fca000f8e021b */
[C---:B0-----:R-:W-:Y:S01]  /*ca20*/  IADD3 R32, P0, PT, R27.reuse, UR14, RZ ;  /* 0x0000000e1b207c10 */ /* 0x041fe2000ff1e0ff */
[----:B--2---:R-:W-:-:S04]  /*ca30*/  IMAD.WIDE.U32 R18, R27, 0x2, R18 ;  /* 0x000000021b127825 */ /* 0x004fc800078e0012 */
[----:B------:R-:W-:Y:S01]  /*ca40*/  IMAD.X R33, RZ, RZ, UR15, P0 ;  /* 0x0000000fff217e24 */ /* 0x000fe200080e06ff */
[----:B------:R0:W-:Y:S04]  /*ca50*/  STG.E.U16 desc[UR20][R18.64], R29 ;  /* 0x0000001d12007986 */ /* 0x0001e8000c101514 */
[----:B---3--:R0:W-:Y:S03]  /*ca60*/  STG.E.U8 desc[UR20][R32.64], R31 ;  /* 0x0000001f20007986 */ /* 0x0081e6000c101114 */
.L_x_3014:
[----:B------:R-:W-:Y:S05]  /*ca70*/  BSYNC.RECONVERGENT B0 ;  /* 0x0000000000007941 */ /* 0x000fea0003800200 */
.L_x_3013:
[----:B------:R-:W-:-:S04]  /*ca80*/  IADD3 R20, PT, PT, R9, R28, RZ ;  /* 0x0000001c09147210 */ /* 0x000fc80007ffe0ff */
[----:B------:R-:W-:-:S13]  /*ca90*/  ISETP.GE.U32.AND P0, PT, R20, R23, PT ;  /* 0x000000171400720c */ /* 0x000fda0003f06070 */
[----:B------:R-:W-:Y:S05]  /*caa0*/  @P0 BRA `(.L_x_3020) ;  /* 0x0000001c00a80947 */ /* 0x000fea0003800000 */
[----:B------:R-:W-:Y:S01]  /*cab0*/  UISETP.GE.U32.AND UP1, UPT, UR26, 0x7, UPT ;  /* 0x000000071a00788c */ /* 0x000fe2000bf26070 */
[----:B------:R-:W-:Y:S01]  /*cac0*/  HFMA2 R23, -RZ, RZ, 0, 0 ;  /* 0x00000000ff177431 */ /* 0x000fe200000001ff */
[----:B------:R-:W1:Y:S01]  /*cad0*/  LDCU UR14, c[0x0][0x528] ;  /* 0x0000a500ff0e77ac */ /* 0x000e620008000800 */
[----:B------:R-:W-:-:S06]  /*cae0*/  UISETP.NE.AND UP0, UPT, UR28, URZ, UPT ;  /* 0x000000ff1c00728c */ /* 0x000fcc000bf05270 */
[----:B------:R-:W-:Y:S05]  /*caf0*/  BRA.U !UP1, `(.L_x_3021) ;  /* 0x0000000d093c7547 */ /* 0x000fea000b800000 */
[----:B------:R-:W-:Y:S01]  /*cb00*/  IMAD.MOV.U32 R23, RZ, RZ, RZ ;  /* 0x000000ffff177224 */ /* 0x000fe200078e00ff */
[----:B------:R-:W-:-:S06]  /*cb10*/  UMOV UR4, URZ ;  /* 0x000000ff00047c82 */ /* 0x000fcc0008000000 */
.L_x_3022:
[----:B-1----:R-:W-:Y:S01]  /*cb20*/  UIADD3 UR15, UPT, UPT, UR14, -0x1, URZ ;  /* 0xffffffff0e0f7890 */ /* 0x002fe2000fffe0ff */
        /* <DEDUP_REMOVED lines=8> */
[----:B------:R-:W1:Y:S02]  /*cbb0*/  LDCU UR29, c[0x0][UR15+0x388] ;  /* 0x000071000f1d77ac */ /* 0x000e640008000800 */
[----:B------:R-:W2:Y:S06]  /*cbc0*/  LDCU UR30, c[0x0][UR16+0x388] ;  /* 0x00007100101e77ac */ /* 0x000eac0008000800 */
[----:B------:R-:W3:Y:S02]  /*cbd0*/  LDCU UR31, c[0x0][UR17+0x388] ;  /* 0x00007100111f77ac */ /* 0x000ee40008000800 */
[----:B------:R-:W4:Y:S01]  /*cbe0*/  LDCU UR32, c[0x0][UR18+0x388] ;  /* 0x00007100122077ac */ /* 0x000f220008000800 */
[----:B------:R-:W-:Y:S01]  /*cbf0*/  UIADD3 UR19, UPT, UPT, UR14, -0x5, URZ ;  /* 0xfffffffb0e137890 */ /* 0x000fe2000fffe0ff */
[----:B-1----:R-:W1:Y:S01]  /*cc00*/  I2F.U32.RP R27, UR29 ;  /* 0x0000001d001b7d06 */ /* 0x002e620008209000 */
[----:B0-----:R-:W-:-:S02]  /*cc10*/  IADD3 R29, PT, PT, RZ, -UR29, RZ ;  /* 0x8000001dff1d7c10 */ /* 0x001fc4000fffe0ff */
[----:B------:R-:W-:Y:S01]  /*cc20*/  ULEA UR19, UR19, UR24, 0x2 ;  /* 0x0000001813137291 */ /* 0x000fe2000f8e10ff */
[----:B------:R-:W-:Y:S01]  /*cc30*/  ISETP.NE.U32.AND P2, PT, RZ, UR29, PT ;  /* 0x0000001dff007c0c */ /* 0x000fe2000bf45070 */
[----:B------:R-:W-:Y:S01]  /*cc40*/  UIADD3 UR22, UPT, UPT, UR14, -0x6, URZ ;  /* 0xfffffffa0e167890 */ /* 0x000fe2000fffe0ff */
[----:B--2---:R-:W-:Y:S01]  /*cc50*/  IADD3 R31, PT, PT, RZ, -UR30, RZ ;  /* 0x8000001eff1f7c10 */ /* 0x004fe2000fffe0ff */
[----:B------:R-:W-:Y:S01]  /*cc60*/  UIADD3 UR23, UPT, UPT, UR14, -0x7, URZ ;  /* 0xfffffff90e177890 */ /* 0x000fe2000fffe0ff */
[----:B------:R-:W0:Y:S01]  /*cc70*/  I2F.U32.RP R28, UR30 ;  /* 0x0000001e001c7d06 */ /* 0x000e220008209000 */
[----:B------:R-:W-:Y:S02]  /*cc80*/  ULEA UR22, UR22, UR24, 0x2 ;  /* 0x0000001816167291 */ /* 0x000fe4000f8e10ff */
[----:B------:R-:W-:Y:S02]  /*cc90*/  ULEA UR23, UR23, UR24, 0x2 ;  /* 0x0000001817177291 */ /* 0x000fe4000f8e10ff */
[----:B------:R-:W-:-:S02]  /*cca0*/  UIADD3 UR14, UPT, UPT, UR14, -0x8, URZ ;  /* 0xfffffff80e0e7890 */ /* 0x000fc4000fffe0ff */
[----:B------:R-:W2:Y:S01]  /*ccb0*/  LDCU UR33, c[0x0][UR19+0x388] ;  /* 0x00007100132177ac */ /* 0x000ea20008000800 */
[----:B-1----:R-:W1:Y:S01]  /*ccc0*/  MUFU.RCP R27, R27 ;  /* 0x0000001b001b7308 */ /* 0x002e620000001000 */
[----:B------:R-:W-:-:S04]  /*ccd0*/  ULEA UR24, UR14, UR24, 0x2 ;  /* 0x000000180e187291 */ /* 0x000fc8000f8e10ff */
[----:B------:R-:W3:Y:S03]  /*cce0*/  LDCU UR34, c[0x0][UR22+0x388] ;  /* 0x00007100162277ac */ /* 0x000ee60008000800 */
[----:B0-----:R-:W-:Y:S01]  /*ccf0*/  MUFU.RCP R28, R28 ;  /* 0x0000001c001c7308 */ /* 0x001fe20000001000 */
[----:B------:R-:W0:Y:S01]  /*cd00*/  LDCU UR35, c[0x0][UR23+0x388] ;  /* 0x00007100172377ac */ /* 0x000e220008000800 */
[----:B------:R-:W4:Y:S06]  /*cd10*/  LDCU UR15, c[0x0][UR15+0x3ec] ;  /* 0x00007d800f0f77ac */ /* 0x000f2c0008000800 */
[----:B--2---:R-:W2:Y:S01]  /*cd20*/  I2F.U32.RP R32, UR33 ;  /* 0x0000002100207d06 */ /* 0x004ea20008209000 */
[----:B-1----:R-:W-:Y:S01]  /*cd30*/  IADD3 R18, PT, PT, R27, 0xffffffe, RZ ;  /* 0x0ffffffe1b127810 */ /* 0x002fe20007ffe0ff */
[----:B------:R-:W1:Y:S01]  /*cd40*/  LDCU UR36, c[0x0][UR24+0x388] ;  /* 0x00007100182477ac */ /* 0x000e620008000800 */
[----:B------:R-:W-:Y:S01]  /*cd50*/  IADD3 R35, PT, PT, RZ, -UR33, RZ ;  /* 0x80000021ff237c10 */ /* 0x000fe2000fffe0ff */
[----:B------:R-:W1:Y:S04]  /*cd60*/  LDCU UR16, c[0x0][UR16+0x3ec] ;  /* 0x00007d80101077ac */ /* 0x000e680008000800 */
[----:B------:R3:W4:Y:S01]  /*cd70*/  F2I.FTZ.U32.TRUNC.NTZ R19, R18 ;  /* 0x0000001200137305 */ /* 0x000722000021f000 */
[----:B0-----:R-:W-:Y:S01]  /*cd80*/  IMAD R37, RZ, RZ, -UR35 ;  /* 0x80000023ff257e24 */ /* 0x001fe2000f8e02ff */
[----:B------:R-:W0:Y:S01]  /*cd90*/  LDCU UR17, c[0x0][UR17+0x3ec] ;  /* 0x00007d80111177ac */ /* 0x000e220008000800 */
[----:B------:R-:W0:Y:S05]  /*cda0*/  LDCU UR18, c[0x0][UR18+0x3ec] ;  /* 0x00007d80121277ac */ /* 0x000e2a0008000800 */
[----:B--2---:R-:W-:Y:S01]  /*cdb0*/  MUFU.RCP R32, R32 ;  /* 0x0000002000207308 */ /* 0x004fe20000001000 */
[----:B---3--:R-:W-:Y:S01]  /*cdc0*/  IMAD.MOV.U32 R18, RZ, RZ, RZ ;  /* 0x000000ffff127224 */ /* 0x008fe200078e00ff */
[----:B------:R-:W2:Y:S01]  /*cdd0*/  LDCU UR19, c[0x0][UR19+0x3ec] ;  /* 0x00007d80131377ac */ /* 0x000ea20008000800 */
[----:B----4-:R-:W-:-:S05]  /*cde0*/  IMAD R29, R29, R19, RZ ;  /* 0x000000131d1d7224 */ /* 0x010fca00078e02ff */
[----:B------:R-:W3:Y:S01]  /*cdf0*/  I2F.U32.RP R33, UR34 ;  /* 0x0000002200217d06 */ /* 0x000ee20008209000 */
[----:B------:R-:W4:Y:S01]  /*ce00*/  LDCU UR22, c[0x0][UR22+0x3ec] ;  /* 0x00007d80161677ac */ /* 0x000f220008000800 */
[----:B------:R-:W-:Y:S01]  /*ce10*/  IMAD.HI.U32 R19, R19, R29, R18 ;  /* 0x0000001d13137227 */ /* 0x000fe200078e0012 */
[----:B------:R-:W4:Y:S05]  /*ce20*/  LDCU UR23, c[0x0][UR23+0x3ec] ;  /* 0x00007d80171777ac */ /* 0x000f2a0008000800 */
[----:B------:R-:W1:Y:S01]  /*ce30*/  I2F.U32.RP R29, UR31 ;  /* 0x0000001f001d7d06 */ /* 0x000e620008209000 */
[----:B------:R-:W-:Y:S01]  /*ce40*/  IMAD.HI.U32 R27, R19, R20, RZ ;  /* 0x00000014131b7227 */ /* 0x000fe200078e00ff */
[----:B------:R-:W4:Y:S04]  /*ce50*/  LDCU UR24, c[0x0][UR24+0x3ec] ;  /* 0x00007d80181877ac */ /* 0x000f280008000800 */
[----:B------:R-:W-:Y:S01]  /*ce60*/  IADD3 R19, PT, PT, -R27, RZ, RZ ;  /* 0x000000ff1b137210 */ /* 0x000fe20007ffe1ff */
[----:B------:R-:W-:Y:S01]  /*ce70*/  UIADD3 UR4, UPT, UPT, UR4, 0x8, URZ ;  /* 0x0000000804047890 */ /* 0x000fe2000fffe0ff */
[----:B---3--:R-:W-:Y:S03]  /*ce80*/  MUFU.RCP R33, R33 ;  /* 0x0000002100217308 */ /* 0x008fe60000001000 */
[----:B------:R-:W-:Y:S01]  /*ce90*/  IMAD R18, R19, UR29, R20 ;  /* 0x0000001d13127c24 */ /* 0x000fe2000f8e0214 */
[----:B------:R-:W-:Y:S01]  /*cea0*/  IADD3 R19, PT, PT, R28, 0xffffffe, RZ ;  /* 0x0ffffffe1c137810 */ /* 0x000fe20007ffe0ff */
[----:B------:R-:W-:-:S03]  /*ceb0*/  UISETP.NE.AND UP1, UPT, UR4, UR7, UPT ;  /* 0x000000070400728c */ /* 0x000fc6000bf25270 */
[C---:B------:R-:W-:Y:S01]  /*cec0*/  ISETP.GE.U32.AND P0, PT, R18.reuse, UR29, PT ;  /* 0x0000001d12007c0c */ /* 0x040fe2000bf06070 */
[----:B-1----:R-:W-:Y:S08]  /*ced0*/  MUFU.RCP R29, R29 ;  /* 0x0000001d001d7308 */ /* 0x002ff00000001000 */
[----:B------:R-:W1:Y:S04]  /*cee0*/  F2I.FTZ.U32.TRUNC.NTZ R19, R19 ;  /* 0x0000001300137305 */ /* 0x000e68000021f000 */
[----:B------:R-:W-:Y:S01]  /*cef0*/  @P0 VIADD R18, R18, -UR29 ;  /* 0x8000001d12120c36 */ /* 0x000fe20008000000 */
[----:B------:R-:W-:-:S03]  /*cf00*/  @P0 IADD3 R27, PT, PT, R27, 0x1, RZ ;  /* 0x000000011b1b0810 */ /* 0x000fc60007ffe0ff */
[----:B------:R-:W3:Y:S01]  /*cf10*/  I2F.U32.RP R34, UR35 ;  /* 0x0000002300227d06 */ /* 0x000ee20008209000 */
[----:B------:R-:W-:Y:S01]  /*cf20*/  ISETP.GE.U32.AND P1, PT, R18, UR29, PT ;  /* 0x0000001d12007c0c */ /* 0x000fe2000bf26070 */
[----:B------:R-:W-:Y:S02]  /*cf30*/  HFMA2 R18, -RZ, RZ, 0, 0 ;  /* 0x00000000ff127431 */ /* 0x000fe400000001ff */
[----:B-1----:R-:W-:-:S04]  /*cf40*/  IMAD R31, R31, R19, RZ ;  /* 0x000000131f1f7224 */ /* 0x002fc800078e02ff */
[----:B------:R-:W-:Y:S02]  /*cf50*/  IMAD.HI.U32 R18, R19, R31, R18 ;  /* 0x0000001f13127227 */ /* 0x000fe400078e0012 */
[----:B------:R-:W1:Y:S04]  /*cf60*/  I2F.U32.RP R31, UR32 ;  /* 0x00000020001f7d06 */ /* 0x000e680008209000 */
[----:B------:R-:W-:Y:S01]  /*cf70*/  @P1 VIADD R27, R27, 0x1 ;  /* 0x000000011b1b1836 */ /* 0x000fe20000000000 */
[----:B------:R-:W-:Y:S01]  /*cf80*/  @!P2 LOP3.LUT R27, RZ, UR29, RZ, 0x33, !PT ;  /* 0x0000001dff1bac12 */ /* 0x000fe2000f8e33ff */
[----:B------:R-:W-:Y:S01]  /*cf90*/  VIADD R19, R29, 0xffffffe ;  /* 0x0ffffffe1d137836 */ /* 0x000fe20000000000 */
[----:B------:R-:W-:Y:S02]  /*cfa0*/  ISETP.NE.U32.AND P2, PT, RZ, UR30, PT ;  /* 0x0000001eff007c0c */ /* 0x000fe4000bf45070 */
[----:B------:R-:W-:Y:S01]  /*cfb0*/  IADD3 R29, PT, PT, RZ, -UR31, RZ ;  /* 0x8000001fff1d7c10 */ /* 0x000fe2000fffe0ff */
[----:B------:R-:W-:Y:S01]  /*cfc0*/  IMAD.HI.U32 R28, R18, R27, RZ ;  /* 0x0000001b121c7227 */ /* 0x000fe200078e00ff */
[----:B---3--:R-:W-:Y:S04]  /*cfd0*/  MUFU.RCP R34, R34 ;  /* 0x0000002200227308 */ /* 0x008fe80000001000 */
[----:B------:R-:W-:-:S04]  /*cfe0*/  IADD3 R18, PT, PT, -R28, RZ, RZ ;  /* 0x000000ff1c127210 */ /* 0x000fc80007ffe1ff */
[----:B------:R-:W3:Y:S01]  /*cff0*/  F2I.FTZ.U32.TRUNC.NTZ R19, R19 ;  /* 0x0000001300137305 */ /* 0x000ee2000021f000 */
[----:B------:R-:W-:-:S05]  /*d000*/  IMAD R18, R18, UR30, R27 ;  /* 0x0000001e12127c24 */ /* 0x000fca000f8e021b */
[----:B------:R-:W-:Y:S02]  /*d010*/  ISETP.GE.U32.AND P0, PT, R18, UR30, PT ;  /* 0x0000001e12007c0c */ /* 0x000fe4000bf06070 */
[----:B-1----:R-:W1:Y:S01]  /*d020*/  MUFU.RCP R31, R31 ;  /* 0x0000001f001f7308 */ /* 0x002e620000001000 */
[----:B---3--:R-:W-:-:S10]  /*d030*/  IMAD R29, R29, R19, RZ ;  /* 0x000000131d1d7224 */ /* 0x008fd400078e02ff */
[----:B------:R-:W-:Y:S01]  /*d040*/  @P0 IADD3 R18, PT, PT, R18, -UR30, RZ ;  /* 0x8000001e12120c10 */ /* 0x000fe2000fffe0ff */
[----:B------:R-:W-:-:S03]  /*d050*/  @P0 VIADD R28, R28, 0x1 ;  /* 0x000000011c1c0836 */ /* 0x000fc60000000000 */
[----:B------:R-:W-:Y:S01]  /*d060*/  ISETP.GE.U32.AND P1, PT, R18, UR30, PT ;  /* 0x0000001e12007c0c */ /* 0x000fe2000bf26070 */
[----:B------:R-:W-:-:S05]  /*d070*/  HFMA2 R18, -RZ, RZ, 0, 0 ;  /* 0x00000000ff127431 */ /* 0x000fca00000001ff */
[----:B------:R-:W-:-:S07]  /*d080*/  IMAD.HI.U32 R29, R19, R29, R18 ;  /* 0x0000001d131d7227 */ /* 0x000fce00078e0012 */
[----:B------:R-:W-:Y:S02]  /*d090*/  @P1 IADD3 R28, PT, PT, R28, 0x1, RZ ;  /* 0x000000011c1c1810 */ /* 0x000fe40007ffe0ff */
[----:B------:R-:W-:Y:S02]  /*d0a0*/  @!P2 LOP3.LUT R28, RZ, UR30, RZ, 0x33, !PT ;  /* 0x0000001eff1cac12 */ /* 0x000fe4000f8e33ff */
[----:B------:R-:W-:-:S03]  /*d0b0*/  ISETP.NE.U32.AND P2, PT, RZ, UR31, PT ;  /* 0x0000001fff007c0c */ /* 0x000fc6000bf45070 */
[----:B------:R-:W-:-:S04]  /*d0c0*/  IMAD.HI.U32 R29, R29, R28, RZ ;  /* 0x0000001c1d1d7227 */ /* 0x000fc800078e00ff */
[----:B------:R-:W-:-:S04]  /*d0d0*/  IMAD.MOV R19, RZ, RZ, -R29 ;  /* 0x000000ffff137224 */ /* 0x000fc800078e0a1d */
[----:B------:R-:W-:Y:S01]  /*d0e0*/  IMAD R18, R19, UR31, R28 ;  /* 0x0000001f13127c24 */ /* 0x000fe2000f8e021c */
[----:B-1----:R-:W-:Y:S01]  /*d0f0*/  IADD3 R19, PT, PT, R31, 0xffffffe, RZ ;  /* 0x0ffffffe1f137810 */ /* 0x002fe20007ffe0ff */
[----:B------:R-:W-:-:S03]  /*d100*/  IMAD R31, RZ, RZ, -UR32 ;  /* 0x80000020ff1f7e24 */ /* 0x000fc6000f8e02ff */
[C---:B------:R-:W-:Y:S02]  /*d110*/  ISETP.GE.U32.AND P0, PT, R18.reuse, UR31, PT ;  /* 0x0000001f12007c0c */ /* 0x040fe4000bf06070 */
[----:B------:R-:W1:Y:S11]  /*d120*/  F2I.FTZ.U32.TRUNC.NTZ R19, R19 ;  /* 0x0000001300137305 */ /* 0x000e76000021f000 */
[----:B------:R-:W-:-:S02]  /*d130*/  @P0 IADD3 R18, PT, PT, R18, -UR31, RZ ;  /* 0x8000001f12120c10 */ /* 0x000fc4000fffe0ff */
[----:B------:R-:W-:Y:S02]  /*d140*/  @P0 IADD3 R29, PT, PT, R29, 0x1, RZ ;  /* 0x000000011d1d0810 */ /* 0x000fe40007ffe0ff */
[----:B------:R-:W-:Y:S01]  /*d150*/  ISETP.GE.U32.AND P1, PT, R18, UR31, PT ;  /* 0x0000001f12007c0c */ /* 0x000fe2000bf26070 */
[----:B-1----:R-:W-:Y:S02]  /*d160*/  IMAD R31, R31, R19, RZ ;  /* 0x000000131f1f7224 */ /* 0x002fe400078e02ff */
[----:B------:R-:W-:-:S04]  /*d170*/  IMAD.MOV.U32 R18, RZ, RZ, RZ ;  /* 0x000000ffff127224 */ /* 0x000fc800078e00ff */
[----:B------:R-:W-:Y:S01]  /*d180*/  IMAD.HI.U32 R18, R19, R31, R18 ;  /* 0x0000001f13127227 */ /* 0x000fe200078e0012 */
[----:B------:R-:W-:-:S05]  /*d190*/  IADD3 R19, PT, PT, R32, 0xffffffe, RZ ;  /* 0x0ffffffe20137810 */ /* 0x000fca0007ffe0ff */
[----:B------:R-:W-:Y:S01]  /*d1a0*/  @P1 IADD3 R29, PT, PT, R29, 0x1, RZ ;  /* 0x000000011d1d1810 */ /* 0x000fe20007ffe0ff */
[----:B------:R-:W1:Y:S01]  /*d1b0*/  F2I.FTZ.U32.TRUNC.NTZ R19, R19 ;  /* 0x0000001300137305 */ /* 0x000e62000021f000 */
[----:B------:R-:W-:Y:S02]  /*d1c0*/  @!P2 LOP3.LUT R29, RZ, UR31, RZ, 0x33, !PT ;  /* 0x0000001fff1dac12 */ /* 0x000fe4000f8e33ff */
[----:B------:R-:W-:-:S03]  /*d1d0*/  ISETP.NE.U32.AND P2, PT, RZ, UR32, PT ;  /* 0x00000020ff007c0c */ /* 0x000fc6000bf45070 */
[----:B------:R-:W-:-:S05]  /*d1e0*/  IMAD.HI.U32 R31, R18, R29, RZ ;  /* 0x0000001d121f7227 */ /* 0x000fca00078e00ff */
[----:B------:R-:W-:Y:S01]  /*d1f0*/  IADD3 R18, PT, PT, -R31, RZ, RZ ;  /* 0x000000ff1f127210 */ /* 0x000fe20007ffe1ff */
[----:B-1----:R-:W-:-:S04]  /*d200*/  IMAD R35, R35, R19, RZ ;  /* 0x0000001323237224 */ /* 0x002fc800078e02ff */
[----:B------:R-:W-:-:S05]  /*d210*/  IMAD R18, R18, UR32, R29 ;  /* 0x0000002012127c24 */ /* 0x000fca000f8e021d */
[----:B------:R-:W-:-:S13]  /*d220*/  ISETP.GE.U32.AND P0, PT, R18, UR32, PT ;  /* 0x0000002012007c0c */ /* 0x000fda000bf06070 */
[----:B------:R-:W-:Y:S01]  /*d230*/  @P0 VIADD R18, R18, -UR32 ;  /* 0x8000002012120c36 */ /* 0x000fe20008000000 */
[----:B------:R-:W-:-:S04]  /*d240*/  @P0 IADD3 R31, PT, PT, R31, 0x1, RZ ;  /* 0x000000011f1f0810 */ /* 0x000fc80007ffe0ff */
[----:B------:R-:W-:Y:S01]  /*d250*/  ISETP.GE.U32.AND P1, PT, R18, UR32, PT ;  /* 0x0000002012007c0c */ /* 0x000fe2000bf26070 */
[----:B------:R-:W-:-:S05]  /*d260*/  HFMA2 R18, -RZ, RZ, 0, 0 ;  /* 0x00000000ff127431 */ /* 0x000fca00000001ff */
[----:B------:R-:W-:Y:S02]  /*d270*/  IMAD.HI.U32 R18, R19, R35, R18 ;  /* 0x0000002313127227 */ /* 0x000fe400078e0012 */
[----:B------:R-:W1:Y:S02]  /*d280*/  I2F.U32.RP R35, UR36 ;  /* 0x0000002400237d06 */ /* 0x000e640008209000 */
[----:B------:R-:W-:Y:S01]  /*d290*/  VIADD R19, R33, 0xffffffe ;  /* 0x0ffffffe21137836 */ /* 0x000fe20000000000 */
[----:B------:R-:W-:Y:S02]  /*d2a0*/  IADD3 R33, PT, PT, RZ, -UR34, RZ ;  /* 0x80000022ff217c10 */ /* 0x000fe4000fffe0ff */
[----:B------:R-:W-:Y:S01]  /*d2b0*/  @P1 VIADD R31, R31, 0x1 ;  /* 0x000000011f1f1836 */ /* 0x000fe20000000000 */
[----:B------:R-:W-:Y:S02]  /*d2c0*/  @!P2 LOP3.LUT R31, RZ, UR32, RZ, 0x33, !PT ;  /* 0x00000020ff1fac12 */ /* 0x000fe4000f8e33ff */
[----:B------:R-:W3:Y:S01]  /*d2d0*/  F2I.FTZ.U32.TRUNC.NTZ R19, R19 ;  /* 0x0000001300137305 */ /* 0x000ee2000021f000 */
[----:B------:R-:W-:-:S02]  /*d2e0*/  ISETP.NE.U32.AND P2, PT, RZ, UR33, PT ;  /* 0x00000021ff007c0c */ /* 0x000fc4000bf45070 */
[----:B------:R-:W-:-:S05]  /*d2f0*/  IMAD.HI.U32 R32, R18, R31, RZ ;  /* 0x0000001f12207227 */ /* 0x000fca00078e00ff */
[----:B------:R-:W-:Y:S01]  /*d300*/  IADD3 R18, PT, PT, -R32, RZ, RZ ;  /* 0x000000ff20127210 */ /* 0x000fe20007ffe1ff */
[----:B-1----:R-:W-:Y:S04]  /*d310*/  MUFU.RCP R35, R35 ;  /* 0x0000002300237308 */ /* 0x002fe80000001000 */
[----:B------:R-:W-:Y:S02]  /*d320*/  IMAD R18, R18, UR33, R31 ;  /* 0x0000002112127c24 */ /* 0x000fe4000f8e021f */
[----:B---3--:R-:W-:-:S03]  /*d330*/  IMAD R33, R33, R19, RZ ;  /* 0x0000001321217224 */ /* 0x008fc600078e02ff */
        /* <DEDUP_REMOVED lines=12> */
[----:B------:R-:W-:-:S04]  /*d400*/  IADD3 R19, PT, PT, R34, 0xffffffe, RZ ;  /* 0x0ffffffe22137810 */ /* 0x000fc80007ffe0ff */
        /* <DEDUP_REMOVED lines=21> */
[----:B-1----:R-:W-:Y:S02]  /*d560*/  IMAD R35, R18, R19, RZ ;  /* 0x0000001312237224 */ /* 0x002fe400078e02ff */
[----:B------:R-:W-:-:S04]  /*d570*/  HFMA2 R18, -RZ, RZ, 0, 0 ;  /* 0x00000000ff127431 */ /* 0x000fc800000001ff */
[----:B------:R-:W-:Y:S01]  /*d580*/  @P1 VIADD R34, R34, 0x1 ;  /* 0x0000000122221836 */ /* 0x000fe20000000000 */
[----:B------:R-:W-:Y:S01]  /*d590*/  @!P2 LOP3.LUT R34, RZ, UR35, RZ, 0x33, !PT ;  /* 0x00000023ff22ac12 */ /* 0x000fe2000f8e33ff */
[----:B------:R-:W-:Y:S01]  /*d5a0*/  IMAD.HI.U32 R35, R19, R35, R18 ;  /* 0x0000002313237227 */ /* 0x000fe200078e0012 */
[----:B------:R-:W-:-:S03]  /*d5b0*/  ISETP.NE.U32.AND P2, PT, RZ, UR36, PT ;  /* 0x00000024ff007c0c */ /* 0x000fc6000bf45070 */
[----:B------:R-:W-:Y:S02]  /*d5c0*/  IMAD.MOV R19, RZ, RZ, -R27 ;  /* 0x000000ffff137224 */ /* 0x000fe400078e0a1b */
[----:B------:R-:W-:-:S04]  /*d5d0*/  IMAD.HI.U32 R35, R35, R34, RZ ;  /* 0x0000002223237227 */ /* 0x000fc800078e00ff */
[----:B------:R-:W-:Y:S01]  /*d5e0*/  IMAD R18, R19, UR29, R20 ;  /* 0x0000001d13127c24 */ /* 0x000fe2000f8e0214 */
[----:B------:R-:W-:Y:S02]  /*d5f0*/  IADD3 R37, PT, PT, -R35, RZ, RZ ;  /* 0x000000ff23257210 */ /* 0x000fe40007ffe1ff */
[----:B------:R-:W-:Y:S01]  /*d600*/  IADD3 R20, PT, PT, -R28, RZ, RZ ;  /* 0x000000ff1c147210 */ /* 0x000fe20007ffe1ff */
[----:B------:R-:W-:Y:S01]  /*d610*/  IMAD R18, R18, UR15, R23 ;  /* 0x0000000f12127c24 */ /* 0x000fe2000f8e0217 */
[----:B------:R-:W-:Y:S01]  /*d620*/  IADD3 R19, PT, PT, -R29, RZ, RZ ;  /* 0x000000ff1d137210 */ /* 0x000fe20007ffe1ff */
[----:B------:R-:W-:Y:S02]  /*d630*/  IMAD R36, R37, UR36, R34 ;  /* 0x0000002425247c24 */ /* 0x000fe4000f8e0222 */
[----:B------:R-:W-:Y:S02]  /*d640*/  IMAD R27, R20, UR30, R27 ;  /* 0x0000001e141b7c24 */ /* 0x000fe4000f8e021b */
[----:B------:R-:W-:Y:S01]  /*d650*/  IMAD.MOV R20, RZ, RZ, -R31 ;  /* 0x000000ffff147224 */ /* 0x000fe200078e0a1f */
[----:B------:R-:W-:Y:S01]  /*d660*/  ISETP.GE.U32.AND P0, PT, R36, UR36, PT ;  /* 0x0000002424007c0c */ /* 0x000fe2000bf06070 */
[----:B------:R-:W-:-:S02]  /*d670*/  IMAD R18, R27, UR16, R18 ;  /* 0x000000101b127c24 */ /* 0x000fc4000f8e0212 */
[----:B------:R-:W-:Y:S02]  /*d680*/  IMAD R19, R19, UR31, R28 ;  /* 0x0000001f13137c24 */ /* 0x000fe4000f8e021c */
[----:B------:R-:W-:Y:S01]  /*d690*/  IMAD R29, R20, UR32, R29 ;  /* 0x00000020141d7c24 */ /* 0x000fe2000f8e021d */
[----:B------:R-:W-:Y:S01]  /*d6a0*/  IADD3 R20, PT, PT, -R32, RZ, RZ ;  /* 0x000000ff20147210 */ /* 0x000fe20007ffe1ff */
[----:B0-----:R-:W-:Y:S02]  /*d6b0*/  IMAD R18, R19, UR17, R18 ;  /* 0x0000001113127c24 */ /* 0x001fe4000f8e0212 */
[----:B------:R-:W-:Y:S02]  /*d6c0*/  IMAD.MOV R19, RZ, RZ, -R33 ;  /* 0x000000ffff137224 */ /* 0x000fe400078e0a21 */
[----:B------:R-:W-:Y:S02]  /*d6d0*/  IMAD R18, R29, UR18, R18 ;  /* 0x000000121d127c24 */ /* 0x000fe4000f8e0212 */
[----:B------:R-:W-:Y:S01]  /*d6e0*/  @P0 IADD3 R36, PT, PT, R36, -UR36, RZ ;  /* 0x8000002424240c10 */ /* 0x000fe2000fffe0ff */
[----:B------:R-:W-:Y:S01]  /*d6f0*/  IMAD R31, R20, UR33, R31 ;  /* 0x00000021141f7c24 */ /* 0x000fe2000f8e021f */
[----:B------:R-:W-:Y:S01]  /*d700*/  @P0 IADD3 R35, PT, PT, R35, 0x1, RZ ;  /* 0x0000000123230810 */ /* 0x000fe20007ffe0ff */
[----:B------:R-:W-:Y:S01]  /*d710*/  IMAD R19, R19, UR34, R32 ;  /* 0x0000002213137c24 */ /* 0x000fe2000f8e0220 */
[----:B------:R-:W-:Y:S01]  /*d720*/  ISETP.GE.U32.AND P1, PT, R36, UR36, PT ;  /* 0x0000002424007c0c */ /* 0x000fe2000bf26070 */
[----:B--2---:R-:W-:-:S02]  /*d730*/  IMAD R18, R31, UR19, R18 ;  /* 0x000000131f127c24 */ /* 0x004fc4000f8e0212 */
[----:B------:R-:W-:Y:S02]  /*d740*/  IMAD.MOV R20, RZ, RZ, -R34 ;  /* 0x000000ffff147224 */ /* 0x000fe400078e0a22 */
[----:B----4-:R-:W-:Y:S02]  /*d750*/  IMAD R18, R19, UR22, R18 ;  /* 0x0000001613127c24 */ /* 0x010fe4000f8e0212 */
[----:B------:R-:W-:-:S04]  /*d760*/  IMAD R33, R20, UR35, R33 ;  /* 0x0000002314217c24 */ /* 0x000fc8000f8e0221 */
[----:B------:R-:W-:Y:S02]  /*d770*/  IMAD R18, R33, UR23, R18 ;  /* 0x0000001721127c24 */ /* 0x000fe4000f8e0212 */
[----:B------:R-:W-:Y:S02]  /*d780*/  @P1 IADD3 R35, PT, PT, R35, 0x1, RZ ;  /* 0x0000000123231810 */ /* 0x000fe40007ffe0ff */
[----:B------:R-:W-:-:S04]  /*d790*/  @!P2 LOP3.LUT R35, RZ, UR36, RZ, 0x33, !PT ;  /* 0x00000024ff23ac12 */ /* 0x000fc8000f8e33ff */
[----:B------:R-:W-:Y:S02]  /*d7a0*/  IADD3 R23, PT, PT, -R35, RZ, RZ ;  /* 0x000000ff23177210 */ /* 0x000fe40007ffe1ff */
[----:B------:R-:W-:-:S03]  /*d7b0*/  MOV R20, R35 ;  /* 0x0000002300147202 */ /* 0x000fc60000000f00 */
[----:B------:R-:W-:-:S04]  /*d7c0*/  IMAD R23, R23, UR36, R34 ;  /* 0x0000002417177c24 */ /* 0x000fc8000f8e0222 */
[----:B------:R-:W-:Y:S01]  /*d7d0*/  IMAD R23, R23, UR24, R18 ;  /* 0x0000001817177c24 */ /* 0x000fe2000f8e0212 */
[----:B------:R-:W-:Y:S06]  /*d7e0*/  BRA.U UP1, `(.L_x_3022) ;  /* 0xfffffff101cc7547 */ /* 0x000fec000b83ffff */
.L_x_3021:
[----:B------:R-:W-:Y:S05]  /*d7f0*/  BRA.U !UP0, `(.L_x_3023) ;  /* 0x0000000908f47547 */ /* 0x000fea000b800000 */
[----:B------:R-:W-:Y:S02]  /*d800*/  UISETP.GE.U32.AND UP0, UPT, UR12, 0x3, UPT ;  /* 0x000000030c00788c */ /* 0x000fe4000bf06070 */
[----:B------:R-:W-:-:S07]  /*d810*/  UISETP.NE.AND UP1, UPT, UR8, URZ, UPT ;  /* 0x000000ff0800728c */ /* 0x000fce000bf25270 */
[----:B------:R-:W-:Y:S05]  /*d820*/  BRA.U !UP0, `(.L_x_3024) ;  /* 0x0000000508987547 */ /* 0x000fea000b800000 */
[----:B-1----:R-:W-:Y:S01]  /*d830*/  UIADD3 UR4, UPT, UPT, UR14, -0x1, URZ ;  /* 0xffffffff0e047890 */ /* 0x002fe2000fffe0ff */
[----:B0-----:R-:W-:Y:S01]  /*d840*/  HFMA2 R18, -RZ, RZ, 0, 0 ;  /* 0x00000000ff127431 */ /* 0x001fe200000001ff */
        /* <DEDUP_REMOVED lines=19> */
[----:B------:R-:W4:Y:S07]  /*d980*/  LDCU UR17, c[0x0][UR17+0x3ec] ;  /* 0x00007d80111177ac */ /* 0x000f2e0008000800 */
[----:B0-----:R-:W0:Y:S08]  /*d990*/  MUFU.RCP R27, R27 ;  /* 0x0000001b001b7308 */ /* 0x001e300000001000 */
[----:B-1----:R-:W1:Y:S01]  /*d9a0*/  MUFU.RCP R31, R31 ;  /* 0x0000001f001f7308 */ /* 0x002e620000001000 */
[----:B0-----:R-:W-:-:S07]  /*d9b0*/  VIADD R19, R27, 0xffffffe ;  /* 0x0ffffffe1b137836 */ /* 0x001fce0000000000 */
[----:B------:R-:W0:Y:S01]  /*d9c0*/  F2I.FTZ.U32.TRUNC.NTZ R19, R19 ;  /* 0x0000001300137305 */ /* 0x000e22000021f000 */
[----:B-1----:R-:W-:-:S07]  /*d9d0*/  IADD3 R28, PT, PT, R31, 0xffffffe, RZ ;  /* 0x0ffffffe1f1c7810 */ /* 0x002fce0007ffe0ff */
[----:B--2---:R-:W1:Y:S01]  /*d9e0*/  I2F.U32.RP R31, UR22 ;  /* 0x00000016001f7d06 */ /* 0x004e620008209000 */
[----:B0-----:R-:W-:-:S04]  /*d9f0*/  IMAD R29, R29, R19, RZ ;  /* 0x000000131d1d7224 */ /* 0x001fc800078e02ff */
[----:B------:R-:W-:-:S03]  /*da00*/  IMAD.HI.U32 R27, R19, R29, R18 ;  /* 0x0000001d131b7227 */ /* 0x000fc600078e0012 */
[----:B------:R0:W2:Y:S03]  /*da10*/  F2I.FTZ.U32.TRUNC.NTZ R29, R28 ;  /* 0x0000001c001d7305 */ /* 0x0000a6000021f000 */
[----:B------:R-:W-:-:S04]  /*da20*/  IMAD.HI.U32 R18, R27, R20, RZ ;  /* 0x000000141b127227 */ /* 0x000fc800078e00ff */
[----:B------:R-:W-:Y:S01]  /*da30*/  IMAD.MOV R27, RZ, RZ, -R18 ;  /* 0x000000ffff1b7224 */ /* 0x000fe200078e0a12 */
[----:B-1----:R-:W1:Y:S01]  /*da40*/  MUFU.RCP R31, R31 ;  /* 0x0000001f001f7308 */ /* 0x002e620000001000 */
[----:B0-----:R-:W-:Y:S02]  /*da50*/  IMAD.MOV.U32 R28, RZ, RZ, RZ ;  /* 0x000000ffff1c7224 */ /* 0x001fe400078e00ff */
[----:B------:R-:W-:-:S05]  /*da60*/  IMAD R19, R27, UR18, R20 ;  /* 0x000000121b137c24 */ /* 0x000fca000f8e0214 */
[----:B------:R-:W-:-:S13]  /*da70*/  ISETP.GE.U32.AND P0, PT, R19, UR18, PT ;  /* 0x0000001213007c0c */ /* 0x000fda000bf06070 */
[----:B------:R-:W-:Y:S02]  /*da80*/  @P0 IADD3 R19, PT, PT, R19, -UR18, RZ ;  /* 0x8000001213130c10 */ /* 0x000fe4000fffe0ff */
[----:B------:R-:W-:Y:S02]  /*da90*/  @P0 IADD3 R18, PT, PT, R18, 0x1, RZ ;  /* 0x0000000112120810 */ /* 0x000fe40007ffe0ff */
[----:B------:R-:W-:Y:S01]  /*daa0*/  ISETP.GE.U32.AND P1, PT, R19, UR18, PT ;  /* 0x0000001213007c0c */ /* 0x000fe2000bf26070 */
[----:B------:R-:W-:-:S04]  /*dab0*/  IMAD R19, RZ, RZ, -UR19 ;  /* 0x80000013ff137e24 */ /* 0x000fc8000f8e02ff */
[----:B--2---:R-:W-:-:S04]  /*dac0*/  IMAD R19, R19, R29, RZ ;  /* 0x0000001d13137224 */ /* 0x004fc800078e02ff */
[----:B------:R-:W-:Y:S01]  /*dad0*/  IMAD.HI.U32 R29, R29, R19, R28 ;  /* 0x000000131d1d7227 */ /* 0x000fe200078e001c */
[----:B-1----:R-:W-:Y:S02]  /*dae0*/  IADD3 R28, PT, PT, R31, 0xffffffe, RZ ;  /* 0x0ffffffe1f1c7810 */ /* 0x002fe40007ffe0ff */
[----:B---3--:R-:W0:Y:S01]  /*daf0*/  I2F.U32.RP R31, UR23 ;  /* 0x00000017001f7d06 */ /* 0x008e220008209000 */
[----:B------:R-:W-:Y:S02]  /*db00*/  @P1 IADD3 R18, PT, PT, R18, 0x1, RZ ;  /* 0x0000000112121810 */ /* 0x000fe40007ffe0ff */
[----:B------:R-:W-:Y:S02]  /*db10*/  @!P2 LOP3.LUT R18, RZ, UR18, RZ, 0x33, !PT ;  /* 0x00000012ff12ac12 */ /* 0x000fe4000f8e33ff */
[----:B------:R-:W-:-:S03]  /*db20*/  ISETP.NE.U32.AND P2, PT, RZ, UR19, PT ;  /* 0x00000013ff007c0c */ /* 0x000fc6000bf45070 */
[----:B------:R-:W-:Y:S02]  /*db30*/  IMAD.HI.U32 R19, R29, R18, RZ ;  /* 0x000000121d137227 */ /* 0x000fe400078e00ff */
[----:B------:R1:W2:Y:S03]  /*db40*/  F2I.FTZ.U32.TRUNC.NTZ R29, R28 ;  /* 0x0000001c001d7305 */ /* 0x0002a6000021f000 */
[----:B------:R-:W-:-:S05]  /*db50*/  IADD3 R27, PT, PT, -R19, RZ, RZ ;  /* 0x000000ff131b7210 */ /* 0x000fca0007ffe1ff */
[----:B------:R-:W-:Y:S02]  /*db60*/  IMAD R27, R27, UR19, R18 ;  /* 0x000000131b1b7c24 */ /* 0x000fe4000f8e0212 */
[----:B-1----:R-:W-:Y:S01]  /*db70*/  HFMA2 R28, -RZ, RZ, 0, 0 ;  /* 0x00000000ff1c7431 */ /* 0x002fe200000001ff */
[----:B0-----:R-:W0:Y:S02]  /*db80*/  MUFU.RCP R31, R31 ;  /* 0x0000001f001f7308 */ /* 0x001e240000001000 */
[----:B------:R-:W-:-:S13]  /*db90*/  ISETP.GE.U32.AND P0, PT, R27, UR19, PT ;  /* 0x000000131b007c0c */ /* 0x000fda000bf06070 */
[----:B------:R-:W-:Y:S01]  /*dba0*/  @P0 VIADD R27, R27, -UR19 ;  /* 0x800000131b1b0c36 */ /* 0x000fe20008000000 */
[----:B------:R-:W-:-:S04]  /*dbb0*/  @P0 IADD3 R19, PT, PT, R19, 0x1, RZ ;  /* 0x0000000113130810 */ /* 0x000fc80007ffe0ff */
[----:B------:R-:W-:Y:S02]  /*dbc0*/  ISETP.GE.U32.AND P1, PT, R27, UR19, PT ;  /* 0x000000131b007c0c */ /* 0x000fe4000bf26070 */
[----:B------:R-:W-:-:S05]  /*dbd0*/  IADD3 R27, PT, PT, RZ, -UR22, RZ ;  /* 0x80000016ff1b7c10 */ /* 0x000fca000fffe0ff */
[----:B--2---:R-:W-:-:S04]  /*dbe0*/  IMAD R27, R27, R29, RZ ;  /* 0x0000001d1b1b7224 */ /* 0x004fc800078e02ff */
[----:B------:R-:W-:-:S04]  /*dbf0*/  IMAD.HI.U32 R32, R29, R27, R28 ;  /* 0x0000001b1d207227 */ /* 0x000fc800078e001c */
[----:B------:R-:W-:Y:S01]  /*dc00*/  @P1 VIADD R19, R19, 0x1 ;  /* 0x0000000113131836 */ /* 0x000fe20000000000 */
[----:B------:R-:W-:Y:S02]  /*dc10*/  @!P2 LOP3.LUT R19, RZ, UR19, RZ, 0x33, !PT ;  /* 0x00000013ff13ac12 */ /* 0x000fe4000f8e33ff */
[----:B------:R-:W-:-:S03]  /*dc20*/  ISETP.NE.U32.AND P2, PT, RZ, UR22, PT ;  /* 0x00000016ff007c0c */ /* 0x000fc6000bf45070 */
[----:B------:R-:W-:-:S05]  /*dc30*/  IMAD.HI.U32 R32, R32, R19, RZ ;  /* 0x0000001320207227 */ /* 0x000fca00078e00ff */
[----:B------:R-:W-:-:S05]  /*dc40*/  IADD3 R28, PT, PT, -R32, RZ, RZ ;  /* 0x000000ff201c7210 */ /* 0x000fca0007ffe1ff */
[----:B------:R-:W-:Y:S02]  /*dc50*/  IMAD R27, R28, UR22, R19 ;  /* 0x000000161c1b7c24 */ /* 0x000fe4000f8e0213 */
[----:B0-----:R-:W-:-:S03]  /*dc60*/  VIADD R28, R31, 0xffffffe ;  /* 0x0ffffffe1f1c7836 */ /* 0x001fc60000000000 */
[----:B------:R-:W-:Y:S01]  /*dc70*/  ISETP.GE.U32.AND P0, PT, R27, UR22, PT ;  /* 0x000000161b007c0c */ /* 0x000fe2000bf06070 */
[----:B------:R0:W1:Y:S02]  /*dc80*/  F2I.FTZ.U32.TRUNC.NTZ R29, R28 ;  /* 0x0000001c001d7305 */ /* 0x000064000021f000 */
[----:B0-----:R-:W-:-:S10]  /*dc90*/  MOV R28, RZ ;  /* 0x000000ff001c7202 */ /* 0x001fd40000000f00 */
[----:B------:R-:W-:Y:S01]  /*dca0*/  @P0 IADD3 R27, PT, PT, R27, -UR22, RZ ;  /* 0x800000161b1b0c10 */ /* 0x000fe2000fffe0ff */
[----:B------:R-:W-:-:S03]  /*dcb0*/  @P0 VIADD R32, R32, 0x1 ;  /* 0x0000000120200836 */ /* 0x000fc60000000000 */
[----:B------:R-:W-:Y:S02]  /*dcc0*/  ISETP.GE.U32.AND P1, PT, R27, UR22, PT ;  /* 0x000000161b007c0c */ /* 0x000fe4000bf26070 */
[----:B------:R-:W-:-:S05]  /*dcd0*/  IADD3 R27, PT, PT, RZ, -UR23, RZ ;  /* 0x80000017ff1b7c10 */ /* 0x000fca000fffe0ff */
[----:B-1----:R-:W-:-:S04]  /*dce0*/  IMAD R27, R27, R29, RZ ;  /* 0x0000001d1b1b7224 */ /* 0x002fc800078e02ff */
[----:B------:R-:W-:Y:S02]  /*dcf0*/  IMAD.HI.U32 R29, R29, R27, R28 ;  /* 0x0000001b1d1d7227 */ /* 0x000fe400078e001c */
        /* <DEDUP_REMOVED lines=9> */
[----:B------:R-:W-:Y:S02]  /*dd90*/  ISETP.GE.U32.AND P1, PT, R27, UR23, PT ;  /* 0x000000171b007c0c */ /* 0x000fe4000bf26070 */
[----:B------:R-:W-:-:S05]  /*dda0*/  IADD3 R27, PT, PT, -R18, RZ, RZ ;  /* 0x000000ff121b7210 */ /* 0x000fca0007ffe1ff */
[----:B------:R-:W-:Y:S02]  /*ddb0*/  IMAD R20, R27, UR18, R20 ;  /* 0x000000121b147c24 */ /* 0x000fe4000f8e0214 */
[----:B------:R-:W-:Y:S02]  /*ddc0*/  IMAD.MOV R27, RZ, RZ, -R19 ;  /* 0x000000ffff1b7224 */ /* 0x000fe400078e0a13 */
[----:B----4-:R-:W-:Y:S02]  /*ddd0*/  IMAD R20, R20, UR4, R23 ;  /* 0x0000000414147c24 */ /* 0x010fe4000f8e0217 */
[----:B------:R-:W-:Y:S01]  /*dde0*/  @P1 IADD3 R29, PT, PT, R29, 0x1, RZ ;  /* 0x000000011d1d1810 */ /* 0x000fe20007ffe0ff */
[----:B------:R-:W-:Y:S01]  /*ddf0*/  IMAD R23, R27, UR19, R18 ;  /* 0x000000131b177c24 */ /* 0x000fe2000f8e0212 */
[----:B------:R-:W-:Y:S01]  /*de00*/  @!P2 LOP3.LUT R29, RZ, UR23, RZ, 0x33, !PT ;  /* 0x00000017ff1dac12 */ /* 0x000fe2000f8e33ff */
[----:B------:R-:W-:Y:S02]  /*de10*/  IMAD.MOV R18, RZ, RZ, -R32 ;  /* 0x000000ffff127224 */ /* 0x000fe400078e0a20 */
[----:B------:R-:W-:Y:S01]  /*de20*/  IMAD R20, R23, UR15, R20 ;  /* 0x0000000f17147c24 */ /* 0x000fe2000f8e0214 */
[----:B------:R-:W-:Y:S01]  /*de30*/  IADD3 R23, PT, PT, -R29, RZ, RZ ;  /* 0x000000ff1d177210 */ /* 0x000fe20007ffe1ff */
[----:B------:R-:W-:-:S04]  /*de40*/  IMAD R19, R18, UR22, R19 ;  /* 0x0000001612137c24 */ /* 0x000fc8000f8e0213 */
[----:B------:R-:W-:Y:S01]  /*de50*/  IMAD R19, R19, UR16, R20 ;  /* 0x0000001013137c24 */ /* 0x000fe2000f8e0214 */
[----:B------:R-:W-:Y:S01]  /*de60*/  MOV R20, R29 ;  /* 0x0000001d00147202 */ /* 0x000fe20000000f00 */
[----:B------:R-:W-:-:S04]  /*de70*/  IMAD R32, R23, UR23, R32 ;  /* 0x0000001717207c24 */ /* 0x000fc8000f8e0220 */
[----:B------:R-:W-:-:S07]  /*de80*/  IMAD R23, R32, UR17, R19 ;  /* 0x0000001120177c24 */ /* 0x000fce000f8e0213 */
.L_x_3024:
[----:B------:R-:W-:Y:S05]  /*de90*/  BRA.U !UP1, `(.L_x_3023) ;  /* 0x00000005094c7547 */ /* 0x000fea000b800000 */
[----:B------:R-:W-:Y:S02]  /*dea0*/  UISETP.NE.AND UP0, UPT, UR13, URZ, UPT ;  /* 0x000000ff0d00728c */ /* 0x000fe4000bf05270 */
[----:B------:R-:W-:-:S07]  /*deb0*/  UISETP.NE.AND UP1, UPT, UR9, URZ, UPT ;  /* 0x000000ff0900728c */ /* 0x000fce000bf25270 */
[----:B------:R-:W-:Y:S05]  /*dec0*/  BRA.U !UP0, `(.L_x_3025) ;  /* 0x0000000108d07547 */ /* 0x000fea000b800000 */
[----:B-1----:R-:W-:Y:S01]  /*ded0*/  UIADD3 UR4, UPT, UPT, UR14, -0x1, URZ ;  /* 0xffffffff0e047890 */ /* 0x002fe2000fffe0ff */
[----:B------:R-:W-:Y:S01]  /*dee0*/  UMOV UR15, 0xd8 ;  /* 0x000000d8000f7882 */ /* 0x000fe20000000000 */
[----:B------:R-:W-:Y:S02]  /*def0*/  UIADD3 UR14, UPT, UPT, UR14, -0x2, URZ ;  /* 0xfffffffe0e0e7890 */ /* 0x000fe4000fffe0ff */
[----:B------:R-:W-:Y:S02]  /*df00*/  ULEA UR4, UR4, UR15, 0x2 ;  /* 0x0000000f04047291 */ /* 0x000fe4000f8e10ff */
[----:B------:R-:W-:-:S10]  /*df10*/  ULEA UR15, UR14, UR15, 0x2 ;  /* 0x0000000f0e0f7291 */ /* 0x000fd4000f8e10ff */
[----:B------:R-:W1:Y:S02]  /*df20*/  LDCU UR16, c[0x0][UR4+0x388] ;  /* 0x00007100041077ac */ /* 0x000e640008000800 */
[----:B------:R-:W2:Y:S01]  /*df30*/  LDCU UR17, c[0x0][UR15+0x388] ;  /* 0x000071000f1177ac */ /* 0x000ea20008000800 */
[----:B------:R-:W3:Y:S01]  /*df40*/  LDCU UR4, c[0x0][UR4+0x3ec] ;  /* 0x00007d80040477ac */ /* 0x000ee20008000800 */
[----:B------:R-:W4:Y:S01]  /*df50*/  LDCU UR15, c[0x0][UR15+0x3ec] ;  /* 0x00007d800f0f77ac */ /* 0x000f220008000800 */
[----:B-1----:R-:W1:Y:S01]  /*df60*/  I2F.U32.RP R27, UR16 ;  /* 0x00000010001b7d06 */ /* 0x002e620008209000 */
[----:B0-----:R-:W-:Y:S02]  /*df70*/  IADD3 R29, PT, PT, RZ, -UR16, RZ ;  /* 0x80000010ff1d7c10 */ /* 0x001fe4000fffe0ff */
[----:B------:R-:W-:-:S05]  /*df80*/  ISETP.NE.U32.AND P2, PT, RZ, UR16, PT ;  /* 0x00000010ff007c0c */ /* 0x000fca000bf45070 */
[----:B--2---:R-:W0:Y:S08]  /*df90*/  I2F.U32.RP R28, UR17 ;  /* 0x00000011001c7d06 */ /* 0x004e300008209000 */
[----:B-1----:R-:W1:Y:S08]  /*dfa0*/  MUFU.RCP R27, R27 ;  /* 0x0000001b001b7308 */ /* 0x002e700000001000 */
[----:B0-----:R-:W-:Y:S01]  /*dfb0*/  MUFU.RCP R28, R28 ;  /* 0x0000001c001c7308 */ /* 0x001fe20000001000 */
[----:B-1----:R-:W-:-:S07]  /*dfc0*/  VIADD R18, R27, 0xffffffe ;  /* 0x0ffffffe1b127836 */ /* 0x002fce0000000000 */
        /* <DEDUP_REMOVED lines=29> */
[----:B---3--:R-:W-:-:S08]  /*e1a0*/  IMAD R18, R18, UR4, R23 ;  /* 0x0000000412127c24 */ /* 0x008fd0000f8e0217 */
[----:B------:R-:W-:Y:S02]  /*e1b0*/  @P1 IADD3 R28, PT, PT, R28, 0x1, RZ ;  /* 0x000000011c1c1810 */ /* 0x000fe40007ffe0ff */
[----:B------:R-:W-:-:S05]  /*e1c0*/  @!P2 LOP3.LUT R28, RZ, UR17, RZ, 0x33, !PT ;  /* 0x00000011ff1cac12 */ /* 0x000fca000f8e33ff */
[----:B------:R-:W-:-:S04]  /*e1d0*/  IMAD.MOV R20, RZ, RZ, -R28 ;  /* 0x000000ffff147224 */ /* 0x000fc800078e0a1c */
[----:B------:R-:W-:Y:S01]  /*e1e0*/  IMAD R23, R20, UR17, R29 ;  /* 0x0000001114177c24 */ /* 0x000fe2000f8e021d */
[----:B------:R-:W-:-:S03]  /*e1f0*/  MOV R20, R28 ;  /* 0x0000001c00147202 */ /* 0x000fc60000000f00 */
[----:B----4-:R-:W-:-:S07]  /*e200*/  IMAD R23, R23, UR15, R18 ;  /* 0x0000000f17177c24 */ /* 0x010fce000f8e0212 */
.L_x_3025:
[----:B------:R-:W-:Y:S05]  /*e210*/  BRA.U !UP1, `(.L_x_3023) ;  /* 0x00000001096c7547 */ /* 0x000fea000b800000 */
[----:B-1----:R-:W-:Y:S01]  /*e220*/  UIADD3 UR14, UPT, UPT, UR14, -0x1, URZ ;  /* 0xffffffff0e0e7890 */ /* 0x002fe2000fffe0ff */
[----:B------:R-:W-:-:S03]  /*e230*/  UMOV UR4, 0xd8 ;  /* 0x000000d800047882 */ /* 0x000fc60000000000 */
[----:B------:R-:W-:-:S12]  /*e240*/  ULEA UR14, UR14, UR4, 0x2 ;  /* 0x000000040e0e7291 */ /* 0x000fd8000f8e10ff */
[----:B------:R-:W1:Y:S01]  /*e250*/  LDCU UR4, c[0x0][UR14+0x388] ;  /* 0x000071000e0477ac */ /* 0x000e620008000800 */
[----:B------:R-:W2:Y:S01]  /*e260*/  LDCU UR14, c[0x0][UR14+0x3ec] ;  /* 0x00007d800e0e77ac */ /* 0x000ea20008000800 */
[----:B-1----:R-:W1:Y:S01]  /*e270*/  I2F.U32.RP R27, UR4 ;  /* 0x00000004001b7d06 */ /* 0x002e620008209000 */
[----:B0-----:R-:W-:Y:S01]  /*e280*/  IMAD R29, RZ, RZ, -UR4 ;  /* 0x80000004ff1d7e24 */ /* 0x001fe2000f8e02ff */
[----:B------:R-:W-:-:S06]  /*e290*/  ISETP.NE.U32.AND P2, PT, RZ, UR4, PT ;  /* 0x00000004ff007c0c */ /* 0x000fcc000bf45070 */
        /* <DEDUP_REMOVED lines=18> */
[----:B--2---:R-:W-:-:S07]  /*e3c0*/  IMAD R23, R18, UR14, R23 ;  /* 0x0000000e12177c24 */ /* 0x004fce000f8e0217 */
.L_x_3023:
[----:B------:R-:W2:Y:S01]  /*e3d0*/  LDCU UR4, c[0x0][0x4c4] ;  /* 0x00009880ff0477ac */ /* 0x000ea20008000800 */
[----:B0-----:R-:W0:Y:S01]  /*e3e0*/  LDC.64 R18, c[0x0][0x458] ;  /* 0x00011600ff127b82 */ /* 0x001e220000000a00 */
[----:B-----5:R-:W-:Y:S01]  /*e3f0*/  SHF.L.U32 R28, R24, 0x10, RZ ;  /* 0x00000010181c7819 */ /* 0x020fe200000006ff */
[----:B-1----:R-:W1:Y:S04]  /*e400*/  LDCU.64 UR14, c[0x0][0x530] ;  /* 0x0000a600ff0e77ac */ /* 0x002e680008000a00 */
[----:B------:R-:W-:Y:S02]  /*e410*/  FMUL.FTZ R27, R21, R28 ;  /* 0x0000001c151b7220 */ /* 0x000fe40000410000 */
[----:B------:R-:W3:Y:S02]  /*e420*/  F2I.FTZ.U32.TRUNC.NTZ R21, R21 ;  /* 0x0000001500157305 */ /* 0x000ee4000021f000 */
[----:B------:R-:W-:-:S05]  /*e430*/  FMUL.FTZ R27, R8, R27 ;  /* 0x0000001b081b7220 */ /* 0x000fca0000410000 */
[----:B------:R-:W-:Y:S01]  /*e440*/  F2FP.BF16.F32.PACK_AB R27, RZ, R27 ;  /* 0x0000001bff1b723e */ /* 0x000fe200000010ff */
[----:B--2---:R-:W-:-:S05]  /*e450*/  IMAD R23, R20, UR4, R23 ;  /* 0x0000000414177c24 */ /* 0x004fca000f8e0217 */
[C---:B-1----:R-:W-:Y:S01]  /*e460*/  IADD3 R28, P0, PT, R23.reuse, UR14, RZ ;  /* 0x0000000e171c7c10 */ /* 0x042fe2000ff1e0ff */
[----:B0-----:R-:W-:-:S04]  /*e470*/  IMAD.WIDE.U32 R18, R23, 0x2, R18 ;  /* 0x0000000217127825 */ /* 0x001fc800078e0012 */
[----:B------:R-:W-:Y:S01]  /*e480*/  IMAD.X R29, RZ, RZ, UR15, P0 ;  /* 0x0000000fff1d7e24 */ /* 0x000fe200080e06ff */
[----:B------:R0:W-:Y:S04]  /*e490*/  STG.E.U16 desc[UR20][R18.64], R27 ;  /* 0x0000001b12007986 */ /* 0x0001e8000c101514 */
[----:B---3--:R0:W-:Y:S01]  /*e4a0*/  STG.E.U8 desc[UR20][R28.64], R21 ;  /* 0x000000151c007986 */ /* 0x0081e2000c101114 */
[----:B------:R-:W-:Y:S05]  /*e4b0*/  BRA `(.L_x_3020) ;  /* 0x0000000400247947 */ /* 0x000fea0003800000 */
.L_x_2998:
[----:B------:R-:W-:Y:S01]  /*e4c0*/  ISETP.GE.U32.AND P3, PT, R0, R23, PT ;  /* 0x000000170000720c */ /* 0x000fe20003f66070 */
[----:B------:R-:W-:Y:S01]  /*e4d0*/  BSSY.RECONVERGENT B0, `(.L_x_3026) ;  /* 0x0000016000007945 */ /* 0x000fe20003800200 */
[----:B------:R-:W-:-:S04]  /*e4e0*/  IADD3 R38, PT, PT, R9, R0, RZ ;  /* 0x0000000009267210 */ /* 0x000fc80007ffe0ff */
[C---:B0-----:R-:W-:Y:S02]  /*e4f0*/  IADD3 R36, PT, PT, R9.reuse, R38, RZ ;  /* 0x0000002609247210 */ /* 0x041fe40007ffe0ff */
[-C--:B------:R-:W-:Y:S02]  /*e500*/  ISETP.GE.U32.AND P2, PT, R38, R23.reuse, PT ;  /* 0x000000172600720c */ /* 0x080fe40003f46070 */
[----:B------:R-:W-:Y:S01]  /*e510*/  ISETP.GE.U32.AND P0, PT, R36, R23, PT ;  /* 0x000000172400720c */ /* 0x000fe20003f06070 */
[----:B------:R-:W-:-:S05]  /*e520*/  IMAD.IADD R34, R9, 0x1, R36 ;  /* 0x0000000109227824 */ /* 0x000fca00078e0224 */
[----:B------:R-:W-:Y:S01]  /*e530*/  ISETP.GE.U32.AND P1, PT, R34, R23, PT ;  /* 0x000000172200720c */ /* 0x000fe20003f26070 */
[----:B------:R-:W-:-:S12]  /*e540*/  @P3 BRA `(.L_x_3027) ;  /* 0x0000000000383947 */ /* 0x000fd80003800000 */
[----:B------:R-:W0:Y:S01]  /*e550*/  LDCU UR4, c[0x0][0x4c4] ;  /* 0x00009880ff0477ac */ /* 0x000e220008000800 */
[----:B-12---:R-:W1:Y:S01]  /*e560*/  LDC.64 R28, c[0x0][0x458] ;  /* 0x00011600ff1c7b82 */ /* 0x006e620000000a00 */
[----:B-----5:R-:W-:Y:S01]  /*e570*/  SHF.L.U32 R23, R22, 0x10, RZ ;  /* 0x0000001016177819 */ /* 0x020fe200000006ff */
[----:B------:R-:W2:Y:S01]  /*e580*/  F2I.FTZ.U32.TRUNC.NTZ R31, R18 ;  /* 0x00000012001f7305 */ /* 0x000ea2000021f000 */
[----:B------:R-:W3:Y:S03]  /*e590*/  LDCU.64 UR14, c[0x0][0x530] ;  /* 0x0000a600ff0e77ac */ /* 0x000ee60008000a00 */
[----:B------:R-:W-:-:S04]  /*e5a0*/  FMUL.FTZ R27, R18, R23 ;  /* 0x00000017121b7220 */ /* 0x000fc80000410000 */
[----:B------:R-:W-:-:S05]  /*e5b0*/  FMUL.FTZ R27, R8, R27 ;  /* 0x0000001b081b7220 */ /* 0x000fca0000410000 */
[----:B------:R-:W-:Y:S01]  /*e5c0*/  F2FP.BF16.F32.PACK_AB R27, RZ, R27 ;  /* 0x0000001bff1b723e */ /* 0x000fe200000010ff */
[----:B0-----:R-:W-:-:S05]  /*e5d0*/  IMAD R23, R0, UR4, RZ ;  /* 0x0000000400177c24 */ /* 0x001fca000f8e02ff */
[C---:B---3--:R-:W-:Y:S01]  /*e5e0*/  IADD3 R32, P3, PT, R23.reuse, UR14, RZ ;  /* 0x0000000e17207c10 */ /* 0x048fe2000ff7e0ff */
[----:B-1----:R-:W-:-:S03]  /*e5f0*/  IMAD.WIDE.U32 R28, R23, 0x2, R28 ;  /* 0x00000002171c7825 */ /* 0x002fc600078e001c */
[----:B------:R-:W-:Y:S02]  /*e600*/  IADD3.X R33, PT, PT, RZ, UR15, RZ, P3, !PT ;  /* 0x0000000fff217c10 */ /* 0x000fe40009ffe4ff */
[----:B------:R0:W-:Y:S04]  /*e610*/  STG.E.U16 desc[UR20][R28.64], R27 ;  /* 0x0000001b1c007986 */ /* 0x0001e8000c101514 */
[----:B--2---:R0:W-:Y:S03]  /*e620*/  STG.E.U8 desc[UR20][R32.64], R31 ;  /* 0x0000001f20007986 */ /* 0x0041e6000c101114 */
.L_x_3027:
[----:B------:R-:W-:Y:S05]  /*e630*/  BSYNC.RECONVERGENT B0 ;  /* 0x0000000000007941 */ /* 0x000fea0003800200 */
.L_x_3026:
[----:B------:R-:W-:Y:S04]  /*e640*/  BSSY.RECONVERGENT B0, `(.L_x_3028) ;  /* 0x0000010000007945 */ /* 0x000fe80003800200 */
[----:B------:R-:W-:Y:S05]  /*e650*/  @P2 BRA `(.L_x_3029) ;  /* 0x0000000000382947 */ /* 0x000fea0003800000 */
[----:B------:R-:W3:Y:S01]  /*e660*/  LDCU UR4, c[0x0][0x4c4] ;  /* 0x00009880ff0477ac */ /* 0x000ee20008000800 */
[----:B012---:R-:W0:Y:S01]  /*e670*/  LDC.64 R28, c[0x0][0x458] ;  /* 0x00011600ff1c7b82 */ /* 0x007e220000000a00 */
[----:B-----5:R-:W-:Y:S01]  /*e680*/  IMAD.U32 R18, R26, 0x10000, RZ ;  /* 0x000100001a127824 */ /* 0x020fe200078e00ff */
[----:B------:R-:W1:Y:S03]  /*e690*/  LDCU.64 UR14, c[0x0][0x530] ;  /* 0x0000a600ff0e77ac */ /* 0x000e660008000a00 */
[----:B------:R-:W-:Y:S02]  /*e6a0*/  FMUL.FTZ R27, R19, R18 ;  /* 0x00000012131b7220 */ /* 0x000fe40000410000 */
[----:B------:R-:W2:Y:S02]  /*e6b0*/  F2I.FTZ.U32.TRUNC.NTZ R19, R19 ;  /* 0x0000001300137305 */ /* 0x000ea4000021f000 */
[----:B------:R-:W-:-:S05]  /*e6c0*/  FMUL.FTZ R27, R8, R27 ;  /* 0x0000001b081b7220 */ /* 0x000fca0000410000 */
[----:B------:R-:W-:Y:S01]  /*e6d0*/  F2FP.BF16.F32.PACK_AB R27, RZ, R27 ;  /* 0x0000001bff1b723e */ /* 0x000fe200000010ff */
[----:B---3--:R-:W-:-:S05]  /*e6e0*/  IMAD R23, R38, UR4, RZ ;  /* 0x0000000426177c24 */ /* 0x008fca000f8e02ff */
[C---:B-1----:R-:W-:Y:S01]  /*e6f0*/  IADD3 R32, P2, PT, R23.reuse, UR14, RZ ;  /* 0x0000000e17207c10 */ /* 0x042fe2000ff5e0ff */
[----:B0-----:R-:W-:-:S03]  /*e700*/  IMAD.WIDE.U32 R28, R23, 0x2, R28 ;  /* 0x00000002171c7825 */ /* 0x001fc600078e001c */
[----:B------:R-:W-:Y:S02]  /*e710*/  IADD3.X R33, PT, PT, RZ, UR15, RZ, P2, !PT ;  /* 0x0000000fff217c10 */ /* 0x000fe400097fe4ff */
[----:B------:R3:W-:Y:S04]  /*e720*/  STG.E.U16 desc[UR20][R28.64], R27 ;  /* 0x0000001b1c007986 */ /* 0x0007e8000c101514 */
[----:B--2---:R3:W-:Y:S03]  /*e730*/  STG.E.U8 desc[UR20][R32.64], R19 ;  /* 0x0000001320007986 */ /* 0x0047e6000c101114 */
.L_x_3029:
[----:B------:R-:W-:Y:S05]  /*e740*/  BSYNC.RECONVERGENT B0 ;  /* 0x0000000000007941 */ /* 0x000fea0003800200 */
.L_x_3028:
[----:B------:R-:W-:Y:S04]  /*e750*/  BSSY.RECONVERGENT B0, `(.L_x_3030) ;  /* 0x0000010000007945 */ /* 0x000fe80003800200 */
[----:B------:R-:W-:Y:S05]  /*e760*/  @P0 BRA `(.L_x_3031) ;  /* 0x0000000000380947 */ /* 0x000fea0003800000 */
[----:B------:R-:W4:Y:S01]  /*e770*/  LDCU UR4, c[0x0][0x4c4] ;  /* 0x00009880ff0477ac */ /* 0x000f220008000800 */
[----:B---3--:R-:W3:Y:S01]  /*e780*/  LDC.64 R18, c[0x0][0x458] ;  /* 0x00011600ff127b82 */ /* 0x008ee20000000a00 */
[----:B-----5:R-:W-:Y:S01]  /*e790*/  SHF.L.U32 R23, R25, 0x10, RZ ;  /* 0x0000001019177819 */ /* 0x020fe200000006ff */
[----:B0-----:R-:W0:Y:S01]  /*e7a0*/  F2I.FTZ.U32.TRUNC.NTZ R31, R20 ;  /* 0x00000014001f7305 */ /* 0x001e22000021f000 */
[----:B------:R-:W1:Y:S03]  /*e7b0*/  LDCU.64 UR14, c[0x0][0x530] ;  /* 0x0000a600ff0e77ac */ /* 0x000e660008000a00 */
[----:B------:R-:W-:-:S04]  /*e7c0*/  FMUL.FTZ R27, R20, R23 ;  /* 0x00000017141b7220 */ /* 0x000fc80000410000 */
[----:B------:R-:W-:-:S05]  /*e7d0*/  FMUL.FTZ R27, R8, R27 ;  /* 0x0000001b081b7220 */ /* 0x000fca0000410000 */
[----:B------:R-:W-:Y:S01]  /*e7e0*/  F2FP.BF16.F32.PACK_AB R27, RZ, R27 ;  /* 0x0000001bff1b723e */ /* 0x000fe200000010ff */
[----:B----4-:R-:W-:-:S05]  /*e7f0*/  IMAD R23, R36, UR4, RZ ;  /* 0x0000000424177c24 */ /* 0x010fca000f8e02ff */
[C---:B-12---:R-:W-:Y:S01]  /*e800*/  IADD3 R28, P0, PT, R23.reuse, UR14, RZ ;  /* 0x0000000e171c7c10 */ /* 0x046fe2000ff1e0ff */
[----:B---3--:R-:W-:-:S04]  /*e810*/  IMAD.WIDE.U32 R18, R23, 0x2, R18 ;  /* 0x0000000217127825 */ /* 0x008fc800078e0012 */
[----:B------:R-:W-:Y:S01]  /*e820*/  IMAD.X R29, RZ, RZ, UR15, P0 ;  /* 0x0000000fff1d7e24 */ /* 0x000fe200080e06ff */
[----:B------:R4:W-:Y:S04]  /*e830*/  STG.E.U16 desc[UR20][R18.64], R27 ;  /* 0x0000001b12007986 */ /* 0x0009e8000c101514 */
[----:B0-----:R4:W-:Y:S03]  /*e840*/  STG.E.U8 desc[UR20][R28.64], R31 ;  /* 0x0000001f1c007986 */ /* 0x0019e6000c101114 */
.L_x_3031:
[----:B------:R-:W-:Y:S05]  /*e850*/  BSYNC.RECONVERGENT B0 ;  /* 0x0000000000007941 */ /* 0x000fea0003800200 */
.L_x_3030:
[----:B------:R-:W-:Y:S05]  /*e860*/  @P1 BRA `(.L_x_3020) ;  /* 0x0000000000381947 */ /* 0x000fea0003800000 */
[----:B------:R-:W1:Y:S01]  /*e870*/  LDCU UR4, c[0x0][0x4c4] ;  /* 0x00009880ff0477ac */ /* 0x000e620008000800 */
[----:B---34-:R-:W3:Y:S01]  /*e880*/  LDC.64 R18, c[0x0][0x458] ;  /* 0x00011600ff127b82 */ /* 0x018ee20000000a00 */
[----:B-----5:R-:W-:Y:S01]  /*e890*/  SHF.L.U32 R20, R24, 0x10, RZ ;  /* 0x0000001018147819 */ /* 0x020fe200000006ff */
[----:B------:R-:W2:Y:S04]  /*e8a0*/  LDCU.64 UR14, c[0x0][0x530] ;  /* 0x0000a600ff0e77ac */ /* 0x000ea80008000a00 */
[----:B0-----:R-:W-:Y:S02]  /*e8b0*/  FMUL.FTZ R27, R21, R20 ;  /* 0x00000014151b7220 */ /* 0x001fe40000410000 */
[----:B------:R-:W0:Y:S02]  /*e8c0*/  F2I.FTZ.U32.TRUNC.NTZ R21, R21 ;  /* 0x0000001500157305 */ /* 0x000e24000021f000 */
[----:B------:R-:W-:-:S05]  /*e8d0*/  FMUL.FTZ R27, R8, R27 ;  /* 0x0000001b081b7220 */ /* 0x000fca0000410000 */
[----:B------:R-:W-:Y:S01]  /*e8e0*/  F2FP.BF16.F32.PACK_AB R27, RZ, R27 ;  /* 0x0000001bff1b723e */ /* 0x000fe200000010ff */
[----:B-1----:R-:W-:-:S05]  /*e8f0*/  IMAD R23, R34, UR4, RZ ;  /* 0x0000000422177c24 */ /* 0x002fca000f8e02ff */
[C---:B--2---:R-:W-:Y:S01]  /*e900*/  IADD3 R28, P0, PT, R23.reuse, UR14, RZ ;  /* 0x0000000e171c7c10 */ /* 0x044fe2000ff1e0ff */
[----:B---3--:R-:W-:-:S03]  /*e910*/  IMAD.WIDE.U32 R18, R23, 0x2, R18 ;  /* 0x0000000217127825 */ /* 0x008fc600078e0012 */
[----:B------:R-:W-:Y:S02]  /*e920*/  IADD3.X R29, PT, PT, RZ, UR15, RZ, P0, !PT ;  /* 0x0000000fff1d7c10 */ /* 0x000fe400087fe4ff */
[----:B------:R1:W-:Y:S04]  /*e930*/  STG.E.U16 desc[UR20][R18.64], R27 ;  /* 0x0000001b12007986 */ /* 0x0003e8000c101514 */
[----:B0-----:R1:W-:Y:S03]  /*e940*/  STG.E.U8 desc[UR20][R28.64], R21 ;  /* 0x000000151c007986 */ /* 0x0013e6000c101114 */
.L_x_3020:
[----:B------:R-:W-:Y:S01]  /*e950*/  IMAD.IADD R0, R11, 0x1, R0 ;  /* 0x000000010b007824 */ /* 0x000fe200078e0200 */
[----:B------:R-:W-:Y:S05]  /*e960*/  WARPSYNC.ALL ;  /* 0x0000000000007948 */ /* 0x000fea0003800000 */
[----:B------:R-:W-:Y:S01]  /*e970*/  BAR.SYNC.DEFER_BLOCKING 0x0 ;  /* 0x0000000000007b1d */ /* 0x000fe20000010000 */
[----:B------:R-:W-:-:S13]  /*e980*/  ISETP.GE.U32.AND P0, PT, R0, R13, PT ;  /* 0x0000000d0000720c */ /* 0x000fda0003f06070 */
[----:B------:R-:W-:Y:S05]  /*e990*/  @!P0 BRA `(.L_x_3032) ;  /* 0xffffff2000448947 */ /* 0x000fea000383ffff */
[----:B------:R-:W-:Y:S05]  /*e9a0*/  EXIT ;  /* 0x000000000000794d */ /* 0x000fea0003800000 */
        .weak           $__internal_40_$__cuda_sm20_dblrcp_rn_slowpath_v3
        .type           $__internal_40_$__cuda_sm20_dblrcp_rn_slowpath_v3,@function
        .size           $__internal_40_$__cuda_sm20_dblrcp_rn_slowpath_v3,(.L_x_14048 - $__internal_40_$__cuda_sm20_dblrcp_rn_slowpath_v3)
$__internal_40_$__cuda_sm20_dblrcp_rn_slowpath_v3:
[----:B------:R-:W0:Y:S02]  /*e9b0*/  DSETP.GTU.AND P0, PT, |R16|, +INF , PT ;  /* 0x7ff000001000742a */ /* 0x000e240003f0c200 */
[----:B0-----:R-:W-:Y:S05]  /*e9c0*/  @P0 BRA `(.L_x_3033) ;  /* 0x00000004005c0947 */ /* 0x001fea0003800000 */
[----:B------:R-:W-:-:S04]  /*e9d0*/  LOP3.LUT R8, R17, 0x7fffffff, RZ, 0xc0, !PT ;  /* 0x7fffffff11087812 */ /* 0x000fc800078ec0ff */
[----:B------:R-:W-:-:S04]  /*e9e0*/  IADD3 R13, PT, PT, R8, -0x1, RZ ;  /* 0xffffffff080d7810 */ /* 0x000fc80007ffe0ff */
        /* <DEDUP_REMOVED lines=51> */
.L_x_3035:
        /* <DEDUP_REMOVED lines=34> */
.L_x_3033:
[----:B------:R-:W-:Y:S01]  /*ef40*/  LOP3.LUT R19, R17, 0x80000, RZ, 0xfc, !PT ;  /* 0x0008000011137812 */ /* 0x000fe200078efcff */
[----:B------:R-:W-:-:S07]  /*ef50*/  IMAD.MOV.U32 R18, RZ, RZ, R16 ;  /* 0x000000ffff127224 */ /* 0x000fce00078e0010 */
.L_x_3034:
[----:B------:R-:W-:Y:S02]  /*ef60*/  MOV R16, R11 ;  /* 0x0000000b00107202 */ /* 0x000fe40000000f00 */
[----:B------:R-:W-:-:S04]  /*ef70*/  MOV R17, 0x0 ;  /* 0x0000000000117802 */ /* 0x000fc80000000f00 */
[----:B------:R-:W-:Y:S05]  /*ef80*/  RET.REL.NODEC R16 `(_ZN2at6native43_GLOBAL__N__7cc8d1ed_10_Dropout_cu_0e96ed3820fused_dropout_kernelIN3c108BFloat16EfjLin1ELin1EhEEvNS_4cuda6detail10TensorInfoIKT_T1_EENS7_IS8_SA_EENS7_IT4_SA_EESA_T0_NS_15PhiloxCudaStateE) ;  /* 0xffffff10101c7950 */ /* 0x000fea0003c3ffff */
.L_x_3036:
        /* <DEDUP_REMOVED lines=15> */
.L_x_14048:


//--------------------- .text._ZN2at6native43_GLOBAL__N__7cc8d1ed_10_Dropout_cu_0e96ed3820fused_dropout_kernelIN3c108BFloat16EfjLin1ELi1EhEEvNS_4cuda6detail10TensorInfoIKT_T1_EENS7_IS8_SA_EENS7_IT4_SA_EESA_T0_NS_15PhiloxCudaStateE --------------------------
	.section	.text._ZN2at6native43_GLOBAL__N__7cc8d1ed_10_Dropout_cu_0e96ed3820fused_dropout_kernelIN3c108BFloat16EfjLin1ELi1EhEEvNS_4cuda6detail10TensorInfoIKT_T1_EENS7_IS8_SA_EENS7_IT4_SA_EESA_T0_NS_15PhiloxCudaStateE,"ax",@progbits
	.align	128
.text._ZN2at6native43_GLOBAL__N__7cc8d1ed_10_Dropout_cu_0e96ed3820fused_dropout_kernelIN3c108BFloat16EfjLin1ELi1EhEEvNS_4cuda6detail10TensorInfoIKT_T1_EENS7_IS8_SA_EENS7_IT4_SA_EESA_T0_NS_15PhiloxCudaStateE:
        .type           _ZN2at6native43_GLOBAL__N__7cc8d1ed_10_Dropout_cu_0e96ed3820fused_dropout_kernelIN3c108BFloat16EfjLin1ELi1EhEEvNS_4cuda6detail10TensorInfoIKT_T1_EENS7_IS8_SA_EENS7_IT4_SA_EESA_T0_NS_15PhiloxCudaStateE,@function
        .size           _ZN2at6native43_GLOBAL__N__7cc8d1ed_10_Dropout_cu_0e96ed3820fused_dropout_kernelIN3c108BFloat16EfjLin1ELi1EhEEvNS_4cuda6detail10TensorInfoIKT_T1_EENS7_IS8_SA_EENS7_IT4_SA_EESA_T0_NS_15PhiloxCudaStateE,(.L_x_14050 - _ZN2at6native43_GLOBAL__N__7cc8d1ed_10_Dropout_cu_0e96ed3820fused_dropout_kernelIN3c108BFloat16EfjLin1ELi1EhEEvNS_4cuda6detail10TensorInfoIKT_T1_EENS7_IS8_SA_EENS7_IT4_SA_EESA_T0_NS_15PhiloxCudaStateE)
        .other          _ZN2at6native43_GLOBAL__N__7cc8d1ed_10_Dropout_cu_0e96ed3820fused_dropout_kernelIN3c108BFloat16EfjLin1ELi1EhEEvNS_4cuda6detail10TensorInfoIKT_T1_EENS7_IS8_SA_EENS7_IT4_SA_EESA_T0_NS_15PhiloxCudaStateE,@"STO_CUDA_ENTRY STV_DEFAULT"
_ZN2at6native43_GLOBAL__N__7cc8d1ed_10_Dropout_cu_0e96ed3820fused_dropout_kernelIN3c108BFloat16EfjLin1ELi1EhEEvNS_4cuda6detail10TensorInfoIKT_T1_EENS7_IS8_SA_EENS7_IT4_SA_EESA_T0_NS_15PhiloxCudaStateE:
        /* <DEDUP_REMOVED lines=48> */
[----:B----4-:R-:W-:Y:S02]  /*0300*/  LOP3.LUT R10, R3, R9, R28, 0x96, !PT ;  /* 0x00000009030a7212 */ /* 0x010fe400078e961c */
[----:B------:R-:W-:Y:S01]  /*0310*/  IADD3 R4, PT, PT, R29, -0x4498517b, RZ ;  /* 0xbb67ae851d047810 */ /* 0x000fe20007ffe0ff */
[----:B------:R-:W-:Y:S01]  /*0320*/  VIADD R5, R28, 0x9e3779b9 ;  /* 0x9e3779b91c057836 */ /* 0x000fe20000000000 */
[----:B------:R-:W-:Y:S01]  /*0330*/  LOP3.LUT R12, R7, R29, RZ, 0x3c, !PT ;  /* 0x0000001d070c7212 */ /* 0x000fe200078e3cff */
[----:B------:R-:W-:Y:S01]  /*0340*/  IMAD.WIDE.U32 R10, R10, -0x2daee0ad, RZ ;  /* 0xd2511f530a0a7825 */ /* 0x000fe200078e00ff */
[----:B------:R-:W-:-:S03]  /*0350*/  IADD3 R23, PT, PT, R28, -0x700cb87f, RZ ;  /* 0x8ff347811c177810 */ /* 0x000fc60007ffe0ff */
[----:B------:R-:W-:Y:S01]  /*0360*/  IMAD.WIDE.U32 R12, R12, -0x326172a9, RZ ;  /* 0xcd9e8d570c0c7825 */ /* 0x000fe200078e00ff */
[----:B------:R-:W-:Y:S02]  /*0370*/  LOP3.LUT R14, R4, R6, R11, 0x96, !PT ;  /* 0x00000006040e7212 */ /* 0x000fe400078e960b */
[----:B------:R-:W-:Y:S01]  /*0380*/  IADD3 R6, PT, PT, R28, 0x3c6ef372, RZ ;  /* 0x3c6ef3721c067810 */ /* 0x000fe20007ffe0ff */
[----:B------:R-:W-:Y:S01]  /*0390*/  VIADD R7, R29, 0x76cf5d0a ;  /* 0x76cf5d0a1d077836 */ /* 0x000fe20000000000 */
        /* <DEDUP_REMOVED lines=8> */
[----:B------:R-:W-:Y:S02]  /*0420*/  LOP3.LUT R15, R15, R8, R11, 0x96, !PT ;  /* 0x000000080f0f7212 */ /* 0x000fe400078e960b */
[----:B------:R-:W-:Y:S01]  /*0430*/  IADD3 R8, PT, PT, R29, -0x56f99767, RZ ;  /* 0xa90668991d087810 */ /* 0x000fe20007ffe0ff */
[----:B------:R-:W-:Y:S02]  /*0440*/  VIADD R9, R28, 0xdaa66d2b ;  /* 0xdaa66d2b1c097836 */ /* 0x000fe40000000000 */
[----:B------:R-:W-:-:S03]  /*0450*/  IMAD.WIDE.U32 R30, R15, -0x326172a9, RZ ;  /* 0xcd9e8d570f1e7825 */ /* 0x000fc600078e00ff */
[----:B------:R-:W-:Y:S01]  /*0460*/  LOP3.LUT R14, R9, R14, R13, 0x96, !PT ;  /* 0x0000000e090e7212 */ /* 0x000fe200078e960d */
[----:B------:R-:W-:Y:S01]  /*0470*/  VIADD R11, R29, 0xed9eba14 ;  /* 0xed9eba141d0b7836 */ /* 0x000fe20000000000 */
[----:B------:R-:W-:-:S03]  /*0480*/  IADD3 R9, PT, PT, R28, 0x78dde6e4, RZ ;  /* 0x78dde6e41c097810 */ /* 0x000fc60007ffe0ff */
[----:B------:R-:W-:Y:S01]  /*0490*/  IMAD.WIDE.U32 R14, R14, -0x2daee0ad, RZ ;  /* 0xd2511f530e0e7825 */ /* 0x000fe200078e00ff */
[----:B------:R-:W-:-:S03]  /*04a0*/  LOP3.LUT R12, R9, R12, R31, 0x96, !PT ;  /* 0x0000000c090c7212 */ /* 0x000fc600078e961f */
[----:B0-----:R0:W1:Y:S01]  /*04b0*/  DFMA R26, R20, R26, R20 ;  /* 0x0000001a141a722b */ /* 0x0010620000000014 */
        /* <DEDUP_REMOVED lines=16> */
[----:B------:R-:W-:Y:S02]  /*05c0*/  LOP3.LUT R34, R12, R14, R37, 0x96, !PT ;  /* 0x0000000e0c227212 */ /* 0x000fe400078e9625 */
[----:B------:R-:W-:Y:S01]  /*05d0*/  IADD3 R14, PT, PT, R28, -0xe443238, RZ ;  /* 0xf1bbcdc81c0e7810 */ /* 0x000fe20007ffe0ff */
[----:B------:R-:W-:Y:S01]  /*05e0*/  VIADD R15, R29, 0xdb3d7428 ;  /* 0xdb3d74281d0f7836 */ /* 0x000fe20000000000 */
[----:B------:R-:W-:Y:S01]  /*05f0*/  LOP3.LUT R30, R13, R30, R33, 0x96, !PT ;  /* 0x0000001e0d1e7212 */ /* 0x000fe200078e9621 */
[----:B------:R-:W-:-:S04]  /*0600*/  IMAD.WIDE.U32 R34, R34, -0x326172a9, RZ ;  /* 0xcd9e8d5722227825 */ /* 0x000fc800078e00ff */
[----:B------:R-:W-:Y:S01]  /*0610*/  IMAD.WIDE.U32 R30, R30, -0x2daee0ad, RZ ;  /* 0xd2511f531e1e7825 */ /* 0x000fe200078e00ff */
[----:B------:R-:W-:-:S04]  /*0620*/  LOP3.LUT R16, R14, R32, R35, 0x96, !PT ;  /* 0x000000200e107212 */ /* 0x000fc800078e9623 */
[----:B------:R-:W-:Y:S01]  /*0630*/  LOP3.LUT R36, R15, R36, R31, 0x96, !PT ;  /* 0x000000240f247212 */ /* 0x000fe200078e961f */
[----:B------:R-:W-:-:S04]  /*0640*/  IMAD.HI.U32 R35, R16, -0x2daee0ad, RZ ;  /* 0xd2511f5310237827 */ /* 0x000fc800078e00ff */
[----:B------:R-:W-:Y:S01]  /*0650*/  IMAD.HI.U32 R24, R36, -0x326172a9, RZ ;  /* 0xcd9e8d5724187827 */ /* 0x000fe200078e00ff */
[----:B------:R-:W-:-:S04]  /*0660*/  LOP3.LUT R35, R30, R35, RZ, 0x3c, !PT ;  /* 0x000000231e237212 */ /* 0x000fc800078e3cff */
[----:B------:R-:W-:Y:S01]  /*0670*/  LOP3.LUT R34, R23, R34, R24, 0x96, !PT ;  /* 0x0000002217227212 */ /* 0x000fe200078e9618 */
[----:B------:R-:W-:Y:S01]  /*0680*/  VIADD R24, R29, 0x96a522ad ;  /* 0x96a522ad1d187836 */ /* 0x000fe20000000000 */
[----:B01----:R-:W-:Y:S06]  /*0690*/  @P0 BRA `(.L_x_3037) ;  /* 0x0000000000100947 */ /* 0x003fec0003800000 */
[----:B------:R-:W-:-:S04]  /*06a0*/  LOP3.LUT R20, R19, 0x7fffffff, RZ, 0xc0, !PT ;  /* 0x7fffffff13147812 */ /* 0x000fc800078ec0ff */
[----:B------:R-:W-:Y:S02]  /*06b0*/  IADD3 R30, PT, PT, R20, -0x100000, RZ ;  /* 0xfff00000141e7810 */ /* 0x000fe40007ffe0ff */
[----:B------:R-:W-:-:S07]  /*06c0*/  MOV R20, 0x6e0 ;  /* 0x000006e000147802 */ /* 0x000fce0000000f00 */
[----:B------:R-:W-:Y:S05]  /*06d0*/  CALL.REL.NOINC `($__internal_41_$__cuda_sm20_dblrcp_rn_slowpath_v3) ;  /* 0x0000007400f07944 */ /* 0x000fea0003c00000 */
.L_x_3037:
[----:B------:R-:W0:Y:S01]  /*06e0*/  LDCU UR4, c[0x0][0x370] ;  /* 0x00006e00ff0477ac */ /* 0x000e220008000800 */
[----:B------:R-:W-:Y:S01]  /*06f0*/  UMOV UR5, 0x380fffff ;  /* 0x380fffff00057882 */ /* 0x000fe20000000000 */
[----:B0-----:R-:W-:Y:S01]  /*0700*/  IMAD R17, R17, UR4, RZ ;  /* 0x0000000411117c24 */ /* 0x001fe2000f8e02ff */
[----:B------:R-:W0:Y:S03]  /*0710*/  LDCU UR4, c[0x0][0x608] ;  /* 0x0000c100ff0477ac */ /* 0x000e260008000800 */
[----:B------:R-:W-:-:S04]  /*0720*/  IMAD.SHL.U32 R20, R17, 0x4, RZ ;  /* 0x0000000411147824 */ /* 0x000fc800078e00ff */
[----:B------:R-:W1:Y:S01]  /*0730*/  I2F.U32.RP R21, R20 ;  /* 0x0000001400157306 */ /* 0x000e620000209000 */
[----:B------:R-:W-:Y:S01]  /*0740*/  IMAD.MOV R23, RZ, RZ, -R20 ;  /* 0x000000ffff177224 */ /* 0x000fe200078e0a14 */
[----:B------:R-:W-:Y:S01]  /*0750*/  ISETP.NE.U32.AND P2, PT, R20, RZ, PT ;  /* 0x000000ff1400720c */ /* 0x000fe20003f45070 */
[----:B0-----:R-:W-:-:S05]  /*0760*/  UIADD3 UR4, UPT, UPT, UR4, -0x1, URZ ;  /* 0xffffffff04047890 */ /* 0x001fca000fffe0ff */
[----:B-1----:R-:W0:Y:S02]  /*0770*/  MUFU.RCP R21, R21 ;  /* 0x0000001500157308 */ /* 0x002e240000001000 */
[----:B0-----:R-:W-:-:S06]  /*0780*/  IADD3 R18, PT, PT, R21, 0xffffffe, RZ ;  /* 0x0ffffffe15127810 */ /* 0x001fcc0007ffe0ff */
[----:B------:R0:W1:Y:S02]  /*0790*/  F2I.FTZ.U32.TRUNC.NTZ R19, R18 ;  /* 0x0000001200137305 */ /* 0x000064000021f000 */
[----:B0-----:R-:W-:Y:S01]  /*07a0*/  MOV R18, RZ ;  /* 0x000000ff00127202 */ /* 0x001fe20000000f00 */
[----:B-1----:R-:W-:-:S04]  /*07b0*/  IMAD R23, R23, R19, RZ ;  /* 0x0000001317177224 */ /* 0x002fc800078e02ff */
[----:B------:R-:W-:-:S06]  /*07c0*/  IMAD.HI.U32 R19, R19, R23, R18 ;  /* 0x0000001713137227 */ /* 0x000fcc00078e0012 */
[----:B------:R-:W-:-:S04]  /*07d0*/  IMAD.HI.U32 R19, R19, UR4, RZ ;  /* 0x0000000413137c27 */ /* 0x000fc8000f8e00ff */
[----:B------:R-:W-:-:S04]  /*07e0*/  IMAD.MOV R21, RZ, RZ, -R19 ;  /* 0x000000ffff157224 */ /* 0x000fc800078e0a13 */
[----:B------:R-:W-:Y:S01]  /*07f0*/  IMAD R21, R20, R21, UR4 ;  /* 0x0000000414157e24 */ /* 0x000fe2000f8e0215 */
[----:B------:R-:W-:-:S04]  /*0800*/  UMOV UR4, 0xf0000000 ;  /* 0xf000000000047882 */ /* 0x000fc80000000000 */
[----:B------:R-:W-:-:S13]  /*0810*/  ISETP.GE.U32.AND P0, PT, R21, R20, PT ;  /* 0x000000141500720c */ /* 0x000fda0003f06070 */
[----:B------:R-:W-:Y:S01]  /*0820*/  @P0 IADD3 R21, PT, PT, -R20, R21, RZ ;  /* 0x0000001514150210 */ /* 0x000fe20007ffe1ff */
[----:B------:R-:W-:Y:S01]  /*0830*/  @P0 VIADD R19, R19, 0x1 ;  /* 0x0000000113130836 */ /* 0x000fe20000000000 */
[----:B------:R0:W1:Y:S02]  /*0840*/  DSETP.GEU.AND P0, PT, |R26|, UR4, PT ;  /* 0x000000041a007e2a */ /* 0x000064000bf0e200 */
[----:B------:R-:W-:-:S13]  /*0850*/  ISETP.GE.U32.AND P1, PT, R21, R20, PT ;  /* 0x000000141500720c */ /* 0x000fda0003f26070 */
[----:B------:R-:W-:Y:S02]  /*0860*/  @P1 IADD3 R19, PT, PT, R19, 0x1, RZ ;  /* 0x0000000113131810 */ /* 0x000fe40007ffe0ff */
[----:B------:R-:W-:-:S05]  /*0870*/  @!P2 LOP3.LUT R19, RZ, R20, RZ, 0x33, !PT ;  /* 0x00000014ff13a212 */ /* 0x000fca00078e33ff */
[----:B------:R-:W-:-:S05]  /*0880*/  IMAD R19, R20, R19, R20 ;  /* 0x0000001314137224 */ /* 0x000fca00078e0214 */
[----:B------:R-:W-:-:S13]  /*0890*/  ISETP.GE.U32.AND P1, PT, R0, R19, PT ;  /* 0x000000130000720c */ /* 0x000fda0003f26070 */
[----:B01----:R-:W-:Y:S05]  /*08a0*/  @P1 EXIT ;  /* 0x000000000000194d */ /* 0x003fea0003800000 */
[----:B------:R-:W0:Y:S01]  /*08b0*/  LDCU UR5, c[0x0][0x450] ;  /* 0x00008a00ff0577ac */ /* 0x000e220008000800 */
[----:B------:R-:W1:Y:S01]  /*08c0*/  F2F.F32.F64 R18, R26 ;  /* 0x0000001a00127310 */ /* 0x000e620000301000 */
[----:B------:R-:W-:Y:S01]  /*08d0*/  LOP3.LUT R20, R22, 0x3, RZ, 0xc0, !PT ;  /* 0x0000000316147812 */ /* 0x000fe200078ec0ff */
[----:B-1----:R-:W-:Y:S01]  /*08e0*/  @!P0 FMUL R18, R18, 1.175494350822287508e-38 ;  /* 0x0080000012128820 */ /* 0x002fe20000400000 */
[----:B------:R-:W-:Y:S01]  /*08f0*/  LOP3.LUT R35, R35, R24, RZ, 0x3c, !PT ;  /* 0x0000001823237212 */ /* 0x000fe200078e3cff */
[----:B------:R-:W-:Y:S01]  /*0900*/  IMAD R36, R36, -0x326172a9, RZ ;  /* 0xcd9e8d5724247824 */ /* 0x000fe200078e02ff */
[----:B------:R-:W-:Y:S01]  /*0910*/  MOV R22, R0 ;  /* 0x0000000000167202 */ /* 0x000fe20000000f00 */
[----:B------:R-:W-:Y:S01]  /*0920*/  IMAD.MOV.U32 R21, RZ, RZ, RZ ;  /* 0x000000ffff157224 */ /* 0x000fe200078e00ff */
[----:B0-----:R-:W-:Y:S02]  /*0930*/  UIADD3 UR4, UPT, UPT, UR5, -0x1, URZ ;  /* 0xffffffff05047890 */ /* 0x001fe4000fffe0ff */
[----:B------:R-:W-:-:S02]  /*0940*/  UIADD3 UR6, UPT, UPT, UR5, 0x7, URZ ;  /* 0x0000000705067890 */ /* 0x000fc4000fffe0ff */
[----:B------:R-:W-:Y:S02]  /*0950*/  ULOP3.LUT UR12, UR4, 0x7, URZ, 0xc0, !UPT ;  /* 0x00000007040c7892 */ /* 0x000fe4000f8ec0ff */
[----:B------:R-:W-:Y:S02]  /*0960*/  ULOP3.LUT UR4, UR4, 0xfffffff8, URZ, 0xc0, !UPT ;  /* 0xfffffff804047892 */ /* 0x000fe4000f8ec0ff */
[----:B------:R-:W-:Y:S02]  /*0970*/  UIADD3 UR8, UPT, UPT, UR5, 0x3, URZ ;  /* 0x0000000305087890 */ /* 0x000fe4000fffe0ff */
[----:B------:R-:W-:Y:S02]  /*0980*/  ULOP3.LUT UR7, UR6, 0x7, URZ, 0xc0, !UPT ;  /* 0x0000000706077892 */ /* 0x000fe4000f8ec0ff */
[----:B------:R-:W-:Y:S01]  /*0990*/  ULOP3.LUT UR9, UR8, 0x3, URZ, 0xc0, !UPT ;  /* 0x0000000308097892 */ /* 0x000fe2000f8ec0ff */
[----:B------:R-:W-:Y:S01]  /*09a0*/  IMAD.U32 R23, RZ, RZ, UR4 ;  /* 0x00000004ff177e24 */ /* 0x000fe2000f8e00ff */
[----:B------:R-:W-:-:S02]  /*09b0*/  UIADD3 UR5, UPT, UPT, UR5, -0x2, URZ ;  /* 0xfffffffe05057890 */ /* 0x000fc4000fffe0ff */
[----:B------:R-:W-:Y:S02]  /*09c0*/  ULOP3.LUT UR6, UR6, 0x3, URZ, 0xc0, !UPT ;  /* 0x0000000306067892 */ /* 0x000fe4000f8ec0ff */
[----:B------:R-:W-:Y:S02]  /*09d0*/  ULOP3.LUT UR8, UR8, 0x1, URZ, 0xc0, !UPT ;  /* 0x0000000108087892 */ /* 0x000fe4000f8ec0ff */
[----:B------:R-:W-:Y:S02]  /*09e0*/  UIADD3 UR7, UPT, UPT, UR7, -0x1, URZ ;  /* 0xffffffff07077890 */ /* 0x000fe4000fffe0ff */
[----:B------:R-:W-:-:S12]  /*09f0*/  UIADD3 UR9, UPT, UPT, UR9, -0x1, URZ ;  /* 0xffffffff09097890 */ /* 0x000fd8000fffe0ff */
.L_x_3078:
        /* <DEDUP_REMOVED lines=13> */
.L_x_3039:
[----:B------:R-:W-:Y:S05]  /*0ad0*/  BSYNC.RECONVERGENT B0 ;  /* 0x0000000000007941 */ /* 0x000fea0003800200 */
.L_x_3038:
        /* <DEDUP_REMOVED lines=57> */
.L_x_3040:
        /* <DEDUP_REMOVED lines=9> */
.L_x_3041:
        /* <DEDUP_REMOVED lines=13> */
[----:B------:R-:W0:Y:S01]  /*0fd0*/  LDCU UR4, c[0x0][0x608] ;  /* 0x0000c100ff0477ac */ /* 0x000e220008000800 */
[----:B------:R-:W-:Y:S01]  /*0fe0*/  BSSY.RECONVERGENT B1, `(.L_x_3044) ;  /* 0x000019d000017945 */ /* 0x000fe20003800200 */
[----:B0-----:R-:W-:-:S04]  /*0ff0*/  MOV R39, UR4 ;  /* 0x0000000400277c02 */ /* 0x001fc80008000f00 */
        /* <DEDUP_REMOVED lines=8> */
[C---:B------:R-:W-:Y:S01]  /*1080*/  IADD3 R23, PT, PT, R35.reuse, -0x1, RZ ;  /* 0xffffffff23177810 */ /* 0x040fe20007ffe0ff */
[----:B------:R-:W-:Y:S02]  /*1090*/  HFMA2 R43, -RZ, RZ, 0, 0 ;  /* 0x00000000ff2b7431 */ /* 0x000fe400000001ff */
[----:B------:R-:W-:Y:S01]  /*10a0*/  VIADD R42, R35, 0xfffffffc ;  /* 0xfffffffc232a7836 */ /* 0x000fe20000000000 */
[----:B------:R-:W-:Y:S01]  /*10b0*/  LOP3.LUT R23, R23, 0xfffffff8, RZ, 0xc0, !PT ;  /* 0xfffffff817177812 */ /* 0x000fe200078ec0ff */
[----:B------:R-:W-:-:S03]  /*10c0*/  IMAD.MOV.U32 R38, RZ, RZ, R0 ;  /* 0x000000ffff267224 */ /* 0x000fc600078e0000 */
[----:B------:R-:W-:-:S07]  /*10d0*/  IADD3 R44, PT, PT, -R23, RZ, RZ ;  /* 0x000000ff172c7210 */ /* 0x000fce0007ffe1ff */
.L_x_3047:
[----:B------:R-:W-:Y:S01]  /*10e0*/  VIADD R51, R42, 0x3 ;  /* 0x000000032a337836 */ /* 0x000fe20000000000 */
[----:B------:R-:W-:Y:S01]  /*10f0*/  IADD3 R44, PT, PT, R44, 0x8, RZ ;  /* 0x000000082c2c7810 */ /* 0x000fe20007ffe0ff */
[C---:B------:R-:W-:Y:S02]  /*1100*/  VIADD R49, R42.reuse, 0x2 ;  /* 0x000000022a317836 */ /* 0x040fe40000000000 */
[C---:B------:R-:W-:Y:S01]  /*1110*/  VIADD R47, R42.reuse, 0x1 ;  /* 0x000000012a2f7836 */ /* 0x040fe20000000000 */
[----:B------:R-:W-:Y:S01]  /*1120*/  SHF.L.U32 R51, R51, 0x2, RZ ;  /* 0x0000000233337819 */ /* 0x000fe200000006ff */
[----:B------:R-:W-:Y:S01]  /*1130*/  IMAD.SHL.U32 R45, R42, 0x4, RZ ;  /* 0x000000042a2d7824 */ /* 0x000fe200078e00ff */
[----:B------:R-:W-:Y:S01]  /*1140*/  SHF.L.U32 R49, R49, 0x2, RZ ;  /* 0x0000000231317819 */ /* 0x000fe200000006ff */
[----:B------:R-:W-:Y:S01]  /*1150*/  IMAD.MOV.U32 R32, RZ, RZ, RZ ;  /* 0x000000ffff207224 */ /* 0x000fe200078e00ff */
[----:B------:R-:W0:Y:S01]  /*1160*/  LDC R53, c[0x0][R51+0x388] ;  /* 0x0000e20033357b82 */ /* 0x000e220000000800 */
[----:B------:R-:W-:-:S07]  /*1170*/  SHF.L.U32 R47, R47, 0x2, RZ ;  /* 0x000000022f2f7819 */ /* 0x000fce00000006ff */
[----:B------:R-:W1:Y:S08]  /*1180*/  LDC R52, c[0x0][R49+0x388] ;  /* 0x0000e20031347b82 */ /* 0x000e700000000800 */
[----:B------:R-:W2:Y:S01]  /*1190*/  LDC R50, c[0x0][R47+0x388] ;  /* 0x0000e2002f327b82 */ /* 0x000ea20000000800 */
[----:B0-----:R-:W0:Y:S07]  /*11a0*/  I2F.U32.RP R35, R53 ;  /* 0x0000003500237306 */ /* 0x001e2e0000209000 */
[----:B------:R3:W4:Y:S01]  /*11b0*/  LDC R48, c[0x0][R45+0x388] ;  /* 0x0000e2002d307b82 */ /* 0x0007220000000800 */
[----:B------:R-:W-:Y:S01]  /*11c0*/  IMAD.MOV R55, RZ, RZ, -R53 ;  /* 0x000000ffff377224 */ /* 0x000fe200078e0a35 */
[----:B------:R-:W-:Y:S01]  /*11d0*/  ISETP.NE.U32.AND P2, PT, R53, RZ, PT ;  /* 0x000000ff3500720c */ /* 0x000fe20003f45070 */
[----:B-1----:R-:W1:Y:S01]  /*11e0*/  I2F.U32.RP R54, R52 ;  /* 0x0000003400367306 */ /* 0x002e620000209000 */
[----:B------:R-:W-:-:S04]  /*11f0*/  IADD3 R59, PT, PT, RZ, -R52, RZ ;  /* 0x80000034ff3b7210 */ /* 0x000fc80007ffe0ff */
[----:B------:R-:W5:Y:S03]  /*1200*/  LDC R51, c[0x0][R51+0x3ec] ;  /* 0x0000fb0033337b82 */ /* 0x000f660000000800 */
[----:B0-----:R-:W0:Y:S05]  /*1210*/  MUFU.RCP R35, R35 ;  /* 0x0000002300237308 */ /* 0x001e2a0000001000 */
[----:B------:R-:W5:Y:S03]  /*1220*/  LDC R49, c[0x0][R49+0x3ec] ;  /* 0x0000fb0031317b82 */ /* 0x000f660000000800 */
[----:B--2---:R-:W2:Y:S05]  /*1230*/  I2F.U32.RP R57, R50 ;  /* 0x0000003200397306 */ /* 0x004eaa0000209000 */
[----:B------:R-:W5:Y:S03]  /*1240*/  LDC R47, c[0x0][R47+0x3ec] ;  /* 0x0000fb002f2f7b82 */ /* 0x000f660000000800 */
[----:B-1----:R-:W1:Y:S01]  /*1250*/  MUFU.RCP R54, R54 ;  /* 0x0000003600367308 */ /* 0x002e620000001000 */
[----:B0-----:R-:W-:-:S04]  /*1260*/  IADD3 R33, PT, PT, R35, 0xffffffe, RZ ;  /* 0x0ffffffe23217810 */ /* 0x001fc80007ffe0ff */
[----:B---3--:R-:W0:Y:S03]  /*1270*/  LDC R45, c[0x0][R45+0x3ec] ;  /* 0x0000fb002d2d7b82 */ /* 0x008e260000000800 */
[----:B------:R-:W3:Y:S08]  /*1280*/  F2I.FTZ.U32.TRUNC.NTZ R33, R33 ;  /* 0x0000002100217305 */ /* 0x000ef0000021f000 */
[----:B--2---:R-:W2:Y:S01]  /*1290*/  MUFU.RCP R34, R57 ;  /* 0x0000003900227308 */ /* 0x004ea20000001000 */
[----:B-1----:R-:W-:Y:S01]  /*12a0*/  IADD3 R56, PT, PT, R54, 0xffffffe, RZ ;  /* 0x0ffffffe36387810 */ /* 0x002fe20007ffe0ff */
[----:B---3--:R-:W-:-:S06]  /*12b0*/  IMAD R55, R55, R33, RZ ;  /* 0x0000002137377224 */ /* 0x008fcc00078e02ff */
[----:B------:R-:W1:Y:S01]  /*12c0*/  F2I.FTZ.U32.TRUNC.NTZ R35, R56 ;  /* 0x0000003800237305 */ /* 0x000e62000021f000 */
[----:B------:R-:W-:-:S07]  /*12d0*/  IMAD.HI.U32 R55, R33, R55, R32 ;  /* 0x0000003721377227 */ /* 0x000fce00078e0020 */
[----:B----4-:R-:W3:Y:S01]  /*12e0*/  I2F.U32.RP R32, R48 ;  /* 0x0000003000207306 */ /* 0x010ee20000209000 */
[----:B------:R-:W-:-:S04]  /*12f0*/  IMAD.HI.U32 R55, R55, R38, RZ ;  /* 0x0000002637377227 */ /* 0x000fc800078e00ff */
[----:B--2---:R-:W-:Y:S02]  /*1300*/  VIADD R34, R34, 0xffffffe ;  /* 0x0ffffffe22227836 */ /* 0x004fe40000000000 */
[----:B-1----:R-:W-:Y:S02]  /*1310*/  IMAD R57, R59, R35, RZ ;  /* 0x000000233b397224 */ /* 0x002fe400078e02ff */
[----:B------:R1:W2:Y:S01]  /*1320*/  F2I.FTZ.U32.TRUNC.NTZ R33, R34 ;  /* 0x0000002200217305 */ /* 0x0002a2000021f000 */
[----:B------:R-:W-:-:S04]  /*1330*/  IMAD.MOV R56, RZ, RZ, -R55 ;  /* 0x000000ffff387224 */ /* 0x000fc800078e0a37 */
[----:B------:R-:W-:Y:S01]  /*1340*/  IMAD R56, R53, R56, R38 ;  /* 0x0000003835387224 */ /* 0x000fe200078e0226 */
[----:B-1----:R-:W-:-:S04]  /*1350*/  MOV R34, RZ ;  /* 0x000000ff00227202 */ /* 0x002fc80000000f00 */
[----:B------:R-:W-:Y:S01]  /*1360*/  ISETP.GE.U32.AND P0, PT, R56, R53, PT ;  /* 0x000000353800720c */ /* 0x000fe20003f06070 */
[----:B------:R-:W-:Y:S01]  /*1370*/  IMAD.HI.U32 R58, R35, R57, R34 ;  /* 0x00000039233a7227 */ /* 0x000fe200078e0022 */
[----:B------:R-:W-:Y:S01]  /*1380*/  IADD3 R34, PT, PT, R42, -0x1, RZ ;  /* 0xffffffff2a227810 */ /* 0x000fe20007ffe0ff */
[----:B---3--:R1:W3:Y:S02]  /*1390*/  MUFU.RCP R35, R32 ;  /* 0x0000002000237308 */ /* 0x0082e40000001000 */
[----:B------:R-:W-:Y:S01]  /*13a0*/  IMAD.MOV R57, RZ, RZ, -R50 ;  /* 0x000000ffff397224 */ /* 0x000fe200078e0a32 */
[----:B------:R-:W-:-:S03]  /*13b0*/  SHF.L.U32 R34, R34, 0x2, RZ ;  /* 0x0000000222227819 */ /* 0x000fc600000006ff */
[----:B--2---:R-:W-:-:S04]  /*13c0*/  IMAD R57, R57, R33, RZ ;  /* 0x0000002139397224 */ /* 0x004fc800078e02ff */
[----:B------:R-:W-:Y:S01]  /*13d0*/  @P0 IADD3 R56, PT, PT, -R53, R56, RZ ;  /* 0x0000003835380210 */ /* 0x000fe20007ffe1ff */
[----:B------:R-:W-:Y:S01]  /*13e0*/  @P0 VIADD R55, R55, 0x1 ;  /* 0x0000000137370836 */ /* 0x000fe20000000000 */
[----:B-1----:R-:W-:Y:S02]  /*13f0*/  MOV R32, RZ ;  /* 0x000000ff00207202 */ /* 0x002fe40000000f00 */
[----:B------:R-:W-:-:S03]  /*1400*/  ISETP.GE.U32.AND P1, PT, R56, R53, PT ;  /* 0x000000353800720c */ /* 0x000fc60003f26070 */
[----:B------:R-:W-:-:S04]  /*1410*/  IMAD.HI.U32 R54, R33, R57, R32 ;  /* 0x0000003921367227 */ /* 0x000fc800078e0020 */
[----:B---3--:R-:W-:Y:S02]  /*1420*/  VIADD R33, R35, 0xffffffe ;  /* 0x0ffffffe23217836 */ /* 0x008fe40000000000 */
[----:B------:R1:W2:Y:S01]  /*1430*/  LDC R35, c[0x0][R34+0x388] ;  /* 0x0000e20022237b82 */ /* 0x0002a20000000800 */
[----:B------:R-:W-:-:S03]  /*1440*/  IMAD.MOV R57, RZ, RZ, -R48 ;  /* 0x000000ffff397224 */ /* 0x000fc600078e0a30 */
[----:B------:R-:W3:Y:S01]  /*1450*/  F2I.FTZ.U32.TRUNC.NTZ R33, R33 ;  /* 0x0000002100217305 */ /* 0x000ee2000021f000 */
[----:B------:R-:W-:Y:S02]  /*1460*/  @P1 IADD3 R55, PT, PT, R55, 0x1, RZ ;  /* 0x0000000137371810 */ /* 0x000fe40007ffe0ff */
[----:B------:R-:W-:Y:S01]  /*1470*/  @!P2 LOP3.LUT R55, RZ, R53, RZ, 0x33, !PT ;  /* 0x00000035ff37a212 */ /* 0x000fe200078e33ff */
[----:B-1----:R-:W1:Y:S01]  /*1480*/  LDC R34, c[0x0][R34+0x3ec] ;  /* 0x0000fb0022227b82 */ /* 0x002e620000000800 */
[----:B------:R-:W-:-:S03]  /*1490*/  ISETP.NE.U32.AND P2, PT, R52, RZ, PT ;  /* 0x000000ff3400720c */ /* 0x000fc60003f45070 */
[----:B------:R-:W-:-:S04]  /*14a0*/  IMAD.MOV R60, RZ, RZ, -R55 ;  /* 0x000000ffff3c7224 */ /* 0x000fc800078e0a37 */
[----:B------:R-:W-:Y:S02]  /*14b0*/  IMAD R60, R53, R60, R38 ;  /* 0x0000003c353c7224 */ /* 0x000fe400078e0226 */
[----:B------:R-:W-:Y:S02]  /*14c0*/  VIADD R38, R42, 0xfffffffe ;  /* 0xfffffffe2a267836 */ /* 0x000fe40000000000 */
[----:B---3--:R-:W-:Y:S02]  /*14d0*/  IMAD R57, R57, R33, RZ ;  /* 0x0000002139397224 */ /* 0x008fe400078e02ff */
[----:B-----5:R-:W-:Y:S01]  /*14e0*/  IMAD R60, R60, R51, R43 ;  /* 0x000000333c3c7224 */ /* 0x020fe200078e022b */
[----:B------:R-:W-:Y:S01]  /*14f0*/  SHF.L.U32 R38, R38, 0x2, RZ ;  /* 0x0000000226267819 */ /* 0x000fe200000006ff */
[----:B--2---:R-:W2:Y:S01]  /*1500*/  I2F.U32.RP R59, R35 ;  /* 0x00000023003b7306 */ /* 0x004ea20000209000 */
[----:B------:R-:W-:Y:S01]  /*1510*/  IMAD.HI.U32 R56, R33, R57, R32 ;  /* 0x0000003921387227 */ /* 0x000fe200078e0020 */
[----:B------:R-:W-:-:S03]  /*1520*/  IADD3 R61, PT, PT, RZ, -R35, RZ ;  /* 0x80000023ff3d7210 */ /* 0x000fc60007ffe0ff */
[----:B------:R-:W-:-:S05]  /*1530*/  IMAD.HI.U32 R57, R58, R55, RZ ;  /* 0x000000373a397227 */ /* 0x000fca00078e00ff */
[----:B------:R-:W-:Y:S01]  /*1540*/  IADD3 R53, PT, PT, -R57, RZ, RZ ;  /* 0x000000ff39357210 */ /* 0x000fe20007ffe1ff */
[----:B--2---:R-:W2:Y:S04]  /*1550*/  MUFU.RCP R59, R59 ;  /* 0x0000003b003b7308 */ /* 0x004ea80000001000 */
[----:B------:R-:W-:-:S05]  /*1560*/  IMAD R53, R52, R53, R55 ;  /* 0x0000003534357224 */ /* 0x000fca00078e0237 */
[----:B------:R-:W-:Y:S01]  /*1570*/  ISETP.GE.U32.AND P0, PT, R53, R52, PT ;  /* 0x000000343500720c */ /* 0x000fe20003f06070 */
[----:B--2---:R-:W-:-:S12]  /*1580*/  VIADD R32, R59, 0xffffffe ;  /* 0x0ffffffe3b207836 */ /* 0x004fd80000000000 */
[----:B------:R-:W-:Y:S01]  /*1590*/  @P0 IMAD.IADD R53, R53, 0x1, -R52 ;  /* 0x0000000135350824 */ /* 0x000fe200078e0a34 */
[----:B------:R2:W3:Y:S01]  /*15a0*/  F2I.FTZ.U32.TRUNC.NTZ R33, R32 ;  /* 0x0000002000217305 */ /* 0x0004e2000021f000 */
[----:B------:R-:W-:-:S03]  /*15b0*/  @P0 VIADD R57, R57, 0x1 ;  /* 0x0000000139390836 */ /* 0x000fc60000000000 */
[----:B------:R-:W-:Y:S02]  /*15c0*/  ISETP.GE.U32.AND P1, PT, R53, R52, PT ;  /* 0x000000343500720c */ /* 0x000fe40003f26070 */
[----:B--2---:R-:W-:Y:S01]  /*15d0*/  MOV R32, RZ ;  /* 0x000000ff00207202 */ /* 0x004fe20000000f00 */
[----:B---3--:R-:W-:-:S10]  /*15e0*/  IMAD R53, R61, R33, RZ ;  /* 0x000000213d357224 */ /* 0x008fd400078e02ff */
[----:B------:R-:W-:Y:S02]  /*15f0*/  @P1 IADD3 R57, PT, PT, R57, 0x1, RZ ;  /* 0x0000000139391810 */ /* 0x000fe40007ffe0ff */
[----:B------:R-:W-:Y:S01]  /*1600*/  @!P2 LOP3.LUT R57, RZ, R52, RZ, 0x33, !PT ;  /* 0x00000034ff39a212 */ /* 0x000fe200078e33ff */
[----:B------:R-:W-:Y:S01]  /*1610*/  IMAD.HI.U32 R58, R33, R53, R32 ;  /* 0x00000035213a7227 */ /* 0x000fe200078e0020 */
[----:B------:R-:W-:Y:S01]  /*1620*/  ISETP.NE.U32.AND P2, PT, R50, RZ, PT ;  /* 0x000000ff3200720c */ /* 0x000fe20003f45070 */
[----:B------:R2:W3:Y:S02]  /*1630*/  LDC R53, c[0x0][R38+0x388] ;  /* 0x0000e20026357b82 */ /* 0x0004e40000000800 */
[----:B------:R-:W-:-:S04]  /*1640*/  IMAD.HI.U32 R43, R54, R57, RZ ;  /* 0x00000039362b7227 */ /* 0x000fc800078e00ff */
[----:B------:R-:W-:Y:S01]  /*1650*/  IMAD.MOV R32, RZ, RZ, -R57 ;  /* 0x000000ffff207224 */ /* 0x000fe200078e0a39 */
[----:B------:R-:W-:Y:S01]  /*1660*/  IADD3 R51, PT, PT, -R43, RZ, RZ ;  /* 0x000000ff2b337210 */ /* 0x000fe20007ffe1ff */
[----:B--2---:R-:W2:Y:S02]  /*1670*/  LDC R38, c[0x0][R38+0x3ec] ;  /* 0x0000fb0026267b82 */ /* 0x004ea40000000800 */
[----:B------:R-:W-:Y:S02]  /*1680*/  IMAD R55, R52, R32, R55 ;  /* 0x0000002034377224 */ /* 0x000fe400078e0237 */
[----:B------:R-:W-:Y:S02]  /*1690*/  IMAD R51, R50, R51, R57 ;  /* 0x0000003332337224 */ /* 0x000fe400078e0239 */
[----:B------:R-:W-:-:S03]  /*16a0*/  IMAD R60, R55, R49, R60 ;  /* 0x00000031373c7224 */ /* 0x000fc600078e023c */
[----:B------:R-:W-:Y:S01]  /*16b0*/  ISETP.GE.U32.AND P0, PT, R51, R50, PT ;  /* 0x000000323300720c */ /* 0x000fe20003f06070 */
[----:B---3--:R-:W3:Y:S01]  /*16c0*/  I2F.U32.RP R59, R53 ;  /* 0x00000035003b7306 */ /* 0x008ee20000209000 */
[----:B------:R-:W-:-:S11]  /*16d0*/  IADD3 R61, PT, PT, RZ, -R53, RZ ;  /* 0x80000035ff3d7210 */ /* 0x000fd60007ffe0ff */
[----:B------:R-:W-:Y:S02]  /*16e0*/  @P0 IMAD.IADD R51, R51, 0x1, -R50 ;  /* 0x0000000133330824 */ /* 0x000fe400078e0a32 */
[----:B------:R-:W-:-:S03]  /*16f0*/  @P0 VIADD R43, R43, 0x1 ;  /* 0x000000012b2b0836 */ /* 0x000fc60000000000 */
[----:B------:R-:W-:Y:S01]  /*1700*/  ISETP.GE.U32.AND P1, PT, R51, R50, PT ;  /* 0x000000323300720c */ /* 0x000fe20003f26070 */
[----:B---3--:R-:W3:-:S12]  /*1710*/  MUFU.RCP R59, R59 ;  /* 0x0000003b003b7308 */ /* 0x008ed80000001000 */
[----:B------:R-:W-:Y:S02]  /*1720*/  @P1 IADD3 R43, PT, PT, R43, 0x1, RZ ;  /* 0x000000012b2b1810 */ /* 0x000fe40007ffe0ff */
[----:B------:R-:W-:Y:S02]  /*1730*/  @!P2 LOP3.LUT R43, RZ, R50, RZ, 0x33, !PT ;  /* 0x00000032ff2ba212 */ /* 0x000fe400078e33ff */
[----:B------:R-:W-:-:S03]  /*1740*/  ISETP.NE.U32.AND P2, PT, R48, RZ, PT ;  /* 0x000000ff3000720c */ /* 0x000fc60003f45070 */
[----:B------:R-:W-:-:S04]  /*1750*/  IMAD.HI.U32 R56, R56, R43, RZ ;  /* 0x0000002b38387227 */ /* 0x000fc800078e00ff */
[----:B---3--:R-:W-:-:S04]  /*1760*/  VIADD R32, R59, 0xffffffe ;  /* 0x0ffffffe3b207836 */ /* 0x008fc80000000000 */
[----:B------:R3:W4:Y:S02]  /*1770*/  F2I.FTZ.U32.TRUNC.NTZ R33, R32 ;  /* 0x0000002000217305 */ /* 0x000724000021f000 */
[----:B---3--:R-:W-:Y:S01]  /*1780*/  MOV R32, RZ ;  /* 0x000000ff00207202 */ /* 0x008fe20000000f00 */
[----:B----4-:R-:W-:-:S04]  /*1790*/  IMAD R51, R61, R33, RZ ;  /* 0x000000213d337224 */ /* 0x010fc800078e02ff */
[----:B------:R-:W-:Y:S01]  /*17a0*/  IMAD.HI.U32 R52, R33, R51, R32 ;  /* 0x0000003321347227 */ /* 0x000fe200078e0020 */
[----:B------:R-:W-:-:S03]  /*17b0*/  IADD3 R51, PT, PT, R42, -0x3, RZ ;  /* 0xfffffffd2a337810 */ /* 0x000fc60007ffe0ff */
[----:B------:R-:W-:Y:S02]  /*17c0*/  IMAD.MOV R33, RZ, RZ, -R56 ;  /* 0x000000ffff217224 */ /* 0x000fe400078e0a38 */
[----:B------:R-:W-:Y:S02]  /*17d0*/  IMAD.SHL.U32 R51, R51, 0x4, RZ ;  /* 0x0000000433337824 */ /* 0x000fe400078e00ff */
[--C-:B------:R-:W-:Y:S02]  /*17e0*/  IMAD R33, R48, R33, R43.reuse ;  /* 0x0000002130217224 */ /* 0x100fe400078e022b */
[----:B------:R3:W4:Y:S01]  /*17f0*/  LDC R49, c[0x0][R51+0x388] ;  /* 0x0000e20033317b82 */ /* 0x0007220000000800 */
[----:B------:R-:W-:Y:S02]  /*1800*/  IMAD.MOV R32, RZ, RZ, -R43 ;  /* 0x000000ffff207224 */ /* 0x000fe400078e0a2b */
[----:B------:R-:W-:Y:S02]  /*1810*/  ISETP.GE.U32.AND P0, PT, R33, R48, PT ;  /* 0x000000302100720c */ /* 0x000fe40003f06070 */
[----:B------:R-:W-:-:S03]  /*1820*/  IMAD R57, R50, R32, R57 ;  /* 0x0000002032397224 */ /* 0x000fc600078e0239 */
[----:B---3--:R-:W3:Y:S01]  /*1830*/  LDC R51, c[0x0][R51+0x3ec] ;  /* 0x0000fb0033337b82 */ /* 0x008ee20000000800 */
[----:B------:R-:W-:-:S07]  /*1840*/  IMAD R60, R57, R47, R60 ;  /* 0x0000002f393c7224 */ /* 0x000fce00078e023c */
[----:B------:R-:W-:Y:S02]  /*1850*/  @P0 IADD3 R33, PT, PT, -R48, R33, RZ ;  /* 0x0000002130210210 */ /* 0x000fe40007ffe1ff */
[----:B------:R-:W-:Y:S02]  /*1860*/  @P0 IADD3 R56, PT, PT, R56, 0x1, RZ ;  /* 0x0000000138380810 */ /* 0x000fe40007ffe0ff */
[----:B------:R-:W-:Y:S01]  /*1870*/  ISETP.GE.U32.AND P1, PT, R33, R48, PT ;  /* 0x000000302100720c */ /* 0x000fe20003f26070 */
[----:B----4-:R-:W4:Y:S01]  /*1880*/  I2F.U32.RP R50, R49 ;  /* 0x0000003100327306 */ /* 0x010f220000209000 */
[----:B------:R-:W-:-:S11]  /*1890*/  IADD3 R55, PT, PT, RZ, -R49, RZ ;  /* 0x80000031ff377210 */ /* 0x000fd60007ffe0ff */
[----:B------:R-:W-:Y:S01]  /*18a0*/  @P1 VIADD R56, R56, 0x1 ;  /* 0x0000000138381836 */ /* 0x000fe20000000000 */
[----:B------:R-:W-:Y:S02]  /*18b0*/  @!P2 LOP3.LUT R56, RZ, R48, RZ, 0x33, !PT ;  /* 0x00000030ff38a212 */ /* 0x000fe400078e33ff */
[----:B------:R-:W-:-:S03]  /*18c0*/  ISETP.NE.U32.AND P2, PT, R35, RZ, PT ;  /* 0x000000ff2300720c */ /* 0x000fc60003f45070 */
[----:B------:R-:W-:Y:S01]  /*18d0*/  IMAD.HI.U32 R58, R58, R56, RZ ;  /* 0x000000383a3a7227 */ /* 0x000fe200078e00ff */
[----:B----4-:R-:W4:Y:S04]  /*18e0*/  MUFU.RCP R50, R50 ;  /* 0x0000003200327308 */ /* 0x010f280000001000 */
[----:B------:R-:W-:-:S05]  /*18f0*/  IADD3 R32, PT, PT, -R58, RZ, RZ ;  /* 0x000000ff3a207210 */ /* 0x000fca0007ffe1ff */
[----:B------:R-:W-:-:S05]  /*1900*/  IMAD R32, R35, R32, R56 ;  /* 0x0000002023207224 */ /* 0x000fca00078e0238 */
[----:B------:R-:W-:Y:S01]  /*1910*/  ISETP.GE.U32.AND P0, PT, R32, R35, PT ;  /* 0x000000232000720c */ /* 0x000fe20003f06070 */
[----:B----4-:R-:W-:Y:S01]  /*1920*/  VIADD R54, R50, 0xffffffe ;  /* 0x0ffffffe32367836 */ /* 0x010fe20000000000 */
[C---:B------:R-:W-:Y:S02]  /*1930*/  IADD3 R50, PT, PT, R42.reuse, -0x4, RZ ;  /* 0xfffffffc2a327810 */ /* 0x040fe40007ffe0ff */
[----:B------:R-:W-:Y:S01]  /*1940*/  IADD3 R42, PT, PT, R42, -0x8, RZ ;  /* 0xfffffff82a2a7810 */ /* 0x000fe20007ffe0ff */
[----:B------:R-:W4:Y:S02]  /*1950*/  F2I.FTZ.U32.TRUNC.NTZ R33, R54 ;  /* 0x0000003600217305 */ /* 0x000f24000021f000 */
[----:B------:R-:W-:-:S06]  /*1960*/  IMAD.SHL.U32 R50, R50, 0x4, RZ ;  /* 0x0000000432327824 */ /* 0x000fcc00078e00ff */
[----:B------:R-:W-:Y:S01]  /*1970*/  @P0 IMAD.IADD R32, R32, 0x1, -R35 ;  /* 0x0000000120200824 */ /* 0x000fe200078e0a23 */
[----:B------:R5:W0:Y:S01]  /*1980*/  LDC R47, c[0x0][R50+0x388] ;  /* 0x0000e200322f7b82 */ /* 0x000a220000000800 */
[----:B------:R-:W-:-:S03]  /*1990*/  @P0 VIADD R58, R58, 0x1 ;  /* 0x000000013a3a0836 */ /* 0x000fc60000000000 */
[----:B------:R-:W-:Y:S02]  /*19a0*/  ISETP.GE.U32.AND P1, PT, R32, R35, PT ;  /* 0x000000232000720c */ /* 0x000fe40003f26070 */
[----:B------:R-:W-:Y:S02]  /*19b0*/  MOV R32, RZ ;  /* 0x000000ff00207202 */ /* 0x000fe40000000f00 */
[----:B-----5:R-:W5:Y:S01]  /*19c0*/  LDC R50, c[0x0][R50+0x3ec] ;  /* 0x0000fb0032327b82 */ /* 0x020f620000000800 */
[----:B----4-:R-:W-:-:S04]  /*19d0*/  IMAD R55, R55, R33, RZ ;  /* 0x0000002137377224 */ /* 0x010fc800078e02ff */
[----:B------:R-:W-:-:S04]  /*19e0*/  IMAD.HI.U32 R33, R33, R55, R32 ;  /* 0x0000003721217227 */ /* 0x000fc800078e0020 */
[----:B------:R-:W-:Y:S02]  /*19f0*/  @P1 IADD3 R58, PT, PT, R58, 0x1, RZ ;  /* 0x000000013a3a1810 */ /* 0x000fe40007ffe0ff */
[----:B------:R-:W-:Y:S02]  /*1a00*/  @!P2 LOP3.LUT R58, RZ, R35, RZ, 0x33, !PT ;  /* 0x00000023ff3aa212 */ /* 0x000fe400078e33ff */
[----:B------:R-:W-:-:S03]  /*1a10*/  ISETP.NE.U32.AND P2, PT, R53, RZ, PT ;  /* 0x000000ff3500720c */ /* 0x000fc60003f45070 */
[----:B------:R-:W-:Y:S01]  /*1a20*/  IMAD.HI.U32 R52, R52, R58, RZ ;  /* 0x0000003a34347227 */ /* 0x000fe200078e00ff */
[----:B0-----:R-:W0:Y:S01]  /*1a30*/  I2F.U32.RP R54, R47 ;  /* 0x0000002f00367306 */ /* 0x001e220000209000 */
[----:B------:R-:W-:Y:S02]  /*1a40*/  IADD3 R55, PT, PT, RZ, -R47, RZ ;  /* 0x8000002fff377210 */ /* 0x000fe40007ffe0ff */
[----:B------:R-:W-:-:S04]  /*1a50*/  IMAD.MOV R32, RZ, RZ, -R52 ;  /* 0x000000ffff207224 */ /* 0x000fc800078e0a34 */
[----:B------:R-:W-:-:S05]  /*1a60*/  IMAD R32, R53, R32, R58 ;  /* 0x0000002035207224 */ /* 0x000fca00078e023a */
[----:B------:R-:W-:Y:S01]  /*1a70*/  ISETP.GE.U32.AND P0, PT, R32, R53, PT ;  /* 0x000000352000720c */ /* 0x000fe20003f06070 */
[----:B0-----:R-:W0:-:S12]  /*1a80*/  MUFU.RCP R54, R54 ;  /* 0x0000003600367308 */ /* 0x001e180000001000 */
[----:B------:R-:W-:Y:S02]  /*1a90*/  @P0 IADD3 R32, PT, PT, -R53, R32, RZ ;  /* 0x0000002035200210 */ /* 0x000fe40007ffe1ff */
[----:B------:R-:W-:Y:S02]  /*1aa0*/  @P0 IADD3 R52, PT, PT, R52, 0x1, RZ ;  /* 0x0000000134340810 */ /* 0x000fe40007ffe0ff */
[----:B------:R-:W-:Y:S01]  /*1ab0*/  ISETP.GE.U32.AND P1, PT, R32, R53, PT ;  /* 0x000000352000720c */ /* 0x000fe20003f26070 */
[----:B------:R-:W-:-:S04]  /*1ac0*/  IMAD.MOV R32, RZ, RZ, -R56 ;  /* 0x000000ffff207224 */ /* 0x000fc800078e0a38 */
[----:B------:R-:W-:-:S04]  /*1ad0*/  IMAD R43, R48, R32, R43 ;  /* 0x00000020302b7224 */ /* 0x000fc800078e022b */
[----:B------:R-:W-:-:S04]  /*1ae0*/  IMAD R43, R43, R45, R60 ;  /* 0x0000002d2b2b7224 */ /* 0x000fc800078e023c */
[----:B------:R-:W-:Y:S01]  /*1af0*/  @P1 VIADD R52, R52, 0x1 ;  /* 0x0000000134341836 */ /* 0x000fe20000000000 */
[----:B------:R-:W-:Y:S02]  /*1b00*/  @!P2 LOP3.LUT R52, RZ, R53, RZ, 0x33, !PT ;  /* 0x00000035ff34a212 */ /* 0x000fe400078e33ff */
[----:B------:R-:W-:-:S03]  /*1b10*/  ISETP.NE.U32.AND P2, PT, R49, RZ, PT ;  /* 0x000000ff3100720c */ /* 0x000fc60003f45070 */
[----:B------:R-:W-:-:S04]  /*1b20*/  IMAD.HI.U32 R48, R33, R52, RZ ;  /* 0x0000003421307227 */ /* 0x000fc800078e00ff */
[----:B0-----:R-:W-:Y:S01]  /*1b30*/  VIADD R33, R54, 0xffffffe ;  /* 0x0ffffffe36217836 */ /* 0x001fe20000000000 */
[----:B------:R-:W-:-:S05]  /*1b40*/  IADD3 R32, PT, PT, -R48, RZ, RZ ;  /* 0x000000ff30207210 */ /* 0x000fca0007ffe1ff */
[----:B------:R-:W-:Y:S01]  /*1b50*/  IMAD R32, R49, R32, R52 ;  /* 0x0000002031207224 */ /* 0x000fe200078e0234 */
[----:B------:R-:W0:Y:S04]  /*1b60*/  F2I.FTZ.U32.TRUNC.NTZ R33, R33 ;  /* 0x0000002100217305 */ /* 0x000e28000021f000 */
[----:B------:R-:W-:Y:S01]  /*1b70*/  ISETP.GE.U32.AND P0, PT, R32, R49, PT ;  /* 0x000000312000720c */ /* 0x000fe20003f06070 */
[----:B0-----:R-:W-:-:S12]  /*1b80*/  IMAD R55, R55, R33, RZ ;  /* 0x0000002137377224 */ /* 0x001fd800078e02ff */
[----:B------:R-:W-:Y:S02]  /*1b90*/  @P0 IMAD.IADD R32, R32, 0x1, -R49 ;  /* 0x0000000120200824 */ /* 0x000fe400078e0a31 */
[----:B------:R-:W-:-:S03]  /*1ba0*/  @P0 VIADD R48, R48, 0x1 ;  /* 0x0000000130300836 */ /* 0x000fc60000000000 */
[----:B------:R-:W-:Y:S02]  /*1bb0*/  ISETP.GE.U32.AND P1, PT, R32, R49, PT ;  /* 0x000000312000720c */ /* 0x000fe40003f26070 */
[----:B------:R-:W-:-:S05]  /*1bc0*/  MOV R32, RZ ;  /* 0x000000ff00207202 */ /* 0x000fca0000000f00 */
[----:B------:R-:W-:-:S04]  /*1bd0*/  IMAD.HI.U32 R55, R33, R55, R32 ;  /* 0x0000003721377227 */ /* 0x000fc800078e0020 */
[----:B------:R-:W-:Y:S02]  /*1be0*/  IMAD.MOV R33, RZ, RZ, -R58 ;  /* 0x000000ffff217224 */ /* 0x000fe400078e0a3a */
[----:B------:R-:W-:Y:S02]  /*1bf0*/  @P1 IADD3 R48, PT, PT, R48, 0x1, RZ ;  /* 0x0000000130301810 */ /* 0x000fe40007ffe0ff */
[----:B------:R-:W-:Y:S01]  /*1c00*/  @!P2 LOP3.LUT R48, RZ, R49, RZ, 0x33, !PT ;  /* 0x00000031ff30a212 */ /* 0x000fe200078e33ff */
[----:B------:R-:W-:Y:S01]  /*1c10*/  IMAD R35, R35, R33, R56 ;  /* 0x0000002123237224 */ /* 0x000fe200078e0238 */
[----:B------:R-:W-:Y:S02]  /*1c20*/  ISETP.NE.U32.AND P2, PT, R47, RZ, PT ;  /* 0x000000ff2f00720c */ /* 0x000fe40003f45070 */
[----:B------:R-:W-:Y:S01]  /*1c30*/  IADD3 R33, PT, PT, -R52, RZ, RZ ;  /* 0x000000ff34217210 */ /* 0x000fe20007ffe1ff */
[----:B------:R-:W-:-:S04]  /*1c40*/  IMAD.HI.U32 R32, R55, R48, RZ ;  /* 0x0000003037207227 */ /* 0x000fc800078e00ff */
[----:B------:R-:W-:Y:S02]  /*1c50*/  IMAD.MOV R54, RZ, RZ, -R32 ;  /* 0x000000ffff367224 */ /* 0x000fe400078e0a20 */
[----:B------:R-:W-:Y:S02]  /*1c60*/  IMAD R53, R53, R33, R58 ;  /* 0x0000002135357224 */ /* 0x000fe400078e023a */
[--C-:B------:R-:W-:Y:S02]  /*1c70*/  IMAD R54, R47, R54, R48.reuse ;  /* 0x000000362f367224 */ /* 0x100fe400078e0230 */
[----:B-1----:R-:W-:Y:S02]  /*1c80*/  IMAD R35, R35, R34, R43 ;  /* 0x0000002223237224 */ /* 0x002fe400078e022b */
[----:B------:R-:W-:Y:S01]  /*1c90*/  IMAD.MOV R33, RZ, RZ, -R48 ;  /* 0x000000ffff217224 */ /* 0x000fe200078e0a30 */
[----:B------:R-:W-:Y:S01]  /*1ca0*/  ISETP.GE.U32.AND P0, PT, R54, R47, PT ;  /* 0x0000002f3600720c */ /* 0x000fe20003f06070 */
[----:B--2---:R-:W-:-:S02]  /*1cb0*/  IMAD R38, R53, R38, R35 ;  /* 0x0000002635267224 */ /* 0x004fc400078e0223 */
[----:B------:R-:W-:-:S04]  /*1cc0*/  IMAD R49, R49, R33, R52 ;  /* 0x0000002131317224 */ /* 0x000fc800078e0234 */
[----:B---3--:R-:W-:-:S06]  /*1cd0*/  IMAD R38, R49, R51, R38 ;  /* 0x0000003331267224 */ /* 0x008fcc00078e0226 */
[----:B------:R-:W-:Y:S01]  /*1ce0*/  @P0 IADD3 R54, PT, PT, -R47, R54, RZ ;  /* 0x000000362f360210 */ /* 0x000fe20007ffe1ff */
[----:B------:R-:W-:Y:S01]  /*1cf0*/  @P0 VIADD R32, R32, 0x1 ;  /* 0x0000000120200836 */ /* 0x000fe20000000000 */
[----:B------:R-:W-:Y:S02]  /*1d00*/  ISETP.NE.AND P0, PT, R44, RZ, PT ;  /* 0x000000ff2c00720c */ /* 0x000fe40003f05270 */
[----:B------:R-:W-:-:S13]  /*1d10*/  ISETP.GE.U32.AND P1, PT, R54, R47, PT ;  /* 0x0000002f3600720c */ /* 0x000fda0003f26070 */
[----:B------:R-:W-:Y:S02]  /*1d20*/  @P1 IADD3 R32, PT, PT, R32, 0x1, RZ ;  /* 0x0000000120201810 */ /* 0x000fe40007ffe0ff */
[----:B------:R-:W-:-:S05]  /*1d30*/  @!P2 LOP3.LUT R32, RZ, R47, RZ, 0x33, !PT ;  /* 0x0000002fff20a212 */ /* 0x000fca00078e33ff */
[----:B------:R-:W-:-:S04]  /*1d40*/  IMAD.MOV R43, RZ, RZ, -R32 ;  /* 0x000000ffff2b7224 */ /* 0x000fc800078e0a20 */
[----:B------:R-:W-:-:S04]  /*1d50*/  IMAD R43, R47, R43, R48 ;  /* 0x0000002b2f2b7224 */ /* 0x000fc800078e0230 */
[----:B-----5:R-:W-:Y:S02]  /*1d60*/  IMAD R43, R43, R50, R38 ;  /* 0x000000322b2b7224 */ /* 0x020fe400078e0226 */
[----:B------:R-:W-:Y:S01]  /*1d70*/  IMAD.MOV.U32 R38, RZ, RZ, R32 ;  /* 0x000000ffff267224 */ /* 0x000fe200078e0020 */
[----:B------:R-:W-:Y:S06]  /*1d80*/  @P0 BRA `(.L_x_3047) ;  /* 0xfffffff000d40947 */ /* 0x000fec000383ffff */
[----:B------:R-:W-:-:S07]  /*1d90*/  IADD3 R42, PT, PT, R42, 0x4, RZ ;  /* 0x000000042a2a7810 */ /* 0x000fce0007ffe0ff */
.L_x_3046:
        /* <DEDUP_REMOVED lines=8> */
[----:B------:R-:W-:Y:S02]  /*1e20*/  SHF.L.U32 R44, R44, 0x2, RZ ;  /* 0x000000022c2c7819 */ /* 0x000fe400000006ff */
[----:B------:R-:W-:Y:S02]  /*1e30*/  SHF.L.U32 R45, R45, 0x2, RZ ;  /* 0x000000022d2d7819 */ /* 0x000fe400000006ff */
[----:B------:R0:W1:Y:S01]  /*1e40*/  LDC R35, c[0x0][R44+0x388] ;  /* 0x0000e2002c237b82 */ /* 0x0000620000000800 */
[----:B------:R-:W-:-:S02]  /*1e50*/  SHF.L.U32 R48, R48, 0x2, RZ ;  /* 0x0000000230307819 */ /* 0x000fc400000006ff */
[----:B------:R-:W-:-:S05]  /*1e60*/  IADD3 R42, PT, PT, R42, -0x4, RZ ;  /* 0xfffffffc2a2a7810 */ /* 0x000fca0007ffe0ff */
[----:B------:R2:W3:Y:S01]  /*1e70*/  LDC R34, c[0x0][R45+0x388] ;  /* 0x0000e2002d227b82 */ /* 0x0004e20000000800 */
[----:B------:R-:W-:-:S07]  /*1e80*/  IMAD.SHL.U32 R53, R42, 0x4, RZ ;  /* 0x000000042a357824 */ /* 0x000fce00078e00ff */
        /* <DEDUP_REMOVED lines=8> */
[----:B-1----:R-:W-:-:S02]  /*1f10*/  VIADD R32, R47, 0xffffffe ;  /* 0x0ffffffe2f207836 */ /* 0x002fc40000000000 */
[----:B------:R1:W3:Y:S05]  /*1f20*/  LDC R47, c[0x0][R48+0x388] ;  /* 0x0000e200302f7b82 */ /* 0x0002ea0000000800 */
[----:B------:R4:W5:Y:S03]  /*1f30*/  F2I.FTZ.U32.TRUNC.NTZ R33, R32 ;  /* 0x0000002000217305 */ /* 0x000966000021f000 */
[----:B-1----:R-:W1:Y:S01]  /*1f40*/  LDC R48, c[0x0][R48+0x3ec] ;  /* 0x0000fb0030307b82 */ /* 0x002e620000000800 */
[----:B----4-:R-:W-:Y:S02]  /*1f50*/  IMAD.MOV.U32 R32, RZ, RZ, RZ ;  /* 0x000000ffff207224 */ /* 0x010fe400078e00ff */
[----:B-----5:R-:W-:-:S04]  /*1f60*/  IMAD R49, R49, R33, RZ ;  /* 0x0000002131317224 */ /* 0x020fc800078e02ff */
[----:B------:R-:W-:Y:S01]  /*1f70*/  IMAD.HI.U32 R33, R33, R49, R32 ;  /* 0x0000003121217227 */ /* 0x000fe200078e0020 */
[----:B---3--:R-:W3:Y:S03]  /*1f80*/  I2F.U32.RP R52, R47 ;  /* 0x0000002f00347306 */ /* 0x008ee60000209000 */
[----:B------:R-:W-:Y:S02]  /*1f90*/  VIADD R32, R51, 0xffffffe ;  /* 0x0ffffffe33207836 */ /* 0x000fe40000000000 */
[----:B------:R-:W-:-:S04]  /*1fa0*/  IMAD.HI.U32 R49, R33, R38, RZ ;  /* 0x0000002621317227 */ /* 0x000fc800078e00ff */
[----:B------:R-:W-:Y:S01]  /*1fb0*/  IMAD.MOV R51, RZ, RZ, -R34 ;  /* 0x000000ffff337224 */ /* 0x000fe200078e0a22 */
[----:B------:R-:W-:Y:S01]  /*1fc0*/  IADD3 R50, PT, PT, -R49, RZ, RZ ;  /* 0x000000ff31327210 */ /* 0x000fe20007ffe1ff */
[----:B------:R4:W5:Y:S04]  /*1fd0*/  F2I.FTZ.U32.TRUNC.NTZ R33, R32 ;  /* 0x0000002000217305 */ /* 0x000968000021f000 */
[----:B------:R-:W-:-:S04]  /*1fe0*/  IMAD R50, R35, R50, R38 ;  /* 0x0000003223327224 */ /* 0x000fc800078e0226 */
[----:B---3--:R-:W3:Y:S01]  /*1ff0*/  MUFU.RCP R52, R52 ;  /* 0x0000003400347308 */ /* 0x008ee20000001000 */
[----:B------:R-:W-:Y:S01]  /*2000*/  ISETP.GE.U32.AND P0, PT, R50, R35, PT ;  /* 0x000000233200720c */ /* 0x000fe20003f06070 */
[----:B----4-:R-:W-:Y:S02]  /*2010*/  HFMA2 R32, -RZ, RZ, 0, 0 ;  /* 0x00000000ff207431 */ /* 0x010fe400000001ff */
[----:B-----5:R-:W-:-:S10]  /*2020*/  IMAD R51, R51, R33, RZ ;  /* 0x0000002133337224 */ /* 0x020fd400078e02ff */
[----:B------:R-:W-:Y:S02]  /*2030*/  @P0 IADD3 R50, PT, PT, -R35, R50, RZ ;  /* 0x0000003223320210 */ /* 0x000fe40007ffe1ff */
[----:B------:R-:W-:Y:S02]  /*2040*/  @P0 IADD3 R49, PT, PT, R49, 0x1, RZ ;  /* 0x0000000131310810 */ /* 0x000fe40007ffe0ff */
[----:B------:R-:W-:Y:S01]  /*2050*/  ISETP.GE.U32.AND P1, PT, R50, R35, PT ;  /* 0x000000233200720c */ /* 0x000fe20003f26070 */
[----:B------:R-:W-:Y:S01]  /*2060*/  IMAD.HI.U32 R50, R33, R51, R32 ;  /* 0x0000003321327227 */ /* 0x000fe200078e0020 */
[----:B---3--:R-:W-:Y:S01]  /*2070*/  IADD3 R32, PT, PT, R52, 0xffffffe, RZ ;  /* 0x0ffffffe34207810 */ /* 0x008fe20007ffe0ff */
[----:B------:R3:W4:Y:S03]  /*2080*/  LDC R51, c[0x0][R53+0x388] ;  /* 0x0000e20035337b82 */ /* 0x0007260000000800 */
[----:B------:R5:W-:Y:S05]  /*2090*/  F2I.FTZ.U32.TRUNC.NTZ R33, R32 ;  /* 0x0000002000217305 */ /* 0x000bea000021f000 */
[----:B---3--:R-:W3:Y:S02]  /*20a0*/  LDC R53, c[0x0][R53+0x3ec] ;  /* 0x0000fb0035357b82 */ /* 0x008ee40000000800 */
[----:B------:R-:W-:Y:S01]  /*20b0*/  @P1 VIADD R49, R49, 0x1 ;  /* 0x0000000131311836 */ /* 0x000fe20000000000 */
[----:B------:R-:W-:Y:S01]  /*20c0*/  @!P2 LOP3.LUT R49, RZ, R35, RZ, 0x33, !PT ;  /* 0x00000023ff31a212 */ /* 0x000fe200078e33ff */
[----:B-----5:R-:W-:Y:S01]  /*20d0*/  IMAD.MOV.U32 R32, RZ, RZ, RZ ;  /* 0x000000ffff207224 */ /* 0x020fe200078e00ff */
[----:B------:R-:W-:-:S03]  /*20e0*/  ISETP.NE.U32.AND P2, PT, R34, RZ, PT ;  /* 0x000000ff2200720c */ /* 0x000fc60003f45070 */
[----:B------:R-:W-:-:S04]  /*20f0*/  IMAD.HI.U32 R50, R50, R49, RZ ;  /* 0x0000003132327227 */ /* 0x000fc800078e00ff */
[----:B------:R-:W-:-:S04]  /*2100*/  IMAD.MOV R55, RZ, RZ, -R50 ;  /* 0x000000ffff377224 */ /* 0x000fc800078e0a32 */
[----:B------:R-:W-:Y:S01]  /*2110*/  IMAD R55, R34, R55, R49 ;  /* 0x0000003722377224 */ /* 0x000fe200078e0231 */
[----:B----4-:R-:W4:Y:S04]  /*2120*/  I2F.U32.RP R54, R51 ;  /* 0x0000003300367306 */ /* 0x010f280000209000 */
[----:B------:R-:W-:-:S04]  /*2130*/  ISETP.GE.U32.AND P0, PT, R55, R34, PT ;  /* 0x000000223700720c */ /* 0x000fc80003f06070 */
[----:B----4-:R-:W4:Y:S09]  /*2140*/  MUFU.RCP R54, R54 ;  /* 0x0000003600367308 */ /* 0x010f320000001000 */
[----:B------:R-:W-:Y:S02]  /*2150*/  @P0 IMAD.IADD R55, R55, 0x1, -R34 ;  /* 0x0000000137370824 */ /* 0x000fe400078e0a22 */
[----:B------:R-:W-:-:S03]  /*2160*/  @P0 VIADD R50, R50, 0x1 ;  /* 0x0000000132320836 */ /* 0x000fc60000000000 */
[----:B------:R-:W-:Y:S02]  /*2170*/  ISETP.GE.U32.AND P1, PT, R55, R34, PT ;  /* 0x000000223700720c */ /* 0x000fe40003f26070 */
[----:B------:R-:W-:-:S05]  /*2180*/  IADD3 R55, PT, PT, RZ, -R47, RZ ;  /* 0x8000002fff377210 */ /* 0x000fca0007ffe0ff */
[----:B------:R-:W-:-:S04]  /*2190*/  IMAD R55, R55, R33, RZ ;  /* 0x0000002137377224 */ /* 0x000fc800078e02ff */
[----:B------:R-:W-:Y:S02]  /*21a0*/  IMAD.HI.U32 R33, R33, R55, R32 ;  /* 0x0000003721217227 */ /* 0x000fe400078e0020 */
[----:B------:R-:W-:Y:S02]  /*21b0*/  @P1 IADD3 R50, PT, PT, R50, 0x1, RZ ;  /* 0x0000000132321810 */ /* 0x000fe40007ffe0ff */
[----:B------:R-:W-:Y:S01]  /*21c0*/  @!P2 LOP3.LUT R50, RZ, R34, RZ, 0x33, !PT ;  /* 0x00000022ff32a212 */ /* 0x000fe200078e33ff */
[----:B------:R-:W-:Y:S01]  /*21d0*/  IMAD.MOV R55, RZ, RZ, -R51 ;  /* 0x000000ffff377224 */ /* 0x000fe200078e0a33 */
[----:B------:R-:W-:-:S03]  /*21e0*/  ISETP.NE.U32.AND P2, PT, R47, RZ, PT ;  /* 0x000000ff2f00720c */ /* 0x000fc60003f45070 */
[----:B------:R-:W-:-:S04]  /*21f0*/  IMAD.HI.U32 R52, R33, R50, RZ ;  /* 0x0000003221347227 */ /* 0x000fc800078e00ff */
[----:B----4-:R-:W-:Y:S01]  /*2200*/  VIADD R33, R54, 0xffffffe ;  /* 0x0ffffffe36217836 */ /* 0x010fe20000000000 */
[----:B------:R-:W-:-:S05]  /*2210*/  IADD3 R32, PT, PT, -R52, RZ, RZ ;  /* 0x000000ff34207210 */ /* 0x000fca0007ffe1ff */
[----:B------:R-:W-:Y:S01]  /*2220*/  IMAD R32, R47, R32, R50 ;  /* 0x000000202f207224 */ /* 0x000fe200078e0232 */
[----:B------:R-:W4:Y:S04]  /*2230*/  F2I.FTZ.U32.TRUNC.NTZ R33, R33 ;  /* 0x0000002100217305 */ /* 0x000f28000021f000 */
[----:B------:R-:W-:Y:S01]  /*2240*/  ISETP.GE.U32.AND P0, PT, R32, R47, PT ;  /* 0x0000002f2000720c */ /* 0x000fe20003f06070 */
[----:B----4-:R-:W-:-:S12]  /*2250*/  IMAD R55, R55, R33, RZ ;  /* 0x0000002137377224 */ /* 0x010fd800078e02ff */
[----:B------:R-:W-:Y:S02]  /*2260*/  @P0 IADD3 R32, PT, PT, -R47, R32, RZ ;  /* 0x000000202f200210 */ /* 0x000fe40007ffe1ff */
[----:B------:R-:W-:Y:S02]  /*2270*/  @P0 IADD3 R52, PT, PT, R52, 0x1, RZ ;  /* 0x0000000134340810 */ /* 0x000fe40007ffe0ff */
[----:B------:R-:W-:Y:S01]  /*2280*/  ISETP.GE.U32.AND P1, PT, R32, R47, PT ;  /* 0x0000002f2000720c */ /* 0x000fe20003f26070 */
[----:B------:R-:W-:-:S05]  /*2290*/  HFMA2 R32, -RZ, RZ, 0, 0 ;  /* 0x00000000ff207431 */ /* 0x000fca00000001ff */
[----:B------:R-:W-:-:S04]  /*22a0*/  IMAD.HI.U32 R55, R33, R55, R32 ;  /* 0x0000003721377227 */ /* 0x000fc800078e0020 */
[----:B------:R-:W-:-:S03]  /*22b0*/  IMAD.MOV R33, RZ, RZ, -R49 ;  /* 0x000000ffff217224 */ /* 0x000fc600078e0a31 */
[----:B------:R-:W-:Y:S01]  /*22c0*/  @P1 VIADD R52, R52, 0x1 ;  /* 0x0000000134341836 */ /* 0x000fe20000000000 */
        /* <DEDUP_REMOVED lines=8> */
[----:B0-----:R-:W-:Y:S02]  /*2350*/  IMAD R38, R38, R44, R43 ;  /* 0x0000002c26267224 */ /* 0x001fe400078e022b */
[----:B------:R-:W-:Y:S01]  /*2360*/  IMAD.MOV R33, RZ, RZ, -R52 ;  /* 0x000000ffff217224 */ /* 0x000fe200078e0a34 */
[----:B------:R-:W-:Y:S01]  /*2370*/  ISETP.GE.U32.AND P0, PT, R54, R51, PT ;  /* 0x000000333600720c */ /* 0x000fe20003f06070 */
[----:B--2---:R-:W-:-:S02]  /*2380*/  IMAD R45, R49, R45, R38 ;  /* 0x0000002d312d7224 */ /* 0x004fc400078e0226 */
[----:B------:R-:W-:-:S04]  /*2390*/  IMAD R47, R47, R33, R50 ;  /* 0x000000212f2f7224 */ /* 0x000fc800078e0232 */
[----:B-1----:R-:W-:-:S06]  /*23a0*/  IMAD R48, R47, R48, R45 ;  /* 0x000000302f307224 */ /* 0x002fcc00078e022d */
[----:B------:R-:W-:Y:S01]  /*23b0*/  @P0 IADD3 R54, PT, PT, -R51, R54, RZ ;  /* 0x0000003633360210 */ /* 0x000fe20007ffe1ff */
[----:B------:R-:W-:-:S03]  /*23c0*/  @P0 VIADD R32, R32, 0x1 ;  /* 0x0000000120200836 */ /* 0x000fc60000000000 */
[----:B------:R-:W-:-:S13]  /*23d0*/  ISETP.GE.U32.AND P1, PT, R54, R51, PT ;  /* 0x000000333600720c */ /* 0x000fda0003f26070 */
[----:B------:R-:W-:Y:S02]  /*23e0*/  @P1 IADD3 R32, PT, PT, R32, 0x1, RZ ;  /* 0x0000000120201810 */ /* 0x000fe40007ffe0ff */
[----:B------:R-:W-:-:S04]  /*23f0*/  @!P2 LOP3.LUT R32, RZ, R51, RZ, 0x33, !PT ;  /* 0x00000033ff20a212 */ /* 0x000fc800078e33ff */
[----:B------:R-:W-:Y:S01]  /*2400*/  IADD3 R43, PT, PT, -R32, RZ, RZ ;  /* 0x000000ff202b7210 */ /* 0x000fe20007ffe1ff */
[----:B------:R-:W-:-:S04]  /*2410*/  IMAD.MOV.U32 R38, RZ, RZ, R32 ;  /* 0x000000ffff267224 */ /* 0x000fc800078e0020 */
[----:B------:R-:W-:-:S04]  /*2420*/  IMAD R43, R51, R43, R52 ;  /* 0x0000002b332b7224 */ /* 0x000fc800078e0234 */
[----:B---3--:R-:W-:-:S07]  /*2430*/  IMAD R43, R43, R53, R48 ;  /* 0x000000352b2b7224 */ /* 0x008fce00078e0230 */
.L_x_3049:
        /* <DEDUP_REMOVED lines=33> */
[----:B------:R-:W-:-:S03]  /*2650*/  @P0 VIADD R47, R47, 0x1 ;  /* 0x000000012f2f0836 */ /* 0x000fc60000000000 */
[----:B------:R-:W-:Y:S01]  /*2660*/  ISETP.GE.U32.AND P1, PT, R48, R35, PT ;  /* 0x000000233000720c */ /* 0x000fe20003f26070 */
[----:B------:R-:W-:-:S12]  /*2670*/  IMAD.HI.U32 R48, R33, R49, R32 ;  /* 0x0000003121307227 */ /* 0x000fd800078e0020 */
[----:B------:R-:W-:Y:S02]  /*2680*/  @P1 IADD3 R47, PT, PT, R47, 0x1, RZ ;  /* 0x000000012f2f1810 */ /* 0x000fe40007ffe0ff */
[----:B------:R-:W-:Y:S02]  /*2690*/  @!P2 LOP3.LUT R47, RZ, R35, RZ, 0x33, !PT ;  /* 0x00000023ff2fa212 */ /* 0x000fe400078e33ff */
[----:B------:R-:W-:-:S03]  /*26a0*/  ISETP.NE.U32.AND P2, PT, R34, RZ, PT ;  /* 0x000000ff2200720c */ /* 0x000fc60003f45070 */
[----:B------:R-:W-:-:S05]  /*26b0*/  IMAD.HI.U32 R48, R48, R47, RZ ;  /* 0x0000002f30307227 */ /* 0x000fca00078e00ff */
[----:B------:R-:W-:-:S05]  /*26c0*/  IADD3 R32, PT, PT, -R48, RZ, RZ ;  /* 0x000000ff30207210 */ /* 0x000fca0007ffe1ff */
[----:B------:R-:W-:Y:S01]  /*26d0*/  IMAD R33, R34, R32, R47 ;  /* 0x0000002022217224 */ /* 0x000fe200078e022f */
[----:B------:R-:W-:-:S04]  /*26e0*/  IADD3 R32, PT, PT, -R47, RZ, RZ ;  /* 0x000000ff2f207210 */ /* 0x000fc80007ffe1ff */
[----:B------:R-:W-:Y:S01]  /*26f0*/  ISETP.GE.U32.AND P0, PT, R33, R34, PT ;  /* 0x000000222100720c */ /* 0x000fe20003f06070 */
[----:B------:R-:W-:-:S04]  /*2700*/  IMAD R32, R35, R32, R38 ;  /* 0x0000002023207224 */ /* 0x000fc800078e0226 */
[----:B0-----:R-:W-:-:S08]  /*2710*/  IMAD R32, R32, R44, R43 ;  /* 0x0000002c20207224 */ /* 0x001fd000078e022b */
[----:B------:R-:W-:Y:S01]  /*2720*/  @P0 IMAD.IADD R33, R33, 0x1, -R34 ;  /* 0x0000000121210824 */ /* 0x000fe200078e0a22 */
[----:B------:R-:W-:-:S04]  /*2730*/  @P0 IADD3 R48, PT, PT, R48, 0x1, RZ ;  /* 0x0000000130300810 */ /* 0x000fc80007ffe0ff */
[----:B------:R-:W-:-:S13]  /*2740*/  ISETP.GE.U32.AND P1, PT, R33, R34, PT ;  /* 0x000000222100720c */ /* 0x000fda0003f26070 */
[----:B------:R-:W-:Y:S01]  /*2750*/  @P1 VIADD R48, R48, 0x1 ;  /* 0x0000000130301836 */ /* 0x000fe20000000000 */
[----:B------:R-:W-:-:S04]  /*2760*/  @!P2 LOP3.LUT R48, RZ, R34, RZ, 0x33, !PT ;  /* 0x00000022ff30a212 */ /* 0x000fc800078e33ff */
[----:B------:R-:W-:Y:S01]  /*2770*/  MOV R38, R48 ;  /* 0x0000003000267202 */ /* 0x000fe20000000f00 */
[----:B------:R-:W-:-:S04]  /*2780*/  IMAD.MOV R33, RZ, RZ, -R48 ;  /* 0x000000ffff217224 */ /* 0x000fc800078e0a30 */
[----:B------:R-:W-:-:S04]  /*2790*/  IMAD R33, R34, R33, R47 ;  /* 0x0000002122217224 */ /* 0x000fc800078e022f */
[----:B--2---:R-:W-:-:S07]  /*27a0*/  IMAD R43, R33, R45, R32 ;  /* 0x0000002d212b7224 */ /* 0x004fce00078e0220 */
.L_x_3050:
        /* <DEDUP_REMOVED lines=27> */
.L_x_3048:
[----:B------:R-:W0:Y:S01]  /*2960*/  LDC.64 R32, c[0x0][0x380] ;  /* 0x0000e000ff207b82 */ /* 0x000e220000000a00 */
[----:B------:R-:W1:Y:S02]  /*2970*/  LDCU UR4, c[0x0][0x3ec] ;  /* 0x00007d80ff0477ac */ /* 0x000e640008000800 */
[----:B-1----:R-:W-:-:S04]  /*2980*/  IMAD R43, R38, UR4, R43 ;  /* 0x00000004262b7c24 */ /* 0x002fc8000f8e022b */
[----:B0-----:R-:W-:-:S05]  /*2990*/  IMAD.WIDE.U32 R32, R43, 0x2, R32 ;  /* 0x000000022b207825 */ /* 0x001fca00078e0020 */
[----:B------:R0:W5:Y:S02]  /*29a0*/  LDG.E.U16 R38, desc[UR10][R32.64] ;  /* 0x0000000a20267981 */ /* 0x000164000c1e1500 */
.L_x_3045:
[----:B------:R-:W-:Y:S05]  /*29b0*/  BSYNC.RECONVERGENT B1 ;  /* 0x0000000000017941 */ /* 0x000fea0003800200 */
.L_x_3044:
[----:B------:R-:W-:Y:S01]  /*29c0*/  IADD3 R42, PT, PT, R17, R0, RZ ;  /* 0x00000000112a7210 */ /* 0x000fe20007ffe0ff */
[----:B------:R-:W-:Y:S03]  /*29d0*/  BSSY.RECONVERGENT B1, `(.L_x_3051) ;  /* 0x000019c000017945 */ /* 0x000fe60003800200 */
[----:B------:R-:W-:-:S13]  /*29e0*/  ISETP.GE.U32.AND P0, PT, R42, R39, PT ;  /* 0x000000272a00720c */ /* 0x000fda0003f06070 */
[----:B------:R-:W-:Y:S05]  /*29f0*/  @P0 BRA `(.L_x_3052) ;  /* 0x0000001800640947 */ /* 0x000fea0003800000 */
[----:B------:R-:W1:Y:S01]  /*2a00*/  LDCU UR4, c[0x0][0x450] ;  /* 0x00008a00ff0477ac */ /* 0x000e620008000800 */
[----:B------:R-:W-:Y:S01]  /*2a10*/  IMAD.MOV.U32 R40, RZ, RZ, RZ ;  /* 0x000000ffff287224 */ /* 0x000fe200078e00ff */
[----:B------:R-:W-:Y:S01]  /*2a20*/  MOV R43, R42 ;  /* 0x0000002a002b7202 */ /* 0x000fe20000000f00 */
[----:B------:R-:W-:Y:S01]  /*2a30*/  UISETP.GE.U32.AND UP0, UPT, UR5, 0x7, UPT ;  /* 0x000000070500788c */ /* 0x000fe2000bf06070 */
[----:B-1----:R-:W-:-:S08]  /*2a40*/  IMAD.U32 R44, RZ, RZ, UR4 ;  /* 0x00000004ff2c7e24 */ /* 0x002fd0000f8e00ff */
[----:B------:R-:W-:Y:S05]  /*2a50*/  BRA.U !UP0, `(.L_x_3053) ;  /* 0x0000000d08447547 */ /* 0x000fea000b800000 */
[----:B------:R-:W-:Y:S01]  /*2a60*/  HFMA2 R40, -RZ, RZ, 0, 0 ;  /* 0x00000000ff287431 */ /* 0x000fe200000001ff */
[----:B------:R-:W-:Y:S01]  /*2a70*/  BSSY.RECONVERGENT B2, `(.L_x_3053) ;  /* 0x00000cf000027945 */ /* 0x000fe20003800200 */
[----:B------:R-:W-:Y:S01]  /*2a80*/  IMAD.U32 R44, RZ, RZ, UR4 ;  /* 0x00000004ff2c7e24 */ /* 0x000fe2000f8e00ff */
[----:B------:R-:W-:Y:S01]  /*2a90*/  MOV R43, R42 ;  /* 0x0000002a002b7202 */ /* 0x000fe20000000f00 */
[----:B------:R-:W-:-:S07]  /*2aa0*/  IMAD.MOV.U32 R48, RZ, RZ, RZ ;  /* 0x000000ffff307224 */ /* 0x000fce00078e00ff */
.L_x_3054:
[C---:B------:R-:W-:Y:S02]  /*2ab0*/  IADD3 R53, PT, PT, R44.reuse, -0x1, RZ ;  /* 0xffffffff2c357810 */ /* 0x040fe40007ffe0ff */
[C---:B------:R-:W-:Y:S02]  /*2ac0*/  IADD3 R51, PT, PT, R44.reuse, -0x2, RZ ;  /* 0xfffffffe2c337810 */ /* 0x040fe40007ffe0ff */
[C---:B------:R-:W-:Y:S01]  /*2ad0*/  IADD3 R49, PT, PT, R44.reuse, -0x3, RZ ;  /* 0xfffffffd2c317810 */ /* 0x040fe20007ffe0ff */
[----:B------:R-:W-:Y:S01]  /*2ae0*/  IMAD.SHL.U32 R53, R53, 0x4, RZ ;  /* 0x0000000435357824 */ /* 0x000fe200078e00ff */
[----:B------:R-:W-:Y:S01]  /*2af0*/  IADD3 R45, PT, PT, R44, -0x4, RZ ;  /* 0xfffffffc2c2d7810 */ /* 0x000fe20007ffe0ff */
[----:B------:R-:W-:Y:S01]  /*2b00*/  IMAD.SHL.U32 R51, R51, 0x4, RZ ;  /* 0x0000000433337824 */ /* 0x000fe200078e00ff */
[----:B------:R-:W-:Y:S01]  /*2b10*/  IADD3 R48, PT, PT, R48, 0x8, RZ ;  /* 0x0000000830307810 */ /* 0x000fe20007ffe0ff */
[----:B------:R1:W2:Y:S01]  /*2b20*/  LDC R54, c[0x0][R53+0x388] ;  /* 0x0000e20035367b82 */ /* 0x0002a20000000800 */
[----:B------:R-:W-:-:S02]  /*2b30*/  IMAD.SHL.U32 R49, R49, 0x4, RZ ;  /* 0x0000000431317824 */ /* 0x000fc400078e00ff */
[----:B------:R-:W-:-:S05]  /*2b40*/  IMAD.SHL.U32 R45, R45, 0x4, RZ ;  /* 0x000000042d2d7824 */ /* 0x000fca00078e00ff */
[----:B------:R3:W4:Y:S08]  /*2b50*/  LDC R52, c[0x0][R51+0x388] ;  /* 0x0000e20033347b82 */ /* 0x0007300000000800 */
[----:B------:R0:W4:Y:S08]  /*2b60*/  LDC R50, c[0x0][R49+0x388] ;  /* 0x0000e20031327b82 */ /* 0x0001300000000800 */
[----:B------:R4:W4:Y:S08]  /*2b70*/  LDC R47, c[0x0][R45+0x388] ;  /* 0x0000e2002d2f7b82 */ /* 0x0009300000000800 */
[----:B-1----:R-:W1:Y:S08]  /*2b80*/  LDC R53, c[0x0][R53+0x3ec] ;  /* 0x0000fb0035357b82 */ /* 0x002e700000000800 */
[----:B---3--:R-:W3:Y:S01]  /*2b90*/  LDC R51, c[0x0][R51+0x3ec] ;  /* 0x0000fb0033337b82 */ /* 0x008ee20000000800 */
[----:B--2---:R-:W2:Y:S01]  /*2ba0*/  I2F.U32.RP R55, R54 ;  /* 0x0000003600377306 */ /* 0x004ea20000209000 */
[----:B------:R-:W-:Y:S01]  /*2bb0*/  IMAD.MOV R59, RZ, RZ, -R54 ;  /* 0x000000ffff3b7224 */ /* 0x000fe200078e0a36 */
[----:B------:R-:W-:-:S05]  /*2bc0*/  ISETP.NE.U32.AND P2, PT, R54, RZ, PT ;  /* 0x000000ff3600720c */ /* 0x000fca0003f45070 */
[----:B0-----:R-:W0:Y:S01]  /*2bd0*/  LDC R49, c[0x0][R49+0x3ec] ;  /* 0x0000fb0031317b82 */ /* 0x001e220000000800 */
[----:B----4-:R-:W4:Y:S07]  /*2be0*/  I2F.U32.RP R57, R52 ;  /* 0x0000003400397306 */ /* 0x010f2e0000209000 */
[----:B------:R-:W0:Y:S01]  /*2bf0*/  LDC R45, c[0x0][R45+0x3ec] ;  /* 0x0000fb002d2d7b82 */ /* 0x000e220000000800 */
[----:B--2---:R-:W2:Y:S08]  /*2c00*/  MUFU.RCP R55, R55 ;  /* 0x0000003700377308 */ /* 0x004eb00000001000 */
[----:B------:R-:W1:Y:S08]  /*2c10*/  I2F.U32.RP R58, R50 ;  /* 0x00000032003a7306 */ /* 0x000e700000209000 */
[----:B----4-:R-:W4:Y:S01]  /*2c20*/  MUFU.RCP R57, R57 ;  /* 0x0000003900397308 */ /* 0x010f220000001000 */
[----:B--2---:R-:W-:-:S02]  /*2c30*/  IADD3 R32, PT, PT, R55, 0xffffffe, RZ ;  /* 0x0ffffffe37207810 */ /* 0x004fc40007ffe0ff */
[----:B------:R-:W-:-:S05]  /*2c40*/  IADD3 R55, PT, PT, RZ, -R52, RZ ;  /* 0x80000034ff377210 */ /* 0x000fca0007ffe0ff */
[----:B-1----:R-:W1:Y:S08]  /*2c50*/  MUFU.RCP R34, R58 ;  /* 0x0000003a00227308 */ /* 0x002e700000001000 */
[----:B------:R2:W3:Y:S01]  /*2c60*/  F2I.FTZ.U32.TRUNC.NTZ R33, R32 ;  /* 0x0000002000217305 */ /* 0x0004e2000021f000 */
[----:B----4-:R-:W-:-:S07]  /*2c70*/  IADD3 R35, PT, PT, R57, 0xffffffe, RZ ;  /* 0x0ffffffe39237810 */ /* 0x010fce0007ffe0ff */
[----:B------:R-:W-:Y:S01]  /*2c80*/  I2F.U32.RP R57, R47 ;  /* 0x0000002f00397306 */ /* 0x000fe20000209000 */
[----:B--2---:R-:W-:Y:S02]  /*2c90*/  IMAD.MOV.U32 R32, RZ, RZ, RZ ;  /* 0x000000ffff207224 */ /* 0x004fe400078e00ff */
[----:B-1----:R-:W-:Y:S02]  /*2ca0*/  VIADD R34, R34, 0xffffffe ;  /* 0x0ffffffe22227836 */ /* 0x002fe40000000000 */
[----:B---3--:R-:W-:-:S03]  /*2cb0*/  IMAD R59, R59, R33, RZ ;  /* 0x000000213b3b7224 */ /* 0x008fc600078e02ff */
[----:B------:R-:W1:Y:S01]  /*2cc0*/  F2I.FTZ.U32.TRUNC.NTZ R35, R35 ;  /* 0x0000002300237305 */ /* 0x000e62000021f000 */
[----:B------:R-:W-:-:S07]  /*2cd0*/  IMAD.HI.U32 R56, R33, R59, R32 ;  /* 0x0000003b21387227 */ /* 0x000fce00078e0020 */
[----:B------:R2:W3:Y:S01]  /*2ce0*/  F2I.FTZ.U32.TRUNC.NTZ R33, R34 ;  /* 0x0000002200217305 */ /* 0x0004e2000021f000 */
[----:B------:R-:W-:-:S04]  /*2cf0*/  IMAD.HI.U32 R59, R56, R43, RZ ;  /* 0x0000002b383b7227 */ /* 0x000fc800078e00ff */
[----:B-1----:R-:W-:-:S03]  /*2d00*/  IMAD R55, R55, R35, RZ ;  /* 0x0000002337377224 */ /* 0x002fc600078e02ff */
[----:B------:R-:W1:Y:S01]  /*2d10*/  MUFU.RCP R57, R57 ;  /* 0x0000003900397308 */ /* 0x000e620000001000 */
[----:B--2---:R-:W-:-:S05]  /*2d20*/  MOV R34, RZ ;  /* 0x000000ff00227202 */ /* 0x004fca0000000f00 */
[----:B------:R-:W-:-:S04]  /*2d30*/  IMAD.HI.U32 R55, R35, R55, R34 ;  /* 0x0000003723377227 */ /* 0x000fc800078e0022 */
[----:B------:R-:W-:Y:S02]  /*2d40*/  IMAD.MOV R35, RZ, RZ, -R50 ;  /* 0x000000ffff237224 */ /* 0x000fe400078e0a32 */
[----:B------:R-:W-:Y:S02]  /*2d50*/  VIADD R34, R44, 0xfffffffb ;  /* 0xfffffffb2c227836 */ /* 0x000fe40000000000 */
[----:B---3--:R-:W-:-:S03]  /*2d60*/  IMAD R35, R35, R33, RZ ;  /* 0x0000002123237224 */ /* 0x008fc600078e02ff */
[----:B------:R-:W-:Y:S01]  /*2d70*/  SHF.L.U32 R34, R34, 0x2, RZ ;  /* 0x0000000222227819 */ /* 0x000fe200000006ff */
[----:B------:R-:W-:Y:S01]  /*2d80*/  IMAD.HI.U32 R58, R33, R35, R32 ;  /* 0x00000023213a7227 */ /* 0x000fe200078e0020 */
[----:B-1----:R-:W-:-:S03]  /*2d90*/  IADD3 R32, PT, PT, R57, 0xffffffe, RZ ;  /* 0x0ffffffe39207810 */ /* 0x002fc60007ffe0ff */
[----:B------:R-:W-:Y:S01]  /*2da0*/  IMAD.MOV R35, RZ, RZ, -R47 ;  /* 0x000000ffff237224 */ /* 0x000fe200078e0a2f */
[----:B------:R1:W2:Y:S02]  /*2db0*/  F2I.FTZ.U32.TRUNC.NTZ R33, R32 ;  /* 0x0000002000217305 */ /* 0x0002a4000021f000 */
[----:B-1----:R-:W-:Y:S01]  /*2dc0*/  MOV R32, RZ ;  /* 0x000000ff00207202 */ /* 0x002fe20000000f00 */
[----:B--2---:R-:W-:-:S04]  /*2dd0*/  IMAD R35, R35, R33, RZ ;  /* 0x0000002123237224 */ /* 0x004fc800078e02ff */
[----:B------:R-:W-:Y:S02]  /*2de0*/  IMAD.HI.U32 R57, R33, R35, R32 ;  /* 0x0000002321397227 */ /* 0x000fe400078e0020 */
[----:B------:R1:W2:Y:S02]  /*2df0*/  LDC R35, c[0x0][R34+0x388] ;  /* 0x0000e20022237b82 */ /* 0x0002a40000000800 */
[----:B------:R-:W-:-:S04]  /*2e00*/  IMAD.MOV R33, RZ, RZ, -R59 ;  /* 0x000000ffff217224 */ /* 0x000fc800078e0a3b */
[----:B------:R-:W-:Y:S02]  /*2e10*/  IMAD R33, R54, R33, R43 ;  /* 0x0000002136217224 */ /* 0x000fe400078e022b */
[----:B-1----:R-:W1:Y:S03]  /*2e20*/  LDC R34, c[0x0][R34+0x3ec] ;  /* 0x0000fb0022227b82 */ /* 0x002e660000000800 */
[----:B------:R-:W-:-:S13]  /*2e30*/  ISETP.GE.U32.AND P0, PT, R33, R54, PT ;  /* 0x000000362100720c */ /* 0x000fda0003f06070 */
[----:B------:R-:W-:Y:S01]  /*2e40*/  @P0 IADD3 R33, PT, PT, -R54, R33, RZ ;  /* 0x0000002136210210 */ /* 0x000fe20007ffe1ff */
[----:B------:R-:W-:-:S03]  /*2e50*/  @P0 VIADD R59, R59, 0x1 ;  /* 0x000000013b3b0836 */ /* 0x000fc60000000000 */
[----:B------:R-:W-:-:S13]  /*2e60*/  ISETP.GE.U32.AND P1, PT, R33, R54, PT ;  /* 0x000000362100720c */ /* 0x000fda0003f26070 */
[----:B------:R-:W-:Y:S02]  /*2e70*/  @P1 IADD3 R59, PT, PT, R59, 0x1, RZ ;  /* 0x000000013b3b1810 */ /* 0x000fe40007ffe0ff */
[----:B------:R-:W-:Y:S02]  /*2e80*/  @!P2 LOP3.LUT R59, RZ, R54, RZ, 0x33, !PT ;  /* 0x00000036ff3ba212 */ /* 0x000fe400078e33ff */
[----:B------:R-:W-:Y:S01]  /*2e90*/  ISETP.NE.U32.AND P2, PT, R52, RZ, PT ;  /* 0x000000ff3400720c */ /* 0x000fe20003f45070 */
[----:B--2---:R-:W2:Y:S02]  /*2ea0*/  I2F.U32.RP R60, R35 ;  /* 0x00000023003c7306 */ /* 0x004ea40000209000 */
[----:B------:R-:W-:Y:S02]  /*2eb0*/  IMAD.MOV R56, RZ, RZ, -R59 ;  /* 0x000000ffff387224 */ /* 0x000fe400078e0a3b */
[----:B------:R-:W-:-:S04]  /*2ec0*/  IMAD.HI.U32 R55, R55, R59, RZ ;  /* 0x0000003b37377227 */ /* 0x000fc800078e00ff */
[----:B------:R-:W-:Y:S02]  /*2ed0*/  IMAD R56, R54, R56, R43 ;  /* 0x0000003836387224 */ /* 0x000fe400078e022b */
[----:B------:R-:W-:Y:S02]  /*2ee0*/  IMAD.MOV R43, RZ, RZ, -R35 ;  /* 0x000000ffff2b7224 */ /* 0x000fe400078e0a23 */
[----:B------:R-:W-:Y:S02]  /*2ef0*/  IMAD R56, R56, R53, R40 ;  /* 0x0000003538387224 */ /* 0x000fe400078e0228 */
[----:B------:R-:W-:Y:S01]  /*2f00*/  VIADD R40, R44, 0xfffffffa ;  /* 0xfffffffa2c287836 */ /* 0x000fe20000000000 */
[----:B--2---:R-:W2:Y:S04]  /*2f10*/  MUFU.RCP R60, R60 ;  /* 0x0000003c003c7308 */ /* 0x004ea80000001000 */
[----:B------:R-:W-:-:S02]  /*2f20*/  SHF.L.U32 R40, R40, 0x2, RZ ;  /* 0x0000000228287819 */ /* 0x000fc400000006ff */
[----:B--2---:R-:W-:-:S04]  /*2f30*/  IADD3 R32, PT, PT, R60, 0xffffffe, RZ ;  /* 0x0ffffffe3c207810 */ /* 0x004fc80007ffe0ff */
[----:B------:R2:W3:Y:S02]  /*2f40*/  F2I.FTZ.U32.TRUNC.NTZ R33, R32 ;  /* 0x0000002000217305 */ /* 0x0004e4000021f000 */
[----:B--2---:R-:W-:Y:S01]  /*2f50*/  MOV R32, RZ ;  /* 0x000000ff00207202 */ /* 0x004fe20000000f00 */
[----:B---3--:R-:W-:-:S04]  /*2f60*/  IMAD R43, R43, R33, RZ ;  /* 0x000000212b2b7224 */ /* 0x008fc800078e02ff */
[----:B------:R-:W-:Y:S02]  /*2f70*/  IMAD.HI.U32 R54, R33, R43, R32 ;  /* 0x0000002b21367227 */ /* 0x000fe400078e0020 */
[----:B------:R2:W3:Y:S02]  /*2f80*/  LDC R43, c[0x0][R40+0x388] ;  /* 0x0000e200282b7b82 */ /* 0x0004e40000000800 */
[----:B------:R-:W-:-:S04]  /*2f90*/  IMAD.MOV R33, RZ, RZ, -R55 ;  /* 0x000000ffff217224 */ /* 0x000fc800078e0a37 */
[----:B------:R-:W-:Y:S02]  /*2fa0*/  IMAD R33, R52, R33, R59 ;  /* 0x0000002134217224 */ /* 0x000fe400078e023b */
[----:B--2---:R-:W2:Y:S03]  /*2fb0*/  LDC R40, c[0x0][R40+0x3ec] ;  /* 0x0000fb0028287b82 */ /* 0x004ea60000000800 */
[----:B------:R-:W-:-:S13]  /*2fc0*/  ISETP.GE.U32.AND P0, PT, R33, R52, PT ;  /* 0x000000342100720c */ /* 0x000fda0003f06070 */
[----:B------:R-:W-:Y:S01]  /*2fd0*/  @P0 IADD3 R33, PT, PT, -R52, R33, RZ ;  /* 0x0000002134210210 */ /* 0x000fe20007ffe1ff */
[----:B------:R-:W-:-:S03]  /*2fe0*/  @P0 VIADD R55, R55, 0x1 ;  /* 0x0000000137370836 */ /* 0x000fc60000000000 */
[----:B------:R-:W-:-:S13]  /*2ff0*/  ISETP.GE.U32.AND P1, PT, R33, R52, PT ;  /* 0x000000342100720c */ /* 0x000fda0003f26070 */
[----:B------:R-:W-:Y:S02]  /*3000*/  @P1 IADD3 R55, PT, PT, R55, 0x1, RZ ;  /* 0x0000000137371810 */ /* 0x000fe40007ffe0ff */
[----:B------:R-:W-:Y:S02]  /*3010*/  @!P2 LOP3.LUT R55, RZ, R52, RZ, 0x33, !PT ;  /* 0x00000034ff37a212 */ /* 0x000fe400078e33ff */
[----:B------:R-:W-:Y:S01]  /*3020*/  ISETP.NE.U32.AND P2, PT, R50, RZ, PT ;  /* 0x000000ff3200720c */ /* 0x000fe20003f45070 */
[----:B---3--:R-:W3:Y:S02]  /*3030*/  I2F.U32.RP R53, R43 ;  /* 0x0000002b00357306 */ /* 0x008ee40000209000 */
[----:B------:R-:W-:-:S04]  /*3040*/  IMAD.HI.U32 R58, R58, R55, RZ ;  /* 0x000000373a3a7227 */ /* 0x000fc800078e00ff */
[----:B------:R-:W-:Y:S02]  /*3050*/  IMAD.MOV R61, RZ, RZ, -R58 ;  /* 0x000000ffff3d7224 */ /* 0x000fe400078e0a3a */
[--C-:B------:R-:W-:Y:S02]  /*3060*/  IMAD.MOV R32, RZ, RZ, -R55.reuse ;  /* 0x000000ffff207224 */ /* 0x100fe400078e0a37 */
[----:B------:R-:W-:Y:S02]  /*3070*/  IMAD R61, R50, R61, R55 ;  /* 0x0000003d323d7224 */ /* 0x000fe400078e0237 */
[----:B------:R-:W-:-:S03]  /*3080*/  IMAD R59, R52, R32, R59 ;  /* 0x00000020343b7224 */ /* 0x000fc600078e023b */
[----:B------:R-:W-:Y:S01]  /*3090*/  ISETP.GE.U32.AND P0, PT, R61, R50, PT ;  /* 0x000000323d00720c */ /* 0x000fe20003f06070 */
[----:B---3--:R-:W3:Y:S01]  /*30a0*/  MUFU.RCP R53, R53 ;  /* 0x0000003500357308 */ /* 0x008ee20000001000 */
[----:B------:R-:W-:Y:S02]  /*30b0*/  IMAD R59, R59, R51, R56 ;  /* 0x000000333b3b7224 */ /* 0x000fe400078e0238 */
[C---:B------:R-:W-:Y:S02]  /*30c0*/  VIADD R51, R44.reuse, 0xfffffff9 ;  /* 0xfffffff92c337836 */ /* 0x040fe40000000000 */
[----:B------:R-:W-:-:S03]  /*30d0*/  VIADD R44, R44, 0xfffffff8 ;  /* 0xfffffff82c2c7836 */ /* 0x000fc60000000000 */
[----:B------:R-:W-:-:S04]  /*30e0*/  SHF.L.U32 R51, R51, 0x2, RZ ;  /* 0x0000000233337819 */ /* 0x000fc800000006ff */
[----:B------:R4:W0:Y:S01]  /*30f0*/  LDC R52, c[0x0][R51+0x388] ;  /* 0x0000e20033347b82 */ /* 0x0008220000000800 */
[----:B------:R-:W-:Y:S01]  /*3100*/  @P0 IADD3 R61, PT, PT, -R50, R61, RZ ;  /* 0x0000003d323d0210 */ /* 0x000fe20007ffe1ff */
[----:B------:R-:W-:-:S03]  /*3110*/  @P0 VIADD R58, R58, 0x1 ;  /* 0x000000013a3a0836 */ /* 0x000fc60000000000 */
[----:B------:R-:W-:Y:S02]  /*3120*/  ISETP.GE.U32.AND P1, PT, R61, R50, PT ;  /* 0x000000323d00720c */ /* 0x000fe40003f26070 */
[----:B---3--:R-:W-:Y:S01]  /*3130*/  IADD3 R32, PT, PT, R53, 0xffffffe, RZ ;  /* 0x0ffffffe35207810 */ /* 0x008fe20007ffe0ff */
[----:B----4-:R-:W3:Y:S01]  /*3140*/  LDC R51, c[0x0][R51+0x3ec] ;  /* 0x0000fb0033337b82 */ /* 0x010ee20000000800 */
[----:B------:R-:W-:Y:S02]  /*3150*/  IADD3 R53, PT, PT, RZ, -R43, RZ ;  /* 0x8000002bff357210 */ /* 0x000fe40007ffe0ff */
[----:B------:R4:W1:Y:S07]  /*3160*/  F2I.FTZ.U32.TRUNC.NTZ R33, R32 ;  /* 0x0000002000217305 */ /* 0x00086e000021f000 */
[----:B------:R-:W-:-:S02]  /*3170*/  @P1 IADD3 R58, PT, PT, R58, 0x1, RZ ;  /* 0x000000013a3a1810 */ /* 0x000fc40007ffe0ff */
[----:B------:R-:W-:Y:S01]  /*3180*/  @!P2 LOP3.LUT R58, RZ, R50, RZ, 0x33, !PT ;  /* 0x00000032ff3aa212 */ /* 0x000fe200078e33ff */
[----:B----4-:R-:W-:Y:S01]  /*3190*/  IMAD.MOV.U32 R32, RZ, RZ, RZ ;  /* 0x000000ffff207224 */ /* 0x010fe200078e00ff */
[----:B------:R-:W-:-:S03]  /*31a0*/  ISETP.NE.U32.AND P2, PT, R47, RZ, PT ;  /* 0x000000ff2f00720c */ /* 0x000fc60003f45070 */
[----:B------:R-:W-:-:S04]  /*31b0*/  IMAD.HI.U32 R56, R57, R58, RZ ;  /* 0x0000003a39387227 */ /* 0x000fc800078e00ff */
[----:B-1----:R-:W-:-:S04]  /*31c0*/  IMAD R53, R53, R33, RZ ;  /* 0x0000002135357224 */ /* 0x002fc800078e02ff */
[----:B------:R-:W-:-:S04]  /*31d0*/  IMAD.HI.U32 R53, R33, R53, R32 ;  /* 0x0000003521357227 */ /* 0x000fc800078e0020 */
[----:B------:R-:W-:-:S04]  /*31e0*/  IMAD.MOV R32, RZ, RZ, -R56 ;  /* 0x000000ffff207224 */ /* 0x000fc800078e0a38 */
[----:B------:R-:W-:-:S05]  /*31f0*/  IMAD R32, R47, R32, R58 ;  /* 0x000000202f207224 */ /* 0x000fca00078e023a */
[----:B------:R-:W-:Y:S01]  /*3200*/  ISETP.GE.U32.AND P0, PT, R32, R47, PT ;  /* 0x0000002f2000720c */ /* 0x000fe20003f06070 */
[----:B0-----:R-:W0:-:S12]  /*3210*/  I2F.U32.RP R57, R52 ;  /* 0x0000003400397306 */ /* 0x001e180000209000 */
[----:B------:R-:W-:Y:S02]  /*3220*/  @P0 IADD3 R32, PT, PT, -R47, R32, RZ ;  /* 0x000000202f200210 */ /* 0x000fe40007ffe1ff */
[----:B------:R-:W-:Y:S02]  /*3230*/  @P0 IADD3 R56, PT, PT, R56, 0x1, RZ ;  /* 0x0000000138380810 */ /* 0x000fe40007ffe0ff */
[----:B------:R-:W-:Y:S01]  /*3240*/  ISETP.GE.U32.AND P1, PT, R32, R47, PT ;  /* 0x0000002f2000720c */ /* 0x000fe20003f26070 */
[----:B0-----:R-:W0:Y:S01]  /*3250*/  MUFU.RCP R57, R57 ;  /* 0x0000003900397308 */ /* 0x001e220000001000 */
[----:B------:R-:W-:-:S04]  /*3260*/  IMAD.MOV R32, RZ, RZ, -R58 ;  /* 0x000000ffff207224 */ /* 0x000fc800078e0a3a */
[----:B------:R-:W-:Y:S01]  /*3270*/  IMAD R50, R50, R32, R55 ;  /* 0x0000002032327224 */ /* 0x000fe200078e0237 */
[----:B------:R-:W-:-:S03]  /*3280*/  IADD3 R32, PT, PT, RZ, -R52, RZ ;  /* 0x80000034ff207210 */ /* 0x000fc60007ffe0ff */
[----:B------:R-:W-:-:S03]  /*3290*/  IMAD R59, R50, R49, R59 ;  /* 0x00000031323b7224 */ /* 0x000fc600078e023b */
[----:B------:R-:W-:Y:S01]  /*32a0*/  @P1 VIADD R56, R56, 0x1 ;  /* 0x0000000138381836 */ /* 0x000fe20000000000 */
[----:B------:R-:W-:Y:S02]  /*32b0*/  @!P2 LOP3.LUT R56, RZ, R47, RZ, 0x33, !PT ;  /* 0x0000002fff38a212 */ /* 0x000fe400078e33ff */
[----:B------:R-:W-:-:S03]  /*32c0*/  ISETP.NE.U32.AND P2, PT, R35, RZ, PT ;  /* 0x000000ff2300720c */ /* 0x000fc60003f45070 */
[----:B------:R-:W-:Y:S01]  /*32d0*/  IMAD.HI.U32 R54, R54, R56, RZ ;  /* 0x0000003836367227 */ /* 0x000fe200078e00ff */
[----:B0-----:R-:W-:-:S03]  /*32e0*/  IADD3 R33, PT, PT, R57, 0xffffffe, RZ ;  /* 0x0ffffffe39217810 */ /* 0x001fc60007ffe0ff */
[----:B------:R-:W-:-:S03]  /*32f0*/  IMAD.MOV R50, RZ, RZ, -R54 ;  /* 0x000000ffff327224 */ /* 0x000fc600078e0a36 */
[----:B------:R-:W0:Y:S01]  /*3300*/  F2I.FTZ.U32.TRUNC.NTZ R33, R33 ;  /* 0x0000002100217305 */ /* 0x000e22000021f000 */
[----:B------:R-:W-:-:S05]  /*3310*/  IMAD R50, R35, R50, R56 ;  /* 0x0000003223327224 */ /* 0x000fca00078e0238 */
[----:B------:R-:W-:Y:S01]  /*3320*/  ISETP.GE.U32.AND P0, PT, R50, R35, PT ;  /* 0x000000233200720c */ /* 0x000fe20003f06070 */
[----:B0-----:R-:W-:Y:S02]  /*3330*/  IMAD R49, R32, R33, RZ ;  /* 0x0000002120317224 */ /* 0x001fe400078e02ff */
[----:B------:R-:W-:-:S10]  /*3340*/  IMAD.MOV.U32 R32, RZ, RZ, RZ ;  /* 0x000000ffff207224 */ /* 0x000fd400078e00ff */
[----:B------:R-:W-:Y:S01]  /*3350*/  @P0 IADD3 R50, PT, PT, -R35, R50, RZ ;  /* 0x0000003223320210 */ /* 0x000fe20007ffe1ff */
[----:B------:R-:W-:Y:S02]  /*3360*/  @P0 VIADD R54, R54, 0x1 ;  /* 0x0000000136360836 */ /* 0x000fe40000000000 */
[----:B------:R-:W-:Y:S01]  /*3370*/  IMAD.HI.U32 R32, R33, R49, R32 ;  /* 0x0000003121207227 */ /* 0x000fe200078e0020 */
[----:B------:R-:W-:Y:S02]  /*3380*/  ISETP.GE.U32.AND P1, PT, R50, R35, PT ;  /* 0x000000233200720c */ /* 0x000fe40003f26070 */
[----:B------:R-:W-:Y:S01]  /*3390*/  SHF.L.U32 R49, R44, 0x2, RZ ;  /* 0x000000022c317819 */ /* 0x000fe200000006ff */
[----:B------:R-:W-:-:S03]  /*33a0*/  IMAD.MOV R33, RZ, RZ, -R56 ;  /* 0x000000ffff217224 */ /* 0x000fc600078e0a38 */
[----:B------:R0:W1:Y:S01]  /*33b0*/  LDC R50, c[0x0][R49+0x388] ;  /* 0x0000e20031327b82 */ /* 0x0000620000000800 */
[----:B------:R-:W-:-:S04]  /*33c0*/  IMAD R58, R47, R33, R58 ;  /* 0x000000212f3a7224 */ /* 0x000fc800078e023a */
[----:B------:R-:W-:Y:S02]  /*33d0*/  IMAD R59, R58, R45, R59 ;  /* 0x0000002d3a3b7224 */ /* 0x000fe400078e023b */
[----:B------:R-:W-:Y:S01]  /*33e0*/  @P1 IADD3 R54, PT, PT, R54, 0x1, RZ ;  /* 0x0000000136361810 */ /* 0x000fe20007ffe0ff */
[----:B0-----:R-:W0:Y:S01]  /*33f0*/  LDC R49, c[0x0][R49+0x3ec] ;  /* 0x0000fb0031317b82 */ /* 0x001e220000000800 */
[----:B------:R-:W-:Y:S02]  /*3400*/  @!P2 LOP3.LUT R54, RZ, R35, RZ, 0x33, !PT ;  /* 0x00000023ff36a212 */ /* 0x000fe400078e33ff */
[----:B------:R-:W-:-:S03]  /*3410*/  ISETP.NE.U32.AND P2, PT, R43, RZ, PT ;  /* 0x000000ff2b00720c */ /* 0x000fc60003f45070 */
[----:B------:R-:W-:-:S04]  /*3420*/  IMAD.HI.U32 R53, R53, R54, RZ ;  /* 0x0000003635357227 */ /* 0x000fc800078e00ff */
[----:B------:R-:W-:-:S04]  /*3430*/  IMAD.MOV R60, RZ, RZ, -R53 ;  /* 0x000000ffff3c7224 */ /* 0x000fc800078e0a35 */
[----:B------:R-:W-:-:S05]  /*3440*/  IMAD R60, R43, R60, R54 ;  /* 0x0000003c2b3c7224 */ /* 0x000fca00078e0236 */
[----:B------:R-:W-:-:S13]  /*3450*/  ISETP.GE.U32.AND P0, PT, R60, R43, PT ;  /* 0x0000002b3c00720c */ /* 0x000fda0003f06070 */
[----:B------:R-:W-:Y:S02]  /*3460*/  @P0 IADD3 R60, PT, PT, -R43, R60, RZ ;  /* 0x0000003c2b3c0210 */ /* 0x000fe40007ffe1ff */
[----:B------:R-:W-:Y:S02]  /*3470*/  @P0 IADD3 R53, PT, PT, R53, 0x1, RZ ;  /* 0x0000000135350810 */ /* 0x000fe40007ffe0ff */
[----:B------:R-:W-:Y:S01]  /*3480*/  ISETP.GE.U32.AND P1, PT, R60, R43, PT ;  /* 0x0000002b3c00720c */ /* 0x000fe20003f26070 */
[----:B-1----:R-:W1:-:S12]  /*3490*/  I2F.U32.RP R57, R50 ;  /* 0x0000003200397306 */ /* 0x002e580000209000 */
[----:B------:R-:W-:Y:S01]  /*34a0*/  @P1 VIADD R53, R53, 0x1 ;  /* 0x0000000135351836 */ /* 0x000fe20000000000 */
[----:B------:R-:W-:Y:S02]  /*34b0*/  @!P2 LOP3.LUT R53, RZ, R43, RZ, 0x33, !PT ;  /* 0x0000002bff35a212 */ /* 0x000fe400078e33ff */
[----:B------:R-:W-:-:S03]  /*34c0*/  ISETP.NE.U32.AND P2, PT, R52, RZ, PT ;  /* 0x000000ff3400720c */ /* 0x000fc60003f45070 */
[----:B------:R-:W-:Y:S01]  /*34d0*/  IMAD.HI.U32 R47, R32, R53, RZ ;  /* 0x00000035202f7227 */ /* 0x000fe200078e00ff */
[----:B-1----:R-:W1:Y:S03]  /*34e0*/  MUFU.RCP R57, R57 ;  /* 0x0000003900397308 */ /* 0x002e660000001000 */
[----:B------:R-:W-:-:S04]  /*34f0*/  IMAD.MOV R55, RZ, RZ, -R47 ;  /* 0x000000ffff377224 */ /* 0x000fc800078e0a2f */
[----:B------:R-:W-:-:S05]  /*3500*/  IMAD R55, R52, R55, R53 ;  /* 0x0000003734377224 */ /* 0x000fca00078e0235 */
[----:B------:R-:W-:Y:S02]  /*3510*/  ISETP.GE.U32.AND P0, PT, R55, R52, PT ;  /* 0x000000343700720c */ /* 0x000fe40003f06070 */
[----:B-1----:R-:W-:Y:S02]  /*3520*/  IADD3 R32, PT, PT, R57, 0xffffffe, RZ ;  /* 0x0ffffffe39207810 */ /* 0x002fe40007ffe0ff */
[----:B------:R-:W-:Y:S02]  /*3530*/  IADD3 R57, PT, PT, RZ, -R50, RZ ;  /* 0x80000032ff397210 */ /* 0x000fe40007ffe0ff */
[----:B------:R1:W4:Y:S07]  /*3540*/  F2I.FTZ.U32.TRUNC.NTZ R33, R32 ;  /* 0x0000002000217305 */ /* 0x00032e000021f000 */
[----:B------:R-:W-:Y:S01]  /*3550*/  @P0 IADD3 R55, PT, PT, -R52, R55, RZ ;  /* 0x0000003734370210 */ /* 0x000fe20007ffe1ff */
[----:B------:R-:W-:-:S03]  /*3560*/  @P0 VIADD R47, R47, 0x1 ;  /* 0x000000012f2f0836 */ /* 0x000fc60000000000 */
[----:B------:R-:W-:Y:S01]  /*3570*/  ISETP.GE.U32.AND P1, PT, R55, R52, PT ;  /* 0x000000343700720c */ /* 0x000fe20003f26070 */
[----:B-1----:R-:W-:Y:S02]  /*3580*/  IMAD.MOV.U32 R32, RZ, RZ, RZ ;  /* 0x000000ffff207224 */ /* 0x002fe400078e00ff */
[----:B----4-:R-:W-:-:S04]  /*3590*/  IMAD R45, R57, R33, RZ ;  /* 0x00000021392d7224 */ /* 0x010fc800078e02ff */
[----:B------:R-:W-:-:S06]  /*35a0*/  IMAD.HI.U32 R58, R33, R45, R32 ;  /* 0x0000002d213a7227 */ /* 0x000fcc00078e0020 */
[----:B------:R-:W-:Y:S02]  /*35b0*/  @P1 IADD3 R47, PT, PT, R47, 0x1, RZ ;  /* 0x000000012f2f1810 */ /* 0x000fe40007ffe0ff */
[----:B------:R-:W-:Y:S02]  /*35c0*/  @!P2 LOP3.LUT R47, RZ, R52, RZ, 0x33, !PT ;  /* 0x00000034ff2fa212 */ /* 0x000fe400078e33ff */
[----:B------:R-:W-:-:S03]  /*35d0*/  ISETP.NE.U32.AND P2, PT, R50, RZ, PT ;  /* 0x000000ff3200720c */ /* 0x000fc60003f45070 */
[----:B------:R-:W-:-:S04]  /*35e0*/  IMAD.HI.U32 R32, R58, R47, RZ ;  /* 0x0000002f3a207227 */ /* 0x000fc800078e00ff */
[----:B------:R-:W-:-:S04]  /*35f0*/  IMAD.MOV R33, RZ, RZ, -R32 ;  /* 0x000000ffff217224 */ /* 0x000fc800078e0a20 */
[----:B------:R-:W-:-:S05]  /*3600*/  IMAD R33, R50, R33, R47 ;  /* 0x0000002132217224 */ /* 0x000fca00078e022f */
[----:B------:R-:W-:-:S13]  /*3610*/  ISETP.GE.U32.AND P0, PT, R33, R50, PT ;  /* 0x000000322100720c */ /* 0x000fda0003f06070 */
[----:B------:R-:W-:Y:S01]  /*3620*/  @P0 IADD3 R33, PT, PT, -R50, R33, RZ ;  /* 0x0000002132210210 */ /* 0x000fe20007ffe1ff */
[----:B------:R-:W-:Y:S01]  /*3630*/  @P0 VIADD R32, R32, 0x1 ;  /* 0x0000000120200836 */ /* 0x000fe20000000000 */
[----:B------:R-:W-:Y:S02]  /*3640*/  ISETP.NE.AND P0, PT, R48, R23, PT ;  /* 0x000000173000720c */ /* 0x000fe40003f05270 */
[----:B------:R-:W-:Y:S01]  /*3650*/  ISETP.GE.U32.AND P1, PT, R33, R50, PT ;  /* 0x000000322100720c */ /* 0x000fe20003f26070 */
[----:B------:R-:W-:-:S04]  /*3660*/  IMAD.MOV R33, RZ, RZ, -R54 ;  /* 0x000000ffff217224 */ /* 0x000fc800078e0a36 */
[----:B------:R-:W-:Y:S01]  /*3670*/  IMAD R35, R35, R33, R56 ;  /* 0x0000002123237224 */ /* 0x000fe200078e0238 */
[----:B------:R-:W-:-:S03]  /*3680*/  IADD3 R33, PT, PT, -R53, RZ, RZ ;  /* 0x000000ff35217210 */ /* 0x000fc60007ffe1ff */
[----:B------:R-:W-:Y:S02]  /*3690*/  IMAD R35, R35, R34, R59 ;  /* 0x0000002223237224 */ /* 0x000fe400078e023b */
[----:B------:R-:W-:Y:S02]  /*36a0*/  IMAD R43, R43, R33, R54 ;  /* 0x000000212b2b7224 */ /* 0x000fe400078e0236 */
[----:B------:R-:W-:Y:S01]  /*36b0*/  @P1 IADD3 R32, PT, PT, R32, 0x1, RZ ;  /* 0x0000000120201810 */ /* 0x000fe20007ffe0ff */
[----:B------:R-:W-:Y:S01]  /*36c0*/  IMAD.MOV R33, RZ, RZ, -R47 ;  /* 0x000000ffff217224 */ /* 0x000fe200078e0a2f */
[----:B------:R-:W-:Y:S01]  /*36d0*/  @!P2 LOP3.LUT R32, RZ, R50, RZ, 0x33, !PT ;  /* 0x00000032ff20a212 */ /* 0x000fe200078e33ff */
[----:B--2---:R-:W-:Y:S02]  /*36e0*/  IMAD R34, R43, R40, R35 ;  /* 0x000000282b227224 */ /* 0x004fe400078e0223 */
[----:B------:R-:W-:Y:S01]  /*36f0*/  IMAD R52, R52, R33, R53 ;  /* 0x0000002134347224 */ /* 0x000fe200078e0235 */
[----:B------:R-:W-:Y:S01]  /*3700*/  MOV R43, R32 ;  /* 0x00000020002b7202 */ /* 0x000fe20000000f00 */
[----:B------:R-:W-:-:S02]  /*3710*/  IMAD.MOV R40, RZ, RZ, -R32 ;  /* 0x000000ffff287224 */ /* 0x000fc400078e0a20 */
[----:B---3--:R-:W-:Y:S02]  /*3720*/  IMAD R34, R52, R51, R34 ;  /* 0x0000003334227224 */ /* 0x008fe400078e0222 */
[----:B------:R-:W-:-:S04]  /*3730*/  IMAD R40, R50, R40, R47 ;  /* 0x0000002832287224 */ /* 0x000fc800078e022f */
[----:B0-----:R-:W-:Y:S01]  /*3740*/  IMAD R40, R40, R49, R34 ;  /* 0x0000003128287224 */ /* 0x001fe200078e0222 */
[----:B------:R-:W-:Y:S06]  /*3750*/  @P0 BRA `(.L_x_3054) ;  /* 0xfffffff000d40947 */ /* 0x000fec000383ffff */
[----:B------:R-:W-:Y:S05]  /*3760*/  BSYNC.RECONVERGENT B2 ;  /* 0x0000000000027941 */ /* 0x000fea0003800200 */
.L_x_3053:
        /* <DEDUP_REMOVED lines=9> */
[----:B------:R-:W-:Y:S02]  /*3800*/  SHF.L.U32 R52, R52, 0x2, RZ ;  /* 0x0000000234347819 */ /* 0x000fe400000006ff */
[----:B------:R-:W-:Y:S02]  /*3810*/  SHF.L.U32 R49, R49, 0x2, RZ ;  /* 0x0000000231317819 */ /* 0x000fe400000006ff */
[----:B------:R-:W1:Y:S01]  /*3820*/  LDC R48, c[0x0][R52+0x388] ;  /* 0x0000e20034307b82 */ /* 0x000e620000000800 */
[----:B------:R-:W-:-:S07]  /*3830*/  SHF.L.U32 R47, R47, 0x2, RZ ;  /* 0x000000022f2f7819 */ /* 0x000fce00000006ff */
[----:B------:R2:W3:Y:S08]  /*3840*/  LDC R35, c[0x0][R49+0x388] ;  /* 0x0000e20031237b82 */ /* 0x0004f00000000800 */
[----:B------:R4:W0:Y:S08]  /*3850*/  LDC R34, c[0x0][R47+0x388] ;  /* 0x0000e2002f227b82 */ /* 0x0008300000000800 */
[----:B--2---:R-:W2:Y:S08]  /*3860*/  LDC R49, c[0x0][R49+0x3ec] ;  /* 0x0000fb0031317b82 */ /* 0x004eb00000000800 */
[----:B----4-:R-:W4:Y:S01]  /*3870*/  LDC R47, c[0x0][R47+0x3ec] ;  /* 0x0000fb002f2f7b82 */ /* 0x010f220000000800 */
[----:B-1----:R-:W1:Y:S01]  /*3880*/  I2F.U32.RP R45, R48 ;  /* 0x00000030002d7306 */ /* 0x002e620000209000 */
[----:B------:R-:W-:Y:S01]  /*3890*/  IMAD.MOV R53, RZ, RZ, -R48 ;  /* 0x000000ffff357224 */ /* 0x000fe200078e0a30 */
[----:B------:R-:W-:-:S06]  /*38a0*/  ISETP.NE.U32.AND P2, PT, R48, RZ, PT ;  /* 0x000000ff3000720c */ /* 0x000fcc0003f45070 */
[----:B---3--:R-:W3:Y:S08]  /*38b0*/  I2F.U32.RP R51, R35 ;  /* 0x0000002300337306 */ /* 0x008ef00000209000 */
[----:B-1----:R-:W1:Y:S01]  /*38c0*/  MUFU.RCP R45, R45 ;  /* 0x0000002d002d7308 */ /* 0x002e620000001000 */
[----:B0-----:R-:W-:-:S07]  /*38d0*/  IMAD.MOV R55, RZ, RZ, -R34 ;  /* 0x000000ffff377224 */ /* 0x001fce00078e0a22 */
[----:B---3--:R-:W-:Y:S08]  /*38e0*/  MUFU.RCP R51, R51 ;  /* 0x0000003300337308 */ /* 0x008ff00000001000 */
[----:B------:R-:W0:Y:S01]  /*38f0*/  I2F.U32.RP R54, R34 ;  /* 0x0000002200367306 */ /* 0x000e220000209000 */
[----:B-1----:R-:W-:-:S07]  /*3900*/  VIADD R32, R45, 0xffffffe ;  /* 0x0ffffffe2d207836 */ /* 0x002fce0000000000 */
[----:B------:R1:W3:Y:S08]  /*3910*/  F2I.FTZ.U32.TRUNC.NTZ R33, R32 ;  /* 0x0000002000217305 */ /* 0x0002f0000021f000 */
[----:B0-----:R-:W-:Y:S01]  /*3920*/  MUFU.RCP R54, R54 ;  /* 0x0000003600367308 */ /* 0x001fe20000001000 */
[----:B-1----:R-:W-:Y:S02]  /*3930*/  IMAD.MOV.U32 R32, RZ, RZ, RZ ;  /* 0x000000ffff207224 */ /* 0x002fe400078e00ff */
[----:B---3--:R-:W-:-:S04]  /*3940*/  IMAD R53, R53, R33, RZ ;  /* 0x0000002135357224 */ /* 0x008fc800078e02ff */
[----:B------:R-:W-:-:S04]  /*3950*/  IMAD.HI.U32 R50, R33, R53, R32 ;  /* 0x0000003521327227 */ /* 0x000fc800078e0020 */
[----:B------:R-:W-:Y:S01]  /*3960*/  VIADD R32, R51, 0xffffffe ;  /* 0x0ffffffe33207836 */ /* 0x000fe20000000000 */
[----:B------:R-:W-:Y:S01]  /*3970*/  SHF.L.U32 R51, R44, 0x2, RZ ;  /* 0x000000022c337819 */ /* 0x000fe200000006ff */
[----:B------:R-:W-:Y:S02]  /*3980*/  IMAD.HI.U32 R50, R50, R43, RZ ;  /* 0x0000002b32327227 */ /* 0x000fe400078e00ff */
[----:B------:R0:W1:Y:S02]  /*3990*/  F2I.FTZ.U32.TRUNC.NTZ R33, R32 ;  /* 0x0000002000217305 */ /* 0x000064000021f000 */
[----:B------:R-:W-:Y:S01]  /*39a0*/  IMAD.MOV R53, RZ, RZ, -R35 ;  /* 0x000000ffff357224 */ /* 0x000fe200078e0a23 */
[----:B------:R-:W-:-:S05]  /*39b0*/  IADD3 R45, PT, PT, -R50, RZ, RZ ;  /* 0x000000ff322d7210 */ /* 0x000fca0007ffe1ff */
[----:B------:R-:W-:Y:S02]  /*39c0*/  IMAD R45, R48, R45, R43 ;  /* 0x0000002d302d7224 */ /* 0x000fe400078e022b */
[----:B0-----:R-:W-:-:S03]  /*39d0*/  HFMA2 R32, -RZ, RZ, 0, 0 ;  /* 0x00000000ff207431 */ /* 0x001fc600000001ff */
[----:B------:R-:W-:Y:S01]  /*39e0*/  ISETP.GE.U32.AND P0, PT, R45, R48, PT ;  /* 0x000000302d00720c */ /* 0x000fe20003f06070 */
[----:B-1----:R-:W-:-:S04]  /*39f0*/  IMAD R53, R53, R33, RZ ;  /* 0x0000002135357224 */ /* 0x002fc800078e02ff */
[----:B------:R-:W-:-:S08]  /*3a00*/  IMAD.HI.U32 R33, R33, R53, R32 ;  /* 0x0000003521217227 */ /* 0x000fd000078e0020 */
[----:B------:R-:W-:Y:S01]  /*3a10*/  @P0 IADD3 R45, PT, PT, -R48, R45, RZ ;  /* 0x0000002d302d0210 */ /* 0x000fe20007ffe1ff */
[----:B------:R-:W-:-:S03]  /*3a20*/  @P0 VIADD R50, R50, 0x1 ;  /* 0x0000000132320836 */ /* 0x000fc60000000000 */
[-C--:B------:R-:W-:Y:S02]  /*3a30*/  ISETP.GE.U32.AND P1, PT, R45, R48.reuse, PT ;  /* 0x000000302d00720c */ /* 0x080fe40003f26070 */
[----:B------:R0:W1:Y:S08]  /*3a40*/  LDC R45, c[0x0][R51+0x388] ;  /* 0x0000e200332d7b82 */ /* 0x0000700000000800 */
[----:B0-----:R-:W0:Y:S03]  /*3a50*/  LDC R51, c[0x0][R51+0x3ec] ;  /* 0x0000fb0033337b82 */ /* 0x001e260000000800 */
[----:B------:R-:W-:Y:S01]  /*3a60*/  @P1 VIADD R50, R50, 0x1 ;  /* 0x0000000132321836 */ /* 0x000fe20000000000 */
[----:B------:R-:W-:-:S02]  /*3a70*/  @!P2 LOP3.LUT R50, RZ, R48, RZ, 0x33, !PT ;  /* 0x00000030ff32a212 */ /* 0x000fc400078e33ff */
[----:B------:R-:W-:-:S03]  /*3a80*/  ISETP.NE.U32.AND P2, PT, R35, RZ, PT ;  /* 0x000000ff2300720c */ /* 0x000fc60003f45070 */
[----:B------:R-:W-:Y:S01]  /*3a90*/  IMAD.HI.U32 R53, R33, R50, RZ ;  /* 0x0000003221357227 */ /* 0x000fe200078e00ff */
[----:B------:R-:W-:-:S03]  /*3aa0*/  IADD3 R33, PT, PT, R54, 0xffffffe, RZ ;  /* 0x0ffffffe36217810 */ /* 0x000fc60007ffe0ff */
[----:B------:R-:W-:-:S03]  /*3ab0*/  IMAD.MOV R32, RZ, RZ, -R53 ;  /* 0x000000ffff207224 */ /* 0x000fc600078e0a35 */
[----:B------:R-:W3:Y:S01]  /*3ac0*/  F2I.FTZ.U32.TRUNC.NTZ R33, R33 ;  /* 0x0000002100217305 */ /* 0x000ee2000021f000 */
[----:B------:R-:W-:-:S05]  /*3ad0*/  IMAD R32, R35, R32, R50 ;  /* 0x0000002023207224 */ /* 0x000fca00078e0232 */
[----:B------:R-:W-:Y:S01]  /*3ae0*/  ISETP.GE.U32.AND P0, PT, R32, R35, PT ;  /* 0x000000232000720c */ /* 0x000fe20003f06070 */
[----:B---3--:R-:W-:-:S12]  /*3af0*/  IMAD R55, R55, R33, RZ ;  /* 0x0000002137377224 */ /* 0x008fd800078e02ff */
[----:B------:R-:W-:Y:S02]  /*3b00*/  @P0 IADD3 R32, PT, PT, -R35, R32, RZ ;  /* 0x0000002023200210 */ /* 0x000fe40007ffe1ff */
[----:B------:R-:W-:Y:S02]  /*3b10*/  @P0 IADD3 R53, PT, PT, R53, 0x1, RZ ;  /* 0x0000000135350810 */ /* 0x000fe40007ffe0ff */
[----:B------:R-:W-:Y:S01]  /*3b20*/  ISETP.GE.U32.AND P1, PT, R32, R35, PT ;  /* 0x000000232000720c */ /* 0x000fe20003f26070 */
[----:B-1----:R-:W1:Y:S01]  /*3b30*/  I2F.U32.RP R56, R45 ;  /* 0x0000002d00387306 */ /* 0x002e620000209000 */
[----:B------:R-:W-:Y:S02]  /*3b40*/  IMAD.MOV.U32 R32, RZ, RZ, RZ ;  /* 0x000000ffff207224 */ /* 0x000fe400078e00ff */
[----:B------:R-:W-:Y:S02]  /*3b50*/  IMAD.MOV R57, RZ, RZ, -R45 ;  /* 0x000000ffff397224 */ /* 0x000fe400078e0a2d */
[----:B------:R-:W-:-:S07]  /*3b60*/  IMAD.HI.U32 R32, R33, R55, R32 ;  /* 0x0000003721207227 */ /* 0x000fce00078e0020 */
[----:B------:R-:W-:Y:S01]  /*3b70*/  @P1 VIADD R53, R53, 0x1 ;  /* 0x0000000135351836 */ /* 0x000fe20000000000 */
[----:B------:R-:W-:Y:S01]  /*3b80*/  @!P2 LOP3.LUT R53, RZ, R35, RZ, 0x33, !PT ;  /* 0x00000023ff35a212 */ /* 0x000fe200078e33ff */
[----:B-1----:R-:W1:Y:S01]  /*3b90*/  MUFU.RCP R56, R56 ;  /* 0x0000003800387308 */ /* 0x002e620000001000 */
[----:B------:R-:W-:-:S03]  /*3ba0*/  ISETP.NE.U32.AND P2, PT, R34, RZ, PT ;  /* 0x000000ff2200720c */ /* 0x000fc60003f45070 */
[----:B------:R-:W-:-:S05]  /*3bb0*/  IMAD.HI.U32 R54, R32, R53, RZ ;  /* 0x0000003520367227 */ /* 0x000fca00078e00ff */
[----:B------:R-:W-:-:S05]  /*3bc0*/  IADD3 R55, PT, PT, -R54, RZ, RZ ;  /* 0x000000ff36377210 */ /* 0x000fca0007ffe1ff */
[----:B------:R-:W-:-:S05]  /*3bd0*/  IMAD R55, R34, R55, R53 ;  /* 0x0000003722377224 */ /* 0x000fca00078e0235 */
[----:B------:R-:W-:Y:S01]  /*3be0*/  ISETP.GE.U32.AND P0, PT, R55, R34, PT ;  /* 0x000000223700720c */ /* 0x000fe20003f06070 */
[----:B-1----:R-:W-:-:S04]  /*3bf0*/  VIADD R32, R56, 0xffffffe ;  /* 0x0ffffffe38207836 */ /* 0x002fc80000000000 */
[----:B------:R1:W3:Y:S08]  /*3c00*/  F2I.FTZ.U32.TRUNC.NTZ R33, R32 ;  /* 0x0000002000217305 */ /* 0x0002f0000021f000 */
[----:B------:R-:W-:Y:S01]  /*3c10*/  @P0 IADD3 R55, PT, PT, -R34, R55, RZ ;  /* 0x0000003722370210 */ /* 0x000fe20007ffe1ff */
[----:B-1----:R-:W-:Y:S01]  /*3c20*/  IMAD.MOV.U32 R32, RZ, RZ, RZ ;  /* 0x000000ffff207224 */ /* 0x002fe200078e00ff */
[----:B------:R-:W-:-:S02]  /*3c30*/  @P0 IADD3 R54, PT, PT, R54, 0x1, RZ ;  /* 0x0000000136360810 */ /* 0x000fc40007ffe0ff */
[----:B------:R-:W-:Y:S02]  /*3c40*/  ISETP.GE.U32.AND P1, PT, R55, R34, PT ;  /* 0x000000223700720c */ /* 0x000fe40003f26070 */
[----:B------:R-:W-:-:S05]  /*3c50*/  MOV R55, R57 ;  /* 0x0000003900377202 */ /* 0x000fca0000000f00 */
[----:B---3--:R-:W-:-:S04]  /*3c60*/  IMAD R55, R55, R33, RZ ;  /* 0x0000002137377224 */ /* 0x008fc800078e02ff */
[----:B------:R-:W-:Y:S02]  /*3c70*/  IMAD.HI.U32 R55, R33, R55, R32 ;  /* 0x0000003721377227 */ /* 0x000fe400078e0020 */
[----:B------:R-:W1:Y:S02]  /*3c80*/  LDC R33, c[0x0][R52+0x3ec] ;  /* 0x0000fb0034217b82 */ /* 0x000e640000000800 */
[----:B------:R-:W-:Y:S01]  /*3c90*/  @P1 VIADD R54, R54, 0x1 ;  /* 0x0000000136361836 */ /* 0x000fe20000000000 */
[----:B------:R-:W-:Y:S02]  /*3ca0*/  @!P2 LOP3.LUT R54, RZ, R34, RZ, 0x33, !PT ;  /* 0x00000022ff36a212 */ /* 0x000fe400078e33ff */
[----:B------:R-:W-:-:S03]  /*3cb0*/  ISETP.NE.U32.AND P2, PT, R45, RZ, PT ;  /* 0x000000ff2d00720c */ /* 0x000fc60003f45070 */
[----:B------:R-:W-:Y:S01]  /*3cc0*/  IMAD.HI.U32 R32, R55, R54, RZ ;  /* 0x0000003637207227 */ /* 0x000fe200078e00ff */
[----:B------:R-:W-:-:S04]  /*3cd0*/  IADD3 R55, PT, PT, -R50, RZ, RZ ;  /* 0x000000ff32377210 */ /* 0x000fc80007ffe1ff */
[----:B------:R-:W-:Y:S01]  /*3ce0*/  IADD3 R56, PT, PT, -R32, RZ, RZ ;  /* 0x000000ff20387210 */ /* 0x000fe20007ffe1ff */
[----:B------:R-:W-:Y:S02]  /*3cf0*/  IMAD R48, R48, R55, R43 ;  /* 0x0000003730307224 */ /* 0x000fe400078e022b */
[----:B------:R-:W-:Y:S02]  /*3d00*/  IMAD.MOV R43, RZ, RZ, -R53 ;  /* 0x000000ffff2b7224 */ /* 0x000fe400078e0a35 */
[----:B------:R-:W-:Y:S02]  /*3d10*/  IMAD R56, R45, R56, R54 ;  /* 0x000000382d387224 */ /* 0x000fe400078e0236 */
[----:B------:R-:W-:-:S03]  /*3d20*/  IMAD R35, R35, R43, R50 ;  /* 0x0000002b23237224 */ /* 0x000fc600078e0232 */
[----:B------:R-:W-:-:S13]  /*3d30*/  ISETP.GE.U32.AND P0, PT, R56, R45, PT ;  /* 0x0000002d3800720c */ /* 0x000fda0003f06070 */
[----:B------:R-:W-:Y:S01]  /*3d40*/  @P0 IMAD.IADD R56, R56, 0x1, -R45 ;  /* 0x0000000138380824 */ /* 0x000fe200078e0a2d */
[----:B------:R-:W-:-:S04]  /*3d50*/  @P0 IADD3 R32, PT, PT, R32, 0x1, RZ ;  /* 0x0000000120200810 */ /* 0x000fc80007ffe0ff */
[----:B------:R-:W-:Y:S01]  /*3d60*/  ISETP.GE.U32.AND P1, PT, R56, R45, PT ;  /* 0x0000002d3800720c */ /* 0x000fe20003f26070 */
[----:B-1----:R-:W-:Y:S01]  /*3d70*/  IMAD R48, R48, R33, R40 ;  /* 0x0000002130307224 */ /* 0x002fe200078e0228 */
[----:B------:R-:W-:-:S03]  /*3d80*/  IADD3 R33, PT, PT, -R54, RZ, RZ ;  /* 0x000000ff36217210 */ /* 0x000fc60007ffe1ff */
[----:B--2---:R-:W-:-:S08]  /*3d90*/  IMAD R48, R35, R49, R48 ;  /* 0x0000003123307224 */ /* 0x004fd000078e0230 */
[----:B------:R-:W-:Y:S01]  /*3da0*/  @P1 VIADD R32, R32, 0x1 ;  /* 0x0000000120201836 */ /* 0x000fe20000000000 */
[----:B------:R-:W-:Y:S01]  /*3db0*/  @!P2 LOP3.LUT R32, RZ, R45, RZ, 0x33, !PT ;  /* 0x0000002dff20a212 */ /* 0x000fe200078e33ff */
[----:B------:R-:W-:-:S03]  /*3dc0*/  IMAD R34, R34, R33, R53 ;  /* 0x0000002122227224 */ /* 0x000fc600078e0235 */
[----:B------:R-:W-:Y:S01]  /*3dd0*/  MOV R43, R32 ;  /* 0x00000020002b7202 */ /* 0x000fe20000000f00 */
[----:B------:R-:W-:Y:S02]  /*3de0*/  IMAD.MOV R40, RZ, RZ, -R32 ;  /* 0x000000ffff287224 */ /* 0x000fe400078e0a20 */
[----:B----4-:R-:W-:Y:S02]  /*3df0*/  IMAD R34, R34, R47, R48 ;  /* 0x0000002f22227224 */ /* 0x010fe400078e0230 */
[----:B------:R-:W-:-:S04]  /*3e00*/  IMAD R40, R45, R40, R54 ;  /* 0x000000282d287224 */ /* 0x000fc800078e0236 */
[----:B0-----:R-:W-:-:S07]  /*3e10*/  IMAD R40, R40, R51, R34 ;  /* 0x0000003328287224 */ /* 0x001fce00078e0222 */
.L_x_3056:
        /* <DEDUP_REMOVED lines=8> */
[----:B------:R1:W2:Y:S08]  /*3ea0*/  LDC R48, c[0x0][R45+0x388] ;  /* 0x0000e2002d307b82 */ /* 0x0002b00000000800 */
[----:B------:R3:W4:Y:S08]  /*3eb0*/  LDC R34, c[0x0][R35+0x388] ;  /* 0x0000e20023227b82 */ /* 0x0007300000000800 */
[----:B-1----:R-:W1:Y:S08]  /*3ec0*/  LDC R45, c[0x0][R45+0x3ec] ;  /* 0x0000fb002d2d7b82 */ /* 0x002e700000000800 */
[----:B---3--:R-:W3:Y:S01]  /*3ed0*/  LDC R35, c[0x0][R35+0x3ec] ;  /* 0x0000fb0023237b82 */ /* 0x008ee20000000800 */
[----:B--2---:R-:W2:Y:S01]  /*3ee0*/  I2F.U32.RP R49, R48 ;  /* 0x0000003000317306 */ /* 0x004ea20000209000 */
[----:B------:R-:W-:-:S02]  /*3ef0*/  IADD3 R47, PT, PT, RZ, -R48, RZ ;  /* 0x80000030ff2f7210 */ /* 0x000fc40007ffe0ff */
[----:B------:R-:W-:-:S05]  /*3f00*/  ISETP.NE.U32.AND P2, PT, R48, RZ, PT ;  /* 0x000000ff3000720c */ /* 0x000fca0003f45070 */
[----:B----4-:R-:W4:Y:S08]  /*3f10*/  I2F.U32.RP R51, R34 ;  /* 0x0000002200337306 */ /* 0x010f300000209000 */
[----:B--2---:R-:W0:Y:S08]  /*3f20*/  MUFU.RCP R49, R49 ;  /* 0x0000003100317308 */ /* 0x004e300000001000 */
[----:B----4-:R-:W-:Y:S01]  /*3f30*/  MUFU.RCP R51, R51 ;  /* 0x0000003300337308 */ /* 0x010fe20000001000 */
[----:B0-----:R-:W-:-:S07]  /*3f40*/  VIADD R32, R49, 0xffffffe ;  /* 0x0ffffffe31207836 */ /* 0x001fce0000000000 */
[----:B------:R0:W2:Y:S02]  /*3f50*/  F2I.FTZ.U32.TRUNC.NTZ R33, R32 ;  /* 0x0000002000217305 */ /* 0x0000a4000021f000 */
[----:B0-----:R-:W-:Y:S02]  /*3f60*/  IMAD.MOV.U32 R32, RZ, RZ, RZ ;  /* 0x000000ffff207224 */ /* 0x001fe400078e00ff */
[----:B--2---:R-:W-:-:S04]  /*3f70*/  IMAD R47, R47, R33, RZ ;  /* 0x000000212f2f7224 */ /* 0x004fc800078e02ff */
[----:B------:R-:W-:-:S04]  /*3f80*/  IMAD.HI.U32 R50, R33, R47, R32 ;  /* 0x0000002f21327227 */ /* 0x000fc800078e0020 */
[----:B------:R-:W-:Y:S02]  /*3f90*/  VIADD R32, R51, 0xffffffe ;  /* 0x0ffffffe33207836 */ /* 0x000fe40000000000 */
[----:B------:R-:W-:-:S05]  /*3fa0*/  IMAD.HI.U32 R47, R50, R43, RZ ;  /* 0x0000002b322f7227 */ /* 0x000fca00078e00ff */
[----:B------:R-:W-:-:S05]  /*3fb0*/  IADD3 R33, PT, PT, -R47, RZ, RZ ;  /* 0x000000ff2f217210 */ /* 0x000fca0007ffe1ff */
[----:B------:R-:W-:Y:S02]  /*3fc0*/  IMAD R49, R48, R33, R43 ;  /* 0x0000002130317224 */ /* 0x000fe400078e022b */
[----:B------:R0:W2:Y:S03]  /*3fd0*/  F2I.FTZ.U32.TRUNC.NTZ R33, R32 ;  /* 0x0000002000217305 */ /* 0x0000a6000021f000 */
[----:B------:R-:W-:Y:S01]  /*3fe0*/  ISETP.GE.U32.AND P0, PT, R49, R48, PT ;  /* 0x000000303100720c */ /* 0x000fe20003f06070 */
[----:B0-----:R-:W-:-:S12]  /*3ff0*/  HFMA2 R32, -RZ, RZ, 0, 0 ;  /* 0x00000000ff207431 */ /* 0x001fd800000001ff */
[----:B------:R-:W-:Y:S02]  /*4000*/  @P0 IADD3 R49, PT, PT, -R48, R49, RZ ;  /* 0x0000003130310210 */ /* 0x000fe40007ffe1ff */
[----:B------:R-:W-:Y:S02]  /*4010*/  @P0 IADD3 R47, PT, PT, R47, 0x1, RZ ;  /* 0x000000012f2f0810 */ /* 0x000fe40007ffe0ff */
[----:B------:R-:W-:Y:S01]  /*4020*/  ISETP.GE.U32.AND P1, PT, R49, R48, PT ;  /* 0x000000303100720c */ /* 0x000fe20003f26070 */
[----:B------:R-:W-:-:S04]  /*4030*/  IMAD.MOV R49, RZ, RZ, -R34 ;  /* 0x000000ffff317224 */ /* 0x000fc800078e0a22 */
[----:B--2---:R-:W-:-:S04]  /*4040*/  IMAD R49, R49, R33, RZ ;  /* 0x0000002131317224 */ /* 0x004fc800078e02ff */
[----:B------:R-:W-:-:S04]  /*4050*/  IMAD.HI.U32 R50, R33, R49, R32 ;  /* 0x0000003121327227 */ /* 0x000fc800078e0020 */
[----:B------:R-:W-:Y:S01]  /*4060*/  @P1 VIADD R47, R47, 0x1 ;  /* 0x000000012f2f1836 */ /* 0x000fe20000000000 */
[----:B------:R-:W-:Y:S02]  /*4070*/  @!P2 LOP3.LUT R47, RZ, R48, RZ, 0x33, !PT ;  /* 0x00000030ff2fa212 */ /* 0x000fe400078e33ff */
[----:B------:R-:W-:-:S03]  /*4080*/  ISETP.NE.U32.AND P2, PT, R34, RZ, PT ;  /* 0x000000ff2200720c */ /* 0x000fc60003f45070 */
[----:B------:R-:W-:-:S04]  /*4090*/  IMAD.HI.U32 R50, R50, R47, RZ ;  /* 0x0000002f32327227 */ /* 0x000fc800078e00ff */
[----:B------:R-:W-:-:S04]  /*40a0*/  IMAD.MOV R32, RZ, RZ, -R50 ;  /* 0x000000ffff207224 */ /* 0x000fc800078e0a32 */
[--C-:B------:R-:W-:Y:S02]  /*40b0*/  IMAD R33, R34, R32, R47.reuse ;  /* 0x0000002022217224 */ /* 0x100fe400078e022f */
[----:B------:R-:W-:-:S03]  /*40c0*/  IMAD.MOV R32, RZ, RZ, -R47 ;  /* 0x000000ffff207224 */ /* 0x000fc600078e0a2f */
[----:B------:R-:W-:-:S13]  /*40d0*/  ISETP.GE.U32.AND P0, PT, R33, R34, PT ;  /* 0x000000222100720c */ /* 0x000fda0003f06070 */
[----:B------:R-:W-:Y:S01]  /*40e0*/  @P0 IADD3 R33, PT, PT, -R34, R33, RZ ;  /* 0x0000002122210210 */ /* 0x000fe20007ffe1ff */
[----:B------:R-:W-:-:S03]  /*40f0*/  @P0 VIADD R50, R50, 0x1 ;  /* 0x0000000132320836 */ /* 0x000fc60000000000 */
[----:B------:R-:W-:Y:S01]  /*4100*/  ISETP.GE.U32.AND P1, PT, R33, R34, PT ;  /* 0x000000222100720c */ /* 0x000fe20003f26070 */
[----:B------:R-:W-:-:S04]  /*4110*/  IMAD R33, R48, R32, R43 ;  /* 0x0000002030217224 */ /* 0x000fc800078e022b */
[----:B-1----:R-:W-:-:S08]  /*4120*/  IMAD R33, R33, R45, R40 ;  /* 0x0000002d21217224 */ /* 0x002fd000078e0228 */
[----:B------:R-:W-:Y:S02]  /*4130*/  @P1 IADD3 R50, PT, PT, R50, 0x1, RZ ;  /* 0x0000000132321810 */ /* 0x000fe40007ffe0ff */
[----:B------:R-:W-:-:S04]  /*4140*/  @!P2 LOP3.LUT R50, RZ, R34, RZ, 0x33, !PT ;  /* 0x00000022ff32a212 */ /* 0x000fc800078e33ff */
[----:B------:R-:W-:Y:S01]  /*4150*/  IADD3 R32, PT, PT, -R50, RZ, RZ ;  /* 0x000000ff32207210 */ /* 0x000fe20007ffe1ff */
[----:B------:R-:W-:-:S04]  /*4160*/  IMAD.MOV.U32 R43, RZ, RZ, R50 ;  /* 0x000000ffff2b7224 */ /* 0x000fc800078e0032 */
[----:B------:R-:W-:-:S04]  /*4170*/  IMAD R32, R34, R32, R47 ;  /* 0x0000002022207224 */ /* 0x000fc800078e022f */
[----:B---3--:R-:W-:-:S07]  /*4180*/  IMAD R40, R32, R35, R33 ;  /* 0x0000002320287224 */ /* 0x008fce00078e0221 */
.L_x_3057:
[----:B------:R-:W-:Y:S05]  /*4190*/  BRA.U !UP1, `(.L_x_3055) ;  /* 0x0000000109687547 */ /* 0x000fea000b800000 */
[----:B------:R-:W-:-:S05]  /*41a0*/  IADD3 R44, PT, PT, R44, -0x1, RZ ;  /* 0xffffffff2c2c7810 */ /* 0x000fca0007ffe0ff */
[----:B------:R-:W-:-:S04]  /*41b0*/  IMAD.SHL.U32 R44, R44, 0x4, RZ ;  /* 0x000000042c2c7824 */ /* 0x000fc800078e00ff */
[----:B------:R-:W1:Y:S02]  /*41c0*/  LDC R34, c[0x0][R44+0x388] ;  /* 0x0000e2002c227b82 */ /* 0x000e640000000800 */
[----:B-1----:R-:W1:Y:S01]  /*41d0*/  I2F.U32.RP R35, R34 ;  /* 0x0000002200237306 */ /* 0x002e620000209000 */
[----:B------:R-:W-:Y:S01]  /*41e0*/  IMAD.MOV R45, RZ, RZ, -R34 ;  /* 0x000000ffff2d7224 */ /* 0x000fe200078e0a22 */
[----:B------:R-:W-:-:S06]  /*41f0*/  ISETP.NE.U32.AND P2, PT, R34, RZ, PT ;  /* 0x000000ff2200720c */ /* 0x000fcc0003f45070 */
[----:B-1----:R-:W0:Y:S02]  /*4200*/  MUFU.RCP R35, R35 ;  /* 0x0000002300237308 */ /* 0x002e240000001000 */
        /* <DEDUP_REMOVED lines=19> */
.L_x_3055:
[----:B0-----:R-:W0:Y:S01]  /*4340*/  LDC.64 R32, c[0x0][0x380] ;  /* 0x0000e000ff207b82 */ /* 0x001e220000000a00 */
[----:B------:R-:W1:Y:S02]  /*4350*/  LDCU UR4, c[0x0][0x3ec] ;  /* 0x00007d80ff0477ac */ /* 0x000e640008000800 */
[----:B-1----:R-:W-:-:S04]  /*4360*/  IMAD R35, R43, UR4, R40 ;  /* 0x000000042b237c24 */ /* 0x002fc8000f8e0228 */
[----:B0-----:R-:W-:-:S05]  /*4370*/  IMAD.WIDE.U32 R32, R35, 0x2, R32 ;  /* 0x0000000223207825 */ /* 0x001fca00078e0020 */
[----:B------:R1:W5:Y:S02]  /*4380*/  LDG.E.U16 R40, desc[UR10][R32.64] ;  /* 0x0000000a20287981 */ /* 0x000364000c1e1500 */
.L_x_3052:
[----:B------:R-:W-:Y:S05]  /*4390*/  BSYNC.RECONVERGENT B1 ;  /* 0x0000000000017941 */ /* 0x000fea0003800200 */
.L_x_3051:
[----:B------:R-:W-:Y:S01]  /*43a0*/  IMAD.IADD R42, R17, 0x1, R42 ;  /* 0x00000001112a7824 */ /* 0x000fe200078e022a */
[----:B------:R-:W-:Y:S04]  /*43b0*/  BSSY.RECONVERGENT B1, `(.L_x_3058) ;  /* 0x000019c000017945 */ /* 0x000fe80003800200 */
[----:B------:R-:W-:-:S13]  /*43c0*/  ISETP.GE.U32.AND P0, PT, R42, R39, PT ;  /* 0x000000272a00720c */ /* 0x000fda0003f06070 */
[----:B------:R-:W-:Y:S05]  /*43d0*/  @P0 BRA `(.L_x_3059) ;  /* 0x0000001800640947 */ /* 0x000fea0003800000 */
[----:B------:R-:W2:Y:S01]  /*43e0*/  LDCU UR4, c[0x0][0x450] ;  /* 0x00008a00ff0477ac */ /* 0x000ea20008000800 */
[----:B------:R-:W-:Y:S02]  /*43f0*/  HFMA2 R43, -RZ, RZ, 0, 0 ;  /* 0x00000000ff2b7431 */ /* 0x000fe400000001ff */
[----:B------:R-:W-:Y:S01]  /*4400*/  IMAD.MOV.U32 R44, RZ, RZ, R42 ;  /* 0x000000ffff2c7224 */ /* 0x000fe200078e002a */
[----:B------:R-:W-:Y:S01]  /*4410*/  UISETP.GE.U32.AND UP0, UPT, UR5, 0x7, UPT ;  /* 0x000000070500788c */ /* 0x000fe2000bf06070 */
[----:B--2---:R-:W-:-:S08]  /*4420*/  MOV R45, UR4 ;  /* 0x00000004002d7c02 */ /* 0x004fd00008000f00 */
[----:B------:R-:W-:Y:S05]  /*4430*/  BRA.U !UP0, `(.L_x_3060) ;  /* 0x0000000d08447547 */ /* 0x000fea000b800000 */
[----:B------:R-:W-:Y:S01]  /*4440*/  BSSY.RECONVERGENT B2, `(.L_x_3060) ;  /* 0x00000d0000027945 */ /* 0x000fe20003800200 */
[----:B------:R-:W-:Y:S01]  /*4450*/  IMAD.MOV.U32 R43, RZ, RZ, RZ ;  /* 0x000000ffff2b7224 */ /* 0x000fe200078e00ff */
[----:B------:R-:W-:Y:S01]  /*4460*/  MOV R45, UR4 ;  /* 0x00000004002d7c02 */ /* 0x000fe20008000f00 */
[----:B------:R-:W-:Y:S01]  /*4470*/  IMAD.MOV.U32 R44, RZ, RZ, R42 ;  /* 0x000000ffff2c7224 */ /* 0x000fe200078e002a */
[----:B------:R-:W-:-:S07]  /*4480*/  MOV R46, RZ ;  /* 0x000000ff002e7202 */ /* 0x000fce0000000f00 */
.L_x_3061:
[C---:B------:R-:W-:Y:S02]  /*4490*/  VIADD R54, R45.reuse, 0xffffffff ;  /* 0xffffffff2d367836 */ /* 0x040fe40000000000 */
[----:B------:R-:W-:Y:S02]  /*44a0*/  HFMA2 R34, -RZ, RZ, 0, 0 ;  /* 0x00000000ff227431 */ /* 0x000fe400000001ff */
[C---:B------:R-:W-:Y:S01]  /*44b0*/  VIADD R51, R45.reuse, 0xfffffffe ;  /* 0xfffffffe2d337836 */ /* 0x040fe20000000000 */
[----:B------:R-:W-:Y:S01]  /*44c0*/  IADD3 R46, PT, PT, R46, 0x8, RZ ;  /* 0x000000082e2e7810 */ /* 0x000fe20007ffe0ff */
[C---:B------:R-:W-:Y:S01]  /*44d0*/  VIADD R49, R45.reuse, 0xfffffffd ;  /* 0xfffffffd2d317836 */ /* 0x040fe20000000000 */
[----:B------:R-:W-:Y:S01]  /*44e0*/  SHF.L.U32 R54, R54, 0x2, RZ ;  /* 0x0000000236367819 */ /* 0x000fe200000006ff */
[----:B------:R-:W-:Y:S01]  /*44f0*/  VIADD R47, R45, 0xfffffffc ;  /* 0xfffffffc2d2f7836 */ /* 0x000fe20000000000 */
[----:B------:R-:W-:Y:S02]  /*4500*/  SHF.L.U32 R51, R51, 0x2, RZ ;  /* 0x0000000233337819 */ /* 0x000fe400000006ff */
[----:B------:R2:W3:Y:S01]  /*4510*/  LDC R53, c[0x0][R54+0x388] ;  /* 0x0000e20036357b82 */ /* 0x0004e20000000800 */
[----:B------:R-:W-:-:S02]  /*4520*/  SHF.L.U32 R49, R49, 0x2, RZ ;  /* 0x0000000231317819 */ /* 0x000fc400000006ff */
[----:B------:R-:W-:-:S05]  /*4530*/  SHF.L.U32 R47, R47, 0x2, RZ ;  /* 0x000000022f2f7819 */ /* 0x000fca00000006ff */
[----:B------:R4:W0:Y:S08]  /*4540*/  LDC R52, c[0x0][R51+0x388] ;  /* 0x0000e20033347b82 */ /* 0x0008300000000800 */
[----:B------:R1:W0:Y:S08]  /*4550*/  LDC R50, c[0x0][R49+0x388] ;  /* 0x0000e20031327b82 */ /* 0x0002300000000800 */
[----:B------:R0:W0:Y:S08]  /*4560*/  LDC R48, c[0x0][R47+0x388] ;  /* 0x0000e2002f307b82 */ /* 0x0000300000000800 */
[----:B--2---:R-:W2:Y:S08]  /*4570*/  LDC R54, c[0x0][R54+0x3ec] ;  /* 0x0000fb0036367b82 */ /* 0x004eb00000000800 */
[----:B----4-:R-:W4:Y:S01]  /*4580*/  LDC R51, c[0x0][R51+0x3ec] ;  /* 0x0000fb0033337b82 */ /* 0x010f220000000800 */
[----:B---3--:R-:W3:Y:S01]  /*4590*/  I2F.U32.RP R55, R53 ;  /* 0x0000003500377306 */ /* 0x008ee20000209000 */
[----:B------:R-:W-:-:S06]  /*45a0*/  IADD3 R57, PT, PT, RZ, -R53, RZ ;  /* 0x80000035ff397210 */ /* 0x000fcc0007ffe0ff */
[----:B-1----:R-:W1:Y:S01]  /*45b0*/  LDC R49, c[0x0][R49+0x3ec] ;  /* 0x0000fb0031317b82 */ /* 0x002e620000000800 */
[----:B------:R-:W-:Y:S01]  /*45c0*/  ISETP.NE.U32.AND P2, PT, R53, RZ, PT ;  /* 0x000000ff3500720c */ /* 0x000fe20003f45070 */
[----:B0-----:R-:W0:Y:S06]  /*45d0*/  I2F.U32.RP R56, R52 ;  /* 0x0000003400387306 */ /* 0x001e2c0000209000 */
[----:B------:R-:W1:Y:S02]  /*45e0*/  LDC R47, c[0x0][R47+0x3ec] ;  /* 0x0000fb002f2f7b82 */ /* 0x000e640000000800 */
[----:B---3--:R-:W3:Y:S01]  /*45f0*/  MUFU.RCP R55, R55 ;  /* 0x0000003700377308 */ /* 0x008ee20000001000 */
[----:B------:R-:W-:-:S07]  /*4600*/  IADD3 R59, PT, PT, RZ, -R50, RZ ;  /* 0x80000032ff3b7210 */ /* 0x000fce0007ffe0ff */
[----:B0-----:R-:W0:Y:S08]  /*4610*/  MUFU.RCP R56, R56 ;  /* 0x0000003800387308 */ /* 0x001e300000001000 */
[----:B------:R-:W2:Y:S01]  /*4620*/  I2F.U32.RP R58, R50 ;  /* 0x00000032003a7306 */ /* 0x000ea20000209000 */
[----:B---3--:R-:W-:Y:S02]  /*4630*/  VIADD R35, R55, 0xffffffe ;  /* 0x0ffffffe37237836 */ /* 0x008fe40000000000 */
[----:B------:R-:W-:-:S05]  /*4640*/  IMAD.MOV R55, RZ, RZ, -R52 ;  /* 0x000000ffff377224 */ /* 0x000fca00078e0a34 */
[----:B------:R-:W3:Y:S01]  /*4650*/  F2I.FTZ.U32.TRUNC.NTZ R35, R35 ;  /* 0x0000002300237305 */ /* 0x000ee2000021f000 */
[----:B0-----:R-:W-:-:S07]  /*4660*/  VIADD R33, R56, 0xffffffe ;  /* 0x0ffffffe38217836 */ /* 0x001fce0000000000 */
[----:B--2---:R-:W0:Y:S01]  /*4670*/  MUFU.RCP R32, R58 ;  /* 0x0000003a00207308 */ /* 0x004e220000001000 */
[----:B---3--:R-:W-:-:S07]  /*4680*/  IMAD R57, R57, R35, RZ ;  /* 0x0000002339397224 */ /* 0x008fce00078e02ff */
[----:B------:R-:W2:Y:S01]  /*4690*/  F2I.FTZ.U32.TRUNC.NTZ R33, R33 ;  /* 0x0000002100217305 */ /* 0x000ea2000021f000 */
[----:B------:R-:W-:-:S07]  /*46a0*/  IMAD.HI.U32 R57, R35, R57, R34 ;  /* 0x0000003923397227 */ /* 0x000fce00078e0022 */
[----:B------:R-:W3:Y:S01]  /*46b0*/  I2F.U32.RP R34, R48 ;  /* 0x0000003000227306 */ /* 0x000ee20000209000 */
[----:B------:R-:W-:Y:S01]  /*46c0*/  IMAD.HI.U32 R57, R57, R44, RZ ;  /* 0x0000002c39397227 */ /* 0x000fe200078e00ff */
[----:B0-----:R-:W-:-:S03]  /*46d0*/  IADD3 R32, PT, PT, R32, 0xffffffe, RZ ;  /* 0x0ffffffe20207810 */ /* 0x001fc60007ffe0ff */
[----:B--2---:R-:W-:-:S03]  /*46e0*/  IMAD R55, R55, R33, RZ ;  /* 0x0000002137377224 */ /* 0x004fc600078e02ff */
[----:B------:R0:W2:Y:S02]  /*46f0*/  F2I.FTZ.U32.TRUNC.NTZ R35, R32 ;  /* 0x0000002000237305 */ /* 0x0000a4000021f000 */
[----:B0-----:R-:W-:-:S04]  /*4700*/  IMAD.MOV.U32 R32, RZ, RZ, RZ ;  /* 0x000000ffff207224 */ /* 0x001fc800078e00ff */
[----:B------:R-:W-:Y:S02]  /*4710*/  IMAD.HI.U32 R55, R33, R55, R32 ;  /* 0x0000003721377227 */ /* 0x000fe400078e0020 */
[----:B---3--:R0:W3:Y:S02]  /*4720*/  MUFU.RCP R33, R34 ;  /* 0x0000002200217308 */ /* 0x0080e40000001000 */
[----:B--2---:R-:W-:Y:S02]  /*4730*/  IMAD R59, R59, R35, RZ ;  /* 0x000000233b3b7224 */ /* 0x004fe400078e02ff */
[----:B0-----:R-:W-:-:S04]  /*4740*/  IMAD.MOV.U32 R34, RZ, RZ, RZ ;  /* 0x000000ffff227224 */ /* 0x001fc800078e00ff */
[----:B------:R-:W-:Y:S01]  /*4750*/  IMAD.HI.U32 R58, R35, R59, R34 ;  /* 0x0000003b233a7227 */ /* 0x000fe200078e0022 */
[----:B------:R-:W-:-:S03]  /*4760*/  IADD3 R34, PT, PT, R45, -0x5, RZ ;  /* 0xfffffffb2d227810 */ /* 0x000fc60007ffe0ff */
[----:B------:R-:W-:Y:S01]  /*4770*/  IMAD.MOV R35, RZ, RZ, -R48 ;  /* 0x000000ffff237224 */ /* 0x000fe200078e0a30 */
[----:B---3--:R-:W-:Y:S01]  /*4780*/  IADD3 R33, PT, PT, R33, 0xffffffe, RZ ;  /* 0x0ffffffe21217810 */ /* 0x008fe20007ffe0ff */
[----:B------:R-:W-:-:S05]  /*4790*/  IMAD.SHL.U32 R34, R34, 0x4, RZ ;  /* 0x0000000422227824 */ /* 0x000fca00078e00ff */
[----:B------:R-:W0:Y:S02]  /*47a0*/  F2I.FTZ.U32.TRUNC.NTZ R33, R33 ;  /* 0x0000002100217305 */ /* 0x000e24000021f000 */
[----:B0-----:R-:W-:-:S04]  /*47b0*/  IMAD R35, R35, R33, RZ ;  /* 0x0000002123237224 */ /* 0x001fc800078e02ff */
[----:B------:R-:W-:Y:S01]  /*47c0*/  IMAD.HI.U32 R56, R33, R35, R32 ;  /* 0x0000002321387227 */ /* 0x000fe200078e0020 */
[----:B------:R-:W-:Y:S01]  /*47d0*/  IADD3 R32, PT, PT, -R57, RZ, RZ ;  /* 0x000000ff39207210 */ /* 0x000fe20007ffe1ff */
[----:B------:R0:W2:Y:S04]  /*47e0*/  LDC R35, c[0x0][R34+0x388] ;  /* 0x0000e20022237b82 */ /* 0x0000a80000000800 */
[----:B------:R-:W-:-:S04]  /*47f0*/  IMAD R32, R53, R32, R44 ;  /* 0x0000002035207224 */ /* 0x000fc800078e022c */
[----:B0-----:R-:W0:Y:S01]  /*4800*/  LDC R34, c[0x0][R34+0x3ec] ;  /* 0x0000fb0022227b82 */ /* 0x001e220000000800 */
[----:B------:R-:W-:-:S13]  /*4810*/  ISETP.GE.U32.AND P0, PT, R32, R53, PT ;  /* 0x000000352000720c */ /* 0x000fda0003f06070 */
[----:B------:R-:W-:Y:S01]  /*4820*/  @P0 IADD3 R32, PT, PT, -R53, R32, RZ ;  /* 0x0000002035200210 */ /* 0x000fe20007ffe1ff */
[----:B------:R-:W-:-:S03]  /*4830*/  @P0 VIADD R57, R57, 0x1 ;  /* 0x0000000139390836 */ /* 0x000fc60000000000 */
[----:B------:R-:W-:-:S13]  /*4840*/  ISETP.GE.U32.AND P1, PT, R32, R53, PT ;  /* 0x000000352000720c */ /* 0x000fda0003f26070 */
[----:B------:R-:W-:Y:S02]  /*4850*/  @P1 IADD3 R57, PT, PT, R57, 0x1, RZ ;  /* 0x0000000139391810 */ /* 0x000fe40007ffe0ff */
[----:B------:R-:W-:Y:S02]  /*4860*/  @!P2 LOP3.LUT R57, RZ, R53, RZ, 0x33, !PT ;  /* 0x00000035ff39a212 */ /* 0x000fe400078e33ff */
[----:B------:R-:W-:Y:S02]  /*4870*/  ISETP.NE.U32.AND P2, PT, R52, RZ, PT ;  /* 0x000000ff3400720c */ /* 0x000fe40003f45070 */
[----:B------:R-:W-:Y:S01]  /*4880*/  IADD3 R59, PT, PT, -R57, RZ, RZ ;  /* 0x000000ff393b7210 */ /* 0x000fe20007ffe1ff */
[----:B------:R-:W-:Y:S01]  /*4890*/  IMAD.HI.U32 R55, R55, R57, RZ ;  /* 0x0000003937377227 */ /* 0x000fe200078e00ff */
[----:B--2---:R-:W2:Y:S03]  /*48a0*/  I2F.U32.RP R60, R35 ;  /* 0x00000023003c7306 */ /* 0x004ea60000209000 */
[----:B------:R-:W-:Y:S01]  /*48b0*/  IMAD R59, R53, R59, R44 ;  /* 0x0000003b353b7224 */ /* 0x000fe200078e022c */
[----:B------:R-:W-:-:S03]  /*48c0*/  IADD3 R53, PT, PT, RZ, -R35, RZ ;  /* 0x80000023ff357210 */ /* 0x000fc60007ffe0ff */
[----:B------:R-:W-:Y:S02]  /*48d0*/  IMAD R59, R59, R54, R43 ;  /* 0x000000363b3b7224 */ /* 0x000fe400078e022b */
[----:B------:R-:W-:-:S05]  /*48e0*/  VIADD R43, R45, 0xfffffffa ;  /* 0xfffffffa2d2b7836 */ /* 0x000fca0000000000 */
[----:B------:R-:W-:Y:S01]  /*48f0*/  SHF.L.U32 R43, R43, 0x2, RZ ;  /* 0x000000022b2b7819 */ /* 0x000fe200000006ff */
[----:B--2---:R-:W2:Y:S03]  /*4900*/  MUFU.RCP R60, R60 ;  /* 0x0000003c003c7308 */ /* 0x004ea60000001000 */
[----:B------:R3:W4:Y:S08]  /*4910*/  LDC R44, c[0x0][R43+0x388] ;  /* 0x0000e2002b2c7b82 */ /* 0x0007300000000800 */
[----:B---3--:R-:W3:Y:S01]  /*4920*/  LDC R43, c[0x0][R43+0x3ec] ;  /* 0x0000fb002b2b7b82 */ /* 0x008ee20000000800 */
[----:B--2---:R-:W-:-:S04]  /*4930*/  VIADD R32, R60, 0xffffffe ;  /* 0x0ffffffe3c207836 */ /* 0x004fc80000000000 */
[----:B------:R2:W1:Y:S02]  /*4940*/  F2I.FTZ.U32.TRUNC.NTZ R33, R32 ;  /* 0x0000002000217305 */ /* 0x000464000021f000 */
[----:B--2---:R-:W-:Y:S02]  /*4950*/  HFMA2 R32, -RZ, RZ, 0, 0 ;  /* 0x00000000ff207431 */ /* 0x004fe400000001ff */
[----:B-1----:R-:W-:-:S04]  /*4960*/  IMAD R53, R53, R33, RZ ;  /* 0x0000002135357224 */ /* 0x002fc800078e02ff */
[----:B------:R-:W-:Y:S01]  /*4970*/  IMAD.HI.U32 R53, R33, R53, R32 ;  /* 0x0000003521357227 */ /* 0x000fe200078e0020 */
[----:B------:R-:W-:-:S05]  /*4980*/  IADD3 R33, PT, PT, -R55, RZ, RZ ;  /* 0x000000ff37217210 */ /* 0x000fca0007ffe1ff */
[----:B------:R-:W-:Y:S01]  /*4990*/  IMAD R33, R52, R33, R57 ;  /* 0x0000002134217224 */ /* 0x000fe200078e0239 */
[----:B----4-:R-:W1:Y:S04]  /*49a0*/  I2F.U32.RP R54, R44 ;  /* 0x0000002c00367306 */ /* 0x010e680000209000 */
[----:B------:R-:W-:-:S13]  /*49b0*/  ISETP.GE.U32.AND P0, PT, R33, R52, PT ;  /* 0x000000342100720c */ /* 0x000fda0003f06070 */
[----:B------:R-:W-:Y:S01]  /*49c0*/  @P0 IMAD.IADD R33, R33, 0x1, -R52 ;  /* 0x0000000121210824 */ /* 0x000fe200078e0a34 */
[----:B-1----:R-:W1:Y:S01]  /*49d0*/  MUFU.RCP R54, R54 ;  /* 0x0000003600367308 */ /* 0x002e620000001000 */
[----:B------:R-:W-:-:S03]  /*49e0*/  @P0 IADD3 R55, PT, PT, R55, 0x1, RZ ;  /* 0x0000000137370810 */ /* 0x000fc60007ffe0ff */
[----:B------:R-:W-:-:S13]  /*49f0*/  ISETP.GE.U32.AND P1, PT, R33, R52, PT ;  /* 0x000000342100720c */ /* 0x000fda0003f26070 */
[----:B------:R-:W-:Y:S02]  /*4a00*/  @P1 IADD3 R55, PT, PT, R55, 0x1, RZ ;  /* 0x0000000137371810 */ /* 0x000fe40007ffe0ff */
[----:B------:R-:W-:Y:S02]  /*4a10*/  @!P2 LOP3.LUT R55, RZ, R52, RZ, 0x33, !PT ;  /* 0x00000034ff37a212 */ /* 0x000fe400078e33ff */
[----:B------:R-:W-:-:S03]  /*4a20*/  ISETP.NE.U32.AND P2, PT, R50, RZ, PT ;  /* 0x000000ff3200720c */ /* 0x000fc60003f45070 */
[----:B------:R-:W-:-:S04]  /*4a30*/  IMAD.MOV R32, RZ, RZ, -R55 ;  /* 0x000000ffff207224 */ /* 0x000fc800078e0a37 */
[----:B------:R-:W-:Y:S01]  /*4a40*/  IMAD R52, R52, R32, R57 ;  /* 0x0000002034347224 */ /* 0x000fe200078e0239 */
[----:B-1----:R-:W-:Y:S01]  /*4a50*/  IADD3 R32, PT, PT, R54, 0xffffffe, RZ ;  /* 0x0ffffffe36207810 */ /* 0x002fe20007ffe0ff */
[----:B------:R-:W-:-:S03]  /*4a60*/  IMAD.HI.U32 R57, R58, R55, RZ ;  /* 0x000000373a397227 */ /* 0x000fc600078e00ff */
[----:B------:R1:W2:Y:S01]  /*4a70*/  F2I.FTZ.U32.TRUNC.NTZ R33, R32 ;  /* 0x0000002000217305 */ /* 0x0002a2000021f000 */
[----:B------:R-:W-:Y:S01]  /*4a80*/  IMAD R59, R52, R51, R59 ;  /* 0x00000033343b7224 */ /* 0x000fe200078e023b */
[----:B------:R-:W-:Y:S01]  /*4a90*/  IADD3 R61, PT, PT, -R57, RZ, RZ ;  /* 0x000000ff393d7210 */ /* 0x000fe20007ffe1ff */
[----:B------:R-:W-:-:S04]  /*4aa0*/  IMAD.MOV R52, RZ, RZ, -R44 ;  /* 0x000000ffff347224 */ /* 0x000fc800078e0a2c */
[----:B------:R-:W-:Y:S02]  /*4ab0*/  IMAD R61, R50, R61, R55 ;  /* 0x0000003d323d7224 */ /* 0x000fe400078e0237 */
[----:B-1----:R-:W-:-:S03]  /*4ac0*/  HFMA2 R32, -RZ, RZ, 0, 0 ;  /* 0x00000000ff207431 */ /* 0x002fc600000001ff */
[----:B------:R-:W-:Y:S01]  /*4ad0*/  ISETP.GE.U32.AND P0, PT, R61, R50, PT ;  /* 0x000000323d00720c */ /* 0x000fe20003f06070 */
[----:B--2---:R-:W-:-:S04]  /*4ae0*/  IMAD R51, R52, R33, RZ ;  /* 0x0000002134337224 */ /* 0x004fc800078e02ff */
[----:B------:R-:W-:-:S04]  /*4af0*/  IMAD.HI.U32 R54, R33, R51, R32 ;  /* 0x0000003321367227 */ /* 0x000fc800078e0020 */
[C---:B------:R-:W-:Y:S01]  /*4b00*/  VIADD R51, R45.reuse, 0xfffffff9 ;  /* 0xfffffff92d337836 */ /* 0x040fe20000000000 */
[----:B------:R-:W-:-:S03]  /*4b10*/  IADD3 R45, PT, PT, R45, -0x8, RZ ;  /* 0xfffffff82d2d7810 */ /* 0x000fc60007ffe0ff */
[----:B------:R-:W-:Y:S02]  /*4b20*/  @P0 IADD3 R61, PT, PT, -R50, R61, RZ ;  /* 0x0000003d323d0210 */ /* 0x000fe40007ffe1ff */
[----:B------:R-:W-:Y:S02]  /*4b30*/  SHF.L.U32 R51, R51, 0x2, RZ ;  /* 0x0000000233337819 */ /* 0x000fe400000006ff */
[----:B------:R-:W-:Y:S02]  /*4b40*/  ISETP.GE.U32.AND P1, PT, R61, R50, PT ;  /* 0x000000323d00720c */ /* 0x000fe40003f26070 */
[----:B------:R1:W2:Y:S01]  /*4b50*/  LDC R52, c[0x0][R51+0x388] ;  /* 0x0000e20033347b82 */ /* 0x0002a20000000800 */
[----:B------:R-:W-:-:S07]  /*4b60*/  @P0 IADD3 R57, PT, PT, R57, 0x1, RZ ;  /* 0x0000000139390810 */ /* 0x000fce0007ffe0ff */
[----:B-1----:R-:W1:Y:S03]  /*4b70*/  LDC R51, c[0x0][R51+0x3ec] ;  /* 0x0000fb0033337b82 */ /* 0x002e660000000800 */
[----:B------:R-:W-:Y:S01]  /*4b80*/  @P1 VIADD R57, R57, 0x1 ;  /* 0x0000000139391836 */ /* 0x000fe20000000000 */
[----:B------:R-:W-:Y:S02]  /*4b90*/  @!P2 LOP3.LUT R57, RZ, R50, RZ, 0x33, !PT ;  /* 0x00000032ff39a212 */ /* 0x000fe400078e33ff */
[----:B------:R-:W-:-:S03]  /*4ba0*/  ISETP.NE.U32.AND P2, PT, R48, RZ, PT ;  /* 0x000000ff3000720c */ /* 0x000fc60003f45070 */
[----:B------:R-:W-:-:S04]  /*4bb0*/  IMAD.HI.U32 R56, R56, R57, RZ ;  /* 0x0000003938387227 */ /* 0x000fc800078e00ff */
[----:B------:R-:W-:Y:S01]  /*4bc0*/  IMAD.MOV R32, RZ, RZ, -R57 ;  /* 0x000000ffff207224 */ /* 0x000fe200078e0a39 */
[----:B------:R-:W-:-:S03]  /*4bd0*/  IADD3 R33, PT, PT, -R56, RZ, RZ ;  /* 0x000000ff38217210 */ /* 0x000fc60007ffe1ff */
[----:B------:R-:W-:Y:S02]  /*4be0*/  IMAD R50, R50, R32, R55 ;  /* 0x0000002032327224 */ /* 0x000fe400078e0237 */
[----:B------:R-:W-:Y:S02]  /*4bf0*/  IMAD R33, R48, R33, R57 ;  /* 0x0000002130217224 */ /* 0x000fe400078e0239 */
[----:B------:R-:W-:-:S03]  /*4c00*/  IMAD R59, R50, R49, R59 ;  /* 0x00000031323b7224 */ /* 0x000fc600078e023b */
[----:B------:R-:W-:-:S13]  /*4c10*/  ISETP.GE.U32.AND P0, PT, R33, R48, PT ;  /* 0x000000302100720c */ /* 0x000fda0003f06070 */
[----:B------:R-:W-:Y:S02]  /*4c20*/  @P0 IADD3 R33, PT, PT, -R48, R33, RZ ;  /* 0x0000002130210210 */ /* 0x000fe40007ffe1ff */
[----:B------:R-:W-:Y:S01]  /*4c30*/  @P0 IADD3 R56, PT, PT, R56, 0x1, RZ ;  /* 0x0000000138380810 */ /* 0x000fe20007ffe0ff */
[----:B--2---:R-:W2:Y:S01]  /*4c40*/  I2F.U32.RP R58, R52 ;  /* 0x00000034003a7306 */ /* 0x004ea20000209000 */
[----:B------:R-:W-:Y:S02]  /*4c50*/  ISETP.GE.U32.AND P1, PT, R33, R48, PT ;  /* 0x000000302100720c */ /* 0x000fe40003f26070 */
[----:B------:R-:W-:-:S11]  /*4c60*/  IADD3 R32, PT, PT, RZ, -R52, RZ ;  /* 0x80000034ff207210 */ /* 0x000fd60007ffe0ff */
[----:B------:R-:W-:Y:S01]  /*4c70*/  @P1 IADD3 R56, PT, PT, R56, 0x1, RZ ;  /* 0x0000000138381810 */ /* 0x000fe20007ffe0ff */
[----:B--2---:R-:W2:Y:S01]  /*4c80*/  MUFU.RCP R58, R58 ;  /* 0x0000003a003a7308 */ /* 0x004ea20000001000 */
[----:B------:R-:W-:Y:S02]  /*4c90*/  @!P2 LOP3.LUT R56, RZ, R48, RZ, 0x33, !PT ;  /* 0x00000030ff38a212 */ /* 0x000fe400078e33ff */
[----:B------:R-:W-:-:S03]  /*4ca0*/  ISETP.NE.U32.AND P2, PT, R35, RZ, PT ;  /* 0x000000ff2300720c */ /* 0x000fc60003f45070 */
[----:B------:R-:W-:-:S05]  /*4cb0*/  IMAD.HI.U32 R53, R53, R56, RZ ;  /* 0x0000003835357227 */ /* 0x000fca00078e00ff */
[----:B------:R-:W-:-:S05]  /*4cc0*/  IADD3 R50, PT, PT, -R53, RZ, RZ ;  /* 0x000000ff35327210 */ /* 0x000fca0007ffe1ff */
[----:B------:R-:W-:Y:S02]  /*4cd0*/  IMAD R50, R35, R50, R56 ;  /* 0x0000003223327224 */ /* 0x000fe400078e0238 */
[----:B--2---:R-:W-:-:S03]  /*4ce0*/  VIADD R33, R58, 0xffffffe ;  /* 0x0ffffffe3a217836 */ /* 0x004fc60000000000 */
[----:B------:R-:W-:-:S03]  /*4cf0*/  ISETP.GE.U32.AND P0, PT, R50, R35, PT ;  /* 0x000000233200720c */ /* 0x000fc60003f06070 */
[----:B------:R-:W2:Y:S10]  /*4d00*/  F2I.FTZ.U32.TRUNC.NTZ R33, R33 ;  /* 0x0000002100217305 */ /* 0x000eb4000021f000 */
[----:B------:R-:W-:-:S02]  /*4d10*/  @P0 IADD3 R50, PT, PT, -R35, R50, RZ ;  /* 0x0000003223320210 */ /* 0x000fc40007ffe1ff */
[----:B------:R-:W-:Y:S02]  /*4d20*/  @P0 IADD3 R53, PT, PT, R53, 0x1, RZ ;  /* 0x0000000135350810 */ /* 0x000fe40007ffe0ff */
[----:B------:R-:W-:Y:S01]  /*4d30*/  ISETP.GE.U32.AND P1, PT, R50, R35, PT ;  /* 0x000000233200720c */ /* 0x000fe20003f26070 */
[----:B--2---:R-:W-:Y:S02]  /*4d40*/  IMAD R49, R32, R33, RZ ;  /* 0x0000002120317224 */ /* 0x004fe400078e02ff */
[----:B------:R-:W-:-:S04]  /*4d50*/  IMAD.MOV.U32 R32, RZ, RZ, RZ ;  /* 0x000000ffff207224 */ /* 0x000fc800078e00ff */
[----:B------:R-:W-:-:S04]  /*4d60*/  IMAD.HI.U32 R32, R33, R49, R32 ;  /* 0x0000003121207227 */ /* 0x000fc800078e0020 */
[----:B------:R-:W-:Y:S02]  /*4d70*/  IMAD.SHL.U32 R49, R45, 0x4, RZ ;  /* 0x000000042d317824 */ /* 0x000fe400078e00ff */
[----:B------:R-:W-:Y:S02]  /*4d80*/  @P1 IADD3 R53, PT, PT, R53, 0x1, RZ ;  /* 0x0000000135351810 */ /* 0x000fe40007ffe0ff */
[----:B------:R2:W4:Y:S01]  /*4d90*/  LDC R50, c[0x0][R49+0x388] ;  /* 0x0000e20031327b82 */ /* 0x0005220000000800 */
[----:B------:R-:W-:Y:S02]  /*4da0*/  @!P2 LOP3.LUT R53, RZ, R35, RZ, 0x33, !PT ;  /* 0x00000023ff35a212 */ /* 0x000fe400078e33ff */
[----:B------:R-:W-:-:S03]  /*4db0*/  ISETP.NE.U32.AND P2, PT, R44, RZ, PT ;  /* 0x000000ff2c00720c */ /* 0x000fc60003f45070 */
[----:B------:R-:W-:Y:S02]  /*4dc0*/  IMAD.HI.U32 R55, R54, R53, RZ ;  /* 0x0000003536377227 */ /* 0x000fe400078e00ff */
[----:B--2---:R-:W2:Y:S02]  /*4dd0*/  LDC R49, c[0x0][R49+0x3ec] ;  /* 0x0000fb0031317b82 */ /* 0x004ea40000000800 */
[----:B------:R-:W-:-:S04]  /*4de0*/  IMAD.MOV R33, RZ, RZ, -R55 ;  /* 0x000000ffff217224 */ /* 0x000fc800078e0a37 */
[----:B------:R-:W-:-:S05]  /*4df0*/  IMAD R33, R44, R33, R53 ;  /* 0x000000212c217224 */ /* 0x000fca00078e0235 */
[----:B------:R-:W-:-:S13]  /*4e00*/  ISETP.GE.U32.AND P0, PT, R33, R44, PT ;  /* 0x0000002c2100720c */ /* 0x000fda0003f06070 */
[----:B------:R-:W-:Y:S01]  /*4e10*/  @P0 IADD3 R33, PT, PT, -R44, R33, RZ ;  /* 0x000000212c210210 */ /* 0x000fe20007ffe1ff */
[----:B------:R-:W-:-:S03]  /*4e20*/  @P0 VIADD R55, R55, 0x1 ;  /* 0x0000000137370836 */ /* 0x000fc60000000000 */
[----:B------:R-:W-:Y:S02]  /*4e30*/  ISETP.GE.U32.AND P1, PT, R33, R44, PT ;  /* 0x0000002c2100720c */ /* 0x000fe40003f26070 */
[----:B------:R-:W-:-:S05]  /*4e40*/  IADD3 R33, PT, PT, -R56, RZ, RZ ;  /* 0x000000ff38217210 */ /* 0x000fca0007ffe1ff */
[----:B------:R-:W-:-:S04]  /*4e50*/  IMAD R48, R48, R33, R57 ;  /* 0x0000002130307224 */ /* 0x000fc800078e0239 */
[----:B------:R-:W-:Y:S01]  /*4e60*/  IMAD R59, R48, R47, R59 ;  /* 0x0000002f303b7224 */ /* 0x000fe200078e023b */
[----:B----4-:R-:W4:Y:S01]  /*4e70*/  I2F.U32.RP R54, R50 ;  /* 0x0000003200367306 */ /* 0x010f220000209000 */
[----:B------:R-:W-:Y:S02]  /*4e80*/  @P1 IADD3 R55, PT, PT, R55, 0x1, RZ ;  /* 0x0000000137371810 */ /* 0x000fe40007ffe0ff */
[----:B------:R-:W-:Y:S02]  /*4e90*/  @!P2 LOP3.LUT R55, RZ, R44, RZ, 0x33, !PT ;  /* 0x0000002cff37a212 */ /* 0x000fe400078e33ff */
[----:B------:R-:W-:Y:S02]  /*4ea0*/  ISETP.NE.U32.AND P2, PT, R52, RZ, PT ;  /* 0x000000ff3400720c */ /* 0x000fe40003f45070 */
[----:B------:R-:W-:Y:S01]  /*4eb0*/  IADD3 R48, PT, PT, RZ, -R50, RZ ;  /* 0x80000032ff307210 */ /* 0x000fe20007ffe0ff */
[----:B------:R-:W-:-:S04]  /*4ec0*/  IMAD.HI.U32 R57, R32, R55, RZ ;  /* 0x0000003720397227 */ /* 0x000fc800078e00ff */
[----:B------:R-:W-:Y:S01]  /*4ed0*/  IMAD.MOV R61, RZ, RZ, -R57 ;  /* 0x000000ffff3d7224 */ /* 0x000fe200078e0a39 */
[----:B----4-:R-:W4:Y:S03]  /*4ee0*/  MUFU.RCP R54, R54 ;  /* 0x0000003600367308 */ /* 0x010f260000001000 */
[----:B------:R-:W-:-:S05]  /*4ef0*/  IMAD R61, R52, R61, R55 ;  /* 0x0000003d343d7224 */ /* 0x000fca00078e0237 */
[----:B------:R-:W-:Y:S02]  /*4f00*/  ISETP.GE.U32.AND P0, PT, R61, R52, PT ;  /* 0x000000343d00720c */ /* 0x000fe40003f06070 */
[----:B----4-:R-:W-:-:S11]  /*4f10*/  IADD3 R32, PT, PT, R54, 0xffffffe, RZ ;  /* 0x0ffffffe36207810 */ /* 0x010fd60007ffe0ff */
[----:B------:R-:W-:Y:S01]  /*4f20*/  @P0 IMAD.IADD R61, R61, 0x1, -R52 ;  /* 0x000000013d3d0824 */ /* 0x000fe200078e0a34 */
[----:B------:R-:W-:Y:S01]  /*4f30*/  @P0 IADD3 R57, PT, PT, R57, 0x1, RZ ;  /* 0x0000000139390810 */ /* 0x000fe20007ffe0ff */
[----:B------:R4:W0:Y:S03]  /*4f40*/  F2I.FTZ.U32.TRUNC.NTZ R33, R32 ;  /* 0x0000002000217305 */ /* 0x000826000021f000 */
[----:B------:R-:W-:Y:S01]  /*4f50*/  ISETP.GE.U32.AND P1, PT, R61, R52, PT ;  /* 0x000000343d00720c */ /* 0x000fe20003f26070 */
[----:B----4-:R-:W-:Y:S02]  /*4f60*/  HFMA2 R32, -RZ, RZ, 0, 0 ;  /* 0x00000000ff207431 */ /* 0x010fe400000001ff */
[----:B0-----:R-:W-:-:S10]  /*4f70*/  IMAD R47, R48, R33, RZ ;  /* 0x00000021302f7224 */ /* 0x001fd400078e02ff */
[----:B------:R-:W-:Y:S02]  /*4f80*/  @P1 IADD3 R57, PT, PT, R57, 0x1, RZ ;  /* 0x0000000139391810 */ /* 0x000fe40007ffe0ff */
[----:B------:R-:W-:Y:S01]  /*4f90*/  @!P2 LOP3.LUT R57, RZ, R52, RZ, 0x33, !PT ;  /* 0x00000034ff39a212 */ /* 0x000fe200078e33ff */
[----:B------:R-:W-:Y:S01]  /*4fa0*/  IMAD.HI.U32 R48, R33, R47, R32 ;  /* 0x0000002f21307227 */ /* 0x000fe200078e0020 */
[----:B------:R-:W-:-:S05]  /*4fb0*/  ISETP.NE.U32.AND P2, PT, R50, RZ, PT ;  /* 0x000000ff3200720c */ /* 0x000fca0003f45070 */
[----:B------:R-:W-:-:S04]  /*4fc0*/  IMAD.HI.U32 R32, R48, R57, RZ ;  /* 0x0000003930207227 */ /* 0x000fc800078e00ff */
[----:B------:R-:W-:-:S04]  /*4fd0*/  IMAD.MOV R33, RZ, RZ, -R32 ;  /* 0x000000ffff217224 */ /* 0x000fc800078e0a20 */
[----:B------:R-:W-:-:S05]  /*4fe0*/  IMAD R33, R50, R33, R57 ;  /* 0x0000002132217224 */ /* 0x000fca00078e0239 */
[----:B------:R-:W-:-:S13]  /*4ff0*/  ISETP.GE.U32.AND P0, PT, R33, R50, PT ;  /* 0x000000322100720c */ /* 0x000fda0003f06070 */
[----:B------:R-:W-:Y:S02]  /*5000*/  @P0 IADD3 R33, PT, PT, -R50, R33, RZ ;  /* 0x0000002132210210 */ /* 0x000fe40007ffe1ff */
[----:B------:R-:W-:Y:S02]  /*5010*/  @P0 IADD3 R32, PT, PT, R32, 0x1, RZ ;  /* 0x0000000120200810 */ /* 0x000fe40007ffe0ff */
[----:B------:R-:W-:Y:S02]  /*5020*/  ISETP.GE.U32.AND P1, PT, R33, R50, PT ;  /* 0x000000322100720c */ /* 0x000fe40003f26070 */
[----:B------:R-:W-:Y:S02]  /*5030*/  IADD3 R33, PT, PT, -R53, RZ, RZ ;  /* 0x000000ff35217210 */ /* 0x000fe40007ffe1ff */
[----:B------:R-:W-:-:S03]  /*5040*/  ISETP.NE.AND P0, PT, R46, R23, PT ;  /* 0x000000172e00720c */ /* 0x000fc60003f05270 */
[----:B------:R-:W-:Y:S02]  /*5050*/  IMAD R35, R35, R33, R56 ;  /* 0x0000002123237224 */ /* 0x000fe400078e0238 */
[----:B------:R-:W-:Y:S02]  /*5060*/  IMAD.MOV R33, RZ, RZ, -R55 ;  /* 0x000000ffff217224 */ /* 0x000fe400078e0a37 */
[----:B------:R-:W-:Y:S02]  /*5070*/  IMAD R48, R35, R34, R59 ;  /* 0x0000002223307224 */ /* 0x000fe400078e023b */
[----:B------:R-:W-:Y:S01]  /*5080*/  IMAD R44, R44, R33, R53 ;  /* 0x000000212c2c7224 */ /* 0x000fe200078e0235 */
[----:B------:R-:W-:Y:S01]  /*5090*/  @P1 IADD3 R32, PT, PT, R32, 0x1, RZ ;  /* 0x0000000120201810 */ /* 0x000fe20007ffe0ff */
[----:B------:R-:W-:Y:S01]  /*50a0*/  IMAD.MOV R33, RZ, RZ, -R57 ;  /* 0x000000ffff217224 */ /* 0x000fe200078e0a39 */
[----:B------:R-:W-:Y:S01]  /*50b0*/  @!P2 LOP3.LUT R32, RZ, R50, RZ, 0x33, !PT ;  /* 0x00000032ff20a212 */ /* 0x000fe200078e33ff */
[----:B---3--:R-:W-:-:S02]  /*50c0*/  IMAD R44, R44, R43, R48 ;  /* 0x0000002b2c2c7224 */ /* 0x008fc400078e0230 */
[----:B------:R-:W-:Y:S01]  /*50d0*/  IMAD R52, R52, R33, R55 ;  /* 0x0000002134347224 */ /* 0x000fe200078e0237 */
[----:B------:R-:W-:-:S03]  /*50e0*/  IADD3 R43, PT, PT, -R32, RZ, RZ ;  /* 0x000000ff202b7210 */ /* 0x000fc60007ffe1ff */
[----:B-1----:R-:W-:Y:S02]  /*50f0*/  IMAD R52, R52, R51, R44 ;  /* 0x0000003334347224 */ /* 0x002fe400078e022c */
[----:B------:R-:W-:Y:S02]  /*5100*/  IMAD R43, R50, R43, R57 ;  /* 0x0000002b322b7224 */ /* 0x000fe400078e0239 */
[----:B------:R-:W-:Y:S02]  /*5110*/  IMAD.MOV.U32 R44, RZ, RZ, R32 ;  /* 0x000000ffff2c7224 */ /* 0x000fe400078e0020 */
[----:B--2---:R-:W-:Y:S01]  /*5120*/  IMAD R43, R43, R49, R52 ;  /* 0x000000312b2b7224 */ /* 0x004fe200078e0234 */
[----:B------:R-:W-:Y:S06]  /*5130*/  @P0 BRA `(.L_x_3061) ;  /* 0xfffffff000d40947 */ /* 0x000fec000383ffff */
[----:B------:R-:W-:Y:S05]  /*5140*/  BSYNC.RECONVERGENT B2 ;  /* 0x0000000000027941 */ /* 0x000fea0003800200 */
.L_x_3060:
[----:B------:R-:W-:-:S09]  /*5150*/  UISETP.NE.AND UP0, UPT, UR12, URZ, UPT ;  /* 0x000000ff0c00728c */ /* 0x000fd2000bf05270 */
[----:B------:R-:W-:Y:S05]  /*5160*/  BRA.U !UP0, `(.L_x_3062) ;  /* 0x0000000908ec7547 */ /* 0x000fea000b800000 */
[----:B------:R-:W-:Y:S02]  /*5170*/  UISETP.GE.U32.AND UP0, UPT, UR7, 0x3, UPT ;  /* 0x000000030700788c */ /* 0x000fe4000bf06070 */
[----:B------:R-:W-:-:S07]  /*5180*/  UISETP.NE.AND UP1, UPT, UR6, URZ, UPT ;  /* 0x000000ff0600728c */ /* 0x000fce000bf25270 */
[----:B------:R-:W-:Y:S05]  /*5190*/  BRA.U !UP0, `(.L_x_3063) ;  /* 0x0000000508987547 */ /* 0x000fea000b800000 */
[C---:B------:R-:W-:Y:S01]  /*51a0*/  IADD3 R52, PT, PT, R45.reuse, -0x1, RZ ;  /* 0xffffffff2d347810 */ /* 0x040fe20007ffe0ff */
[C---:B------:R-:W-:Y:S02]  /*51b0*/  VIADD R49, R45.reuse, 0xfffffffe ;  /* 0xfffffffe2d317836 */ /* 0x040fe40000000000 */
[----:B------:R-:W-:Y:S01]  /*51c0*/  VIADD R48, R45, 0xfffffffd ;  /* 0xfffffffd2d307836 */ /* 0x000fe20000000000 */
[----:B------:R-:W-:Y:S02]  /*51d0*/  SHF.L.U32 R52, R52, 0x2, RZ ;  /* 0x0000000234347819 */ /* 0x000fe400000006ff */
[----:B------:R-:W-:Y:S02]  /*51e0*/  SHF.L.U32 R49, R49, 0x2, RZ ;  /* 0x0000000231317819 */ /* 0x000fe400000006ff */
[----:B------:R2:W3:Y:S01]  /*51f0*/  LDC R47, c[0x0][R52+0x388] ;  /* 0x0000e200342f7b82 */ /* 0x0004e20000000800 */
[----:B------:R-:W-:Y:S02]  /*5200*/  SHF.L.U32 R48, R48, 0x2, RZ ;  /* 0x0000000230307819 */ /* 0x000fe400000006ff */
[----:B------:R-:W-:-:S05]  /*5210*/  IADD3 R45, PT, PT, R45, -0x4, RZ ;  /* 0xfffffffc2d2d7810 */ /* 0x000fca0007ffe0ff */
[----:B------:R4:W0:Y:S08]  /*5220*/  LDC R35, c[0x0][R49+0x388] ;  /* 0x0000e20031237b82 */ /* 0x0008300000000800 */
[----:B------:R1:W0:Y:S08]  /*5230*/  LDC R34, c[0x0][R48+0x388] ;  /* 0x0000e20030227b82 */ /* 0x0002300000000800 */
[----:B--2---:R-:W2:Y:S08]  /*5240*/  LDC R52, c[0x0][R52+0x3ec] ;  /* 0x0000fb0034347b82 */ /* 0x004eb00000000800 */
[----:B----4-:R-:W4:Y:S08]  /*5250*/  LDC R49, c[0x0][R49+0x3ec] ;  /* 0x0000fb0031317b82 */ /* 0x010f300000000800 */
[----:B-1----:R-:W1:Y:S01]  /*5260*/  LDC R48, c[0x0][R48+0x3ec] ;  /* 0x0000fb0030307b82 */ /* 0x002e620000000800 */
[----:B---3--:R-:W3:Y:S01]  /*5270*/  I2F.U32.RP R46, R47 ;  /* 0x0000002f002e7306 */ /* 0x008ee20000209000 */
[----:B------:R-:W-:-:S02]  /*5280*/  IADD3 R53, PT, PT, RZ, -R47, RZ ;  /* 0x8000002fff357210 */ /* 0x000fc40007ffe0ff */
[----:B------:R-:W-:-:S05]  /*5290*/  ISETP.NE.U32.AND P2, PT, R47, RZ, PT ;  /* 0x000000ff2f00720c */ /* 0x000fca0003f45070 */
[----:B0-----:R-:W0:Y:S08]  /*52a0*/  I2F.U32.RP R51, R35 ;  /* 0x0000002300337306 */ /* 0x001e300000209000 */
[----:B---3--:R-:W3:Y:S01]  /*52b0*/  MUFU.RCP R46, R46 ;  /* 0x0000002e002e7308 */ /* 0x008ee20000001000 */
[----:B------:R-:W-:-:S07]  /*52c0*/  IMAD.MOV R55, RZ, RZ, -R34 ;  /* 0x000000ffff377224 */ /* 0x000fce00078e0a22 */
[----:B0-----:R-:W-:Y:S08]  /*52d0*/  MUFU.RCP R51, R51 ;  /* 0x0000003300337308 */ /* 0x001ff00000001000 */
[----:B------:R-:W0:Y:S01]  /*52e0*/  I2F.U32.RP R54, R34 ;  /* 0x0000002200367306 */ /* 0x000e220000209000 */
[----:B---3--:R-:W-:-:S07]  /*52f0*/  IADD3 R32, PT, PT, R46, 0xffffffe, RZ ;  /* 0x0ffffffe2e207810 */ /* 0x008fce0007ffe0ff */
[----:B------:R3:W2:Y:S08]  /*5300*/  F2I.FTZ.U32.TRUNC.NTZ R33, R32 ;  /* 0x0000002000217305 */ /* 0x0006b0000021f000 */
[----:B0-----:R-:W-:Y:S01]  /*5310*/  MUFU.RCP R54, R54 ;  /* 0x0000003600367308 */ /* 0x001fe20000001000 */
[----:B---3--:R-:W-:Y:S02]  /*5320*/  IMAD.MOV.U32 R32, RZ, RZ, RZ ;  /* 0x000000ffff207224 */ /* 0x008fe400078e00ff */
[----:B--2---:R-:W-:-:S04]  /*5330*/  IMAD R53, R53, R33, RZ ;  /* 0x0000002135357224 */ /* 0x004fc800078e02ff */
[----:B------:R-:W-:Y:S01]  /*5340*/  IMAD.HI.U32 R33, R33, R53, R32 ;  /* 0x0000003521217227 */ /* 0x000fe200078e0020 */
[----:B------:R-:W-:-:S05]  /*5350*/  IADD3 R53, PT, PT, RZ, -R35, RZ ;  /* 0x80000023ff357210 */ /* 0x000fca0007ffe0ff */
[----:B------:R-:W-:Y:S01]  /*5360*/  IMAD.HI.U32 R50, R33, R44, RZ ;  /* 0x0000002c21327227 */ /* 0x000fe200078e00ff */
[----:B------:R-:W-:Y:S02]  /*5370*/  IADD3 R33, PT, PT, R51, 0xffffffe, RZ ;  /* 0x0ffffffe33217810 */ /* 0x000fe40007ffe0ff */
[----:B------:R-:W-:Y:S02]  /*5380*/  SHF.L.U32 R51, R45, 0x2, RZ ;  /* 0x000000022d337819 */ /* 0x000fe400000006ff */
[----:B------:R-:W-:Y:S02]  /*5390*/  IADD3 R32, PT, PT, -R50, RZ, RZ ;  /* 0x000000ff32207210 */ /* 0x000fe40007ffe1ff */
[----:B------:R-:W0:Y:S01]  /*53a0*/  F2I.FTZ.U32.TRUNC.NTZ R33, R33 ;  /* 0x0000002100217305 */ /* 0x000e22000021f000 */
[----:B------:R2:W3:Y:S02]  /*53b0*/  LDC R46, c[0x0][R51+0x388] ;  /* 0x0000e200332e7b82 */ /* 0x0004e40000000800 */
[----:B------:R-:W-:-:S05]  /*53c0*/  IMAD R32, R47, R32, R44 ;  /* 0x000000202f207224 */ /* 0x000fca00078e022c */
[----:B------:R-:W-:Y:S01]  /*53d0*/  ISETP.GE.U32.AND P0, PT, R32, R47, PT ;  /* 0x0000002f2000720c */ /* 0x000fe20003f06070 */
[----:B--2---:R-:W2:Y:S01]  /*53e0*/  LDC R51, c[0x0][R51+0x3ec] ;  /* 0x0000fb0033337b82 */ /* 0x004ea20000000800 */
[----:B0-----:R-:W-:-:S11]  /*53f0*/  IMAD R53, R53, R33, RZ ;  /* 0x0000002135357224 */ /* 0x001fd600078e02ff */
[----:B------:R-:W-:Y:S02]  /*5400*/  @P0 IMAD.IADD R32, R32, 0x1, -R47 ;  /* 0x0000000120200824 */ /* 0x000fe400078e0a2f */
[----:B------:R-:W-:-:S03]  /*5410*/  @P0 VIADD R50, R50, 0x1 ;  /* 0x0000000132320836 */ /* 0x000fc60000000000 */
[----:B------:R-:W-:Y:S01]  /*5420*/  ISETP.GE.U32.AND P1, PT, R32, R47, PT ;  /* 0x0000002f2000720c */ /* 0x000fe20003f26070 */
[----:B------:R-:W-:-:S04]  /*5430*/  IMAD.MOV.U32 R32, RZ, RZ, RZ ;  /* 0x000000ffff207224 */ /* 0x000fc800078e00ff */
[----:B------:R-:W-:-:S08]  /*5440*/  IMAD.HI.U32 R33, R33, R53, R32 ;  /* 0x0000003521217227 */ /* 0x000fd000078e0020 */
[----:B------:R-:W-:Y:S02]  /*5450*/  @P1 IADD3 R50, PT, PT, R50, 0x1, RZ ;  /* 0x0000000132321810 */ /* 0x000fe40007ffe0ff */
[----:B------:R-:W-:Y:S02]  /*5460*/  @!P2 LOP3.LUT R50, RZ, R47, RZ, 0x33, !PT ;  /* 0x0000002fff32a212 */ /* 0x000fe400078e33ff */
[----:B------:R-:W-:-:S03]  /*5470*/  ISETP.NE.U32.AND P2, PT, R35, RZ, PT ;  /* 0x000000ff2300720c */ /* 0x000fc60003f45070 */
[----:B------:R-:W-:Y:S01]  /*5480*/  IMAD.HI.U32 R53, R33, R50, RZ ;  /* 0x0000003221357227 */ /* 0x000fe200078e00ff */
[----:B------:R-:W-:Y:S02]  /*5490*/  IADD3 R33, PT, PT, R54, 0xffffffe, RZ ;  /* 0x0ffffffe36217810 */ /* 0x000fe40007ffe0ff */
[----:B---3--:R-:W0:Y:S01]  /*54a0*/  I2F.U32.RP R54, R46 ;  /* 0x0000002e00367306 */ /* 0x008e220000209000 */
[----:B------:R-:W-:Y:S02]  /*54b0*/  IADD3 R56, PT, PT, RZ, -R46, RZ ;  /* 0x8000002eff387210 */ /* 0x000fe40007ffe0ff */
[----:B------:R-:W-:-:S05]  /*54c0*/  IADD3 R32, PT, PT, -R53, RZ, RZ ;  /* 0x000000ff35207210 */ /* 0x000fca0007ffe1ff */
[----:B------:R-:W-:Y:S01]  /*54d0*/  IMAD R32, R35, R32, R50 ;  /* 0x0000002023207224 */ /* 0x000fe200078e0232 */
[----:B------:R-:W3:Y:S04]  /*54e0*/  F2I.FTZ.U32.TRUNC.NTZ R33, R33 ;  /* 0x0000002100217305 */ /* 0x000ee8000021f000 */
[----:B------:R-:W-:-:S04]  /*54f0*/  ISETP.GE.U32.AND P0, PT, R32, R35, PT ;  /* 0x000000232000720c */ /* 0x000fc80003f06070 */
[----:B0-----:R-:W0:Y:S01]  /*5500*/  MUFU.RCP R54, R54 ;  /* 0x0000003600367308 */ /* 0x001e220000001000 */
[----:B---3--:R-:W-:-:S08]  /*5510*/  IMAD R55, R55, R33, RZ ;  /* 0x0000002137377224 */ /* 0x008fd000078e02ff */
[----:B------:R-:W-:Y:S01]  /*5520*/  @P0 IADD3 R32, PT, PT, -R35, R32, RZ ;  /* 0x0000002023200210 */ /* 0x000fe20007ffe1ff */
[----:B------:R-:W-:-:S03]  /*5530*/  @P0 VIADD R53, R53, 0x1 ;  /* 0x0000000135350836 */ /* 0x000fc60000000000 */
[----:B------:R-:W-:Y:S01]  /*5540*/  ISETP.GE.U32.AND P1, PT, R32, R35, PT ;  /* 0x000000232000720c */ /* 0x000fe20003f26070 */
[----:B------:R-:W-:-:S05]  /*5550*/  HFMA2 R32, -RZ, RZ, 0, 0 ;  /* 0x00000000ff207431 */ /* 0x000fca00000001ff */
[----:B------:R-:W-:-:S07]  /*5560*/  IMAD.HI.U32 R32, R33, R55, R32 ;  /* 0x0000003721207227 */ /* 0x000fce00078e0020 */
[----:B------:R-:W-:Y:S02]  /*5570*/  @P1 IADD3 R53, PT, PT, R53, 0x1, RZ ;  /* 0x0000000135351810 */ /* 0x000fe40007ffe0ff */
[----:B------:R-:W-:Y:S02]  /*5580*/  @!P2 LOP3.LUT R53, RZ, R35, RZ, 0x33, !PT ;  /* 0x00000023ff35a212 */ /* 0x000fe400078e33ff */
[----:B------:R-:W-:-:S03]  /*5590*/  ISETP.NE.U32.AND P2, PT, R34, RZ, PT ;  /* 0x000000ff2200720c */ /* 0x000fc60003f45070 */
[----:B------:R-:W-:-:S04]  /*55a0*/  IMAD.HI.U32 R55, R32, R53, RZ ;  /* 0x0000003520377227 */ /* 0x000fc800078e00ff */
[----:B0-----:R-:W-:Y:S01]  /*55b0*/  VIADD R32, R54, 0xffffffe ;  /* 0x0ffffffe36207836 */ /* 0x001fe20000000000 */
[----:B------:R-:W-:-:S03]  /*55c0*/  IADD3 R57, PT, PT, -R55, RZ, RZ ;  /* 0x000000ff37397210 */ /* 0x000fc60007ffe1ff */
[----:B------:R0:W3:Y:S02]  /*55d0*/  F2I.FTZ.U32.TRUNC.NTZ R33, R32 ;  /* 0x0000002000217305 */ /* 0x0000e4000021f000 */
[----:B------:R-:W-:-:S05]  /*55e0*/  IMAD R57, R34, R57, R53 ;  /* 0x0000003922397224 */ /* 0x000fca00078e0235 */
[----:B------:R-:W-:Y:S02]  /*55f0*/  ISETP.GE.U32.AND P0, PT, R57, R34, PT ;  /* 0x000000223900720c */ /* 0x000fe40003f06070 */
[----:B0-----:R-:W-:-:S11]  /*5600*/  MOV R32, RZ ;  /* 0x000000ff00207202 */ /* 0x001fd60000000f00 */
[----:B------:R-:W-:Y:S02]  /*5610*/  @P0 IADD3 R57, PT, PT, -R34, R57, RZ ;  /* 0x0000003922390210 */ /* 0x000fe40007ffe1ff */
[----:B------:R-:W-:Y:S02]  /*5620*/  @P0 IADD3 R55, PT, PT, R55, 0x1, RZ ;  /* 0x0000000137370810 */ /* 0x000fe40007ffe0ff */
[----:B------:R-:W-:Y:S01]  /*5630*/  ISETP.GE.U32.AND P1, PT, R57, R34, PT ;  /* 0x000000223900720c */ /* 0x000fe20003f26070 */
[----:B------:R-:W-:-:S04]  /*5640*/  IMAD.MOV.U32 R57, RZ, RZ, R56 ;  /* 0x000000ffff397224 */ /* 0x000fc800078e0038 */
[----:B---3--:R-:W-:-:S04]  /*5650*/  IMAD R57, R57, R33, RZ ;  /* 0x0000002139397224 */ /* 0x008fc800078e02ff */
[----:B------:R-:W-:-:S04]  /*5660*/  IMAD.HI.U32 R54, R33, R57, R32 ;  /* 0x0000003921367227 */ /* 0x000fc800078e0020 */
[----:B------:R-:W-:Y:S01]  /*5670*/  @P1 VIADD R55, R55, 0x1 ;  /* 0x0000000137371836 */ /* 0x000fe20000000000 */
[----:B------:R-:W-:Y:S02]  /*5680*/  @!P2 LOP3.LUT R55, RZ, R34, RZ, 0x33, !PT ;  /* 0x00000022ff37a212 */ /* 0x000fe400078e33ff */
[----:B------:R-:W-:-:S03]  /*5690*/  ISETP.NE.U32.AND P2, PT, R46, RZ, PT ;  /* 0x000000ff2e00720c */ /* 0x000fc60003f45070 */
[----:B------:R-:W-:-:S05]  /*56a0*/  IMAD.HI.U32 R32, R54, R55, RZ ;  /* 0x0000003736207227 */ /* 0x000fca00078e00ff */
[----:B------:R-:W-:-:S05]  /*56b0*/  IADD3 R33, PT, PT, -R32, RZ, RZ ;  /* 0x000000ff20217210 */ /* 0x000fca0007ffe1ff */
[----:B------:R-:W-:-:S05]  /*56c0*/  IMAD R33, R46, R33, R55 ;  /* 0x000000212e217224 */ /* 0x000fca00078e0237 */
[----:B------:R-:W-:-:S13]  /*56d0*/  ISETP.GE.U32.AND P0, PT, R33, R46, PT ;  /* 0x0000002e2100720c */ /* 0x000fda0003f06070 */
[----:B------:R-:W-:Y:S02]  /*56e0*/  @P0 IADD3 R33, PT, PT, -R46, R33, RZ ;  /* 0x000000212e210210 */ /* 0x000fe40007ffe1ff */
[----:B------:R-:W-:Y:S02]  /*56f0*/  @P0 IADD3 R32, PT, PT, R32, 0x1, RZ ;  /* 0x0000000120200810 */ /* 0x000fe40007ffe0ff */
[----:B------:R-:W-:Y:S01]  /*5700*/  ISETP.GE.U32.AND P1, PT, R33, R46, PT ;  /* 0x0000002e2100720c */ /* 0x000fe20003f26070 */
[----:B------:R-:W-:-:S04]  /*5710*/  IMAD.MOV R33, RZ, RZ, -R50 ;  /* 0x000000ffff217224 */ /* 0x000fc800078e0a32 */
[----:B------:R-:W-:Y:S01]  /*5720*/  IMAD R47, R47, R33, R44 ;  /* 0x000000212f2f7224 */ /* 0x000fe200078e022c */
[----:B------:R-:W-:-:S03]  /*5730*/  IADD3 R33, PT, PT, -R53, RZ, RZ ;  /* 0x000000ff35217210 */ /* 0x000fc60007ffe1ff */
[----:B------:R-:W-:Y:S02]  /*5740*/  IMAD R44, R47, R52, R43 ;  /* 0x000000342f2c7224 */ /* 0x000fe400078e022b */
[----:B------:R-:W-:Y:S01]  /*5750*/  IMAD R35, R35, R33, R50 ;  /* 0x0000002123237224 */ /* 0x000fe200078e0232 */
[----:B------:R-:W-:Y:S01]  /*5760*/  IADD3 R33, PT, PT, -R55, RZ, RZ ;  /* 0x000000ff37217210 */ /* 0x000fe20007ffe1ff */
[----:B------:R-:W-:Y:S01]  /*5770*/  @P1 VIADD R32, R32, 0x1 ;  /* 0x0000000120201836 */ /* 0x000fe20000000000 */
[----:B------:R-:W-:Y:S01]  /*5780*/  @!P2 LOP3.LUT R32, RZ, R46, RZ, 0x33, !PT ;  /* 0x0000002eff20a212 */ /* 0x000fe200078e33ff */
[----:B----4-:R-:W-:Y:S02]  /*5790*/  IMAD R35, R35, R49, R44 ;  /* 0x0000003123237224 */ /* 0x010fe400078e022c */
[----:B------:R-:W-:Y:S01]  /*57a0*/  IMAD R34, R34, R33, R53 ;  /* 0x0000002122227224 */ /* 0x000fe200078e0235 */
[----:B------:R-:W-:Y:S01]  /*57b0*/  IADD3 R43, PT, PT, -R32, RZ, RZ ;  /* 0x000000ff202b7210 */ /* 0x000fe20007ffe1ff */
[----:B------:R-:W-:-:S02]  /*57c0*/  IMAD.MOV.U32 R44, RZ, RZ, R32 ;  /* 0x000000ffff2c7224 */ /* 0x000fc400078e0020 */
[----:B-1----:R-:W-:Y:S02]  /*57d0*/  IMAD R34, R34, R48, R35 ;  /* 0x0000003022227224 */ /* 0x002fe400078e0223 */
[----:B------:R-:W-:-:S04]  /*57e0*/  IMAD R43, R46, R43, R55 ;  /* 0x0000002b2e2b7224 */ /* 0x000fc800078e0237 */
[----:B--2---:R-:W-:-:S07]  /*57f0*/  IMAD R43, R43, R51, R34 ;  /* 0x000000332b2b7224 */ /* 0x004fce00078e0222 */
.L_x_3063:
[----:B------:R-:W-:Y:S05]  /*5800*/  BRA.U !UP1, `(.L_x_3062) ;  /* 0x0000000509447547 */ /* 0x000fea000b800000 */
[----:B------:R-:W-:Y:S02]  /*5810*/  UISETP.NE.AND UP0, UPT, UR9, URZ, UPT ;  /* 0x000000ff0900728c */ /* 0x000fe4000bf05270 */
[----:B------:R-:W-:-:S07]  /*5820*/  UISETP.NE.AND UP1, UPT, UR8, URZ, UPT ;  /* 0x000000ff0800728c */ /* 0x000fce000bf25270 */
[----:B------:R-:W-:Y:S05]  /*5830*/  BRA.U !UP0, `(.L_x_3064) ;  /* 0x0000000108cc7547 */ /* 0x000fea000b800000 */
[C---:B------:R-:W-:Y:S01]  /*5840*/  IADD3 R47, PT, PT, R45.reuse, -0x1, RZ ;  /* 0xffffffff2d2f7810 */ /* 0x040fe20007ffe0ff */
[----:B------:R-:W-:-:S03]  /*5850*/  VIADD R45, R45, 0xfffffffe ;  /* 0xfffffffe2d2d7836 */ /* 0x000fc60000000000 */
[----:B------:R-:W-:Y:S02]  /*5860*/  SHF.L.U32 R47, R47, 0x2, RZ ;  /* 0x000000022f2f7819 */ /* 0x000fe400000006ff */
[----:B------:R-:W-:Y:S02]  /*5870*/  SHF.L.U32 R46, R45, 0x2, RZ ;  /* 0x000000022d2e7819 */ /* 0x000fe400000006ff */
[----:B------:R2:W3:Y:S08]  /*5880*/  LDC R35, c[0x0][R47+0x388] ;  /* 0x0000e2002f237b82 */ /* 0x0004f00000000800 */
[----:B------:R4:W0:Y:S08]  /*5890*/  LDC R34, c[0x0][R46+0x388] ;  /* 0x0000e2002e227b82 */ /* 0x0008300000000800 */
[----:B--2---:R-:W2:Y:S08]  /*58a0*/  LDC R47, c[0x0][R47+0x3ec] ;  /* 0x0000fb002f2f7b82 */ /* 0x004eb00000000800 */
[----:B----4-:R-:W4:Y:S01]  /*58b0*/  LDC R46, c[0x0][R46+0x3ec] ;  /* 0x0000fb002e2e7b82 */ /* 0x010f220000000800 */
[----:B---3--:R-:W3:Y:S01]  /*58c0*/  I2F.U32.RP R48, R35 ;  /* 0x0000002300307306 */ /* 0x008ee20000209000 */
[----:B------:R-:W-:Y:S01]  /*58d0*/  IMAD.MOV R49, RZ, RZ, -R35 ;  /* 0x000000ffff317224 */ /* 0x000fe200078e0a23 */
[----:B------:R-:W-:-:S06]  /*58e0*/  ISETP.NE.U32.AND P2, PT, R35, RZ, PT ;  /* 0x000000ff2300720c */ /* 0x000fcc0003f45070 */
[----:B0-----:R-:W0:Y:S01]  /*58f0*/  I2F.U32.RP R50, R34 ;  /* 0x0000002200327306 */ /* 0x001e220000209000 */
[----:B------:R-:W-:-:S07]  /*5900*/  IADD3 R51, PT, PT, RZ, -R34, RZ ;  /* 0x80000022ff337210 */ /* 0x000fce0007ffe0ff */
[----:B---3--:R-:W1:Y:S08]  /*5910*/  MUFU.RCP R48, R48 ;  /* 0x0000003000307308 */ /* 0x008e700000001000 */
[----:B0-----:R-:W-:Y:S01]  /*5920*/  MUFU.RCP R50, R50 ;  /* 0x0000003200327308 */ /* 0x001fe20000001000 */
[----:B-1----:R-:W-:-:S07]  /*5930*/  IADD3 R32, PT, PT, R48, 0xffffffe, RZ ;  /* 0x0ffffffe30207810 */ /* 0x002fce0007ffe0ff */
[----:B------:R0:W1:Y:S02]  /*5940*/  F2I.FTZ.U32.TRUNC.NTZ R33, R32 ;  /* 0x0000002000217305 */ /* 0x000064000021f000 */
[----:B0-----:R-:W-:Y:S02]  /*5950*/  HFMA2 R32, -RZ, RZ, 0, 0 ;  /* 0x00000000ff207431 */ /* 0x001fe400000001ff */
[----:B-1----:R-:W-:-:S04]  /*5960*/  IMAD R49, R49, R33, RZ ;  /* 0x0000002131317224 */ /* 0x002fc800078e02ff */
[----:B------:R-:W-:-:S04]  /*5970*/  IMAD.HI.U32 R49, R33, R49, R32 ;  /* 0x0000003121317227 */ /* 0x000fc800078e0020 */
[----:B------:R-:W-:Y:S02]  /*5980*/  VIADD R32, R50, 0xffffffe ;  /* 0x0ffffffe32207836 */ /* 0x000fe40000000000 */
[----:B------:R-:W-:-:S05]  /*5990*/  IMAD.HI.U32 R49, R49, R44, RZ ;  /* 0x0000002c31317227 */ /* 0x000fca00078e00ff */
[----:B------:R-:W-:-:S05]  /*59a0*/  IADD3 R33, PT, PT, -R49, RZ, RZ ;  /* 0x000000ff31217210 */ /* 0x000fca0007ffe1ff */
[----:B------:R-:W-:Y:S02]  /*59b0*/  IMAD R48, R35, R33, R44 ;  /* 0x0000002123307224 */ /* 0x000fe400078e022c */
[----:B------:R0:W1:Y:S03]  /*59c0*/  F2I.FTZ.U32.TRUNC.NTZ R33, R32 ;  /* 0x0000002000217305 */ /* 0x000066000021f000 */
[----:B------:R-:W-:Y:S02]  /*59d0*/  ISETP.GE.U32.AND P0, PT, R48, R35, PT ;  /* 0x000000233000720c */ /* 0x000fe40003f06070 */
[----:B0-----:R-:W-:Y:S01]  /*59e0*/  MOV R32, RZ ;  /* 0x000000ff00207202 */ /* 0x001fe20000000f00 */
[----:B-1----:R-:W-:-:S10]  /*59f0*/  IMAD R51, R51, R33, RZ ;  /* 0x0000002133337224 */ /* 0x002fd400078e02ff */
[----:B------:R-:W-:Y:S01]  /*5a00*/  @P0 IADD3 R48, PT, PT, -R35, R48, RZ ;  /* 0x0000003023300210 */ /* 0x000fe20007ffe1ff */
[----:B------:R-:W-:-:S03]  /*5a10*/  @P0 VIADD R49, R49, 0x1 ;  /* 0x0000000131310836 */ /* 0x000fc60000000000 */
[----:B------:R-:W-:Y:S01]  /*5a20*/  ISETP.GE.U32.AND P1, PT, R48, R35, PT ;  /* 0x000000233000720c */ /* 0x000fe20003f26070 */
[----:B------:R-:W-:-:S12]  /*5a30*/  IMAD.HI.U32 R48, R33, R51, R32 ;  /* 0x0000003321307227 */ /* 0x000fd800078e0020 */
[----:B------:R-:W-:Y:S02]  /*5a40*/  @P1 IADD3 R49, PT, PT, R49, 0x1, RZ ;  /* 0x0000000131311810 */ /* 0x000fe40007ffe0ff */
[----:B------:R-:W-:Y:S02]  /*5a50*/  @!P2 LOP3.LUT R49, RZ, R35, RZ, 0x33, !PT ;  /* 0x00000023ff31a212 */ /* 0x000fe400078e33ff */
[----:B------:R-:W-:-:S03]  /*5a60*/  ISETP.NE.U32.AND P2, PT, R34, RZ, PT ;  /* 0x000000ff2200720c */ /* 0x000fc60003f45070 */
[----:B------:R-:W-:-:S04]  /*5a70*/  IMAD.HI.U32 R48, R48, R49, RZ ;  /* 0x0000003130307227 */ /* 0x000fc800078e00ff */
[----:B------:R-:W-:-:S04]  /*5a80*/  IMAD.MOV R32, RZ, RZ, -R48 ;  /* 0x000000ffff207224 */ /* 0x000fc800078e0a30 */
[----:B------:R-:W-:Y:S01]  /*5a90*/  IMAD R33, R34, R32, R49 ;  /* 0x0000002022217224 */ /* 0x000fe200078e0231 */
[----:B------:R-:W-:-:S04]  /*5aa0*/  IADD3 R32, PT, PT, -R49, RZ, RZ ;  /* 0x000000ff31207210 */ /* 0x000fc80007ffe1ff */
[----:B------:R-:W-:Y:S01]  /*5ab0*/  ISETP.GE.U32.AND P0, PT, R33, R34, PT ;  /* 0x000000222100720c */ /* 0x000fe20003f06070 */
[----:B------:R-:W-:-:S04]  /*5ac0*/  IMAD R32, R35, R32, R44 ;  /* 0x0000002023207224 */ /* 0x000fc800078e022c */
[----:B--2---:R-:W-:-:S08]  /*5ad0*/  IMAD R32, R32, R47, R43 ;  /* 0x0000002f20207224 */ /* 0x004fd000078e022b */
[----:B------:R-:W-:Y:S02]  /*5ae0*/  @P0 IADD3 R33, PT, PT, -R34, R33, RZ ;  /* 0x0000002122210210 */ /* 0x000fe40007ffe1ff */
[----:B------:R-:W-:Y:S02]  /*5af0*/  @P0 IADD3 R48, PT, PT, R48, 0x1, RZ ;  /* 0x0000000130300810 */ /* 0x000fe40007ffe0ff */
[----:B------:R-:W-:-:S13]  /*5b00*/  ISETP.GE.U32.AND P1, PT, R33, R34, PT ;  /* 0x000000222100720c */ /* 0x000fda0003f26070 */
[----:B------:R-:W-:Y:S01]  /*5b10*/  @P1 VIADD R48, R48, 0x1 ;  /* 0x0000000130301836 */ /* 0x000fe20000000000 */
[----:B------:R-:W-:-:S04]  /*5b20*/  @!P2 LOP3.LUT R48, RZ, R34, RZ, 0x33, !PT ;  /* 0x00000022ff30a212 */ /* 0x000fc800078e33ff */
[----:B------:R-:W-:Y:S01]  /*5b30*/  IADD3 R33, PT, PT, -R48, RZ, RZ ;  /* 0x000000ff30217210 */ /* 0x000fe20007ffe1ff */
[----:B------:R-:W-:-:S04]  /*5b40*/  IMAD.MOV.U32 R44, RZ, RZ, R48 ;  /* 0x000000ffff2c7224 */ /* 0x000fc800078e0030 */
[----:B------:R-:W-:-:S04]  /*5b50*/  IMAD R33, R34, R33, R49 ;  /* 0x0000002122217224 */ /* 0x000fc800078e0231 */
[----:B----4-:R-:W-:-:S07]  /*5b60*/  IMAD R43, R33, R46, R32 ;  /* 0x0000002e212b7224 */ /* 0x010fce00078e0220 */
.L_x_3064:
[----:B------:R-:W-:Y:S05]  /*5b70*/  BRA.U !UP1, `(.L_x_3062) ;  /* 0x0000000109687547 */ /* 0x000fea000b800000 */
[----:B------:R-:W-:-:S04]  /*5b80*/  IADD3 R45, PT, PT, R45, -0x1, RZ ;  /* 0xffffffff2d2d7810 */ /* 0x000fc80007ffe0ff */
[----:B------:R-:W-:-:S04]  /*5b90*/  SHF.L.U32 R45, R45, 0x2, RZ ;  /* 0x000000022d2d7819 */ /* 0x000fc800000006ff */
[----:B------:R-:W2:Y:S02]  /*5ba0*/  LDC R35, c[0x0][R45+0x388] ;  /* 0x0000e2002d237b82 */ /* 0x000ea40000000800 */
[----:B--2---:R-:W2:Y:S01]  /*5bb0*/  I2F.U32.RP R34, R35 ;  /* 0x0000002300227306 */ /* 0x004ea20000209000 */
[----:B------:R-:W-:Y:S02]  /*5bc0*/  IADD3 R47, PT, PT, RZ, -R35, RZ ;  /* 0x80000023ff2f7210 */ /* 0x000fe40007ffe0ff */
[----:B------:R-:W-:-:S05]  /*5bd0*/  ISETP.NE.U32.AND P2, PT, R35, RZ, PT ;  /* 0x000000ff2300720c */ /* 0x000fca0003f45070 */
[----:B--2---:R-:W0:Y:S02]  /*5be0*/  MUFU.RCP R34, R34 ;  /* 0x0000002200227308 */ /* 0x004e240000001000 */
[----:B01----:R-:W-:Y:S02]  /*5bf0*/  VIADD R32, R34, 0xffffffe ;  /* 0x0ffffffe22207836 */ /* 0x003fe40000000000 */
        /* <DEDUP_REMOVED lines=16> */
[----:B------:R-:W-:-:S03]  /*5d00*/  MOV R44, R33 ;  /* 0x00000021002c7202 */ /* 0x000fc60000000f00 */
[----:B0-----:R-:W-:-:S07]  /*5d10*/  IMAD R43, R32, R34, R43 ;  /* 0x00000022202b7224 */ /* 0x001fce00078e022b */
.L_x_3062:
[----:B01----:R-:W0:Y:S01]  /*5d20*/  LDC.64 R32, c[0x0][0x380] ;  /* 0x0000e000ff207b82 */ /* 0x003e220000000a00 */
[----:B------:R-:W1:Y:S02]  /*5d30*/  LDCU UR4, c[0x0][0x3ec] ;  /* 0x00007d80ff0477ac */ /* 0x000e640008000800 */
[----:B-1----:R-:W-:-:S04]  /*5d40*/  IMAD R43, R44, UR4, R43 ;  /* 0x000000042c2b7c24 */ /* 0x002fc8000f8e022b */
[----:B0-----:R-:W-:-:S05]  /*5d50*/  IMAD.WIDE.U32 R32, R43, 0x2, R32 ;  /* 0x000000022b207825 */ /* 0x001fca00078e0020 */
[----:B------:R2:W5:Y:S02]  /*5d60*/  LDG.E.U16 R46, desc[UR10][R32.64] ;  /* 0x0000000a202e7981 */ /* 0x000564000c1e1500 */
.L_x_3059:
[----:B------:R-:W-:Y:S05]  /*5d70*/  BSYNC.RECONVERGENT B1 ;  /* 0x0000000000017941 */ /* 0x000fea0003800200 */
.L_x_3058:
[----:B------:R-:W-:-:S05]  /*5d80*/  IMAD.IADD R42, R17, 0x1, R42 ;  /* 0x00000001112a7824 */ /* 0x000fca00078e022a */
[----:B------:R-:W-:-:S13]  /*5d90*/  ISETP.GE.U32.AND P0, PT, R42, R39, PT ;  /* 0x000000272a00720c */ /* 0x000fda0003f06070 */
[----:B------:R-:W-:Y:S05]  /*5da0*/  @P0 BRA `(.L_x_3065) ;  /* 0x0000001800d00947 */ /* 0x000fea0003800000 */
[----:B------:R-:W3:Y:S01]  /*5db0*/  LDCU UR4, c[0x0][0x450] ;  /* 0x00008a00ff0477ac */ /* 0x000ee20008000800 */
[----:B------:R-:W-:Y:S01]  /*5dc0*/  HFMA2 R41, -RZ, RZ, 0, 0 ;  /* 0x00000000ff297431 */ /* 0x000fe200000001ff */
[----:B------:R-:W-:Y:S01]  /*5dd0*/  UISETP.GE.U32.AND UP0, UPT, UR5, 0x7, UPT ;  /* 0x000000070500788c */ /* 0x000fe2000bf06070 */
[----:B---3--:R-:W-:-:S08]  /*5de0*/  MOV R43, UR4 ;  /* 0x00000004002b7c02 */ /* 0x008fd00008000f00 */
[----:B------:R-:W-:Y:S05]  /*5df0*/  BRA.U !UP0, `(.L_x_3066) ;  /* 0x0000000d08407547 */ /* 0x000fea000b800000 */
[----:B------:R-:W-:Y:S01]  /*5e00*/  BSSY.RECONVERGENT B1, `(.L_x_3066) ;  /* 0x00000cf000017945 */ /* 0x000fe20003800200 */
[----:B------:R-:W-:Y:S01]  /*5e10*/  IMAD.MOV.U32 R41, RZ, RZ, RZ ;  /* 0x000000ffff297224 */ /* 0x000fe200078e00ff */
[----:B------:R-:W-:Y:S02]  /*5e20*/  MOV R43, UR4 ;  /* 0x00000004002b7c02 */ /* 0x000fe40008000f00 */
[----:B------:R-:W-:-:S07]  /*5e30*/  MOV R44, RZ ;  /* 0x000000ff002c7202 */ /* 0x000fce0000000f00 */
.L_x_3067:
[C---:B------:R-:W-:Y:S01]  /*5e40*/  VIADD R51, R43.reuse, 0xffffffff ;  /* 0xffffffff2b337836 */ /* 0x040fe20000000000 */
[C---:B------:R-:W-:Y:S01]  /*5e50*/  IADD3 R52, PT, PT, R43.reuse, -0x2, RZ ;  /* 0xfffffffe2b347810 */ /* 0x040fe20007ffe0ff */
[C---:B------:R-:W-:Y:S01]  /*5e60*/  VIADD R45, R43.reuse, 0xfffffffc ;  /* 0xfffffffc2b2d7836 */ /* 0x040fe20000000000 */
[----:B------:R-:W-:Y:S01]  /*5e70*/  IADD3 R49, PT, PT, R43, -0x3, RZ ;  /* 0xfffffffd2b317810 */ /* 0x000fe20007ffe0ff */
[----:B------:R-:W-:Y:S01]  /*5e80*/  VIADD R44, R44, 0x8 ;  /* 0x000000082c2c7836 */ /* 0x000fe20000000000 */
[----:B------:R-:W-:Y:S01]  /*5e90*/  SHF.L.U32 R51, R51, 0x2, RZ ;  /* 0x0000000233337819 */ /* 0x000fe200000006ff */
[----:B------:R-:W-:Y:S01]  /*5ea0*/  IMAD.SHL.U32 R52, R52, 0x4, RZ ;  /* 0x0000000434347824 */ /* 0x000fe200078e00ff */
[----:B------:R-:W-:Y:S02]  /*5eb0*/  SHF.L.U32 R49, R49, 0x2, RZ ;  /* 0x0000000231317819 */ /* 0x000fe400000006ff */
[----:B------:R3:W4:Y:S01]  /*5ec0*/  LDC R53, c[0x0][R51+0x388] ;  /* 0x0000e20033357b82 */ /* 0x0007220000000800 */
[----:B------:R-:W-:-:S07]  /*5ed0*/  SHF.L.U32 R45, R45, 0x2, RZ ;  /* 0x000000022d2d7819 */ /* 0x000fce00000006ff */
[----:B------:R-:W0:Y:S08]  /*5ee0*/  LDC R50, c[0x0][R52+0x388] ;  /* 0x0000e20034327b82 */ /* 0x000e300000000800 */
[----:B------:R-:W1:Y:S08]  /*5ef0*/  LDC R48, c[0x0][R49+0x388] ;  /* 0x0000e20031307b82 */ /* 0x000e700000000800 */
[----:B------:R2:W1:Y:S08]  /*5f00*/  LDC R47, c[0x0][R45+0x388] ;  /* 0x0000e2002d2f7b82 */ /* 0x0004700000000800 */
[----:B---3--:R-:W3:Y:S08]  /*5f10*/  LDC R51, c[0x0][R51+0x3ec] ;  /* 0x0000fb0033337b82 */ /* 0x008ef00000000800 */
[----:B--2---:R-:W2:Y:S01]  /*5f20*/  LDC R45, c[0x0][R45+0x3ec] ;  /* 0x0000fb002d2d7b82 */ /* 0x004ea20000000800 */
[----:B----4-:R-:W4:Y:S01]  /*5f30*/  I2F.U32.RP R35, R53 ;  /* 0x0000003500237306 */ /* 0x010f220000209000 */
[----:B------:R-:W-:Y:S01]  /*5f40*/  IMAD.MOV R57, RZ, RZ, -R53 ;  /* 0x000000ffff397224 */ /* 0x000fe200078e0a35 */
[----:B------:R-:W-:-:S06]  /*5f50*/  ISETP.NE.U32.AND P2, PT, R53, RZ, PT ;  /* 0x000000ff3500720c */ /* 0x000fcc0003f45070 */
[----:B0-----:R-:W0:Y:S01]  /*5f60*/  I2F.U32.RP R54, R50 ;  /* 0x0000003200367306 */ /* 0x001e220000209000 */
[----:B------:R-:W-:-:S07]  /*5f70*/  IMAD.MOV R59, RZ, RZ, -R50 ;  /* 0x000000ffff3b7224 */ /* 0x000fce00078e0a32 */
[----:B----4-:R-:W4:Y:S08]  /*5f80*/  MUFU.RCP R35, R35 ;  /* 0x0000002300237308 */ /* 0x010f300000001000 */
[----:B-1----:R-:W1:Y:S08]  /*5f90*/  I2F.U32.RP R55, R48 ;  /* 0x0000003000377306 */ /* 0x002e700000209000 */
[----:B0-----:R-:W0:Y:S01]  /*5fa0*/  MUFU.RCP R54, R54 ;  /* 0x0000003600367308 */ /* 0x001e220000001000 */
[----:B----4-:R-:W-:-:S07]  /*5fb0*/  IADD3 R32, PT, PT, R35, 0xffffffe, RZ ;  /* 0x0ffffffe23207810 */ /* 0x010fce0007ffe0ff */
[----:B-1----:R-:W1:Y:S08]  /*5fc0*/  MUFU.RCP R34, R55 ;  /* 0x0000003700227308 */ /* 0x002e700000001000 */
[----:B------:R4:W3:Y:S01]  /*5fd0*/  F2I.FTZ.U32.TRUNC.NTZ R33, R32 ;  /* 0x0000002000217305 */ /* 0x0008e2000021f000 */
[----:B0-----:R-:W-:-:S07]  /*5fe0*/  IADD3 R35, PT, PT, R54, 0xffffffe, RZ ;  /* 0x0ffffffe36237810 */ /* 0x001fce0007ffe0ff */
[----:B------:R-:W0:Y:S01]  /*5ff0*/  F2I.FTZ.U32.TRUNC.NTZ R35, R35 ;  /* 0x0000002300237305 */ /* 0x000e22000021f000 */
[----:B----4-:R-:W-:Y:S01]  /*6000*/  HFMA2 R32, -RZ, RZ, 0, 0 ;  /* 0x00000000ff207431 */ /* 0x010fe200000001ff */
[----:B-1----:R-:W-:Y:S01]  /*6010*/  IADD3 R34, PT, PT, R34, 0xffffffe, RZ ;  /* 0x0ffffffe22227810 */ /* 0x002fe20007ffe0ff */
[----:B---3--:R-:W-:-:S04]  /*6020*/  IMAD R57, R57, R33, RZ ;  /* 0x0000002139397224 */ /* 0x008fc800078e02ff */
[----:B------:R-:W-:Y:S02]  /*6030*/  IMAD.HI.U32 R57, R33, R57, R32 ;  /* 0x0000003921397227 */ /* 0x000fe400078e0020 */
[----:B------:R1:W3:Y:S02]  /*6040*/  F2I.FTZ.U32.TRUNC.NTZ R33, R34 ;  /* 0x0000002200217305 */ /* 0x0002e4000021f000 */
[----:B0-----:R-:W-:Y:S01]  /*6050*/  IMAD R55, R59, R35, RZ ;  /* 0x000000233b377224 */ /* 0x001fe200078e02ff */
[----:B------:R-:W-:Y:S01]  /*6060*/  IADD3 R59, PT, PT, RZ, -R47, RZ ;  /* 0x8000002fff3b7210 */ /* 0x000fe20007ffe0ff */
[----:B------:R-:W-:Y:S01]  /*6070*/  IMAD.HI.U32 R57, R57, R42, RZ ;  /* 0x0000002a39397227 */ /* 0x000fe200078e00ff */
[----:B-1----:R-:W-:-:S05]  /*6080*/  MOV R34, RZ ;  /* 0x000000ff00227202 */ /* 0x002fca0000000f00 */
[----:B------:R-:W-:Y:S02]  /*6090*/  IMAD.HI.U32 R56, R35, R55, R34 ;  /* 0x0000003723387227 */ /* 0x000fe400078e0022 */
[----:B------:R-:W0:Y:S02]  /*60a0*/  I2F.U32.RP R55, R47 ;  /* 0x0000002f00377306 */ /* 0x000e240000209000 */
[----:B------:R-:W-:-:S04]  /*60b0*/  IMAD.MOV R35, RZ, RZ, -R48 ;  /* 0x000000ffff237224 */ /* 0x000fc800078e0a30 */
[----:B---3--:R-:W-:-:S04]  /*60c0*/  IMAD R35, R35, R33, RZ ;  /* 0x0000002123237224 */ /* 0x008fc800078e02ff */
[----:B------:R-:W-:Y:S01]  /*60d0*/  IMAD.HI.U32 R54, R33, R35, R32 ;  /* 0x0000002321367227 */ /* 0x000fe200078e0020 */
[----:B------:R-:W-:-:S04]  /*60e0*/  IADD3 R32, PT, PT, R43, -0x5, RZ ;  /* 0xfffffffb2b207810 */ /* 0x000fc80007ffe0ff */
[----:B------:R-:W-:Y:S01]  /*60f0*/  SHF.L.U32 R34, R32, 0x2, RZ ;  /* 0x0000000220227819 */ /* 0x000fe200000006ff */
[----:B------:R-:W-:Y:S01]  /*6100*/  IMAD.MOV R32, RZ, RZ, -R57 ;  /* 0x000000ffff207224 */ /* 0x000fe200078e0a39 */
[----:B0-----:R-:W0:Y:S02]  /*6110*/  MUFU.RCP R55, R55 ;  /* 0x0000003700377308 */ /* 0x001e240000001000 */
[----:B------:R1:W3:Y:S01]  /*6120*/  LDC R35, c[0x0][R34+0x388] ;  /* 0x0000e20022237b82 */ /* 0x0002e20000000800 */
[----:B------:R-:W-:-:S05]  /*6130*/  IMAD R32, R53, R32, R42 ;  /* 0x0000002035207224 */ /* 0x000fca00078e022a */
[----:B------:R-:W-:Y:S02]  /*6140*/  ISETP.GE.U32.AND P0, PT, R32, R53, PT ;  /* 0x000000352000720c */ /* 0x000fe40003f06070 */
[----:B-1----:R-:W1:Y:S01]  /*6150*/  LDC R34, c[0x0][R34+0x3ec] ;  /* 0x0000fb0022227b82 */ /* 0x002e620000000800 */
[----:B0-----:R-:W-:-:S10]  /*6160*/  IADD3 R33, PT, PT, R55, 0xffffffe, RZ ;  /* 0x0ffffffe37217810 */ /* 0x001fd40007ffe0ff */
[----:B------:R-:W-:Y:S01]  /*6170*/  @P0 IMAD.IADD R32, R32, 0x1, -R53 ;  /* 0x0000000120200824 */ /* 0x000fe200078e0a35 */
[----:B------:R-:W-:Y:S01]  /*6180*/  @P0 IADD3 R57, PT, PT, R57, 0x1, RZ ;  /* 0x0000000139390810 */ /* 0x000fe20007ffe0ff */
[----:B------:R-:W0:Y:S03]  /*6190*/  F2I.FTZ.U32.TRUNC.NTZ R33, R33 ;  /* 0x0000002100217305 */ /* 0x000e26000021f000 */
[----:B------:R-:W-:Y:S01]  /*61a0*/  ISETP.GE.U32.AND P1, PT, R32, R53, PT ;  /* 0x000000352000720c */ /* 0x000fe20003f26070 */
[----:B------:R-:W-:-:S12]  /*61b0*/  HFMA2 R32, -RZ, RZ, 0, 0 ;  /* 0x00000000ff207431 */ /* 0x000fd800000001ff */
[----:B------:R-:W-:Y:S01]  /*61c0*/  @P1 VIADD R57, R57, 0x1 ;  /* 0x0000000139391836 */ /* 0x000fe20000000000 */
[----:B------:R-:W-:Y:S01]  /*61d0*/  @!P2 LOP3.LUT R57, RZ, R53, RZ, 0x33, !PT ;  /* 0x00000035ff39a212 */ /* 0x000fe200078e33ff */
[----:B0-----:R-:W-:Y:S01]  /*61e0*/  IMAD R55, R59, R33, RZ ;  /* 0x000000213b377224 */ /* 0x001fe200078e02ff */
[----:B------:R-:W-:Y:S02]  /*61f0*/  ISETP.NE.U32.AND P2, PT, R50, RZ, PT ;  /* 0x000000ff3200720c */ /* 0x000fe40003f45070 */
[----:B------:R-:W-:Y:S01]  /*6200*/  IADD3 R58, PT, PT, -R57, RZ, RZ ;  /* 0x000000ff393a7210 */ /* 0x000fe20007ffe1ff */
[----:B------:R-:W-:-:S04]  /*6210*/  IMAD.HI.U32 R59, R56, R57, RZ ;  /* 0x00000039383b7227 */ /* 0x000fc800078e00ff */
[----:B------:R-:W-:Y:S01]  /*6220*/  IMAD R58, R53, R58, R42 ;  /* 0x0000003a353a7224 */ /* 0x000fe200078e022a */
[----:B---3--:R-:W0:Y:S01]  /*6230*/  I2F.U32.RP R60, R35 ;  /* 0x00000023003c7306 */ /* 0x008e220000209000 */
[----:B------:R-:W-:Y:S01]  /*6240*/  IADD3 R53, PT, PT, -R59, RZ, RZ ;  /* 0x000000ff3b357210 */ /* 0x000fe20007ffe1ff */
[----:B------:R-:W-:Y:S01]  /*6250*/  IMAD.HI.U32 R55, R33, R55, R32 ;  /* 0x0000003721377227 */ /* 0x000fe200078e0020 */
[----:B------:R-:W-:Y:S02]  /*6260*/  IADD3 R61, PT, PT, RZ, -R35, RZ ;  /* 0x80000023ff3d7210 */ /* 0x000fe40007ffe0ff */
[----:B------:R-:W-:Y:S01]  /*6270*/  IADD3 R42, PT, PT, R43, -0x6, RZ ;  /* 0xfffffffa2b2a7810 */ /* 0x000fe20007ffe0ff */
[----:B------:R-:W-:Y:S02]  /*6280*/  IMAD R53, R50, R53, R57 ;  /* 0x0000003532357224 */ /* 0x000fe400078e0239 */
[----:B------:R-:W-:Y:S01]  /*6290*/  IMAD R58, R58, R51, R41 ;  /* 0x000000333a3a7224 */ /* 0x000fe200078e0229 */
[----:B------:R-:W-:Y:S01]  /*62a0*/  SHF.L.U32 R42, R42, 0x2, RZ ;  /* 0x000000022a2a7819 */ /* 0x000fe200000006ff */
[----:B------:R-:W3:Y:S01]  /*62b0*/  LDC R41, c[0x0][R52+0x3ec] ;  /* 0x0000fb0034297b82 */ /* 0x000ee20000000800 */
[----:B------:R-:W-:Y:S01]  /*62c0*/  ISETP.GE.U32.AND P0, PT, R53, R50, PT ;  /* 0x000000323500720c */ /* 0x000fe20003f06070 */
[----:B0-----:R-:W0:-:S12]  /*62d0*/  MUFU.RCP R60, R60 ;  /* 0x0000003c003c7308 */ /* 0x001e180000001000 */
[----:B------:R-:W-:Y:S01]  /*62e0*/  @P0 IADD3 R53, PT, PT, -R50, R53, RZ ;  /* 0x0000003532350210 */ /* 0x000fe20007ffe1ff */
[----:B------:R-:W-:-:S03]  /*62f0*/  @P0 VIADD R59, R59, 0x1 ;  /* 0x000000013b3b0836 */ /* 0x000fc60000000000 */
[----:B------:R-:W-:Y:S01]  /*6300*/  ISETP.GE.U32.AND P1, PT, R53, R50, PT ;  /* 0x000000323500720c */ /* 0x000fe20003f26070 */
[----:B0-----:R-:W-:-:S04]  /*6310*/  VIADD R32, R60, 0xffffffe ;  /* 0x0ffffffe3c207836 */ /* 0x001fc80000000000 */
[----:B------:R0:W4:Y:S08]  /*6320*/  F2I.FTZ.U32.TRUNC.NTZ R33, R32 ;  /* 0x0000002000217305 */ /* 0x000130000021f000 */
[----:B------:R-:W-:Y:S02]  /*6330*/  @P1 IADD3 R59, PT, PT, R59, 0x1, RZ ;  /* 0x000000013b3b1810 */ /* 0x000fe40007ffe0ff */
[----:B------:R-:W-:-:S02]  /*6340*/  @!P2 LOP3.LUT R59, RZ, R50, RZ, 0x33, !PT ;  /* 0x00000032ff3ba212 */ /* 0x000fc400078e33ff */
[----:B------:R-:W-:Y:S01]  /*6350*/  ISETP.NE.U32.AND P2, PT, R48, RZ, PT ;  /* 0x000000ff3000720c */ /* 0x000fe20003f45070 */
[----:B0-----:R-:W-:Y:S02]  /*6360*/  IMAD.MOV.U32 R32, RZ, RZ, RZ ;  /* 0x000000ffff207224 */ /* 0x001fe400078e00ff */
[----:B------:R-:W-:-:S04]  /*6370*/  IMAD.HI.U32 R54, R54, R59, RZ ;  /* 0x0000003b36367227 */ /* 0x000fc800078e00ff */
[----:B----4-:R-:W-:Y:S02]  /*6380*/  IMAD R53, R61, R33, RZ ;  /* 0x000000213d357224 */ /* 0x010fe400078e02ff */
[----:B------:R-:W-:Y:S02]  /*6390*/  IMAD.MOV R61, RZ, RZ, -R54 ;  /* 0x000000ffff3d7224 */ /* 0x000fe400078e0a36 */
[----:B------:R-:W-:Y:S01]  /*63a0*/  IMAD.HI.U32 R56, R33, R53, R32 ;  /* 0x0000003521387227 */ /* 0x000fe200078e0020 */
[----:B------:R-:W-:Y:S01]  /*63b0*/  IADD3 R32, PT, PT, -R59, RZ, RZ ;  /* 0x000000ff3b207210 */ /* 0x000fe20007ffe1ff */
[----:B------:R0:W4:Y:S02]  /*63c0*/  LDC R53, c[0x0][R42+0x388] ;  /* 0x0000e2002a357b82 */ /* 0x0001240000000800 */
[----:B------:R-:W-:Y:S02]  /*63d0*/  IMAD R61, R48, R61, R59 ;  /* 0x0000003d303d7224 */ /* 0x000fe400078e023b */
[----:B------:R-:W-:-:S03]  /*63e0*/  IMAD R57, R50, R32, R57 ;  /* 0x0000002032397224 */ /* 0x000fc600078e0239 */
[----:B------:R-:W-:Y:S01]  /*63f0*/  ISETP.GE.U32.AND P0, PT, R61, R48, PT ;  /* 0x000000303d00720c */ /* 0x000fe20003f06070 */
[----:B---3--:R-:W-:Y:S01]  /*6400*/  IMAD R57, R57, R41, R58 ;  /* 0x0000002939397224 */ /* 0x008fe200078e023a */
[C---:B------:R-:W-:Y:S01]  /*6410*/  IADD3 R41, PT, PT, R43.reuse, -0x7, RZ ;  /* 0xfffffff92b297810 */ /* 0x040fe20007ffe0ff */
[----:B0-----:R-:W0:Y:S01]  /*6420*/  LDC R42, c[0x0][R42+0x3ec] ;  /* 0x0000fb002a2a7b82 */ /* 0x001e220000000800 */
[----:B------:R-:W-:Y:S02]  /*6430*/  IADD3 R43, PT, PT, R43, -0x8, RZ ;  /* 0xfffffff82b2b7810 */ /* 0x000fe40007ffe0ff */
[----:B------:R-:W-:-:S05]  /*6440*/  SHF.L.U32 R41, R41, 0x2, RZ ;  /* 0x0000000229297819 */ /* 0x000fca00000006ff */
[----:B------:R3:W2:Y:S02]  /*6450*/  LDC R50, c[0x0][R41+0x388] ;  /* 0x0000e20029327b82 */ /* 0x0006a40000000800 */
[----:B------:R-:W-:Y:S02]  /*6460*/  @P0 IMAD.IADD R61, R61, 0x1, -R48 ;  /* 0x000000013d3d0824 */ /* 0x000fe400078e0a30 */
[----:B------:R-:W-:-:S03]  /*6470*/  @P0 VIADD R54, R54, 0x1 ;  /* 0x0000000136360836 */ /* 0x000fc60000000000 */
[----:B------:R-:W-:Y:S01]  /*6480*/  ISETP.GE.U32.AND P1, PT, R61, R48, PT ;  /* 0x000000303d00720c */ /* 0x000fe20003f26070 */
[----:B---3--:R-:W3:-:S12]  /*6490*/  LDC R41, c[0x0][R41+0x3ec] ;  /* 0x0000fb0029297b82 */ /* 0x008ed80000000800 */
[----:B------:R-:W-:Y:S02]  /*64a0*/  @P1 IADD3 R54, PT, PT, R54, 0x1, RZ ;  /* 0x0000000136361810 */ /* 0x000fe40007ffe0ff */
[----:B------:R-:W-:Y:S02]  /*64b0*/  @!P2 LOP3.LUT R54, RZ, R48, RZ, 0x33, !PT ;  /* 0x00000030ff36a212 */ /* 0x000fe400078e33ff */
[----:B------:R-:W-:-:S03]  /*64c0*/  ISETP.NE.U32.AND P2, PT, R47, RZ, PT ;  /* 0x000000ff2f00720c */ /* 0x000fc60003f45070 */
[----:B------:R-:W-:Y:S02]  /*64d0*/  IMAD.HI.U32 R52, R55, R54, RZ ;  /* 0x0000003637347227 */ /* 0x000fe400078e00ff */
[----:B------:R-:W1:Y:S01]  /*64e0*/  LDC R55, c[0x0][R49+0x3ec] ;  /* 0x0000fb0031377b82 */ /* 0x000e620000000800 */
[----:B----4-:R-:W4:Y:S01]  /*64f0*/  I2F.U32.RP R60, R53 ;  /* 0x00000035003c7306 */ /* 0x010f220000209000 */
[----:B------:R-:W-:-:S07]  /*6500*/  IADD3 R51, PT, PT, RZ, -R53, RZ ;  /* 0x80000035ff337210 */ /* 0x000fce0007ffe0ff */
[----:B----4-:R-:W4:Y:S08]  /*6510*/  MUFU.RCP R60, R60 ;  /* 0x0000003c003c7308 */ /* 0x010f300000001000 */
[----:B--2---:R-:W2:Y:S01]  /*6520*/  I2F.U32.RP R58, R50 ;  /* 0x00000032003a7306 */ /* 0x004ea20000209000 */
[----:B----4-:R-:W-:-:S07]  /*6530*/  IADD3 R32, PT, PT, R60, 0xffffffe, RZ ;  /* 0x0ffffffe3c207810 */ /* 0x010fce0007ffe0ff */
[----:B------:R4:W0:Y:S08]  /*6540*/  F2I.FTZ.U32.TRUNC.NTZ R33, R32 ;  /* 0x0000002000217305 */ /* 0x000830000021f000 */
[----:B--2---:R-:W2:Y:S01]  /*6550*/  MUFU.RCP R58, R58 ;  /* 0x0000003a003a7308 */ /* 0x004ea20000001000 */
[----:B----4-:R-:W-:Y:S02]  /*6560*/  HFMA2 R32, -RZ, RZ, 0, 0 ;  /* 0x00000000ff207431 */ /* 0x010fe400000001ff */
[----:B0-----:R-:W-:-:S04]  /*6570*/  IMAD R51, R51, R33, RZ ;  /* 0x0000002133337224 */ /* 0x001fc800078e02ff */
[----:B------:R-:W-:-:S04]  /*6580*/  IMAD.HI.U32 R51, R33, R51, R32 ;  /* 0x0000003321337227 */ /* 0x000fc800078e0020 */
[----:B------:R-:W-:Y:S02]  /*6590*/  IMAD.MOV R32, RZ, RZ, -R52 ;  /* 0x000000ffff207224 */ /* 0x000fe400078e0a34 */
[----:B--2---:R-:W-:Y:S02]  /*65a0*/  VIADD R33, R58, 0xffffffe ;  /* 0x0ffffffe3a217836 */ /* 0x004fe40000000000 */
[----:B------:R-:W-:-:S04]  /*65b0*/  IMAD R32, R47, R32, R54 ;  /* 0x000000202f207224 */ /* 0x000fc800078e0236 */
[----:B------:R-:W0:Y:S01]  /*65c0*/  F2I.FTZ.U32.TRUNC.NTZ R33, R33 ;  /* 0x0000002100217305 */ /* 0x000e22000021f000 */
[----:B------:R-:W-:-:S13]  /*65d0*/  ISETP.GE.U32.AND P0, PT, R32, R47, PT ;  /* 0x0000002f2000720c */ /* 0x000fda0003f06070 */
[----:B------:R-:W-:Y:S01]  /*65e0*/  @P0 IADD3 R32, PT, PT, -R47, R32, RZ ;  /* 0x000000202f200210 */ /* 0x000fe20007ffe1ff */
[----:B------:R-:W-:-:S03]  /*65f0*/  @P0 VIADD R52, R52, 0x1 ;  /* 0x0000000134340836 */ /* 0x000fc60000000000 */
[----:B------:R-:W-:Y:S02]  /*6600*/  ISETP.GE.U32.AND P1, PT, R32, R47, PT ;  /* 0x0000002f2000720c */ /* 0x000fe40003f26070 */
[----:B------:R-:W-:-:S05]  /*6610*/  IADD3 R32, PT, PT, -R54, RZ, RZ ;  /* 0x000000ff36207210 */ /* 0x000fca0007ffe1ff */
[----:B------:R-:W-:Y:S01]  /*6620*/  IMAD R48, R48, R32, R59 ;  /* 0x0000002030307224 */ /* 0x000fe200078e023b */
[----:B------:R-:W-:-:S03]  /*6630*/  IADD3 R59, PT, PT, RZ, -R50, RZ ;  /* 0x80000032ff3b7210 */ /* 0x000fc60007ffe0ff */
[----:B-1----:R-:W-:Y:S02]  /*6640*/  IMAD R55, R48, R55, R57 ;  /* 0x0000003730377224 */ /* 0x002fe400078e0239 */
[----:B------:R-:W-:Y:S01]  /*6650*/  @P1 IADD3 R52, PT, PT, R52, 0x1, RZ ;  /* 0x0000000134341810 */ /* 0x000fe20007ffe0ff */
[----:B------:R-:W-:Y:S01]  /*6660*/  IMAD.SHL.U32 R57, R43, 0x4, RZ ;  /* 0x000000042b397824 */ /* 0x000fe200078e00ff */
[----:B------:R-:W-:Y:S01]  /*6670*/  @!P2 LOP3.LUT R52, RZ, R47, RZ, 0x33, !PT ;  /* 0x0000002fff34a212 */ /* 0x000fe200078e33ff */
[----:B0-----:R-:W-:Y:S01]  /*6680*/  IMAD R59, R59, R33, RZ ;  /* 0x000000213b3b7224 */ /* 0x001fe200078e02ff */
[----:B------:R-:W-:Y:S01]  /*6690*/  ISETP.NE.U32.AND P2, PT, R35, RZ, PT ;  /* 0x000000ff2300720c */ /* 0x000fe20003f45070 */
[----:B------:R0:W1:Y:S02]  /*66a0*/  LDC R48, c[0x0][R57+0x388] ;  /* 0x0000e20039307b82 */ /* 0x0000640000000800 */
[----:B------:R-:W-:-:S05]  /*66b0*/  IMAD.HI.U32 R56, R56, R52, RZ ;  /* 0x0000003438387227 */ /* 0x000fca00078e00ff */
[----:B------:R-:W-:Y:S01]  /*66c0*/  IADD3 R32, PT, PT, -R56, RZ, RZ ;  /* 0x000000ff38207210 */ /* 0x000fe20007ffe1ff */
[----:B0-----:R-:W0:Y:S04]  /*66d0*/  LDC R57, c[0x0][R57+0x3ec] ;  /* 0x0000fb0039397b82 */ /* 0x001e280000000800 */
[----:B------:R-:W-:-:S05]  /*66e0*/  IMAD R32, R35, R32, R52 ;  /* 0x0000002023207224 */ /* 0x000fca00078e0234 */
[----:B------:R-:W-:-:S13]  /*66f0*/  ISETP.GE.U32.AND P0, PT, R32, R35, PT ;  /* 0x000000232000720c */ /* 0x000fda0003f06070 */
[----:B------:R-:W-:Y:S02]  /*6700*/  @P0 IADD3 R32, PT, PT, -R35, R32, RZ ;  /* 0x0000002023200210 */ /* 0x000fe40007ffe1ff */
[----:B------:R-:W-:Y:S02]  /*6710*/  @P0 IADD3 R56, PT, PT, R56, 0x1, RZ ;  /* 0x0000000138380810 */ /* 0x000fe40007ffe0ff */
[----:B------:R-:W-:Y:S01]  /*6720*/  ISETP.GE.U32.AND P1, PT, R32, R35, PT ;  /* 0x000000232000720c */ /* 0x000fe20003f26070 */
[----:B------:R-:W-:-:S04]  /*6730*/  IMAD.MOV.U32 R32, RZ, RZ, RZ ;  /* 0x000000ffff207224 */ /* 0x000fc800078e00ff */
[----:B------:R-:W-:Y:S01]  /*6740*/  IMAD.HI.U32 R32, R33, R59, R32 ;  /* 0x0000003b21207227 */ /* 0x000fe200078e0020 */
[----:B------:R-:W-:-:S05]  /*6750*/  IADD3 R33, PT, PT, -R52, RZ, RZ ;  /* 0x000000ff34217210 */ /* 0x000fca0007ffe1ff */
[----:B------:R-:W-:Y:S02]  /*6760*/  IMAD R54, R47, R33, R54 ;  /* 0x000000212f367224 */ /* 0x000fe400078e0236 */
[----:B------:R-:W-:Y:S01]  /*6770*/  @P1 IADD3 R56, PT, PT, R56, 0x1, RZ ;  /* 0x0000000138381810 */ /* 0x000fe20007ffe0ff */
[----:B-1----:R-:W-:Y:S01]  /*6780*/  IMAD.MOV R59, RZ, RZ, -R48 ;  /* 0x000000ffff3b7224 */ /* 0x002fe200078e0a30 */
[----:B------:R-:W-:Y:S01]  /*6790*/  @!P2 LOP3.LUT R56, RZ, R35, RZ, 0x33, !PT ;  /* 0x00000023ff38a212 */ /* 0x000fe200078e33ff */
[----:B------:R-:W-:Y:S01]  /*67a0*/  IMAD R55, R54, R45, R55 ;  /* 0x0000002d36377224 */ /* 0x000fe200078e0237 */
[----:B------:R-:W-:-:S03]  /*67b0*/  ISETP.NE.U32.AND P2, PT, R53, RZ, PT ;  /* 0x000000ff3500720c */ /* 0x000fc60003f45070 */
[----:B------:R-:W-:-:S05]  /*67c0*/  IMAD.HI.U32 R51, R51, R56, RZ ;  /* 0x0000003833337227 */ /* 0x000fca00078e00ff */
[----:B------:R-:W-:-:S05]  /*67d0*/  IADD3 R58, PT, PT, -R51, RZ, RZ ;  /* 0x000000ff333a7210 */ /* 0x000fca0007ffe1ff */
[----:B------:R-:W-:-:S05]  /*67e0*/  IMAD R58, R53, R58, R56 ;  /* 0x0000003a353a7224 */ /* 0x000fca00078e0238 */
[----:B------:R-:W-:-:S13]  /*67f0*/  ISETP.GE.U32.AND P0, PT, R58, R53, PT ;  /* 0x000000353a00720c */ /* 0x000fda0003f06070 */
[----:B------:R-:W-:Y:S01]  /*6800*/  @P0 IMAD.IADD R58, R58, 0x1, -R53 ;  /* 0x000000013a3a0824 */ /* 0x000fe200078e0a35 */
[----:B------:R-:W-:-:S04]  /*6810*/  @P0 IADD3 R51, PT, PT, R51, 0x1, RZ ;  /* 0x0000000133330810 */ /* 0x000fc80007ffe0ff */
[-C--:B------:R-:W-:Y:S02]  /*6820*/  ISETP.GE.U32.AND P1, PT, R58, R53.reuse, PT ;  /* 0x000000353a00720c */ /* 0x080fe40003f26070 */
[----:B------:R-:W1:Y:S11]  /*6830*/  I2F.U32.RP R58, R48 ;  /* 0x00000030003a7306 */ /* 0x000e760000209000 */
[----:B------:R-:W-:Y:S01]  /*6840*/  @P1 VIADD R51, R51, 0x1 ;  /* 0x0000000133331836 */ /* 0x000fe20000000000 */
[----:B------:R-:W-:-:S02]  /*6850*/  @!P2 LOP3.LUT R51, RZ, R53, RZ, 0x33, !PT ;  /* 0x00000035ff33a212 */ /* 0x000fc400078e33ff */
[----:B------:R-:W-:Y:S01]  /*6860*/  ISETP.NE.U32.AND P2, PT, R50, RZ, PT ;  /* 0x000000ff3200720c */ /* 0x000fe20003f45070 */
[----:B-1----:R-:W1:Y:S02]  /*6870*/  MUFU.RCP R58, R58 ;  /* 0x0000003a003a7308 */ /* 0x002e640000001000 */
[----:B------:R-:W-:-:S05]  /*6880*/  IMAD.HI.U32 R47, R32, R51, RZ ;  /* 0x00000033202f7227 */ /* 0x000fca00078e00ff */
[----:B------:R-:W-:-:S05]  /*6890*/  IADD3 R49, PT, PT, -R47, RZ, RZ ;  /* 0x000000ff2f317210 */ /* 0x000fca0007ffe1ff */
[----:B------:R-:W-:-:S05]  /*68a0*/  IMAD R49, R50, R49, R51 ;  /* 0x0000003132317224 */ /* 0x000fca00078e0233 */
[----:B------:R-:W-:Y:S02]  /*68b0*/  ISETP.GE.U32.AND P0, PT, R49, R50, PT ;  /* 0x000000323100720c */ /* 0x000fe40003f06070 */
[----:B-1----:R-:W-:-:S04]  /*68c0*/  IADD3 R32, PT, PT, R58, 0xffffffe, RZ ;  /* 0x0ffffffe3a207810 */ /* 0x002fc80007ffe0ff */
[----:B------:R1:W2:Y:S07]  /*68d0*/  F2I.FTZ.U32.TRUNC.NTZ R33, R32 ;  /* 0x0000002000217305 */ /* 0x0002ae000021f000 */
[----:B------:R-:W-:Y:S01]  /*68e0*/  @P0 IADD3 R49, PT, PT, -R50, R49, RZ ;  /* 0x0000003132310210 */ /* 0x000fe20007ffe1ff */
[----:B------:R-:W-:Y:S02]  /*68f0*/  @P0 VIADD R47, R47, 0x1 ;  /* 0x000000012f2f0836 */ /* 0x000fe40000000000 */
[----:B-1----:R-:W-:Y:S01]  /*6900*/  HFMA2 R32, -RZ, RZ, 0, 0 ;  /* 0x00000000ff207431 */ /* 0x002fe200000001ff */
[----:B------:R-:W-:Y:S01]  /*6910*/  ISETP.GE.U32.AND P1, PT, R49, R50, PT ;  /* 0x000000323100720c */ /* 0x000fe20003f26070 */
[----:B--2---:R-:W-:-:S04]  /*6920*/  IMAD R49, R59, R33, RZ ;  /* 0x000000213b317224 */ /* 0x004fc800078e02ff */
[----:B------:R-:W-:-:S08]  /*6930*/  IMAD.HI.U32 R58, R33, R49, R32 ;  /* 0x00000031213a7227 */ /* 0x000fd000078e0020 */
[----:B------:R-:W-:Y:S02]  /*6940*/  @P1 IADD3 R47, PT, PT, R47, 0x1, RZ ;  /* 0x000000012f2f1810 */ /* 0x000fe40007ffe0ff */
[----:B------:R-:W-:Y:S02]  /*6950*/  @!P2 LOP3.LUT R47, RZ, R50, RZ, 0x33, !PT ;  /* 0x00000032ff2fa212 */ /* 0x000fe400078e33ff */
[----:B------:R-:W-:-:S03]  /*6960*/  ISETP.NE.U32.AND P2, PT, R48, RZ, PT ;  /* 0x000000ff3000720c */ /* 0x000fc60003f45070 */
[----:B------:R-:W-:-:S05]  /*6970*/  IMAD.HI.U32 R32, R58, R47, RZ ;  /* 0x0000002f3a207227 */ /* 0x000fca00078e00ff */
[----:B------:R-:W-:-:S05]  /*6980*/  IADD3 R33, PT, PT, -R32, RZ, RZ ;  /* 0x000000ff20217210 */ /* 0x000fca0007ffe1ff */
[----:B------:R-:W-:-:S05]  /*6990*/  IMAD R33, R48, R33, R47 ;  /* 0x0000002130217224 */ /* 0x000fca00078e022f */
[----:B------:R-:W-:-:S13]  /*69a0*/  ISETP.GE.U32.AND P0, PT, R33, R48, PT ;  /* 0x000000302100720c */ /* 0x000fda0003f06070 */
[----:B------:R-:W-:Y:S02]  /*69b0*/  @P0 IMAD.IADD R33, R33, 0x1, -R48 ;  /* 0x0000000121210824 */ /* 0x000fe400078e0a30 */
[----:B------:R-:W-:Y:S01]  /*69c0*/  @P0 VIADD R32, R32, 0x1 ;  /* 0x0000000120200836 */ /* 0x000fe20000000000 */
[----:B------:R-:W-:Y:S02]  /*69d0*/  ISETP.NE.AND P0, PT, R44, R23, PT ;  /* 0x000000172c00720c */ /* 0x000fe40003f05270 */
[----:B------:R-:W-:Y:S02]  /*69e0*/  ISETP.GE.U32.AND P1, PT, R33, R48, PT ;  /* 0x000000302100720c */ /* 0x000fe40003f26070 */
[----:B------:R-:W-:-:S05]  /*69f0*/  IADD3 R33, PT, PT, -R56, RZ, RZ ;  /* 0x000000ff38217210 */ /* 0x000fca0007ffe1ff */
[----:B------:R-:W-:Y:S01]  /*6a00*/  IMAD R35, R35, R33, R52 ;  /* 0x0000002123237224 */ /* 0x000fe200078e0234 */
[----:B------:R-:W-:-:S03]  /*6a10*/  IADD3 R33, PT, PT, -R51, RZ, RZ ;  /* 0x000000ff33217210 */ /* 0x000fc60007ffe1ff */
[----:B------:R-:W-:Y:S02]  /*6a20*/  IMAD R35, R35, R34, R55 ;  /* 0x0000002223237224 */ /* 0x000fe400078e0237 */
[----:B------:R-:W-:Y:S01]  /*6a30*/  IMAD R53, R53, R33, R56 ;  /* 0x0000002135357224 */ /* 0x000fe200078e0238 */
[----:B------:R-:W-:Y:S02]  /*6a40*/  IADD3 R33, PT, PT, -R47, RZ, RZ ;  /* 0x000000ff2f217210 */ /* 0x000fe40007ffe1ff */
[----:B------:R-:W-:Y:S01]  /*6a50*/  @P1 IADD3 R32, PT, PT, R32, 0x1, RZ ;  /* 0x0000000120201810 */ /* 0x000fe20007ffe0ff */
[----:B------:R-:W-:Y:S01]  /*6a60*/  IMAD R34, R53, R42, R35 ;  /* 0x0000002a35227224 */ /* 0x000fe200078e0223 */
[----:B------:R-:W-:Y:S01]  /*6a70*/  @!P2 LOP3.LUT R32, RZ, R48, RZ, 0x33, !PT ;  /* 0x00000030ff20a212 */ /* 0x000fe200078e33ff */
[----:B------:R-:W-:-:S03]  /*6a80*/  IMAD R50, R50, R33, R51 ;  /* 0x0000002132327224 */ /* 0x000fc600078e0233 */
[----:B------:R-:W-:Y:S01]  /*6a90*/  IADD3 R33, PT, PT, -R32, RZ, RZ ;  /* 0x000000ff20217210 */ /* 0x000fe20007ffe1ff */
[----:B---3--:R-:W-:Y:S01]  /*6aa0*/  IMAD R34, R50, R41, R34 ;  /* 0x0000002932227224 */ /* 0x008fe200078e0222 */
[----:B------:R-:W-:-:S03]  /*6ab0*/  MOV R42, R32 ;  /* 0x00000020002a7202 */ /* 0x000fc60000000f00 */
[----:B------:R-:W-:-:S04]  /*6ac0*/  IMAD R41, R48, R33, R47 ;  /* 0x0000002130297224 */ /* 0x000fc800078e022f */
[----:B0-----:R-:W-:Y:S01]  /*6ad0*/  IMAD R41, R41, R57, R34 ;  /* 0x0000003929297224 */ /* 0x001fe200078e0222 */
[----:B------:R-:W-:Y:S06]  /*6ae0*/  @P0 BRA `(.L_x_3067) ;  /* 0xfffffff000d40947 */ /* 0x000fec000383ffff */
[----:B------:R-:W-:Y:S05]  /*6af0*/  BSYNC.RECONVERGENT B1 ;  /* 0x0000000000017941 */ /* 0x000fea0003800200 */
.L_x_3066:
        /* <DEDUP_REMOVED lines=12> */
[----:B------:R3:W4:Y:S01]  /*6bc0*/  LDC R35, c[0x0][R45+0x388] ;  /* 0x0000e2002d237b82 */ /* 0x0007220000000800 */
[----:B------:R-:W-:-:S07]  /*6bd0*/  SHF.L.U32 R52, R43, 0x2, RZ ;  /* 0x000000022b347819 */ /* 0x000fce00000006ff */
[----:B------:R0:W1:Y:S08]  /*6be0*/  LDC R34, c[0x0][R44+0x388] ;  /* 0x0000e2002c227b82 */ /* 0x0000700000000800 */
[----:B---3--:R-:W3:Y:S08]  /*6bf0*/  LDC R45, c[0x0][R45+0x3ec] ;  /* 0x0000fb002d2d7b82 */ /* 0x008ef00000000800 */
[----:B0-----:R-:W0:Y:S01]  /*6c00*/  LDC R44, c[0x0][R44+0x3ec] ;  /* 0x0000fb002c2c7b82 */ /* 0x001e220000000800 */
[----:B----4-:R-:W4:Y:S01]  /*6c10*/  I2F.U32.RP R48, R35 ;  /* 0x0000002300307306 */ /* 0x010f220000209000 */
[----:B------:R-:W-:-:S02]  /*6c20*/  IADD3 R49, PT, PT, RZ, -R35, RZ ;  /* 0x80000023ff317210 */ /* 0x000fc40007ffe0ff */
[----:B------:R-:W-:-:S05]  /*6c30*/  ISETP.NE.U32.AND P2, PT, R35, RZ, PT ;  /* 0x000000ff2300720c */ /* 0x000fca0003f45070 */
[----:B-1----:R-:W1:Y:S01]  /*6c40*/  I2F.U32.RP R50, R34 ;  /* 0x0000002200327306 */ /* 0x002e620000209000 */
[----:B------:R-:W-:-:S07]  /*6c50*/  IMAD.MOV R51, RZ, RZ, -R34 ;  /* 0x000000ffff337224 */ /* 0x000fce00078e0a22 */
[----:B----4-:R-:W2:Y:S08]  /*6c60*/  MUFU.RCP R48, R48 ;  /* 0x0000003000307308 */ /* 0x010eb00000001000 */
[----:B-1----:R-:W-:Y:S01]  /*6c70*/  MUFU.RCP R50, R50 ;  /* 0x0000003200327308 */ /* 0x002fe20000001000 */
[----:B--2---:R-:W-:Y:S02]  /*6c80*/  IADD3 R32, PT, PT, R48, 0xffffffe, RZ ;  /* 0x0ffffffe30207810 */ /* 0x004fe40007ffe0ff */
[----:B------:R1:W2:Y:S05]  /*6c90*/  LDC R48, c[0x0][R47+0x388] ;  /* 0x0000e2002f307b82 */ /* 0x0002aa0000000800 */
[----:B------:R4:W3:Y:S03]  /*6ca0*/  F2I.FTZ.U32.TRUNC.NTZ R33, R32 ;  /* 0x0000002000217305 */ /* 0x0008e6000021f000 */
[----:B-1----:R-:W1:Y:S01]  /*6cb0*/  LDC R47, c[0x0][R47+0x3ec] ;  /* 0x0000fb002f2f7b82 */ /* 0x002e620000000800 */
[----:B----4-:R-:W-:-:S02]  /*6cc0*/  HFMA2 R32, -RZ, RZ, 0, 0 ;  /* 0x00000000ff207431 */ /* 0x010fc400000001ff */
[----:B---3--:R-:W-:-:S04]  /*6cd0*/  IMAD R49, R49, R33, RZ ;  /* 0x0000002131317224 */ /* 0x008fc800078e02ff */
[----:B------:R-:W-:-:S06]  /*6ce0*/  IMAD.HI.U32 R33, R33, R49, R32 ;  /* 0x0000003121217227 */ /* 0x000fcc00078e0020 */
[----:B------:R-:W-:Y:S01]  /*6cf0*/  IMAD.HI.U32 R49, R33, R42, RZ ;  /* 0x0000002a21317227 */ /* 0x000fe200078e00ff */
[----:B------:R-:W-:Y:S02]  /*6d00*/  IADD3 R33, PT, PT, R50, 0xffffffe, RZ ;  /* 0x0ffffffe32217810 */ /* 0x000fe40007ffe0ff */
[----:B------:R3:W4:Y:S01]  /*6d10*/  LDC R50, c[0x0][R52+0x388] ;  /* 0x0000e20034327b82 */ /* 0x0007220000000800 */
[----:B------:R-:W-:-:S03]  /*6d20*/  IMAD.MOV R32, RZ, RZ, -R49 ;  /* 0x000000ffff207224 */ /* 0x000fc600078e0a31 */
[----:B------:R-:W0:Y:S01]  /*6d30*/  F2I.FTZ.U32.TRUNC.NTZ R33, R33 ;  /* 0x0000002100217305 */ /* 0x000e22000021f000 */
[----:B------:R-:W-:-:S03]  /*6d40*/  IMAD R32, R35, R32, R42 ;  /* 0x0000002023207224 */ /* 0x000fc600078e022a */
[----:B---3--:R-:W3:Y:S02]  /*6d50*/  LDC R52, c[0x0][R52+0x3ec] ;  /* 0x0000fb0034347b82 */ /* 0x008ee40000000800 */
[----:B------:R-:W-:Y:S02]  /*6d60*/  ISETP.GE.U32.AND P0, PT, R32, R35, PT ;  /* 0x000000232000720c */ /* 0x000fe40003f06070 */
[----:B--2---:R-:W2:Y:S01]  /*6d70*/  I2F.U32.RP R54, R48 ;  /* 0x0000003000367306 */ /* 0x004ea20000209000 */
[----:B0-----:R-:W-:-:S10]  /*6d80*/  IMAD R51, R51, R33, RZ ;  /* 0x0000002133337224 */ /* 0x001fd400078e02ff */
[----:B------:R-:W-:Y:S02]  /*6d90*/  @P0 IADD3 R32, PT, PT, -R35, R32, RZ ;  /* 0x0000002023200210 */ /* 0x000fe40007ffe1ff */
[----:B------:R-:W-:Y:S02]  /*6da0*/  @P0 IADD3 R49, PT, PT, R49, 0x1, RZ ;  /* 0x0000000131310810 */ /* 0x000fe40007ffe0ff */
[----:B------:R-:W-:Y:S01]  /*6db0*/  ISETP.GE.U32.AND P1, PT, R32, R35, PT ;  /* 0x000000232000720c */ /* 0x000fe20003f26070 */
[----:B------:R-:W-:-:S05]  /*6dc0*/  HFMA2 R32, -RZ, RZ, 0, 0 ;  /* 0x00000000ff207431 */ /* 0x000fca00000001ff */
[----:B------:R-:W-:Y:S01]  /*6dd0*/  IMAD.HI.U32 R32, R33, R51, R32 ;  /* 0x0000003321207227 */ /* 0x000fe200078e0020 */
[----:B--2---:R-:W0:Y:S06]  /*6de0*/  MUFU.RCP R54, R54 ;  /* 0x0000003600367308 */ /* 0x004e2c0000001000 */
[----:B------:R-:W-:Y:S01]  /*6df0*/  @P1 VIADD R49, R49, 0x1 ;  /* 0x0000000131311836 */ /* 0x000fe20000000000 */
[----:B------:R-:W-:Y:S02]  /*6e00*/  @!P2 LOP3.LUT R49, RZ, R35, RZ, 0x33, !PT ;  /* 0x00000023ff31a212 */ /* 0x000fe400078e33ff */
[----:B------:R-:W-:-:S03]  /*6e10*/  ISETP.NE.U32.AND P2, PT, R34, RZ, PT ;  /* 0x000000ff2200720c */ /* 0x000fc60003f45070 */
[----:B------:R-:W-:Y:S01]  /*6e20*/  IMAD.HI.U32 R51, R32, R49, RZ ;  /* 0x0000003120337227 */ /* 0x000fe200078e00ff */
[----:B----4-:R-:W2:Y:S03]  /*6e30*/  I2F.U32.RP R56, R50 ;  /* 0x0000003200387306 */ /* 0x010ea60000209000 */
[----:B------:R-:W-:Y:S01]  /*6e40*/  IMAD.MOV R53, RZ, RZ, -R51 ;  /* 0x000000ffff357224 */ /* 0x000fe200078e0a33 */
[----:B0-----:R-:W-:-:S03]  /*6e50*/  IADD3 R32, PT, PT, R54, 0xffffffe, RZ ;  /* 0x0ffffffe36207810 */ /* 0x001fc60007ffe0ff */
[----:B------:R-:W-:Y:S01]  /*6e60*/  IMAD R53, R34, R53, R49 ;  /* 0x0000003522357224 */ /* 0x000fe200078e0231 */
[----:B------:R0:W4:Y:S04]  /*6e70*/  F2I.FTZ.U32.TRUNC.NTZ R33, R32 ;  /* 0x0000002000217305 */ /* 0x000128000021f000 */
[----:B------:R-:W-:-:S04]  /*6e80*/  ISETP.GE.U32.AND P0, PT, R53, R34, PT ;  /* 0x000000223500720c */ /* 0x000fc80003f06070 */
[----:B--2---:R-:W2:Y:S01]  /*6e90*/  MUFU.RCP R56, R56 ;  /* 0x0000003800387308 */ /* 0x004ea20000001000 */
[----:B0-----:R-:W-:-:S08]  /*6ea0*/  IMAD.MOV.U32 R32, RZ, RZ, RZ ;  /* 0x000000ffff207224 */ /* 0x001fd000078e00ff */
[----:B------:R-:W-:Y:S02]  /*6eb0*/  @P0 IADD3 R53, PT, PT, -R34, R53, RZ ;  /* 0x0000003522350210 */ /* 0x000fe40007ffe1ff */
[----:B------:R-:W-:Y:S02]  /*6ec0*/  @P0 IADD3 R51, PT, PT, R51, 0x1, RZ ;  /* 0x0000000133330810 */ /* 0x000fe40007ffe0ff */
[----:B------:R-:W-:Y:S01]  /*6ed0*/  ISETP.GE.U32.AND P1, PT, R53, R34, PT ;  /* 0x000000223500720c */ /* 0x000fe20003f26070 */
[----:B------:R-:W-:-:S04]  /*6ee0*/  IMAD.MOV R53, RZ, RZ, -R48 ;  /* 0x000000ffff357224 */ /* 0x000fc800078e0a30 */
[----:B----4-:R-:W-:-:S04]  /*6ef0*/  IMAD R53, R53, R33, RZ ;  /* 0x0000002135357224 */ /* 0x010fc800078e02ff */
[----:B------:R-:W-:Y:S01]  /*6f00*/  IMAD.HI.U32 R54, R33, R53, R32 ;  /* 0x0000003521367227 */ /* 0x000fe200078e0020 */
[----:B--2---:R-:W-:-:S03]  /*6f10*/  IADD3 R32, PT, PT, R56, 0xffffffe, RZ ;  /* 0x0ffffffe38207810 */ /* 0x004fc60007ffe0ff */
[----:B------:R-:W-:Y:S01]  /*6f20*/  @P1 IADD3 R51, PT, PT, R51, 0x1, RZ ;  /* 0x0000000133331810 */ /* 0x000fe20007ffe0ff */
[----:B------:R0:W2:Y:S01]  /*6f30*/  F2I.FTZ.U32.TRUNC.NTZ R33, R32 ;  /* 0x0000002000217305 */ /* 0x0000a2000021f000 */
[----:B------:R-:W-:Y:S02]  /*6f40*/  @!P2 LOP3.LUT R51, RZ, R34, RZ, 0x33, !PT ;  /* 0x00000022ff33a212 */ /* 0x000fe400078e33ff */
[----:B------:R-:W-:-:S03]  /*6f50*/  ISETP.NE.U32.AND P2, PT, R48, RZ, PT ;  /* 0x000000ff3000720c */ /* 0x000fc60003f45070 */
[----:B------:R-:W-:-:S04]  /*6f60*/  IMAD.HI.U32 R53, R54, R51, RZ ;  /* 0x0000003336357227 */ /* 0x000fc800078e00ff */
[----:B0-----:R-:W-:Y:S01]  /*6f70*/  HFMA2 R32, -RZ, RZ, 0, 0 ;  /* 0x00000000ff207431 */ /* 0x001fe200000001ff */
[----:B------:R-:W-:-:S05]  /*6f80*/  IADD3 R55, PT, PT, -R53, RZ, RZ ;  /* 0x000000ff35377210 */ /* 0x000fca0007ffe1ff */
[----:B------:R-:W-:-:S05]  /*6f90*/  IMAD R55, R48, R55, R51 ;  /* 0x0000003730377224 */ /* 0x000fca00078e0233 */
[----:B------:R-:W-:-:S13]  /*6fa0*/  ISETP.GE.U32.AND P0, PT, R55, R48, PT ;  /* 0x000000303700720c */ /* 0x000fda0003f06070 */
[----:B------:R-:W-:Y:S01]  /*6fb0*/  @P0 IMAD.IADD R55, R55, 0x1, -R48 ;  /* 0x0000000137370824 */ /* 0x000fe200078e0a30 */
[----:B------:R-:W-:-:S04]  /*6fc0*/  @P0 IADD3 R53, PT, PT, R53, 0x1, RZ ;  /* 0x0000000135350810 */ /* 0x000fc80007ffe0ff */
[----:B------:R-:W-:Y:S02]  /*6fd0*/  ISETP.GE.U32.AND P1, PT, R55, R48, PT ;  /* 0x000000303700720c */ /* 0x000fe40003f26070 */
[----:B------:R-:W-:-:S05]  /*6fe0*/  IADD3 R55, PT, PT, RZ, -R50, RZ ;  /* 0x80000032ff377210 */ /* 0x000fca0007ffe0ff */
[----:B--2---:R-:W-:-:S04]  /*6ff0*/  IMAD R55, R55, R33, RZ ;  /* 0x0000002137377224 */ /* 0x004fc800078e02ff */
        /* <DEDUP_REMOVED lines=8> */
[----:B------:R-:W-:Y:S02]  /*7080*/  @P0 IMAD.IADD R33, R33, 0x1, -R50 ;  /* 0x0000000121210824 */ /* 0x000fe400078e0a32 */
[----:B------:R-:W-:-:S03]  /*7090*/  @P0 VIADD R32, R32, 0x1 ;  /* 0x0000000120200836 */ /* 0x000fc60000000000 */
[----:B------:R-:W-:Y:S02]  /*70a0*/  ISETP.GE.U32.AND P1, PT, R33, R50, PT ;  /* 0x000000322100720c */ /* 0x000fe40003f26070 */
[----:B------:R-:W-:-:S05]  /*70b0*/  IADD3 R33, PT, PT, -R49, RZ, RZ ;  /* 0x000000ff31217210 */ /* 0x000fca0007ffe1ff */
        /* <DEDUP_REMOVED lines=9> */
[----:B------:R-:W-:Y:S01]  /*7150*/  MOV R42, R32 ;  /* 0x00000020002a7202 */ /* 0x000fe20000000f00 */
[----:B------:R-:W-:Y:S02]  /*7160*/  IMAD.MOV R33, RZ, RZ, -R32 ;  /* 0x000000ffff217224 */ /* 0x000fe400078e0a20 */
[----:B-1----:R-:W-:Y:S02]  /*7170*/  IMAD R41, R48, R47, R34 ;  /* 0x0000002f30297224 */ /* 0x002fe400078e0222 */
[----:B------:R-:W-:-:S04]  /*7180*/  IMAD R50, R50, R33, R53 ;  /* 0x0000002132327224 */ /* 0x000fc800078e0235 */
[----:B---3--:R-:W-:-:S07]  /*7190*/  IMAD R41, R50, R52, R41 ;  /* 0x0000003432297224 */ /* 0x008fce00078e0229 */
.L_x_3069:
[----:B------:R-:W-:Y:S05]  /*71a0*/  BRA.U !UP1, `(.L_x_3068) ;  /* 0x0000000509447547 */ /* 0x000fea000b800000 */
[----:B------:R-:W-:Y:S02]  /*71b0*/  UISETP.NE.AND UP0, UPT, UR9, URZ, UPT ;  /* 0x000000ff0900728c */ /* 0x000fe4000bf05270 */
[----:B------:R-:W-:-:S07]  /*71c0*/  UISETP.NE.AND UP1, UPT, UR8, URZ, UPT ;  /* 0x000000ff0800728c */ /* 0x000fce000bf25270 */
[----:B------:R-:W-:Y:S05]  /*71d0*/  BRA.U !UP0, `(.L_x_3070) ;  /* 0x0000000108cc7547 */ /* 0x000fea000b800000 */
[C---:B------:R-:W-:Y:S02]  /*71e0*/  IADD3 R45, PT, PT, R43.reuse, -0x1, RZ ;  /* 0xffffffff2b2d7810 */ /* 0x040fe40007ffe0ff */
[----:B------:R-:W-:-:S03]  /*71f0*/  IADD3 R43, PT, PT, R43, -0x2, RZ ;  /* 0xfffffffe2b2b7810 */ /* 0x000fc60007ffe0ff */
[----:B------:R-:W-:Y:S01]  /*7200*/  IMAD.SHL.U32 R45, R45, 0x4, RZ ;  /* 0x000000042d2d7824 */ /* 0x000fe200078e00ff */
[----:B------:R-:W-:-:S03]  /*7210*/  SHF.L.U32 R44, R43, 0x2, RZ ;  /* 0x000000022b2c7819 */ /* 0x000fc600000006ff */
[----:B------:R3:W4:Y:S08]  /*7220*/  LDC R35, c[0x0][R45+0x388] ;  /* 0x0000e2002d237b82 */ /* 0x0007300000000800 */
        /* <DEDUP_REMOVED lines=10> */
[----:B--2---:R-:W-:-:S07]  /*72d0*/  VIADD R32, R48, 0xffffffe ;  /* 0x0ffffffe30207836 */ /* 0x004fce0000000000 */
[----:B------:R1:W2:Y:S02]  /*72e0*/  F2I.FTZ.U32.TRUNC.NTZ R33, R32 ;  /* 0x0000002000217305 */ /* 0x0002a4000021f000 */
[----:B-1----:R-:W-:Y:S02]  /*72f0*/  HFMA2 R32, -RZ, RZ, 0, 0 ;  /* 0x00000000ff207431 */ /* 0x002fe400000001ff */
[----:B--2---:R-:W-:-:S04]  /*7300*/  IMAD R47, R47, R33, RZ ;  /* 0x000000212f2f7224 */ /* 0x004fc800078e02ff */
[----:B------:R-:W-:Y:S01]  /*7310*/  IMAD.HI.U32 R47, R33, R47, R32 ;  /* 0x0000002f212f7227 */ /* 0x000fe200078e0020 */
[----:B------:R-:W-:-:S05]  /*7320*/  IADD3 R32, PT, PT, R49, 0xffffffe, RZ ;  /* 0x0ffffffe31207810 */ /* 0x000fca0007ffe0ff */
[----:B------:R-:W-:-:S04]  /*7330*/  IMAD.HI.U32 R47, R47, R42, RZ ;  /* 0x0000002a2f2f7227 */ /* 0x000fc800078e00ff */
[----:B------:R-:W-:-:S04]  /*7340*/  IMAD.MOV R33, RZ, RZ, -R47 ;  /* 0x000000ffff217224 */ /* 0x000fc800078e0a2f */
[----:B------:R-:W-:Y:S02]  /*7350*/  IMAD R48, R35, R33, R42 ;  /* 0x0000002123307224 */ /* 0x000fe400078e022a */
[----:B------:R1:W2:Y:S03]  /*7360*/  F2I.FTZ.U32.TRUNC.NTZ R33, R32 ;  /* 0x0000002000217305 */ /* 0x0002a6000021f000 */
[----:B------:R-:W-:Y:S01]  /*7370*/  ISETP.GE.U32.AND P0, PT, R48, R35, PT ;  /* 0x000000233000720c */ /* 0x000fe20003f06070 */
[----:B-1----:R-:W-:Y:S02]  /*7380*/  IMAD.MOV.U32 R32, RZ, RZ, RZ ;  /* 0x000000ffff207224 */ /* 0x002fe400078e00ff */
[----:B--2---:R-:W-:-:S10]  /*7390*/  IMAD R49, R51, R33, RZ ;  /* 0x0000002133317224 */ /* 0x004fd400078e02ff */
[----:B------:R-:W-:Y:S02]  /*73a0*/  @P0 IADD3 R48, PT, PT, -R35, R48, RZ ;  /* 0x0000003023300210 */ /* 0x000fe40007ffe1ff */
[----:B------:R-:W-:Y:S02]  /*73b0*/  @P0 IADD3 R47, PT, PT, R47, 0x1, RZ ;  /* 0x000000012f2f0810 */ /* 0x000fe40007ffe0ff */
        /* <DEDUP_REMOVED lines=11> */
[----:B---3--:R-:W-:-:S08]  /*7470*/  IMAD R32, R32, R45, R41 ;  /* 0x0000002d20207224 */ /* 0x008fd000078e0229 */
[----:B------:R-:W-:Y:S01]  /*7480*/  @P0 IADD3 R33, PT, PT, -R34, R33, RZ ;  /* 0x0000002122210210 */ /* 0x000fe20007ffe1ff */
[----:B------:R-:W-:-:S03]  /*7490*/  @P0 VIADD R48, R48, 0x1 ;  /* 0x0000000130300836 */ /* 0x000fc60000000000 */
[----:B------:R-:W-:-:S13]  /*74a0*/  ISETP.GE.U32.AND P1, PT, R33, R34, PT ;  /* 0x000000222100720c */ /* 0x000fda0003f26070 */
[----:B------:R-:W-:Y:S02]  /*74b0*/  @P1 IADD3 R48, PT, PT, R48, 0x1, RZ ;  /* 0x0000000130301810 */ /* 0x000fe40007ffe0ff */
[----:B------:R-:W-:-:S04]  /*74c0*/  @!P2 LOP3.LUT R48, RZ, R34, RZ, 0x33, !PT ;  /* 0x00000022ff30a212 */ /* 0x000fc800078e33ff */
[----:B------:R-:W-:Y:S01]  /*74d0*/  MOV R42, R48 ;  /* 0x00000030002a7202 */ /* 0x000fe20000000f00 */
[----:B------:R-:W-:-:S04]  /*74e0*/  IMAD.MOV R33, RZ, RZ, -R48 ;  /* 0x000000ffff217224 */ /* 0x000fc800078e0a30 */
[----:B------:R-:W-:-:S04]  /*74f0*/  IMAD R33, R34, R33, R47 ;  /* 0x0000002122217224 */ /* 0x000fc800078e022f */
[----:B0-----:R-:W-:-:S07]  /*7500*/  IMAD R41, R33, R44, R32 ;  /* 0x0000002c21297224 */ /* 0x001fce00078e0220 */
.L_x_3070:
[----:B------:R-:W-:Y:S05]  /*7510*/  BRA.U !UP1, `(.L_x_3068) ;  /* 0x0000000109687547 */ /* 0x000fea000b800000 */
[----:B------:R-:W-:-:S05]  /*7520*/  IADD3 R43, PT, PT, R43, -0x1, RZ ;  /* 0xffffffff2b2b7810 */ /* 0x000fca0007ffe0ff */
[----:B------:R-:W-:-:S04]  /*7530*/  IMAD.SHL.U32 R43, R43, 0x4, RZ ;  /* 0x000000042b2b7824 */ /* 0x000fc800078e00ff */
[----:B------:R-:W3:Y:S02]  /*7540*/  LDC R35, c[0x0][R43+0x388] ;  /* 0x0000e2002b237b82 */ /* 0x000ee40000000800 */
[----:B---3--:R-:W3:Y:S01]  /*7550*/  I2F.U32.RP R34, R35 ;  /* 0x0000002300227306 */ /* 0x008ee20000209000 */
[----:B------:R-:W-:Y:S02]  /*7560*/  IADD3 R45, PT, PT, RZ, -R35, RZ ;  /* 0x80000023ff2d7210 */ /* 0x000fe40007ffe0ff */
[----:B------:R-:W-:-:S05]  /*7570*/  ISETP.NE.U32.AND P2, PT, R35, RZ, PT ;  /* 0x000000ff2300720c */ /* 0x000fca0003f45070 */
[----:B---3--:R-:W0:Y:S02]  /*7580*/  MUFU.RCP R34, R34 ;  /* 0x0000002200227308 */ /* 0x008e240000001000 */
[----:B012---:R-:W-:Y:S02]  /*7590*/  IADD3 R32, PT, PT, R34, 0xffffffe, RZ ;  /* 0x0ffffffe22207810 */ /* 0x007fe40007ffe0ff */
        /* <DEDUP_REMOVED lines=18> */
.L_x_3068:
[----:B012---:R-:W0:Y:S01]  /*76c0*/  LDC.64 R32, c[0x0][0x380] ;  /* 0x0000e000ff207b82 */ /* 0x007e220000000a00 */
[----:B------:R-:W1:Y:S02]  /*76d0*/  LDCU UR4, c[0x0][0x3ec] ;  /* 0x00007d80ff0477ac */ /* 0x000e640008000800 */
[----:B-1----:R-:W-:-:S04]  /*76e0*/  IMAD R41, R42, UR4, R41 ;  /* 0x000000042a297c24 */ /* 0x002fc8000f8e0229 */
[----:B0-----:R-:W-:-:S05]  /*76f0*/  IMAD.WIDE.U32 R32, R41, 0x2, R32 ;  /* 0x0000000229207825 */ /* 0x001fca00078e0020 */
[----:B------:R3:W5:Y:S01]  /*7700*/  LDG.E.U16 R41, desc[UR10][R32.64] ;  /* 0x0000000a20297981 */ /* 0x000762000c1e1500 */
[----:B------:R-:W-:Y:S05]  /*7710*/  BRA `(.L_x_3065) ;  /* 0x0000000000747947 */ /* 0x000fea0003800000 */
.L_x_3043:
        /* <DEDUP_REMOVED lines=29> */
.L_x_3065:
[----:B------:R-:W-:Y:S05]  /*78f0*/  BSYNC.RECONVERGENT B0 ;  /* 0x0000000000007941 */ /* 0x000fea0003800200 */
.L_x_3042:
[----:B------:R-:W-:Y:S01]  /*7900*/  ISETP.GE.U32.AND P3, PT, R0, R39, PT ;  /* 0x000000270000720c */ /* 0x000fe20003f66070 */
[----:B------:R-:W-:Y:S01]  /*7910*/  BSSY.RECONVERGENT B0, `(.L_x_3071) ;  /* 0x0000018000007945 */ /* 0x000fe20003800200 */
[----:B------:R-:W-:-:S04]  /*7920*/  IADD3 R48, PT, PT, R17, R0, RZ ;  /* 0x0000000011307210 */ /* 0x000fc80007ffe0ff */
[----:B------:R-:W-:Y:S01]  /*7930*/  ISETP.GE.U32.AND P2, PT, R48, R39, PT ;  /* 0x000000273000720c */ /* 0x000fe20003f46070 */
[----:B0-----:R-:W-:-:S05]  /*7940*/  IMAD.IADD R44, R17, 0x1, R48 ;  /* 0x00000001112c7824 */ /* 0x001fca00078e0230 */
[----:B------:R-:W-:Y:S02]  /*7950*/  IADD3 R42, PT, PT, R17, R44, RZ ;  /* 0x0000002c112a7210 */ /* 0x000fe40007ffe0ff */
[-C--:B------:R-:W-:Y:S02]  /*7960*/  ISETP.GE.U32.AND P0, PT, R44, R39.reuse, PT ;  /* 0x000000272c00720c */ /* 0x080fe40003f06070 */
[----:B------:R-:W-:Y:S01]  /*7970*/  ISETP.GE.U32.AND P1, PT, R42, R39, PT ;  /* 0x000000272a00720c */ /* 0x000fe20003f26070 */
[----:B------:R-:W-:-:S12]  /*7980*/  @P3 BRA `(.L_x_3072) ;  /* 0x0000000000403947 */ /* 0x000fd80003800000 */
[----:B------:R-:W0:Y:S01]  /*7990*/  LDCU UR13, c[0x0][0x60c] ;  /* 0x0000c180ff0d77ac */ /* 0x000e220008000800 */
[----:B-123--:R-:W1:Y:S01]  /*79a0*/  LDC.64 R32, c[0x0][0x458] ;  /* 0x00011600ff207b82 */ /* 0x00ee620000000a00 */
[----:B-----5:R-:W-:Y:S01]  /*79b0*/  SHF.L.U32 R35, R38, 0x10, RZ ;  /* 0x0000001026237819 */ /* 0x020fe200000006ff */
[----:B------:R-:W2:Y:S01]  /*79c0*/  LDCU UR4, c[0x0][0x4c4] ;  /* 0x00009880ff0477ac */ /* 0x000ea20008000800 */
[----:B------:R-:W3:Y:S01]  /*79d0*/  LDCU.64 UR14, c[0x0][0x530] ;  /* 0x0000a600ff0e77ac */ /* 0x000ee20008000a00 */
[----:B0-----:R-:W-:-:S04]  /*79e0*/  FSET.BF.LT.FTZ.AND R26, R26, UR13, PT ;  /* 0x0000000d1a1a7c0a */ /* 0x001fc8000b811000 */
[----:B------:R-:W0:Y:S01]  /*79f0*/  F2I.FTZ.U32.TRUNC.NTZ R43, R26 ;  /* 0x0000001a002b7305 */ /* 0x000e22000021f000 */
[----:B------:R-:W-:Y:S01]  /*7a00*/  FMUL.FTZ R39, R26, R35 ;  /* 0x000000231a277220 */ /* 0x000fe20000410000 */
[----:B--2---:R-:W-:-:S03]  /*7a10*/  IMAD R35, R0, UR4, RZ ;  /* 0x0000000400237c24 */ /* 0x004fc6000f8e02ff */
[----:B------:R-:W-:Y:S01]  /*7a20*/  FMUL.FTZ R39, R18, R39 ;  /* 0x0000002712277220 */ /* 0x000fe20000410000 */
[C---:B-1----:R-:W-:Y:S01]  /*7a30*/  IMAD.WIDE.U32 R32, R35.reuse, 0x2, R32 ;  /* 0x0000000223207825 */ /* 0x042fe200078e0020 */
[----:B---3--:R-:W-:-:S03]  /*7a40*/  IADD3 R34, P3, PT, R35, UR14, RZ ;  /* 0x0000000e23227c10 */ /* 0x008fc6000ff7e0ff */
[----:B------:R-:W-:Y:S02]  /*7a50*/  F2FP.BF16.F32.PACK_AB R39, RZ, R39 ;  /* 0x00000027ff27723e */ /* 0x000fe400000010ff */
[----:B------:R-:W-:-:S03]  /*7a60*/  IMAD.X R35, RZ, RZ, UR15, P3 ;  /* 0x0000000fff237e24 */ /* 0x000fc600098e06ff */
[----:B------:R4:W-:Y:S04]  /*7a70*/  STG.E.U16 desc[UR10][R32.64], R39 ;  /* 0x0000002720007986 */ /* 0x0009e8000c10150a */
[----:B0-----:R4:W-:Y:S02]  /*7a80*/  STG.E.U8 desc[UR10][R34.64], R43 ;  /* 0x0000002b22007986 */ /* 0x0019e4000c10110a */
.L_x_3072:
[----:B------:R-:W-:Y:S05]  /*7a90*/  BSYNC.RECONVERGENT B0 ;  /* 0x0000000000007941 */ /* 0x000fea0003800200 */
.L_x_3071:
[----:B------:R-:W-:Y:S04]  /*7aa0*/  BSSY.RECONVERGENT B0, `(.L_x_3073) ;  /* 0x0000012000007945 */ /* 0x000fe80003800200 */
[----:B------:R-:W-:Y:S05]  /*7ab0*/  @P2 BRA `(.L_x_3074) ;  /* 0x0000000000402947 */ /* 0x000fea0003800000 */
[----:B------:R-:W0:Y:S01]  /*7ac0*/  LDCU UR4, c[0x0][0x60c] ;  /* 0x0000c180ff0477ac */ /* 0x000e220008000800 */
[----:B-1234-:R-:W1:Y:S01]  /*7ad0*/  LDC.64 R32, c[0x0][0x458] ;  /* 0x00011600ff207b82 */ /* 0x01ee620000000a00 */
        /* <DEDUP_REMOVED lines=11> */
[----:B------:R-:W-:-:S03]  /*7b90*/  IADD3.X R27, PT, PT, RZ, UR15, RZ, P2, !PT ;  /* 0x0000000fff1b7c10 */ /* 0x000fc600097fe4ff */
[----:B------:R1:W-:Y:S04]  /*7ba0*/  STG.E.U16 desc[UR10][R32.64], R35 ;  /* 0x0000002320007986 */ /* 0x0003e8000c10150a */
[----:B0-----:R1:W-:Y:S02]  /*7bb0*/  STG.E.U8 desc[UR10][R26.64], R39 ;  /* 0x000000271a007986 */ /* 0x0013e4000c10110a */
.L_x_3074:
[----:B------:R-:W-:Y:S05]  /*7bc0*/  BSYNC.RECONVERGENT B0 ;  /* 0x0000000000007941 */ /* 0x000fea0003800200 */
.L_x_3073:
[----:B------:R-:W-:Y:S04]  /*7bd0*/  BSSY.RECONVERGENT B0, `(.L_x_3075) ;  /* 0x0000012000007945 */ /* 0x000fe80003800200 */
[----:B------:R-:W-:Y:S05]  /*7be0*/  @P0 BRA `(.L_x_3076) ;  /* 0x0000000000400947 */ /* 0x000fea0003800000 */
[----:B------:R-:W0:Y:S01]  /*7bf0*/  LDCU UR4, c[0x0][0x60c] ;  /* 0x0000c180ff0477ac */ /* 0x000e220008000800 */
[----:B-1----:R-:W1:Y:S01]  /*7c00*/  LDC.64 R26, c[0x0][0x458] ;  /* 0x00011600ff1a7b82 */ /* 0x002e620000000a00 */
[----:B--2345:R-:W-:Y:S01]  /*7c10*/  IMAD.U32 R33, R46, 0x10000, RZ ;  /* 0x000100002e217824 */ /* 0x03cfe200078e00ff */
        /* <DEDUP_REMOVED lines=13> */
.L_x_3076:
[----:B------:R-:W-:Y:S05]  /*7cf0*/  BSYNC.RECONVERGENT B0 ;  /* 0x0000000000007941 */ /* 0x000fea0003800200 */
.L_x_3075:
[----:B------:R-:W-:Y:S05]  /*7d00*/  @P1 BRA `(.L_x_3077) ;  /* 0x0000000000401947 */ /* 0x000fea0003800000 */
[----:B------:R-:W0:Y:S01]  /*7d10*/  LDCU UR4, c[0x0][0x60c] ;  /* 0x0000c180ff0477ac */ /* 0x000e220008000800 */
[----:B-1----:R-:W1:Y:S01]  /*7d20*/  LDC.64 R26, c[0x0][0x458] ;  /* 0x00011600ff1a7b82 */ /* 0x002e620000000a00 */
[----:B-----5:R-:W-:Y:S01]  /*7d30*/  SHF.L.U32 R0, R41, 0x10, RZ ;  /* 0x0000001029007819 */ /* 0x020fe200000006ff */
[----:B------:R-:W2:Y:S01]  /*7d40*/  LDCU UR13, c[0x0][0x4c4] ;  /* 0x00009880ff0d77ac */ /* 0x000ea20008000800 */
[----:B------:R-:W1:Y:S01]  /*7d50*/  LDCU.64 UR14, c[0x0][0x530] ;  /* 0x0000a600ff0e77ac */ /* 0x000e620008000a00 */
[----:B0-----:R-:W-:Y:S01]  /*7d60*/  FSET.BF.LT.FTZ.AND R37, R37, UR4, PT ;  /* 0x0000000425257c0a */ /* 0x001fe2000b811000 */
[----:B--234-:R-:W-:-:S04]  /*7d70*/  IMAD R33, R42, UR13, RZ ;  /* 0x0000000d2a217c24 */ /* 0x01cfc8000f8e02ff */
[----:B------:R-:W-:Y:S02]  /*7d80*/  FMUL.FTZ R35, R37, R0 ;  /* 0x0000000025237220 */ /* 0x000fe40000410000 */
[----:B------:R-:W0:Y:S01]  /*7d90*/  F2I.FTZ.U32.TRUNC.NTZ R37, R37 ;  /* 0x0000002500257305 */ /* 0x000e22000021f000 */
[----:B-1----:R-:W-:-:S04]  /*7da0*/  IMAD.WIDE.U32 R26, R33, 0x2, R26 ;  /* 0x00000002211a7825 */ /* 0x002fc800078e001a */
[----:B------:R-:W-:Y:S01]  /*7db0*/  FMUL.FTZ R35, R18, R35 ;  /* 0x0000002312237220 */ /* 0x000fe20000410000 */
[----:B------:R-:W-:-:S04]  /*7dc0*/  IADD3 R32, P0, PT, R33, UR14, RZ ;  /* 0x0000000e21207c10 */ /* 0x000fc8000ff1e0ff */
[----:B------:R-:W-:Y:S01]  /*7dd0*/  F2FP.BF16.F32.PACK_AB R35, RZ, R35 ;  /* 0x00000023ff23723e */ /* 0x000fe200000010ff */
[----:B------:R-:W-:-:S04]  /*7de0*/  IMAD.X R33, RZ, RZ, UR15, P0 ;  /* 0x0000000fff217e24 */ /* 0x000fc800080e06ff */
[----:B------:R1:W-:Y:S04]  /*7df0*/  STG.E.U16 desc[UR10][R26.64], R35 ;  /* 0x000000231a007986 */ /* 0x0003e8000c10150a */
[----:B0-----:R1:W-:Y:S02]  /*7e00*/  STG.E.U8 desc[UR10][R32.64], R37 ;  /* 0x0000002520007986 */ /* 0x0013e4000c10110a */
.L_x_3077:
[----:B------:R-:W-:Y:S01]  /*7e10*/  IADD3 R0, PT, PT, R17, R42, RZ ;  /* 0x0000002a11007210 */ /* 0x000fe20007ffe0ff */
[----:B------:R-:W-:Y:S05]  /*7e20*/  WARPSYNC.ALL ;  /* 0x0000000000007948 */ /* 0x000fea0003800000 */
[----:B------:R-:W-:Y:S01]  /*7e30*/  BAR.SYNC.DEFER_BLOCKING 0x0 ;  /* 0x0000000000007b1d */ /* 0x000fe20000010000 */
[----:B------:R-:W-:Y:S01]  /*7e40*/  ISETP.GE.U32.AND P0, PT, R0, R19, PT ;  /* 0x000000130000720c */ /* 0x000fe20003f06070 */
[----:B----4-:R-:W-:Y:S01]  /*7e50*/  IMAD.MOV.U32 R34, RZ, RZ, R24 ;  /* 0x000000ffff227224 */ /* 0x010fe200078e0018 */
[----:B------:R-:W-:Y:S02]  /*7e60*/  MOV R36, R30 ;  /* 0x0000001e00247202 */ /* 0x000fe40000000f00 */
[----:B-1----:R-:W-:-:S09]  /*7e70*/  MOV R35, R25 ;  /* 0x0000001900237202 */ /* 0x002fd20000000f00 */
[----:B------:R-:W-:Y:S05]  /*7e80*/  @!P0 BRA `(.L_x_3078) ;  /* 0xffffff8800dc8947 */ /* 0x000fea000383ffff */
[----:B------:R-:W-:Y:S05]  /*7e90*/  EXIT ;  /* 0x000000000000794d */ /* 0x000fea0003800000 */
        .weak           $__internal_41_$__cuda_sm20_dblrcp_rn_slowpath_v3
        .type           $__internal_41_$__cuda_sm20_dblrcp_rn_slowpath_v3,@function
        .size           $__internal_41_$__cuda_sm20_dblrcp_rn_slowpath_v3,(.L_x_14050 - $__internal_41_$__cuda_sm20_dblrcp_rn_slowpath_v3)
$__internal_41_$__cuda_sm20_dblrcp_rn_slowpath_v3:
        /* <DEDUP_REMOVED lines=10> */
[----:B------:R-:W-:Y:S02]  /*7f40*/  IADD3 R27, PT, PT, R19, -0x3fe00000, RZ ;  /* 0xc0200000131b7810 */ /* 0x000fe40007ffe0ff */
        /* <DEDUP_REMOVED lines=44> */
.L_x_3081:
        /* <DEDUP_REMOVED lines=34> */
.L_x_3079:
[----:B------:R-:W-:Y:S02]  /*8430*/  LOP3.LUT R27, R19, 0x80000, RZ, 0xfc, !PT ;  /* 0x00080000131b7812 */ /* 0x000fe400078efcff */
[----:B------:R-:W-:-:S07]  /*8440*/  MOV R26, R18 ;  /* 0x00000012001a7202 */ /* 0x000fce0000000f00 */
.L_x_3080:
[----:B------:R-:W-:-:S04]  /*8450*/  MOV R21, 0x0 ;  /* 0x0000000000157802 */ /* 0x000fc80000000f00 */
[----:B------:R-:W-:Y:S05]  /*8460*/  RET.REL.NODEC R20 `(_ZN2at6native43_GLOBAL__N__7cc8d1ed_10_Dropout_cu_0e96ed3820fused_dropout_kernelIN3c108BFloat16EfjLin1ELi1EhEEvNS_4cuda6detail10TensorInfoIKT_T1_EENS7_IS8_SA_EENS7_IT4_SA_EESA_T0_NS_15PhiloxCudaStateE) ;  /* 0xffffff7814e47950 */ /* 0x000fea0003c3ffff */
.L_x_3082:
        /* <DEDUP_REMOVED lines=9> */
.L_x_14050:


//--------------------- .text._ZN2at6native43_GLOBAL__N__7cc8d1ed_10_Dropout_cu_0e96ed3820fused_dropout_kernelIN3c108BFloat16EfjLi1ELi1EhEEvNS_4cuda6detail10TensorInfoIKT_T1_EENS7_IS8_SA_EENS7_IT4_SA_EESA_T0_NS_15PhiloxCudaStateE --------------------------
	.section	.text._ZN2at6native43_GLOBAL__N__7cc8d1ed_10_Dropout_cu_0e96ed3820fused_dropout_kernelIN3c108BFloat16EfjLi1ELi1EhEEvNS_4cuda6detail10TensorInfoIKT_T1_EENS7_IS8_SA_EENS7_IT4_SA_EESA_T0_NS_15PhiloxCudaStateE,"ax",@progbits
	.align	128
.text._ZN2at6native43_GLOBAL__N__7cc8d1ed_10_Dropout_cu_0e96ed3820fused_dropout_kernelIN3c108BFloat16EfjLi1ELi1EhEEvNS_4cuda6detail10TensorInfoIKT_T1_EENS7_IS8_SA_EENS7_IT4_SA_EESA_T0_NS_15PhiloxCudaStateE:
        .type           _ZN2at6native43_GLOBAL__N__7cc8d1ed_10_Dropout_cu_0e96ed3820fused_dropout_kernelIN3c108BFloat16EfjLi1ELi1EhEEvNS_4cuda6detail10TensorInfoIKT_T1_EENS7_IS8_SA_EENS7_IT4_SA_EESA_T0_NS_15PhiloxCudaStateE,@function
        .size           _ZN2at6native43_GLOBAL__N__7cc8d1ed_10_Dropout_cu_0e96ed3820fused_dropout_kernelIN3c108BFloat16EfjLi1ELi1EhEEvNS_4cuda6detail10TensorInfoIKT_T1_EENS7_IS8_SA_EENS7_IT4_SA_EESA_T0_NS_15PhiloxCudaStateE,(.L_x_14052 - _ZN2at6native43_GLOBAL__N__7cc8d1ed_10_Dropout_cu_0e96ed3820fused_dropout_kernelIN3c108BFloat16EfjLi1ELi1EhEEvNS_4cuda6detail10TensorInfoIKT_T1_EENS7_IS8_SA_EENS7_IT4_SA_EESA_T0_NS_15PhiloxCudaStateE)
        .other          _ZN2at6native43_GLOBAL__N__7cc8d1ed_10_Dropout_cu_0e96ed3820fused_dropout_kernelIN3c108BFloat16EfjLi1ELi1EhEEvNS_4cuda6detail10TensorInfoIKT_T1_EENS7_IS8_SA_EENS7_IT4_SA_EESA_T0_NS_15PhiloxCudaStateE,@"STO_CUDA_ENTRY STV_DEFAULT"
_ZN2at6native43_GLOBAL__N__7cc8d1ed_10_Dropout_cu_0e96ed3820fused_dropout_kernelIN3c108BFloat16EfjLi1ELi1EhEEvNS_4cuda6detail10TensorInfoIKT_T1_EENS7_IS8_SA_EENS7_IT4_SA_EESA_T0_NS_15PhiloxCudaStateE:
[----:B------:R-:W-:Y:S01]  /*0000*/  LDC R1, c[0x0][0x37c] ;  /* 0x0000df00ff017b82 */ /* 0x000fe20000000800 */
[----:B------:R-:W0:Y:S07]  /*0010*/  LDCU UR4, c[0x0][0x624] ;  /* 0x0000c480ff0477ac */ /* 0x000e2e0008000800 */
[----:B------:R-:W1:Y:S01]  /*0020*/  LDC R7, c[0x0][0x61c] ;  /* 0x00018700ff077b82 */ /* 0x000e620000000800 */
[----:B------:R-:W2:Y:S07]  /*0030*/  LDCU.64 UR6, c[0x0][0x358] ;  /* 0x00006b00ff0677ac */ /* 0x000eae0008000a00 */
[----:B------:R-:W2:Y:S08]  /*0040*/  LDC R28, c[0x0][0x618] ;  /* 0x00018600ff1c7b82 */ /* 0x000eb00000000800 */
[----:B------:R-:W3:Y:S01]  /*0050*/  LDC R22, c[0x0][0x60c] ;  /* 0x00018300ff167b82 */ /* 0x000ee20000000800 */
[----:B0-----:R-:W-:-:S06]  /*0060*/  UPRMT UR4, UR4, 0x7770, URZ ;  /* 0x0000777004047896 */ /* 0x001fcc00080000ff */
[----:B------:R-:W-:-:S05]  /*0070*/  ISETP.NE.AND P0, PT, RZ, UR4, PT ;  /* 0x00000004ff007c0c */ /* 0x000fca000bf05270 */
[----:B------:R-:W0:Y:S08]  /*0080*/  LDCU.64 UR4, c[0x0][0x610] ;  /* 0x0000c200ff0477ac */ /* 0x000e300008000a00 */
[----:B-1----:R-:W-:-:S05]  /*0090*/  @P0 IMAD.MOV.U32 R29, RZ, RZ, R7 ;  /* 0x000000ffff1d0224 */ /* 0x002fca00078e0007 */
[----:B--2---:R1:W2:Y:S01]  /*00a0*/  @P0 LDG.E.64 R2, desc[UR6][R28.64] ;  /* 0x000000061c020981 */ /* 0x0042a2000c1e1b00 */
[----:B0-----:R-:W-:Y:S01]  /*00b0*/  IMAD.U32 R26, RZ, RZ, UR4 ;  /* 0x00000004ff1a7e24 */ /* 0x001fe2000f8e00ff */
[----:B------:R-:W-:-:S06]  /*00c0*/  MOV R27, UR5 ;  /* 0x00000005001b7c02 */ /* 0x000fcc0008000f00 */
[----:B------:R-:W4:Y:S01]  /*00d0*/  @P0 LDG.E.64 R26, desc[UR6][R26.64] ;  /* 0x000000061a1a0981 */ /* 0x000f22000c1e1b00 */
[----:B---3--:R-:W-:Y:S01]  /*00e0*/  FMUL.FTZ R22, R22, 1 ;  /* 0x3f80000016167820 */ /* 0x008fe20000410000 */
[----:B------:R-:W0:Y:S01]  /*00f0*/  S2UR UR4, SR_CTAID.X ;  /* 0x00000000000479c3 */ /* 0x000e220000002500 */
[----:B------:R-:W0:Y:S04]  /*0100*/  S2R R50, SR_TID.X ;  /* 0x0000000000327919 */ /* 0x000e280000002100 */
[----:B------:R-:W3:Y:S02]  /*0110*/  F2F.F64.F32 R22, R22 ;  /* 0x0000001600167310 */ /* 0x000ee40000201800 */
[----:B---3--:R-:W-:Y:S01]  /*0120*/  VIADD R20, R23, 0x300402 ;  /* 0x0030040217147836 */ /* 0x008fe20000000000 */
[----:B-1----:R-:W0:Y:S02]  /*0130*/  LDC R29, c[0x0][0x360] ;  /* 0x0000d800ff1d7b82 */ /* 0x002e240000000800 */
        /* <DEDUP_REMOVED lines=12> */
[----:B0-----:R-:W2:-:S15]  /*0200*/  @P0 LDC R5, c[0x0][0x620] ;  /* 0x00018800ff050b82 */ /* 0x001e9e0000000800 */
        /* <DEDUP_REMOVED lines=10> */
[----:B--2---:R-:W-:-:S05]  /*02b0*/  @P0 IADD3 R28, P1, PT, R2, R5, RZ ;  /* 0x00000005021c0210 */ /* 0x004fca0007f3e0ff */
[----:B------:R-:W-:Y:S01]  /*02c0*/  @P0 IMAD.X R7, RZ, RZ, R3, P1 ;  /* 0x000000ffff070224 */ /* 0x000fe200008e0603 */
[----:B------:R-:W-:-:S04]  /*02d0*/  FSETP.GEU.AND P0, PT, |R20|, 5.8789094863358348022e-39, PT ;  /* 0x004004021400780b */ /* 0x000fc80003f0e200 */
[--C-:B------:R-:W-:Y:S02]  /*02e0*/  SHF.R.U64 R0, R28, 0x2, R7.reuse ;  /* 0x000000021c007819 */ /* 0x100fe40000001207 */
[----:B------:R-:W-:Y:S01]  /*02f0*/  SHF.R.U32.HI R2, RZ, 0x2, R7 ;  /* 0x00000002ff027819 */ /* 0x000fe20000011607 */
[----:B----4-:R-:W-:Y:S01]  /*0300*/  VIADD R4, R26, 0x9e3779b9 ;  /* 0x9e3779b91a047836 */ /* 0x010fe20000000000 */
[----:B------:R-:W-:Y:S01]  /*0310*/  IADD3 R3, PT, PT, R27, -0x4498517b, RZ ;  /* 0xbb67ae851b037810 */ /* 0x000fe20007ffe0ff */
[----:B------:R-:W-:Y:S01]  /*0320*/  IMAD.WIDE.U32 R6, R0, -0x2daee0ad, RZ ;  /* 0xd2511f5300067825 */ /* 0x000fe200078e00ff */
[----:B------:R-:W-:Y:S02]  /*0330*/  LOP3.LUT R10, R2, R9, R26, 0x96, !PT ;  /* 0x00000009020a7212 */ /* 0x000fe400078e961a */
[C---:B------:R-:W-:Y:S01]  /*0340*/  IADD3 R9, PT, PT, R26.reuse, 0x78dde6e4, RZ ;  /* 0x78dde6e41a097810 */ /* 0x040fe20007ffe0ff */
[----:B------:R-:W-:Y:S01]  /*0350*/  VIADD R5, R26, 0x3c6ef372 ;  /* 0x3c6ef3721a057836 */ /* 0x000fe20000000000 */
        /* <DEDUP_REMOVED lines=19> */
[----:B------:R-:W-:-:S07]  /*0490*/  LOP3.LUT R16, R9, R18, R33, 0x96, !PT ;  /* 0x0000001209107212 */ /* 0x000fce00078e9621 */
[----:B0-----:R0:W1:Y:S01]  /*04a0*/  DFMA R30, R24, R30, R24 ;  /* 0x0000001e181e722b */ /* 0x0010620000000018 */
[----:B------:R-:W-:Y:S01]  /*04b0*/  VIADD R11, R27, 0xa9066899 ;  /* 0xa90668991b0b7836 */ /* 0x000fe20000000000 */
[----:B------:R-:W-:Y:S01]  /*04c0*/  LOP3.LUT R34, R10, R12, R15, 0x96, !PT ;  /* 0x0000000c0a227212 */ /* 0x000fe200078e960f */
[----:B------:R-:W-:Y:S01]  /*04d0*/  IMAD.WIDE.U32 R16, R16, -0x2daee0ad, RZ ;  /* 0xd2511f5310107825 */ /* 0x000fe200078e00ff */
[----:B------:R-:W-:-:S03]  /*04e0*/  IADD3 R12, PT, PT, R26, 0x1715609d, RZ ;  /* 0x1715609d1a0c7810 */ /* 0x000fc60007ffe0ff */
[----:B------:R-:W-:Y:S01]  /*04f0*/  IMAD.WIDE.U32 R34, R34, -0x326172a9, RZ ;  /* 0xcd9e8d5722227825 */ /* 0x000fe200078e00ff */
[----:B------:R-:W-:Y:S02]  /*0500*/  LOP3.LUT R18, R11, R14, R17, 0x96, !PT ;  /* 0x0000000e0b127212 */ /* 0x000fe400078e9611 */
[----:B------:R-:W-:Y:S01]  /*0510*/  IADD3 R14, PT, PT, R27, 0x646e171e, RZ ;  /* 0x646e171e1b0e7810 */ /* 0x000fe20007ffe0ff */
        /* <DEDUP_REMOVED lines=19> */
[----:B------:R-:W-:-:S04]  /*0650*/  IMAD.HI.U32 R21, R19, -0x2daee0ad, RZ ;  /* 0xd2511f5313157827 */ /* 0x000fc800078e00ff */
[----:B------:R-:W-:Y:S01]  /*0660*/  IMAD.HI.U32 R51, R52, -0x326172a9, RZ ;  /* 0xcd9e8d5734337827 */ /* 0x000fe200078e00ff */
[----:B------:R-:W-:Y:S02]  /*0670*/  LOP3.LUT R36, R36, R21, RZ, 0x3c, !PT ;  /* 0x0000001524247212 */ /* 0x000fe400078e3cff */
[----:B------:R-:W-:Y:S02]  /*0680*/  IADD3 R21, PT, PT, R27, -0x695add53, RZ ;  /* 0x96a522ad1b157810 */ /* 0x000fe40007ffe0ff */
[----:B------:R-:W-:Y:S01]  /*0690*/  LOP3.LUT R51, R20, R32, R51, 0x96, !PT ;  /* 0x0000002014337212 */ /* 0x000fe200078e9633 */
[----:B01----:R-:W-:Y:S06]  /*06a0*/  @P0 BRA `(.L_x_3083) ;  /* 0x0000000000100947 */ /* 0x003fec0003800000 */
[----:B------:R-:W-:Y:S02]  /*06b0*/  LOP3.LUT R24, R23, 0x7fffffff, RZ, 0xc0, !PT ;  /* 0x7fffffff17187812 */ /* 0x000fe400078ec0ff */
[----:B------:R-:W-:-:S03]  /*06c0*/  MOV R34, 0x6f0 ;  /* 0x000006f000227802 */ /* 0x000fc60000000f00 */
[----:B------:R-:W-:-:S07]  /*06d0*/  VIADD R33, R24, 0xfff00000 ;  /* 0xfff0000018217836 */ /* 0x000fce0000000000 */
[----:B------:R-:W-:Y:S05]  /*06e0*/  CALL.REL.NOINC `($__internal_42_$__cuda_sm20_dblrcp_rn_slowpath_v3) ;  /* 0x0000000c006c7944 */ /* 0x000fea0003c00000 */
.L_x_3083:
        /* <DEDUP_REMOVED lines=29> */
[----:B------:R-:W0:Y:S01]  /*08c0*/  F2F.F32.F64 R24, R30 ;  /* 0x0000001e00187310 */ /* 0x000e220000301000 */
[----:B------:R-:W-:Y:S02]  /*08d0*/  IMAD R52, R52, -0x326172a9, RZ ;  /* 0xcd9e8d5734347824 */ /* 0x000fe400078e02ff */
[----:B0-----:R-:W-:Y:S01]  /*08e0*/  @!P0 FMUL R24, R24, 1.175494350822287508e-38 ;  /* 0x0080000018188820 */ /* 0x001fe20000400000 */
[----:B------:R-:W-:Y:S01]  /*08f0*/  LOP3.LUT R36, R36, R21, RZ, 0x3c, !PT ;  /* 0x0000001524247212 */ /* 0x000fe200078e3cff */
[----:B------:R-:W-:Y:S01]  /*0900*/  IMAD.MOV.U32 R38, RZ, RZ, R50 ;  /* 0x000000ffff267224 */ /* 0x000fe200078e0032 */
[----:B------:R-:W-:Y:S01]  /*0910*/  LOP3.LUT R25, R28, 0x3, RZ, 0xc0, !PT ;  /* 0x000000031c197812 */ /* 0x000fe200078ec0ff */
[----:B------:R-:W0:Y:S01]  /*0920*/  LDCU UR10, c[0x0][0x60c] ;  /* 0x0000c180ff0a77ac */ /* 0x000e220008000800 */
[----:B------:R-:W-:Y:S01]  /*0930*/  MOV R39, RZ ;  /* 0x000000ff00277202 */ /* 0x000fe20000000f00 */
[----:B------:R-:W1:Y:S01]  /*0940*/  LDCU UR4, c[0x0][0x4c4] ;  /* 0x00009880ff0477ac */ /* 0x000e620008000800 */
[----:B------:R-:W2:Y:S01]  /*0950*/  LDCU UR5, c[0x0][0x608] ;  /* 0x0000c100ff0577ac */ /* 0x000ea20008000800 */
[----:B------:R-:W3:Y:S04]  /*0960*/  LDCU.64 UR8, c[0x0][0x530] ;  /* 0x0000a600ff0877ac */ /* 0x000ee80008000a00 */
.L_x_3095:
[----:B------:R-:W-:Y:S01]  /*0970*/  IADD3 R0, PT, PT, R0, 0x1, RZ ;  /* 0x0000000100007810 */ /* 0x000fe20007ffe0ff */
[----:B------:R-:W-:Y:S03]  /*0980*/  BSSY.RECONVERGENT B0, `(.L_x_3084) ;  /* 0x000000c000007945 */ /* 0x000fe60003800200 */
[C---:B------:R-:W-:Y:S01]  /*0990*/  ISETP.NE.AND P0, PT, R0.reuse, RZ, PT ;  /* 0x000000ff0000720c */ /* 0x040fe20003f05270 */
[----:B--2---:R-:W-:-:S12]  /*09a0*/  IMAD.WIDE.U32 R34, R0, -0x2daee0ad, RZ ;  /* 0xd2511f5300227825 */ /* 0x004fd800078e00ff */
[----:B0----5:R-:W-:Y:S05]  /*09b0*/  @P0 BRA `(.L_x_3085) ;  /* 0x0000000000200947 */ /* 0x021fea0003800000 */
        /* <DEDUP_REMOVED lines=8> */
.L_x_3085:
[----:B0123--:R-:W-:Y:S05]  /*0a40*/  BSYNC.RECONVERGENT B0 ;  /* 0x0000000000007941 */ /* 0x00ffea0003800200 */
.L_x_3084:
        /* <DEDUP_REMOVED lines=51> */
.L_x_3086:
        /* <DEDUP_REMOVED lines=9> */
.L_x_3087:
[----:B------:R-:W-:Y:S01]  /*0e10*/  IMAD.IADD R43, R22, 0x1, R50 ;  /* 0x00000001162b7824 */ /* 0x000fe200078e0232 */
[----:B------:R-:W-:-:S04]  /*0e20*/  ISETP.GE.U32.AND P3, PT, R50, UR5, PT ;  /* 0x0000000532007c0c */ /* 0x000fc8000bf66070 */
[C---:B------:R-:W-:Y:S02]  /*0e30*/  IADD3 R45, PT, PT, R22.reuse, R43, RZ ;  /* 0x0000002b162d7210 */ /* 0x040fe40007ffe0ff */
[----:B------:R-:W-:Y:S02]  /*0e40*/  ISETP.GE.U32.AND P2, PT, R43, UR5, PT ;  /* 0x000000052b007c0c */ /* 0x000fe4000bf46070 */
[----:B------:R-:W-:Y:S01]  /*0e50*/  ISETP.GE.U32.AND P0, PT, R45, UR5, PT ;  /* 0x000000052d007c0c */ /* 0x000fe2000bf06070 */
[----:B------:R-:W-:-:S04]  /*0e60*/  IMAD.IADD R47, R22, 0x1, R45 ;  /* 0x00000001162f7824 */ /* 0x000fc800078e022d */
[----:B------:R-:W0:Y:S01]  /*0e70*/  @!P3 LDC R55, c[0x0][0x3ec] ;  /* 0x0000fb00ff37bb82 */ /* 0x000e220000000800 */
[----:B------:R-:W-:-:S07]  /*0e80*/  ISETP.GE.U32.AND P1, PT, R47, UR5, PT ;  /* 0x000000052f007c0c */ /* 0x000fce000bf26070 */
[----:B------:R-:W1:Y:S08]  /*0e90*/  @!P3 LDC.64 R34, c[0x0][0x380] ;  /* 0x0000e000ff22bb82 */ /* 0x000e700000000a00 */
[----:B------:R-:W2:Y:S08]  /*0ea0*/  @!P2 LDC R56, c[0x0][0x3ec] ;  /* 0x0000fb00ff38ab82 */ /* 0x000eb00000000800 */
[----:B------:R-:W3:Y:S01]  /*0eb0*/  @!P0 LDC R58, c[0x0][0x3ec] ;  /* 0x0000fb00ff3a8b82 */ /* 0x000ee20000000800 */
[----:B0-----:R-:W-:-:S07]  /*0ec0*/  @!P3 IMAD R55, R50, R55, RZ ;  /* 0x000000373237b224 */ /* 0x001fce00078e02ff */
[----:B------:R-:W0:Y:S01]  /*0ed0*/  @!P1 LDC R54, c[0x0][0x3ec] ;  /* 0x0000fb00ff369b82 */ /* 0x000e220000000800 */
[----:B-1----:R-:W-:-:S05]  /*0ee0*/  @!P3 IMAD.WIDE.U32 R34, R55, 0x2, R34 ;  /* 0x000000023722b825 */ /* 0x002fca00078e0022 */
[----:B------:R1:W5:Y:S02]  /*0ef0*/  @!P3 LDG.E.U16 R44, desc[UR6][R34.64] ;  /* 0x00000006222cb981 */ /* 0x000364000c1e1500 */
[----:B------:R-:W4:Y:S01]  /*0f00*/  @!P2 LDC.64 R36, c[0x0][0x380] ;  /* 0x0000e000ff24ab82 */ /* 0x000f220000000a00 */
[----:B--2---:R-:W-:-:S07]  /*0f10*/  @!P2 IMAD R55, R43, R56, RZ ;  /* 0x000000382b37a224 */ /* 0x004fce00078e02ff */
[----:B------:R-:W2:Y:S01]  /*0f20*/  @!P0 LDC.64 R30, c[0x0][0x380] ;  /* 0x0000e000ff1e8b82 */ /* 0x000ea20000000a00 */
[----:B---3--:R-:W-:-:S07]  /*0f30*/  @!P0 IMAD R57, R45, R58, RZ ;  /* 0x0000003a2d398224 */ /* 0x008fce00078e02ff */
[----:B------:R-:W3:Y:S01]  /*0f40*/  @!P1 LDC.64 R32, c[0x0][0x380] ;  /* 0x0000e000ff209b82 */ /* 0x000ee20000000a00 */
[----:B0-----:R-:W-:Y:S02]  /*0f50*/  @!P1 IMAD R59, R47, R54, RZ ;  /* 0x000000362f3b9224 */ /* 0x001fe400078e02ff */
[----:B----4-:R-:W-:-:S05]  /*0f60*/  @!P2 IMAD.WIDE.U32 R36, R55, 0x2, R36 ;  /* 0x000000023724a825 */ /* 0x010fca00078e0024 */
[----:B------:R1:W5:Y:S01]  /*0f70*/  @!P2 LDG.E.U16 R46, desc[UR6][R36.64] ;  /* 0x00000006242ea981 */ /* 0x000362000c1e1500 */
[----:B--2---:R-:W-:-:S05]  /*0f80*/  @!P0 IMAD.WIDE.U32 R30, R57, 0x2, R30 ;  /* 0x00000002391e8825 */ /* 0x004fca00078e001e */
[----:B------:R1:W5:Y:S01]  /*0f90*/  @!P0 LDG.E.U16 R48, desc[UR6][R30.64] ;  /* 0x000000061e308981 */ /* 0x000362000c1e1500 */
[----:B---3--:R-:W-:-:S05]  /*0fa0*/  @!P1 IMAD.WIDE.U32 R32, R59, 0x2, R32 ;  /* 0x000000023b209825 */ /* 0x008fca00078e0020 */
[----:B------:R1:W5:Y:S01]  /*0fb0*/  @!P1 LDG.E.U16 R49, desc[UR6][R32.64] ;  /* 0x0000000620319981 */ /* 0x000362000c1e1500 */
[----:B------:R-:W-:Y:S01]  /*0fc0*/  I2FP.F32.U32 R56, R51 ;  /* 0x0000003300387245 */ /* 0x000fe20000201000 */
[----:B------:R-:W-:Y:S01]  /*0fd0*/  HFMA2 R51, -RZ, RZ, 0.1171875, 0 ;  /* 0x2f800000ff337431 */ /* 0x000fe200000001ff */
[----:B------:R-:W-:Y:S01]  /*0fe0*/  BSSY.RECONVERGENT B0, `(.L_x_3088) ;  /* 0x0000012000007945 */ /* 0x000fe20003800200 */
[----:B------:R-:W-:Y:S02]  /*0ff0*/  I2FP.F32.U32 R52, R52 ;  /* 0x0000003400347245 */ /* 0x000fe40000201000 */
[----:B------:R-:W-:Y:S01]  /*1000*/  I2FP.F32.U32 R54, R53 ;  /* 0x0000003500367245 */ /* 0x000fe20000201000 */
[----:B------:R-:W-:Y:S01]  /*1010*/  FFMA.FTZ R56, R56, R51, 1.1641532182693481445e-10 ;  /* 0x2f00000038387423 */ /* 0x000fe20000010033 */
[----:B------:R-:W-:Y:S06]  /*1020*/  @P3 BRA `(.L_x_3089) ;  /* 0x0000000000343947 */ /* 0x000fec0003800000 */
[----:B-1----:R-:W0:Y:S01]  /*1030*/  LDC.64 R30, c[0x0][0x458] ;  /* 0x00011600ff1e7b82 */ /* 0x002e220000000a00 */
[----:B------:R-:W-:Y:S01]  /*1040*/  FSET.BF.LT.FTZ.AND R34, R56, UR10, PT ;  /* 0x0000000a38227c0a */ /* 0x000fe2000b811000 */
[----:B-----5:R-:W-:-:S03]  /*1050*/  IMAD.U32 R33, R44, 0x10000, RZ ;  /* 0x000100002c217824 */ /* 0x020fc600078e00ff */
[----:B------:R-:W1:Y:S01]  /*1060*/  F2I.FTZ.U32.TRUNC.NTZ R37, R34 ;  /* 0x0000002200257305 */ /* 0x000e62000021f000 */
[----:B------:R-:W-:Y:S01]  /*1070*/  FMUL.FTZ R35, R34, R33 ;  /* 0x0000002122237220 */ /* 0x000fe20000410000 */
[----:B------:R-:W-:-:S03]  /*1080*/  IMAD R33, R50, UR4, RZ ;  /* 0x0000000432217c24 */ /* 0x000fc6000f8e02ff */
[----:B------:R-:W-:Y:S02]  /*1090*/  FMUL.FTZ R35, R24, R35 ;  /* 0x0000002318237220 */ /* 0x000fe40000410000 */
[----:B------:R-:W-:-:S03]  /*10a0*/  IADD3 R32, P3, PT, R33, UR8, RZ ;  /* 0x0000000821207c10 */ /* 0x000fc6000ff7e0ff */
[----:B------:R-:W-:Y:S01]  /*10b0*/  F2FP.BF16.F32.PACK_AB R35, RZ, R35 ;  /* 0x00000023ff23723e */ /* 0x000fe200000010ff */
[----:B0-----:R-:W-:Y:S01]  /*10c0*/  IMAD.WIDE.U32 R30, R33, 0x2, R30 ;  /* 0x00000002211e7825 */ /* 0x001fe200078e001e */
[----:B------:R-:W-:-:S04]  /*10d0*/  IADD3.X R33, PT, PT, RZ, UR9, RZ, P3, !PT ;  /* 0x00000009ff217c10 */ /* 0x000fc80009ffe4ff */
[----:B------:R0:W-:Y:S04]  /*10e0*/  STG.E.U16 desc[UR6][R30.64], R35 ;  /* 0x000000231e007986 */ /* 0x0001e8000c101506 */
[----:B-1----:R0:W-:Y:S02]  /*10f0*/  STG.E.U8 desc[UR6][R32.64], R37 ;  /* 0x0000002520007986 */ /* 0x0021e4000c101106 */
.L_x_3089:
[----:B------:R-:W-:Y:S05]  /*1100*/  BSYNC.RECONVERGENT B0 ;  /* 0x0000000000007941 */ /* 0x000fea0003800200 */
.L_x_3088:
[----:B01----:R-:W0:Y:S01]  /*1110*/  LDC.64 R30, c[0x0][0x458] ;  /* 0x00011600ff1e7b82 */ /* 0x003e220000000a00 */
[----:B------:R-:W-:Y:S01]  /*1120*/  BSSY.RECONVERGENT B0, `(.L_x_3090) ;  /* 0x0000011000007945 */ /* 0x000fe20003800200 */
[----:B------:R-:W-:Y:S01]  /*1130*/  I2FP.F32.U32 R36, R42 ;  /* 0x0000002a00247245 */ /* 0x000fe20000201000 */
[-C--:B------:R-:W-:Y:S01]  /*1140*/  FFMA.FTZ R54, R54, R51.reuse, 1.1641532182693481445e-10 ;  /* 0x2f00000036367423 */ /* 0x080fe20000010033 */
[----:B------:R-:W-:Y:S01]  /*1150*/  FFMA.FTZ R37, R52, R51, 1.1641532182693481445e-10 ;  /* 0x2f00000034257423 */ /* 0x000fe20000010033 */
[----:B------:R-:W-:Y:S06]  /*1160*/  @P2 BRA `(.L_x_3091) ;  /* 0x0000000000302947 */ /* 0x000fec0003800000 */
[----:B------:R-:W-:Y:S01]  /*1170*/  FSET.BF.LT.FTZ.AND R37, R37, UR10, PT ;  /* 0x0000000a25257c0a */ /* 0x000fe2000b811000 */
[----:B-----5:R-:W-:Y:S02]  /*1180*/  IMAD.U32 R32, R46, 0x10000, RZ ;  /* 0x000100002e207824 */ /* 0x020fe400078e00ff */
[----:B------:R-:W-:Y:S02]  /*1190*/  IMAD R35, R43, UR4, RZ ;  /* 0x000000042b237c24 */ /* 0x000fe4000f8e02ff */
[----:B------:R-:W-:Y:S02]  /*11a0*/  FMUL.FTZ R33, R37, R32 ;  /* 0x0000002025217220 */ /* 0x000fe40000410000 */
[----:B------:R-:W1:Y:S01]  /*11b0*/  F2I.FTZ.U32.TRUNC.NTZ R37, R37 ;  /* 0x0000002500257305 */ /* 0x000e62000021f000 */
[C---:B------:R-:W-:Y:S01]  /*11c0*/  IADD3 R32, P2, PT, R35.reuse, UR8, RZ ;  /* 0x0000000823207c10 */ /* 0x040fe2000ff5e0ff */
[----:B------:R-:W-:Y:S01]  /*11d0*/  FMUL.FTZ R33, R24, R33 ;  /* 0x0000002118217220 */ /* 0x000fe20000410000 */
[----:B0-----:R-:W-:-:S04]  /*11e0*/  IMAD.WIDE.U32 R34, R35, 0x2, R30 ;  /* 0x0000000223227825 */ /* 0x001fc800078e001e */
[----:B------:R-:W-:Y:S02]  /*11f0*/  F2FP.BF16.F32.PACK_AB R42, RZ, R33 ;  /* 0x00000021ff2a723e */ /* 0x000fe400000010ff */
[----:B------:R-:W-:-:S03]  /*1200*/  IADD3.X R33, PT, PT, RZ, UR9, RZ, P2, !PT ;  /* 0x00000009ff217c10 */ /* 0x000fc600097fe4ff */
[----:B------:R2:W-:Y:S04]  /*1210*/  STG.E.U16 desc[UR6][R34.64], R42 ;  /* 0x0000002a22007986 */ /* 0x0005e8000c101506 */
[----:B-1----:R2:W-:Y:S02]  /*1220*/  STG.E.U8 desc[UR6][R32.64], R37 ;  /* 0x0000002520007986 */ /* 0x0025e4000c101106 */
.L_x_3091:
[----:B------:R-:W-:Y:S05]  /*1230*/  BSYNC.RECONVERGENT B0 ;  /* 0x0000000000007941 */ /* 0x000fea0003800200 */
.L_x_3090:
[----:B------:R-:W-:Y:S04]  /*1240*/  BSSY.RECONVERGENT B0, `(.L_x_3092) ;  /* 0x000000e000007945 */ /* 0x000fe80003800200 */
[----:B------:R-:W-:Y:S05]  /*1250*/  @P0 BRA `(.L_x_3093) ;  /* 0x0000000000300947 */ /* 0x000fea0003800000 */
[----:B--2---:R-:W-:Y:S01]  /*1260*/  FSET.BF.LT.FTZ.AND R37, R54, UR10, PT ;  /* 0x0000000a36257c0a */ /* 0x004fe2000b811000 */
        /* <DEDUP_REMOVED lines=11> */
.L_x_3093:
[----:B------:R-:W-:Y:S05]  /*1320*/  BSYNC.RECONVERGENT B0 ;  /* 0x0000000000007941 */ /* 0x000fea0003800200 */
.L_x_3092:
[----:B--23--:R-:W-:Y:S01]  /*1330*/  FFMA.FTZ R34, R36, R51, 1.1641532182693481445e-10 ;  /* 0x2f00000024227423 */ /* 0x00cfe20000010033 */
[----:B------:R-:W-:Y:S06]  /*1340*/  @P1 BRA `(.L_x_3094) ;  /* 0x0000000000301947 */ /* 0x000fec0003800000 */
[----:B------:R-:W-:Y:S01]  /*1350*/  FSET.BF.LT.FTZ.AND R34, R34, UR10, PT ;  /* 0x0000000a22227c0a */ /* 0x000fe2000b811000 */
[----:B-----5:R-:W-:-:S03]  /*1360*/  IMAD.U32 R33, R49, 0x10000, RZ ;  /* 0x0001000031217824 */ /* 0x020fc600078e00ff */
[----:B------:R-:W1:Y:S01]  /*1370*/  F2I.FTZ.U32.TRUNC.NTZ R37, R34 ;  /* 0x0000002200257305 */ /* 0x000e62000021f000 */
[----:B------:R-:W-:Y:S01]  /*1380*/  FMUL.FTZ R35, R34, R33 ;  /* 0x0000002122237220 */ /* 0x000fe20000410000 */
[----:B------:R-:W-:-:S03]  /*1390*/  IMAD R33, R47, UR4, RZ ;  /* 0x000000042f217c24 */ /* 0x000fc6000f8e02ff */
[----:B------:R-:W-:Y:S01]  /*13a0*/  FMUL.FTZ R35, R24, R35 ;  /* 0x0000002318237220 */ /* 0x000fe20000410000 */
[C---:B0-----:R-:W-:Y:S01]  /*13b0*/  IMAD.WIDE.U32 R30, R33.reuse, 0x2, R30 ;  /* 0x00000002211e7825 */ /* 0x041fe200078e001e */
[----:B------:R-:W-:-:S03]  /*13c0*/  IADD3 R32, P0, PT, R33, UR8, RZ ;  /* 0x0000000821207c10 */ /* 0x000fc6000ff1e0ff */
[----:B------:R-:W-:Y:S02]  /*13d0*/  F2FP.BF16.F32.PACK_AB R35, RZ, R35 ;  /* 0x00000023ff23723e */ /* 0x000fe400000010ff */
[----:B------:R-:W-:-:S03]  /*13e0*/  IADD3.X R33, PT, PT, RZ, UR9, RZ, P0, !PT ;  /* 0x00000009ff217c10 */ /* 0x000fc600087fe4ff */
[----:B------:R2:W-:Y:S04]  /*13f0*/  STG.E.U16 desc[UR6][R30.64], R35 ;  /* 0x000000231e007986 */ /* 0x0005e8000c101506 */
[----:B-1----:R2:W-:Y:S02]  /*1400*/  STG.E.U8 desc[UR6][R32.64], R37 ;  /* 0x0000002520007986 */ /* 0x0025e4000c101106 */
.L_x_3094:
[----:B------:R-:W-:Y:S01]  /*1410*/  IMAD.IADD R50, R22, 0x1, R47 ;  /* 0x0000000116327824 */ /* 0x000fe200078e022f */
[----:B------:R-:W-:Y:S05]  /*1420*/  WARPSYNC.ALL ;  /* 0x0000000000007948 */ /* 0x000fea0003800000 */
[----:B------:R-:W-:Y:S01]  /*1430*/  BAR.SYNC.DEFER_BLOCKING 0x0 ;  /* 0x0000000000007b1d */ /* 0x000fe20000010000 */
[----:B------:R-:W-:Y:S01]  /*1440*/  ISETP.GE.U32.AND P0, PT, R50, R23, PT ;  /* 0x000000173200720c */ /* 0x000fe20003f06070 */
[----:B------:R-:W-:Y:S01]  /*1450*/  IMAD.MOV.U32 R51, RZ, RZ, R40 ;  /* 0x000000ffff337224 */ /* 0x000fe200078e0028 */
[----:B------:R-:W-:Y:S02]  /*1460*/  MOV R52, R28 ;  /* 0x0000001c00347202 */ /* 0x000fe40000000f00 */
[----:B------:R-:W-:-:S09]  /*1470*/  MOV R36, R41 ;  /* 0x0000002900247202 */ /* 0x000fd20000000f00 */
[----:B------:R-:W-:Y:S05]  /*1480*/  @!P0 BRA `(.L_x_3095) ;  /* 0xfffffff400388947 */ /* 0x000fea000383ffff */
[----:B------:R-:W-:Y:S05]  /*1490*/  EXIT ;  /* 0x000000000000794d */ /* 0x000fea0003800000 */
        .weak           $__internal_42_$__cuda_sm20_dblrcp_rn_slowpath_v3
        .type           $__internal_42_$__cuda_sm20_dblrcp_rn_slowpath_v3,@function
        .size           $__internal_42_$__cuda_sm20_dblrcp_rn_slowpath_v3,(.L_x_14052 - $__internal_42_$__cuda_sm20_dblrcp_rn_slowpath_v3)
$__internal_42_$__cuda_sm20_dblrcp_rn_slowpath_v3:
        /* <DEDUP_REMOVED lines=56> */
.L_x_3098:
        /* <DEDUP_REMOVED lines=34> */
.L_x_3096:
[----:B------:R-:W-:Y:S01]  /*1a40*/  LOP3.LUT R31, R23, 0x80000, RZ, 0xfc, !PT ;  /* 0x00080000171f7812 */ /* 0x000fe200078efcff */
[----:B------:R-:W-:-:S07]  /*1a50*/  IMAD.MOV.U32 R30, RZ, RZ, R22 ;  /* 0x000000ffff1e7224 */ /* 0x000fce00078e0016 */
.L_x_3097:
[----:B------:R-:W-:-:S04]  /*1a60*/  MOV R35, 0x0 ;  /* 0x0000000000237802 */ /* 0x000fc80000000f00 */
[----:B------:R-:W-:Y:S05]  /*1a70*/  RET.REL.NODEC R34 `(_ZN2at6native43_GLOBAL__N__7cc8d1ed_10_Dropout_cu_0e96ed3820fused_dropout_kernelIN3c108BFloat16EfjLi1ELi1EhEEvNS_4cuda6detail10TensorInfoIKT_T1_EENS7_IS8_SA_EENS7_IT4_SA_EESA_T0_NS_15PhiloxCudaStateE) ;  /* 0xffffffe422607950 */ /* 0x000fea0003c3ffff */
.L_x_3099:
        /* <DEDUP_REMOVED lines=16> */
.L_x_14052:


//--------------------- .text._ZN2at6native43_GLOBAL__N__7cc8d1ed_10_Dropout_cu_0e96ed3824fused_dropout_kernel_vecIN3c108BFloat16EfjLi1ELi2EhEEvNS_4cuda6detail10TensorInfoIKT_T1_EENS7_IS8_SA_EENS7_IT4_SA_EESA_T0_NS_15PhiloxCudaStateE --------------------------
	.section	.text._ZN2at6native43_GLOBAL__N__7cc8d1ed_10_Dropout_cu_0e96ed3824fused_dropout_kernel_vecIN3c108BFloat16EfjLi1ELi2EhEEvNS_4cuda6detail10TensorInfoIKT_T1_EENS7_IS8_SA_EENS7_IT4_SA_EESA_T0_NS_15PhiloxCudaStateE,"ax",@progbits
	.align	128
.text._ZN2at6native43_GLOBAL__N__7cc8d1ed_10_Dropout_cu_0e96ed3824fused_dropout_kernel_vecIN3c108BFloat16EfjLi1ELi2EhEEvNS_4cuda6detail10TensorInfoIKT_T1_EENS7_IS8_SA_EENS7_IT4_SA_EESA_T0_NS_15PhiloxCudaStateE:
        .type           _ZN2at6native43_GLOBAL__N__7cc8d1ed_10_Dropout_cu_0e96ed3824fused_dropout_kernel_vecIN3c108BFloat16EfjLi1ELi2EhEEvNS_4cuda6detail10TensorInfoIKT_T1_EENS7_IS8_SA_EENS7_IT4_SA_EESA_T0_NS_15PhiloxCudaStateE,@function
        .size           _ZN2at6native43_GLOBAL__N__7cc8d1ed_10_Dropout_cu_0e96ed3824fused_dropout_kernel_vecIN3c108BFloat16EfjLi1ELi2EhEEvNS_4cuda6detail10TensorInfoIKT_T1_EENS7_IS8_SA_EENS7_IT4_SA_EESA_T0_NS_15PhiloxCudaStateE,(.L_x_14054 - _ZN2at6native43_GLOBAL__N__7cc8d1ed_10_Dropout_cu_0e96ed3824fused_dropout_kernel_vecIN3c108BFloat16EfjLi1ELi2EhEEvNS_4cuda6detail10TensorInfoIKT_T1_EENS7_IS8_SA_EENS7_IT4_SA_EESA_T0_NS_15PhiloxCudaStateE)
        .other          _ZN2at6native43_GLOBAL__N__7cc8d1ed_10_Dropout_cu_0e96ed3824fused_dropout_kernel_vecIN3c108BFloat16EfjLi1ELi2EhEEvNS_4cuda6detail10TensorInfoIKT_T1_EENS7_IS8_SA_EENS7_IT4_SA_EESA_T0_NS_15PhiloxCudaStateE,@"STO_CUDA_ENTRY STV_DEFAULT"
_ZN2at6native43_GLOBAL__N__7cc8d1ed_10_Dropout_cu_0e96ed3824fused_dropout_kernel_vecIN3c108BFloat16EfjLi1ELi2EhEEvNS_4cuda6detail10TensorInfoIKT_T1_EENS7_IS8_SA_EENS7_IT4_SA_EESA_T0_NS_15PhiloxCudaStateE:
[----:B------:R-:W-:Y:S01]  /*0000*/  LDC R1, c[0x0][0x37c] ;  /* 0x0000df00ff017b82 */ /* 0x000fe20000000800 */
[----:B------:R-:W0:Y:S07]  /*0010*/  LDCU UR4, c[0x0][0x624] ;  /* 0x0000c480ff0477ac */ /* 0x000e2e0008000800 */
[----:B------:R-:W1:Y:S01]  /*0020*/  LDC R40, c[0x0][0x618] ;  /* 0x00018600ff287b82 */ /* 0x000e620000000800 */
[----:B------:R-:W1:Y:S07]  /*0030*/  LDCU.64 UR6, c[0x0][0x358] ;  /* 0x00006b00ff0677ac */ /* 0x000e6e0008000a00 */
[----:B------:R-:W1:Y:S01]  /*0040*/  LDC R41, c[0x0][0x61c] ;  /* 0x00018700ff297b82 */ /* 0x000e620000000800 */
[----:B0-----:R-:W-:-:S06]  /*0050*/  UPRMT UR4, UR4, 0x7770, URZ ;  /* 0x0000777004047896 */ /* 0x001fcc00080000ff */
[----:B------:R-:W-:-:S05]  /*0060*/  ISETP.NE.AND P0, PT, RZ, UR4, PT ;  /* 0x00000004ff007c0c */ /* 0x000fca000bf05270 */
[----:B------:R-:W0:Y:S08]  /*0070*/  LDCU.64 UR4, c[0x0][0x610] ;  /* 0x0000c200ff0477ac */ /* 0x000e300008000a00 */
[----:B-1----:R1:W5:Y:S01]  /*0080*/  @P0 LDG.E.64 R2, desc[UR6][R40.64] ;  /* 0x0000000628020981 */ /* 0x002362000c1e1b00 */
[----:B0-----:R-:W-:Y:S02]  /*0090*/  IMAD.U32 R16, RZ, RZ, UR4 ;  /* 0x00000004ff107e24 */ /* 0x001fe4000f8e00ff */
[----:B------:R-:W-:Y:S01]  /*00a0*/  IMAD.U32 R17, RZ, RZ, UR5 ;  /* 0x00000005ff117e24 */ /* 0x000fe2000f8e00ff */
[----:B------:R-:W0:Y:S01]  /*00b0*/  S2R R5, SR_TID.X ;  /* 0x0000000000057919 */ /* 0x000e220000002100 */
[----:B------:R-:W0:Y:S01]  /*00c0*/  S2UR UR4, SR_CTAID.X ;  /* 0x00000000000479c3 */ /* 0x000e220000002500 */
[----:B------:R-:W2:Y:S03]  /*00d0*/  LDCU UR5, c[0x0][0x608] ;  /* 0x0000c100ff0577ac */ /* 0x000ea60008000800 */
[----:B------:R-:W5:Y:S04]  /*00e0*/  @P0 LDG.E.64 R16, desc[UR6][R16.64] ;  /* 0x0000000610100981 */ /* 0x000f68000c1e1b00 */
[----:B------:R-:W0:Y:S02]  /*00f0*/  LDC R44, c[0x0][0x360] ;  /* 0x0000d800ff2c7b82 */ /* 0x000e240000000800 */
[----:B0-----:R-:W-:-:S05]  /*0100*/  IMAD R34, R44, UR4, R5 ;  /* 0x000000042c227c24 */ /* 0x001fca000f8e0205 */
[----:B------:R-:W-:-:S04]  /*0110*/  SHF.L.U32 R37, R34, 0x1, RZ ;  /* 0x0000000122257819 */ /* 0x000fc800000006ff */
[----:B--2---:R-:W-:-:S13]  /*0120*/  ISETP.GE.U32.AND P1, PT, R37, UR5, PT ;  /* 0x0000000525007c0c */ /* 0x004fda000bf26070 */
[----:B-1----:R-:W-:Y:S05]  /*0130*/  @P1 EXIT ;  /* 0x000000000000194d */ /* 0x002fea0003800000 */
[----:B------:R-:W0:Y:S01]  /*0140*/  LDC R18, c[0x0][0x60c] ;  /* 0x00018300ff127b82 */ /* 0x000e220000000800 */
[----:B------:R-:W-:Y:S01]  /*0150*/  IMAD.WIDE.U32 R10, R34, -0x326172a9, RZ ;  /* 0xcd9e8d57220a7825 */ /* 0x000fe200078e00ff */
[----:B-----5:R-:W-:-:S03]  /*0160*/  IADD3 R35, PT, PT, R17, -0x24c28bd8, RZ ;  /* 0xdb3d742811237810 */ /* 0x020fc60007ffe0ff */
[----:B------:R-:W-:Y:S02]  /*0170*/  VIADD R36, R16, 0x8ff34781 ;  /* 0x8ff3478110247836 */ /* 0x000fe40000000000 */
        /* <DEDUP_REMOVED lines=32> */
[----:B------:R-:W-:Y:S01]  /*0380*/  IMAD.WIDE.U32 R10, R11, -0x326172a9, RZ ;  /* 0xcd9e8d570b0a7825 */ /* 0x000fe200078e00ff */
[----:B------:R-:W-:-:S03]  /*0390*/  IADD3 R9, PT, PT, R16, 0x78dde6e4, RZ ;  /* 0x78dde6e410097810 */ /* 0x000fc60007ffe0ff */
[----:B------:R-:W-:Y:S01]  /*03a0*/  IMAD.WIDE.U32 R14, R14, -0x2daee0ad, RZ ;  /* 0xd2511f530e0e7825 */ /* 0x000fe200078e00ff */
[----:B------:R-:W-:-:S15]  /*03b0*/  LOP3.LUT R24, R5, R12, R11, 0x96, !PT ;  /* 0x0000000c05187212 */ /* 0x000fde00078e960b */
[----:B------:R-:W-:-:S09]  /*03c0*/  NOP ;  /* 0x0000000000007918 */ /* 0x000fd20000000000 */
        /* <DEDUP_REMOVED lines=12> */
[----:B------:R-:W-:Y:S01]  /*0490*/  IADD3 R12, PT, PT, R16, 0x1715609d, RZ ;  /* 0x1715609d100c7810 */ /* 0x000fe20007ffe0ff */
[----:B------:R-:W-:Y:S01]  /*04a0*/  IMAD.WIDE.U32 R22, R22, -0x2daee0ad, RZ ;  /* 0xd2511f5316167825 */ /* 0x000fe200078e00ff */
[----:B------:R-:W-:-:S03]  /*04b0*/  IADD3 R15, PT, PT, R17, 0x1fd5c5a3, RZ ;  /* 0x1fd5c5a3110f7810 */ /* 0x000fc60007ffe0ff */
[----:B------:R-:W-:Y:S01]  /*04c0*/  IMAD.WIDE.U32 R32, R32, -0x2daee0ad, RZ ;  /* 0xd2511f5320207825 */ /* 0x000fe200078e00ff */
[----:B------:R-:W-:-:S03]  /*04d0*/  LOP3.LUT R28, R10, R24, R23, 0x96, !PT ;  /* 0x000000180a1c7212 */ /* 0x000fc600078e9617 */
[----:B0-----:R-:W-:Y:S01]  /*04e0*/  VIADD R31, R16, 0x5384540f ;  /* 0x5384540f101f7836 */ /* 0x001fe20000000000 */
[----:B------:R-:W-:Y:S01]  /*04f0*/  LOP3.LUT R22, R11, R22, R33, 0x96, !PT ;  /* 0x000000160b167212 */ /* 0x000fe200078e9621 */
[----:B------:R-:W-:-:S04]  /*0500*/  IMAD.WIDE.U32 R28, R28, -0x326172a9, RZ ;  /* 0xcd9e8d571c1c7825 */ /* 0x000fc800078e00ff */
[----:B------:R-:W-:Y:S01]  /*0510*/  IMAD.WIDE.U32 R22, R22, -0x326172a9, RZ ;  /* 0xcd9e8d5716167825 */ /* 0x000fe200078e00ff */
[----:B------:R-:W-:-:S03]  /*0520*/  LOP3.LUT R24, R12, R14, R29, 0x96, !PT ;  /* 0x0000000e0c187212 */ /* 0x000fc600078e961d */
[----:B------:R-:W-:Y:S01]  /*0530*/  VIADD R14, R17, 0x646e171e ;  /* 0x646e171e110e7836 */ /* 0x000fe20000000000 */
[----:B------:R-:W-:Y:S01]  /*0540*/  LOP3.LUT R33, R13, R28, R23, 0x96, !PT ;  /* 0x0000001c0d217212 */ /* 0x000fe200078e9617 */
[----:B------:R-:W-:-:S05]  /*0550*/  IMAD.WIDE.U32 R24, R24, -0x2daee0ad, RZ ;  /* 0xd2511f5318187825 */ /* 0x000fca00078e00ff */
        /* <DEDUP_REMOVED lines=9> */
[----:B-1----:R-:W0:Y:S02]  /*05f0*/  DFMA R26, -R18, R20, 1 ;  /* 0x3ff00000121a742b */ /* 0x002e240000000114 */
        /* <DEDUP_REMOVED lines=8> */
[----:B------:R-:W-:-:S03]  /*0680*/  MOV R30, 0x6b0 ;  /* 0x000006b0001e7802 */ /* 0x000fc60000000f00 */
[----:B------:R-:W-:-:S07]  /*0690*/  VIADD R20, R20, 0xfff00000 ;  /* 0xfff0000014147836 */ /* 0x000fce0000000000 */
[----:B------:R-:W-:Y:S05]  /*06a0*/  CALL.REL.NOINC `($__internal_43_$__cuda_sm20_dblrcp_rn_slowpath_v3) ;  /* 0x0000000400ec7944 */ /* 0x000fea0003c00000 */
.L_x_3100:
[----:B------:R-:W0:Y:S01]  /*06b0*/  LDC.64 R18, c[0x0][0x380] ;  /* 0x0000e000ff127b82 */ /* 0x000e220000000a00 */
[----:B------:R-:W1:Y:S01]  /*06c0*/  LDCU UR4, c[0x0][0x370] ;  /* 0x00006e00ff0477ac */ /* 0x000e620008000800 */
[----:B------:R-:W-:Y:S01]  /*06d0*/  IMAD.HI.U32 R39, R43, -0x2daee0ad, RZ ;  /* 0xd2511f532b277827 */ /* 0x000fe200078e00ff */
[----:B------:R-:W2:Y:S01]  /*06e0*/  F2F.F32.F64 R38, R26 ;  /* 0x0000001a00267310 */ /* 0x000ea20000301000 */
[----:B------:R-:W-:Y:S01]  /*06f0*/  LOP3.LUT R40, R40, 0x3, RZ, 0xc0, !PT ;  /* 0x0000000328287812 */ /* 0x000fe200078ec0ff */
[----:B------:R-:W-:Y:S01]  /*0700*/  UMOV UR8, 0xf0000000 ;  /* 0xf000000000087882 */ /* 0x000fe20000000000 */
[----:B------:R-:W-:Y:S01]  /*0710*/  IMAD.HI.U32 R23, R32, -0x326172a9, RZ ;  /* 0xcd9e8d5720177827 */ /* 0x000fe200078e00ff */
[----:B------:R-:W-:Y:S01]  /*0720*/  UMOV UR9, 0x380fffff ;  /* 0x380fffff00097882 */ /* 0x000fe20000000000 */
[----:B------:R-:W3:-:S15]  /*0730*/  LDC.64 R20, c[0x0][0x458] ;  /* 0x00011600ff147b82 */ /* 0x000ede0000000a00 */
[----:B------:R-:W-:-:S15]  /*0740*/  NOP ;  /* 0x0000000000007918 */ /* 0x000fde0000000000 */
[----:B------:R-:W-:-:S15]  /*0750*/  NOP ;  /* 0x0000000000007918 */ /* 0x000fde0000000000 */
[----:B------:R-:W-:-:S14]  /*0760*/  NOP ;  /* 0x0000000000007918 */ /* 0x000fdc0000000000 */
[----:B------:R-:W2:Y:S01]  /*0770*/  DSETP.GEU.AND P0, PT, |R26|, UR8, PT ;  /* 0x000000081a007e2a */ /* 0x000ea2000bf0e200 */
[----:B------:R-:W-:Y:S01]  /*0780*/  LOP3.LUT R39, R24, R39, RZ, 0x3c, !PT ;  /* 0x0000002718277212 */ /* 0x000fe200078e3cff */
[----:B------:R-:W-:Y:S01]  /*0790*/  IMAD.MOV.U32 R41, RZ, RZ, RZ ;  /* 0x000000ffff297224 */ /* 0x000fe200078e00ff */
[----:B------:R-:W-:Y:S01]  /*07a0*/  LOP3.LUT R30, R36, R22, R23, 0x96, !PT ;  /* 0x00000016241e7212 */ /* 0x000fe200078e9617 */
[----:B--2---:R-:W-:Y:S01]  /*07b0*/  @!P0 FMUL R38, R38, 1.175494350822287508e-38 ;  /* 0x0080000026268820 */ /* 0x004fe20000400000 */
[----:B------:R-:W-:Y:S01]  /*07c0*/  IADD3 R42, PT, PT, R17, -0x695add53, RZ ;  /* 0x96a522ad112a7810 */ /* 0x000fe20007ffe0ff */
[----:B------:R-:W2:Y:S01]  /*07d0*/  LDCU UR5, c[0x0][0x60c] ;  /* 0x0000c180ff0577ac */ /* 0x000ea20008000800 */
[----:B-1----:R-:W-:Y:S01]  /*07e0*/  IMAD R44, R44, UR4, RZ ;  /* 0x000000042c2c7c24 */ /* 0x002fe2000f8e02ff */
[----:B------:R-:W1:Y:S01]  /*07f0*/  LDCU UR12, c[0x0][0x608] ;  /* 0x0000c100ff0c77ac */ /* 0x000e620008000800 */
[----:B0--3--:R-:W4:Y:S05]  /*0800*/  LDCU.64 UR10, c[0x0][0x530] ;  /* 0x0000a600ff0a77ac */ /* 0x009f2a0008000a00 */
.L_x_3105:
[----:B------:R-:W-:Y:S01]  /*0810*/  VIADD R0, R0, 0x1 ;  /* 0x0000000100007836 */ /* 0x000fe20000000000 */
[----:B------:R-:W-:Y:S03]  /*0820*/  BSSY.RECONVERGENT B0, `(.L_x_3101) ;  /* 0x000000c000007945 */ /* 0x000fe60003800200 */
[C---:B0-----:R-:W-:Y:S01]  /*0830*/  IMAD.WIDE.U32 R24, R0.reuse, -0x2daee0ad, RZ ;  /* 0xd2511f5300187825 */ /* 0x041fe200078e00ff */
        /* <DEDUP_REMOVED lines=10> */
.L_x_3102:
[----:B-12-4-:R-:W-:Y:S05]  /*08e0*/  BSYNC.RECONVERGENT B0 ;  /* 0x0000000000007941 */ /* 0x016fea0003800200 */
.L_x_3101:
        /* <DEDUP_REMOVED lines=31> */
[----:B------:R-:W-:Y:S01]  /*0ae0*/  IMAD.WIDE.U32 R28, R28, -0x2daee0ad, RZ ;  /* 0xd2511f531c1c7825 */ /* 0x000fe200078e00ff */
[----:B------:R-:W-:-:S03]  /*0af0*/  MOV R27, R32 ;  /* 0x00000020001b7202 */ /* 0x000fc60000000f00 */
[----:B------:R-:W-:Y:S01]  /*0b00*/  IMAD.WIDE.U32 R22, R22, -0x2daee0ad, RZ ;  /* 0xd2511f5316167825 */ /* 0x000fe200078e00ff */
[----:B------:R-:W-:-:S04]  /*0b10*/  LOP3.LUT R24, R15, R24, R29, 0x96, !PT ;  /* 0x000000180f187212 */ /* 0x000fc800078e961d */
        /* <DEDUP_REMOVED lines=11> */
[----:B------:R-:W-:Y:S01]  /*0bd0*/  IMAD.MOV.U32 R25, RZ, RZ, R24 ;  /* 0x000000ffff197224 */ /* 0x000fe200078e0018 */
[----:B------:R-:W-:Y:S01]  /*0be0*/  MOV R24, R39 ;  /* 0x0000002700187202 */ /* 0x000fe20000000f00 */
[----:B------:R-:W-:Y:S06]  /*0bf0*/  BRA `(.L_x_3104) ;  /* 0x0000000000147947 */ /* 0x000fec0003800000 */
.L_x_3103:
[----:B------:R-:W-:Y:S01]  /*0c00*/  ISETP.NE.AND P0, PT, R40, 0x3, PT ;  /* 0x000000032800780c */ /* 0x000fe20003f05270 */
[----:B------:R-:W-:Y:S02]  /*0c10*/  IMAD.MOV.U32 R25, RZ, RZ, R28 ;  /* 0x000000ffff197224 */ /* 0x000fe400078e001c */
[----:B------:R-:W-:-:S10]  /*0c20*/  IMAD.MOV.U32 R24, RZ, RZ, R30 ;  /* 0x000000ffff187224 */ /* 0x000fd400078e001e */
[----:B------:R-:W-:Y:S01]  /*0c30*/  @P0 MOV R25, R39 ;  /* 0x0000002700190202 */ /* 0x000fe20000000f00 */
[----:B------:R-:W-:-:S07]  /*0c40*/  @P0 IMAD.MOV.U32 R24, RZ, RZ, R28 ;  /* 0x000000ffff180224 */ /* 0x000fce00078e001c */
.L_x_3104:
[----:B------:R-:W-:-:S06]  /*0c50*/  IMAD.WIDE.U32 R26, R37, 0x2, R18 ;  /* 0x00000002251a7825 */ /* 0x000fcc00078e0012 */
        /* <DEDUP_REMOVED lines=9> */
[----:B------:R-:W-:Y:S01]  /*0cf0*/  F2I.FTZ.U32.TRUNC.NTZ R23, R29 ;  /* 0x0000001d00177305 */ /* 0x000fe2000021f000 */
[C---:B--2---:R-:W-:Y:S02]  /*0d00*/  PRMT R25, R26.reuse, 0x7632, R25 ;  /* 0x000076321a197816 */ /* 0x044fe40000000019 */
[----:B------:R-:W-:-:S03]  /*0d10*/  SHF.L.U32 R28, R26, 0x10, RZ ;  /* 0x000000101a1c7819 */ /* 0x000fc600000006ff */
[----:B------:R-:W-:Y:S02]  /*0d20*/  IMAD.U32 R24, R25, 0x10000, RZ ;  /* 0x0001000019187824 */ /* 0x000fe400078e00ff */
[----:B------:R-:W-:Y:S02]  /*0d30*/  FMUL.FTZ R25, R29, R28 ;  /* 0x0000001c1d197220 */ /* 0x000fe40000410000 */
[----:B------:R-:W-:Y:S01]  /*0d40*/  FMUL.FTZ R27, R39, R24 ;  /* 0x00000018271b7220 */ /* 0x000fe20000410000 */
[----:B------:R0:W1:Y:S01]  /*0d50*/  F2I.FTZ.U32.TRUNC.NTZ R28, R39 ;  /* 0x00000027001c7305 */ /* 0x000062000021f000 */
[C---:B------:R-:W-:Y:S02]  /*0d60*/  FMUL.FTZ R25, R38.reuse, R25 ;  /* 0x0000001926197220 */ /* 0x040fe40000410000 */
[----:B------:R-:W-:Y:S01]  /*0d70*/  FMUL.FTZ R24, R38, R27 ;  /* 0x0000001b26187220 */ /* 0x000fe20000410000 */
[----:B------:R-:W-:-:S04]  /*0d80*/  IMAD.WIDE.U32 R26, R37, 0x2, R20 ;  /* 0x00000002251a7825 */ /* 0x000fc800078e0014 */
[----:B------:R-:W-:Y:S01]  /*0d90*/  F2FP.BF16.F32.PACK_AB R45, R24, R25 ;  /* 0x00000019182d723e */ /* 0x000fe200000010ff */
[----:B0-----:R-:W-:Y:S01]  /*0da0*/  IMAD.HI.U32 R39, R43, -0x2daee0ad, RZ ;  /* 0xd2511f532b277827 */ /* 0x001fe200078e00ff */
[----:B------:R-:W-:-:S03]  /*0db0*/  IADD3 R24, P0, PT, R37, UR10, RZ ;  /* 0x0000000a25187c10 */ /* 0x000fc6000ff1e0ff */
[----:B------:R-:W-:Y:S01]  /*0dc0*/  IMAD R37, R44, 0x2, R37 ;  /* 0x000000022c257824 */ /* 0x000fe200078e0225 */
[----:B------:R-:W-:Y:S01]  /*0dd0*/  IADD3.X R25, PT, PT, RZ, UR11, RZ, P0, !PT ;  /* 0x0000000bff197c10 */ /* 0x000fe200087fe4ff */
[----:B------:R0:W-:Y:S01]  /*0de0*/  STG.E desc[UR6][R26.64], R45 ;  /* 0x0000002d1a007986 */ /* 0x0001e2000c101906 */
[----:B-1----:R-:W-:Y:S02]  /*0df0*/  PRMT R23, R28, 0x7604, R23 ;  /* 0x000076041c177816 */ /* 0x002fe40000000017 */
[----:B------:R-:W-:Y:S02]  /*0e00*/  ISETP.GE.U32.AND P0, PT, R37, UR12, PT ;  /* 0x0000000c25007c0c */ /* 0x000fe4000bf06070 */
[----:B------:R-:W-:Y:S01]  /*0e10*/  LOP3.LUT R39, R22, R39, RZ, 0x3c, !PT ;  /* 0x0000002716277212 */ /* 0x000fe200078e3cff */
[----:B------:R0:W-:Y:S01]  /*0e20*/  STG.E.U16 desc[UR6][R24.64], R23 ;  /* 0x0000001718007986 */ /* 0x0001e2000c101506 */
[----:B------:R-:W-:Y:S09]  /*0e30*/  BAR.SYNC.DEFER_BLOCKING 0x0 ;  /* 0x0000000000007b1d */ /* 0x000ff20000010000 */
[----:B------:R-:W-:Y:S05]  /*0e40*/  @!P0 BRA `(.L_x_3105) ;  /* 0xfffffff800708947 */ /* 0x000fea000383ffff */
[----:B------:R-:W-:Y:S05]  /*0e50*/  EXIT ;  /* 0x000000000000794d */ /* 0x000fea0003800000 */
        .weak           $__internal_43_$__cuda_sm20_dblrcp_rn_slowpath_v3
        .type           $__internal_43_$__cuda_sm20_dblrcp_rn_slowpath_v3,@function
        .size           $__internal_43_$__cuda_sm20_dblrcp_rn_slowpath_v3,(.L_x_14054 - $__internal_43_$__cuda_sm20_dblrcp_rn_slowpath_v3)
$__internal_43_$__cuda_sm20_dblrcp_rn_slowpath_v3:
        /* <DEDUP_REMOVED lines=57> */
.L_x_3108:
        /* <DEDUP_REMOVED lines=33> */
.L_x_3106:
[----:B------:R-:W-:Y:S02]  /*1400*/  LOP3.LUT R19, R29, 0x80000, RZ, 0xfc, !PT ;  /* 0x000800001d137812 */ /* 0x000fe400078efcff */
[----:B------:R-:W-:-:S07]  /*1410*/  MOV R18, R28 ;  /* 0x0000001c00127202 */ /* 0x000fce0000000f00 */
.L_x_3107:
[----:B------:R-:W-:Y:S01]  /*1420*/  IMAD.MOV.U32 R26, RZ, RZ, R18 ;  /* 0x000000ffff1a7224 */ /* 0x000fe200078e0012 */
[----:B------:R-:W-:Y:S01]  /*1430*/  MOV R27, R19 ;  /* 0x00000013001b7202 */ /* 0x000fe20000000f00 */
[----:B------:R-:W-:Y:S01]  /*1440*/  IMAD.MOV.U32 R18, RZ, RZ, R30 ;  /* 0x000000ffff127224 */ /* 0x000fe200078e001e */
[----:B------:R-:W-:-:S04]  /*1450*/  MOV R19, 0x0 ;  /* 0x0000000000137802 */ /* 0x000fc80000000f00 */
[----:B------:R-:W-:Y:S05]  /*1460*/  RET.REL.NODEC R18 `(_ZN2at6native43_GLOBAL__N__7cc8d1ed_10_Dropout_cu_0e96ed3824fused_dropout_kernel_vecIN3c108BFloat16EfjLi1ELi2EhEEvNS_4cuda6detail10TensorInfoIKT_T1_EENS7_IS8_SA_EENS7_IT4_SA_EESA_T0_NS_15PhiloxCudaStateE) ;  /* 0xffffffe812e47950 */ /* 0x000fea0003c3ffff */
.L_x_3109:
        /* <DEDUP_REMOVED lines=9> */
.L_x_14054:


//--------------------- .text._ZN2at6native43_GLOBAL__N__7cc8d1ed_10_Dropout_cu_0e96ed3824fused_dropout_kernel_vecIN3c108BFloat16EfjLi1ELi4EhEEvNS_4cuda6detail10TensorInfoIKT_T1_EENS7_IS8_SA_EENS7_IT4_SA_EESA_T0_NS_15PhiloxCudaStateE --------------------------
	.section	.text._ZN2at6native43_GLOBAL__N__7cc8d1ed_10_Dropout_cu_0e96ed3824fused_dropout_kernel_vecIN3c108BFloat16EfjLi1ELi4EhEEvNS_4cuda6detail10TensorInfoIKT_T1_EENS7_IS8_SA_EENS7_IT4_SA_EESA_T0_NS_15PhiloxCudaStateE,"ax",@progbits
	.align	128
.text._ZN2at6native43_GLOBAL__N__7cc8d1ed_10_Dropout_cu_0e96ed3824fused_dropout_kernel_vecIN3c108BFloat16EfjLi1ELi4EhEEvNS_4cuda6detail10TensorInfoIKT_T1_EENS7_IS8_SA_EENS7_IT4_SA_EESA_T0_NS_15PhiloxCudaStateE:
        .type           _ZN2at6native43_GLOBAL__N__7cc8d1ed_10_Dropout_cu_0e96ed3824fused_dropout_kernel_vecIN3c108BFloat16EfjLi1ELi4EhEEvNS_4cuda6detail10TensorInfoIKT_T1_EENS7_IS8_SA_EENS7_IT4_SA_EESA_T0_NS_15PhiloxCudaStateE,@function
        .size           _ZN2at6native43_GLOBAL__N__7cc8d1ed_10_Dropout_cu_0e96ed3824fused_dropout_kernel_vecIN3c108BFloat16EfjLi1ELi4EhEEvNS_4cuda6detail10TensorInfoIKT_T1_EENS7_IS8_SA_EENS7_IT4_SA_EESA_T0_NS_15PhiloxCudaStateE,(.L_x_14056 - _ZN2at6native43_GLOBAL__N__7cc8d1ed_10_Dropout_cu_0e96ed3824fused_dropout_kernel_vecIN3c108BFloat16EfjLi1ELi4EhEEvNS_4cuda6detail10TensorInfoIKT_T1_EENS7_IS8_SA_EENS7_IT4_SA_EESA_T0_NS_15PhiloxCudaStateE)
        .other          _ZN2at6native43_GLOBAL__N__7cc8d1ed_10_Dropout_cu_0e96ed3824fused_dropout_kernel_vecIN3c108BFloat16EfjLi1ELi4EhEEvNS_4cuda6detail10TensorInfoIKT_T1_EENS7_IS8_SA_EENS7_IT4_SA_EESA_T0_NS_15PhiloxCudaStateE,@"STO_CUDA_ENTRY STV_DEFAULT"
_ZN2at6native43_GLOBAL__N__7cc8d1ed_10_Dropout_cu_0e96ed3824fused_dropout_kernel_vecIN3c108BFloat16EfjLi1ELi4EhEEvNS_4cuda6detail10TensorInfoIKT_T1_EENS7_IS8_SA_EENS7_IT4_SA_EESA_T0_NS_15PhiloxCudaStateE:
[----:B------:R-:W-:Y:S01]  /*0000*/  LDC R1, c[0x0][0x37c] ;  /* 0x0000df00ff017b82 */ /* 0x000fe20000000800 */
[----:B------:R-:W0:Y:S07]  /*0010*/  LDCU UR4, c[0x0][0x624] ;  /* 0x0000c480ff0477ac */ /* 0x000e2e0008000800 */
[----:B------:R-:W1:Y:S01]  /*0020*/  LDC R30, c[0x0][0x618] ;  /* 0x00018600ff1e7b82 */ /* 0x000e620000000800 */
[----:B------:R-:W2:Y:S07]  /*0030*/  LDCU.64 UR6, c[0x0][0x358] ;  /* 0x00006b00ff0677ac */ /* 0x000eae0008000a00 */
[----:B------:R-:W3:Y:S01]  /*0040*/  LDC R35, c[0x0][0x61c] ;  /* 0x00018700ff237b82 */ /* 0x000ee20000000800 */
[----:B0-----:R-:W-:-:S06]  /*0050*/  UPRMT UR4, UR4, 0x7770, URZ ;  /* 0x0000777004047896 */ /* 0x001fcc00080000ff */
[----:B------:R-:W-:-:S05]  /*0060*/  ISETP.NE.AND P0, PT, RZ, UR4, PT ;  /* 0x00000004ff007c0c */ /* 0x000fca000bf05270 */
[----:B------:R-:W0:Y:S08]  /*0070*/  LDCU.64 UR4, c[0x0][0x610] ;  /* 0x0000c200ff0477ac */ /* 0x000e300008000a00 */
[----:B-1----:R-:W-:Y:S02]  /*0080*/  @P0 IMAD.MOV.U32 R2, RZ, RZ, R30 ;  /* 0x000000ffff020224 */ /* 0x002fe400078e001e */
[----:B---3--:R-:W-:-:S06]  /*0090*/  @P0 IMAD.MOV.U32 R3, RZ, RZ, R35 ;  /* 0x000000ffff030224 */ /* 0x008fcc00078e0023 */
[----:B--2---:R-:W5:Y:S01]  /*00a0*/  @P0 LDG.E.64 R2, desc[UR6][R2.64] ;  /* 0x0000000602020981 */ /* 0x004f62000c1e1b00 */
[----:B0-----:R-:W-:Y:S01]  /*00b0*/  MOV R20, UR4 ;  /* 0x0000000400147c02 */ /* 0x001fe20008000f00 */
[----:B------:R-:W-:Y:S01]  /*00c0*/  IMAD.U32 R21, RZ, RZ, UR5 ;  /* 0x00000005ff157e24 */ /* 0x000fe2000f8e00ff */
[----:B------:R-:W0:Y:S01]  /*00d0*/  S2R R5, SR_TID.X ;  /* 0x0000000000057919 */ /* 0x000e220000002100 */
[----:B------:R-:W0:Y:S01]  /*00e0*/  S2UR UR4, SR_CTAID.X ;  /* 0x00000000000479c3 */ /* 0x000e220000002500 */
[----:B------:R-:W1:Y:S03]  /*00f0*/  LDCU UR5, c[0x0][0x608] ;  /* 0x0000c100ff0577ac */ /* 0x000e660008000800 */
[----:B------:R-:W5:Y:S04]  /*0100*/  @P0 LDG.E.64 R20, desc[UR6][R20.64] ;  /* 0x0000000614140981 */ /* 0x000f68000c1e1b00 */
[----:B------:R-:W0:Y:S02]  /*0110*/  LDC R42, c[0x0][0x360] ;  /* 0x0000d800ff2a7b82 */ /* 0x000e240000000800 */
[----:B0-----:R-:W-:-:S04]  /*0120*/  IMAD R34, R42, UR4, R5 ;  /* 0x000000042a227c24 */ /* 0x001fc8000f8e0205 */
[----:B------:R-:W-:-:S05]  /*0130*/  IMAD.SHL.U32 R31, R34, 0x4, RZ ;  /* 0x00000004221f7824 */ /* 0x000fca00078e00ff */
[----:B-1----:R-:W-:-:S13]  /*0140*/  ISETP.GE.U32.AND P1, PT, R31, UR5, PT ;  /* 0x000000051f007c0c */ /* 0x002fda000bf26070 */
[----:B------:R-:W-:Y:S05]  /*0150*/  @P1 EXIT ;  /* 0x000000000000194d */ /* 0x000fea0003800000 */
[----:B------:R-:W0:Y:S01]  /*0160*/  LDC R22, c[0x0][0x60c] ;  /* 0x00018300ff167b82 */ /* 0x000e220000000800 */
[----:B------:R-:W-:-:S04]  /*0170*/  IMAD.WIDE.U32 R6, R34, -0x326172a9, RZ ;  /* 0xcd9e8d5722067825 */ /* 0x000fc800078e00ff */
[C---:B-----5:R-:W-:Y:S02]  /*0180*/  VIADD R0, R21.reuse, 0xbb67ae85 ;  /* 0xbb67ae8515007836 */ /* 0x060fe40000000000 */
[----:B------:R-:W-:Y:S02]  /*0190*/  VIADD R39, R21, 0x96a522ad ;  /* 0x96a522ad15277836 */ /* 0x000fe40000000000 */
        /* <DEDUP_REMOVED lines=19> */
[----:B------:R-:W-:-:S15]  /*02d0*/  VIADD R3, R20, 0x3c6ef372 ;  /* 0x3c6ef37214037836 */ /* 0x000fde0000000000 */
[----:B------:R-:W-:-:S15]  /*02e0*/  NOP ;  /* 0x0000000000007918 */ /* 0x000fde0000000000 */
[----:B------:R-:W-:-:S15]  /*02f0*/  NOP ;  /* 0x0000000000007918 */ /* 0x000fde0000000000 */
[----:B------:R-:W-:-:S08]  /*0300*/  NOP ;  /* 0x0000000000007918 */ /* 0x000fd00000000000 */
[----:B-1----:R0:W1:Y:S02]  /*0310*/  DFMA R24, R28, R24, R28 ;  /* 0x000000181c18722b */ /* 0x002064000000001c */
[--C-:B0-----:R-:W-:Y:S02]  /*0320*/  SHF.R.U64 R29, R30, 0x2, R35.reuse ;  /* 0x000000021e1d7819 */ /* 0x101fe40000001223 */
        /* <DEDUP_REMOVED lines=44> */
[----:B------:R-:W-:Y:S01]  /*05f0*/  IMAD.WIDE.U32 R32, R32, -0x326172a9, RZ ;  /* 0xcd9e8d5720207825 */ /* 0x000fe200078e00ff */
[----:B------:R-:W-:-:S03]  /*0600*/  MOV R37, R31 ;  /* 0x0000001f00257202 */ /* 0x000fc60000000f00 */
[----:B------:R-:W-:Y:S01]  /*0610*/  IMAD.WIDE.U32 R18, R18, -0x326172a9, RZ ;  /* 0xcd9e8d5712127825 */ /* 0x000fe200078e00ff */
[----:B------:R-:W-:-:S03]  /*0620*/  LOP3.LUT R40, R14, R16, R33, 0x96, !PT ;  /* 0x000000100e287212 */ /* 0x000fc600078e9621 */
[----:B------:R-:W-:Y:S01]  /*0630*/  VIADD R16, R21, 0xdb3d7428 ;  /* 0xdb3d742815107836 */ /* 0x000fe20000000000 */
[----:B------:R-:W-:Y:S01]  /*0640*/  LOP3.LUT R32, R15, R32, R19, 0x96, !PT ;  /* 0x000000200f207212 */ /* 0x000fe200078e9613 */
[----:B------:R-:W-:-:S04]  /*0650*/  IMAD.WIDE.U32 R40, R40, -0x2daee0ad, RZ ;  /* 0xd2511f5328287825 */ /* 0x000fc800078e00ff */
[----:B------:R-:W-:Y:S01]  /*0660*/  IMAD.HI.U32 R19, R32, -0x2daee0ad, RZ ;  /* 0xd2511f5320137827 */ /* 0x000fe200078e00ff */
[----:B------:R-:W-:-:S04]  /*0670*/  LOP3.LUT R36, R16, R36, R41, 0x96, !PT ;  /* 0x0000002410247212 */ /* 0x000fc800078e9629 */
[----:B------:R-:W-:Y:S01]  /*0680*/  LOP3.LUT R40, R40, R19, RZ, 0x3c, !PT ;  /* 0x0000001328287212 */ /* 0x000fe200078e3cff */
[----:B------:R-:W-:-:S04]  /*0690*/  IMAD.HI.U32 R33, R36, -0x326172a9, RZ ;  /* 0xcd9e8d5724217827 */ /* 0x000fc800078e00ff */
[----:B------:R-:W-:Y:S01]  /*06a0*/  IMAD.MOV.U32 R19, RZ, RZ, R29 ;  /* 0x000000ffff137224 */ /* 0x000fe200078e001d */
[----:B------:R-:W-:Y:S01]  /*06b0*/  LOP3.LUT R44, R17, R18, R33, 0x96, !PT ;  /* 0x00000012112c7212 */ /* 0x000fe200078e9621 */
[----:B------:R-:W-:Y:S02]  /*06c0*/  IMAD.MOV.U32 R18, RZ, RZ, R34 ;  /* 0x000000ffff127224 */ /* 0x000fe400078e0022 */
[----:B------:R-:W-:-:S15]  /*06d0*/  IMAD.MOV.U32 R34, RZ, RZ, R32 ;  /* 0x000000ffff227224 */ /* 0x000fde00078e0020 */
[----:B------:R-:W-:-:S04]  /*06e0*/  NOP ;  /* 0x0000000000007918 */ /* 0x000fc80000000000 */
[----:B0-----:R0:W1:Y:S02]  /*06f0*/  DFMA R26, R24, R26, R24 ;  /* 0x0000001a181a722b */ /* 0x0010640000000018 */
[----:B01----:R-:W-:Y:S05]  /*0700*/  @P0 BRA `(.L_x_3110) ;  /* 0x0000000000100947 */ /* 0x003fea0003800000 */
[----:B------:R-:W-:Y:S02]  /*0710*/  LOP3.LUT R24, R23, 0x7fffffff, RZ, 0xc0, !PT ;  /* 0x7fffffff17187812 */ /* 0x000fe400078ec0ff */
[----:B------:R-:W-:Y:S02]  /*0720*/  MOV R32, 0x750 ;  /* 0x0000075000207802 */ /* 0x000fe40000000f00 */
[----:B------:R-:W-:-:S07]  /*0730*/  IADD3 R24, PT, PT, R24, -0x100000, RZ ;  /* 0xfff0000018187810 */ /* 0x000fce0007ffe0ff */
[----:B------:R-:W-:Y:S05]  /*0740*/  CALL.REL.NOINC `($__internal_44_$__cuda_sm20_dblrcp_rn_slowpath_v3) ;  /* 0x0000000800487944 */ /* 0x000fea0003c00000 */
.L_x_3110:
[----:B------:R-:W0:Y:S01]  /*0750*/  LDC.64 R22, c[0x0][0x380] ;  /* 0x0000e000ff167b82 */ /* 0x000e220000000a00 */
[----:B------:R-:W1:Y:S01]  /*0760*/  LDCU UR4, c[0x0][0x370] ;  /* 0x00006e00ff0477ac */ /* 0x000e620008000800 */
[----:B------:R-:W2:Y:S01]  /*0770*/  F2F.F32.F64 R38, R26 ;  /* 0x0000001a00267310 */ /* 0x000ea20000301000 */
[----:B------:R-:W-:Y:S01]  /*0780*/  IMAD R36, R36, -0x326172a9, RZ ;  /* 0xcd9e8d5724247824 */ /* 0x000fe200078e02ff */
[----:B------:R-:W-:Y:S01]  /*0790*/  LOP3.LUT R40, R40, R39, RZ, 0x3c, !PT ;  /* 0x0000002728287212 */ /* 0x000fe200078e3cff */
[----:B------:R-:W-:Y:S01]  /*07a0*/  UMOV UR8, 0xf0000000 ;  /* 0xf000000000087882 */ /* 0x000fe20000000000 */
[----:B------:R-:W-:Y:S01]  /*07b0*/  UMOV UR9, 0x380fffff ;  /* 0x380fffff00097882 */ /* 0x000fe20000000000 */
[----:B------:R-:W-:Y:S01]  /*07c0*/  LOP3.LUT R41, R30, 0x3, RZ, 0xc0, !PT ;  /* 0x000000031e297812 */ /* 0x000fe200078ec0ff */
[----:B------:R-:W3:-:S15]  /*07d0*/  LDC.64 R24, c[0x0][0x458] ;  /* 0x00011600ff187b82 */ /* 0x000ede0000000a00 */
[----:B------:R-:W-:-:S15]  /*07e0*/  NOP ;  /* 0x0000000000007918 */ /* 0x000fde0000000000 */
[----:B------:R-:W-:-:S15]  /*07f0*/  NOP ;  /* 0x0000000000007918 */ /* 0x000fde0000000000 */
[----:B------:R-:W-:-:S13]  /*0800*/  NOP ;  /* 0x0000000000007918 */ /* 0x000fda0000000000 */
[----:B------:R-:W2:Y:S01]  /*0810*/  DSETP.GEU.AND P0, PT, |R26|, UR8, PT ;  /* 0x000000081a007e2a */ /* 0x000ea2000bf0e200 */
[----:B------:R-:W-:Y:S02]  /*0820*/  IMAD.MOV.U32 R43, RZ, RZ, RZ ;  /* 0x000000ffff2b7224 */ /* 0x000fe400078e00ff */
[----:B--2---:R-:W-:Y:S01]  /*0830*/  @!P0 FMUL R38, R38, 1.175494350822287508e-38 ;  /* 0x0080000026268820 */ /* 0x004fe20000400000 */
[----:B------:R-:W2:Y:S01]  /*0840*/  LDCU UR5, c[0x0][0x60c] ;  /* 0x0000c180ff0577ac */ /* 0x000ea20008000800 */
[----:B------:R-:W4:Y:S01]  /*0850*/  LDCU UR12, c[0x0][0x608] ;  /* 0x0000c100ff0c77ac */ /* 0x000f220008000800 */
[----:B-1----:R-:W-:Y:S01]  /*0860*/  IMAD R42, R42, UR4, RZ ;  /* 0x000000042a2a7c24 */ /* 0x002fe2000f8e02ff */
[----:B0--3--:R-:W1:Y:S06]  /*0870*/  LDCU.64 UR10, c[0x0][0x530] ;  /* 0x0000a600ff0a77ac */ /* 0x009e6c0008000a00 */
.L_x_3115:
        /* <DEDUP_REMOVED lines=13> */
.L_x_3112:
[----:B-12-4-:R-:W-:Y:S05]  /*0950*/  BSYNC.RECONVERGENT B0 ;  /* 0x0000000000007941 */ /* 0x016fea0003800200 */
.L_x_3111:
[----:B------:R-:W-:Y:S01]  /*0960*/  IMAD.WIDE.U32 R30, R18, -0x326172a9, RZ ;  /* 0xcd9e8d57121e7825 */ /* 0x000fe200078e00ff */
[----:B------:R-:W-:Y:S02]  /*0970*/  LOP3.LUT R26, R43, R33, R21, 0x96, !PT ;  /* 0x000000212b1a7212 */ /* 0x000fe400078e9615 */
[----:B------:R-:W-:Y:S01]  /*0980*/  ISETP.GT.AND P0, PT, R41, 0x1, PT ;  /* 0x000000012900780c */ /* 0x000fe20003f04270 */
[----:B------:R-:W-:Y:S01]  /*0990*/  IMAD R45, R34, -0x2daee0ad, RZ ;  /* 0xd2511f53222d7824 */ /* 0x000fe200078e02ff */
        /* <DEDUP_REMOVED lines=28> */
[----:B------:R-:W-:Y:S02]  /*0b60*/  MOV R29, R44 ;  /* 0x0000002c001d7202 */ /* 0x000fe40000000f00 */
        /* <DEDUP_REMOVED lines=22> */
.L_x_3113:
        /* <DEDUP_REMOVED lines=9> */
.L_x_3114:
[----:B------:R-:W-:-:S06]  /*0d60*/  IMAD.WIDE.U32 R26, R37, 0x2, R22 ;  /* 0x00000002251a7825 */ /* 0x000fcc00078e0016 */
[----:B------:R-:W2:Y:S01]  /*0d70*/  LDG.E.64 R26, desc[UR6][R26.64] ;  /* 0x000000061a1a7981 */ /* 0x000ea2000c1e1b00 */
[----:B------:R-:W-:Y:S01]  /*0d80*/  I2FP.F32.U32 R29, R29 ;  /* 0x0000001d001d7245 */ /* 0x000fe20000201000 */
[----:B------:R-:W-:Y:S01]  /*0d90*/  HFMA2 R46, -RZ, RZ, 0.1171875, 0 ;  /* 0x2f800000ff2e7431 */ /* 0x000fe200000001ff */
[----:B------:R-:W-:Y:S01]  /*0da0*/  I2FP.F32.U32 R30, R30 ;  /* 0x0000001e001e7245 */ /* 0x000fe20000201000 */
[----:B------:R-:W-:Y:S05]  /*0db0*/  WARPSYNC.ALL ;  /* 0x0000000000007948 */ /* 0x000fea0003800000 */
[----:B------:R-:W-:Y:S01]  /*0dc0*/  I2FP.F32.U32 R31, R31 ;  /* 0x0000001f001f7245 */ /* 0x000fe20000201000 */
[----:B------:R-:W-:Y:S01]  /*0dd0*/  FFMA.FTZ R29, R29, R46, 1.1641532182693481445e-10 ;  /* 0x2f0000001d1d7423 */ /* 0x000fe2000001002e */
[----:B------:R-:W-:Y:S01]  /*0de0*/  I2FP.F32.U32 R32, R28 ;  /* 0x0000001c00207245 */ /* 0x000fe20000201000 */
[----:B------:R-:W-:-:S02]  /*0df0*/  FFMA.FTZ R33, R30, R46, 1.1641532182693481445e-10 ;  /* 0x2f0000001e217423 */ /* 0x000fc4000001002e */
[-C--:B------:R-:W-:Y:S01]  /*0e00*/  FFMA.FTZ R45, R31, R46.reuse, 1.1641532182693481445e-10 ;  /* 0x2f0000001f2d7423 */ /* 0x080fe2000001002e */
[----:B------:R-:W-:Y:S01]  /*0e10*/  FSET.BF.LT.FTZ.AND R29, R29, UR5, PT ;  /* 0x000000051d1d7c0a */ /* 0x000fe2000b811000 */
[----:B------:R-:W-:Y:S01]  /*0e20*/  FFMA.FTZ R46, R32, R46, 1.1641532182693481445e-10 ;  /* 0x2f000000202e7423 */ /* 0x000fe2000001002e */
[----:B------:R-:W-:Y:S02]  /*0e30*/  FSET.BF.LT.FTZ.AND R28, R33, UR5, PT ;  /* 0x00000005211c7c0a */ /* 0x000fe4000b811000 */
[----:B------:R-:W-:Y:S01]  /*0e40*/  FSET.BF.LT.FTZ.AND R45, R45, UR5, PT ;  /* 0x000000052d2d7c0a */ /* 0x000fe2000b811000 */
[----:B------:R-:W-:Y:S01]  /*0e50*/  F2I.FTZ.U32.TRUNC.NTZ R30, R29 ;  /* 0x0000001d001e7305 */ /* 0x000fe2000021f000 */
[----:B------:R-:W-:-:S07]  /*0e60*/  FSET.BF.LT.FTZ.AND R46, R46, UR5, PT ;  /* 0x000000052e2e7c0a */ /* 0x000fce000b811000 */
[----:B------:R-:W-:Y:S08]  /*0e70*/  F2I.FTZ.U32.TRUNC.NTZ R31, R28 ;  /* 0x0000001c001f7305 */ /* 0x000ff0000021f000 */
[----:B------:R-:W0:Y:S08]  /*0e80*/  F2I.FTZ.U32.TRUNC.NTZ R32, R45 ;  /* 0x0000002d00207305 */ /* 0x000e30000021f000 */
[----:B------:R-:W1:Y:S01]  /*0e90*/  F2I.FTZ.U32.TRUNC.NTZ R33, R46 ;  /* 0x0000002e00217305 */ /* 0x000e62000021f000 */
[----:B0-----:R-:W-:-:S02]  /*0ea0*/  PRMT R32, R31, 0x3340, R32 ;  /* 0x000033401f207816 */ /* 0x001fc40000000020 */
[----:B-1----:R-:W-:Y:S01]  /*0eb0*/  PRMT R33, R30, 0x3340, R33 ;  /* 0x000033401e217816 */ /* 0x002fe20000000021 */
[----:B------:R-:W-:-:S03]  /*0ec0*/  IMAD.WIDE.U32 R30, R37, 0x2, R24 ;  /* 0x00000002251e7825 */ /* 0x000fc600078e0018 */
[----:B------:R-:W-:Y:S02]  /*0ed0*/  PRMT R33, R33, 0x5410, R32 ;  /* 0x0000541021217816 */ /* 0x000fe40000000020 */
[C---:B--2---:R-:W-:Y:S01]  /*0ee0*/  PRMT R47, R26.reuse, 0x7632, R47 ;  /* 0x000076321a2f7816 */ /* 0x044fe2000000002f */
[----:B------:R-:W-:Y:S01]  /*0ef0*/  IMAD.U32 R48, R26, 0x10000, RZ ;  /* 0x000100001a307824 */ /* 0x000fe200078e00ff */
[C---:B------:R-:W-:Y:S02]  /*0f00*/  PRMT R26, R27.reuse, 0x7632, R26 ;  /* 0x000076321b1a7816 */ /* 0x040fe4000000001a */
[----:B------:R-:W-:Y:S01]  /*0f10*/  SHF.L.U32 R27, R27, 0x10, RZ ;  /* 0x000000101b1b7819 */ /* 0x000fe200000006ff */
[----:B------:R-:W-:Y:S01]  /*0f20*/  IMAD.U32 R47, R47, 0x10000, RZ ;  /* 0x000100002f2f7824 */ /* 0x000fe200078e00ff */
[----:B------:R-:W-:Y:S01]  /*0f30*/  SHF.L.U32 R26, R26, 0x10, RZ ;  /* 0x000000101a1a7819 */ /* 0x000fe200000006ff */
[----:B------:R-:W-:Y:S02]  /*0f40*/  FMUL.FTZ R29, R29, R48 ;  /* 0x000000301d1d7220 */ /* 0x000fe40000410000 */
[----:B------:R-:W-:Y:S01]  /*0f50*/  FMUL.FTZ R27, R28, R27 ;  /* 0x0000001b1c1b7220 */ /* 0x000fe20000410000 */
[----:B------:R-:W-:Y:S01]  /*0f60*/  FMUL.FTZ R47, R46, R47 ;  /* 0x0000002f2e2f7220 */ /* 0x000fe20000410000 */
[----:B------:R-:W-:Y:S01]  /*0f70*/  FMUL.FTZ R45, R45, R26 ;  /* 0x0000001a2d2d7220 */ /* 0x000fe20000410000 */
[C---:B------:R-:W-:Y:S01]  /*0f80*/  FMUL.FTZ R26, R38.reuse, R29 ;  /* 0x0000001d261a7220 */ /* 0x040fe20000410000 */
[C---:B------:R-:W-:Y:S01]  /*0f90*/  FMUL.FTZ R27, R38.reuse, R27 ;  /* 0x0000001b261b7220 */ /* 0x040fe20000410000 */
[C---:B------:R-:W-:Y:S01]  /*0fa0*/  FMUL.FTZ R47, R38.reuse, R47 ;  /* 0x0000002f262f7220 */ /* 0x040fe20000410000 */
[----:B------:R-:W-:-:S04]  /*0fb0*/  FMUL.FTZ R28, R38, R45 ;  /* 0x0000002d261c7220 */ /* 0x000fc80000410000 */
[----:B------:R-:W-:Y:S02]  /*0fc0*/  F2FP.BF16.F32.PACK_AB R26, R47, R26 ;  /* 0x0000001a2f1a723e */ /* 0x000fe400000010ff */
[----:B------:R-:W-:Y:S02]  /*0fd0*/  F2FP.BF16.F32.PACK_AB R27, R28, R27 ;  /* 0x0000001b1c1b723e */ /* 0x000fe400000010ff */
[----:B------:R-:W-:Y:S02]  /*0fe0*/  IADD3 R28, P0, PT, R37, UR10, RZ ;  /* 0x0000000a251c7c10 */ /* 0x000fe4000ff1e0ff */
[----:B------:R-:W-:Y:S01]  /*0ff0*/  LEA R37, R42, R37, 0x2 ;  /* 0x000000252a257211 */ /* 0x000fe200078e10ff */
[----:B------:R0:W-:Y:S02]  /*1000*/  STG.E.64 desc[UR6][R30.64], R26 ;  /* 0x0000001a1e007986 */ /* 0x0001e4000c101b06 */
[----:B------:R-:W-:Y:S01]  /*1010*/  IMAD.X R29, RZ, RZ, UR11, P0 ;  /* 0x0000000bff1d7e24 */ /* 0x000fe200080e06ff */
[----:B------:R-:W-:-:S04]  /*1020*/  ISETP.GE.U32.AND P0, PT, R37, UR12, PT ;  /* 0x0000000c25007c0c */ /* 0x000fc8000bf06070 */
[----:B------:R0:W-:Y:S01]  /*1030*/  STG.E desc[UR6][R28.64], R33 ;  /* 0x000000211c007986 */ /* 0x0001e2000c101906 */
[----:B------:R-:W-:Y:S08]  /*1040*/  BAR.SYNC.DEFER_BLOCKING 0x0 ;  /* 0x0000000000007b1d */ /* 0x000ff00000010000 */
[----:B------:R-:W-:Y:S05]  /*1050*/  @!P0 BRA `(.L_x_3115) ;  /* 0xfffffff800088947 */ /* 0x000fea000383ffff */
[----:B------:R-:W-:Y:S05]  /*1060*/  EXIT ;  /* 0x000000000000794d */ /* 0x000fea0003800000 */
        .weak           $__internal_44_$__cuda_sm20_dblrcp_rn_slowpath_v3
        .type           $__internal_44_$__cuda_sm20_dblrcp_rn_slowpath_v3,@function
        .size           $__internal_44_$__cuda_sm20_dblrcp_rn_slowpath_v3,(.L_x_14056 - $__internal_44_$__cuda_sm20_dblrcp_rn_slowpath_v3)
$__internal_44_$__cuda_sm20_dblrcp_rn_slowpath_v3:
        /* <DEDUP_REMOVED lines=57> */
.L_x_3118:
        /* <DEDUP_REMOVED lines=33> */
.L_x_3116:
[----:B------:R-:W-:Y:S01]  /*1610*/  LOP3.LUT R23, R29, 0x80000, RZ, 0xfc, !PT ;  /* 0x000800001d177812 */ /* 0x000fe200078efcff */
[----:B------:R-:W-:-:S07]  /*1620*/  IMAD.MOV.U32 R22, RZ, RZ, R28 ;  /* 0x000000ffff167224 */ /* 0x000fce00078e001c */
.L_x_3117:
[----:B------:R-:W-:Y:S01]  /*1630*/  MOV R33, 0x0 ;  /* 0x0000000000217802 */ /* 0x000fe20000000f00 */
[----:B------:R-:W-:Y:S01]  /*1640*/  IMAD.MOV.U32 R27, RZ, RZ, R23 ;  /* 0x000000ffff1b7224 */ /* 0x000fe200078e0017 */
[----:B------:R-:W-:Y:S02]  /*1650*/  MOV R26, R22 ;  /* 0x00000016001a7202 */ /* 0x000fe40000000f00 */
[----:B------:R-:W-:Y:S05]  /*1660*/  RET.REL.NODEC R32 `(_ZN2at6native43_GLOBAL__N__7cc8d1ed_10_Dropout_cu_0e96ed3824fused_dropout_kernel_vecIN3c108BFloat16EfjLi1ELi4EhEEvNS_4cuda6detail10TensorInfoIKT_T1_EENS7_IS8_SA_EENS7_IT4_SA_EESA_T0_NS_15PhiloxCudaStateE) ;  /* 0xffffffe820647950 */ /* 0x000fea0003c3ffff */
.L_x_3119:
        /* <DEDUP_REMOVED lines=9> */
.L_x_14056:


//--------------------- .text._ZN2at6native43_GLOBAL__N__7cc8d1ed_10_Dropout_cu_0e96ed3824fused_dropout_kernel_vecIN3c108BFloat16EfjLi1ELi8EhEEvNS_4cuda6detail10TensorInfoIKT_T1_EENS7_IS8_SA_EENS7_IT4_SA_EESA_T0_NS_15PhiloxCudaStateE --------------------------
	.section	.text._ZN2at6native43_GLOBAL__N__7cc8d1ed_10_Dropout_cu_0e96ed3824fused_dropout_kernel_vecIN3c108BFloat16EfjLi1ELi8EhEEvNS_4cuda6detail10TensorInfoIKT_T1_EENS7_IS8_SA_EENS7_IT4_SA_EESA_T0_NS_15PhiloxCudaStateE,"ax",@progbits
	.align	128
.text._ZN2at6native43_GLOBAL__N__7cc8d1ed_10_Dropout_cu_0e96ed3824fused_dropout_kernel_vecIN3c108BFloat16EfjLi1ELi8EhEEvNS_4cuda6detail10TensorInfoIKT_T1_EENS7_IS8_SA_EENS7_IT4_SA_EESA_T0_NS_15PhiloxCudaStateE:
        .type           _ZN2at6native43_GLOBAL__N__7cc8d1ed_10_Dropout_cu_0e96ed3824fused_dropout_kernel_vecIN3c108BFloat16EfjLi1ELi8EhEEvNS_4cuda6detail10TensorInfoIKT_T1_EENS7_IS8_SA_EENS7_IT4_SA_EESA_T0_NS_15PhiloxCudaStateE,@function
        .size           _ZN2at6native43_GLOBAL__N__7cc8d1ed_10_Dropout_cu_0e96ed3824fused_dropout_kernel_vecIN3c108BFloat16EfjLi1ELi8EhEEvNS_4cuda6detail10TensorInfoIKT_T1_EENS7_IS8_SA_EENS7_IT4_SA_EESA_T0_NS_15PhiloxCudaStateE,(.L_x_14058 - _ZN2at6native43_GLOBAL__N__7cc8d1ed_10_Dropout_cu_0e96ed3824fused_dropout_kernel_vecIN3c108BFloat16EfjLi1ELi8EhEEvNS_4cuda6detail10TensorInfoIKT_T1_EENS7_IS8_SA_EENS7_IT4_SA_EESA_T0_NS_15PhiloxCudaStateE)
        .other          _ZN2at6native43_GLOBAL__N__7cc8d1ed_10_Dropout_cu_0e96ed3824fused_dropout_kernel_vecIN3c108BFloat16EfjLi1ELi8EhEEvNS_4cuda6detail10TensorInfoIKT_T1_EENS7_IS8_SA_EENS7_IT4_SA_EESA_T0_NS_15PhiloxCudaStateE,@"STO_CUDA_ENTRY STV_DEFAULT"
_ZN2at6native43_GLOBAL__N__7cc8d1ed_10_Dropout_cu_0e96ed3824fused_dropout_kernel_vecIN3c108BFloat16EfjLi1ELi8EhEEvNS_4cuda6detail10TensorInfoIKT_T1_EENS7_IS8_SA_EENS7_IT4_SA_EESA_T0_NS_15PhiloxCudaStateE:
        /* <DEDUP_REMOVED lines=46> */
[----:B------:R-:W-:Y:S02]  /*02e0*/  LOP3.LUT R8, R41, R7, R30, 0x96, !PT ;  /* 0x0000000729087212 */ /* 0x000fe400078e961e */
[----:B------:R-:W-:Y:S02]  /*02f0*/  IADD3 R7, PT, PT, R30, 0x78dde6e4, RZ ;  /* 0x78dde6e41e077810 */ /* 0x000fe40007ffe0ff */
        /* <DEDUP_REMOVED lines=15> */
[----:B0-----:R-:W-:-:S03]  /*03f0*/  LOP3.LUT R22, R40, 0x3, RZ, 0xc0, !PT ;  /* 0x0000000328167812 */ /* 0x001fc600078ec0ff */
        /* <DEDUP_REMOVED lines=22> */
[----:B------:R-:W-:Y:S02]  /*0560*/  VIADD R14, R30, 0x5384540f ;  /* 0x5384540f1e0e7836 */ /* 0x000fe40000000000 */
        /* <DEDUP_REMOVED lines=9> */
[----:B------:R-:W-:Y:S02]  /*0600*/  LOP3.LUT R28, R15, R28, R25, 0x96, !PT ;  /* 0x0000001c0f1c7212 */ /* 0x000fe400078e9619 */
[----:B-1----:R-:W0:Y:S02]  /*0610*/  DFMA R16, -R18, R32, 1 ;  /* 0x3ff000001210742b */ /* 0x002e240000000120 */
[----:B------:R-:W-:Y:S01]  /*0620*/  LOP3.LUT R35, R20, R26, R35, 0x96, !PT ;  /* 0x0000001a14237212 */ /* 0x000fe200078e9623 */
[----:B------:R-:W-:-:S04]  /*0630*/  IMAD.HI.U32 R23, R28, -0x2daee0ad, RZ ;  /* 0xd2511f531c177827 */ /* 0x000fc800078e00ff */
[----:B------:R-:W-:Y:S01]  /*0640*/  IMAD.HI.U32 R25, R35, -0x326172a9, RZ ;  /* 0xcd9e8d5723197827 */ /* 0x000fe200078e00ff */
[----:B------:R-:W-:-:S03]  /*0650*/  LOP3.LUT R38, R34, R23, RZ, 0x3c, !PT ;  /* 0x0000001722267212 */ /* 0x000fc600078e3cff */
[----:B------:R-:W-:Y:S01]  /*0660*/  IMAD.MOV.U32 R34, RZ, RZ, R28 ;  /* 0x000000ffff227224 */ /* 0x000fe200078e001c */
[----:B------:R-:W-:Y:S01]  /*0670*/  LOP3.LUT R29, R21, R24, R25, 0x96, !PT ;  /* 0x00000018151d7212 */ /* 0x000fe200078e9619 */
[----:B------:R-:W-:Y:S01]  /*0680*/  IMAD.MOV.U32 R23, RZ, RZ, R37 ;  /* 0x000000ffff177224 */ /* 0x000fe200078e0025 */
[----:B------:R-:W-:Y:S01]  /*0690*/  MOV R24, R42 ;  /* 0x0000002a00187202 */ /* 0x000fe20000000f00 */
[----:B------:R-:W-:Y:S02]  /*06a0*/  IMAD.MOV.U32 R25, RZ, RZ, R41 ;  /* 0x000000ffff197224 */ /* 0x000fe400078e0029 */
[----:B------:R-:W-:Y:S02]  /*06b0*/  IMAD.MOV.U32 R26, RZ, RZ, R36 ;  /* 0x000000ffff1a7224 */ /* 0x000fe400078e0024 */
[----:B------:R-:W-:-:S15]  /*06c0*/  IMAD.MOV.U32 R28, RZ, RZ, R29 ;  /* 0x000000ffff1c7224 */ /* 0x000fde00078e001d */
[----:B------:R-:W-:-:S15]  /*06d0*/  NOP ;  /* 0x0000000000007918 */ /* 0x000fde0000000000 */
[----:B------:R-:W-:-:S15]  /*06e0*/  NOP ;  /* 0x0000000000007918 */ /* 0x000fde0000000000 */
[----:B0-----:R0:W1:Y:S02]  /*06f0*/  DFMA R16, R32, R16, R32 ;  /* 0x000000102010722b */ /* 0x0010640000000020 */
[----:B01----:R-:W-:Y:S05]  /*0700*/  @P0 BRA `(.L_x_3120) ;  /* 0x0000000000180947 */ /* 0x003fea0003800000 */
[----:B------:R-:W-:Y:S02]  /*0710*/  LOP3.LUT R16, R19, 0x7fffffff, RZ, 0xc0, !PT ;  /* 0x7fffffff13107812 */ /* 0x000fe400078ec0ff */
[----:B------:R-:W-:Y:S02]  /*0720*/  MOV R40, 0x750 ;  /* 0x0000075000287802 */ /* 0x000fe40000000f00 */
[----:B------:R-:W-:-:S07]  /*0730*/  IADD3 R29, PT, PT, R16, -0x100000, RZ ;  /* 0xfff00000101d7810 */ /* 0x000fce0007ffe0ff */
[----:B------:R-:W-:Y:S05]  /*0740*/  CALL.REL.NOINC `($__internal_45_$__cuda_sm20_dblrcp_rn_slowpath_v3) ;  /* 0x0000000c00f87944 */ /* 0x000fea0003c00000 */
[----:B------:R-:W-:Y:S02]  /*0750*/  IMAD.MOV.U32 R16, RZ, RZ, R32 ;  /* 0x000000ffff107224 */ /* 0x000fe400078e0020 */
[----:B------:R-:W-:-:S07]  /*0760*/  IMAD.MOV.U32 R17, RZ, RZ, R33 ;  /* 0x000000ffff117224 */ /* 0x000fce00078e0021 */
.L_x_3120:
        /* <DEDUP_REMOVED lines=13> */
[----:B------:R-:W1:Y:S01]  /*0840*/  LDCU UR12, c[0x0][0x608] ;  /* 0x0000c100ff0c77ac */ /* 0x000e620008000800 */
[----:B------:R-:W3:Y:S01]  /*0850*/  LDCU.64 UR10, c[0x0][0x530] ;  /* 0x0000a600ff0a77ac */ /* 0x000ee20008000a00 */
[----:B0-----:R-:W-:-:S07]  /*0860*/  IMAD R39, R39, UR4, RZ ;  /* 0x0000000427277c24 */ /* 0x001fce000f8e02ff */
.L_x_3129:
        /* <DEDUP_REMOVED lines=13> */
.L_x_3122:
[----:B-123--:R-:W-:Y:S05]  /*0940*/  BSYNC.RECONVERGENT B0 ;  /* 0x0000000000007941 */ /* 0x00efea0003800200 */
.L_x_3121:
        /* <DEDUP_REMOVED lines=53> */
.L_x_3123:
        /* <DEDUP_REMOVED lines=9> */
.L_x_3124:
        /* <DEDUP_REMOVED lines=13> */
.L_x_3126:
[----:B------:R-:W-:Y:S05]  /*0e00*/  BSYNC.RECONVERGENT B0 ;  /* 0x0000000000007941 */ /* 0x000fea0003800200 */
.L_x_3125:
[----:B------:R-:W-:Y:S01]  /*0e10*/  IMAD.WIDE.U32 R16, R23, -0x326172a9, RZ ;  /* 0xcd9e8d5717107825 */ /* 0x000fe200078e00ff */
[----:B------:R-:W-:Y:S02]  /*0e20*/  LOP3.LUT R18, R37, R18, R31, 0x96, !PT ;  /* 0x0000001225127212 */ /* 0x000fe400078e961f */
[----:B------:R-:W-:Y:S01]  /*0e30*/  IADD3 R45, PT, PT, R45, -0x2daee0ad, RZ ;  /* 0xd2511f532d2d7810 */ /* 0x000fe20007ffe0ff */
[----:B------:R-:W-:Y:S01]  /*0e40*/  IMAD.MOV.U32 R49, RZ, RZ, 0x2f800000 ;  /* 0x2f800000ff317424 */ /* 0x000fe200078e00ff */
[----:B------:R-:W-:Y:S01]  /*0e50*/  LOP3.LUT R32, R25, R17, R30, 0x96, !PT ;  /* 0x0000001119207212 */ /* 0x000fe200078e961e */
[----:B------:R-:W-:Y:S01]  /*0e60*/  IMAD.WIDE.U32 R34, R18, -0x326172a9, RZ ;  /* 0xcd9e8d5712227825 */ /* 0x000fe200078e00ff */
[----:B------:R-:W-:Y:S02]  /*0e70*/  I2FP.F32.U32 R46, R28 ;  /* 0x0000001c002e7245 */ /* 0x000fe40000201000 */
[----:B------:R-:W-:Y:S01]  /*0e80*/  I2FP.F32.U32 R48, R36 ;  /* 0x0000002400307245 */ /* 0x000fe20000201000 */
[----:B------:R-:W-:Y:S01]  /*0e90*/  IMAD.WIDE.U32 R32, R32, -0x2daee0ad, RZ ;  /* 0xd2511f5320207825 */ /* 0x000fe200078e00ff */
[----:B------:R-:W-:-:S03]  /*0ea0*/  LOP3.LUT R18, R2, R16, R35, 0x96, !PT ;  /* 0x0000001002127212 */ /* 0x000fc600078e9623 */
        /* <DEDUP_REMOVED lines=35> */
[----:B------:R-:W-:Y:S01]  /*10e0*/  IMAD.MOV.U32 R36, RZ, RZ, R32 ;  /* 0x000000ffff247224 */ /* 0x000fe200078e0020 */
[----:B------:R-:W-:Y:S01]  /*10f0*/  LOP3.LUT R35, R27, R16, R35, 0x96, !PT ;  /* 0x000000101b237212 */ /* 0x000fe200078e9623 */
[-C--:B------:R-:W-:Y:S01]  /*1100*/  FFMA.FTZ R44, R46, R49.reuse, 1.1641532182693481445e-10 ;  /* 0x2f0000002e2c7423 */ /* 0x080fe20000010031 */
[----:B------:R-:W-:Y:S01]  /*1110*/  I2FP.F32.U32 R16, R42 ;  /* 0x0000002a00107245 */ /* 0x000fe20000201000 */
[----:B------:R-:W-:-:S04]  /*1120*/  FFMA.FTZ R47, R18, R49, 1.1641532182693481445e-10 ;  /* 0x2f000000122f7423 */ /* 0x000fc80000010031 */
        /* <DEDUP_REMOVED lines=10> */
.L_x_3127:
        /* <DEDUP_REMOVED lines=9> */
.L_x_3128:
[----:B------:R-:W0:Y:S02]  /*1260*/  LDC.64 R16, c[0x0][0x380] ;  /* 0x0000e000ff107b82 */ /* 0x000e240000000a00 */
[----:B0-----:R-:W-:-:S06]  /*1270*/  IMAD.WIDE.U32 R16, R26, 0x2, R16 ;  /* 0x000000021a107825 */ /* 0x001fcc00078e0010 */
[----:B------:R-:W2:Y:S01]  /*1280*/  LDG.E.128 R16, desc[UR6][R16.64] ;  /* 0x0000000610107981 */ /* 0x000ea2000c1e1d00 */
[----:B------:R-:W-:Y:S01]  /*1290*/  I2FP.F32.U32 R50, R38 ;  /* 0x0000002600327245 */ /* 0x000fe20000201000 */
[----:B------:R-:W-:Y:S05]  /*12a0*/  WARPSYNC.ALL ;  /* 0x0000000000007948 */ /* 0x000fea0003800000 */
[----:B------:R-:W-:Y:S01]  /*12b0*/  I2FP.F32.U32 R38, R41 ;  /* 0x0000002900267245 */ /* 0x000fe20000201000 */
[----:B------:R-:W-:Y:S01]  /*12c0*/  FFMA.FTZ R41, R50, R49, 1.1641532182693481445e-10 ;  /* 0x2f00000032297423 */ /* 0x000fe20000010031 */
[----:B------:R-:W-:Y:S02]  /*12d0*/  I2FP.F32.U32 R50, R40 ;  /* 0x0000002800327245 */ /* 0x000fe40000201000 */
[----:B------:R-:W-:Y:S01]  /*12e0*/  I2FP.F32.U32 R52, R43 ;  /* 0x0000002b00347245 */ /* 0x000fe20000201000 */
[-C--:B------:R-:W-:Y:S01]  /*12f0*/  FFMA.FTZ R40, R38, R49.reuse, 1.1641532182693481445e-10 ;  /* 0x2f00000026287423 */ /* 0x080fe20000010031 */
[----:B------:R-:W-:Y:S01]  /*1300*/  FSET.BF.LT.FTZ.AND R43, R41, UR5, PT ;  /* 0x00000005292b7c0a */ /* 0x000fe2000b811000 */
[-C--:B------:R-:W-:Y:S01]  /*1310*/  FFMA.FTZ R41, R50, R49.reuse, 1.1641532182693481445e-10 ;  /* 0x2f00000032297423 */ /* 0x080fe20000010031 */
[----:B------:R-:W-:Y:S01]  /*1320*/  FSET.BF.LT.FTZ.AND R42, R42, UR5, PT ;  /* 0x000000052a2a7c0a */ /* 0x000fe2000b811000 */
[----:B------:R-:W-:Y:S01]  /*1330*/  FFMA.FTZ R52, R52, R49, 1.1641532182693481445e-10 ;  /* 0x2f00000034347423 */ /* 0x000fe20000010031 */
[----:B------:R-:W-:Y:S01]  /*1340*/  F2I.FTZ.U32.TRUNC.NTZ R38, R43 ;  /* 0x0000002b00267305 */ /* 0x000fe2000021f000 */
[----:B------:R-:W-:-:S02]  /*1350*/  FSET.BF.LT.FTZ.AND R47, R47, UR5, PT ;  /* 0x000000052f2f7c0a */ /* 0x000fc4000b811000 */
[----:B------:R-:W-:Y:S02]  /*1360*/  FSET.BF.LT.FTZ.AND R44, R44, UR5, PT ;  /* 0x000000052c2c7c0a */ /* 0x000fe4000b811000 */
[----:B------:R-:W-:Y:S02]  /*1370*/  FSET.BF.LT.FTZ.AND R48, R48, UR5, PT ;  /* 0x0000000530307c0a */ /* 0x000fe4000b811000 */
[----:B------:R-:W-:Y:S01]  /*1380*/  FSET.BF.LT.FTZ.AND R55, R40, UR5, PT ;  /* 0x0000000528377c0a */ /* 0x000fe2000b811000 */
[----:B------:R-:W-:Y:S08]  /*1390*/  F2I.FTZ.U32.TRUNC.NTZ R46, R42 ;  /* 0x0000002a002e7305 */ /* 0x000ff0000021f000 */
[----:B------:R-:W-:Y:S08]  /*13a0*/  F2I.FTZ.U32.TRUNC.NTZ R32, R44 ;  /* 0x0000002c00207305 */ /* 0x000ff0000021f000 */
[----:B------:R-:W0:Y:S08]  /*13b0*/  F2I.FTZ.U32.TRUNC.NTZ R33, R48 ;  /* 0x0000003000217305 */ /* 0x000e30000021f000 */
[----:B------:R-:W1:Y:S01]  /*13c0*/  F2I.FTZ.U32.TRUNC.NTZ R45, R47 ;  /* 0x0000002f002d7305 */ /* 0x000e62000021f000 */
[----:B0-----:R-:W-:-:S07]  /*13d0*/  PRMT R32, R32, 0x3340, R33 ;  /* 0x0000334020207816 */ /* 0x001fce0000000021 */
[----:B------:R-:W-:Y:S01]  /*13e0*/  F2I.FTZ.U32.TRUNC.NTZ R40, R55 ;  /* 0x0000003700287305 */ /* 0x000fe2000021f000 */
[----:B-1----:R-:W-:-:S04]  /*13f0*/  PRMT R45, R46, 0x3340, R45 ;  /* 0x000033402e2d7816 */ /* 0x002fc8000000002d */
[----:B------:R-:W-:Y:S02]  /*1400*/  PRMT R32, R32, 0x5410, R45 ;  /* 0x0000541020207816 */ /* 0x000fe4000000002d */
[C---:B--2---:R-:W-:Y:S01]  /*1410*/  PRMT R49, R19.reuse, 0x7632, R49 ;  /* 0x0000763213317816 */ /* 0x044fe20000000031 */
[----:B------:R-:W-:Y:S01]  /*1420*/  IMAD.U32 R54, R19, 0x10000, RZ ;  /* 0x0001000013367824 */ /* 0x000fe200078e00ff */
[C---:B------:R-:W-:Y:S01]  /*1430*/  PRMT R19, R18.reuse, 0x7632, R19 ;  /* 0x0000763212137816 */ /* 0x040fe20000000013 */
[----:B------:R-:W-:Y:S01]  /*1440*/  IMAD.U32 R53, R17, 0x10000, RZ ;  /* 0x0001000011357824 */ /* 0x000fe200078e00ff */
[----:B------:R-:W-:Y:S01]  /*1450*/  SHF.L.U32 R50, R18, 0x10, RZ ;  /* 0x0000001012327819 */ /* 0x000fe200000006ff */
[----:B------:R-:W-:Y:S01]  /*1460*/  IMAD.U32 R49, R49, 0x10000, RZ ;  /* 0x0001000031317824 */ /* 0x000fe200078e00ff */
[----:B------:R-:W-:Y:S02]  /*1470*/  PRMT R18, R17, 0x7632, R18 ;  /* 0x0000763211127816 */ /* 0x000fe40000000012 */
[C---:B------:R-:W-:Y:S01]  /*1480*/  PRMT R51, R16.reuse, 0x7632, R51 ;  /* 0x0000763210337816 */ /* 0x040fe20000000033 */
[----:B------:R-:W-:Y:S01]  /*1490*/  FMUL.FTZ R50, R55, R50 ;  /* 0x0000003237327220 */ /* 0x000fe20000410000 */
[----:B------:R-:W-:Y:S01]  /*14a0*/  SHF.L.U32 R17, R16, 0x10, RZ ;  /* 0x0000001010117819 */ /* 0x000fe200000006ff */
[----:B------:R-:W-:Y:S01]  /*14b0*/  FMUL.FTZ R16, R43, R54 ;  /* 0x000000362b107220 */ /* 0x000fe20000410000 */
[----:B------:R-:W-:Y:S01]  /*14c0*/  FSET.BF.LT.FTZ.AND R54, R52, UR5, PT ;  /* 0x0000000534367c0a */ /* 0x000fe2000b811000 */
[----:B------:R-:W-:Y:S01]  /*14d0*/  FMUL.FTZ R52, R42, R53 ;  /* 0x000000352a347220 */ /* 0x000fe20000410000 */
[----:B------:R-:W-:Y:S01]  /*14e0*/  SHF.L.U32 R18, R18, 0x10, RZ ;  /* 0x0000001012127819 */ /* 0x000fe200000006ff */
[----:B------:R-:W0:Y:S01]  /*14f0*/  LDC.64 R42, c[0x0][0x458] ;  /* 0x00011600ff2a7b82 */ /* 0x000e220000000a00 */
[----:B------:R-:W-:Y:S01]  /*1500*/  FSET.BF.LT.FTZ.AND R53, R41, UR5, PT ;  /* 0x0000000529357c0a */ /* 0x000fe2000b811000 */
[----:B------:R-:W-:Y:S01]  /*1510*/  IMAD.U32 R51, R51, 0x10000, RZ ;  /* 0x0001000033337824 */ /* 0x000fe200078e00ff */
[----:B------:R-:W1:Y:S01]  /*1520*/  F2I.FTZ.U32.TRUNC.NTZ R41, R54 ;  /* 0x0000003600297305 */ /* 0x000e62000021f000 */
[----:B------:R-:W-:Y:S01]  /*1530*/  FMUL.FTZ R18, R47, R18 ;  /* 0x000000122f127220 */ /* 0x000fe20000410000 */
[----:B------:R-:W-:Y:S01]  /*1540*/  SHF.L.U32 R56, R19, 0x10, RZ ;  /* 0x0000001013387819 */ /* 0x000fe200000006ff */
[----:B------:R-:W-:Y:S01]  /*1550*/  FMUL.FTZ R44, R44, R17 ;  /* 0x000000112c2c7220 */ /* 0x000fe20000410000 */
[----:B------:R-:W-:Y:S01]  /*1560*/  FMUL.FTZ R58, R54, R49 ;  /* 0x00000031363a7220 */ /* 0x000fe20000410000 */
[----:B------:R-:W-:Y:S01]  /*1570*/  FMUL.FTZ R48, R48, R51 ;  /* 0x0000003330307220 */ /* 0x000fe20000410000 */
[----:B------:R-:W-:Y:S01]  /*1580*/  FMUL.FTZ R19, R29, R16 ;  /* 0x000000101d137220 */ /* 0x000fe20000410000 */
[----:B------:R-:W-:Y:S01]  /*1590*/  FMUL.FTZ R56, R53, R56 ;  /* 0x0000003835387220 */ /* 0x000fe20000410000 */
[----:B------:R-:W2:Y:S01]  /*15a0*/  F2I.FTZ.U32.TRUNC.NTZ R47, R53 ;  /* 0x00000035002f7305 */ /* 0x000ea2000021f000 */
[C---:B------:R-:W-:Y:S01]  /*15b0*/  FMUL.FTZ R16, R29.reuse, R44 ;  /* 0x0000002c1d107220 */ /* 0x040fe20000410000 */
[C---:B------:R-:W-:Y:S01]  /*15c0*/  FMUL.FTZ R50, R29.reuse, R50 ;  /* 0x000000321d327220 */ /* 0x040fe20000410000 */
[C---:B------:R-:W-:Y:S01]  /*15d0*/  FMUL.FTZ R17, R29.reuse, R52 ;  /* 0x000000341d117220 */ /* 0x040fe20000410000 */
[C---:B------:R-:W-:Y:S01]  /*15e0*/  FMUL.FTZ R58, R29.reuse, R58 ;  /* 0x0000003a1d3a7220 */ /* 0x040fe20000410000 */
[C---:B------:R-:W-:Y:S01]  /*15f0*/  FMUL.FTZ R51, R29.reuse, R56 ;  /* 0x000000381d337220 */ /* 0x040fe20000410000 */
[C---:B------:R-:W-:Y:S01]  /*1600*/  FMUL.FTZ R44, R29.reuse, R18 ;  /* 0x000000121d2c7220 */ /* 0x040fe20000410000 */
[----:B-1----:R-:W-:Y:S01]  /*1610*/  PRMT R33, R38, 0x3340, R41 ;  /* 0x0000334026217816 */ /* 0x002fe20000000029 */
[----:B------:R-:W-:Y:S01]  /*1620*/  FMUL.FTZ R49, R29, R48 ;  /* 0x000000301d317220 */ /* 0x000fe20000410000 */
[----:B------:R-:W-:-:S02]  /*1630*/  F2FP.BF16.F32.PACK_AB R19, R58, R19 ;  /* 0x000000133a13723e */ /* 0x000fc400000010ff */
[----:B------:R-:W-:Y:S01]  /*1640*/  F2FP.BF16.F32.PACK_AB R18, R51, R50 ;  /* 0x000000323312723e */ /* 0x000fe200000010ff */
[----:B0-----:R-:W-:Y:S01]  /*1650*/  IMAD.WIDE.U32 R42, R26, 0x2, R42 ;  /* 0x000000021a2a7825 */ /* 0x001fe200078e002a */
[----:B------:R-:W-:Y:S02]  /*1660*/  F2FP.BF16.F32.PACK_AB R17, R44, R17 ;  /* 0x000000112c11723e */ /* 0x000fe400000010ff */
[----:B--2---:R-:W-:Y:S02]  /*1670*/  PRMT R38, R40, 0x3340, R47 ;  /* 0x0000334028267816 */ /* 0x004fe4000000002f */
[----:B------:R-:W-:Y:S02]  /*1680*/  IADD3 R40, P0, PT, R26, UR10, RZ ;  /* 0x0000000a1a287c10 */ /* 0x000fe4000ff1e0ff */
[----:B------:R-:W-:Y:S02]  /*1690*/  LEA R26, R39, R26, 0x3 ;  /* 0x0000001a271a7211 */ /* 0x000fe400078e18ff */
[----:B------:R-:W-:Y:S01]  /*16a0*/  F2FP.BF16.F32.PACK_AB R16, R49, R16 ;  /* 0x000000103110723e */ /* 0x000fe200000010ff */
[----:B------:R-:W-:Y:S01]  /*16b0*/  IMAD.X R41, RZ, RZ, UR11, P0 ;  /* 0x0000000bff297e24 */ /* 0x000fe200080e06ff */
[----:B------:R-:W-:-:S02]  /*16c0*/  ISETP.GE.U32.AND P0, PT, R26, UR12, PT ;  /* 0x0000000c1a007c0c */ /* 0x000fc4000bf06070 */
[----:B------:R-:W-:Y:S01]  /*16d0*/  PRMT R33, R38, 0x5410, R33 ;  /* 0x0000541026217816 */ /* 0x000fe20000000021 */
[----:B------:R0:W-:Y:S04]  /*16e0*/  STG.E.128 desc[UR6][R42.64], R16 ;  /* 0x000000102a007986 */ /* 0x0001e8000c101d06 */
[----:B------:R0:W-:Y:S01]  /*16f0*/  STG.E.64 desc[UR6][R40.64], R32 ;  /* 0x0000002028007986 */ /* 0x0001e2000c101b06 */
[----:B------:R-:W-:Y:S06]  /*1700*/  BAR.SYNC.DEFER_BLOCKING 0x0 ;  /* 0x0000000000007b1d */ /* 0x000fec0000010000 */
[----:B------:R-:W-:Y:S05]  /*1710*/  @!P0 BRA `(.L_x_3129) ;  /* 0xfffffff000548947 */ /* 0x000fea000383ffff */
[----:B------:R-:W-:Y:S05]  /*1720*/  EXIT ;  /* 0x000000000000794d */ /* 0x000fea0003800000 */
        .weak           $__internal_45_$__cuda_sm20_dblrcp_rn_slowpath_v3
        .type           $__internal_45_$__cuda_sm20_dblrcp_rn_slowpath_v3,@function
        .size           $__internal_45_$__cuda_sm20_dblrcp_rn_slowpath_v3,(.L_x_14058 - $__internal_45_$__cuda_sm20_dblrcp_rn_slowpath_v3)
$__internal_45_$__cuda_sm20_dblrcp_rn_slowpath_v3:
        /* <DEDUP_REMOVED lines=58> */
.L_x_3132:
        /* <DEDUP_REMOVED lines=34> */
.L_x_3130:
[----:B------:R-:W-:Y:S01]  /*1cf0*/  LOP3.LUT R33, R17, 0x80000, RZ, 0xfc, !PT ;  /* 0x0008000011217812 */ /* 0x000fe200078efcff */
[----:B------:R-:W-:-:S07]  /*1d00*/  IMAD.MOV.U32 R32, RZ, RZ, R16 ;  /* 0x000000ffff207224 */ /* 0x000fce00078e0010 */
.L_x_3131:
[----:B------:R-:W-:-:S04]  /*1d10*/  MOV R41, 0x0 ;  /* 0x0000000000297802 */ /* 0x000fc80000000f00 */
[----:B------:R-:W-:Y:S05]  /*1d20*/  RET.REL.NODEC R40 `(_ZN2at6native43_GLOBAL__N__7cc8d1ed_10_Dropout_cu_0e96ed3824fused_dropout_kernel_vecIN3c108BFloat16EfjLi1ELi8EhEEvNS_4cuda6detail10TensorInfoIKT_T1_EENS7_IS8_SA_EENS7_IT4_SA_EESA_T0_NS_15PhiloxCudaStateE) ;  /* 0xffffffe028b47950 */ /* 0x000fea0003c3ffff */
.L_x_3133:
        /* <DEDUP_REMOVED lines=13> */
.L_x_14058:


//--------------------- .text._ZN2at6native43_GLOBAL__N__7cc8d1ed_10_Dropout_cu_0e96ed3824fused_dropout_kernel_vecIN3c108BFloat16EfjLi1ELi16EhEEvNS_4cuda6detail10TensorInfoIKT_T1_EENS7_IS8_SA_EENS7_IT4_SA_EESA_T0_NS_15PhiloxCudaStateE --------------------------
	.section	.text._ZN2at6native43_GLOBAL__N__7cc8d1ed_10_Dropout_cu_0e96ed3824fused_dropout_kernel_vecIN3c108BFloat16EfjLi1ELi16EhEEvNS_4cuda6detail10TensorInfoIKT_T1_EENS7_IS8_SA_EENS7_IT4_SA_EESA_T0_NS_15PhiloxCudaStateE,"ax",@progbits
	.align	128
.text._ZN2at6native43_GLOBAL__N__7cc8d1ed_10_Dropout_cu_0e96ed3824fused_dropout_kernel_vecIN3c108BFloat16EfjLi1ELi16EhEEvNS_4cuda6detail10TensorInfoIKT_T1_EENS7_IS8_SA_EENS7_IT4_SA_EESA_T0_NS_15PhiloxCudaStateE:
        .type           _ZN2at6native43_GLOBAL__N__7cc8d1ed_10_Dropout_cu_0e96ed3824fused_dropout_kernel_vecIN3c108BFloat16EfjLi1ELi16EhEEvNS_4cuda6detail10TensorInfoIKT_T1_EENS7_IS8_SA_EENS7_IT4_SA_EESA_T0_NS_15PhiloxCudaStateE,@function
        .size           _ZN2at6native43_GLOBAL__N__7cc8d1ed_10_Dropout_cu_0e96ed3824fused_dropout_kernel_vecIN3c108BFloat16EfjLi1ELi16EhEEvNS_4cuda6detail10TensorInfoIKT_T1_EENS7_IS8_SA_EENS7_IT4_SA_EESA_T0_NS_15PhiloxCudaStateE,(.L_x_14060 - _ZN2at6native43_GLOBAL__N__7cc8d1ed_10_Dropout_cu_0e96ed3824fused_dropout_kernel_vecIN3c108BFloat16EfjLi1ELi16EhEEvNS_4cuda6detail10TensorInfoIKT_T1_EENS7_IS8_SA_EENS7_IT4_SA_EESA_T0_NS_15PhiloxCudaStateE)
        .other          _ZN2at6native43_GLOBAL__N__7cc8d1ed_10_Dropout_cu_0e96ed3824fused_dropout_kernel_vecIN3c108BFloat16EfjLi1ELi16EhEEvNS_4cuda6detail10TensorInfoIKT_T1_EENS7_IS8_SA_EENS7_IT4_SA_EESA_T0_NS_15PhiloxCudaStateE,@"STO_CUDA_ENTRY STV_DEFAULT"
_ZN2at6native43_GLOBAL__N__7cc8d1ed_10_Dropout_cu_0e96ed3824fused_dropout_kernel_vecIN3c108BFloat16EfjLi1ELi16EhEEvNS_4cuda6detail10TensorInfoIKT_T1_EENS7_IS8_SA_EENS7_IT4_SA_EESA_T0_NS_15PhiloxCudaStateE:
        /* <DEDUP_REMOVED lines=19> */
[----:B------:R-:W1:Y:S02]  /*0130*/  LDC R0, c[0x0][0x360] ;  /* 0x0000d800ff007b82 */ /* 0x000e640000000800 */
[----:B-1----:R-:W-:-:S04]  /*0140*/  IMAD R0, R0, UR6, R7 ;  /* 0x0000000600007c24 */ /* 0x002fc8000f8e0207 */
[----:B------:R-:W-:Y:S01]  /*0150*/  IMAD.SHL.U32 R18, R0, 0x10, RZ ;  /* 0x0000001000127824 */ /* 0x000fe200078e00ff */
[----:B--2---:R-:W-:Y:S02]  /*0160*/  @P0 R2UR UR4, R4 ;  /* 0x00000000040402ca */ /* 0x004fe400000e0000 */
[----:B------:R-:W-:Y:S02]  /*0170*/  @P0 R2UR UR5, R5 ;  /* 0x00000000050502ca */ /* 0x000fe400000e0000 */
[----:B---3--:R-:W-:Y:S02]  /*0180*/  @P0 R2UR UR11, R3 ;  /* 0x00000000030b02ca */ /* 0x008fe400000e0000 */
[----:B------:R-:W-:Y:S01]  /*0190*/  @P0 R2UR UR10, R2 ;  /* 0x00000000020a02ca */ /* 0x000fe200000e0000 */
[----:B------:R-:W-:-:S06]  /*01a0*/  IMAD.WIDE.U32 R2, R0, -0x326172a9, RZ ;  /* 0xcd9e8d5700027825 */ /* 0x000fcc00078e00ff */
[----:B0-----:R-:W-:-:S04]  /*01b0*/  @UP0 UIADD3 UR8, UP1, UPT, UR4, UR7, URZ ;  /* 0x0000000704080290 */ /* 0x001fc8000ff3e0ff */
        /* <DEDUP_REMOVED lines=37> */
[----:B------:R-:W0:Y:S03]  /*0410*/  LDCU UR4, c[0x0][0x608] ;  /* 0x0000c100ff0477ac */ /* 0x000e260008000800 */
[----:B------:R-:W-:Y:S01]  /*0420*/  IMAD.WIDE.U32 R8, R8, -0x2daee0ad, RZ ;  /* 0xd2511f5308087825 */ /* 0x000fe200078e00ff */
[----:B------:R-:W-:Y:S01]  /*0430*/  LOP3.LUT R3, R4, UR15, R3, 0x96, !PT ;  /* 0x0000000f04037c12 */ /* 0x000fe2000f8e9603 */
[----:B------:R-:W-:-:S03]  /*0440*/  UIADD3 UR26, UPT, UPT, UR10, -0xe443238, URZ ;  /* 0xf1bbcdc80a1a7890 */ /* 0x000fc6000fffe0ff */
[----:B------:R-:W-:Y:S01]  /*0450*/  LOP3.LUT R4, R2, UR19, R9, 0x96, !PT ;  /* 0x0000001302047c12 */ /* 0x000fe2000f8e9609 */
[----:B------:R-:W-:-:S04]  /*0460*/  IMAD.WIDE.U32 R2, R3, -0x326172a9, RZ ;  /* 0xcd9e8d5703027825 */ /* 0x000fc800078e00ff */
[----:B------:R-:W-:Y:S01]  /*0470*/  IMAD.WIDE.U32 R4, R4, -0x326172a9, RZ ;  /* 0xcd9e8d5704047825 */ /* 0x000fe200078e00ff */
[----:B------:R-:W-:-:S04]  /*0480*/  LOP3.LUT R3, R6, UR18, R3, 0x96, !PT ;  /* 0x0000001206037c12 */ /* 0x000fc8000f8e9603 */
[----:B------:R-:W-:Y:S01]  /*0490*/  LOP3.LUT R6, R2, UR20, R5, 0x96, !PT ;  /* 0x0000001402067c12 */ /* 0x000fe2000f8e9605 */
[----:B------:R-:W-:Y:S01]  /*04a0*/  IMAD.WIDE.U32 R2, R3, -0x2daee0ad, RZ ;  /* 0xd2511f5303027825 */ /* 0x000fe200078e00ff */
[----:B0-----:R-:W-:Y:S01]  /*04b0*/  ISETP.GE.U32.AND P0, PT, R18, UR4, PT ;  /* 0x0000000412007c0c */ /* 0x001fe2000bf06070 */
[----:B------:R-:W-:Y:S02]  /*04c0*/  UIADD3 UR4, UPT, UPT, UR10, -0x700cb87f, URZ ;  /* 0x8ff347810a047890 */ /* 0x000fe4000fffe0ff */
        /* <DEDUP_REMOVED lines=19> */
[----:B------:R-:W-:Y:S02]  /*0600*/  UIADD3 UR5, UPT, UPT, UR11, -0x695add53, URZ ;  /* 0x96a522ad0b057890 */ /* 0x000fe4000fffe0ff */
        /* <DEDUP_REMOVED lines=23> */
[----:B------:R-:W-:Y:S02]  /*0780*/  IMAD.MOV.U32 R9, RZ, RZ, R18 ;  /* 0x000000ffff097224 */ /* 0x000fe400078e0012 */
[----:B------:R-:W-:-:S15]  /*0790*/  IMAD.U32 R6, RZ, RZ, UR6 ;  /* 0x00000006ff067e24 */ /* 0x000fde000f8e00ff */
[----:B------:R-:W-:-:S15]  /*07a0*/  NOP ;  /* 0x0000000000007918 */ /* 0x000fde0000000000 */
[----:B------:R-:W-:-:S15]  /*07b0*/  NOP ;  /* 0x0000000000007918 */ /* 0x000fde0000000000 */
[----:B------:R-:W-:-:S12]  /*07c0*/  NOP ;  /* 0x0000000000007918 */ /* 0x000fd80000000000 */
        /* <DEDUP_REMOVED lines=10> */
[----:B------:R-:W-:Y:S05]  /*0870*/  CALL.REL.NOINC `($__internal_46_$__cuda_sm20_dblrcp_rn_slowpath_v3) ;  /* 0x0000001c008c7944 */ /* 0x000fea0003c00000 */
.L_x_3134:
[----:B------:R-:W0:Y:S01]  /*0880*/  F2F.F32.F64 R4, R12 ;  /* 0x0000000c00047310 */ /* 0x000e220000301000 */
[----:B------:R-:W1:Y:S01]  /*0890*/  LDC.64 R24, c[0x0][0x380] ;  /* 0x0000e000ff187b82 */ /* 0x000e620000000a00 */
[----:B0-----:R-:W-:Y:S01]  /*08a0*/  R2UR UR4, R4 ;  /* 0x00000000040472ca */ /* 0x001fe200000e0000 */
[----:B------:R-:W-:Y:S01]  /*08b0*/  UMOV UR6, 0xf0000000 ;  /* 0xf000000000067882 */ /* 0x000fe20000000000 */
[----:B------:R-:W-:Y:S01]  /*08c0*/  UMOV UR7, 0x380fffff ;  /* 0x380fffff00077882 */ /* 0x000fe20000000000 */
[----:B------:R-:W-:-:S15]  /*08d0*/  IMAD R8, R8, -0x326172a9, RZ ;  /* 0xcd9e8d5708087824 */ /* 0x000fde00078e02ff */
[----:B------:R-:W-:-:S15]  /*08e0*/  NOP ;  /* 0x0000000000007918 */ /* 0x000fde0000000000 */
[----:B------:R-:W-:-:S15]  /*08f0*/  NOP ;  /* 0x0000000000007918 */ /* 0x000fde0000000000 */
[----:B------:R-:W-:-:S14]  /*0900*/  NOP ;  /* 0x0000000000007918 */ /* 0x000fdc0000000000 */
[----:B------:R-:W0:Y:S01]  /*0910*/  DSETP.GEU.AND P0, PT, |R12|, UR6, PT ;  /* 0x000000060c007e2a */ /* 0x000e22000bf0e200 */
[----:B------:R-:W-:Y:S01]  /*0920*/  LOP3.LUT R7, R7, UR5, RZ, 0x3c, !PT ;  /* 0x0000000507077c12 */ /* 0x000fe2000f8e3cff */
[----:B------:R-:W2:Y:S01]  /*0930*/  LDCU UR28, c[0x0][0x60c] ;  /* 0x0000c180ff1c77ac */ /* 0x000ea20008000800 */
[----:B------:R-:W3:Y:S01]  /*0940*/  LDC.64 R26, c[0x0][0x458] ;  /* 0x00011600ff1a7b82 */ /* 0x000ee20000000a00 */
[----:B------:R-:W4:Y:S01]  /*0950*/  LDCU UR29, c[0x0][0x608] ;  /* 0x0000c100ff1d77ac */ /* 0x000f220008000800 */
[----:B------:R-:W-:Y:S01]  /*0960*/  MOV R4, UR4 ;  /* 0x0000000400047c02 */ /* 0x000fe20008000f00 */
[----:B------:R-:W1:Y:S04]  /*0970*/  LDCU.64 UR6, c[0x0][0x530] ;  /* 0x0000a600ff0677ac */ /* 0x000e680008000a00 */
[----:B0-----:R-:W-:-:S05]  /*0980*/  @!P0 FMUL R4, R4, 1.175494350822287508e-38 ;  /* 0x0080000004048820 */ /* 0x001fca0000400000 */
[----:B------:R-:W-:Y:S01]  /*0990*/  @!P0 R2UR UR4, R4 ;  /* 0x00000000040482ca */ /* 0x000fe200000e0000 */
[----:B------:R-:W-:-:S14]  /*09a0*/  IMAD.MOV.U32 R4, RZ, RZ, RZ ;  /* 0x000000ffff047224 */ /* 0x000fdc00078e00ff */
.L_x_3151:
        /* <DEDUP_REMOVED lines=13> */
.L_x_3136:
[----:B-12-4-:R-:W-:Y:S05]  /*0a80*/  BSYNC.RECONVERGENT B0 ;  /* 0x0000000000007941 */ /* 0x016fea0003800200 */
.L_x_3135:
[----:B------:R-:W-:Y:S01]  /*0a90*/  IMAD.WIDE.U32 R10, R0, -0x326172a9, RZ ;  /* 0xcd9e8d57000a7825 */ /* 0x000fe200078e00ff */
[----:B------:R-:W-:Y:S02]  /*0aa0*/  LOP3.LUT R13, R4, UR11, R13, 0x96, !PT ;  /* 0x0000000b040d7c12 */ /* 0x000fe4000f8e960d */
[----:B------:R-:W-:Y:S01]  /*0ab0*/  MOV R22, 0xd2511f53 ;  /* 0xd2511f5300167802 */ /* 0x000fe20000000f00 */
[----:B------:R-:W-:Y:S01]  /*0ac0*/  IMAD.U32 R33, RZ, RZ, UR10 ;  /* 0x0000000aff217e24 */ /* 0x000fe2000f8e00ff */
        /* <DEDUP_REMOVED lines=10> */
[----:B------:R-:W-:Y:S01]  /*0b70*/  IMAD.U32 R31, RZ, RZ, UR11 ;  /* 0x0000000bff1f7e24 */ /* 0x000fe2000f8e00ff */
[----:B------:R-:W-:Y:S01]  /*0b80*/  LOP3.LUT R12, R14, UR14, R17, 0x96, !PT ;  /* 0x0000000e0e0c7c12 */ /* 0x000fe2000f8e9611 */
[----:B------:R-:W-:-:S04]  /*0b90*/  IMAD.WIDE.U32 R14, R15, -0x326172a9, RZ ;  /* 0xcd9e8d570f0e7825 */ /* 0x000fc800078e00ff */
[----:B------:R-:W-:Y:S01]  /*0ba0*/  IMAD.WIDE.U32 R12, R12, -0x2daee0ad, RZ ;  /* 0xd2511f530c0c7825 */ /* 0x000fe200078e00ff */
[----:B------:R-:W-:-:S03]  /*0bb0*/  LOP3.LUT R11, R33, R16, R15, 0x96, !PT ;  /* 0x00000010210b7212 */ /* 0x000fc600078e960f */
[----:B------:R-:W-:Y:S01]  /*0bc0*/  VIADD R31, R31, 0x96a522ad ;  /* 0x96a522ad1f1f7836 */ /* 0x000fe20000000000 */
        /* <DEDUP_REMOVED lines=18> */
[----:B------:R-:W-:-:S03]  /*0cf0*/  MOV R13, UR8 ;  /* 0x00000008000d7c02 */ /* 0x000fc60008000f00 */
[----:B------:R-:W-:Y:S01]  /*0d00*/  IMAD.WIDE.U32 R18, R18, -0x326172a9, RZ ;  /* 0xcd9e8d5712127825 */ /* 0x000fe200078e00ff */
[----:B------:R-:W-:Y:S02]  /*0d10*/  ISETP.GT.AND P0, PT, R13, 0x1, PT ;  /* 0x000000010d00780c */ /* 0x000fe40003f04270 */
[----:B------:R-:W-:Y:S01]  /*0d20*/  LOP3.LUT R20, R12, UR27, R11, 0x96, !PT ;  /* 0x0000001b0c147c12 */ /* 0x000fe2000f8e960b */
[----:B------:R-:W-:Y:S01]  /*0d30*/  IMAD.U32 R12, RZ, RZ, UR10 ;  /* 0x0000000aff0c7e24 */ /* 0x000fe2000f8e00ff */
[----:B------:R-:W-:-:S03]  /*0d40*/  LOP3.LUT R11, R14, UR26, R19, 0x96, !PT ;  /* 0x0000001a0e0b7c12 */ /* 0x000fc6000f8e9613 */
[----:B------:R-:W-:Y:S01]  /*0d50*/  IMAD.WIDE.U32 R20, R20, -0x326172a9, RZ ;  /* 0xcd9e8d5714147825 */ /* 0x000fe200078e00ff */
[----:B------:R-:W-:-:S03]  /*0d60*/  IADD3 R12, PT, PT, R12, -0x700cb87f, RZ ;  /* 0x8ff347810c0c7810 */ /* 0x000fc60007ffe0ff */
[----:B------:R-:W-:Y:S01]  /*0d70*/  IMAD.HI.U32 R19, R11, -0x2daee0ad, RZ ;  /* 0xd2511f530b137827 */ /* 0x000fe200078e00ff */
[----:B------:R-:W-:-:S04]  /*0d80*/  LOP3.LUT R18, R12, R18, R21, 0x96, !PT ;  /* 0x000000120c127212 */ /* 0x000fc800078e9615 */
[----:B------:R-:W-:Y:S01]  /*0d90*/  LOP3.LUT R19, R31, R10, R19, 0x96, !PT ;  /* 0x0000000a1f137212 */ /* 0x000fe200078e9613 */
[----:B------:R-:W-:Y:S01]  /*0da0*/  IMAD R10, R2, -0x2daee0ad, RZ ;  /* 0xd2511f53020a7824 */ /* 0x000fe200078e02ff */
[----:B------:R-:W-:Y:S06]  /*0db0*/  @P0 BRA `(.L_x_3137) ;  /* 0x0000000000240947 */ /* 0x000fec0003800000 */
        /* <DEDUP_REMOVED lines=9> */
.L_x_3137:
        /* <DEDUP_REMOVED lines=10> */
.L_x_3138:
        /* <DEDUP_REMOVED lines=13> */
.L_x_3140:
[----:B------:R-:W-:Y:S05]  /*0fc0*/  BSYNC.RECONVERGENT B0 ;  /* 0x0000000000007941 */ /* 0x000fea0003800200 */
.L_x_3139:
[----:B------:R-:W-:Y:S01]  /*0fd0*/  IMAD.WIDE.U32 R34, R0, -0x326172a9, RZ ;  /* 0xcd9e8d5700227825 */ /* 0x000fe200078e00ff */
[----:B------:R-:W-:Y:S02]  /*0fe0*/  LOP3.LUT R7, R4, UR11, R7, 0x96, !PT ;  /* 0x0000000b04077c12 */ /* 0x000fe4000f8e9607 */
[----:B------:R-:W-:Y:S01]  /*0ff0*/  I2FP.F32.U32 R3, R3 ;  /* 0x0000000300037245 */ /* 0x000fe20000201000 */
[----:B------:R-:W-:Y:S01]  /*1000*/  IMAD R11, R11, -0x2daee0ad, RZ ;  /* 0xd2511f530b0b7824 */ /* 0x000fe200078e02ff */
[----:B------:R-:W-:Y:S01]  /*1010*/  LOP3.LUT R28, R6, UR10, R35, 0x96, !PT ;  /* 0x0000000a061c7c12 */ /* 0x000fe2000f8e9623 */
[----:B------:R-:W-:Y:S01]  /*1020*/  IMAD.WIDE.U32 R16, R7, -0x326172a9, RZ ;  /* 0xcd9e8d5707107825 */ /* 0x000fe200078e00ff */
[----:B------:R-:W-:Y:S02]  /*1030*/  I2FP.F32.U32 R15, R8 ;  /* 0x00000008000f7245 */ /* 0x000fe40000201000 */
[----:B------:R-:W-:Y:S01]  /*1040*/  I2FP.F32.U32 R43, R2 ;  /* 0x00000002002b7245 */ /* 0x000fe20000201000 */
[----:B------:R-:W-:Y:S01]  /*1050*/  IMAD.WIDE.U32 R28, R28, -0x2daee0ad, RZ ;  /* 0xd2511f531c1c7825 */ /* 0x000fe200078e00ff */
[----:B------:R-:W-:-:S03]  /*1060*/  LOP3.LUT R34, R34, UR9, R17, 0x96, !PT ;  /* 0x0000000922227c12 */ /* 0x000fc6000f8e9611 */
[----:B------:R-:W-:Y:S02]  /*1070*/  VIADD R7, R22, 0xd2511f53 ;  /* 0xd2511f5316077836 */ /* 0x000fe40000000000 */
[----:B------:R-:W-:-:S03]  /*1080*/  IMAD.WIDE.U32 R34, R34, -0x2daee0ad, RZ ;  /* 0xd2511f5322227825 */ /* 0x000fc600078e00ff */
[----:B------:R-:W-:Y:S02]  /*1090*/  LOP3.LUT R7, R7, UR16, R29, 0x96, !PT ;  /* 0x0000001007077c12 */ /* 0x000fe4000f8e961d */
[----:B------:R-:W-:-:S03]  /*10a0*/  LOP3.LUT R17, R28, UR17, R35, 0x96, !PT ;  /* 0x000000111c117c12 */ /* 0x000fc6000f8e9623 */
        /* <DEDUP_REMOVED lines=29> */
[----:B------:R-:W-:-:S04]  /*1280*/  LOP3.LUT R13, R12, R34, R17, 0x96, !PT ;  /* 0x000000220c0d7212 */ /* 0x000fc800078e9611 */
[----:B------:R-:W-:Y:S01]  /*1290*/  LOP3.LUT R17, R31, R28, R10, 0x96, !PT ;  /* 0x0000001c1f117212 */ /* 0x000fe200078e960a */
[----:B------:R-:W-:-:S05]  /*12a0*/  HFMA2 R10, -RZ, RZ, 0.1171875, 0 ;  /* 0x2f800000ff0a7431 */ /* 0x000fca00000001ff */
[-C--:B------:R-:W-:Y:S01]  /*12b0*/  FFMA.FTZ R42, R3, R10.reuse, 1.1641532182693481445e-10 ;  /* 0x2f000000032a7423 */ /* 0x080fe2000001000a */
[-C--:B------:R-:W-:Y:S01]  /*12c0*/  FFMA.FTZ R34, R15, R10.reuse, 1.1641532182693481445e-10 ;  /* 0x2f0000000f227423 */ /* 0x080fe2000001000a */
[-C--:B------:R-:W-:Y:S01]  /*12d0*/  FFMA.FTZ R43, R43, R10.reuse, 1.1641532182693481445e-10 ;  /* 0x2f0000002b2b7423 */ /* 0x080fe2000001000a */
        /* <DEDUP_REMOVED lines=10> */
.L_x_3141:
[----:B------:R-:W-:Y:S01]  /*1380*/  UISETP.NE.AND UP0, UPT, UR8, 0x2, UPT ;  /* 0x000000020800788c */ /* 0x000fe2000bf05270 */
[----:B------:R-:W-:Y:S01]  /*1390*/  MOV R18, R19 ;  /* 0x0000001300127202 */ /* 0x000fe20000000f00 */
[----:B------:R-:W-:Y:S01]  /*13a0*/  IMAD.MOV.U32 R20, RZ, RZ, R11 ;  /* 0x000000ffff147224 */ /* 0x000fe200078e000b */
[----:B------:R-:W-:Y:S01]  /*13b0*/  MOV R8, R16 ;  /* 0x0000001000087202 */ /* 0x000fe20000000f00 */
[----:B------:R-:W-:Y:S02]  /*13c0*/  IMAD.MOV.U32 R19, RZ, RZ, R13 ;  /* 0x000000ffff137224 */ /* 0x000fe400078e000d */
[----:B------:R-:W-:-:S13]  /*13d0*/  PLOP3.LUT P1, PT, PT, PT, UP0, 0x80, 0x8 ;  /* 0x000000000008781c */ /* 0x000fda0003f2f008 */
[----:B------:R-:W-:Y:S01]  /*13e0*/  @P1 IMAD.MOV.U32 R18, RZ, RZ, R11 ;  /* 0x000000ffff121224 */ /* 0x000fe200078e000b */
[----:B------:R-:W-:Y:S01]  /*13f0*/  @P1 MOV R19, R16 ;  /* 0x0000001000131202 */ /* 0x000fe20000000f00 */
[----:B------:R-:W-:Y:S02]  /*1400*/  @P1 IMAD.MOV.U32 R20, RZ, RZ, R13 ;  /* 0x000000ffff141224 */ /* 0x000fe400078e000d */
[----:B------:R-:W-:-:S07]  /*1410*/  @P1 IMAD.MOV.U32 R8, RZ, RZ, R17 ;  /* 0x000000ffff081224 */ /* 0x000fce00078e0011 */
.L_x_3142:
        /* <DEDUP_REMOVED lines=13> */
.L_x_3144:
[----:B------:R-:W-:Y:S05]  /*14f0*/  BSYNC.RECONVERGENT B0 ;  /* 0x0000000000007941 */ /* 0x000fea0003800200 */
.L_x_3143:
[----:B------:R-:W-:Y:S01]  /*1500*/  IMAD.WIDE.U32 R2, R0, -0x326172a9, RZ ;  /* 0xcd9e8d5700027825 */ /* 0x000fe200078e00ff */
[----:B------:R-:W-:Y:S02]  /*1510*/  LOP3.LUT R11, R4, UR11, R11, 0x96, !PT ;  /* 0x0000000b040b7c12 */ /* 0x000fe4000f8e960b */
[----:B------:R-:W-:Y:S01]  /*1520*/  I2FP.F32.U32 R21, R20 ;  /* 0x0000001400157245 */ /* 0x000fe20000201000 */
[----:B------:R-:W-:Y:S01]  /*1530*/  IMAD R7, R7, -0x2daee0ad, RZ ;  /* 0xd2511f5307077824 */ /* 0x000fe200078e02ff */
[----:B------:R-:W-:Y:S01]  /*1540*/  LOP3.LUT R14, R6, UR10, R3, 0x96, !PT ;  /* 0x0000000a060e7c12 */ /* 0x000fe2000f8e9603 */
[----:B------:R-:W-:Y:S01]  /*1550*/  IMAD.WIDE.U32 R36, R11, -0x326172a9, RZ ;  /* 0xcd9e8d570b247825 */ /* 0x000fe200078e00ff */
[----:B------:R-:W-:Y:S02]  /*1560*/  IADD3 R3, PT, PT, R22, -0x5b5dc15a, RZ ;  /* 0xa4a23ea616037810 */ /* 0x000fe40007ffe0ff */
[----:B------:R-:W-:Y:S01]  /*1570*/  I2FP.F32.U32 R45, R19 ;  /* 0x00000013002d7245 */ /* 0x000fe20000201000 */
        /* <DEDUP_REMOVED lines=30> */
[----:B------:R-:W-:Y:S01]  /*1760*/  IMAD.WIDE.U32 R28, R28, -0x326172a9, RZ ;  /* 0xcd9e8d571c1c7825 */ /* 0x000fe200078e00ff */
[----:B------:R-:W-:-:S03]  /*1770*/  LOP3.LUT R15, R36, UR27, R3, 0x96, !PT ;  /* 0x0000001b240f7c12 */ /* 0x000fc6000f8e9603 */
[----:B------:R-:W-:Y:S01]  /*1780*/  FFMA.FTZ R36, R21, R10, 1.1641532182693481445e-10 ;  /* 0x2f00000015247423 */ /* 0x000fe2000001000a */
[----:B------:R-:W-:Y:S01]  /*1790*/  I2FP.F32.U32 R3, R18 ;  /* 0x0000001200037245 */ /* 0x000fe20000201000 */
[----:B------:R-:W-:Y:S01]  /*17a0*/  FFMA.FTZ R37, R37, R10, 1.1641532182693481445e-10 ;  /* 0x2f00000025257423 */ /* 0x000fe2000001000a */
[----:B------:R-:W-:Y:S01]  /*17b0*/  LOP3.LUT R29, R14, UR26, R29, 0x96, !PT ;  /* 0x0000001a0e1d7c12 */ /* 0x000fe2000f8e961d */
[----:B------:R-:W-:-:S04]  /*17c0*/  IMAD.WIDE.U32 R14, R15, -0x326172a9, RZ ;  /* 0xcd9e8d570f0e7825 */ /* 0x000fc800078e00ff */
[----:B------:R-:W-:Y:S01]  /*17d0*/  FFMA.FTZ R44, R3, R10, 1.1641532182693481445e-10 ;  /* 0x2f000000032c7423 */ /* 0x000fe2000001000a */
[----:B------:R-:W-:Y:S01]  /*17e0*/  IMAD.HI.U32 R11, R29, -0x2daee0ad, RZ ;  /* 0xd2511f531d0b7827 */ /* 0x000fe200078e00ff */
[----:B------:R-:W-:-:S04]  /*17f0*/  LOP3.LUT R15, R12, R28, R15, 0x96, !PT ;  /* 0x0000001c0c0f7212 */ /* 0x000fc800078e960f */
[----:B------:R-:W-:Y:S01]  /*1800*/  LOP3.LUT R11, R31, R2, R11, 0x96, !PT ;  /* 0x000000021f0b7212 */ /* 0x000fe200078e960b */
        /* <DEDUP_REMOVED lines=9> */
.L_x_3145:
        /* <DEDUP_REMOVED lines=10> */
.L_x_3146:
        /* <DEDUP_REMOVED lines=13> */
.L_x_3148:
[----:B------:R-:W-:Y:S05]  /*1a10*/  BSYNC.RECONVERGENT B0 ;  /* 0x0000000000007941 */ /* 0x000fea0003800200 */
.L_x_3147:
[----:B------:R-:W-:Y:S01]  /*1a20*/  IMAD.WIDE.U32 R18, R0, -0x326172a9, RZ ;  /* 0xcd9e8d5700127825 */ /* 0x000fe200078e00ff */
[----:B------:R-:W-:Y:S02]  /*1a30*/  LOP3.LUT R3, R4, UR11, R3, 0x96, !PT ;  /* 0x0000000b04037c12 */ /* 0x000fe4000f8e9603 */
[----:B------:R-:W-:Y:S02]  /*1a40*/  IADD3 R7, PT, PT, R22, 0x76f35df9, RZ ;  /* 0x76f35df916077810 */ /* 0x000fe40007ffe0ff */
[----:B------:R-:W-:Y:S01]  /*1a50*/  LOP3.LUT R2, R6, UR10, R19, 0x96, !PT ;  /* 0x0000000a06027c12 */ /* 0x000fe2000f8e9613 */
[----:B------:R-:W-:Y:S01]  /*1a60*/  IMAD.WIDE.U32 R20, R3, -0x326172a9, RZ ;  /* 0xcd9e8d5703147825 */ /* 0x000fe200078e00ff */
[----:B------:R-:W-:Y:S02]  /*1a70*/  I2FP.F32.U32 R13, R13 ;  /* 0x0000000d000d7245 */ /* 0x000fe40000201000 */
[----:B------:R-:W-:Y:S01]  /*1a80*/  I2FP.F32.U32 R17, R17 ;  /* 0x0000001100117245 */ /* 0x000fe20000201000 */
[----:B------:R-:W-:Y:S01]  /*1a90*/  IMAD.WIDE.U32 R2, R2, -0x2daee0ad, RZ ;  /* 0xd2511f5302027825 */ /* 0x000fe200078e00ff */
[----:B------:R-:W-:-:S03]  /*1aa0*/  LOP3.LUT R22, R18, UR9, R21, 0x96, !PT ;  /* 0x0000000912167c12 */ /* 0x000fc6000f8e9615 */
[-C--:B------:R-:W-:Y:S01]  /*1ab0*/  FFMA.FTZ R13, R13, R10.reuse, 1.1641532182693481445e-10 ;  /* 0x2f0000000d0d7423 */ /* 0x080fe2000001000a */
        /* <DEDUP_REMOVED lines=33> */
[----:B------:R-:W-:Y:S01]  /*1cd0*/  IMAD.HI.U32 R7, R2, -0x2daee0ad, RZ ;  /* 0xd2511f5302077827 */ /* 0x000fe200078e00ff */
[----:B------:R-:W-:Y:S02]  /*1ce0*/  LOP3.LUT R3, R12, R22, R21, 0x96, !PT ;  /* 0x000000160c037212 */ /* 0x000fe400078e9615 */
[----:B------:R-:W-:Y:S01]  /*1cf0*/  I2FP.F32.U32 R21, R28 ;  /* 0x0000001c00157245 */ /* 0x000fe20000201000 */
[----:B------:R-:W-:Y:S01]  /*1d00*/  IMAD.MOV.U32 R8, RZ, RZ, R20 ;  /* 0x000000ffff087224 */ /* 0x000fe200078e0014 */
        /* <DEDUP_REMOVED lines=12> */
.L_x_3149:
        /* <DEDUP_REMOVED lines=10> */
.L_x_3150:
[----:B------:R-:W-:-:S06]  /*1e70*/  IMAD.WIDE.U32 R16, R9, 0x2, R24 ;  /* 0x0000000209107825 */ /* 0x000fcc00078e0018 */
        /* <DEDUP_REMOVED lines=8> */
[----:B------:R-:W-:Y:S01]  /*1f00*/  FFMA.FTZ R41, R41, R10, 1.1641532182693481445e-10 ;  /* 0x2f00000029297423 */ /* 0x000fe2000001000a */
[----:B------:R-:W-:Y:S01]  /*1f10*/  I2FP.F32.U32 R31, R14 ;  /* 0x0000000e001f7245 */ /* 0x000fe20000201000 */
[-C--:B------:R-:W-:Y:S01]  /*1f20*/  FFMA.FTZ R14, R40, R10.reuse, 1.1641532182693481445e-10 ;  /* 0x2f000000280e7423 */ /* 0x080fe2000001000a */
[----:B------:R-:W-:Y:S01]  /*1f30*/  FSET.BF.LT.FTZ.AND R44, R44, UR28, PT ;  /* 0x0000001c2c2c7c0a */ /* 0x000fe2000b811000 */
[----:B------:R-:W-:Y:S01]  /*1f40*/  F2I.FTZ.U32.TRUNC.NTZ R15, R29 ;  /* 0x0000001d000f7305 */ /* 0x000fe2000021f000 */
[----:B------:R-:W-:Y:S01]  /*1f50*/  FSET.BF.LT.FTZ.AND R36, R36, UR28, PT ;  /* 0x0000001c24247c0a */ /* 0x000fe2000b811000 */
[----:B------:R-:W-:Y:S01]  /*1f60*/  FFMA.FTZ R31, R31, R10, 1.1641532182693481445e-10 ;  /* 0x2f0000001f1f7423 */ /* 0x000fe2000001000a */
[----:B------:R-:W-:Y:S02]  /*1f70*/  FSET.BF.LT.FTZ.AND R41, R41, UR28, PT ;  /* 0x0000001c29297c0a */ /* 0x000fe4000b811000 */
[----:B------:R-:W-:-:S02]  /*1f80*/  FSET.BF.LT.FTZ.AND R14, R14, UR28, PT ;  /* 0x0000001c0e0e7c0a */ /* 0x000fc4000b811000 */
[----:B------:R-:W-:Y:S01]  /*1f90*/  FSET.BF.LT.FTZ.AND R40, R31, UR28, PT ;  /* 0x0000001c1f287c0a */ /* 0x000fe2000b811000 */
[----:B------:R-:W-:Y:S01]  /*1fa0*/  F2I.FTZ.U32.TRUNC.NTZ R28, R44 ;  /* 0x0000002c001c7305 */ /* 0x000fe2000021f000 */
[----:B------:R-:W-:Y:S02]  /*1fb0*/  FSET.BF.LT.FTZ.AND R43, R43, UR28, PT ;  /* 0x0000001c2b2b7c0a */ /* 0x000fe4000b811000 */
[----:B------:R-:W-:Y:S02]  /*1fc0*/  FSET.BF.LT.FTZ.AND R35, R35, UR28, PT ;  /* 0x0000001c23237c0a */ /* 0x000fe4000b811000 */
[----:B------:R-:W-:Y:S02]  /*1fd0*/  FSET.BF.LT.FTZ.AND R46, R13, UR28, PT ;  /* 0x0000001c0d2e7c0a */ /* 0x000fe4000b811000 */
[----:B------:R-:W-:Y:S01]  /*1fe0*/  FSET.BF.LT.FTZ.AND R38, R38, UR28, PT ;  /* 0x0000001c26267c0a */ /* 0x000fe2000b811000 */
[----:B------:R-:W1:Y:S01]  /*1ff0*/  F2I.FTZ.U32.TRUNC.NTZ R49, R36 ;  /* 0x0000002400317305 */ /* 0x000e62000021f000 */
[----:B------:R-:W-:-:S02]  /*2000*/  FSET.BF.LT.FTZ.AND R42, R42, UR28, PT ;  /* 0x0000001c2a2a7c0a */ /* 0x000fc4000b811000 */
[----:B------:R-:W-:Y:S02]  /*2010*/  FSET.BF.LT.FTZ.AND R34, R34, UR28, PT ;  /* 0x0000001c22227c0a */ /* 0x000fe4000b811000 */
[----:B------:R-:W-:Y:S02]  /*2020*/  FSET.BF.LT.FTZ.AND R32, R32, UR28, PT ;  /* 0x0000001c20207c0a */ /* 0x000fe4000b811000 */
[----:B------:R-:W-:Y:S01]  /*2030*/  FSET.BF.LT.FTZ.AND R39, R39, UR28, PT ;  /* 0x0000001c27277c0a */ /* 0x000fe2000b811000 */
[----:B------:R-:W4:Y:S01]  /*2040*/  F2I.FTZ.U32.TRUNC.NTZ R48, R41 ;  /* 0x0000002900307305 */ /* 0x000f22000021f000 */
[----:B------:R-:W-:Y:S02]  /*2050*/  FSET.BF.LT.FTZ.AND R45, R45, UR28, PT ;  /* 0x0000001c2d2d7c0a */ /* 0x000fe4000b811000 */
[----:B------:R-:W-:Y:S02]  /*2060*/  FSET.BF.LT.FTZ.AND R37, R37, UR28, PT ;  /* 0x0000001c25257c0a */ /* 0x000fe4000b811000 */
[----:B-1----:R-:W-:-:S03]  /*2070*/  PRMT R28, R28, 0x3340, R49 ;  /* 0x000033401c1c7816 */ /* 0x002fc60000000031 */
[----:B------:R-:W-:Y:S01]  /*2080*/  F2I.FTZ.U32.TRUNC.NTZ R10, R14 ;  /* 0x0000000e000a7305 */ /* 0x000fe2000021f000 */
[----:B----4-:R-:W-:-:S07]  /*2090*/  PRMT R15, R15, 0x3340, R48 ;  /* 0x000033400f0f7816 */ /* 0x010fce0000000030 */
        /* <DEDUP_REMOVED lines=17> */
[----:B------:R-:W1:Y:S02]  /*21b0*/  F2I.FTZ.U32.TRUNC.NTZ R52, R37 ;  /* 0x0000002500347305 */ /* 0x000e64000021f000 */
[----:B-1----:R-:W-:-:S04]  /*21c0*/  PRMT R13, R13, 0x3340, R52 ;  /* 0x000033400d0d7816 */ /* 0x002fc80000000034 */
[----:B------:R-:W-:Y:S01]  /*21d0*/  PRMT R13, R28, 0x5410, R13 ;  /* 0x000054101c0d7816 */ /* 0x000fe2000000000d */
[----:B--2---:R-:W-:Y:S01]  /*21e0*/  IMAD.U32 R49, R21, 0x10000, RZ ;  /* 0x0001000015317824 */ /* 0x004fe200078e00ff */
[C---:B------:R-:W-:Y:S01]  /*21f0*/  PRMT R31, R23.reuse, 0x7632, R31 ;  /* 0x00007632171f7816 */ /* 0x040fe2000000001f */
[----:B------:R-:W-:Y:S01]  /*2200*/  IMAD.U32 R48, R23, 0x10000, RZ ;  /* 0x0001000017307824 */ /* 0x000fe200078e00ff */
[----:B------:R-:W-:Y:S01]  /*2210*/  PRMT R23, R22, 0x7632, R23 ;  /* 0x0000763216177816 */ /* 0x000fe20000000017 */
[----:B------:R-:W-:Y:S01]  /*2220*/  FMUL.FTZ R49, R32, R49 ;  /* 0x0000003120317220 */ /* 0x000fe20000410000 */
[----:B------:R-:W-:Y:S01]  /*2230*/  SHF.L.U32 R47, R22, 0x10, RZ ;  /* 0x00000010162f7819 */ /* 0x000fe200000006ff */
[----:B------:R-:W0:Y:S01]  /*2240*/  LDC R32, c[0x0][0x370] ;  /* 0x0000dc00ff207b82 */ /* 0x000e220000000800 */
[----:B------:R-:W-:Y:S01]  /*2250*/  PRMT R22, R21, 0x7632, R22 ;  /* 0x0000763215167816 */ /* 0x000fe20000000016 */
[----:B------:R-:W-:Y:S01]  /*2260*/  IMAD.U32 R50, R19, 0x10000, RZ ;  /* 0x0001000013327824 */ /* 0x000fe200078e00ff */
[----:B------:R-:W-:Y:S01]  /*2270*/  PRMT R21, R20, 0x7632, R21 ;  /* 0x0000763214157816 */ /* 0x000fe20000000015 */
[----:B------:R-:W-:Y:S01]  /*2280*/  FMUL.FTZ R47, R14, R47 ;  /* 0x0000002f0e2f7220 */ /* 0x000fe20000410000 */
[----:B------:R-:W-:Y:S01]  /*2290*/  SHF.L.U32 R51, R20, 0x10, RZ ;  /* 0x0000001014337819 */ /* 0x000fe200000006ff */
[----:B------:R-:W-:Y:S01]  /*22a0*/  IMAD.U32 R52, R17, 0x10000, RZ ;  /* 0x0001000011347824 */ /* 0x000fe200078e00ff */
[----:B------:R-:W-:Y:S01]  /*22b0*/  PRMT R20, R19, 0x7632, R20 ;  /* 0x0000763213147816 */ /* 0x000fe20000000014 */
[----:B------:R-:W-:Y:S01]  /*22c0*/  IMAD.U32 R14, R31, 0x10000, RZ ;  /* 0x000100001f0e7824 */ /* 0x000fe200078e00ff */
[----:B------:R-:W-:Y:S01]  /*22d0*/  PRMT R19, R18, 0x7632, R19 ;  /* 0x0000763212137816 */ /* 0x000fe20000000013 */
[----:B------:R-:W-:Y:S01]  /*22e0*/  IMAD.U32 R22, R22, 0x10000, RZ ;  /* 0x0001000016167824 */ /* 0x000fe200078e00ff */
[----:B------:R-:W-:Y:S01]  /*22f0*/  SHF.L.U32 R53, R18, 0x10, RZ ;  /* 0x0000001012357819 */ /* 0x000fe200000006ff */
[----:B------:R-:W-:Y:S01]  /*2300*/  FMUL.FTZ R48, R29, R48 ;  /* 0x000000301d307220 */ /* 0x000fe20000410000 */
[----:B------:R-:W-:Y:S01]  /*2310*/  PRMT R18, R17, 0x7632, R18 ;  /* 0x0000763211127816 */ /* 0x000fe20000000012 */
[----:B------:R-:W-:Y:S01]  /*2320*/  FMUL.FTZ R51, R46, R51 ;  /* 0x000000332e337220 */ /* 0x000fe20000410000 */
[----:B------:R-:W-:Y:S01]  /*2330*/  SHF.L.U32 R23, R23, 0x10, RZ ;  /* 0x0000001017177819 */ /* 0x000fe200000006ff */
[----:B------:R-:W-:Y:S01]  /*2340*/  FMUL.FTZ R41, R41, R14 ;  /* 0x0000000e29297220 */ /* 0x000fe20000410000 */
[----:B------:R-:W-:Y:S01]  /*2350*/  SHF.L.U32 R21, R21, 0x10, RZ ;  /* 0x0000001015157819 */ /* 0x000fe200000006ff */
[----:B------:R-:W-:Y:S01]  /*2360*/  IMAD.U32 R18, R18, 0x10000, RZ ;  /* 0x0001000012127824 */ /* 0x000fe200078e00ff */
[----:B------:R-:W-:Y:S01]  /*2370*/  PRMT R17, R16, 0x7632, R17 ;  /* 0x0000763210117816 */ /* 0x000fe20000000011 */
[----:B------:R-:W-:Y:S01]  /*2380*/  FMUL.FTZ R40, R40, R23 ;  /* 0x0000001728287220 */ /* 0x000fe20000410000 */
[----:B------:R-:W-:Y:S01]  /*2390*/  SHF.L.U32 R16, R16, 0x10, RZ ;  /* 0x0000001010107819 */ /* 0x000fe200000006ff */
[----:B------:R-:W-:Y:S01]  /*23a0*/  FMUL.FTZ R38, R38, R21 ;  /* 0x0000001526267220 */ /* 0x000fe20000410000 */
[----:B------:R-:W-:Y:S01]  /*23b0*/  SHF.L.U32 R19, R19, 0x10, RZ ;  /* 0x0000001013137819 */ /* 0x000fe200000006ff */
[----:B------:R-:W-:-:S02]  /*23c0*/  IMAD.U32 R20, R20, 0x10000, RZ ;  /* 0x0001000014147824 */ /* 0x000fc400078e00ff */
[----:B------:R-:W-:Y:S01]  /*23d0*/  FMUL.FTZ R35, R35, R18 ;  /* 0x0000001223237220 */ /* 0x000fe20000410000 */
[----:B------:R-:W-:Y:S01]  /*23e0*/  FMUL.FTZ R42, R42, R16 ;  /* 0x000000102a2a7220 */ /* 0x000fe20000410000 */
[----:B------:R-:W-:Y:S01]  /*23f0*/  FMUL.FTZ R39, R39, R22 ;  /* 0x0000001627277220 */ /* 0x000fe20000410000 */
[----:B------:R-:W-:Y:S01]  /*2400*/  FMUL.FTZ R36, R36, R19 ;  /* 0x0000001324247220 */ /* 0x000fe20000410000 */
[----:B------:R-:W-:Y:S01]  /*2410*/  FMUL.FTZ R18, R47, UR4 ;  /* 0x000000042f127c20 */ /* 0x000fe20008410000 */
[----:B------:R-:W-:Y:S01]  /*2420*/  FMUL.FTZ R23, R40, UR4 ;  /* 0x0000000428177c20 */ /* 0x000fe20008410000 */
[----:B------:R-:W-:Y:S01]  /*2430*/  FMUL.FTZ R19, R48, UR4 ;  /* 0x0000000430137c20 */ /* 0x000fe20008410000 */
[----:B------:R-:W-:Y:S01]  /*2440*/  FMUL.FTZ R16, R51, UR4 ;  /* 0x0000000433107c20 */ /* 0x000fe20008410000 */
[----:B------:R-:W-:Y:S01]  /*2450*/  FMUL.FTZ R22, R41, UR4 ;  /* 0x0000000429167c20 */ /* 0x000fe20008410000 */
[----:B------:R-:W-:Y:S01]  /*2460*/  FMUL.FTZ R21, R38, UR4 ;  /* 0x0000000426157c20 */ /* 0x000fe20008410000 */
[----:B------:R-:W-:Y:S01]  /*2470*/  FMUL.FTZ R50, R45, R50 ;  /* 0x000000322d327220 */ /* 0x000fe20000410000 */
[----:B------:R-:W-:Y:S01]  /*2480*/  FMUL.FTZ R37, R37, R20 ;  /* 0x0000001425257220 */ /* 0x000fe20000410000 */
[----:B------:R-:W-:Y:S01]  /*2490*/  FMUL.FTZ R53, R44, R53 ;  /* 0x000000352c357220 */ /* 0x000fe20000410000 */
[----:B------:R-:W-:Y:S01]  /*24a0*/  FMUL.FTZ R52, R43, R52 ;  /* 0x000000342b347220 */ /* 0x000fe20000410000 */
[----:B------:R-:W-:Y:S01]  /*24b0*/  PRMT R14, R33, 0x5410, R30 ;  /* 0x00005410210e7816 */ /* 0x000fe2000000001e */
[----:B------:R-:W-:Y:S01]  /*24c0*/  FMUL.FTZ R30, R37, UR4 ;  /* 0x00000004251e7c20 */ /* 0x000fe20008410000 */
[----:B------:R-:W-:Y:S01]  /*24d0*/  F2FP.BF16.F32.PACK_AB R18, R23, R18 ;  /* 0x000000121712723e */ /* 0x000fe200000010ff */
[----:B------:R-:W-:Y:S01]  /*24e0*/  FMUL.FTZ R23, R50, UR4 ;  /* 0x0000000432177c20 */ /* 0x000fe20008410000 */
[----:B------:R-:W-:Y:S01]  /*24f0*/  SHF.L.U32 R17, R17, 0x10, RZ ;  /* 0x0000001011117819 */ /* 0x000fe200000006ff */
[----:B------:R-:W-:Y:S01]  /*2500*/  FMUL.FTZ R29, R36, UR4 ;  /* 0x00000004241d7c20 */ /* 0x000fe20008410000 */
[----:B------:R-:W-:Y:S01]  /*2510*/  F2FP.BF16.F32.PACK_AB R19, R22, R19 ;  /* 0x000000131613723e */ /* 0x000fe200000010ff */
[----:B------:R-:W-:Y:S01]  /*2520*/  FMUL.FTZ R22, R53, UR4 ;  /* 0x0000000435167c20 */ /* 0x000fe20008410000 */
[----:B------:R-:W-:Y:S01]  /*2530*/  F2FP.BF16.F32.PACK_AB R16, R21, R16 ;  /* 0x000000101510723e */ /* 0x000fe200000010ff */
[----:B------:R-:W-:Y:S01]  /*2540*/  FMUL.FTZ R21, R52, UR4 ;  /* 0x0000000434157c20 */ /* 0x000fe20008410000 */
[----:B------:R-:W-:Y:S01]  /*2550*/  FMUL.FTZ R28, R35, UR4 ;  /* 0x00000004231c7c20 */ /* 0x000fe20008410000 */
[----:B0-----:R-:W-:-:S02]  /*2560*/  IMAD R10, R32, UR5, RZ ;  /* 0x00000005200a7c24 */ /* 0x001fc4000f8e02ff */
[----:B------:R-:W-:Y:S01]  /*2570*/  FMUL.FTZ R34, R34, R17 ;  /* 0x0000001122227220 */ /* 0x000fe20000410000 */
[----:B------:R-:W-:Y:S01]  /*2580*/  F2FP.BF16.F32.PACK_AB R23, R30, R23 ;  /* 0x000000171e17723e */ /* 0x000fe200000010ff */
[----:B------:R-:W-:Y:S01]  /*2590*/  FMUL.FTZ R17, R49, UR4 ;  /* 0x0000000431117c20 */ /* 0x000fe20008410000 */
[----:B------:R-:W-:Y:S01]  /*25a0*/  FMUL.FTZ R20, R39, UR4 ;  /* 0x0000000427147c20 */ /* 0x000fe20008410000 */
[----:B------:R-:W-:Y:S01]  /*25b0*/  F2FP.BF16.F32.PACK_AB R22, R29, R22 ;  /* 0x000000161d16723e */ /* 0x000fe200000010ff */
[----:B------:R-:W-:Y:S01]  /*25c0*/  FMUL.FTZ R11, R34, UR4 ;  /* 0x00000004220b7c20 */ /* 0x000fe20008410000 */
[C---:B------:R-:W-:Y:S02]  /*25d0*/  IADD3 R30, P0, PT, R9.reuse, UR6, RZ ;  /* 0x00000006091e7c10 */ /* 0x040fe4000ff1e0ff */
[----:B------:R-:W-:Y:S01]  /*25e0*/  F2FP.BF16.F32.PACK_AB R21, R28, R21 ;  /* 0x000000151c15723e */ /* 0x000fe200000010ff */
[----:B---3--:R-:W-:Y:S01]  /*25f0*/  IMAD.WIDE.U32 R28, R9, 0x2, R26 ;  /* 0x00000002091c7825 */ /* 0x008fe200078e001a */
[----:B------:R-:W-:-:S02]  /*2600*/  LEA R9, R10, R9, 0x4 ;  /* 0x000000090a097211 */ /* 0x000fc400078e20ff */
[----:B------:R-:W-:Y:S01]  /*2610*/  F2FP.BF16.F32.PACK_AB R17, R20, R17 ;  /* 0x000000111411723e */ /* 0x000fe200000010ff */
[----:B------:R-:W-:Y:S02]  /*2620*/  IMAD.X R31, RZ, RZ, UR7, P0 ;  /* 0x00000007ff1f7e24 */ /* 0x000fe400080e06ff */
[----:B------:R-:W-:Y:S01]  /*2630*/  FMUL.FTZ R20, R42, UR4 ;  /* 0x000000042a147c20 */ /* 0x000fe20008410000 */
[----:B------:R-:W-:-:S04]  /*2640*/  ISETP.GE.U32.AND P0, PT, R9, UR29, PT ;  /* 0x0000001d09007c0c */ /* 0x000fc8000bf06070 */
[----:B------:R-:W-:-:S05]  /*2650*/  F2FP.BF16.F32.PACK_AB R20, R11, R20 ;  /* 0x000000140b14723e */ /* 0x000fca00000010ff */
[----:B------:R0:W-:Y:S04]  /*2660*/  STG.E.ENL2.256 desc[UR12][R28.64], R20, R16 ;  /* 0xf80000141c10797f */ /* 0x0001e8000f12180c */
[----:B------:R0:W-:Y:S01]  /*2670*/  STG.E.128 desc[UR12][R30.64], R12 ;  /* 0x0000000c1e007986 */ /* 0x0001e2000c101d0c */
[----:B------:R-:W-:Y:S06]  /*2680*/  BAR.SYNC.DEFER_BLOCKING 0x0 ;  /* 0x0000000000007b1d */ /* 0x000fec0000010000 */
[----:B------:R-:W-:Y:S05]  /*2690*/  @!P0 BRA `(.L_x_3151) ;  /* 0xffffffe000c48947 */ /* 0x000fea000383ffff */
[----:B------:R-:W-:Y:S05]  /*26a0*/  EXIT ;  /* 0x000000000000794d */ /* 0x000fea0003800000 */
        .weak           $__internal_46_$__cuda_sm20_dblrcp_rn_slowpath_v3
        .type           $__internal_46_$__cuda_sm20_dblrcp_rn_slowpath_v3,@function
        .size           $__internal_46_$__cuda_sm20_dblrcp_rn_slowpath_v3,(.L_x_14060 - $__internal_46_$__cuda_sm20_dblrcp_rn_slowpath_v3)
$__internal_46_$__cuda_sm20_dblrcp_rn_slowpath_v3:
        /* <DEDUP_REMOVED lines=55> */
.L_x_3154:
        /* <DEDUP_REMOVED lines=34> */
.L_x_3152:
[----:B------:R-:W-:Y:S02]  /*2c40*/  LOP3.LUT R13, R11, 0x80000, RZ, 0xfc, !PT ;  /* 0x000800000b0d7812 */ /* 0x000fe400078efcff */
[----:B------:R-:W-:-:S07]  /*2c50*/  MOV R12, R10 ;  /* 0x0000000a000c7202 */ /* 0x000fce0000000f00 */
.L_x_3153:
[----:B------:R-:W-:Y:S01]  /*2c60*/  IMAD.MOV.U32 R10, RZ, RZ, R4 ;  /* 0x000000ffff0a7224 */ /* 0x000fe200078e0004 */
[----:B------:R-:W-:-:S04]  /*2c70*/  MOV R11, 0x0 ;  /* 0x00000000000b7802 */ /* 0x000fc80000000f00 */
[----:B------:R-:W-:Y:S05]  /*2c80*/  RET.REL.NODEC R10 `(_ZN2at6native43_GLOBAL__N__7cc8d1ed_10_Dropout_cu_0e96ed3824fused_dropout_kernel_vecIN3c108BFloat16EfjLi1ELi16EhEEvNS_4cuda6detail10TensorInfoIKT_T1_EENS7_IS8_SA_EENS7_IT4_SA_EESA_T0_NS_15PhiloxCudaStateE) ;  /* 0xffffffd00adc7950 */ /* 0x000fea0003c3ffff */
.L_x_3155:
        /* <DEDUP_REMOVED lines=15> */
.L_x_14060:


//--------------------- .text._ZN2at6native43_GLOBAL__N__7cc8d1ed_10_Dropout_cu_0e96ed3820fused_dropout_kernelIN3c104HalfEfjLin1ELin1EhEEvNS_4cuda6detail10TensorInfoIKT_T1_EENS7_IS8_SA_EENS7_IT4_SA_EESA_T0_NS_15PhiloxCudaStateE --------------------------
	.section	.text._ZN2at6native43_GLOBAL__N__7cc8d1ed_10_Dropout_cu_0e96ed3820fused_dropout_kernelIN3c104HalfEfjLin1ELin1EhEEvNS_4cuda6detail10TensorInfoIKT_T1_EENS7_IS8_SA_EENS7_IT4_SA_EESA_T0_NS_15PhiloxCudaStateE,"ax",@progbits
	.align	128
.text._ZN2at6native43_GLOBAL__N__7cc8d1ed_10_Dropout_cu_0e96ed3820fused_dropout_kernelIN3c104HalfEfjLin1ELin1EhEEvNS_4cuda6detail10TensorInfoIKT_T1_EENS7_IS8_SA_EENS7_IT4_SA_EESA_T0_NS_15PhiloxCudaStateE:
        .type           _ZN2at6native43_GLOBAL__N__7cc8d1ed_10_Dropout_cu_0e96ed3820fused_dropout_kernelIN3c104HalfEfjLin1ELin1EhEEvNS_4cuda6detail10TensorInfoIKT_T1_EENS7_IS8_SA_EENS7_IT4_SA_EESA_T0_NS_15PhiloxCudaStateE,@function
        .size           _ZN2at6native43_GLOBAL__N__7cc8d1ed_10_Dropout_cu_0e96ed3820fused_dropout_kernelIN3c104HalfEfjLin1ELin1EhEEvNS_4cuda6detail10TensorInfoIKT_T1_EENS7_IS8_SA_EENS7_IT4_SA_EESA_T0_NS_15PhiloxCudaStateE,(.L_x_14062 - _ZN2at6native43_GLOBAL__N__7cc8d1ed_10_Dropout_cu_0e96ed3820fused_dropout_kernelIN3c104HalfEfjLin1ELin1EhEEvNS_4cuda6detail10TensorInfoIKT_T1_EENS7_IS8_SA_EENS7_IT4_SA_EESA_T0_NS_15PhiloxCudaStateE)
        .other          _ZN2at6native43_GLOBAL__N__7cc8d1ed_10_Dropout_cu_0e96ed3820fused_dropout_kernelIN3c104HalfEfjLin1ELin1EhEEvNS_4cuda6detail10TensorInfoIKT_T1_EENS7_IS8_SA_EENS7_IT4_SA_EESA_T0_NS_15PhiloxCudaStateE,@"STO_CUDA_ENTRY STV_DEFAULT"
_ZN2at6native43_GLOBAL__N__7cc8d1ed_10_Dropout_cu_0e96ed3820fused_dropout_kernelIN3c104HalfEfjLin1ELin1EhEEvNS_4cuda6detail10TensorInfoIKT_T1_EENS7_IS8_SA_EENS7_IT4_SA_EESA_T0_NS_15PhiloxCudaStateE:
        /* <DEDUP_REMOVED lines=106> */
[----:B------:R-:W-:Y:S05]  /*06a0*/  CALL.REL.NOINC `($__internal_47_$__cuda_sm20_dblrcp_rn_slowpath_v3) ;  /* 0x000000e000c07944 */ /* 0x000fea0003c00000 */
.L_x_3156:
        /* <DEDUP_REMOVED lines=64> */
.L_x_3224:
        /* <DEDUP_REMOVED lines=13> */
.L_x_3158:
[----:B------:R-:W-:Y:S05]  /*0b80*/  BSYNC.RECONVERGENT B0 ;  /* 0x0000000000007941 */ /* 0x000fea0003800200 */
.L_x_3157:
        /* <DEDUP_REMOVED lines=72> */
.L_x_3159:
        /* <DEDUP_REMOVED lines=9> */
.L_x_3160:
        /* <DEDUP_REMOVED lines=35> */
.L_x_3166:
        /* <DEDUP_REMOVED lines=205> */
.L_x_3165:
        /* <DEDUP_REMOVED lines=106> */
.L_x_3168:
        /* <DEDUP_REMOVED lines=55> */
.L_x_3169:
        /* <DEDUP_REMOVED lines=27> */
.L_x_3167:
[----:B------:R-:W0:Y:S01]  /*2b60*/  LDC.64 R28, c[0x0][0x380] ;  /* 0x0000e000ff1c7b82 */ /* 0x000e220000000a00 */
[----:B------:R-:W1:Y:S02]  /*2b70*/  LDCU UR4, c[0x0][0x3ec] ;  /* 0x00007d80ff0477ac */ /* 0x000e640008000800 */
[----:B-1----:R-:W-:-:S04]  /*2b80*/  IMAD R35, R22, UR4, R35 ;  /* 0x0000000416237c24 */ /* 0x002fc8000f8e0223 */
[----:B0-----:R-:W-:-:S05]  /*2b90*/  IMAD.WIDE.U32 R28, R35, 0x2, R28 ;  /* 0x00000002231c7825 */ /* 0x001fca00078e001c */
[----:B------:R0:W5:Y:S02]  /*2ba0*/  LDG.E.U16 R22, desc[UR20][R28.64] ;  /* 0x000000141c167981 */ /* 0x000164000c1e1500 */
.L_x_3164:
[----:B------:R-:W-:Y:S05]  /*2bb0*/  BSYNC.RECONVERGENT B1 ;  /* 0x0000000000017941 */ /* 0x000fea0003800200 */
.L_x_3163:
        /* <DEDUP_REMOVED lines=15> */
.L_x_3173:
        /* <DEDUP_REMOVED lines=205> */
.L_x_3172:
        /* <DEDUP_REMOVED lines=106> */
.L_x_3175:
        /* <DEDUP_REMOVED lines=55> */
.L_x_3176:
        /* <DEDUP_REMOVED lines=27> */
.L_x_3174:
[----:B------:R-:W0:Y:S01]  /*4540*/  LDC.64 R26, c[0x0][0x380] ;  /* 0x0000e000ff1a7b82 */ /* 0x000e220000000a00 */
[----:B------:R-:W1:Y:S02]  /*4550*/  LDCU UR4, c[0x0][0x3ec] ;  /* 0x00007d80ff0477ac */ /* 0x000e640008000800 */
[----:B-1----:R-:W-:-:S04]  /*4560*/  IMAD R29, R37, UR4, R36 ;  /* 0x00000004251d7c24 */ /* 0x002fc8000f8e0224 */
[----:B0-----:R-:W-:-:S06]  /*4570*/  IMAD.WIDE.U32 R26, R29, 0x2, R26 ;  /* 0x000000021d1a7825 */ /* 0x001fcc00078e001a */
[----:B------:R0:W5:Y:S02]  /*4580*/  LDG.E.U16 R26, desc[UR20][R26.64] ;  /* 0x000000141a1a7981 */ /* 0x000164000c1e1500 */
.L_x_3171:
[----:B------:R-:W-:Y:S05]  /*4590*/  BSYNC.RECONVERGENT B1 ;  /* 0x0000000000017941 */ /* 0x000fea0003800200 */
.L_x_3170:
        /* <DEDUP_REMOVED lines=15> */
.L_x_3180:
        /* <DEDUP_REMOVED lines=205> */
.L_x_3179:
        /* <DEDUP_REMOVED lines=106> */
.L_x_3182:
        /* <DEDUP_REMOVED lines=54> */
[----:B--2---:R-:W-:-:S07]  /*5d60*/  IMAD R36, R28, R39, R29 ;  /* 0x000000271c247224 */ /* 0x004fce00078e021d */
.L_x_3183:
[----:B------:R-:W-:Y:S05]  /*5d70*/  BRA.U !UP1, `(.L_x_3181) ;  /* 0x0000000109687547 */ /* 0x000fea000b800000 */
[----:B------:R-:W-:-:S05]  /*5d80*/  IADD3 R25, PT, PT, R25, -0x1, RZ ;  /* 0xffffffff19197810 */ /* 0x000fca0007ffe0ff */
[----:B------:R-:W-:-:S04]  /*5d90*/  IMAD.SHL.U32 R25, R25, 0x4, RZ ;  /* 0x0000000419197824 */ /* 0x000fc800078e00ff */
[----:B------:R-:W0:Y:S02]  /*5da0*/  LDC R34, c[0x0][R25+0x388] ;  /* 0x0000e20019227b82 */ /* 0x000e240000000800 */
[----:B0-----:R-:W0:Y:S01]  /*5db0*/  I2F.U32.RP R27, R34 ;  /* 0x00000022001b7306 */ /* 0x001e220000209000 */
[----:B------:R-:W-:Y:S02]  /*5dc0*/  IADD3 R31, PT, PT, RZ, -R34, RZ ;  /* 0x80000022ff1f7210 */ /* 0x000fe40007ffe0ff */
[----:B------:R-:W-:-:S05]  /*5dd0*/  ISETP.NE.U32.AND P2, PT, R34, RZ, PT ;  /* 0x000000ff2200720c */ /* 0x000fca0003f45070 */
[----:B0-----:R-:W0:Y:S02]  /*5de0*/  MUFU.RCP R27, R27 ;  /* 0x0000001b001b7308 */ /* 0x001e240000001000 */
[----:B0-----:R-:W-:-:S06]  /*5df0*/  IADD3 R28, PT, PT, R27, 0xffffffe, RZ ;  /* 0x0ffffffe1b1c7810 */ /* 0x001fcc0007ffe0ff */
        /* <DEDUP_REMOVED lines=18> */
.L_x_3181:
[----:B------:R-:W1:Y:S01]  /*5f20*/  LDC.64 R28, c[0x0][0x380] ;  /* 0x0000e000ff1c7b82 */ /* 0x000e620000000a00 */
[----:B------:R-:W2:Y:S02]  /*5f30*/  LDCU UR4, c[0x0][0x3ec] ;  /* 0x00007d80ff0477ac */ /* 0x000ea40008000800 */
[----:B--2---:R-:W-:-:S04]  /*5f40*/  IMAD R25, R37, UR4, R36 ;  /* 0x0000000425197c24 */ /* 0x004fc8000f8e0224 */
[----:B-1----:R-:W-:-:S05]  /*5f50*/  IMAD.WIDE.U32 R28, R25, 0x2, R28 ;  /* 0x00000002191c7825 */ /* 0x002fca00078e001c */
[----:B------:R1:W5:Y:S02]  /*5f60*/  LDG.E.U16 R25, desc[UR20][R28.64] ;  /* 0x000000141c197981 */ /* 0x000364000c1e1500 */
.L_x_3178:
[----:B------:R-:W-:Y:S05]  /*5f70*/  BSYNC.RECONVERGENT B1 ;  /* 0x0000000000017941 */ /* 0x000fea0003800200 */
.L_x_3177:
[----:B------:R-:W-:-:S04]  /*5f80*/  IADD3 R36, PT, PT, R9, R32, RZ ;  /* 0x0000002009247210 */ /* 0x000fc80007ffe0ff */
[----:B------:R-:W-:-:S13]  /*5f90*/  ISETP.GE.U32.AND P0, PT, R36, R23, PT ;  /* 0x000000172400720c */ /* 0x000fda0003f06070 */
[----:B------:R-:W-:Y:S05]  /*5fa0*/  @P0 BRA `(.L_x_3184) ;  /* 0x0000001800d40947 */ /* 0x000fea0003800000 */
[----:B------:R-:W2:Y:S01]  /*5fb0*/  LDCU UR4, c[0x0][0x450] ;  /* 0x00008a00ff0477ac */ /* 0x000ea20008000800 */
[----:B------:R-:W-:Y:S01]  /*5fc0*/  HFMA2 R33, -RZ, RZ, 0, 0 ;  /* 0x00000000ff217431 */ /* 0x000fe200000001ff */
[----:B------:R-:W-:Y:S01]  /*5fd0*/  UISETP.GE.U32.AND UP0, UPT, UR25, 0x7, UPT ;  /* 0x000000071900788c */ /* 0x000fe2000bf06070 */
[----:B--2---:R-:W-:-:S08]  /*5fe0*/  IMAD.U32 R24, RZ, RZ, UR4 ;  /* 0x00000004ff187e24 */ /* 0x004fd0000f8e00ff */
[----:B------:R-:W-:Y:S05]  /*5ff0*/  BRA.U !UP0, `(.L_x_3185) ;  /* 0x0000000d08447547 */ /* 0x000fea000b800000 */
[----:B------:R-:W-:Y:S01]  /*6000*/  BSSY.RECONVERGENT B1, `(.L_x_3185) ;  /* 0x00000d0000017945 */ /* 0x000fe20003800200 */
[----:B------:R-:W-:Y:S01]  /*6010*/  MOV R33, RZ ;  /* 0x000000ff00217202 */ /* 0x000fe20000000f00 */
[----:B------:R-:W-:Y:S01]  /*6020*/  IMAD.MOV.U32 R34, RZ, RZ, RZ ;  /* 0x000000ffff227224 */ /* 0x000fe200078e00ff */
[----:B------:R-:W-:-:S07]  /*6030*/  MOV R24, UR4 ;  /* 0x0000000400187c02 */ /* 0x000fce0008000f00 */
.L_x_3186:
[C---:B------:R-:W-:Y:S01]  /*6040*/  IADD3 R37, PT, PT, R24.reuse, -0x1, RZ ;  /* 0xffffffff18257810 */ /* 0x040fe20007ffe0ff */
[C---:B------:R-:W-:Y:S01]  /*6050*/  VIADD R32, R24.reuse, 0xfffffffe ;  /* 0xfffffffe18207836 */ /* 0x040fe20000000000 */
[----:B------:R-:W-:Y:S02]  /*6060*/  IADD3 R35, PT, PT, R24, -0x3, RZ ;  /* 0xfffffffd18237810 */ /* 0x000fe40007ffe0ff */
[----:B------:R-:W-:Y:S02]  /*6070*/  SHF.L.U32 R37, R37, 0x2, RZ ;  /* 0x0000000225257819 */ /* 0x000fe400000006ff */
[----:B------:R-:W-:Y:S02]  /*6080*/  SHF.L.U32 R32, R32, 0x2, RZ ;  /* 0x0000000220207819 */ /* 0x000fe400000006ff */
[----:B0-----:R-:W0:Y:S01]  /*6090*/  LDC R27, c[0x0][R37+0x388] ;  /* 0x0000e200251b7b82 */ /* 0x001e220000000800 */
[----:B------:R-:W-:Y:S02]  /*60a0*/  SHF.L.U32 R35, R35, 0x2, RZ ;  /* 0x0000000223237819 */ /* 0x000fe400000006ff */
[----:B------:R-:W-:-:S02]  /*60b0*/  IADD3 R44, PT, PT, R24, -0x6, RZ ;  /* 0xfffffffa182c7810 */ /* 0x000fc40007ffe0ff */
[----:B------:R-:W-:-:S03]  /*60c0*/  IADD3 R34, PT, PT, R34, 0x8, RZ ;  /* 0x0000000822227810 */ /* 0x000fc60007ffe0ff */
[----:B------:R2:W3:Y:S01]  /*60d0*/  LDC R31, c[0x0][R32+0x388] ;  /* 0x0000e200201f7b82 */ /* 0x0004e20000000800 */
[----:B------:R-:W-:-:S07]  /*60e0*/  IMAD.SHL.U32 R44, R44, 0x4, RZ ;  /* 0x000000042c2c7824 */ /* 0x000fce00078e00ff */
        /* <DEDUP_REMOVED lines=10> */
[----:B0-----:R-:W-:Y:S02]  /*6190*/  IADD3 R28, PT, PT, R39, 0xffffffe, RZ ;  /* 0x0ffffffe271c7810 */ /* 0x001fe40007ffe0ff */
[----:B------:R-:W-:-:S05]  /*61a0*/  IADD3 R39, PT, PT, R24, -0x4, RZ ;  /* 0xfffffffc18277810 */ /* 0x000fca0007ffe0ff */
[----:B------:R0:W1:Y:S01]  /*61b0*/  F2I.FTZ.U32.TRUNC.NTZ R29, R28 ;  /* 0x0000001c001d7305 */ /* 0x000062000021f000 */
[----:B------:R-:W-:-:S04]  /*61c0*/  SHF.L.U32 R39, R39, 0x2, RZ ;  /* 0x0000000227277819 */ /* 0x000fc800000006ff */
[----:B------:R3:W2:Y:S01]  /*61d0*/  LDC R42, c[0x0][R39+0x388] ;  /* 0x0000e200272a7b82 */ /* 0x0006a20000000800 */
[----:B0-----:R-:W-:-:S07]  /*61e0*/  IMAD.MOV.U32 R28, RZ, RZ, RZ ;  /* 0x000000ffff1c7224 */ /* 0x001fce00078e00ff */
[----:B---3--:R-:W0:Y:S01]  /*61f0*/  LDC R39, c[0x0][R39+0x3ec] ;  /* 0x0000fb0027277b82 */ /* 0x008e220000000800 */
[----:B-1----:R-:W-:-:S04]  /*6200*/  IMAD R43, R43, R29, RZ ;  /* 0x0000001d2b2b7224 */ /* 0x002fc800078e02ff */
[----:B------:R-:W-:Y:S02]  /*6210*/  IMAD.HI.U32 R29, R29, R43, R28 ;  /* 0x0000002b1d1d7227 */ /* 0x000fe400078e001c */
[----:B------:R-:W1:Y:S04]  /*6220*/  I2F.U32.RP R43, R38 ;  /* 0x00000026002b7306 */ /* 0x000e680000209000 */
[----:B------:R-:W-:Y:S01]  /*6230*/  IMAD.HI.U32 R40, R29, R36, RZ ;  /* 0x000000241d287227 */ /* 0x000fe200078e00ff */
[----:B------:R-:W-:-:S04]  /*6240*/  IADD3 R29, PT, PT, R41, 0xffffffe, RZ ;  /* 0x0ffffffe291d7810 */ /* 0x000fc80007ffe0ff */
[----:B------:R-:W-:Y:S02]  /*6250*/  IADD3 R28, PT, PT, -R40, RZ, RZ ;  /* 0x000000ff281c7210 */ /* 0x000fe40007ffe1ff */
[----:B------:R-:W3:Y:S03]  /*6260*/  F2I.FTZ.U32.TRUNC.NTZ R29, R29 ;  /* 0x0000001d001d7305 */ /* 0x000ee6000021f000 */
[----:B------:R-:W-:-:S05]  /*6270*/  IMAD R28, R27, R28, R36 ;  /* 0x0000001c1b1c7224 */ /* 0x000fca00078e0224 */
[----:B------:R-:W-:Y:S01]  /*6280*/  ISETP.GE.U32.AND P0, PT, R28, R27, PT ;  /* 0x0000001b1c00720c */ /* 0x000fe20003f06070 */
[----:B-1----:R-:W-:-:S12]  /*6290*/  MUFU.RCP R43, R43 ;  /* 0x0000002b002b7308 */ /* 0x002fd80000001000 */
[----:B------:R-:W-:Y:S01]  /*62a0*/  @P0 IMAD.IADD R28, R28, 0x1, -R27 ;  /* 0x000000011c1c0824 */ /* 0x000fe200078e0a1b */
[----:B--2---:R-:W1:Y:S01]  /*62b0*/  I2F.U32.RP R48, R42 ;  /* 0x0000002a00307306 */ /* 0x004e620000209000 */
[----:B------:R-:W-:-:S03]  /*62c0*/  @P0 VIADD R40, R40, 0x1 ;  /* 0x0000000128280836 */ /* 0x000fc60000000000 */
[----:B------:R-:W-:Y:S02]  /*62d0*/  ISETP.GE.U32.AND P1, PT, R28, R27, PT ;  /* 0x0000001b1c00720c */ /* 0x000fe40003f26070 */
[----:B------:R-:W-:-:S05]  /*62e0*/  IADD3 R28, PT, PT, RZ, -R31, RZ ;  /* 0x8000001fff1c7210 */ /* 0x000fca0007ffe0ff */
[----:B---3--:R-:W-:Y:S02]  /*62f0*/  IMAD R41, R28, R29, RZ ;  /* 0x0000001d1c297224 */ /* 0x008fe400078e02ff */
[----:B------:R-:W-:Y:S01]  /*6300*/  IMAD.MOV.U32 R28, RZ, RZ, RZ ;  /* 0x000000ffff1c7224 */ /* 0x000fe200078e00ff */
[----:B-1----:R-:W-:Y:S03]  /*6310*/  MUFU.RCP R48, R48 ;  /* 0x0000003000307308 */ /* 0x002fe60000001000 */
[----:B------:R-:W-:Y:S01]  /*6320*/  @P1 IADD3 R40, PT, PT, R40, 0x1, RZ ;  /* 0x0000000128281810 */ /* 0x000fe20007ffe0ff */
[----:B------:R-:W-:Y:S01]  /*6330*/  IMAD.HI.U32 R29, R29, R41, R28 ;  /* 0x000000291d1d7227 */ /* 0x000fe200078e001c */
[----:B------:R-:W-:Y:S02]  /*6340*/  @!P2 LOP3.LUT R40, RZ, R27, RZ, 0x33, !PT ;  /* 0x0000001bff28a212 */ /* 0x000fe400078e33ff */
[----:B------:R-:W-:-:S03]  /*6350*/  ISETP.NE.U32.AND P2, PT, R31, RZ, PT ;  /* 0x000000ff1f00720c */ /* 0x000fc60003f45070 */
[----:B------:R-:W-:Y:S01]  /*6360*/  IMAD.HI.U32 R41, R29, R40, RZ ;  /* 0x000000281d297227 */ /* 0x000fe200078e00ff */
[----:B------:R-:W-:Y:S02]  /*6370*/  IADD3 R29, PT, PT, R43, 0xffffffe, RZ ;  /* 0x0ffffffe2b1d7810 */ /* 0x000fe40007ffe0ff */
[----:B------:R-:W-:Y:S02]  /*6380*/  IADD3 R43, PT, PT, R24, -0x5, RZ ;  /* 0xfffffffb182b7810 */ /* 0x000fe40007ffe0ff */
[----:B------:R-:W-:Y:S02]  /*6390*/  IADD3 R28, PT, PT, -R41, RZ, RZ ;  /* 0x000000ff291c7210 */ /* 0x000fe40007ffe1ff */
[----:B------:R-:W1:Y:S01]  /*63a0*/  F2I.FTZ.U32.TRUNC.NTZ R29, R29 ;  /* 0x0000001d001d7305 */ /* 0x000e62000021f000 */
[----:B------:R-:W-:Y:S02]  /*63b0*/  SHF.L.U32 R43, R43, 0x2, RZ ;  /* 0x000000022b2b7819 */ /* 0x000fe400000006ff */
[----:B------:R-:W-:-:S02]  /*63c0*/  IMAD R28, R31, R28, R40 ;  /* 0x0000001c1f1c7224 */ /* 0x000fc400078e0228 */
[----:B------:R2:W3:Y:S03]  /*63d0*/  LDC R46, c[0x0][R43+0x388] ;  /* 0x0000e2002b2e7b82 */ /* 0x0004e60000000800 */
[----:B------:R-:W-:-:S05]  /*63e0*/  ISETP.GE.U32.AND P0, PT, R28, R31, PT ;  /* 0x0000001f1c00720c */ /* 0x000fca0003f06070 */
[----:B--2---:R-:W2:Y:S01]  /*63f0*/  LDC R43, c[0x0][R43+0x3ec] ;  /* 0x0000fb002b2b7b82 */ /* 0x004ea20000000800 */
[----:B-1----:R-:W-:-:S07]  /*6400*/  IMAD R45, R45, R29, RZ ;  /* 0x0000001d2d2d7224 */ /* 0x002fce00078e02ff */
[----:B------:R-:W-:Y:S02]  /*6410*/  @P0 IMAD.IADD R28, R28, 0x1, -R31 ;  /* 0x000000011c1c0824 */ /* 0x000fe400078e0a1f */
[----:B------:R-:W-:-:S03]  /*6420*/  @P0 VIADD R41, R41, 0x1 ;  /* 0x0000000129290836 */ /* 0x000fc60000000000 */
[----:B------:R-:W-:Y:S01]  /*6430*/  ISETP.GE.U32.AND P1, PT, R28, R31, PT ;  /* 0x0000001f1c00720c */ /* 0x000fe20003f26070 */
[----:B------:R-:W-:-:S04]  /*6440*/  IMAD.MOV.U32 R28, RZ, RZ, RZ ;  /* 0x000000ffff1c7224 */ /* 0x000fc800078e00ff */
[----:B------:R-:W-:Y:S02]  /*6450*/  IMAD.HI.U32 R28, R29, R45, R28 ;  /* 0x0000002d1d1c7227 */ /* 0x000fe400078e001c */
[----:B------:R1:W4:Y:S06]  /*6460*/  LDC R45, c[0x0][R44+0x388] ;  /* 0x0000e2002c2d7b82 */ /* 0x00032c0000000800 */
[----:B------:R-:W-:Y:S02]  /*6470*/  @P1 IADD3 R41, PT, PT, R41, 0x1, RZ ;  /* 0x0000000129291810 */ /* 0x000fe40007ffe0ff */
[----:B------:R-:W-:Y:S01]  /*6480*/  @!P2 LOP3.LUT R41, RZ, R31, RZ, 0x33, !PT ;  /* 0x0000001fff29a212 */ /* 0x000fe200078e33ff */
[----:B-1----:R-:W1:Y:S01]  /*6490*/  LDC R44, c[0x0][R44+0x3ec] ;  /* 0x0000fb002c2c7b82 */ /* 0x002e620000000800 */
[----:B------:R-:W-:-:S03]  /*64a0*/  ISETP.NE.U32.AND P2, PT, R38, RZ, PT ;  /* 0x000000ff2600720c */ /* 0x000fc60003f45070 */
[----:B------:R-:W-:Y:S01]  /*64b0*/  IMAD.HI.U32 R47, R28, R41, RZ ;  /* 0x000000291c2f7227 */ /* 0x000fe200078e00ff */
[----:B------:R-:W-:Y:S02]  /*64c0*/  IADD3 R28, PT, PT, R48, 0xffffffe, RZ ;  /* 0x0ffffffe301c7810 */ /* 0x000fe40007ffe0ff */
[----:B------:R-:W-:Y:S02]  /*64d0*/  IADD3 R48, PT, PT, R24, -0x7, RZ ;  /* 0xfffffff918307810 */ /* 0x000fe40007ffe0ff */
[----:B------:R-:W-:Y:S01]  /*64e0*/  IADD3 R49, PT, PT, -R47, RZ, RZ ;  /* 0x000000ff2f317210 */ /* 0x000fe20007ffe1ff */
[----:B------:R0:W-:Y:S01]  /*64f0*/  F2I.FTZ.U32.TRUNC.NTZ R29, R28 ;  /* 0x0000001c001d7305 */ /* 0x0001e2000021f000 */
[----:B------:R-:W-:Y:S02]  /*6500*/  SHF.L.U32 R48, R48, 0x2, RZ ;  /* 0x0000000230307819 */ /* 0x000fe400000006ff */
[----:B------:R-:W-:Y:S01]  /*6510*/  IADD3 R24, PT, PT, R24, -0x8, RZ ;  /* 0xfffffff818187810 */ /* 0x000fe20007ffe0ff */
[----:B------:R-:W-:-:S04]  /*6520*/  IMAD R49, R38, R49, R41 ;  /* 0x0000003126317224 */ /* 0x000fc800078e0229 */
[----:B---3--:R-:W3:Y:S01]  /*6530*/  I2F.U32.RP R50, R46 ;  /* 0x0000002e00327306 */ /* 0x008ee20000209000 */
[----:B------:R-:W-:Y:S01]  /*6540*/  ISETP.GE.U32.AND P0, PT, R49, R38, PT ;  /* 0x000000263100720c */ /* 0x000fe20003f06070 */
[----:B0-----:R-:W-:-:S12]  /*6550*/  HFMA2 R28, -RZ, RZ, 0, 0 ;  /* 0x00000000ff1c7431 */ /* 0x001fd800000001ff */
[----:B------:R-:W-:Y:S01]  /*6560*/  @P0 IADD3 R49, PT, PT, -R38, R49, RZ ;  /* 0x0000003126310210 */ /* 0x000fe20007ffe1ff */
[----:B---3--:R-:W0:Y:S01]  /*6570*/  MUFU.RCP R50, R50 ;  /* 0x0000003200327308 */ /* 0x008e220000001000 */
[----:B------:R-:W-:Y:S02]  /*6580*/  @P0 IADD3 R47, PT, PT, R47, 0x1, RZ ;  /* 0x000000012f2f0810 */ /* 0x000fe40007ffe0ff */
[----:B------:R-:W-:Y:S01]  /*6590*/  ISETP.GE.U32.AND P1, PT, R49, R38, PT ;  /* 0x000000263100720c */ /* 0x000fe20003f26070 */
[----:B------:R-:W-:Y:S02]  /*65a0*/  IMAD.MOV R49, RZ, RZ, -R42 ;  /* 0x000000ffff317224 */ /* 0x000fe400078e0a2a */
[----:B----4-:R-:W-:Y:S02]  /*65b0*/  IMAD.MOV R57, RZ, RZ, -R45 ;  /* 0x000000ffff397224 */ /* 0x010fe400078e0a2d */
[----:B------:R-:W-:Y:S01]  /*65c0*/  IMAD R49, R49, R29, RZ ;  /* 0x0000001d31317224 */ /* 0x000fe200078e02ff */
[----:B------:R-:W3:Y:S03]  /*65d0*/  I2F.U32.RP R52, R45 ;  /* 0x0000002d00347306 */ /* 0x000ee60000209000 */
[----:B------:R-:W-:-:S02]  /*65e0*/  IMAD.HI.U32 R28, R29, R49, R28 ;  /* 0x000000311d1c7227 */ /* 0x000fc400078e001c */
[----:B------:R4:W2:Y:S02]  /*65f0*/  LDC R49, c[0x0][R48+0x388] ;  /* 0x0000e20030317b82 */ /* 0x0008a40000000800 */
[----:B------:R-:W-:Y:S01]  /*6600*/  @P1 VIADD R47, R47, 0x1 ;  /* 0x000000012f2f1836 */ /* 0x000fe20000000000 */
[----:B------:R-:W-:Y:S02]  /*6610*/  @!P2 LOP3.LUT R47, RZ, R38, RZ, 0x33, !PT ;  /* 0x00000026ff2fa212 */ /* 0x000fe400078e33ff */
[----:B------:R-:W-:-:S03]  /*6620*/  ISETP.NE.U32.AND P2, PT, R42, RZ, PT ;  /* 0x000000ff2a00720c */ /* 0x000fc60003f45070 */
[----:B------:R-:W-:Y:S01]  /*6630*/  IMAD.HI.U32 R51, R28, R47, RZ ;  /* 0x0000002f1c337227 */ /* 0x000fe200078e00ff */
[----:B0-----:R-:W-:Y:S01]  /*6640*/  IADD3 R28, PT, PT, R50, 0xffffffe, RZ ;  /* 0x0ffffffe321c7810 */ /* 0x001fe20007ffe0ff */
[----:B---3--:R-:W-:Y:S01]  /*6650*/  MUFU.RCP R52, R52 ;  /* 0x0000003400347308 */ /* 0x008fe20000001000 */
[----:B----4-:R-:W0:Y:S01]  /*6660*/  LDC R48, c[0x0][R48+0x3ec] ;  /* 0x0000fb0030307b82 */ /* 0x010e220000000800 */
[----:B------:R-:W-:-:S04]  /*6670*/  IMAD.MOV R53, RZ, RZ, -R51 ;  /* 0x000000ffff357224 */ /* 0x000fc800078e0a33 */
[----:B------:R-:W-:Y:S02]  /*6680*/  IMAD R53, R42, R53, R47 ;  /* 0x000000352a357224 */ /* 0x000fe400078e022f */
[----:B------:R3:W4:Y:S03]  /*6690*/  F2I.FTZ.U32.TRUNC.NTZ R29, R28 ;  /* 0x0000001c001d7305 */ /* 0x000726000021f000 */
[----:B------:R-:W-:Y:S01]  /*66a0*/  ISETP.GE.U32.AND P0, PT, R53, R42, PT ;  /* 0x0000002a3500720c */ /* 0x000fe20003f06070 */
[----:B---3--:R-:W-:-:S12]  /*66b0*/  IMAD.MOV.U32 R28, RZ, RZ, RZ ;  /* 0x000000ffff1c7224 */ /* 0x008fd800078e00ff */
[----:B------:R-:W-:Y:S02]  /*66c0*/  @P0 IADD3 R53, PT, PT, -R42, R53, RZ ;  /* 0x000000352a350210 */ /* 0x000fe40007ffe1ff */
[----:B------:R-:W-:Y:S02]  /*66d0*/  @P0 IADD3 R51, PT, PT, R51, 0x1, RZ ;  /* 0x0000000133330810 */ /* 0x000fe40007ffe0ff */
[----:B------:R-:W-:Y:S01]  /*66e0*/  ISETP.GE.U32.AND P1, PT, R53, R42, PT ;  /* 0x0000002a3500720c */ /* 0x000fe20003f26070 */
[----:B------:R-:W-:-:S04]  /*66f0*/  IMAD.MOV R53, RZ, RZ, -R46 ;  /* 0x000000ffff357224 */ /* 0x000fc800078e0a2e */
[----:B----4-:R-:W-:-:S04]  /*6700*/  IMAD R53, R53, R29, RZ ;  /* 0x0000001d35357224 */ /* 0x010fc800078e02ff */
[----:B------:R-:W-:Y:S01]  /*6710*/  IMAD.HI.U32 R28, R29, R53, R28 ;  /* 0x000000351d1c7227 */ /* 0x000fe200078e001c */
[----:B--2---:R-:W2:Y:S01]  /*6720*/  I2F.U32.RP R56, R49 ;  /* 0x0000003100387306 */ /* 0x004ea20000209000 */
[----:B------:R-:W-:Y:S02]  /*6730*/  IADD3 R29, PT, PT, R52, 0xffffffe, RZ ;  /* 0x0ffffffe341d7810 */ /* 0x000fe40007ffe0ff */
[----:B------:R-:W-:Y:S01]  /*6740*/  @P1 IADD3 R51, PT, PT, R51, 0x1, RZ ;  /* 0x0000000133331810 */ /* 0x000fe20007ffe0ff */
[----:B------:R-:W-:Y:S01]  /*6750*/  IMAD.SHL.U32 R53, R24, 0x4, RZ ;  /* 0x0000000418357824 */ /* 0x000fe200078e00ff */
[----:B------:R-:W-:Y:S02]  /*6760*/  @!P2 LOP3.LUT R51, RZ, R42, RZ, 0x33, !PT ;  /* 0x0000002aff33a212 */ /* 0x000fe400078e33ff */
[----:B------:R-:W-:Y:S01]  /*6770*/  ISETP.NE.U32.AND P2, PT, R46, RZ, PT ;  /* 0x000000ff2e00720c */ /* 0x000fe20003f45070 */
[----:B------:R-:W3:Y:S01]  /*6780*/  F2I.FTZ.U32.TRUNC.NTZ R29, R29 ;  /* 0x0000001d001d7305 */ /* 0x000ee2000021f000 */
[----:B------:R4:W1:Y:S01]  /*6790*/  LDC R54, c[0x0][R53+0x388] ;  /* 0x0000e20035367b82 */ /* 0x0008620000000800 */
[----:B------:R-:W-:-:S04]  /*67a0*/  IMAD.HI.U32 R50, R28, R51, RZ ;  /* 0x000000331c327227 */ /* 0x000fc800078e00ff */
[----:B------:R-:W-:Y:S01]  /*67b0*/  HFMA2 R28, -RZ, RZ, 0, 0 ;  /* 0x00000000ff1c7431 */ /* 0x000fe200000001ff */
[----:B------:R-:W-:Y:S01]  /*67c0*/  IADD3 R55, PT, PT, -R50, RZ, RZ ;  /* 0x000000ff32377210 */ /* 0x000fe20007ffe1ff */
[----:B--2---:R-:W2:Y:S01]  /*67d0*/  MUFU.RCP R56, R56 ;  /* 0x0000003800387308 */ /* 0x004ea20000001000 */
[----:B----4-:R-:W4:Y:S03]  /*67e0*/  LDC R53, c[0x0][R53+0x3ec] ;  /* 0x0000fb0035357b82 */ /* 0x010f260000000800 */
[----:B------:R-:W-:Y:S02]  /*67f0*/  IMAD R55, R46, R55, R51 ;  /* 0x000000372e377224 */ /* 0x000fe400078e0233 */
[----:B---3--:R-:W-:-:S03]  /*6800*/  IMAD R57, R57, R29, RZ ;  /* 0x0000001d39397224 */ /* 0x008fc600078e02ff */
[----:B------:R-:W-:Y:S01]  /*6810*/  ISETP.GE.U32.AND P0, PT, R55, R46, PT ;  /* 0x0000002e3700720c */ /* 0x000fe20003f06070 */
[----:B------:R-:W-:Y:S01]  /*6820*/  IMAD.HI.U32 R57, R29, R57, R28 ;  /* 0x000000391d397227 */ /* 0x000fe200078e001c */
[----:B--2---:R-:W-:-:S11]  /*6830*/  IADD3 R28, PT, PT, R56, 0xffffffe, RZ ;  /* 0x0ffffffe381c7810 */ /* 0x004fd60007ffe0ff */
[----:B------:R-:W-:Y:S01]  /*6840*/  @P0 IADD3 R55, PT, PT, -R46, R55, RZ ;  /* 0x000000372e370210 */ /* 0x000fe20007ffe1ff */
[----:B------:R2:W3:Y:S01]  /*6850*/  F2I.FTZ.U32.TRUNC.NTZ R29, R28 ;  /* 0x0000001c001d7305 */ /* 0x0004e2000021f000 */
[----:B------:R-:W-:Y:S02]  /*6860*/  @P0 VIADD R50, R50, 0x1 ;  /* 0x0000000132320836 */ /* 0x000fe40000000000 */
[----:B------:R-:W-:Y:S02]  /*6870*/  ISETP.GE.U32.AND P1, PT, R55, R46, PT ;  /* 0x0000002e3700720c */ /* 0x000fe40003f26070 */
[----:B------:R-:W-:Y:S01]  /*6880*/  IADD3 R55, PT, PT, RZ, -R49, RZ ;  /* 0x80000031ff377210 */ /* 0x000fe20007ffe0ff */
[----:B--2---:R-:W-:-:S04]  /*6890*/  IMAD.MOV.U32 R28, RZ, RZ, RZ ;  /* 0x000000ffff1c7224 */ /* 0x004fc800078e00ff */
[----:B---3--:R-:W-:-:S06]  /*68a0*/  IMAD R55, R55, R29, RZ ;  /* 0x0000001d37377224 */ /* 0x008fcc00078e02ff */
[----:B------:R-:W-:Y:S02]  /*68b0*/  @P1 IADD3 R50, PT, PT, R50, 0x1, RZ ;  /* 0x0000000132321810 */ /* 0x000fe40007ffe0ff */
        /* <DEDUP_REMOVED lines=9> */
[----:B------:R-:W-:Y:S01]  /*6950*/  @P0 IADD3 R28, PT, PT, -R45, R28, RZ ;  /* 0x0000001c2d1c0210 */ /* 0x000fe20007ffe1ff */
[----:B------:R-:W-:-:S03]  /*6960*/  @P0 VIADD R52, R52, 0x1 ;  /* 0x0000000134340836 */ /* 0x000fc60000000000 */
[----:B------:R-:W-:Y:S01]  /*6970*/  ISETP.GE.U32.AND P1, PT, R28, R45, PT ;  /* 0x0000002d1c00720c */ /* 0x000fe20003f26070 */
[----:B------:R-:W-:Y:S01]  /*6980*/  HFMA2 R28, -RZ, RZ, 0, 0 ;  /* 0x00000000ff1c7431 */ /* 0x000fe200000001ff */
[----:B-1----:R-:W-:Y:S02]  /*6990*/  IADD3 R58, PT, PT, R57, 0xffffffe, RZ ;  /* 0x0ffffffe393a7810 */ /* 0x002fe40007ffe0ff */
[----:B------:R-:W-:-:S09]  /*69a0*/  IADD3 R57, PT, PT, RZ, -R54, RZ ;  /* 0x80000036ff397210 */ /* 0x000fd20007ffe0ff */
[----:B------:R-:W-:Y:S02]  /*69b0*/  @P1 IADD3 R52, PT, PT, R52, 0x1, RZ ;  /* 0x0000000134341810 */ /* 0x000fe40007ffe0ff */
[----:B------:R-:W-:Y:S02]  /*69c0*/  @!P2 LOP3.LUT R52, RZ, R45, RZ, 0x33, !PT ;  /* 0x0000002dff34a212 */ /* 0x000fe400078e33ff */
[----:B------:R-:W-:-:S03]  /*69d0*/  ISETP.NE.U32.AND P2, PT, R49, RZ, PT ;  /* 0x000000ff3100720c */ /* 0x000fc60003f45070 */
[----:B------:R-:W-:Y:S02]  /*69e0*/  IMAD.HI.U32 R55, R29, R52, RZ ;  /* 0x000000341d377227 */ /* 0x000fe400078e00ff */
[----:B------:R-:W1:Y:S02]  /*69f0*/  F2I.FTZ.U32.TRUNC.NTZ R29, R58 ;  /* 0x0000003a001d7305 */ /* 0x000e64000021f000 */
[----:B------:R-:W-:-:S04]  /*6a00*/  IMAD.MOV R56, RZ, RZ, -R55 ;  /* 0x000000ffff387224 */ /* 0x000fc800078e0a37 */
[----:B------:R-:W-:-:S05]  /*6a10*/  IMAD R56, R49, R56, R52 ;  /* 0x0000003831387224 */ /* 0x000fca00078e0234 */
[----:B------:R-:W-:Y:S01]  /*6a20*/  ISETP.GE.U32.AND P0, PT, R56, R49, PT ;  /* 0x000000313800720c */ /* 0x000fe20003f06070 */
[----:B-1----:R-:W-:-:S04]  /*6a30*/  IMAD R57, R57, R29, RZ ;  /* 0x0000001d39397224 */ /* 0x002fc800078e02ff */
[----:B------:R-:W-:Y:S02]  /*6a40*/  IMAD.HI.U32 R60, R29, R57, R28 ;  /* 0x000000391d3c7227 */ /* 0x000fe400078e001c */
[----:B------:R-:W1:Y:S06]  /*6a50*/  LDC R28, c[0x0][R37+0x3ec] ;  /* 0x0000fb00251c7b82 */ /* 0x000e6c0000000800 */
[----:B------:R-:W-:Y:S01]  /*6a60*/  @P0 IMAD.IADD R56, R56, 0x1, -R49 ;  /* 0x0000000138380824 */ /* 0x000fe200078e0a31 */
[----:B------:R-:W-:-:S04]  /*6a70*/  @P0 IADD3 R55, PT, PT, R55, 0x1, RZ ;  /* 0x0000000137370810 */ /* 0x000fc80007ffe0ff */
[----:B------:R-:W-:Y:S01]  /*6a80*/  ISETP.GE.U32.AND P1, PT, R56, R49, PT ;  /* 0x000000313800720c */ /* 0x000fe20003f26070 */
[----:B------:R-:W-:-:S04]  /*6a90*/  IMAD.MOV R56, RZ, RZ, -R40 ;  /* 0x000000ffff387224 */ /* 0x000fc800078e0a28 */
[----:B------:R-:W-:Y:S01]  /*6aa0*/  IMAD R36, R27, R56, R36 ;  /* 0x000000381b247224 */ /* 0x000fe200078e0224 */
[----:B------:R-:W-:-:S05]  /*6ab0*/  IADD3 R56, PT, PT, -R41, RZ, RZ ;  /* 0x000000ff29387210 */ /* 0x000fca0007ffe1ff */
[----:B------:R-:W-:Y:S02]  /*6ac0*/  IMAD R31, R31, R56, R40 ;  /* 0x000000381f1f7224 */ /* 0x000fe400078e0228 */
[----:B------:R-:W-:Y:S02]  /*6ad0*/  @P1 IADD3 R55, PT, PT, R55, 0x1, RZ ;  /* 0x0000000137371810 */ /* 0x000fe40007ffe0ff */
[----:B------:R-:W-:Y:S02]  /*6ae0*/  @!P2 LOP3.LUT R55, RZ, R49, RZ, 0x33, !PT ;  /* 0x00000031ff37a212 */ /* 0x000fe400078e33ff */
[----:B------:R-:W-:-:S03]  /*6af0*/  ISETP.NE.U32.AND P2, PT, R54, RZ, PT ;  /* 0x000000ff3600720c */ /* 0x000fc60003f45070 */
[----:B------:R-:W-:-:S05]  /*6b00*/  IMAD.HI.U32 R29, R60, R55, RZ ;  /* 0x000000373c1d7227 */ /* 0x000fca00078e00ff */
[----:B------:R-:W-:-:S05]  /*6b10*/  IADD3 R27, PT, PT, -R29, RZ, RZ ;  /* 0x000000ff1d1b7210 */ /* 0x000fca0007ffe1ff */
[----:B------:R-:W-:-:S05]  /*6b20*/  IMAD R27, R54, R27, R55 ;  /* 0x0000001b361b7224 */ /* 0x000fca00078e0237 */
[----:B------:R-:W-:Y:S01]  /*6b30*/  ISETP.GE.U32.AND P0, PT, R27, R54, PT ;  /* 0x000000361b00720c */ /* 0x000fe20003f06070 */
[----:B-1----:R-:W-:Y:S02]  /*6b40*/  IMAD R33, R36, R28, R33 ;  /* 0x0000001c24217224 */ /* 0x002fe400078e0221 */
[----:B------:R-:W-:Y:S02]  /*6b50*/  IMAD.MOV R28, RZ, RZ, -R47 ;  /* 0x000000ffff1c7224 */ /* 0x000fe400078e0a2f */
[----:B------:R-:W-:Y:S02]  /*6b60*/  IMAD R32, R31, R32, R33 ;  /* 0x000000201f207224 */ /* 0x000fe400078e0221 */
[----:B------:R-:W-:Y:S01]  /*6b70*/  IMAD R38, R38, R28, R41 ;  /* 0x0000001c26267224 */ /* 0x000fe200078e0229 */
[----:B------:R-:W-:-:S05]  /*6b80*/  IADD3 R28, PT, PT, -R51, RZ, RZ ;  /* 0x000000ff331c7210 */ /* 0x000fca0007ffe1ff */
[----:B------:R-:W-:Y:S01]  /*6b90*/  @P0 IADD3 R27, PT, PT, -R54, R27, RZ ;  /* 0x0000001b361b0210 */ /* 0x000fe20007ffe1ff */
[----:B------:R-:W-:Y:S01]  /*6ba0*/  IMAD R32, R38, R35, R32 ;  /* 0x0000002326207224 */ /* 0x000fe200078e0220 */
[----:B------:R-:W-:Y:S01]  /*6bb0*/  @P0 IADD3 R29, PT, PT, R29, 0x1, RZ ;  /* 0x000000011d1d0810 */ /* 0x000fe20007ffe0ff */
[----:B------:R-:W-:Y:S01]  /*6bc0*/  IMAD R42, R42, R28, R47 ;  /* 0x0000001c2a2a7224 */ /* 0x000fe200078e022f */
[----:B------:R-:W-:Y:S01]  /*6bd0*/  ISETP.GE.U32.AND P1, PT, R27, R54, PT ;  /* 0x000000361b00720c */ /* 0x000fe20003f26070 */
[----:B------:R-:W-:Y:S01]  /*6be0*/  IMAD.MOV R27, RZ, RZ, -R50 ;  /* 0x000000ffff1b7224 */ /* 0x000fe200078e0a32 */
[----:B------:R-:W-:Y:S01]  /*6bf0*/  ISETP.NE.AND P0, PT, R34, R17, PT ;  /* 0x000000112200720c */ /* 0x000fe20003f05270 */
[----:B------:R-:W-:Y:S02]  /*6c00*/  IMAD R32, R42, R39, R32 ;  /* 0x000000272a207224 */ /* 0x000fe400078e0220 */
[----:B------:R-:W-:Y:S01]  /*6c10*/  IMAD R46, R46, R27, R51 ;  /* 0x0000001b2e2e7224 */ /* 0x000fe200078e0233 */
[----:B------:R-:W-:-:S03]  /*6c20*/  IADD3 R27, PT, PT, -R52, RZ, RZ ;  /* 0x000000ff341b7210 */ /* 0x000fc60007ffe1ff */
[----:B------:R-:W-:Y:S02]  /*6c30*/  IMAD R43, R46, R43, R32 ;  /* 0x0000002b2e2b7224 */ /* 0x000fe400078e0220 */
[----:B------:R-:W-:Y:S01]  /*6c40*/  IMAD R45, R45, R27, R50 ;  /* 0x0000001b2d2d7224 */ /* 0x000fe200078e0232 */
[----:B------:R-:W-:Y:S01]  /*6c50*/  IADD3 R27, PT, PT, -R55, RZ, RZ ;  /* 0x000000ff371b7210 */ /* 0x000fe20007ffe1ff */
[----:B------:R-:W-:Y:S01]  /*6c60*/  @P1 VIADD R29, R29, 0x1 ;  /* 0x000000011d1d1836 */ /* 0x000fe20000000000 */
[----:B------:R-:W-:Y:S01]  /*6c70*/  @!P2 LOP3.LUT R29, RZ, R54, RZ, 0x33, !PT ;  /* 0x00000036ff1da212 */ /* 0x000fe200078e33ff */
[----:B------:R-:W-:Y:S02]  /*6c80*/  IMAD R43, R45, R44, R43 ;  /* 0x0000002c2d2b7224 */ /* 0x000fe400078e022b */
[----:B------:R-:W-:Y:S01]  /*6c90*/  IMAD R49, R49, R27, R52 ;  /* 0x0000001b31317224 */ /* 0x000fe200078e0234 */
[----:B------:R-:W-:Y:S01]  /*6ca0*/  MOV R36, R29 ;  /* 0x0000001d00247202 */ /* 0x000fe20000000f00 */
[----:B------:R-:W-:-:S02]  /*6cb0*/  IMAD.MOV R33, RZ, RZ, -R29 ;  /* 0x000000ffff217224 */ /* 0x000fc400078e0a1d */
[----:B0-----:R-:W-:Y:S02]  /*6cc0*/  IMAD R48, R49, R48, R43 ;  /* 0x0000003031307224 */ /* 0x001fe400078e022b */
[----:B------:R-:W-:-:S04]  /*6cd0*/  IMAD R33, R54, R33, R55 ;  /* 0x0000002136217224 */ /* 0x000fc800078e0237 */
[----:B----4-:R-:W-:Y:S01]  /*6ce0*/  IMAD R33, R33, R53, R48 ;  /* 0x0000003521217224 */ /* 0x010fe200078e0230 */
[----:B------:R-:W-:Y:S06]  /*6cf0*/  @P0 BRA `(.L_x_3186) ;  /* 0xfffffff000d00947 */ /* 0x000fec000383ffff */
[----:B------:R-:W-:Y:S05]  /*6d00*/  BSYNC.RECONVERGENT B1 ;  /* 0x0000000000017941 */ /* 0x000fea0003800200 */
.L_x_3185:
[----:B------:R-:W-:-:S09]  /*6d10*/  UISETP.NE.AND UP0, UPT, UR27, URZ, UPT ;  /* 0x000000ff1b00728c */ /* 0x000fd2000bf05270 */
[----:B------:R-:W-:Y:S05]  /*6d20*/  BRA.U !UP0, `(.L_x_3187) ;  /* 0x0000000908e87547 */ /* 0x000fea000b800000 */
[----:B------:R-:W-:Y:S02]  /*6d30*/  UISETP.GE.U32.AND UP0, UPT, UR10, 0x3, UPT ;  /* 0x000000030a00788c */ /* 0x000fe4000bf06070 */
[----:B------:R-:W-:-:S07]  /*6d40*/  UISETP.NE.AND UP1, UPT, UR5, URZ, UPT ;  /* 0x000000ff0500728c */ /* 0x000fce000bf25270 */
[----:B------:R-:W-:Y:S05]  /*6d50*/  BRA.U !UP0, `(.L_x_3188) ;  /* 0x0000000508947547 */ /* 0x000fea000b800000 */
[C---:B------:R-:W-:Y:S02]  /*6d60*/  IADD3 R34, PT, PT, R24.reuse, -0x1, RZ ;  /* 0xffffffff18227810 */ /* 0x040fe40007ffe0ff */
[C---:B------:R-:W-:Y:S02]  /*6d70*/  IADD3 R32, PT, PT, R24.reuse, -0x2, RZ ;  /* 0xfffffffe18207810 */ /* 0x040fe40007ffe0ff */
[----:B------:R-:W-:Y:S01]  /*6d80*/  IADD3 R37, PT, PT, R24, -0x3, RZ ;  /* 0xfffffffd18257810 */ /* 0x000fe20007ffe0ff */
[----:B------:R-:W-:Y:S01]  /*6d90*/  IMAD.SHL.U32 R34, R34, 0x4, RZ ;  /* 0x0000000422227824 */ /* 0x000fe200078e00ff */
[----:B------:R-:W-:Y:S02]  /*6da0*/  SHF.L.U32 R32, R32, 0x2, RZ ;  /* 0x0000000220207819 */ /* 0x000fe400000006ff */
[----:B------:R-:W-:Y:S01]  /*6db0*/  IADD3 R24, PT, PT, R24, -0x4, RZ ;  /* 0xfffffffc18187810 */ /* 0x000fe20007ffe0ff */
[----:B------:R2:W3:Y:S01]  /*6dc0*/  LDC R31, c[0x0][R34+0x388] ;  /* 0x0000e200221f7b82 */ /* 0x0004e20000000800 */
[----:B------:R-:W-:-:S07]  /*6dd0*/  IMAD.SHL.U32 R37, R37, 0x4, RZ ;  /* 0x0000000425257824 */ /* 0x000fce00078e00ff */
        /* <DEDUP_REMOVED lines=9> */
[----:B-1----:R-:W-:-:S02]  /*6e70*/  VIADD R28, R35, 0xffffffe ;  /* 0x0ffffffe231c7836 */ /* 0x002fc40000000000 */
[----:B------:R1:W3:Y:S05]  /*6e80*/  LDC R35, c[0x0][R37+0x388] ;  /* 0x0000e20025237b82 */ /* 0x0002ea0000000800 */
[----:B------:R4:W2:Y:S03]  /*6e90*/  F2I.FTZ.U32.TRUNC.NTZ R29, R28 ;  /* 0x0000001c001d7305 */ /* 0x0008a6000021f000 */
[----:B-1----:R-:W1:Y:S01]  /*6ea0*/  LDC R37, c[0x0][R37+0x3ec] ;  /* 0x0000fb0025257b82 */ /* 0x002e620000000800 */
[----:B----4-:R-:W-:Y:S02]  /*6eb0*/  HFMA2 R28, -RZ, RZ, 0, 0 ;  /* 0x00000000ff1c7431 */ /* 0x010fe400000001ff */
[----:B--2---:R-:W-:-:S04]  /*6ec0*/  IMAD R41, R41, R29, RZ ;  /* 0x0000001d29297224 */ /* 0x004fc800078e02ff */
[----:B------:R-:W-:Y:S01]  /*6ed0*/  IMAD.HI.U32 R29, R29, R41, R28 ;  /* 0x000000291d1d7227 */ /* 0x000fe200078e001c */
[----:B------:R-:W-:-:S05]  /*6ee0*/  SHF.L.U32 R41, R24, 0x2, RZ ;  /* 0x0000000218297819 */ /* 0x000fca00000006ff */
[----:B------:R-:W-:-:S04]  /*6ef0*/  IMAD.HI.U32 R38, R29, R36, RZ ;  /* 0x000000241d267227 */ /* 0x000fc800078e00ff */
[----:B------:R-:W-:Y:S01]  /*6f00*/  VIADD R29, R39, 0xffffffe ;  /* 0x0ffffffe271d7836 */ /* 0x000fe20000000000 */
[----:B------:R-:W-:-:S05]  /*6f10*/  IADD3 R28, PT, PT, -R38, RZ, RZ ;  /* 0x000000ff261c7210 */ /* 0x000fca0007ffe1ff */
[----:B------:R-:W-:Y:S01]  /*6f20*/  IMAD R28, R31, R28, R36 ;  /* 0x0000001c1f1c7224 */ /* 0x000fe200078e0224 */
[----:B------:R-:W-:Y:S04]  /*6f30*/  F2I.FTZ.U32.TRUNC.NTZ R29, R29 ;  /* 0x0000001d001d7305 */ /* 0x000fe8000021f000 */
[----:B------:R-:W-:-:S04]  /*6f40*/  ISETP.GE.U32.AND P0, PT, R28, R31, PT ;  /* 0x0000001f1c00720c */ /* 0x000fc80003f06070 */
[----:B---3--:R-:W2:Y:S01]  /*6f50*/  I2F.U32.RP R42, R35 ;  /* 0x00000023002a7306 */ /* 0x008ea20000209000 */
[----:B------:R-:W-:-:S08]  /*6f60*/  IADD3 R43, PT, PT, RZ, -R35, RZ ;  /* 0x80000023ff2b7210 */ /* 0x000fd00007ffe0ff */
[----:B------:R-:W-:Y:S01]  /*6f70*/  @P0 IADD3 R28, PT, PT, -R31, R28, RZ ;  /* 0x0000001c1f1c0210 */ /* 0x000fe20007ffe1ff */
[----:B------:R-:W-:-:S03]  /*6f80*/  @P0 VIADD R38, R38, 0x1 ;  /* 0x0000000126260836 */ /* 0x000fc60000000000 */
[----:B------:R-:W-:Y:S02]  /*6f90*/  ISETP.GE.U32.AND P1, PT, R28, R31, PT ;  /* 0x0000001f1c00720c */ /* 0x000fe40003f26070 */
[----:B------:R-:W-:Y:S01]  /*6fa0*/  IADD3 R28, PT, PT, RZ, -R27, RZ ;  /* 0x8000001bff1c7210 */ /* 0x000fe20007ffe0ff */
[----:B--2---:R-:W2:Y:S04]  /*6fb0*/  MUFU.RCP R42, R42 ;  /* 0x0000002a002a7308 */ /* 0x004ea80000001000 */
[----:B------:R-:W-:Y:S02]  /*6fc0*/  IMAD R39, R28, R29, RZ ;  /* 0x0000001d1c277224 */ /* 0x000fe400078e02ff */
[----:B------:R-:W-:-:S04]  /*6fd0*/  IMAD.MOV.U32 R28, RZ, RZ, RZ ;  /* 0x000000ffff1c7224 */ /* 0x000fc800078e00ff */
[----:B------:R-:W-:Y:S01]  /*6fe0*/  IMAD.HI.U32 R29, R29, R39, R28 ;  /* 0x000000271d1d7227 */ /* 0x000fe200078e001c */
[----:B------:R-:W-:Y:S01]  /*6ff0*/  @P1 IADD3 R38, PT, PT, R38, 0x1, RZ ;  /* 0x0000000126261810 */ /* 0x000fe20007ffe0ff */
[----:B------:R3:W4:Y:S01]  /*7000*/  LDC R39, c[0x0][R41+0x388] ;  /* 0x0000e20029277b82 */ /* 0x0007220000000800 */
[----:B------:R-:W-:Y:S02]  /*7010*/  @!P2 LOP3.LUT R38, RZ, R31, RZ, 0x33, !PT ;  /* 0x0000001fff26a212 */ /* 0x000fe400078e33ff */
[----:B------:R-:W-:-:S03]  /*7020*/  ISETP.NE.U32.AND P2, PT, R27, RZ, PT ;  /* 0x000000ff1b00720c */ /* 0x000fc60003f45070 */
[----:B------:R-:W-:Y:S02]  /*7030*/  IMAD.HI.U32 R40, R29, R38, RZ ;  /* 0x000000261d287227 */ /* 0x000fe400078e00ff */
[----:B---3--:R-:W3:Y:S02]  /*7040*/  LDC R41, c[0x0][R41+0x3ec] ;  /* 0x0000fb0029297b82 */ /* 0x008ee40000000800 */
[----:B--2---:R-:W-:Y:S01]  /*7050*/  VIADD R29, R42, 0xffffffe ;  /* 0x0ffffffe2a1d7836 */ /* 0x004fe20000000000 */
[----:B------:R-:W-:-:S05]  /*7060*/  IADD3 R28, PT, PT, -R40, RZ, RZ ;  /* 0x000000ff281c7210 */ /* 0x000fca0007ffe1ff */
[----:B------:R-:W-:Y:S01]  /*7070*/  IMAD R28, R27, R28, R38 ;  /* 0x0000001c1b1c7224 */ /* 0x000fe200078e0226 */
[----:B------:R-:W2:Y:S04]  /*7080*/  F2I.FTZ.U32.TRUNC.NTZ R29, R29 ;  /* 0x0000001d001d7305 */ /* 0x000ea8000021f000 */
[----:B------:R-:W-:Y:S01]  /*7090*/  ISETP.GE.U32.AND P0, PT, R28, R27, PT ;  /* 0x0000001b1c00720c */ /* 0x000fe20003f06070 */
[----:B--2---:R-:W-:-:S12]  /*70a0*/  IMAD R43, R43, R29, RZ ;  /* 0x0000001d2b2b7224 */ /* 0x004fd800078e02ff */
[----:B------:R-:W-:Y:S01]  /*70b0*/  @P0 IADD3 R28, PT, PT, -R27, R28, RZ ;  /* 0x0000001c1b1c0210 */ /* 0x000fe20007ffe1ff */
[----:B------:R-:W-:-:S03]  /*70c0*/  @P0 VIADD R40, R40, 0x1 ;  /* 0x0000000128280836 */ /* 0x000fc60000000000 */
[----:B------:R-:W-:Y:S01]  /*70d0*/  ISETP.GE.U32.AND P1, PT, R28, R27, PT ;  /* 0x0000001b1c00720c */ /* 0x000fe20003f26070 */
[----:B------:R-:W-:-:S05]  /*70e0*/  HFMA2 R28, -RZ, RZ, 0, 0 ;  /* 0x00000000ff1c7431 */ /* 0x000fca00000001ff */
[----:B------:R-:W-:Y:S01]  /*70f0*/  IMAD.HI.U32 R43, R29, R43, R28 ;  /* 0x0000002b1d2b7227 */ /* 0x000fe200078e001c */
[----:B----4-:R-:W2:Y:S06]  /*7100*/  I2F.U32.RP R44, R39 ;  /* 0x00000027002c7306 */ /* 0x010eac0000209000 */
[----:B------:R-:W-:Y:S02]  /*7110*/  @P1 IADD3 R40, PT, PT, R40, 0x1, RZ ;  /* 0x0000000128281810 */ /* 0x000fe40007ffe0ff */
[----:B------:R-:W-:Y:S02]  /*7120*/  @!P2 LOP3.LUT R40, RZ, R27, RZ, 0x33, !PT ;  /* 0x0000001bff28a212 */ /* 0x000fe400078e33ff */
[----:B------:R-:W-:-:S03]  /*7130*/  ISETP.NE.U32.AND P2, PT, R35, RZ, PT ;  /* 0x000000ff2300720c */ /* 0x000fc60003f45070 */
[----:B------:R-:W-:-:S04]  /*7140*/  IMAD.HI.U32 R42, R43, R40, RZ ;  /* 0x000000282b2a7227 */ /* 0x000fc800078e00ff */
[----:B------:R-:W-:Y:S01]  /*7150*/  IMAD.MOV R28, RZ, RZ, -R42 ;  /* 0x000000ffff1c7224 */ /* 0x000fe200078e0a2a */
[----:B--2---:R-:W2:Y:S01]  /*7160*/  MUFU.RCP R44, R44 ;  /* 0x0000002c002c7308 */ /* 0x004ea20000001000 */
[----:B------:R-:W-:Y:S02]  /*7170*/  IMAD.MOV R43, RZ, RZ, -R39 ;  /* 0x000000ffff2b7224 */ /* 0x000fe400078e0a27 */
[----:B------:R-:W-:-:S05]  /*7180*/  IMAD R28, R35, R28, R40 ;  /* 0x0000001c231c7224 */ /* 0x000fca00078e0228 */
[----:B------:R-:W-:Y:S02]  /*7190*/  ISETP.GE.U32.AND P0, PT, R28, R35, PT ;  /* 0x000000231c00720c */ /* 0x000fe40003f06070 */
[----:B--2---:R-:W-:-:S11]  /*71a0*/  IADD3 R29, PT, PT, R44, 0xffffffe, RZ ;  /* 0x0ffffffe2c1d7810 */ /* 0x004fd60007ffe0ff */
[----:B------:R-:W-:Y:S02]  /*71b0*/  @P0 IADD3 R28, PT, PT, -R35, R28, RZ ;  /* 0x0000001c231c0210 */ /* 0x000fe40007ffe1ff */
[----:B------:R-:W-:Y:S01]  /*71c0*/  @P0 IADD3 R42, PT, PT, R42, 0x1, RZ ;  /* 0x000000012a2a0810 */ /* 0x000fe20007ffe0ff */
[----:B------:R-:W2:Y:S01]  /*71d0*/  F2I.FTZ.U32.TRUNC.NTZ R29, R29 ;  /* 0x0000001d001d7305 */ /* 0x000ea2000021f000 */
[----:B------:R-:W-:Y:S01]  /*71e0*/  ISETP.GE.U32.AND P1, PT, R28, R35, PT ;  /* 0x000000231c00720c */ /* 0x000fe20003f26070 */
[----:B------:R-:W-:-:S12]  /*71f0*/  IMAD.MOV.U32 R28, RZ, RZ, RZ ;  /* 0x000000ffff1c7224 */ /* 0x000fd800078e00ff */
[----:B------:R-:W-:Y:S01]  /*7200*/  @P1 IADD3 R42, PT, PT, R42, 0x1, RZ ;  /* 0x000000012a2a1810 */ /* 0x000fe20007ffe0ff */
[----:B--2---:R-:W-:Y:S01]  /*7210*/  IMAD R43, R43, R29, RZ ;  /* 0x0000001d2b2b7224 */ /* 0x004fe200078e02ff */
[----:B------:R-:W-:Y:S02]  /*7220*/  @!P2 LOP3.LUT R42, RZ, R35, RZ, 0x33, !PT ;  /* 0x00000023ff2aa212 */ /* 0x000fe400078e33ff */
[----:B------:R-:W-:Y:S01]  /*7230*/  ISETP.NE.U32.AND P2, PT, R39, RZ, PT ;  /* 0x000000ff2700720c */ /* 0x000fe20003f45070 */
[----:B------:R-:W-:Y:S01]  /*7240*/  IMAD.HI.U32 R43, R29, R43, R28 ;  /* 0x0000002b1d2b7227 */ /* 0x000fe200078e001c */
[----:B------:R-:W-:-:S05]  /*7250*/  IADD3 R29, PT, PT, -R40, RZ, RZ ;  /* 0x000000ff281d7210 */ /* 0x000fca0007ffe1ff */
[----:B------:R-:W-:-:S04]  /*7260*/  IMAD.HI.U32 R43, R43, R42, RZ ;  /* 0x0000002a2b2b7227 */ /* 0x000fc800078e00ff */
[----:B------:R-:W-:Y:S01]  /*7270*/  IMAD R27, R27, R29, R38 ;  /* 0x0000001d1b1b7224 */ /* 0x000fe200078e0226 */
[----:B------:R-:W-:Y:S02]  /*7280*/  IADD3 R28, PT, PT, -R43, RZ, RZ ;  /* 0x000000ff2b1c7210 */ /* 0x000fe40007ffe1ff */
[----:B------:R-:W-:-:S03]  /*7290*/  IADD3 R29, PT, PT, -R42, RZ, RZ ;  /* 0x000000ff2a1d7210 */ /* 0x000fc60007ffe1ff */
[----:B------:R-:W-:Y:S02]  /*72a0*/  IMAD R28, R39, R28, R42 ;  /* 0x0000001c271c7224 */ /* 0x000fe400078e022a */
[----:B------:R-:W-:-:S03]  /*72b0*/  IMAD R40, R35, R29, R40 ;  /* 0x0000001d23287224 */ /* 0x000fc600078e0228 */
[----:B------:R-:W-:-:S13]  /*72c0*/  ISETP.GE.U32.AND P0, PT, R28, R39, PT ;  /* 0x000000271c00720c */ /* 0x000fda0003f06070 */
[----:B------:R-:W-:Y:S02]  /*72d0*/  @P0 IADD3 R28, PT, PT, -R39, R28, RZ ;  /* 0x0000001c271c0210 */ /* 0x000fe40007ffe1ff */
[----:B------:R-:W-:Y:S02]  /*72e0*/  @P0 IADD3 R43, PT, PT, R43, 0x1, RZ ;  /* 0x000000012b2b0810 */ /* 0x000fe40007ffe0ff */
[----:B------:R-:W-:Y:S01]  /*72f0*/  ISETP.GE.U32.AND P1, PT, R28, R39, PT ;  /* 0x000000271c00720c */ /* 0x000fe20003f26070 */
[----:B------:R-:W-:-:S04]  /*7300*/  IMAD.MOV R28, RZ, RZ, -R38 ;  /* 0x000000ffff1c7224 */ /* 0x000fc800078e0a26 */
[----:B------:R-:W-:-:S04]  /*7310*/  IMAD R28, R31, R28, R36 ;  /* 0x0000001c1f1c7224 */ /* 0x000fc800078e0224 */
[----:B------:R-:W-:-:S04]  /*7320*/  IMAD R28, R28, R34, R33 ;  /* 0x000000221c1c7224 */ /* 0x000fc800078e0221 */
[----:B------:R-:W-:Y:S01]  /*7330*/  @P1 VIADD R43, R43, 0x1 ;  /* 0x000000012b2b1836 */ /* 0x000fe20000000000 */
[----:B------:R-:W-:Y:S01]  /*7340*/  @!P2 LOP3.LUT R43, RZ, R39, RZ, 0x33, !PT ;  /* 0x00000027ff2ba212 */ /* 0x000fe200078e33ff */
[----:B0-----:R-:W-:-:S03]  /*7350*/  IMAD R27, R27, R32, R28 ;  /* 0x000000201b1b7224 */ /* 0x001fc600078e021c */
[----:B------:R-:W-:Y:S01]  /*7360*/  IADD3 R28, PT, PT, -R43, RZ, RZ ;  /* 0x000000ff2b1c7210 */ /* 0x000fe20007ffe1ff */
[----:B-1----:R-:W-:Y:S02]  /*7370*/  IMAD R27, R40, R37, R27 ;  /* 0x00000025281b7224 */ /* 0x002fe400078e021b */
[----:B------:R-:W-:Y:S02]  /*7380*/  IMAD.MOV.U32 R36, RZ, RZ, R43 ;  /* 0x000000ffff247224 */ /* 0x000fe400078e002b */
[----:B------:R-:W-:-:S04]  /*7390*/  IMAD R42, R39, R28, R42 ;  /* 0x0000001c272a7224 */ /* 0x000fc800078e022a */
[----:B---3--:R-:W-:-:S07]  /*73a0*/  IMAD R33, R42, R41, R27 ;  /* 0x000000292a217224 */ /* 0x008fce00078e021b */
.L_x_3188:
[----:B------:R-:W-:Y:S05]  /*73b0*/  BRA.U !UP1, `(.L_x_3187) ;  /* 0x0000000509447547 */ /* 0x000fea000b800000 */
[----:B------:R-:W-:Y:S02]  /*73c0*/  UISETP.NE.AND UP0, UPT, UR11, URZ, UPT ;  /* 0x000000ff0b00728c */ /* 0x000fe4000bf05270 */
[----:B------:R-:W-:-:S07]  /*73d0*/  UISETP.NE.AND UP1, UPT, UR6, URZ, UPT ;  /* 0x000000ff0600728c */ /* 0x000fce000bf25270 */
[----:B------:R-:W-:Y:S05]  /*73e0*/  BRA.U !UP0, `(.L_x_3189) ;  /* 0x0000000108cc7547 */ /* 0x000fea000b800000 */
[C---:B0-----:R-:W-:Y:S01]  /*73f0*/  IADD3 R27, PT, PT, R24.reuse, -0x1, RZ ;  /* 0xffffffff181b7810 */ /* 0x041fe20007ffe0ff */
[----:B------:R-:W-:-:S03]  /*7400*/  VIADD R24, R24, 0xfffffffe ;  /* 0xfffffffe18187836 */ /* 0x000fc60000000000 */
[----:B------:R-:W-:Y:S02]  /*7410*/  SHF.L.U32 R31, R27, 0x2, RZ ;  /* 0x000000021b1f7819 */ /* 0x000fe400000006ff */
[----:B------:R-:W-:Y:S02]  /*7420*/  SHF.L.U32 R38, R24, 0x2, RZ ;  /* 0x0000000218267819 */ /* 0x000fe400000006ff */
[----:B------:R0:W2:Y:S08]  /*7430*/  LDC R35, c[0x0][R31+0x388] ;  /* 0x0000e2001f237b82 */ /* 0x0000b00000000800 */
[----:B------:R3:W4:Y:S08]  /*7440*/  LDC R27, c[0x0][R38+0x388] ;  /* 0x0000e200261b7b82 */ /* 0x0007300000000800 */
[----:B0-----:R-:W0:Y:S08]  /*7450*/  LDC R31, c[0x0][R31+0x3ec] ;  /* 0x0000fb001f1f7b82 */ /* 0x001e300000000800 */
[----:B---3--:R-:W3:Y:S01]  /*7460*/  LDC R38, c[0x0][R38+0x3ec] ;  /* 0x0000fb0026267b82 */ /* 0x008ee20000000800 */
[----:B--2---:R-:W2:Y:S01]  /*7470*/  I2F.U32.RP R32, R35 ;  /* 0x0000002300207306 */ /* 0x004ea20000209000 */
[----:B------:R-:W-:Y:S01]  /*7480*/  IMAD.MOV R37, RZ, RZ, -R35 ;  /* 0x000000ffff257224 */ /* 0x000fe200078e0a23 */
[----:B------:R-:W-:-:S06]  /*7490*/  ISETP.NE.U32.AND P2, PT, R35, RZ, PT ;  /* 0x000000ff2300720c */ /* 0x000fcc0003f45070 */
[----:B----4-:R-:W4:Y:S08]  /*74a0*/  I2F.U32.RP R39, R27 ;  /* 0x0000001b00277306 */ /* 0x010f300000209000 */
[----:B--2---:R-:W1:Y:S08]  /*74b0*/  MUFU.RCP R32, R32 ;  /* 0x0000002000207308 */ /* 0x004e700000001000 */
[----:B----4-:R-:W-:Y:S01]  /*74c0*/  MUFU.RCP R39, R39 ;  /* 0x0000002700277308 */ /* 0x010fe20000001000 */
[----:B-1----:R-:W-:-:S07]  /*74d0*/  IADD3 R28, PT, PT, R32, 0xffffffe, RZ ;  /* 0x0ffffffe201c7810 */ /* 0x002fce0007ffe0ff */
[----:B------:R1:W2:Y:S02]  /*74e0*/  F2I.FTZ.U32.TRUNC.NTZ R29, R28 ;  /* 0x0000001c001d7305 */ /* 0x0002a4000021f000 */
[----:B-1----:R-:W-:Y:S02]  /*74f0*/  HFMA2 R28, -RZ, RZ, 0, 0 ;  /* 0x00000000ff1c7431 */ /* 0x002fe400000001ff */
[----:B--2---:R-:W-:-:S04]  /*7500*/  IMAD R37, R37, R29, RZ ;  /* 0x0000001d25257224 */ /* 0x004fc800078e02ff */
[----:B------:R-:W-:-:S04]  /*7510*/  IMAD.HI.U32 R37, R29, R37, R28 ;  /* 0x000000251d257227 */ /* 0x000fc800078e001c */
[----:B------:R-:W-:Y:S02]  /*7520*/  VIADD R28, R39, 0xffffffe ;  /* 0x0ffffffe271c7836 */ /* 0x000fe40000000000 */
[----:B------:R-:W-:Y:S01]  /*7530*/  IMAD.HI.U32 R34, R37, R36, RZ ;  /* 0x0000002425227227 */ /* 0x000fe200078e00ff */
[----:B------:R-:W-:-:S04]  /*7540*/  IADD3 R37, PT, PT, RZ, -R27, RZ ;  /* 0x8000001bff257210 */ /* 0x000fc80007ffe0ff */
[----:B------:R-:W-:-:S05]  /*7550*/  IADD3 R29, PT, PT, -R34, RZ, RZ ;  /* 0x000000ff221d7210 */ /* 0x000fca0007ffe1ff */
[----:B------:R-:W-:Y:S02]  /*7560*/  IMAD R32, R35, R29, R36 ;  /* 0x0000001d23207224 */ /* 0x000fe400078e0224 */
[----:B------:R1:W2:Y:S03]  /*7570*/  F2I.FTZ.U32.TRUNC.NTZ R29, R28 ;  /* 0x0000001c001d7305 */ /* 0x0002a6000021f000 */
[----:B------:R-:W-:Y:S02]  /*7580*/  ISETP.GE.U32.AND P0, PT, R32, R35, PT ;  /* 0x000000232000720c */ /* 0x000fe40003f06070 */
[----:B-1----:R-:W-:Y:S01]  /*7590*/  MOV R28, RZ ;  /* 0x000000ff001c7202 */ /* 0x002fe20000000f00 */
[----:B--2---:R-:W-:-:S10]  /*75a0*/  IMAD R37, R37, R29, RZ ;  /* 0x0000001d25257224 */ /* 0x004fd400078e02ff */
[----:B------:R-:W-:Y:S01]  /*75b0*/  @P0 IADD3 R32, PT, PT, -R35, R32, RZ ;  /* 0x0000002023200210 */ /* 0x000fe20007ffe1ff */
[----:B------:R-:W-:Y:S02]  /*75c0*/  @P0 VIADD R34, R34, 0x1 ;  /* 0x0000000122220836 */ /* 0x000fe40000000000 */
[----:B------:R-:W-:Y:S01]  /*75d0*/  IMAD.HI.U32 R37, R29, R37, R28 ;  /* 0x000000251d257227 */ /* 0x000fe200078e001c */
[----:B------:R-:W-:-:S13]  /*75e0*/  ISETP.GE.U32.AND P1, PT, R32, R35, PT ;  /* 0x000000232000720c */ /* 0x000fda0003f26070 */
[----:B------:R-:W-:Y:S02]  /*75f0*/  @P1 IADD3 R34, PT, PT, R34, 0x1, RZ ;  /* 0x0000000122221810 */ /* 0x000fe40007ffe0ff */
        /* <DEDUP_REMOVED lines=8> */
[----:B------:R-:W-:Y:S02]  /*7680*/  ISETP.GE.U32.AND P1, PT, R28, R27, PT ;  /* 0x0000001b1c00720c */ /* 0x000fe40003f26070 */
[----:B------:R-:W-:-:S05]  /*7690*/  IADD3 R28, PT, PT, -R34, RZ, RZ ;  /* 0x000000ff221c7210 */ /* 0x000fca0007ffe1ff */
[----:B------:R-:W-:-:S04]  /*76a0*/  IMAD R28, R35, R28, R36 ;  /* 0x0000001c231c7224 */ /* 0x000fc800078e0224 */
[----:B0-----:R-:W-:Y:S02]  /*76b0*/  IMAD R28, R28, R31, R33 ;  /* 0x0000001f1c1c7224 */ /* 0x001fe400078e0221 */
[----:B------:R-:W-:Y:S01]  /*76c0*/  @P1 VIADD R37, R37, 0x1 ;  /* 0x0000000125251836 */ /* 0x000fe20000000000 */
[----:B------:R-:W-:-:S04]  /*76d0*/  @!P2 LOP3.LUT R37, RZ, R27, RZ, 0x33, !PT ;  /* 0x0000001bff25a212 */ /* 0x000fc800078e33ff */
[----:B------:R-:W-:Y:S01]  /*76e0*/  IADD3 R29, PT, PT, -R37, RZ, RZ ;  /* 0x000000ff251d7210 */ /* 0x000fe20007ffe1ff */
[----:B------:R-:W-:-:S04]  /*76f0*/  IMAD.MOV.U32 R36, RZ, RZ, R37 ;  /* 0x000000ffff247224 */ /* 0x000fc800078e0025 */
[----:B------:R-:W-:-:S04]  /*7700*/  IMAD R29, R27, R29, R34 ;  /* 0x0000001d1b1d7224 */ /* 0x000fc800078e0222 */
[----:B---3--:R-:W-:-:S07]  /*7710*/  IMAD R33, R29, R38, R28 ;  /* 0x000000261d217224 */ /* 0x008fce00078e021c */
.L_x_3189:
[----:B------:R-:W-:Y:S05]  /*7720*/  BRA.U !UP1, `(.L_x_3187) ;  /* 0x0000000109687547 */ /* 0x000fea000b800000 */
[----:B------:R-:W-:-:S04]  /*7730*/  IADD3 R24, PT, PT, R24, -0x1, RZ ;  /* 0xffffffff18187810 */ /* 0x000fc80007ffe0ff */
[----:B------:R-:W-:-:S04]  /*7740*/  SHF.L.U32 R24, R24, 0x2, RZ ;  /* 0x0000000218187819 */ /* 0x000fc800000006ff */
[----:B0-----:R-:W0:Y:S02]  /*7750*/  LDC R27, c[0x0][R24+0x388] ;  /* 0x0000e200181b7b82 */ /* 0x001e240000000800 */
[----:B0-----:R-:W0:Y:S01]  /*7760*/  I2F.U32.RP R31, R27 ;  /* 0x0000001b001f7306 */ /* 0x001e220000209000 */
[----:B------:R-:W-:Y:S02]  /*7770*/  IADD3 R35, PT, PT, RZ, -R27, RZ ;  /* 0x8000001bff237210 */ /* 0x000fe40007ffe0ff */
[----:B------:R-:W-:-:S05]  /*7780*/  ISETP.NE.U32.AND P2, PT, R27, RZ, PT ;  /* 0x000000ff1b00720c */ /* 0x000fca0003f45070 */
[----:B0-----:R-:W1:Y:S02]  /*7790*/  MUFU.RCP R31, R31 ;  /* 0x0000001f001f7308 */ /* 0x001e640000001000 */
[----:B-1----:R-:W-:Y:S02]  /*77a0*/  VIADD R28, R31, 0xffffffe ;  /* 0x0ffffffe1f1c7836 */ /* 0x002fe40000000000 */
        /* <DEDUP_REMOVED lines=18> */
.L_x_3187:
[----:B-1----:R-:W1:Y:S01]  /*78d0*/  LDC.64 R28, c[0x0][0x380] ;  /* 0x0000e000ff1c7b82 */ /* 0x002e620000000a00 */
[----:B------:R-:W2:Y:S02]  /*78e0*/  LDCU UR4, c[0x0][0x3ec] ;  /* 0x00007d80ff0477ac */ /* 0x000ea40008000800 */
[----:B--2---:R-:W-:-:S04]  /*78f0*/  IMAD R33, R36, UR4, R33 ;  /* 0x0000000424217c24 */ /* 0x004fc8000f8e0221 */
[----:B-1----:R-:W-:-:S05]  /*7900*/  IMAD.WIDE.U32 R28, R33, 0x2, R28 ;  /* 0x00000002211c7825 */ /* 0x002fca00078e001c */
[----:B------:R2:W5:Y:S01]  /*7910*/  LDG.E.U16 R24, desc[UR20][R28.64] ;  /* 0x000000141c187981 */ /* 0x000562000c1e1500 */
[----:B------:R-:W-:Y:S05]  /*7920*/  BRA `(.L_x_3184) ;  /* 0x0000000000747947 */ /* 0x000fea0003800000 */
.L_x_3162:
[----:B------:R-:W0:Y:S01]  /*7930*/  LDCU UR4, c[0x0][0x608] ;  /* 0x0000c100ff0477ac */ /* 0x000e220008000800 */
[----:B------:R-:W-:-:S05]  /*7940*/  IMAD.IADD R42, R9, 0x1, R0 ;  /* 0x00000001092a7824 */ /* 0x000fca00078e0200 */
[----:B------:R-:W-:-:S05]  /*7950*/  IADD3 R38, PT, PT, R9, R42, RZ ;  /* 0x0000002a09267210 */ /* 0x000fca0007ffe0ff */
[----:B------:R-:W-:Y:S01]  /*7960*/  IMAD.IADD R40, R9, 0x1, R38 ;  /* 0x0000000109287824 */ /* 0x000fe200078e0226 */
[----:B0-----:R-:W-:-:S04]  /*7970*/  MOV R23, UR4 ;  /* 0x0000000400177c02 */ /* 0x001fc80008000f00 */
        /* <DEDUP_REMOVED lines=24> */
.L_x_3184:
[----:B------:R-:W-:Y:S05]  /*7b00*/  BSYNC.RECONVERGENT B0 ;  /* 0x0000000000007941 */ /* 0x000fea0003800200 */
.L_x_3161:
[----:B------:R-:W3:Y:S02]  /*7b10*/  LDCU UR4, c[0x0][0x528] ;  /* 0x0000a500ff0477ac */ /* 0x000ee40008000800 */
[----:B---3--:R-:W-:-:S09]  /*7b20*/  UISETP.GE.AND UP0, UPT, UR4, 0x2, UPT ;  /* 0x000000020400788c */ /* 0x008fd2000bf06270 */
[----:B------:R-:W-:Y:S05]  /*7b30*/  BRA.U !UP0, `(.L_x_3190) ;  /* 0x0000006908607547 */ /* 0x000fea000b800000 */
[----:B------:R-:W-:Y:S01]  /*7b40*/  ISETP.GE.U32.AND P0, PT, R0, R23, PT ;  /* 0x000000170000720c */ /* 0x000fe20003f06070 */
[----:B------:R-:W-:-:S12]  /*7b50*/  BSSY.RECONVERGENT B0, `(.L_x_3191) ;  /* 0x00001a4000007945 */ /* 0x000fd80003800200 */
[----:B------:R-:W-:Y:S05]  /*7b60*/  @P0 BRA `(.L_x_3192) ;  /* 0x0000001800880947 */ /* 0x000fea0003800000 */
[----:B------:R-:W-:Y:S01]  /*7b70*/  UISETP.GE.U32.AND UP1, UPT, UR26, 0x7, UPT ;  /* 0x000000071a00788c */ /* 0x000fe2000bf26070 */
[----:B0-----:R-:W-:Y:S01]  /*7b80*/  HFMA2 R32, -RZ, RZ, 0, 0 ;  /* 0x00000000ff207431 */ /* 0x001fe200000001ff */
[----:B------:R-:W-:Y:S01]  /*7b90*/  MOV R27, R0 ;  /* 0x00000000001b7202 */ /* 0x000fe20000000f00 */
[----:B------:R-:W0:Y:S01]  /*7ba0*/  LDCU UR14, c[0x0][0x528] ;  /* 0x0000a500ff0e77ac */ /* 0x000e220008000800 */
[----:B------:R-:W-:-:S05]  /*7bb0*/  UISETP.NE.AND UP0, UPT, UR28, URZ, UPT ;  /* 0x000000ff1c00728c */ /* 0x000fca000bf05270 */
[----:B------:R-:W-:Y:S06]  /*7bc0*/  BRA.U !UP1, `(.L_x_3193) ;  /* 0x0000000d09407547 */ /* 0x000fec000b800000 */
[----:B------:R-:W-:Y:S01]  /*7bd0*/  IMAD.MOV.U32 R32, RZ, RZ, RZ ;  /* 0x000000ffff207224 */ /* 0x000fe200078e00ff */
[----:B------:R-:W-:Y:S01]  /*7be0*/  MOV R27, R0 ;  /* 0x00000000001b7202 */ /* 0x000fe20000000f00 */
[----:B------:R-:W-:-:S06]  /*7bf0*/  UMOV UR4, URZ ;  /* 0x000000ff00047c82 */ /* 0x000fcc0008000000 */
.L_x_3194:
        /* <DEDUP_REMOVED lines=205> */
.L_x_3193:
        /* <DEDUP_REMOVED lines=106> */
.L_x_3196:
        /* <DEDUP_REMOVED lines=56> */
.L_x_3197:
        /* <DEDUP_REMOVED lines=28> */
.L_x_3195:
[----:B------:R-:W3:Y:S01]  /*94b0*/  LDCU UR4, c[0x0][0x4c4] ;  /* 0x00009880ff0477ac */ /* 0x000ee20008000800 */
[----:B-12---:R-:W1:Y:S01]  /*94c0*/  LDC.64 R28, c[0x0][0x458] ;  /* 0x00011600ff1c7b82 */ /* 0x006e620000000a00 */
[----:B-----5:R-:W-:Y:S01]  /*94d0*/  HADD2.F32 R31, -RZ, R22.H0_H0 ;  /* 0x20000016ff1f7230 */ /* 0x020fe20000004100 */
[----:B------:R-:W2:Y:S01]  /*94e0*/  F2I.FTZ.U32.TRUNC.NTZ R35, R18 ;  /* 0x0000001200237305 */ /* 0x000ea2000021f000 */
[----:B0-----:R-:W0:Y:S03]  /*94f0*/  LDCU.64 UR14, c[0x0][0x530] ;  /* 0x0000a600ff0e77ac */ /* 0x001e260008000a00 */
[----:B------:R-:W-:-:S04]  /*9500*/  FMUL.FTZ R31, R18, R31 ;  /* 0x0000001f121f7220 */ /* 0x000fc80000410000 */
[----:B------:R-:W-:-:S05]  /*9510*/  FMUL.FTZ R31, R8, R31 ;  /* 0x0000001f081f7220 */ /* 0x000fca0000410000 */
[----:B------:R-:W-:Y:S01]  /*9520*/  F2FP.F16.F32.PACK_AB R31, RZ, R31 ;  /* 0x0000001fff1f723e */ /* 0x000fe200000000ff */
[----:B---3--:R-:W-:-:S05]  /*9530*/  IMAD R27, R27, UR4, R32 ;  /* 0x000000041b1b7c24 */ /* 0x008fca000f8e0220 */
[C---:B0-----:R-:W-:Y:S01]  /*9540*/  IADD3 R32, P0, PT, R27.reuse, UR14, RZ ;  /* 0x0000000e1b207c10 */ /* 0x041fe2000ff1e0ff */
[----:B-1----:R-:W-:-:S04]  /*9550*/  IMAD.WIDE.U32 R28, R27, 0x2, R28 ;  /* 0x000000021b1c7825 */ /* 0x002fc800078e001c */
[----:B------:R-:W-:Y:S01]  /*9560*/  IMAD.X R33, RZ, RZ, UR15, P0 ;  /* 0x0000000fff217e24 */ /* 0x000fe200080e06ff */
[----:B------:R3:W-:Y:S04]  /*9570*/  STG.E.U16 desc[UR20][R28.64], R31 ;  /* 0x0000001f1c007986 */ /* 0x0007e8000c101514 */
[----:B--2---:R3:W-:Y:S03]  /*9580*/  STG.E.U8 desc[UR20][R32.64], R35 ;  /* 0x0000002320007986 */ /* 0x0047e6000c101114 */
.L_x_3192:
[----:B------:R-:W-:Y:S05]  /*9590*/  BSYNC.RECONVERGENT B0 ;  /* 0x0000000000007941 */ /* 0x000fea0003800200 */
.L_x_3191:
[----:B------:R-:W-:Y:S01]  /*95a0*/  IADD3 R18, PT, PT, R9, R0, RZ ;  /* 0x0000000009127210 */ /* 0x000fe20007ffe0ff */
[----:B------:R-:W-:Y:S03]  /*95b0*/  BSSY.RECONVERGENT B0, `(.L_x_3198) ;  /* 0x00001a5000007945 */ /* 0x000fe60003800200 */
[----:B------:R-:W-:-:S13]  /*95c0*/  ISETP.GE.U32.AND P0, PT, R18, R23, PT ;  /* 0x000000171200720c */ /* 0x000fda0003f06070 */
[----:B------:R-:W-:Y:S05]  /*95d0*/  @P0 BRA `(.L_x_3199) ;  /* 0x0000001800880947 */ /* 0x000fea0003800000 */
[----:B------:R-:W-:Y:S01]  /*95e0*/  UISETP.GE.U32.AND UP1, UPT, UR26, 0x7, UPT ;  /* 0x000000071a00788c */ /* 0x000fe2000bf26070 */
[----:B0--3--:R-:W-:Y:S02]  /*95f0*/  HFMA2 R32, -RZ, RZ, 0, 0 ;  /* 0x00000000ff207431 */ /* 0x009fe400000001ff */
[----:B------:R-:W-:Y:S01]  /*9600*/  IMAD.MOV.U32 R27, RZ, RZ, R18 ;  /* 0x000000ffff1b7224 */ /* 0x000fe200078e0012 */
[----:B------:R-:W0:Y:S01]  /*9610*/  LDCU UR14, c[0x0][0x528] ;  /* 0x0000a500ff0e77ac */ /* 0x000e220008000800 */
[----:B------:R-:W-:-:S04]  /*9620*/  UISETP.NE.AND UP0, UPT, UR28, URZ, UPT ;  /* 0x000000ff1c00728c */ /* 0x000fc8000bf05270 */
[----:B------:R-:W-:Y:S07]  /*9630*/  BRA.U !UP1, `(.L_x_3200) ;  /* 0x0000000d09407547 */ /* 0x000fee000b800000 */
[----:B------:R-:W-:Y:S01]  /*9640*/  MOV R32, RZ ;  /* 0x000000ff00207202 */ /* 0x000fe20000000f00 */
[----:B------:R-:W-:Y:S01]  /*9650*/  UMOV UR4, URZ ;  /* 0x000000ff00047c82 */ /* 0x000fe20008000000 */
[----:B------:R-:W-:-:S07]  /*9660*/  MOV R27, R18 ;  /* 0x00000012001b7202 */ /* 0x000fce0000000f00 */
.L_x_3201:
        /* <DEDUP_REMOVED lines=205> */
.L_x_3200:
        /* <DEDUP_REMOVED lines=106> */
.L_x_3203:
        /* <DEDUP_REMOVED lines=56> */
.L_x_3204:
        /* <DEDUP_REMOVED lines=28> */
.L_x_3202:
[----:B------:R-:W3:Y:S01]  /*af20*/  LDCU UR4, c[0x0][0x4c4] ;  /* 0x00009880ff0477ac */ /* 0x000ee20008000800 */
[----:B-12---:R-:W1:Y:S01]  /*af30*/  LDC.64 R28, c[0x0][0x458] ;  /* 0x00011600ff1c7b82 */ /* 0x006e620000000a00 */
[----:B-----5:R-:W-:Y:S01]  /*af40*/  HADD2.F32 R34, -RZ, R26.H0_H0 ;  /* 0x2000001aff227230 */ /* 0x020fe20000004100 */
[----:B0-----:R-:W0:Y:S04]  /*af50*/  LDCU.64 UR14, c[0x0][0x530] ;  /* 0x0000a600ff0e77ac */ /* 0x001e280008000a00 */
[----:B------:R-:W-:Y:S02]  /*af60*/  FMUL.FTZ R31, R19, R34 ;  /* 0x00000022131f7220 */ /* 0x000fe40000410000 */
[----:B------:R-:W2:Y:S02]  /*af70*/  F2I.FTZ.U32.TRUNC.NTZ R19, R19 ;  /* 0x0000001300137305 */ /* 0x000ea4000021f000 */
[----:B------:R-:W-:-:S05]  /*af80*/  FMUL.FTZ R31, R8, R31 ;  /* 0x0000001f081f7220 */ /* 0x000fca0000410000 */
[----:B------:R-:W-:Y:S01]  /*af90*/  F2FP.F16.F32.PACK_AB R31, RZ, R31 ;  /* 0x0000001fff1f723e */ /* 0x000fe200000000ff */
[----:B---3--:R-:W-:-:S05]  /*afa0*/  IMAD R27, R27, UR4, R32 ;  /* 0x000000041b1b7c24 */ /* 0x008fca000f8e0220 */
[C---:B0-----:R-:W-:Y:S01]  /*afb0*/  IADD3 R32, P0, PT, R27.reuse, UR14, RZ ;  /* 0x0000000e1b207c10 */ /* 0x041fe2000ff1e0ff */
[----:B-1----:R-:W-:-:S03]  /*afc0*/  IMAD.WIDE.U32 R28, R27, 0x2, R28 ;  /* 0x000000021b1c7825 */ /* 0x002fc600078e001c */
[----:B------:R-:W-:Y:S02]  /*afd0*/  IADD3.X R33, PT, PT, RZ, UR15, RZ, P0, !PT ;  /* 0x0000000fff217c10 */ /* 0x000fe400087fe4ff */
[----:B------:R4:W-:Y:S04]  /*afe0*/  STG.E.U16 desc[UR20][R28.64], R31 ;  /* 0x0000001f1c007986 */ /* 0x0009e8000c101514 */
[----:B--2---:R4:W-:Y:S03]  /*aff0*/  STG.E.U8 desc[UR20][R32.64], R19 ;  /* 0x0000001320007986 */ /* 0x0049e6000c101114 */
.L_x_3199:
[----:B------:R-:W-:Y:S05]  /*b000*/  BSYNC.RECONVERGENT B0 ;  /* 0x0000000000007941 */ /* 0x000fea0003800200 */
.L_x_3198:
        /* <DEDUP_REMOVED lines=13> */
.L_x_3208:
        /* <DEDUP_REMOVED lines=205> */
.L_x_3207:
        /* <DEDUP_REMOVED lines=106> */
.L_x_3210:
        /* <DEDUP_REMOVED lines=56> */
.L_x_3211:
        /* <DEDUP_REMOVED lines=28> */
.L_x_3209:
[----:B------:R-:W1:Y:S01]  /*c990*/  LDCU UR4, c[0x0][0x4c4] ;  /* 0x00009880ff0477ac */ /* 0x000e620008000800 */
[----:B------:R-:W2:Y:S01]  /*c9a0*/  LDC.64 R18, c[0x0][0x458] ;  /* 0x00011600ff127b82 */ /* 0x000ea20000000a00 */
[----:B-----5:R-:W-:Y:S01]  /*c9b0*/  HADD2.F32 R29, -RZ, R25.H0_H0 ;  /* 0x20000019ff1d7230 */ /* 0x020fe20000004100 */
[----:B------:R-:W3:Y:S01]  /*c9c0*/  F2I.FTZ.U32.TRUNC.NTZ R31, R20 ;  /* 0x00000014001f7305 */ /* 0x000ee2000021f000 */
[----:B0-----:R-:W0:Y:S03]  /*c9d0*/  LDCU.64 UR14, c[0x0][0x530] ;  /* 0x0000a600ff0e77ac */ /* 0x001e260008000a00 */
[----:B------:R-:W-:-:S04]  /*c9e0*/  FMUL.FTZ R29, R20, R29 ;  /* 0x0000001d141d7220 */ /* 0x000fc80000410000 */
[----:B------:R-:W-:-:S05]  /*c9f0*/  FMUL.FTZ R29, R8, R29 ;  /* 0x0000001d081d7220 */ /* 0x000fca0000410000 */
[----:B------:R-:W-:Y:S01]  /*ca00*/  F2FP.F16.F32.PACK_AB R29, RZ, R29 ;  /* 0x0000001dff1d723e */ /* 0x000fe200000000ff */
[----:B-1----:R-:W-:-:S05]  /*ca10*/  IMAD R27, R32, UR4, R27 ;  /* 0x00000004201b7c24 */ /* 0x002fca000f8e021b */
[C---:B0-----:R-:W-:Y:S01]  /*ca20*/  IADD3 R32, P0, PT, R27.reuse, UR14, RZ ;  /* 0x0000000e1b207c10 */ /* 0x041fe2000ff1e0ff */
[----:B--2---:R-:W-:-:S03]  /*ca30*/  IMAD.WIDE.U32 R18, R27, 0x2, R18 ;  /* 0x000000021b127825 */ /* 0x004fc600078e0012 */
[----:B------:R-:W-:Y:S02]  /*ca40*/  IADD3.X R33, PT, PT, RZ, UR15, RZ, P0, !PT ;  /* 0x0000000fff217c10 */ /* 0x000fe400087fe4ff */
[----:B------:R0:W-:Y:S04]  /*ca50*/  STG.E.U16 desc[UR20][R18.64], R29 ;  /* 0x0000001d12007986 */ /* 0x0001e8000c101514 */
[----:B---3--:R0:W-:Y:S03]  /*ca60*/  STG.E.U8 desc[UR20][R32.64], R31 ;  /* 0x0000001f20007986 */ /* 0x0081e6000c101114 */
.L_x_3206:
[----:B------:R-:W-:Y:S05]  /*ca70*/  BSYNC.RECONVERGENT B0 ;  /* 0x0000000000007941 */ /* 0x000fea0003800200 */
.L_x_3205:
[----:B------:R-:W-:-:S05]  /*ca80*/  IMAD.IADD R20, R9, 0x1, R28 ;  /* 0x0000000109147824 */ /* 0x000fca00078e021c */
[----:B------:R-:W-:-:S13]  /*ca90*/  ISETP.GE.U32.AND P0, PT, R20, R23, PT ;  /* 0x000000171400720c */ /* 0x000fda0003f06070 */
[----:B------:R-:W-:Y:S05]  /*caa0*/  @P0 BRA `(.L_x_3212) ;  /* 0x0000001c00a80947 */ /* 0x000fea0003800000 */
[----:B------:R-:W-:Y:S01]  /*cab0*/  UISETP.GE.U32.AND UP1, UPT, UR26, 0x7, UPT ;  /* 0x000000071a00788c */ /* 0x000fe2000bf26070 */
[----:B------:R-:W-:Y:S01]  /*cac0*/  HFMA2 R23, -RZ, RZ, 0, 0 ;  /* 0x00000000ff177431 */ /* 0x000fe200000001ff */
[----:B------:R-:W1:Y:S01]  /*cad0*/  LDCU UR14, c[0x0][0x528] ;  /* 0x0000a500ff0e77ac */ /* 0x000e620008000800 */
[----:B------:R-:W-:-:S06]  /*cae0*/  UISETP.NE.AND UP0, UPT, UR28, URZ, UPT ;  /* 0x000000ff1c00728c */ /* 0x000fcc000bf05270 */
[----:B------:R-:W-:Y:S05]  /*caf0*/  BRA.U !UP1, `(.L_x_3213) ;  /* 0x0000000d093c7547 */ /* 0x000fea000b800000 */
[----:B------:R-:W-:Y:S01]  /*cb00*/  MOV R23, RZ ;  /* 0x000000ff00177202 */ /* 0x000fe20000000f00 */
[----:B------:R-:W-:-:S06]  /*cb10*/  UMOV UR4, URZ ;  /* 0x000000ff00047c82 */ /* 0x000fcc0008000000 */
.L_x_3214:
        /* <DEDUP_REMOVED lines=18> */
[----:B--2---:R-:W-:Y:S01]  /*cc40*/  IMAD R31, RZ, RZ, -UR30 ;  /* 0x8000001eff1f7e24 */ /* 0x004fe2000f8e02ff */
[----:B------:R-:W-:Y:S02]  /*cc50*/  UIADD3 UR22, UPT, UPT, UR14, -0x6, URZ ;  /* 0xfffffffa0e167890 */ /* 0x000fe4000fffe0ff */
[----:B------:R-:W-:Y:S01]  /*cc60*/  UIADD3 UR23, UPT, UPT, UR14, -0x7, URZ ;  /* 0xfffffff90e177890 */ /* 0x000fe2000fffe0ff */
[----:B------:R-:W0:Y:S01]  /*cc70*/  I2F.U32.RP R28, UR30 ;  /* 0x0000001e001c7d06 */ /* 0x000e220008209000 */
[----:B------:R-:W-:Y:S02]  /*cc80*/  ULEA UR22, UR22, UR24, 0x2 ;  /* 0x0000001816167291 */ /* 0x000fe4000f8e10ff */
[----:B------:R-:W-:Y:S02]  /*cc90*/  ULEA UR23, UR23, UR24, 0x2 ;  /* 0x0000001817177291 */ /* 0x000fe4000f8e10ff */
[----:B------:R-:W-:Y:S01]  /*cca0*/  UIADD3 UR14, UPT, UPT, UR14, -0x8, URZ ;  /* 0xfffffff80e0e7890 */ /* 0x000fe2000fffe0ff */
[----:B------:R-:W2:Y:S02]  /*ccb0*/  LDCU UR33, c[0x0][UR19+0x388] ;  /* 0x00007100132177ac */ /* 0x000ea40008000800 */
[----:B-1----:R-:W1:Y:S01]  /*ccc0*/  MUFU.RCP R27, R27 ;  /* 0x0000001b001b7308 */ /* 0x002e620000001000 */
[----:B------:R-:W-:-:S04]  /*ccd0*/  ULEA UR24, UR14, UR24, 0x2 ;  /* 0x000000180e187291 */ /* 0x000fc8000f8e10ff */
[----:B------:R-:W3:Y:S03]  /*cce0*/  LDCU UR34, c[0x0][UR22+0x388] ;  /* 0x00007100162277ac */ /* 0x000ee60008000800 */
[----:B0-----:R-:W-:Y:S01]  /*ccf0*/  MUFU.RCP R28, R28 ;  /* 0x0000001c001c7308 */ /* 0x001fe20000001000 */
[----:B------:R-:W0:Y:S01]  /*cd00*/  LDCU UR35, c[0x0][UR23+0x388] ;  /* 0x00007100172377ac */ /* 0x000e220008000800 */
[----:B------:R-:W4:Y:S06]  /*cd10*/  LDCU UR15, c[0x0][UR15+0x3ec] ;  /* 0x00007d800f0f77ac */ /* 0x000f2c0008000800 */
[----:B--2---:R-:W2:Y:S01]  /*cd20*/  I2F.U32.RP R32, UR33 ;  /* 0x0000002100207d06 */ /* 0x004ea20008209000 */
[----:B-1----:R-:W-:Y:S01]  /*cd30*/  VIADD R18, R27, 0xffffffe ;  /* 0x0ffffffe1b127836 */ /* 0x002fe20000000000 */
[----:B------:R-:W1:Y:S01]  /*cd40*/  LDCU UR36, c[0x0][UR24+0x388] ;  /* 0x00007100182477ac */ /* 0x000e620008000800 */
[----:B------:R-:W-:Y:S01]  /*cd50*/  IMAD R35, RZ, RZ, -UR33 ;  /* 0x80000021ff237e24 */ /* 0x000fe2000f8e02ff */
[----:B------:R-:W1:Y:S04]  /*cd60*/  LDCU UR16, c[0x0][UR16+0x3ec] ;  /* 0x00007d80101077ac */ /* 0x000e680008000800 */
[----:B------:R3:W4:Y:S01]  /*cd70*/  F2I.FTZ.U32.TRUNC.NTZ R19, R18 ;  /* 0x0000001200137305 */ /* 0x000722000021f000 */
[----:B0-----:R-:W-:Y:S01]  /*cd80*/  IADD3 R37, PT, PT, RZ, -UR35, RZ ;  /* 0x80000023ff257c10 */ /* 0x001fe2000fffe0ff */
[----:B------:R-:W0:Y:S01]  /*cd90*/  LDCU UR17, c[0x0][UR17+0x3ec] ;  /* 0x00007d80111177ac */ /* 0x000e220008000800 */
[----:B------:R-:W0:Y:S05]  /*cda0*/  LDCU UR18, c[0x0][UR18+0x3ec] ;  /* 0x00007d80121277ac */ /* 0x000e2a0008000800 */
[----:B--2---:R-:W-:Y:S01]  /*cdb0*/  MUFU.RCP R32, R32 ;  /* 0x0000002000207308 */ /* 0x004fe20000001000 */
[----:B---3--:R-:W-:Y:S01]  /*cdc0*/  HFMA2 R18, -RZ, RZ, 0, 0 ;  /* 0x00000000ff127431 */ /* 0x008fe200000001ff */
        /* <DEDUP_REMOVED lines=8> */
[----:B------:R-:W4:Y:S03]  /*ce50*/  LDCU UR24, c[0x0][UR24+0x3ec] ;  /* 0x00007d80181877ac */ /* 0x000f260008000800 */
[----:B------:R-:W-:Y:S01]  /*ce60*/  IMAD.MOV R19, RZ, RZ, -R27 ;  /* 0x000000ffff137224 */ /* 0x000fe200078e0a1b */
[----:B------:R-:W-:-:S02]  /*ce70*/  UIADD3 UR4, UPT, UPT, UR4, 0x8, URZ ;  /* 0x0000000804047890 */ /* 0x000fc4000fffe0ff */
[----:B---3--:R-:W-:Y:S01]  /*ce80*/  MUFU.RCP R33, R33 ;  /* 0x0000002100217308 */ /* 0x008fe20000001000 */
[----:B------:R-:W-:Y:S01]  /*ce90*/  IMAD R18, R19, UR29, R20 ;  /* 0x0000001d13127c24 */ /* 0x000fe2000f8e0214 */
[----:B------:R-:W-:Y:S01]  /*cea0*/  IADD3 R19, PT, PT, R28, 0xffffffe, RZ ;  /* 0x0ffffffe1c137810 */ /* 0x000fe20007ffe0ff */
[----:B------:R-:W-:-:S03]  /*ceb0*/  UISETP.NE.AND UP1, UPT, UR4, UR7, UPT ;  /* 0x000000070400728c */ /* 0x000fc6000bf25270 */
[C---:B------:R-:W-:Y:S02]  /*cec0*/  ISETP.GE.U32.AND P0, PT, R18.reuse, UR29, PT ;  /* 0x0000001d12007c0c */ /* 0x040fe4000bf06070 */
[----:B------:R-:W3:Y:S08]  /*ced0*/  F2I.FTZ.U32.TRUNC.NTZ R19, R19 ;  /* 0x0000001300137305 */ /* 0x000ef0000021f000 */
[----:B-1----:R-:W1:Y:S03]  /*cee0*/  MUFU.RCP R29, R29 ;  /* 0x0000001d001d7308 */ /* 0x002e660000001000 */
[----:B------:R-:W-:-:S02]  /*cef0*/  @P0 IADD3 R18, PT, PT, R18, -UR29, RZ ;  /* 0x8000001d12120c10 */ /* 0x000fc4000fffe0ff */
[----:B------:R-:W-:Y:S02]  /*cf00*/  @P0 IADD3 R27, PT, PT, R27, 0x1, RZ ;  /* 0x000000011b1b0810 */ /* 0x000fe40007ffe0ff */
[----:B------:R-:W-:Y:S01]  /*cf10*/  ISETP.GE.U32.AND P1, PT, R18, UR29, PT ;  /* 0x0000001d12007c0c */ /* 0x000fe2000bf26070 */
[----:B---3--:R-:W-:Y:S01]  /*cf20*/  IMAD R31, R31, R19, RZ ;  /* 0x000000131f1f7224 */ /* 0x008fe200078e02ff */
[----:B------:R-:W-:Y:S01]  /*cf30*/  I2F.U32.RP R34, UR35 ;  /* 0x0000002300227d06 */ /* 0x000fe20008209000 */
[----:B------:R-:W-:-:S04]  /*cf40*/  IMAD.MOV.U32 R18, RZ, RZ, RZ ;  /* 0x000000ffff127224 */ /* 0x000fc800078e00ff */
[----:B------:R-:W-:-:S03]  /*cf50*/  IMAD.HI.U32 R18, R19, R31, R18 ;  /* 0x0000001f13127227 */ /* 0x000fc600078e0012 */
[----:B------:R-:W3:Y:S01]  /*cf60*/  I2F.U32.RP R31, UR32 ;  /* 0x00000020001f7d06 */ /* 0x000ee20008209000 */
[----:B-1----:R-:W-:Y:S02]  /*cf70*/  IADD3 R19, PT, PT, R29, 0xffffffe, RZ ;  /* 0x0ffffffe1d137810 */ /* 0x002fe40007ffe0ff */
[----:B------:R-:W-:Y:S02]  /*cf80*/  @P1 IADD3 R27, PT, PT, R27, 0x1, RZ ;  /* 0x000000011b1b1810 */ /* 0x000fe40007ffe0ff */
[----:B------:R-:W-:Y:S02]  /*cf90*/  @!P2 LOP3.LUT R27, RZ, UR29, RZ, 0x33, !PT ;  /* 0x0000001dff1bac12 */ /* 0x000fe4000f8e33ff */
[----:B------:R-:W-:Y:S01]  /*cfa0*/  ISETP.NE.U32.AND P2, PT, RZ, UR30, PT ;  /* 0x0000001eff007c0c */ /* 0x000fe2000bf45070 */
[----:B------:R-:W1:Y:S01]  /*cfb0*/  F2I.FTZ.U32.TRUNC.NTZ R19, R19 ;  /* 0x0000001300137305 */ /* 0x000e62000021f000 */
[----:B------:R-:W-:Y:S01]  /*cfc0*/  IADD3 R29, PT, PT, RZ, -UR31, RZ ;  /* 0x8000001fff1d7c10 */ /* 0x000fe2000fffe0ff */
[----:B------:R-:W-:-:S05]  /*cfd0*/  IMAD.HI.U32 R28, R18, R27, RZ ;  /* 0x0000001b121c7227 */ /* 0x000fca00078e00ff */
[----:B------:R-:W-:Y:S01]  /*cfe0*/  IADD3 R18, PT, PT, -R28, RZ, RZ ;  /* 0x000000ff1c127210 */ /* 0x000fe20007ffe1ff */
[----:B---3--:R-:W3:Y:S04]  /*cff0*/  MUFU.RCP R31, R31 ;  /* 0x0000001f001f7308 */ /* 0x008ee80000001000 */
[----:B------:R-:W-:Y:S02]  /*d000*/  IMAD R18, R18, UR30, R27 ;  /* 0x0000001e12127c24 */ /* 0x000fe4000f8e021b */
[----:B-1----:R-:W-:Y:S02]  /*d010*/  IMAD R29, R29, R19, RZ ;  /* 0x000000131d1d7224 */ /* 0x002fe400078e02ff */
[----:B------:R-:W-:Y:S01]  /*d020*/  MUFU.RCP R34, R34 ;  /* 0x0000002200227308 */ /* 0x000fe20000001000 */
        /* <DEDUP_REMOVED lines=9> */
[----:B------:R-:W-:-:S05]  /*d0c0*/  IMAD.HI.U32 R29, R29, R28, RZ ;  /* 0x0000001c1d1d7227 */ /* 0x000fca00078e00ff */
[----:B------:R-:W-:-:S05]  /*d0d0*/  IADD3 R19, PT, PT, -R29, RZ, RZ ;  /* 0x000000ff1d137210 */ /* 0x000fca0007ffe1ff */
[----:B------:R-:W-:Y:S02]  /*d0e0*/  IMAD R18, R19, UR31, R28 ;  /* 0x0000001f13127c24 */ /* 0x000fe4000f8e021c */
[----:B---3--:R-:W-:Y:S01]  /*d0f0*/  VIADD R19, R31, 0xffffffe ;  /* 0x0ffffffe1f137836 */ /* 0x008fe20000000000 */
[----:B------:R-:W-:Y:S02]  /*d100*/  IADD3 R31, PT, PT, RZ, -UR32, RZ ;  /* 0x80000020ff1f7c10 */ /* 0x000fe4000fffe0ff */
[----:B------:R-:W-:-:S03]  /*d110*/  ISETP.GE.U32.AND P0, PT, R18, UR31, PT ;  /* 0x0000001f12007c0c */ /* 0x000fc6000bf06070 */
[----:B------:R-:W1:Y:S10]  /*d120*/  F2I.FTZ.U32.TRUNC.NTZ R19, R19 ;  /* 0x0000001300137305 */ /* 0x000e74000021f000 */
[----:B------:R-:W-:Y:S01]  /*d130*/  @P0 IADD3 R18, PT, PT, R18, -UR31, RZ ;  /* 0x8000001f12120c10 */ /* 0x000fe2000fffe0ff */
[----:B------:R-:W-:-:S03]  /*d140*/  @P0 VIADD R29, R29, 0x1 ;  /* 0x000000011d1d0836 */ /* 0x000fc60000000000 */
[----:B------:R-:W-:Y:S01]  /*d150*/  ISETP.GE.U32.AND P1, PT, R18, UR31, PT ;  /* 0x0000001f12007c0c */ /* 0x000fe2000bf26070 */
[----:B------:R-:W-:Y:S02]  /*d160*/  HFMA2 R18, -RZ, RZ, 0, 0 ;  /* 0x00000000ff127431 */ /* 0x000fe400000001ff */
[----:B-1----:R-:W-:-:S04]  /*d170*/  IMAD R31, R31, R19, RZ ;  /* 0x000000131f1f7224 */ /* 0x002fc800078e02ff */
        /* <DEDUP_REMOVED lines=62> */
[----:B-1----:R-:W-:Y:S02]  /*d560*/  IMAD R35, R18, R19, RZ ;  /* 0x0000001312237224 */ /* 0x002fe400078e02ff */
[----:B------:R-:W-:-:S04]  /*d570*/  IMAD.MOV.U32 R18, RZ, RZ, RZ ;  /* 0x000000ffff127224 */ /* 0x000fc800078e00ff */
[----:B------:R-:W-:Y:S01]  /*d580*/  IMAD.HI.U32 R35, R19, R35, R18 ;  /* 0x0000002313237227 */ /* 0x000fe200078e0012 */
[----:B------:R-:W-:Y:S02]  /*d590*/  IADD3 R19, PT, PT, -R27, RZ, RZ ;  /* 0x000000ff1b137210 */ /* 0x000fe40007ffe1ff */
[----:B------:R-:W-:Y:S02]  /*d5a0*/  @P1 IADD3 R34, PT, PT, R34, 0x1, RZ ;  /* 0x0000000122221810 */ /* 0x000fe40007ffe0ff */
[----:B------:R-:W-:Y:S01]  /*d5b0*/  @!P2 LOP3.LUT R34, RZ, UR35, RZ, 0x33, !PT ;  /* 0x00000023ff22ac12 */ /* 0x000fe2000f8e33ff */
[----:B------:R-:W-:Y:S01]  /*d5c0*/  IMAD R18, R19, UR29, R20 ;  /* 0x0000001d13127c24 */ /* 0x000fe2000f8e0214 */
[----:B------:R-:W-:Y:S01]  /*d5d0*/  IADD3 R19, PT, PT, -R29, RZ, RZ ;  /* 0x000000ff1d137210 */ /* 0x000fe20007ffe1ff */
[----:B------:R-:W-:Y:S01]  /*d5e0*/  IMAD.MOV R20, RZ, RZ, -R28 ;  /* 0x000000ffff147224 */ /* 0x000fe200078e0a1c */
[----:B------:R-:W-:Y:S01]  /*d5f0*/  ISETP.NE.U32.AND P2, PT, RZ, UR36, PT ;  /* 0x00000024ff007c0c */ /* 0x000fe2000bf45070 */
[----:B------:R-:W-:-:S04]  /*d600*/  IMAD.HI.U32 R35, R35, R34, RZ ;  /* 0x0000002223237227 */ /* 0x000fc800078e00ff */
[----:B------:R-:W-:Y:S01]  /*d610*/  IMAD R18, R18, UR15, R23 ;  /* 0x0000000f12127c24 */ /* 0x000fe2000f8e0217 */
[----:B------:R-:W-:Y:S01]  /*d620*/  IADD3 R37, PT, PT, -R35, RZ, RZ ;  /* 0x000000ff23257210 */ /* 0x000fe20007ffe1ff */
[----:B------:R-:W-:Y:S01]  /*d630*/  IMAD R27, R20, UR30, R27 ;  /* 0x0000001e141b7c24 */ /* 0x000fe2000f8e021b */
[----:B------:R-:W-:Y:S01]  /*d640*/  IADD3 R20, PT, PT, -R31, RZ, RZ ;  /* 0x000000ff1f147210 */ /* 0x000fe20007ffe1ff */
[----:B------:R-:W-:Y:S02]  /*d650*/  IMAD R19, R19, UR31, R28 ;  /* 0x0000001f13137c24 */ /* 0x000fe4000f8e021c */
[----:B------:R-:W-:Y:S02]  /*d660*/  IMAD R36, R37, UR36, R34 ;  /* 0x0000002425247c24 */ /* 0x000fe4000f8e0222 */
[----:B------:R-:W-:Y:S02]  /*d670*/  IMAD R18, R27, UR16, R18 ;  /* 0x000000101b127c24 */ /* 0x000fe4000f8e0212 */
[----:B------:R-:W-:Y:S01]  /*d680*/  IMAD R29, R20, UR32, R29 ;  /* 0x00000020141d7c24 */ /* 0x000fe2000f8e021d */
[----:B------:R-:W-:Y:S01]  /*d690*/  ISETP.GE.U32.AND P0, PT, R36, UR36, PT ;  /* 0x0000002424007c0c */ /* 0x000fe2000bf06070 */
[----:B0-----:R-:W-:Y:S01]  /*d6a0*/  IMAD R18, R19, UR17, R18 ;  /* 0x0000001113127c24 */ /* 0x001fe2000f8e0212 */
[----:B------:R-:W-:-:S02]  /*d6b0*/  IADD3 R20, PT, PT, -R32, RZ, RZ ;  /* 0x000000ff20147210 */ /* 0x000fc40007ffe1ff */
[----:B------:R-:W-:Y:S01]  /*d6c0*/  IADD3 R19, PT, PT, -R33, RZ, RZ ;  /* 0x000000ff21137210 */ /* 0x000fe20007ffe1ff */
[----:B------:R-:W-:Y:S02]  /*d6d0*/  IMAD R18, R29, UR18, R18 ;  /* 0x000000121d127c24 */ /* 0x000fe4000f8e0212 */
[----:B------:R-:W-:Y:S01]  /*d6e0*/  IMAD R31, R20, UR33, R31 ;  /* 0x00000021141f7c24 */ /* 0x000fe2000f8e021f */
[----:B------:R-:W-:Y:S01]  /*d6f0*/  IADD3 R20, PT, PT, -R34, RZ, RZ ;  /* 0x000000ff22147210 */ /* 0x000fe20007ffe1ff */
[----:B------:R-:W-:Y:S02]  /*d700*/  IMAD R19, R19, UR34, R32 ;  /* 0x0000002213137c24 */ /* 0x000fe4000f8e0220 */
[----:B--2---:R-:W-:Y:S02]  /*d710*/  IMAD R18, R31, UR19, R18 ;  /* 0x000000131f127c24 */ /* 0x004fe4000f8e0212 */
[----:B------:R-:W-:Y:S02]  /*d720*/  @P0 VIADD R36, R36, -UR36 ;  /* 0x8000002424240c36 */ /* 0x000fe40008000000 */
[----:B------:R-:W-:-:S02]  /*d730*/  @P0 VIADD R35, R35, 0x1 ;  /* 0x0000000123230836 */ /* 0x000fc40000000000 */
[----:B----4-:R-:W-:Y:S01]  /*d740*/  IMAD R18, R19, UR22, R18 ;  /* 0x0000001613127c24 */ /* 0x010fe2000f8e0212 */
[----:B------:R-:W-:Y:S01]  /*d750*/  ISETP.GE.U32.AND P1, PT, R36, UR36, PT ;  /* 0x0000002424007c0c */ /* 0x000fe2000bf26070 */
[----:B------:R-:W-:-:S04]  /*d760*/  IMAD R33, R20, UR35, R33 ;  /* 0x0000002314217c24 */ /* 0x000fc8000f8e0221 */
[----:B------:R-:W-:-:S08]  /*d770*/  IMAD R18, R33, UR23, R18 ;  /* 0x0000001721127c24 */ /* 0x000fd0000f8e0212 */
[----:B------:R-:W-:Y:S02]  /*d780*/  @P1 IADD3 R35, PT, PT, R35, 0x1, RZ ;  /* 0x0000000123231810 */ /* 0x000fe40007ffe0ff */
[----:B------:R-:W-:-:S04]  /*d790*/  @!P2 LOP3.LUT R35, RZ, UR36, RZ, 0x33, !PT ;  /* 0x00000024ff23ac12 */ /* 0x000fc8000f8e33ff */
[----:B------:R-:W-:Y:S01]  /*d7a0*/  MOV R20, R35 ;  /* 0x0000002300147202 */ /* 0x000fe20000000f00 */
[----:B------:R-:W-:-:S04]  /*d7b0*/  IMAD.MOV R23, RZ, RZ, -R35 ;  /* 0x000000ffff177224 */ /* 0x000fc800078e0a23 */
[----:B------:R-:W-:-:S04]  /*d7c0*/  IMAD R23, R23, UR36, R34 ;  /* 0x0000002417177c24 */ /* 0x000fc8000f8e0222 */
[----:B------:R-:W-:Y:S01]  /*d7d0*/  IMAD R23, R23, UR24, R18 ;  /* 0x0000001817177c24 */ /* 0x000fe2000f8e0212 */
[----:B------:R-:W-:Y:S06]  /*d7e0*/  BRA.U UP1, `(.L_x_3214) ;  /* 0xfffffff101cc7547 */ /* 0x000fec000b83ffff */
.L_x_3213:
        /* <DEDUP_REMOVED lines=20> */
[----:B------:R-:W-:Y:S01]  /*d930*/  IMAD R29, RZ, RZ, -UR18 ;  /* 0x80000012ff1d7e24 */ /* 0x000fe2000f8e02ff */
[----:B------:R-:W-:Y:S01]  /*d940*/  ISETP.NE.U32.AND P2, PT, RZ, UR18, PT ;  /* 0x00000012ff007c0c */ /* 0x000fe2000bf45070 */
[----:B------:R-:W4:Y:S01]  /*d950*/  LDCU UR15, c[0x0][UR15+0x3ec] ;  /* 0x00007d800f0f77ac */ /* 0x000f220008000800 */
[----:B------:R-:W4:Y:S04]  /*d960*/  LDCU UR16, c[0x0][UR16+0x3ec] ;  /* 0x00007d80101077ac */ /* 0x000f280008000800 */
[----:B-1----:R-:W1:Y:S01]  /*d970*/  I2F.U32.RP R31, UR19 ;  /* 0x00000013001f7d06 */ /* 0x002e620008209000 */
[----:B------:R-:W4:Y:S07]  /*d980*/  LDCU UR17, c[0x0][UR17+0x3ec] ;  /* 0x00007d80111177ac */ /* 0x000f2e0008000800 */
[----:B0-----:R-:W0:Y:S08]  /*d990*/  MUFU.RCP R27, R27 ;  /* 0x0000001b001b7308 */ /* 0x001e300000001000 */
[----:B-1----:R-:W1:Y:S01]  /*d9a0*/  MUFU.RCP R31, R31 ;  /* 0x0000001f001f7308 */ /* 0x002e620000001000 */
[----:B0-----:R-:W-:-:S07]  /*d9b0*/  IADD3 R19, PT, PT, R27, 0xffffffe, RZ ;  /* 0x0ffffffe1b137810 */ /* 0x001fce0007ffe0ff */
[----:B------:R-:W0:Y:S01]  /*d9c0*/  F2I.FTZ.U32.TRUNC.NTZ R19, R19 ;  /* 0x0000001300137305 */ /* 0x000e22000021f000 */
[----:B-1----:R-:W-:-:S07]  /*d9d0*/  VIADD R28, R31, 0xffffffe ;  /* 0x0ffffffe1f1c7836 */ /* 0x002fce0000000000 */
[----:B--2---:R-:W1:Y:S01]  /*d9e0*/  I2F.U32.RP R31, UR22 ;  /* 0x00000016001f7d06 */ /* 0x004e620008209000 */
[----:B0-----:R-:W-:-:S04]  /*d9f0*/  IMAD R29, R29, R19, RZ ;  /* 0x000000131d1d7224 */ /* 0x001fc800078e02ff */
[----:B------:R-:W-:-:S03]  /*da00*/  IMAD.HI.U32 R27, R19, R29, R18 ;  /* 0x0000001d131b7227 */ /* 0x000fc600078e0012 */
[----:B------:R0:W2:Y:S03]  /*da10*/  F2I.FTZ.U32.TRUNC.NTZ R29, R28 ;  /* 0x0000001c001d7305 */ /* 0x0000a6000021f000 */
[----:B------:R-:W-:-:S05]  /*da20*/  IMAD.HI.U32 R18, R27, R20, RZ ;  /* 0x000000141b127227 */ /* 0x000fca00078e00ff */
[----:B-1----:R-:W1:Y:S01]  /*da30*/  MUFU.RCP R31, R31 ;  /* 0x0000001f001f7308 */ /* 0x002e620000001000 */
[----:B------:R-:W-:Y:S01]  /*da40*/  IADD3 R27, PT, PT, -R18, RZ, RZ ;  /* 0x000000ff121b7210 */ /* 0x000fe20007ffe1ff */
[----:B0-----:R-:W-:-:S04]  /*da50*/  HFMA2 R28, -RZ, RZ, 0, 0 ;  /* 0x00000000ff1c7431 */ /* 0x001fc800000001ff */
[----:B------:R-:W-:-:S05]  /*da60*/  IMAD R19, R27, UR18, R20 ;  /* 0x000000121b137c24 */ /* 0x000fca000f8e0214 */
[----:B------:R-:W-:-:S13]  /*da70*/  ISETP.GE.U32.AND P0, PT, R19, UR18, PT ;  /* 0x0000001213007c0c */ /* 0x000fda000bf06070 */
[----:B------:R-:W-:Y:S01]  /*da80*/  @P0 IADD3 R19, PT, PT, R19, -UR18, RZ ;  /* 0x8000001213130c10 */ /* 0x000fe2000fffe0ff */
[----:B------:R-:W-:-:S03]  /*da90*/  @P0 VIADD R18, R18, 0x1 ;  /* 0x0000000112120836 */ /* 0x000fc60000000000 */
[----:B------:R-:W-:Y:S02]  /*daa0*/  ISETP.GE.U32.AND P1, PT, R19, UR18, PT ;  /* 0x0000001213007c0c */ /* 0x000fe4000bf26070 */
[----:B------:R-:W-:-:S05]  /*dab0*/  IADD3 R19, PT, PT, RZ, -UR19, RZ ;  /* 0x80000013ff137c10 */ /* 0x000fca000fffe0ff */
[----:B--2---:R-:W-:-:S04]  /*dac0*/  IMAD R19, R19, R29, RZ ;  /* 0x0000001d13137224 */ /* 0x004fc800078e02ff */
[----:B------:R-:W-:Y:S01]  /*dad0*/  IMAD.HI.U32 R29, R29, R19, R28 ;  /* 0x000000131d1d7227 */ /* 0x000fe200078e001c */
[----:B-1----:R-:W-:Y:S02]  /*dae0*/  IADD3 R28, PT, PT, R31, 0xffffffe, RZ ;  /* 0x0ffffffe1f1c7810 */ /* 0x002fe40007ffe0ff */
[----:B------:R-:W-:Y:S01]  /*daf0*/  @P1 IADD3 R18, PT, PT, R18, 0x1, RZ ;  /* 0x0000000112121810 */ /* 0x000fe20007ffe0ff */
[----:B---3--:R-:W0:Y:S01]  /*db00*/  I2F.U32.RP R31, UR23 ;  /* 0x00000017001f7d06 */ /* 0x008e220008209000 */
[----:B------:R-:W-:Y:S02]  /*db10*/  @!P2 LOP3.LUT R18, RZ, UR18, RZ, 0x33, !PT ;  /* 0x00000012ff12ac12 */ /* 0x000fe4000f8e33ff */
[----:B------:R-:W-:-:S03]  /*db20*/  ISETP.NE.U32.AND P2, PT, RZ, UR19, PT ;  /* 0x00000013ff007c0c */ /* 0x000fc6000bf45070 */
[----:B------:R-:W-:Y:S02]  /*db30*/  IMAD.HI.U32 R19, R29, R18, RZ ;  /* 0x000000121d137227 */ /* 0x000fe400078e00ff */
[----:B------:R1:W2:Y:S02]  /*db40*/  F2I.FTZ.U32.TRUNC.NTZ R29, R28 ;  /* 0x0000001c001d7305 */ /* 0x0002a4000021f000 */
[----:B------:R-:W-:-:S04]  /*db50*/  IMAD.MOV R27, RZ, RZ, -R19 ;  /* 0x000000ffff1b7224 */ /* 0x000fc800078e0a13 */
[----:B------:R-:W-:Y:S02]  /*db60*/  IMAD R27, R27, UR19, R18 ;  /* 0x000000131b1b7c24 */ /* 0x000fe4000f8e0212 */
[----:B0-----:R-:W0:Y:S01]  /*db70*/  MUFU.RCP R31, R31 ;  /* 0x0000001f001f7308 */ /* 0x001e220000001000 */
[----:B-1----:R-:W-:Y:S02]  /*db80*/  IMAD.MOV.U32 R28, RZ, RZ, RZ ;  /* 0x000000ffff1c7224 */ /* 0x002fe400078e00ff */
[----:B------:R-:W-:-:S13]  /*db90*/  ISETP.GE.U32.AND P0, PT, R27, UR19, PT ;  /* 0x000000131b007c0c */ /* 0x000fda000bf06070 */
[----:B------:R-:W-:Y:S02]  /*dba0*/  @P0 IADD3 R27, PT, PT, R27, -UR19, RZ ;  /* 0x800000131b1b0c10 */ /* 0x000fe4000fffe0ff */
[----:B------:R-:W-:Y:S02]  /*dbb0*/  @P0 IADD3 R19, PT, PT, R19, 0x1, RZ ;  /* 0x0000000113130810 */ /* 0x000fe40007ffe0ff */
[----:B------:R-:W-:Y:S01]  /*dbc0*/  ISETP.GE.U32.AND P1, PT, R27, UR19, PT ;  /* 0x000000131b007c0c */ /* 0x000fe2000bf26070 */
[----:B------:R-:W-:-:S04]  /*dbd0*/  IMAD R27, RZ, RZ, -UR22 ;  /* 0x80000016ff1b7e24 */ /* 0x000fc8000f8e02ff */
[----:B--2---:R-:W-:-:S04]  /*dbe0*/  IMAD R27, R27, R29, RZ ;  /* 0x0000001d1b1b7224 */ /* 0x004fc800078e02ff */
[----:B------:R-:W-:-:S04]  /*dbf0*/  IMAD.HI.U32 R32, R29, R27, R28 ;  /* 0x0000001b1d207227 */ /* 0x000fc800078e001c */
[----:B------:R-:W-:Y:S02]  /*dc00*/  @P1 IADD3 R19, PT, PT, R19, 0x1, RZ ;  /* 0x0000000113131810 */ /* 0x000fe40007ffe0ff */
[----:B------:R-:W-:Y:S02]  /*dc10*/  @!P2 LOP3.LUT R19, RZ, UR19, RZ, 0x33, !PT ;  /* 0x00000013ff13ac12 */ /* 0x000fe4000f8e33ff */
[----:B------:R-:W-:-:S03]  /*dc20*/  ISETP.NE.U32.AND P2, PT, RZ, UR22, PT ;  /* 0x00000016ff007c0c */ /* 0x000fc6000bf45070 */
[----:B------:R-:W-:-:S05]  /*dc30*/  IMAD.HI.U32 R32, R32, R19, RZ ;  /* 0x0000001320207227 */ /* 0x000fca00078e00ff */
[----:B------:R-:W-:-:S05]  /*dc40*/  IADD3 R28, PT, PT, -R32, RZ, RZ ;  /* 0x000000ff201c7210 */ /* 0x000fca0007ffe1ff */
[----:B------:R-:W-:Y:S01]  /*dc50*/  IMAD R27, R28, UR22, R19 ;  /* 0x000000161c1b7c24 */ /* 0x000fe2000f8e0213 */
[----:B0-----:R-:W-:-:S04]  /*dc60*/  IADD3 R28, PT, PT, R31, 0xffffffe, RZ ;  /* 0x0ffffffe1f1c7810 */ /* 0x001fc80007ffe0ff */
[----:B------:R-:W-:Y:S01]  /*dc70*/  ISETP.GE.U32.AND P0, PT, R27, UR22, PT ;  /* 0x000000161b007c0c */ /* 0x000fe2000bf06070 */
[----:B------:R0:W1:Y:S02]  /*dc80*/  F2I.FTZ.U32.TRUNC.NTZ R29, R28 ;  /* 0x0000001c001d7305 */ /* 0x000064000021f000 */
[----:B0-----:R-:W-:-:S10]  /*dc90*/  HFMA2 R28, -RZ, RZ, 0, 0 ;  /* 0x00000000ff1c7431 */ /* 0x001fd400000001ff */
[----:B------:R-:W-:Y:S01]  /*dca0*/  @P0 VIADD R27, R27, -UR22 ;  /* 0x800000161b1b0c36 */ /* 0x000fe20008000000 */
[----:B------:R-:W-:-:S04]  /*dcb0*/  @P0 IADD3 R32, PT, PT, R32, 0x1, RZ ;  /* 0x0000000120200810 */ /* 0x000fc80007ffe0ff */
[----:B------:R-:W-:Y:S02]  /*dcc0*/  ISETP.GE.U32.AND P1, PT, R27, UR22, PT ;  /* 0x000000161b007c0c */ /* 0x000fe4000bf26070 */
[----:B------:R-:W-:-:S05]  /*dcd0*/  IADD3 R27, PT, PT, RZ, -UR23, RZ ;  /* 0x80000017ff1b7c10 */ /* 0x000fca000fffe0ff */
[----:B-1----:R-:W-:-:S04]  /*dce0*/  IMAD R27, R27, R29, RZ ;  /* 0x0000001d1b1b7224 */ /* 0x002fc800078e02ff */
[----:B------:R-:W-:-:S04]  /*dcf0*/  IMAD.HI.U32 R29, R29, R27, R28 ;  /* 0x0000001b1d1d7227 */ /* 0x000fc800078e001c */
[----:B------:R-:W-:Y:S01]  /*dd00*/  @P1 VIADD R32, R32, 0x1 ;  /* 0x0000000120201836 */ /* 0x000fe20000000000 */
[----:B------:R-:W-:Y:S02]  /*dd10*/  @!P2 LOP3.LUT R32, RZ, UR22, RZ, 0x33, !PT ;  /* 0x00000016ff20ac12 */ /* 0x000fe4000f8e33ff */
[----:B------:R-:W-:-:S03]  /*dd20*/  ISETP.NE.U32.AND P2, PT, RZ, UR23, PT ;  /* 0x00000017ff007c0c */ /* 0x000fc6000bf45070 */
        /* <DEDUP_REMOVED lines=10> */
[----:B----4-:R-:W-:Y:S02]  /*ddd0*/  IMAD R20, R20, UR4, R23 ;  /* 0x0000000414147c24 */ /* 0x010fe4000f8e0217 */
[----:B------:R-:W-:Y:S01]  /*dde0*/  @P1 IADD3 R29, PT, PT, R29, 0x1, RZ ;  /* 0x000000011d1d1810 */ /* 0x000fe20007ffe0ff */
[----:B------:R-:W-:Y:S01]  /*ddf0*/  IMAD R23, R27, UR19, R18 ;  /* 0x000000131b177c24 */ /* 0x000fe2000f8e0212 */
[----:B------:R-:W-:Y:S02]  /*de00*/  IADD3 R18, PT, PT, -R32, RZ, RZ ;  /* 0x000000ff20127210 */ /* 0x000fe40007ffe1ff */
[----:B------:R-:W-:Y:S01]  /*de10*/  @!P2 LOP3.LUT R29, RZ, UR23, RZ, 0x33, !PT ;  /* 0x00000017ff1dac12 */ /* 0x000fe2000f8e33ff */
[----:B------:R-:W-:Y:S02]  /*de20*/  IMAD R20, R23, UR15, R20 ;  /* 0x0000000f17147c24 */ /* 0x000fe4000f8e0214 */
[----:B------:R-:W-:Y:S02]  /*de30*/  IMAD R19, R18, UR22, R19 ;  /* 0x0000001612137c24 */ /* 0x000fe4000f8e0213 */
[----:B------:R-:W-:-:S02]  /*de40*/  IMAD.MOV R23, RZ, RZ, -R29 ;  /* 0x000000ffff177224 */ /* 0x000fc400078e0a1d */
[----:B------:R-:W-:Y:S01]  /*de50*/  IMAD R19, R19, UR16, R20 ;  /* 0x0000001013137c24 */ /* 0x000fe2000f8e0214 */
[----:B------:R-:W-:Y:S01]  /*de60*/  MOV R20, R29 ;  /* 0x0000001d00147202 */ /* 0x000fe20000000f00 */
[----:B------:R-:W-:-:S04]  /*de70*/  IMAD R32, R23, UR23, R32 ;  /* 0x0000001717207c24 */ /* 0x000fc8000f8e0220 */
[----:B------:R-:W-:-:S07]  /*de80*/  IMAD R23, R32, UR17, R19 ;  /* 0x0000001120177c24 */ /* 0x000fce000f8e0213 */
.L_x_3216:
        /* <DEDUP_REMOVED lines=14> */
[----:B0-----:R-:W-:Y:S01]  /*df70*/  IMAD R29, RZ, RZ, -UR16 ;  /* 0x80000010ff1d7e24 */ /* 0x001fe2000f8e02ff */
[----:B------:R-:W-:-:S06]  /*df80*/  ISETP.NE.U32.AND P2, PT, RZ, UR16, PT ;  /* 0x00000010ff007c0c */ /* 0x000fcc000bf45070 */
[----:B--2---:R-:W0:Y:S08]  /*df90*/  I2F.U32.RP R28, UR17 ;  /* 0x00000011001c7d06 */ /* 0x004e300008209000 */
[----:B-1----:R-:W1:Y:S08]  /*dfa0*/  MUFU.RCP R27, R27 ;  /* 0x0000001b001b7308 */ /* 0x002e700000001000 */
        /* <DEDUP_REMOVED lines=9> */
[----:B------:R-:W-:Y:S02]  /*e040*/  IMAD R27, R19, UR16, R20 ;  /* 0x00000010131b7c24 */ /* 0x000fe4000f8e0214 */
[----:B------:R0:W1:Y:S03]  /*e050*/  F2I.FTZ.U32.TRUNC.NTZ R19, R18 ;  /* 0x0000001200137305 */ /* 0x000066000021f000 */
[----:B------:R-:W-:Y:S02]  /*e060*/  ISETP.GE.U32.AND P0, PT, R27, UR16, PT ;  /* 0x000000101b007c0c */ /* 0x000fe4000bf06070 */
[----:B0-----:R-:W-:-:S11]  /*e070*/  MOV R18, RZ ;  /* 0x000000ff00127202 */ /* 0x001fd60000000f00 */
        /* <DEDUP_REMOVED lines=8> */
[----:B------:R-:W-:Y:S02]  /*e100*/  ISETP.NE.U32.AND P2, PT, RZ, UR17, PT ;  /* 0x00000011ff007c0c */ /* 0x000fe4000bf45070 */
[----:B------:R-:W-:Y:S01]  /*e110*/  IADD3 R19, PT, PT, -R29, RZ, RZ ;  /* 0x000000ff1d137210 */ /* 0x000fe20007ffe1ff */
[----:B------:R-:W-:-:S04]  /*e120*/  IMAD.HI.U32 R28, R28, R29, RZ ;  /* 0x0000001d1c1c7227 */ /* 0x000fc800078e00ff */
[----:B------:R-:W-:-:S04]  /*e130*/  IMAD.MOV R18, RZ, RZ, -R28 ;  /* 0x000000ffff127224 */ /* 0x000fc800078e0a1c */
[----:B------:R-:W-:-:S05]  /*e140*/  IMAD R18, R18, UR17, R29 ;  /* 0x0000001112127c24 */ /* 0x000fca000f8e021d */
[----:B------:R-:W-:-:S13]  /*e150*/  ISETP.GE.U32.AND P0, PT, R18, UR17, PT ;  /* 0x0000001112007c0c */ /* 0x000fda000bf06070 */
[----:B------:R-:W-:Y:S02]  /*e160*/  @P0 IADD3 R18, PT, PT, R18, -UR17, RZ ;  /* 0x8000001112120c10 */ /* 0x000fe4000fffe0ff */
[----:B------:R-:W-:Y:S02]  /*e170*/  @P0 IADD3 R28, PT, PT, R28, 0x1, RZ ;  /* 0x000000011c1c0810 */ /* 0x000fe40007ffe0ff */
[----:B------:R-:W-:Y:S01]  /*e180*/  ISETP.GE.U32.AND P1, PT, R18, UR17, PT ;  /* 0x0000001112007c0c */ /* 0x000fe2000bf26070 */
[----:B------:R-:W-:-:S04]  /*e190*/  IMAD R18, R19, UR16, R20 ;  /* 0x0000001013127c24 */ /* 0x000fc8000f8e0214 */
[----:B---3--:R-:W-:-:S08]  /*e1a0*/  IMAD R18, R18, UR4, R23 ;  /* 0x0000000412127c24 */ /* 0x008fd0000f8e0217 */
[----:B------:R-:W-:Y:S01]  /*e1b0*/  @P1 VIADD R28, R28, 0x1 ;  /* 0x000000011c1c1836 */ /* 0x000fe20000000000 */
[----:B------:R-:W-:-:S04]  /*e1c0*/  @!P2 LOP3.LUT R28, RZ, UR17, RZ, 0x33, !PT ;  /* 0x00000011ff1cac12 */ /* 0x000fc8000f8e33ff */
[----:B------:R-:W-:-:S05]  /*e1d0*/  IADD3 R20, PT, PT, -R28, RZ, RZ ;  /* 0x000000ff1c147210 */ /* 0x000fca0007ffe1ff */
[----:B------:R-:W-:Y:S02]  /*e1e0*/  IMAD R23, R20, UR17, R29 ;  /* 0x0000001114177c24 */ /* 0x000fe4000f8e021d */
[----:B------:R-:W-:Y:S02]  /*e1f0*/  IMAD.MOV.U32 R20, RZ, RZ, R28 ;  /* 0x000000ffff147224 */ /* 0x000fe400078e001c */
[----:B----4-:R-:W-:-:S07]  /*e200*/  IMAD R23, R23, UR15, R18 ;  /* 0x0000000f17177c24 */ /* 0x010fce000f8e0212 */
.L_x_3217:
[----:B------:R-:W-:Y:S05]  /*e210*/  BRA.U !UP1, `(.L_x_3215) ;  /* 0x00000001096c7547 */ /* 0x000fea000b800000 */
[----:B-1----:R-:W-:Y:S01]  /*e220*/  UIADD3 UR14, UPT, UPT, UR14, -0x1, URZ ;  /* 0xffffffff0e0e7890 */ /* 0x002fe2000fffe0ff */
[----:B------:R-:W-:-:S03]  /*e230*/  UMOV UR4, 0xd8 ;  /* 0x000000d800047882 */ /* 0x000fc60000000000 */
[----:B------:R-:W-:-:S12]  /*e240*/  ULEA UR14, UR14, UR4, 0x2 ;  /* 0x000000040e0e7291 */ /* 0x000fd8000f8e10ff */
[----:B------:R-:W1:Y:S01]  /*e250*/  LDCU UR4, c[0x0][UR14+0x388] ;  /* 0x000071000e0477ac */ /* 0x000e620008000800 */
[----:B------:R-:W2:Y:S01]  /*e260*/  LDCU UR14, c[0x0][UR14+0x3ec] ;  /* 0x00007d800e0e77ac */ /* 0x000ea20008000800 */
[----:B-1----:R-:W1:Y:S01]  /*e270*/  I2F.U32.RP R27, UR4 ;  /* 0x00000004001b7d06 */ /* 0x002e620008209000 */
[----:B0-----:R-:W-:Y:S02]  /*e280*/  IADD3 R29, PT, PT, RZ, -UR4, RZ ;  /* 0x80000004ff1d7c10 */ /* 0x001fe4000fffe0ff */
[----:B------:R-:W-:-:S05]  /*e290*/  ISETP.NE.U32.AND P2, PT, RZ, UR4, PT ;  /* 0x00000004ff007c0c */ /* 0x000fca000bf45070 */
[----:B-1----:R-:W0:Y:S02]  /*e2a0*/  MUFU.RCP R27, R27 ;  /* 0x0000001b001b7308 */ /* 0x002e240000001000 */
[----:B0-----:R-:W-:-:S06]  /*e2b0*/  IADD3 R18, PT, PT, R27, 0xffffffe, RZ ;  /* 0x0ffffffe1b127810 */ /* 0x001fcc0007ffe0ff */
        /* <DEDUP_REMOVED lines=14> */
[----:B------:R-:W-:Y:S02]  /*e3a0*/  IMAD R18, R27, UR4, R20 ;  /* 0x000000041b127c24 */ /* 0x000fe4000f8e0214 */
[----:B------:R-:W-:Y:S02]  /*e3b0*/  IMAD.MOV.U32 R20, RZ, RZ, R19 ;  /* 0x000000ffff147224 */ /* 0x000fe400078e0013 */
[----:B--2---:R-:W-:-:S07]  /*e3c0*/  IMAD R23, R18, UR14, R23 ;  /* 0x0000000e12177c24 */ /* 0x004fce000f8e0217 */
.L_x_3215:
[----:B------:R-:W2:Y:S01]  /*e3d0*/  LDCU UR4, c[0x0][0x4c4] ;  /* 0x00009880ff0477ac */ /* 0x000ea20008000800 */
[----:B0-----:R-:W0:Y:S01]  /*e3e0*/  LDC.64 R18, c[0x0][0x458] ;  /* 0x00011600ff127b82 */ /* 0x001e220000000a00 */
[----:B-----5:R-:W-:Y:S01]  /*e3f0*/  HADD2.F32 R28, -RZ, R24.H0_H0 ;  /* 0x20000018ff1c7230 */ /* 0x020fe20000004100 */
[----:B-1----:R-:W1:Y:S04]  /*e400*/  LDCU.64 UR14, c[0x0][0x530] ;  /* 0x0000a600ff0e77ac */ /* 0x002e680008000a00 */
[----:B------:R-:W-:Y:S02]  /*e410*/  FMUL.FTZ R27, R21, R28 ;  /* 0x0000001c151b7220 */ /* 0x000fe40000410000 */
[----:B------:R-:W3:Y:S02]  /*e420*/  F2I.FTZ.U32.TRUNC.NTZ R21, R21 ;  /* 0x0000001500157305 */ /* 0x000ee4000021f000 */
[----:B------:R-:W-:-:S05]  /*e430*/  FMUL.FTZ R27, R8, R27 ;  /* 0x0000001b081b7220 */ /* 0x000fca0000410000 */
[----:B------:R-:W-:Y:S01]  /*e440*/  F2FP.F16.F32.PACK_AB R27, RZ, R27 ;  /* 0x0000001bff1b723e */ /* 0x000fe200000000ff */
[----:B--2---:R-:W-:-:S05]  /*e450*/  IMAD R23, R20, UR4, R23 ;  /* 0x0000000414177c24 */ /* 0x004fca000f8e0217 */
[C---:B-1----:R-:W-:Y:S01]  /*e460*/  IADD3 R28, P0, PT, R23.reuse, UR14, RZ ;  /* 0x0000000e171c7c10 */ /* 0x042fe2000ff1e0ff */
[----:B0-----:R-:W-:-:S03]  /*e470*/  IMAD.WIDE.U32 R18, R23, 0x2, R18 ;  /* 0x0000000217127825 */ /* 0x001fc600078e0012 */
[----:B------:R-:W-:Y:S02]  /*e480*/  IADD3.X R29, PT, PT, RZ, UR15, RZ, P0, !PT ;  /* 0x0000000fff1d7c10 */ /* 0x000fe400087fe4ff */
[----:B------:R0:W-:Y:S04]  /*e490*/  STG.E.U16 desc[UR20][R18.64], R27 ;  /* 0x0000001b12007986 */ /* 0x0001e8000c101514 */
[----:B---3--:R0:W-:Y:S01]  /*e4a0*/  STG.E.U8 desc[UR20][R28.64], R21 ;  /* 0x000000151c007986 */ /* 0x0081e2000c101114 */
[----:B------:R-:W-:Y:S05]  /*e4b0*/  BRA `(.L_x_3212) ;  /* 0x0000000400247947 */ /* 0x000fea0003800000 */
.L_x_3190:
        /* <DEDUP_REMOVED lines=10> */
[----:B-12---:R-:W1:Y:S01]  /*e560*/  LDC.64 R28, c[0x0][0x458] ;  /* 0x00011600ff1c7b82 */ /* 0x006e620000000a00 */
[----:B-----5:R-:W-:Y:S01]  /*e570*/  HADD2.F32 R23, -RZ, R22.H0_H0 ;  /* 0x20000016ff177230 */ /* 0x020fe20000004100 */
[----:B------:R-:W2:Y:S01]  /*e580*/  F2I.FTZ.U32.TRUNC.NTZ R31, R18 ;  /* 0x00000012001f7305 */ /* 0x000ea2000021f000 */
[----:B------:R-:W3:Y:S03]  /*e590*/  LDCU.64 UR14, c[0x0][0x530] ;  /* 0x0000a600ff0e77ac */ /* 0x000ee60008000a00 */
[----:B------:R-:W-:-:S04]  /*e5a0*/  FMUL.FTZ R27, R18, R23 ;  /* 0x00000017121b7220 */ /* 0x000fc80000410000 */
[----:B------:R-:W-:-:S05]  /*e5b0*/  FMUL.FTZ R27, R8, R27 ;  /* 0x0000001b081b7220 */ /* 0x000fca0000410000 */
[----:B------:R-:W-:Y:S01]  /*e5c0*/  F2FP.F16.F32.PACK_AB R27, RZ, R27 ;  /* 0x0000001bff1b723e */ /* 0x000fe200000000ff */
[----:B0-----:R-:W-:-:S05]  /*e5d0*/  IMAD R23, R0, UR4, RZ ;  /* 0x0000000400177c24 */ /* 0x001fca000f8e02ff */
[C---:B---3--:R-:W-:Y:S01]  /*e5e0*/  IADD3 R32, P3, PT, R23.reuse, UR14, RZ ;  /* 0x0000000e17207c10 */ /* 0x048fe2000ff7e0ff */
[----:B-1----:R-:W-:-:S03]  /*e5f0*/  IMAD.WIDE.U32 R28, R23, 0x2, R28 ;  /* 0x00000002171c7825 */ /* 0x002fc600078e001c */
[----:B------:R-:W-:Y:S02]  /*e600*/  IADD3.X R33, PT, PT, RZ, UR15, RZ, P3, !PT ;  /* 0x0000000fff217c10 */ /* 0x000fe40009ffe4ff */
[----:B------:R0:W-:Y:S04]  /*e610*/  STG.E.U16 desc[UR20][R28.64], R27 ;  /* 0x0000001b1c007986 */ /* 0x0001e8000c101514 */
[----:B--2---:R0:W-:Y:S03]  /*e620*/  STG.E.U8 desc[UR20][R32.64], R31 ;  /* 0x0000001f20007986 */ /* 0x0041e6000c101114 */
.L_x_3219:
[----:B------:R-:W-:Y:S05]  /*e630*/  BSYNC.RECONVERGENT B0 ;  /* 0x0000000000007941 */ /* 0x000fea0003800200 */
.L_x_3218:
[----:B------:R-:W-:Y:S04]  /*e640*/  BSSY.RECONVERGENT B0, `(.L_x_3220) ;  /* 0x0000010000007945 */ /* 0x000fe80003800200 */
[----:B------:R-:W-:Y:S05]  /*e650*/  @P2 BRA `(.L_x_3221) ;  /* 0x0000000000382947 */ /* 0x000fea0003800000 */
[----:B------:R-:W3:Y:S01]  /*e660*/  LDCU UR4, c[0x0][0x4c4] ;  /* 0x00009880ff0477ac */ /* 0x000ee20008000800 */
[----:B012---:R-:W0:Y:S01]  /*e670*/  LDC.64 R28, c[0x0][0x458] ;  /* 0x00011600ff1c7b82 */ /* 0x007e220000000a00 */
[----:B-----5:R-:W-:Y:S01]  /*e680*/  HADD2.F32 R18, -RZ, R26.H0_H0 ;  /* 0x2000001aff127230 */ /* 0x020fe20000004100 */
[----:B------:R-:W1:Y:S04]  /*e690*/  LDCU.64 UR14, c[0x0][0x530] ;  /* 0x0000a600ff0e77ac */ /* 0x000e680008000a00 */
[----:B------:R-:W-:Y:S02]  /*e6a0*/  FMUL.FTZ R27, R19, R18 ;  /* 0x00000012131b7220 */ /* 0x000fe40000410000 */
[----:B------:R-:W2:Y:S02]  /*e6b0*/  F2I.FTZ.U32.TRUNC.NTZ R19, R19 ;  /* 0x0000001300137305 */ /* 0x000ea4000021f000 */
[----:B------:R-:W-:-:S05]  /*e6c0*/  FMUL.FTZ R27, R8, R27 ;  /* 0x0000001b081b7220 */ /* 0x000fca0000410000 */
[----:B------:R-:W-:Y:S01]  /*e6d0*/  F2FP.F16.F32.PACK_AB R27, RZ, R27 ;  /* 0x0000001bff1b723e */ /* 0x000fe200000000ff */
[----:B---3--:R-:W-:-:S05]  /*e6e0*/  IMAD R23, R38, UR4, RZ ;  /* 0x0000000426177c24 */ /* 0x008fca000f8e02ff */
[C---:B-1----:R-:W-:Y:S01]  /*e6f0*/  IADD3 R32, P2, PT, R23.reuse, UR14, RZ ;  /* 0x0000000e17207c10 */ /* 0x042fe2000ff5e0ff */
[----:B0-----:R-:W-:-:S04]  /*e700*/  IMAD.WIDE.U32 R28, R23, 0x2, R28 ;  /* 0x00000002171c7825 */ /* 0x001fc800078e001c */
[----:B------:R-:W-:Y:S01]  /*e710*/  IMAD.X R33, RZ, RZ, UR15, P2 ;  /* 0x0000000fff217e24 */ /* 0x000fe200090e06ff */
[----:B------:R3:W-:Y:S04]  /*e720*/  STG.E.U16 desc[UR20][R28.64], R27 ;  /* 0x0000001b1c007986 */ /* 0x0007e8000c101514 */
[----:B--2---:R3:W-:Y:S03]  /*e730*/  STG.E.U8 desc[UR20][R32.64], R19 ;  /* 0x0000001320007986 */ /* 0x0047e6000c101114 */
.L_x_3221:
[----:B------:R-:W-:Y:S05]  /*e740*/  BSYNC.RECONVERGENT B0 ;  /* 0x0000000000007941 */ /* 0x000fea0003800200 */
.L_x_3220:
[----:B------:R-:W-:Y:S04]  /*e750*/  BSSY.RECONVERGENT B0, `(.L_x_3222) ;  /* 0x0000010000007945 */ /* 0x000fe80003800200 */
[----:B------:R-:W-:Y:S05]  /*e760*/  @P0 BRA `(.L_x_3223) ;  /* 0x0000000000380947 */ /* 0x000fea0003800000 */
[----:B------:R-:W4:Y:S01]  /*e770*/  LDCU UR4, c[0x0][0x4c4] ;  /* 0x00009880ff0477ac */ /* 0x000f220008000800 */
[----:B---3--:R-:W3:Y:S01]  /*e780*/  LDC.64 R18, c[0x0][0x458] ;  /* 0x00011600ff127b82 */ /* 0x008ee20000000a00 */
[----:B-----5:R-:W-:Y:S01]  /*e790*/  HADD2.F32 R23, -RZ, R25.H0_H0 ;  /* 0x20000019ff177230 */ /* 0x020fe20000004100 */
[----:B0-----:R-:W0:Y:S01]  /*e7a0*/  F2I.FTZ.U32.TRUNC.NTZ R31, R20 ;  /* 0x00000014001f7305 */ /* 0x001e22000021f000 */
[----:B------:R-:W1:Y:S03]  /*e7b0*/  LDCU.64 UR14, c[0x0][0x530] ;  /* 0x0000a600ff0e77ac */ /* 0x000e660008000a00 */
[----:B------:R-:W-:-:S04]  /*e7c0*/  FMUL.FTZ R27, R20, R23 ;  /* 0x00000017141b7220 */ /* 0x000fc80000410000 */
[----:B------:R-:W-:-:S05]  /*e7d0*/  FMUL.FTZ R27, R8, R27 ;  /* 0x0000001b081b7220 */ /* 0x000fca0000410000 */
[----:B------:R-:W-:Y:S01]  /*e7e0*/  F2FP.F16.F32.PACK_AB R27, RZ, R27 ;  /* 0x0000001bff1b723e */ /* 0x000fe200000000ff */
[----:B----4-:R-:W-:-:S05]  /*e7f0*/  IMAD R23, R36, UR4, RZ ;  /* 0x0000000424177c24 */ /* 0x010fca000f8e02ff */
[C---:B-12---:R-:W-:Y:S01]  /*e800*/  IADD3 R28, P0, PT, R23.reuse, UR14, RZ ;  /* 0x0000000e171c7c10 */ /* 0x046fe2000ff1e0ff */
[----:B---3--:R-:W-:-:S03]  /*e810*/  IMAD.WIDE.U32 R18, R23, 0x2, R18 ;  /* 0x0000000217127825 */ /* 0x008fc600078e0012 */
[----:B------:R-:W-:Y:S02]  /*e820*/  IADD3.X R29, PT, PT, RZ, UR15, RZ, P0, !PT ;  /* 0x0000000fff1d7c10 */ /* 0x000fe400087fe4ff */
[----:B------:R4:W-:Y:S04]  /*e830*/  STG.E.U16 desc[UR20][R18.64], R27 ;  /* 0x0000001b12007986 */ /* 0x0009e8000c101514 */
[----:B0-----:R4:W-:Y:S03]  /*e840*/  STG.E.U8 desc[UR20][R28.64], R31 ;  /* 0x0000001f1c007986 */ /* 0x0019e6000c101114 */
.L_x_3223:
[----:B------:R-:W-:Y:S05]  /*e850*/  BSYNC.RECONVERGENT B0 ;  /* 0x0000000000007941 */ /* 0x000fea0003800200 */
.L_x_3222:
[----:B------:R-:W-:Y:S05]  /*e860*/  @P1 BRA `(.L_x_3212) ;  /* 0x0000000000381947 */ /* 0x000fea0003800000 */
[----:B------:R-:W1:Y:S01]  /*e870*/  LDCU UR4, c[0x0][0x4c4] ;  /* 0x00009880ff0477ac */ /* 0x000e620008000800 */
[----:B---34-:R-:W3:Y:S01]  /*e880*/  LDC.64 R18, c[0x0][0x458] ;  /* 0x00011600ff127b82 */ /* 0x018ee20000000a00 */
[----:B-----5:R-:W-:Y:S01]  /*e890*/  HADD2.F32 R20, -RZ, R24.H0_H0 ;  /* 0x20000018ff147230 */ /* 0x020fe20000004100 */
[----:B------:R-:W2:Y:S04]  /*e8a0*/  LDCU.64 UR14, c[0x0][0x530] ;  /* 0x0000a600ff0e77ac */ /* 0x000ea80008000a00 */
[----:B0-----:R-:W-:Y:S02]  /*e8b0*/  FMUL.FTZ R27, R21, R20 ;  /* 0x00000014151b7220 */ /* 0x001fe40000410000 */
[----:B------:R-:W0:Y:S02]  /*e8c0*/  F2I.FTZ.U32.TRUNC.NTZ R21, R21 ;  /* 0x0000001500157305 */ /* 0x000e24000021f000 */
[----:B------:R-:W-:-:S05]  /*e8d0*/  FMUL.FTZ R27, R8, R27 ;  /* 0x0000001b081b7220 */ /* 0x000fca0000410000 */
[----:B------:R-:W-:Y:S01]  /*e8e0*/  F2FP.F16.F32.PACK_AB R27, RZ, R27 ;  /* 0x0000001bff1b723e */ /* 0x000fe200000000ff */
[----:B-1----:R-:W-:-:S05]  /*e8f0*/  IMAD R23, R34, UR4, RZ ;  /* 0x0000000422177c24 */ /* 0x002fca000f8e02ff */
[C---:B--2---:R-:W-:Y:S01]  /*e900*/  IADD3 R28, P0, PT, R23.reuse, UR14, RZ ;  /* 0x0000000e171c7c10 */ /* 0x044fe2000ff1e0ff */
[----:B---3--:R-:W-:-:S03]  /*e910*/  IMAD.WIDE.U32 R18, R23, 0x2, R18 ;  /* 0x0000000217127825 */ /* 0x008fc600078e0012 */
[----:B------:R-:W-:Y:S02]  /*e920*/  IADD3.X R29, PT, PT, RZ, UR15, RZ, P0, !PT ;  /* 0x0000000fff1d7c10 */ /* 0x000fe400087fe4ff */
[----:B------:R1:W-:Y:S04]  /*e930*/  STG.E.U16 desc[UR20][R18.64], R27 ;  /* 0x0000001b12007986 */ /* 0x0003e8000c101514 */
[----:B0-----:R1:W-:Y:S03]  /*e940*/  STG.E.U8 desc[UR20][R28.64], R21 ;  /* 0x000000151c007986 */ /* 0x0013e6000c101114 */
.L_x_3212:
[----:B------:R-:W-:Y:S01]  /*e950*/  IMAD.IADD R0, R11, 0x1, R0 ;  /* 0x000000010b007824 */ /* 0x000fe200078e0200 */
[----:B------:R-:W-:Y:S05]  /*e960*/  WARPSYNC.ALL ;  /* 0x0000000000007948 */ /* 0x000fea0003800000 */
[----:B------:R-:W-:Y:S01]  /*e970*/  BAR.SYNC.DEFER_BLOCKING 0x0 ;  /* 0x0000000000007b1d */ /* 0x000fe20000010000 */
[----:B------:R-:W-:-:S13]  /*e980*/  ISETP.GE.U32.AND P0, PT, R0, R13, PT ;  /* 0x0000000d0000720c */ /* 0x000fda0003f06070 */
[----:B------:R-:W-:Y:S05]  /*e990*/  @!P0 BRA `(.L_x_3224) ;  /* 0xffffff2000448947 */ /* 0x000fea000383ffff */
[----:B------:R-:W-:Y:S05]  /*e9a0*/  EXIT ;  /* 0x000000000000794d */ /* 0x000fea0003800000 */
        .weak           $__internal_47_$__cuda_sm20_dblrcp_rn_slowpath_v3
        .type           $__internal_47_$__cuda_sm20_dblrcp_rn_slowpath_v3,@function
        .size           $__internal_47_$__cuda_sm20_dblrcp_rn_slowpath_v3,(.L_x_14062 - $__internal_47_$__cuda_sm20_dblrcp_rn_slowpath_v3)
$__internal_47_$__cuda_sm20_dblrcp_rn_slowpath_v3:
        /* <DEDUP_REMOVED lines=55> */
.L_x_3227:
        /* <DEDUP_REMOVED lines=34> */
.L_x_3225:
[----:B------:R-:W-:Y:S01]  /*ef40*/  LOP3.LUT R19, R17, 0x80000, RZ, 0xfc, !PT ;  /* 0x0008000011137812 */ /* 0x000fe200078efcff */
[----:B------:R-:W-:-:S07]  /*ef50*/  IMAD.MOV.U32 R18, RZ, RZ, R16 ;  /* 0x000000ffff127224 */ /* 0x000fce00078e0010 */
.L_x_3226:
[----:B------:R-:W-:Y:S02]  /*ef60*/  MOV R16, R11 ;  /* 0x0000000b00107202 */ /* 0x000fe40000000f00 */
[----:B------:R-:W-:-:S04]  /*ef70*/  MOV R17, 0x0 ;  /* 0x0000000000117802 */ /* 0x000fc80000000f00 */
[----:B------:R-:W-:Y:S05]  /*ef80*/  RET.REL.NODEC R16 `(_ZN2at6native43_GLOBAL__N__7cc8d1ed_10_Dropout_cu_0e96ed3820fused_dropout_kernelIN3c104HalfEfjLin1ELin1EhEEvNS_4cuda6detail10TensorInfoIKT_T1_EENS7_IS8_SA_EENS7_IT4_SA_EESA_T0_NS_15PhiloxCudaStateE) ;  /* 0xffffff10101c7950 */ /* 0x000fea0003c3ffff */
.L_x_3228:
        /* <DEDUP_REMOVED lines=15> */
.L_x_14062:


//--------------------- .text._ZN2at6native43_GLOBAL__N__7cc8d1ed_10_Dropout_cu_0e96ed3820fused_dropout_kernelIN3c104HalfEfjLin1ELi1EhEEvNS_4cuda6detail10TensorInfoIKT_T1_EENS7_IS8_SA_EENS7_IT4_SA_EESA_T0_NS_15PhiloxCudaStateE --------------------------
	.section	.text._ZN2at6native43_GLOBAL__N__7cc8d1ed_10_Dropout_cu_0e96ed3820fused_dropout_kernelIN3c104HalfEfjLin1ELi1EhEEvNS_4cuda6detail10TensorInfoIKT_T1_EENS7_IS8_SA_EENS7_IT4_SA_EESA_T0_NS_15PhiloxCudaStateE,"ax",@progbits
	.align	128
.text._ZN2at6native43_GLOBAL__N__7cc8d1ed_10_Dropout_cu_0e96ed3820fused_dropout_kernelIN3c104HalfEfjLin1ELi1EhEEvNS_4cuda6detail10TensorInfoIKT_T1_EENS7_IS8_SA_EENS7_IT4_SA_EESA_T0_NS_15PhiloxCudaStateE:
        .type           _ZN2at6native43_GLOBAL__N__7cc8d1ed_10_Dropout_cu_0e96ed3820fused_dropout_kernelIN3c104HalfEfjLin1ELi1EhEEvNS_4cuda6detail10TensorInfoIKT_T1_EENS7_IS8_SA_EENS7_IT4_SA_EESA_T0_NS_15PhiloxCudaStateE,@function
        .size           _ZN2at6native43_GLOBAL__N__7cc8d1ed_10_Dropout_cu_0e96ed3820fused_dropout_kernelIN3c104HalfEfjLin1ELi1EhEEvNS_4cuda6detail10TensorInfoIKT_T1_EENS7_IS8_SA_EENS7_IT4_SA_EESA_T0_NS_15PhiloxCudaStateE,(.L_x_14064 - _ZN2at6native43_GLOBAL__N__7cc8d1ed_10_Dropout_cu_0e96ed3820fused_dropout_kernelIN3c104HalfEfjLin1ELi1EhEEvNS_4cuda6detail10TensorInfoIKT_T1_EENS7_IS8_SA_EENS7_IT4_SA_EESA_T0_NS_15PhiloxCudaStateE)
        .other          _ZN2at6native43_GLOBAL__N__7cc8d1ed_10_Dropout_cu_0e96ed3820fused_dropout_kernelIN3c104HalfEfjLin1ELi1EhEEvNS_4cuda6detail10TensorInfoIKT_T1_EENS7_IS8_SA_EENS7_IT4_SA_EESA_T0_NS_15PhiloxCudaStateE,@"STO_CUDA_ENTRY STV_DEFAULT"
_ZN2at6native43_GLOBAL__N__7cc8d1ed_10_Dropout_cu_0e96ed3820fused_dropout_kernelIN3c104HalfEfjLin1ELi1EhEEvNS_4cuda6detail10TensorInfoIKT_T1_EENS7_IS8_SA_EENS7_IT4_SA_EESA_T0_NS_15PhiloxCudaStateE:
        /* <DEDUP_REMOVED lines=109> */
[----:B------:R-:W-:Y:S05]  /*06d0*/  CALL.REL.NOINC `($__internal_48_$__cuda_sm20_dblrcp_rn_slowpath_v3) ;  /* 0x0000007400f07944 */ /* 0x000fea0003c00000 */
.L_x_3229:
        /* <DEDUP_REMOVED lines=50> */
.L_x_3270:
        /* <DEDUP_REMOVED lines=13> */
.L_x_3231:
[----:B------:R-:W-:Y:S05]  /*0ad0*/  BSYNC.RECONVERGENT B0 ;  /* 0x0000000000007941 */ /* 0x000fea0003800200 */
.L_x_3230:
        /* <DEDUP_REMOVED lines=57> */
.L_x_3232:
        /* <DEDUP_REMOVED lines=9> */
.L_x_3233:
        /* <DEDUP_REMOVED lines=30> */
.L_x_3239:
        /* <DEDUP_REMOVED lines=204> */
.L_x_3238:
        /* <DEDUP_REMOVED lines=106> */
.L_x_3241:
        /* <DEDUP_REMOVED lines=55> */
.L_x_3242:
        /* <DEDUP_REMOVED lines=27> */
.L_x_3240:
[----:B------:R-:W0:Y:S01]  /*2960*/  LDC.64 R32, c[0x0][0x380] ;  /* 0x0000e000ff207b82 */ /* 0x000e220000000a00 */
[----:B------:R-:W1:Y:S02]  /*2970*/  LDCU UR4, c[0x0][0x3ec] ;  /* 0x00007d80ff0477ac */ /* 0x000e640008000800 */
[----:B-1----:R-:W-:-:S04]  /*2980*/  IMAD R43, R38, UR4, R43 ;  /* 0x00000004262b7c24 */ /* 0x002fc8000f8e022b */
[----:B0-----:R-:W-:-:S05]  /*2990*/  IMAD.WIDE.U32 R32, R43, 0x2, R32 ;  /* 0x000000022b207825 */ /* 0x001fca00078e0020 */
[----:B------:R0:W5:Y:S02]  /*29a0*/  LDG.E.U16 R38, desc[UR10][R32.64] ;  /* 0x0000000a20267981 */ /* 0x000164000c1e1500 */
.L_x_3237:
[----:B------:R-:W-:Y:S05]  /*29b0*/  BSYNC.RECONVERGENT B1 ;  /* 0x0000000000017941 */ /* 0x000fea0003800200 */
.L_x_3236:
        /* <DEDUP_REMOVED lines=15> */
.L_x_3246:
        /* <DEDUP_REMOVED lines=204> */
.L_x_3245:
        /* <DEDUP_REMOVED lines=107> */
.L_x_3248:
        /* <DEDUP_REMOVED lines=55> */
.L_x_3249:
        /* <DEDUP_REMOVED lines=27> */
.L_x_3247:
[----:B0-----:R-:W0:Y:S01]  /*4340*/  LDC.64 R32, c[0x0][0x380] ;  /* 0x0000e000ff207b82 */ /* 0x001e220000000a00 */
[----:B------:R-:W1:Y:S02]  /*4350*/  LDCU UR4, c[0x0][0x3ec] ;  /* 0x00007d80ff0477ac */ /* 0x000e640008000800 */
[----:B-1----:R-:W-:-:S04]  /*4360*/  IMAD R35, R43, UR4, R40 ;  /* 0x000000042b237c24 */ /* 0x002fc8000f8e0228 */
[----:B0-----:R-:W-:-:S05]  /*4370*/  IMAD.WIDE.U32 R32, R35, 0x2, R32 ;  /* 0x0000000223207825 */ /* 0x001fca00078e0020 */
[----:B------:R1:W5:Y:S02]  /*4380*/  LDG.E.U16 R40, desc[UR10][R32.64] ;  /* 0x0000000a20287981 */ /* 0x000364000c1e1500 */
.L_x_3244:
[----:B------:R-:W-:Y:S05]  /*4390*/  BSYNC.RECONVERGENT B1 ;  /* 0x0000000000017941 */ /* 0x000fea0003800200 */
.L_x_3243:
        /* <DEDUP_REMOVED lines=15> */
.L_x_3253:
[C---:B------:R-:W-:Y:S01]  /*4490*/  VIADD R54, R45.reuse, 0xffffffff ;  /* 0xffffffff2d367836 */ /* 0x040fe20000000000 */
[C---:B------:R-:W-:Y:S01]  /*44a0*/  IADD3 R47, PT, PT, R45.reuse, -0x4, RZ ;  /* 0xfffffffc2d2f7810 */ /* 0x040fe20007ffe0ff */
[C---:B------:R-:W-:Y:S02]  /*44b0*/  VIADD R51, R45.reuse, 0xfffffffe ;  /* 0xfffffffe2d337836 */ /* 0x040fe40000000000 */
[----:B------:R-:W-:Y:S02]  /*44c0*/  HFMA2 R34, -RZ, RZ, 0, 0 ;  /* 0x00000000ff227431 */ /* 0x000fe400000001ff */
[----:B------:R-:W-:Y:S01]  /*44d0*/  VIADD R49, R45, 0xfffffffd ;  /* 0xfffffffd2d317836 */ /* 0x000fe20000000000 */
[----:B------:R-:W-:Y:S01]  /*44e0*/  SHF.L.U32 R54, R54, 0x2, RZ ;  /* 0x0000000236367819 */ /* 0x000fe200000006ff */
[----:B------:R-:W-:Y:S01]  /*44f0*/  IMAD.SHL.U32 R47, R47, 0x4, RZ ;  /* 0x000000042f2f7824 */ /* 0x000fe200078e00ff */
[----:B------:R-:W-:Y:S02]  /*4500*/  SHF.L.U32 R51, R51, 0x2, RZ ;  /* 0x0000000233337819 */ /* 0x000fe400000006ff */
[----:B------:R2:W3:Y:S01]  /*4510*/  LDC R53, c[0x0][R54+0x388] ;  /* 0x0000e20036357b82 */ /* 0x0004e20000000800 */
[----:B------:R-:W-:-:S02]  /*4520*/  SHF.L.U32 R49, R49, 0x2, RZ ;  /* 0x0000000231317819 */ /* 0x000fc400000006ff */
[----:B------:R-:W-:-:S05]  /*4530*/  IADD3 R46, PT, PT, R46, 0x8, RZ ;  /* 0x000000082e2e7810 */ /* 0x000fca0007ffe0ff */
        /* <DEDUP_REMOVED lines=13> */
[----:B------:R-:W2:Y:S08]  /*4610*/  I2F.U32.RP R58, R50 ;  /* 0x00000032003a7306 */ /* 0x000eb00000209000 */
[----:B0-----:R-:W0:Y:S01]  /*4620*/  MUFU.RCP R56, R56 ;  /* 0x0000003800387308 */ /* 0x001e220000001000 */
[----:B---3--:R-:W-:Y:S02]  /*4630*/  IADD3 R35, PT, PT, R55, 0xffffffe, RZ ;  /* 0x0ffffffe37237810 */ /* 0x008fe40007ffe0ff */
[----:B------:R-:W-:-:S05]  /*4640*/  IADD3 R55, PT, PT, RZ, -R52, RZ ;  /* 0x80000034ff377210 */ /* 0x000fca0007ffe0ff */
[----:B------:R-:W3:Y:S08]  /*4650*/  F2I.FTZ.U32.TRUNC.NTZ R35, R35 ;  /* 0x0000002300237305 */ /* 0x000ef0000021f000 */
[----:B--2---:R-:W2:Y:S01]  /*4660*/  MUFU.RCP R32, R58 ;  /* 0x0000003a00207308 */ /* 0x004ea20000001000 */
[----:B0-----:R-:W-:Y:S02]  /*4670*/  VIADD R33, R56, 0xffffffe ;  /* 0x0ffffffe38217836 */ /* 0x001fe40000000000 */
[----:B---3--:R-:W-:-:S05]  /*4680*/  IMAD R57, R57, R35, RZ ;  /* 0x0000002339397224 */ /* 0x008fca00078e02ff */
[----:B------:R-:W0:Y:S01]  /*4690*/  F2I.FTZ.U32.TRUNC.NTZ R33, R33 ;  /* 0x0000002100217305 */ /* 0x000e22000021f000 */
[----:B------:R-:W-:-:S07]  /*46a0*/  IMAD.HI.U32 R57, R35, R57, R34 ;  /* 0x0000003923397227 */ /* 0x000fce00078e0022 */
[----:B------:R-:W3:Y:S01]  /*46b0*/  I2F.U32.RP R34, R48 ;  /* 0x0000003000227306 */ /* 0x000ee20000209000 */
[----:B------:R-:W-:-:S04]  /*46c0*/  IMAD.HI.U32 R57, R57, R44, RZ ;  /* 0x0000002c39397227 */ /* 0x000fc800078e00ff */
[----:B--2---:R-:W-:Y:S02]  /*46d0*/  VIADD R32, R32, 0xffffffe ;  /* 0x0ffffffe20207836 */ /* 0x004fe40000000000 */
[----:B0-----:R-:W-:Y:S02]  /*46e0*/  IMAD R55, R55, R33, RZ ;  /* 0x0000002137377224 */ /* 0x001fe400078e02ff */
[----:B------:R0:W2:Y:S02]  /*46f0*/  F2I.FTZ.U32.TRUNC.NTZ R35, R32 ;  /* 0x0000002000237305 */ /* 0x0000a4000021f000 */
[----:B0-----:R-:W-:-:S05]  /*4700*/  MOV R32, RZ ;  /* 0x000000ff00207202 */ /* 0x001fca0000000f00 */
[----:B------:R-:W-:Y:S02]  /*4710*/  IMAD.HI.U32 R55, R33, R55, R32 ;  /* 0x0000003721377227 */ /* 0x000fe400078e0020 */
[----:B---3--:R0:W3:Y:S02]  /*4720*/  MUFU.RCP R33, R34 ;  /* 0x0000002200217308 */ /* 0x0080e40000001000 */
[----:B--2---:R-:W-:Y:S02]  /*4730*/  IMAD R59, R59, R35, RZ ;  /* 0x000000233b3b7224 */ /* 0x004fe400078e02ff */
[----:B0-----:R-:W-:-:S04]  /*4740*/  IMAD.MOV.U32 R34, RZ, RZ, RZ ;  /* 0x000000ffff227224 */ /* 0x001fc800078e00ff */
[----:B------:R-:W-:Y:S01]  /*4750*/  IMAD.HI.U32 R58, R35, R59, R34 ;  /* 0x0000003b233a7227 */ /* 0x000fe200078e0022 */
[----:B------:R-:W-:-:S03]  /*4760*/  IADD3 R35, PT, PT, RZ, -R48, RZ ;  /* 0x80000030ff237210 */ /* 0x000fc60007ffe0ff */
[----:B------:R-:W-:Y:S01]  /*4770*/  VIADD R34, R45, 0xfffffffb ;  /* 0xfffffffb2d227836 */ /* 0x000fe20000000000 */
[----:B---3--:R-:W-:-:S04]  /*4780*/  IADD3 R33, PT, PT, R33, 0xffffffe, RZ ;  /* 0x0ffffffe21217810 */ /* 0x008fc80007ffe0ff */
[----:B------:R-:W-:Y:S02]  /*4790*/  SHF.L.U32 R34, R34, 0x2, RZ ;  /* 0x0000000222227819 */ /* 0x000fe400000006ff */
        /* <DEDUP_REMOVED lines=8> */
[----:B------:R-:W-:Y:S01]  /*4820*/  @P0 IMAD.IADD R32, R32, 0x1, -R53 ;  /* 0x0000000120200824 */ /* 0x000fe200078e0a35 */
[----:B------:R-:W-:-:S04]  /*4830*/  @P0 IADD3 R57, PT, PT, R57, 0x1, RZ ;  /* 0x0000000139390810 */ /* 0x000fc80007ffe0ff */
[----:B------:R-:W-:-:S13]  /*4840*/  ISETP.GE.U32.AND P1, PT, R32, R53, PT ;  /* 0x000000352000720c */ /* 0x000fda0003f26070 */
[----:B------:R-:W-:Y:S02]  /*4850*/  @P1 IADD3 R57, PT, PT, R57, 0x1, RZ ;  /* 0x0000000139391810 */ /* 0x000fe40007ffe0ff */
[----:B------:R-:W-:Y:S02]  /*4860*/  @!P2 LOP3.LUT R57, RZ, R53, RZ, 0x33, !PT ;  /* 0x00000035ff39a212 */ /* 0x000fe400078e33ff */
[----:B------:R-:W-:-:S03]  /*4870*/  ISETP.NE.U32.AND P2, PT, R52, RZ, PT ;  /* 0x000000ff3400720c */ /* 0x000fc60003f45070 */
[----:B------:R-:W-:Y:S01]  /*4880*/  IMAD.MOV R59, RZ, RZ, -R57 ;  /* 0x000000ffff3b7224 */ /* 0x000fe200078e0a39 */
[----:B--2---:R-:W2:Y:S01]  /*4890*/  I2F.U32.RP R60, R35 ;  /* 0x00000023003c7306 */ /* 0x004ea20000209000 */
[----:B------:R-:W-:-:S04]  /*48a0*/  IMAD.HI.U32 R55, R55, R57, RZ ;  /* 0x0000003937377227 */ /* 0x000fc800078e00ff */
[----:B------:R-:W-:Y:S01]  /*48b0*/  IMAD R59, R53, R59, R44 ;  /* 0x0000003b353b7224 */ /* 0x000fe200078e022c */
[----:B------:R-:W-:-:S03]  /*48c0*/  IADD3 R53, PT, PT, RZ, -R35, RZ ;  /* 0x80000023ff357210 */ /* 0x000fc60007ffe0ff */
[----:B------:R-:W-:Y:S01]  /*48d0*/  IMAD R59, R59, R54, R43 ;  /* 0x000000363b3b7224 */ /* 0x000fe200078e022b */
[----:B------:R-:W-:-:S04]  /*48e0*/  IADD3 R43, PT, PT, R45, -0x6, RZ ;  /* 0xfffffffa2d2b7810 */ /* 0x000fc80007ffe0ff */
[----:B------:R-:W-:Y:S01]  /*48f0*/  SHF.L.U32 R43, R43, 0x2, RZ ;  /* 0x000000022b2b7819 */ /* 0x000fe200000006ff */
[----:B--2---:R-:W2:Y:S03]  /*4900*/  MUFU.RCP R60, R60 ;  /* 0x0000003c003c7308 */ /* 0x004ea60000001000 */
[----:B------:R3:W4:Y:S08]  /*4910*/  LDC R44, c[0x0][R43+0x388] ;  /* 0x0000e2002b2c7b82 */ /* 0x0007300000000800 */
[----:B---3--:R-:W3:Y:S01]  /*4920*/  LDC R43, c[0x0][R43+0x3ec] ;  /* 0x0000fb002b2b7b82 */ /* 0x008ee20000000800 */
[----:B--2---:R-:W-:-:S04]  /*4930*/  IADD3 R32, PT, PT, R60, 0xffffffe, RZ ;  /* 0x0ffffffe3c207810 */ /* 0x004fc80007ffe0ff */
[----:B------:R2:W1:Y:S02]  /*4940*/  F2I.FTZ.U32.TRUNC.NTZ R33, R32 ;  /* 0x0000002000217305 */ /* 0x000464000021f000 */
[----:B--2---:R-:W-:Y:S02]  /*4950*/  IMAD.MOV.U32 R32, RZ, RZ, RZ ;  /* 0x000000ffff207224 */ /* 0x004fe400078e00ff */
[----:B-1----:R-:W-:-:S04]  /*4960*/  IMAD R53, R53, R33, RZ ;  /* 0x0000002135357224 */ /* 0x002fc800078e02ff */
[----:B------:R-:W-:-:S04]  /*4970*/  IMAD.HI.U32 R53, R33, R53, R32 ;  /* 0x0000003521357227 */ /* 0x000fc800078e0020 */
[----:B------:R-:W-:-:S04]  /*4980*/  IMAD.MOV R33, RZ, RZ, -R55 ;  /* 0x000000ffff217224 */ /* 0x000fc800078e0a37 */
[----:B------:R-:W-:Y:S01]  /*4990*/  IMAD R33, R52, R33, R57 ;  /* 0x0000002134217224 */ /* 0x000fe200078e0239 */
[----:B----4-:R-:W1:Y:S04]  /*49a0*/  I2F.U32.RP R54, R44 ;  /* 0x0000002c00367306 */ /* 0x010e680000209000 */
[----:B------:R-:W-:-:S04]  /*49b0*/  ISETP.GE.U32.AND P0, PT, R33, R52, PT ;  /* 0x000000342100720c */ /* 0x000fc80003f06070 */
[----:B-1----:R-:W1:Y:S09]  /*49c0*/  MUFU.RCP R54, R54 ;  /* 0x0000003600367308 */ /* 0x002e720000001000 */
[----:B------:R-:W-:Y:S02]  /*49d0*/  @P0 IADD3 R33, PT, PT, -R52, R33, RZ ;  /* 0x0000002134210210 */ /* 0x000fe40007ffe1ff */
[----:B------:R-:W-:-:S02]  /*49e0*/  @P0 IADD3 R55, PT, PT, R55, 0x1, RZ ;  /* 0x0000000137370810 */ /* 0x000fc40007ffe0ff */
[----:B------:R-:W-:-:S13]  /*49f0*/  ISETP.GE.U32.AND P1, PT, R33, R52, PT ;  /* 0x000000342100720c */ /* 0x000fda0003f26070 */
[----:B------:R-:W-:Y:S01]  /*4a00*/  @P1 VIADD R55, R55, 0x1 ;  /* 0x0000000137371836 */ /* 0x000fe20000000000 */
[----:B------:R-:W-:Y:S02]  /*4a10*/  @!P2 LOP3.LUT R55, RZ, R52, RZ, 0x33, !PT ;  /* 0x00000034ff37a212 */ /* 0x000fe400078e33ff */
[----:B------:R-:W-:Y:S02]  /*4a20*/  ISETP.NE.U32.AND P2, PT, R50, RZ, PT ;  /* 0x000000ff3200720c */ /* 0x000fe40003f45070 */
[----:B------:R-:W-:-:S05]  /*4a30*/  IADD3 R32, PT, PT, -R55, RZ, RZ ;  /* 0x000000ff37207210 */ /* 0x000fca0007ffe1ff */
[----:B------:R-:W-:Y:S01]  /*4a40*/  IMAD R52, R52, R32, R57 ;  /* 0x0000002034347224 */ /* 0x000fe200078e0239 */
[----:B-1----:R-:W-:Y:S01]  /*4a50*/  IADD3 R32, PT, PT, R54, 0xffffffe, RZ ;  /* 0x0ffffffe36207810 */ /* 0x002fe20007ffe0ff */
[----:B------:R-:W-:-:S03]  /*4a60*/  IMAD.HI.U32 R57, R58, R55, RZ ;  /* 0x000000373a397227 */ /* 0x000fc600078e00ff */
[----:B------:R1:W2:Y:S01]  /*4a70*/  F2I.FTZ.U32.TRUNC.NTZ R33, R32 ;  /* 0x0000002000217305 */ /* 0x0002a2000021f000 */
[----:B------:R-:W-:Y:S02]  /*4a80*/  IMAD.MOV R61, RZ, RZ, -R57 ;  /* 0x000000ffff3d7224 */ /* 0x000fe400078e0a39 */
[----:B------:R-:W-:Y:S01]  /*4a90*/  IMAD R59, R52, R51, R59 ;  /* 0x00000033343b7224 */ /* 0x000fe200078e023b */
[----:B------:R-:W-:Y:S01]  /*4aa0*/  IADD3 R52, PT, PT, RZ, -R44, RZ ;  /* 0x8000002cff347210 */ /* 0x000fe20007ffe0ff */
[----:B------:R-:W-:Y:S02]  /*4ab0*/  IMAD R61, R50, R61, R55 ;  /* 0x0000003d323d7224 */ /* 0x000fe400078e0237 */
[----:B-1----:R-:W-:-:S03]  /*4ac0*/  HFMA2 R32, -RZ, RZ, 0, 0 ;  /* 0x00000000ff207431 */ /* 0x002fc600000001ff */
[----:B------:R-:W-:Y:S01]  /*4ad0*/  ISETP.GE.U32.AND P0, PT, R61, R50, PT ;  /* 0x000000323d00720c */ /* 0x000fe20003f06070 */
[----:B--2---:R-:W-:-:S04]  /*4ae0*/  IMAD R51, R52, R33, RZ ;  /* 0x0000002134337224 */ /* 0x004fc800078e02ff */
[----:B------:R-:W-:Y:S01]  /*4af0*/  IMAD.HI.U32 R54, R33, R51, R32 ;  /* 0x0000003321367227 */ /* 0x000fe200078e0020 */
[----:B------:R-:W-:-:S07]  /*4b00*/  IADD3 R51, PT, PT, R45, -0x7, RZ ;  /* 0xfffffff92d337810 */ /* 0x000fce0007ffe0ff */
[----:B------:R-:W-:Y:S01]  /*4b10*/  @P0 IMAD.IADD R61, R61, 0x1, -R50 ;  /* 0x000000013d3d0824 */ /* 0x000fe200078e0a32 */
[----:B------:R-:W-:Y:S01]  /*4b20*/  SHF.L.U32 R51, R51, 0x2, RZ ;  /* 0x0000000233337819 */ /* 0x000fe200000006ff */
[----:B------:R-:W-:Y:S02]  /*4b30*/  @P0 VIADD R57, R57, 0x1 ;  /* 0x0000000139390836 */ /* 0x000fe40000000000 */
[----:B------:R-:W-:Y:S01]  /*4b40*/  VIADD R45, R45, 0xfffffff8 ;  /* 0xfffffff82d2d7836 */ /* 0x000fe20000000000 */
[----:B------:R-:W-:Y:S01]  /*4b50*/  ISETP.GE.U32.AND P1, PT, R61, R50, PT ;  /* 0x000000323d00720c */ /* 0x000fe20003f26070 */
[----:B------:R1:W2:Y:S08]  /*4b60*/  LDC R52, c[0x0][R51+0x388] ;  /* 0x0000e20033347b82 */ /* 0x0002b00000000800 */
[----:B-1----:R-:W1:Y:S04]  /*4b70*/  LDC R51, c[0x0][R51+0x3ec] ;  /* 0x0000fb0033337b82 */ /* 0x002e680000000800 */
[----:B------:R-:W-:-:S02]  /*4b80*/  @P1 IADD3 R57, PT, PT, R57, 0x1, RZ ;  /* 0x0000000139391810 */ /* 0x000fc40007ffe0ff */
        /* <DEDUP_REMOVED lines=10> */
[----:B--2---:R-:W2:Y:S01]  /*4c30*/  I2F.U32.RP R58, R52 ;  /* 0x00000034003a7306 */ /* 0x004ea20000209000 */
[----:B------:R-:W-:Y:S01]  /*4c40*/  @P0 IADD3 R56, PT, PT, R56, 0x1, RZ ;  /* 0x0000000138380810 */ /* 0x000fe20007ffe0ff */
[----:B------:R-:W-:Y:S02]  /*4c50*/  IMAD.MOV R32, RZ, RZ, -R52 ;  /* 0x000000ffff207224 */ /* 0x000fe400078e0a34 */
[----:B------:R-:W-:-:S04]  /*4c60*/  ISETP.GE.U32.AND P1, PT, R33, R48, PT ;  /* 0x000000302100720c */ /* 0x000fc80003f26070 */
[----:B--2---:R-:W2:Y:S09]  /*4c70*/  MUFU.RCP R58, R58 ;  /* 0x0000003a003a7308 */ /* 0x004eb20000001000 */
[----:B------:R-:W-:Y:S01]  /*4c80*/  @P1 VIADD R56, R56, 0x1 ;  /* 0x0000000138381836 */ /* 0x000fe20000000000 */
[----:B------:R-:W-:-:S02]  /*4c90*/  @!P2 LOP3.LUT R56, RZ, R48, RZ, 0x33, !PT ;  /* 0x00000030ff38a212 */ /* 0x000fc400078e33ff */
[----:B------:R-:W-:-:S03]  /*4ca0*/  ISETP.NE.U32.AND P2, PT, R35, RZ, PT ;  /* 0x000000ff2300720c */ /* 0x000fc60003f45070 */
[----:B------:R-:W-:-:S05]  /*4cb0*/  IMAD.HI.U32 R53, R53, R56, RZ ;  /* 0x0000003835357227 */ /* 0x000fca00078e00ff */
[----:B------:R-:W-:-:S05]  /*4cc0*/  IADD3 R50, PT, PT, -R53, RZ, RZ ;  /* 0x000000ff35327210 */ /* 0x000fca0007ffe1ff */
[----:B------:R-:W-:Y:S01]  /*4cd0*/  IMAD R50, R35, R50, R56 ;  /* 0x0000003223327224 */ /* 0x000fe200078e0238 */
[----:B--2---:R-:W-:-:S04]  /*4ce0*/  IADD3 R33, PT, PT, R58, 0xffffffe, RZ ;  /* 0x0ffffffe3a217810 */ /* 0x004fc80007ffe0ff */
[----:B------:R-:W-:Y:S02]  /*4cf0*/  ISETP.GE.U32.AND P0, PT, R50, R35, PT ;  /* 0x000000233200720c */ /* 0x000fe40003f06070 */
[----:B------:R-:W2:Y:S11]  /*4d00*/  F2I.FTZ.U32.TRUNC.NTZ R33, R33 ;  /* 0x0000002100217305 */ /* 0x000eb6000021f000 */
[----:B------:R-:W-:-:S02]  /*4d10*/  @P0 IADD3 R50, PT, PT, -R35, R50, RZ ;  /* 0x0000003223320210 */ /* 0x000fc40007ffe1ff */
[----:B------:R-:W-:Y:S01]  /*4d20*/  @P0 IADD3 R53, PT, PT, R53, 0x1, RZ ;  /* 0x0000000135350810 */ /* 0x000fe20007ffe0ff */
[----:B--2---:R-:W-:Y:S01]  /*4d30*/  IMAD R49, R32, R33, RZ ;  /* 0x0000002120317224 */ /* 0x004fe200078e02ff */
[----:B------:R-:W-:Y:S01]  /*4d40*/  ISETP.GE.U32.AND P1, PT, R50, R35, PT ;  /* 0x000000233200720c */ /* 0x000fe20003f26070 */
[----:B------:R-:W-:-:S05]  /*4d50*/  HFMA2 R32, -RZ, RZ, 0, 0 ;  /* 0x00000000ff207431 */ /* 0x000fca00000001ff */
[----:B------:R-:W-:Y:S01]  /*4d60*/  IMAD.HI.U32 R32, R33, R49, R32 ;  /* 0x0000003121207227 */ /* 0x000fe200078e0020 */
[----:B------:R-:W-:-:S04]  /*4d70*/  SHF.L.U32 R49, R45, 0x2, RZ ;  /* 0x000000022d317819 */ /* 0x000fc800000006ff */
[----:B------:R2:W4:Y:S02]  /*4d80*/  LDC R50, c[0x0][R49+0x388] ;  /* 0x0000e20031327b82 */ /* 0x0005240000000800 */
[----:B------:R-:W-:Y:S01]  /*4d90*/  @P1 VIADD R53, R53, 0x1 ;  /* 0x0000000135351836 */ /* 0x000fe20000000000 */
[----:B------:R-:W-:Y:S02]  /*4da0*/  @!P2 LOP3.LUT R53, RZ, R35, RZ, 0x33, !PT ;  /* 0x00000023ff35a212 */ /* 0x000fe400078e33ff */
[----:B------:R-:W-:-:S03]  /*4db0*/  ISETP.NE.U32.AND P2, PT, R44, RZ, PT ;  /* 0x000000ff2c00720c */ /* 0x000fc60003f45070 */
[----:B------:R-:W-:Y:S01]  /*4dc0*/  IMAD.HI.U32 R55, R54, R53, RZ ;  /* 0x0000003536377227 */ /* 0x000fe200078e00ff */
[----:B--2---:R-:W2:Y:S04]  /*4dd0*/  LDC R49, c[0x0][R49+0x3ec] ;  /* 0x0000fb0031317b82 */ /* 0x004ea80000000800 */
        /* <DEDUP_REMOVED lines=8> */
[----:B----4-:R-:W4:Y:S03]  /*4e60*/  I2F.U32.RP R54, R50 ;  /* 0x0000003200367306 */ /* 0x010f260000209000 */
[----:B------:R-:W-:Y:S01]  /*4e70*/  IMAD R59, R48, R47, R59 ;  /* 0x0000002f303b7224 */ /* 0x000fe200078e023b */
[----:B------:R-:W-:-:S03]  /*4e80*/  IADD3 R48, PT, PT, RZ, -R50, RZ ;  /* 0x80000032ff307210 */ /* 0x000fc60007ffe0ff */
[----:B------:R-:W-:Y:S02]  /*4e90*/  @P1 IADD3 R55, PT, PT, R55, 0x1, RZ ;  /* 0x0000000137371810 */ /* 0x000fe40007ffe0ff */
[----:B------:R-:W-:Y:S02]  /*4ea0*/  @!P2 LOP3.LUT R55, RZ, R44, RZ, 0x33, !PT ;  /* 0x0000002cff37a212 */ /* 0x000fe400078e33ff */
[----:B------:R-:W-:-:S03]  /*4eb0*/  ISETP.NE.U32.AND P2, PT, R52, RZ, PT ;  /* 0x000000ff3400720c */ /* 0x000fc60003f45070 */
[----:B------:R-:W-:Y:S01]  /*4ec0*/  IMAD.HI.U32 R57, R32, R55, RZ ;  /* 0x0000003720397227 */ /* 0x000fe200078e00ff */
[----:B----4-:R-:W4:Y:S04]  /*4ed0*/  MUFU.RCP R54, R54 ;  /* 0x0000003600367308 */ /* 0x010f280000001000 */
[----:B------:R-:W-:-:S05]  /*4ee0*/  IADD3 R61, PT, PT, -R57, RZ, RZ ;  /* 0x000000ff393d7210 */ /* 0x000fca0007ffe1ff */
[----:B------:R-:W-:-:S05]  /*4ef0*/  IMAD R61, R52, R61, R55 ;  /* 0x0000003d343d7224 */ /* 0x000fca00078e0237 */
[----:B------:R-:W-:Y:S01]  /*4f00*/  ISETP.GE.U32.AND P0, PT, R61, R52, PT ;  /* 0x000000343d00720c */ /* 0x000fe20003f06070 */
[----:B----4-:R-:W-:-:S04]  /*4f10*/  VIADD R32, R54, 0xffffffe ;  /* 0x0ffffffe36207836 */ /* 0x010fc80000000000 */
[----:B------:R4:W0:Y:S08]  /*4f20*/  F2I.FTZ.U32.TRUNC.NTZ R33, R32 ;  /* 0x0000002000217305 */ /* 0x000830000021f000 */
[----:B------:R-:W-:Y:S02]  /*4f30*/  @P0 IADD3 R61, PT, PT, -R52, R61, RZ ;  /* 0x0000003d343d0210 */ /* 0x000fe40007ffe1ff */
[----:B------:R-:W-:-:S02]  /*4f40*/  @P0 IADD3 R57, PT, PT, R57, 0x1, RZ ;  /* 0x0000000139390810 */ /* 0x000fc40007ffe0ff */
[----:B------:R-:W-:Y:S01]  /*4f50*/  ISETP.GE.U32.AND P1, PT, R61, R52, PT ;  /* 0x000000343d00720c */ /* 0x000fe20003f26070 */
[----:B----4-:R-:W-:Y:S02]  /*4f60*/  IMAD.MOV.U32 R32, RZ, RZ, RZ ;  /* 0x000000ffff207224 */ /* 0x010fe400078e00ff */
[----:B0-----:R-:W-:-:S04]  /*4f70*/  IMAD R47, R48, R33, RZ ;  /* 0x00000021302f7224 */ /* 0x001fc800078e02ff */
[----:B------:R-:W-:-:S06]  /*4f80*/  IMAD.HI.U32 R48, R33, R47, R32 ;  /* 0x0000002f21307227 */ /* 0x000fcc00078e0020 */
        /* <DEDUP_REMOVED lines=10> */
[----:B------:R-:W-:Y:S01]  /*5030*/  IMAD.MOV R33, RZ, RZ, -R53 ;  /* 0x000000ffff217224 */ /* 0x000fe200078e0a35 */
[----:B------:R-:W-:-:S03]  /*5040*/  ISETP.NE.AND P0, PT, R46, R23, PT ;  /* 0x000000172e00720c */ /* 0x000fc60003f05270 */
[----:B------:R-:W-:Y:S01]  /*5050*/  IMAD R35, R35, R33, R56 ;  /* 0x0000002123237224 */ /* 0x000fe200078e0238 */
[----:B------:R-:W-:-:S03]  /*5060*/  IADD3 R33, PT, PT, -R55, RZ, RZ ;  /* 0x000000ff37217210 */ /* 0x000fc60007ffe1ff */
[----:B------:R-:W-:Y:S02]  /*5070*/  IMAD R48, R35, R34, R59 ;  /* 0x0000002223307224 */ /* 0x000fe400078e023b */
[----:B------:R-:W-:Y:S01]  /*5080*/  IMAD R44, R44, R33, R53 ;  /* 0x000000212c2c7224 */ /* 0x000fe200078e0235 */
[----:B------:R-:W-:Y:S01]  /*5090*/  IADD3 R33, PT, PT, -R57, RZ, RZ ;  /* 0x000000ff39217210 */ /* 0x000fe20007ffe1ff */
[----:B------:R-:W-:Y:S01]  /*50a0*/  @P1 VIADD R32, R32, 0x1 ;  /* 0x0000000120201836 */ /* 0x000fe20000000000 */
[----:B------:R-:W-:Y:S01]  /*50b0*/  @!P2 LOP3.LUT R32, RZ, R50, RZ, 0x33, !PT ;  /* 0x00000032ff20a212 */ /* 0x000fe200078e33ff */
[----:B---3--:R-:W-:Y:S02]  /*50c0*/  IMAD R44, R44, R43, R48 ;  /* 0x0000002b2c2c7224 */ /* 0x008fe400078e0230 */
[----:B------:R-:W-:Y:S02]  /*50d0*/  IMAD R52, R52, R33, R55 ;  /* 0x0000002134347224 */ /* 0x000fe400078e0237 */
[----:B------:R-:W-:-:S02]  /*50e0*/  IMAD.MOV R43, RZ, RZ, -R32 ;  /* 0x000000ffff2b7224 */ /* 0x000fc400078e0a20 */
[----:B-1----:R-:W-:Y:S01]  /*50f0*/  IMAD R52, R52, R51, R44 ;  /* 0x0000003334347224 */ /* 0x002fe200078e022c */
[----:B------:R-:W-:Y:S01]  /*5100*/  MOV R44, R32 ;  /* 0x00000020002c7202 */ /* 0x000fe20000000f00 */
[----:B------:R-:W-:-:S04]  /*5110*/  IMAD R43, R50, R43, R57 ;  /* 0x0000002b322b7224 */ /* 0x000fc800078e0239 */
[----:B--2---:R-:W-:Y:S01]  /*5120*/  IMAD R43, R43, R49, R52 ;  /* 0x000000312b2b7224 */ /* 0x004fe200078e0234 */
[----:B------:R-:W-:Y:S06]  /*5130*/  @P0 BRA `(.L_x_3253) ;  /* 0xfffffff000d40947 */ /* 0x000fec000383ffff */
[----:B------:R-:W-:Y:S05]  /*5140*/  BSYNC.RECONVERGENT B2 ;  /* 0x0000000000027941 */ /* 0x000fea0003800200 */
.L_x_3252:
        /* <DEDUP_REMOVED lines=9> */
[----:B------:R-:W-:Y:S01]  /*51e0*/  SHF.L.U32 R49, R49, 0x2, RZ ;  /* 0x0000000231317819 */ /* 0x000fe200000006ff */
[----:B------:R-:W-:Y:S02]  /*51f0*/  VIADD R45, R45, 0xfffffffc ;  /* 0xfffffffc2d2d7836 */ /* 0x000fe40000000000 */
[----:B------:R2:W3:Y:S01]  /*5200*/  LDC R47, c[0x0][R52+0x388] ;  /* 0x0000e200342f7b82 */ /* 0x0004e20000000800 */
[----:B------:R-:W-:-:S07]  /*5210*/  IMAD.SHL.U32 R48, R48, 0x4, RZ ;  /* 0x0000000430307824 */ /* 0x000fce00078e00ff */
        /* <DEDUP_REMOVED lines=10> */
[----:B------:R-:W-:-:S07]  /*52c0*/  IADD3 R55, PT, PT, RZ, -R34, RZ ;  /* 0x80000022ff377210 */ /* 0x000fce0007ffe0ff */
[----:B0-----:R-:W-:Y:S08]  /*52d0*/  MUFU.RCP R51, R51 ;  /* 0x0000003300337308 */ /* 0x001ff00000001000 */
[----:B------:R-:W0:Y:S01]  /*52e0*/  I2F.U32.RP R54, R34 ;  /* 0x0000002200367306 */ /* 0x000e220000209000 */
[----:B---3--:R-:W-:-:S07]  /*52f0*/  VIADD R32, R46, 0xffffffe ;  /* 0x0ffffffe2e207836 */ /* 0x008fce0000000000 */
[----:B------:R3:W2:Y:S08]  /*5300*/  F2I.FTZ.U32.TRUNC.NTZ R33, R32 ;  /* 0x0000002000217305 */ /* 0x0006b0000021f000 */
[----:B0-----:R-:W-:Y:S01]  /*5310*/  MUFU.RCP R54, R54 ;  /* 0x0000003600367308 */ /* 0x001fe20000001000 */
[----:B---3--:R-:W-:Y:S02]  /*5320*/  HFMA2 R32, -RZ, RZ, 0, 0 ;  /* 0x00000000ff207431 */ /* 0x008fe400000001ff */
[----:B--2---:R-:W-:-:S04]  /*5330*/  IMAD R53, R53, R33, RZ ;  /* 0x0000002135357224 */ /* 0x004fc800078e02ff */
[----:B------:R-:W-:Y:S01]  /*5340*/  IMAD.HI.U32 R33, R33, R53, R32 ;  /* 0x0000003521217227 */ /* 0x000fe200078e0020 */
[----:B------:R-:W-:-:S05]  /*5350*/  IADD3 R53, PT, PT, RZ, -R35, RZ ;  /* 0x80000023ff357210 */ /* 0x000fca0007ffe0ff */
[----:B------:R-:W-:-:S04]  /*5360*/  IMAD.HI.U32 R50, R33, R44, RZ ;  /* 0x0000002c21327227 */ /* 0x000fc800078e00ff */
[----:B------:R-:W-:Y:S01]  /*5370*/  VIADD R33, R51, 0xffffffe ;  /* 0x0ffffffe33217836 */ /* 0x000fe20000000000 */
[----:B------:R-:W-:Y:S02]  /*5380*/  IADD3 R32, PT, PT, -R50, RZ, RZ ;  /* 0x000000ff32207210 */ /* 0x000fe40007ffe1ff */
[----:B------:R-:W-:-:S03]  /*5390*/  SHF.L.U32 R51, R45, 0x2, RZ ;  /* 0x000000022d337819 */ /* 0x000fc600000006ff */
[----:B------:R-:W-:Y:S01]  /*53a0*/  IMAD R32, R47, R32, R44 ;  /* 0x000000202f207224 */ /* 0x000fe200078e022c */
[----:B------:R-:W0:Y:S01]  /*53b0*/  F2I.FTZ.U32.TRUNC.NTZ R33, R33 ;  /* 0x0000002100217305 */ /* 0x000e22000021f000 */
[----:B------:R2:W3:Y:S03]  /*53c0*/  LDC R46, c[0x0][R51+0x388] ;  /* 0x0000e200332e7b82 */ /* 0x0004e60000000800 */
[----:B------:R-:W-:-:S05]  /*53d0*/  ISETP.GE.U32.AND P0, PT, R32, R47, PT ;  /* 0x0000002f2000720c */ /* 0x000fca0003f06070 */
[----:B--2---:R-:W2:Y:S01]  /*53e0*/  LDC R51, c[0x0][R51+0x3ec] ;  /* 0x0000fb0033337b82 */ /* 0x004ea20000000800 */
[----:B0-----:R-:W-:-:S07]  /*53f0*/  IMAD R53, R53, R33, RZ ;  /* 0x0000002135357224 */ /* 0x001fce00078e02ff */
[----:B------:R-:W-:Y:S02]  /*5400*/  @P0 IADD3 R32, PT, PT, -R47, R32, RZ ;  /* 0x000000202f200210 */ /* 0x000fe40007ffe1ff */
[----:B------:R-:W-:Y:S02]  /*5410*/  @P0 IADD3 R50, PT, PT, R50, 0x1, RZ ;  /* 0x0000000132320810 */ /* 0x000fe40007ffe0ff */
[----:B------:R-:W-:Y:S01]  /*5420*/  ISETP.GE.U32.AND P1, PT, R32, R47, PT ;  /* 0x0000002f2000720c */ /* 0x000fe20003f26070 */
[----:B------:R-:W-:-:S05]  /*5430*/  HFMA2 R32, -RZ, RZ, 0, 0 ;  /* 0x00000000ff207431 */ /* 0x000fca00000001ff */
[----:B------:R-:W-:-:S07]  /*5440*/  IMAD.HI.U32 R33, R33, R53, R32 ;  /* 0x0000003521217227 */ /* 0x000fce00078e0020 */
[----:B------:R-:W-:Y:S01]  /*5450*/  @P1 VIADD R50, R50, 0x1 ;  /* 0x0000000132321836 */ /* 0x000fe20000000000 */
[----:B------:R-:W-:Y:S02]  /*5460*/  @!P2 LOP3.LUT R50, RZ, R47, RZ, 0x33, !PT ;  /* 0x0000002fff32a212 */ /* 0x000fe400078e33ff */
[----:B------:R-:W-:-:S03]  /*5470*/  ISETP.NE.U32.AND P2, PT, R35, RZ, PT ;  /* 0x000000ff2300720c */ /* 0x000fc60003f45070 */
[----:B------:R-:W-:-:S04]  /*5480*/  IMAD.HI.U32 R53, R33, R50, RZ ;  /* 0x0000003221357227 */ /* 0x000fc800078e00ff */
[----:B------:R-:W-:Y:S01]  /*5490*/  VIADD R33, R54, 0xffffffe ;  /* 0x0ffffffe36217836 */ /* 0x000fe20000000000 */
[----:B------:R-:W-:Y:S01]  /*54a0*/  IADD3 R32, PT, PT, -R53, RZ, RZ ;  /* 0x000000ff35207210 */ /* 0x000fe20007ffe1ff */
[----:B---3--:R-:W0:Y:S04]  /*54b0*/  I2F.U32.RP R54, R46 ;  /* 0x0000002e00367306 */ /* 0x008e280000209000 */
[----:B------:R-:W-:Y:S02]  /*54c0*/  IMAD R32, R35, R32, R50 ;  /* 0x0000002023207224 */ /* 0x000fe400078e0232 */
[----:B------:R-:W-:-:S03]  /*54d0*/  IMAD.MOV R56, RZ, RZ, -R46 ;  /* 0x000000ffff387224 */ /* 0x000fc600078e0a2e */
[----:B------:R-:W-:Y:S01]  /*54e0*/  ISETP.GE.U32.AND P0, PT, R32, R35, PT ;  /* 0x000000232000720c */ /* 0x000fe20003f06070 */
[----:B------:R-:W3:Y:S08]  /*54f0*/  F2I.FTZ.U32.TRUNC.NTZ R33, R33 ;  /* 0x0000002100217305 */ /* 0x000ef0000021f000 */
[----:B0-----:R-:W0:Y:S04]  /*5500*/  MUFU.RCP R54, R54 ;  /* 0x0000003600367308 */ /* 0x001e280000001000 */
[----:B------:R-:W-:-:S02]  /*5510*/  @P0 IADD3 R32, PT, PT, -R35, R32, RZ ;  /* 0x0000002023200210 */ /* 0x000fc40007ffe1ff */
[----:B------:R-:W-:Y:S02]  /*5520*/  @P0 IADD3 R53, PT, PT, R53, 0x1, RZ ;  /* 0x0000000135350810 */ /* 0x000fe40007ffe0ff */
[----:B------:R-:W-:Y:S01]  /*5530*/  ISETP.GE.U32.AND P1, PT, R32, R35, PT ;  /* 0x000000232000720c */ /* 0x000fe20003f26070 */
[----:B---3--:R-:W-:Y:S02]  /*5540*/  IMAD R55, R55, R33, RZ ;  /* 0x0000002137377224 */ /* 0x008fe400078e02ff */
[----:B------:R-:W-:-:S04]  /*5550*/  IMAD.MOV.U32 R32, RZ, RZ, RZ ;  /* 0x000000ffff207224 */ /* 0x000fc800078e00ff */
[----:B------:R-:W-:-:S06]  /*5560*/  IMAD.HI.U32 R32, R33, R55, R32 ;  /* 0x0000003721207227 */ /* 0x000fcc00078e0020 */
[----:B------:R-:W-:Y:S02]  /*5570*/  @P1 IADD3 R53, PT, PT, R53, 0x1, RZ ;  /* 0x0000000135351810 */ /* 0x000fe40007ffe0ff */
[----:B------:R-:W-:Y:S02]  /*5580*/  @!P2 LOP3.LUT R53, RZ, R35, RZ, 0x33, !PT ;  /* 0x00000023ff35a212 */ /* 0x000fe400078e33ff */
[----:B------:R-:W-:-:S03]  /*5590*/  ISETP.NE.U32.AND P2, PT, R34, RZ, PT ;  /* 0x000000ff2200720c */ /* 0x000fc60003f45070 */
[----:B------:R-:W-:Y:S01]  /*55a0*/  IMAD.HI.U32 R55, R32, R53, RZ ;  /* 0x0000003520377227 */ /* 0x000fe200078e00ff */
[----:B0-----:R-:W-:-:S03]  /*55b0*/  IADD3 R32, PT, PT, R54, 0xffffffe, RZ ;  /* 0x0ffffffe36207810 */ /* 0x001fc60007ffe0ff */
[----:B------:R-:W-:Y:S01]  /*55c0*/  IMAD.MOV R57, RZ, RZ, -R55 ;  /* 0x000000ffff397224 */ /* 0x000fe200078e0a37 */
[----:B------:R0:W3:Y:S03]  /*55d0*/  F2I.FTZ.U32.TRUNC.NTZ R33, R32 ;  /* 0x0000002000217305 */ /* 0x0000e6000021f000 */
[----:B------:R-:W-:-:S05]  /*55e0*/  IMAD R57, R34, R57, R53 ;  /* 0x0000003922397224 */ /* 0x000fca00078e0235 */
[----:B------:R-:W-:Y:S01]  /*55f0*/  ISETP.GE.U32.AND P0, PT, R57, R34, PT ;  /* 0x000000223900720c */ /* 0x000fe20003f06070 */
[----:B0-----:R-:W-:-:S12]  /*5600*/  HFMA2 R32, -RZ, RZ, 0, 0 ;  /* 0x00000000ff207431 */ /* 0x001fd800000001ff */
[----:B------:R-:W-:Y:S01]  /*5610*/  @P0 IADD3 R57, PT, PT, -R34, R57, RZ ;  /* 0x0000003922390210 */ /* 0x000fe20007ffe1ff */
[----:B------:R-:W-:-:S03]  /*5620*/  @P0 VIADD R55, R55, 0x1 ;  /* 0x0000000137370836 */ /* 0x000fc60000000000 */
[----:B------:R-:W-:Y:S02]  /*5630*/  ISETP.GE.U32.AND P1, PT, R57, R34, PT ;  /* 0x000000223900720c */ /* 0x000fe40003f26070 */
[----:B------:R-:W-:-:S05]  /*5640*/  MOV R57, R56 ;  /* 0x0000003800397202 */ /* 0x000fca0000000f00 */
        /* <DEDUP_REMOVED lines=16> */
[----:B------:R-:W-:Y:S01]  /*5750*/  @P1 IADD3 R32, PT, PT, R32, 0x1, RZ ;  /* 0x0000000120201810 */ /* 0x000fe20007ffe0ff */
[----:B------:R-:W-:Y:S01]  /*5760*/  IMAD R35, R35, R33, R50 ;  /* 0x0000002123237224 */ /* 0x000fe200078e0232 */
[----:B------:R-:W-:Y:S02]  /*5770*/  IADD3 R33, PT, PT, -R55, RZ, RZ ;  /* 0x000000ff37217210 */ /* 0x000fe40007ffe1ff */
[----:B------:R-:W-:Y:S01]  /*5780*/  @!P2 LOP3.LUT R32, RZ, R46, RZ, 0x33, !PT ;  /* 0x0000002eff20a212 */ /* 0x000fe200078e33ff */
[----:B----4-:R-:W-:Y:S02]  /*5790*/  IMAD R35, R35, R49, R44 ;  /* 0x0000003123237224 */ /* 0x010fe400078e022c */
[----:B------:R-:W-:Y:S01]  /*57a0*/  IMAD R34, R34, R33, R53 ;  /* 0x0000002122227224 */ /* 0x000fe200078e0235 */
[----:B------:R-:W-:Y:S01]  /*57b0*/  MOV R44, R32 ;  /* 0x00000020002c7202 */ /* 0x000fe20000000f00 */
[----:B------:R-:W-:-:S02]  /*57c0*/  IMAD.MOV R43, RZ, RZ, -R32 ;  /* 0x000000ffff2b7224 */ /* 0x000fc400078e0a20 */
[----:B-1----:R-:W-:Y:S02]  /*57d0*/  IMAD R34, R34, R48, R35 ;  /* 0x0000003022227224 */ /* 0x002fe400078e0223 */
[----:B------:R-:W-:-:S04]  /*57e0*/  IMAD R43, R46, R43, R55 ;  /* 0x0000002b2e2b7224 */ /* 0x000fc800078e0237 */
[----:B--2---:R-:W-:-:S07]  /*57f0*/  IMAD R43, R43, R51, R34 ;  /* 0x000000332b2b7224 */ /* 0x004fce00078e0222 */
.L_x_3255:
        /* <DEDUP_REMOVED lines=8> */
[----:B------:R2:W3:Y:S08]  /*5880*/  LDC R35, c[0x0][R47+0x388] ;  /* 0x0000e2002f237b82 */ /* 0x0004f00000000800 */
[----:B------:R4:W0:Y:S08]  /*5890*/  LDC R34, c[0x0][R46+0x388] ;  /* 0x0000e2002e227b82 */ /* 0x0008300000000800 */
[----:B--2---:R-:W2:Y:S08]  /*58a0*/  LDC R47, c[0x0][R47+0x3ec] ;  /* 0x0000fb002f2f7b82 */ /* 0x004eb00000000800 */
[----:B----4-:R-:W4:Y:S01]  /*58b0*/  LDC R46, c[0x0][R46+0x3ec] ;  /* 0x0000fb002e2e7b82 */ /* 0x010f220000000800 */
[----:B---3--:R-:W3:Y:S01]  /*58c0*/  I2F.U32.RP R48, R35 ;  /* 0x0000002300307306 */ /* 0x008ee20000209000 */
[----:B------:R-:W-:-:S02]  /*58d0*/  IADD3 R49, PT, PT, RZ, -R35, RZ ;  /* 0x80000023ff317210 */ /* 0x000fc40007ffe0ff */
[----:B------:R-:W-:-:S05]  /*58e0*/  ISETP.NE.U32.AND P2, PT, R35, RZ, PT ;  /* 0x000000ff2300720c */ /* 0x000fca0003f45070 */
[----:B0-----:R-:W0:Y:S01]  /*58f0*/  I2F.U32.RP R50, R34 ;  /* 0x0000002200327306 */ /* 0x001e220000209000 */
[----:B------:R-:W-:-:S07]  /*5900*/  IMAD.MOV R51, RZ, RZ, -R34 ;  /* 0x000000ffff337224 */ /* 0x000fce00078e0a22 */
[----:B---3--:R-:W1:Y:S08]  /*5910*/  MUFU.RCP R48, R48 ;  /* 0x0000003000307308 */ /* 0x008e700000001000 */
        /* <DEDUP_REMOVED lines=9> */
[----:B------:R-:W-:Y:S02]  /*59b0*/  IMAD R48, R35, R33, R44 ;  /* 0x0000002123307224 */ /* 0x000fe400078e022c */
[----:B------:R0:W1:Y:S03]  /*59c0*/  F2I.FTZ.U32.TRUNC.NTZ R33, R32 ;  /* 0x0000002000217305 */ /* 0x000066000021f000 */
[----:B------:R-:W-:Y:S01]  /*59d0*/  ISETP.GE.U32.AND P0, PT, R48, R35, PT ;  /* 0x000000233000720c */ /* 0x000fe20003f06070 */
[----:B0-----:R-:W-:Y:S02]  /*59e0*/  IMAD.MOV.U32 R32, RZ, RZ, RZ ;  /* 0x000000ffff207224 */ /* 0x001fe400078e00ff */
[----:B-1----:R-:W-:-:S10]  /*59f0*/  IMAD R51, R51, R33, RZ ;  /* 0x0000002133337224 */ /* 0x002fd400078e02ff */
        /* <DEDUP_REMOVED lines=13> */
[----:B--2---:R-:W-:-:S08]  /*5ad0*/  IMAD R32, R32, R47, R43 ;  /* 0x0000002f20207224 */ /* 0x004fd000078e022b */
        /* <DEDUP_REMOVED lines=8> */
[----:B----4-:R-:W-:-:S07]  /*5b60*/  IMAD R43, R33, R46, R32 ;  /* 0x0000002e212b7224 */ /* 0x010fce00078e0220 */
.L_x_3256:
[----:B------:R-:W-:Y:S05]  /*5b70*/  BRA.U !UP1, `(.L_x_3254) ;  /* 0x0000000109687547 */ /* 0x000fea000b800000 */
[----:B------:R-:W-:-:S05]  /*5b80*/  IADD3 R45, PT, PT, R45, -0x1, RZ ;  /* 0xffffffff2d2d7810 */ /* 0x000fca0007ffe0ff */
[----:B------:R-:W-:-:S04]  /*5b90*/  IMAD.SHL.U32 R45, R45, 0x4, RZ ;  /* 0x000000042d2d7824 */ /* 0x000fc800078e00ff */
[----:B------:R-:W2:Y:S02]  /*5ba0*/  LDC R35, c[0x0][R45+0x388] ;  /* 0x0000e2002d237b82 */ /* 0x000ea40000000800 */
[----:B--2---:R-:W2:Y:S01]  /*5bb0*/  I2F.U32.RP R34, R35 ;  /* 0x0000002300227306 */ /* 0x004ea20000209000 */
[----:B------:R-:W-:Y:S02]  /*5bc0*/  IADD3 R47, PT, PT, RZ, -R35, RZ ;  /* 0x80000023ff2f7210 */ /* 0x000fe40007ffe0ff */
[----:B------:R-:W-:-:S05]  /*5bd0*/  ISETP.NE.U32.AND P2, PT, R35, RZ, PT ;  /* 0x000000ff2300720c */ /* 0x000fca0003f45070 */
[----:B--2---:R-:W0:Y:S02]  /*5be0*/  MUFU.RCP R34, R34 ;  /* 0x0000002200227308 */ /* 0x004e240000001000 */
[----:B01----:R-:W-:Y:S02]  /*5bf0*/  IADD3 R32, PT, PT, R34, 0xffffffe, RZ ;  /* 0x0ffffffe22207810 */ /* 0x003fe40007ffe0ff */
        /* <DEDUP_REMOVED lines=18> */
.L_x_3254:
[----:B01----:R-:W0:Y:S01]  /*5d20*/  LDC.64 R32, c[0x0][0x380] ;  /* 0x0000e000ff207b82 */ /* 0x003e220000000a00 */
[----:B------:R-:W1:Y:S02]  /*5d30*/  LDCU UR4, c[0x0][0x3ec] ;  /* 0x00007d80ff0477ac */ /* 0x000e640008000800 */
[----:B-1----:R-:W-:-:S04]  /*5d40*/  IMAD R43, R44, UR4, R43 ;  /* 0x000000042c2b7c24 */ /* 0x002fc8000f8e022b */
[----:B0-----:R-:W-:-:S05]  /*5d50*/  IMAD.WIDE.U32 R32, R43, 0x2, R32 ;  /* 0x000000022b207825 */ /* 0x001fca00078e0020 */
[----:B------:R2:W5:Y:S02]  /*5d60*/  LDG.E.U16 R46, desc[UR10][R32.64] ;  /* 0x0000000a202e7981 */ /* 0x000564000c1e1500 */
.L_x_3251:
[----:B------:R-:W-:Y:S05]  /*5d70*/  BSYNC.RECONVERGENT B1 ;  /* 0x0000000000017941 */ /* 0x000fea0003800200 */
.L_x_3250:
[----:B------:R-:W-:-:S04]  /*5d80*/  IADD3 R42, PT, PT, R17, R42, RZ ;  /* 0x0000002a112a7210 */ /* 0x000fc80007ffe0ff */
[----:B------:R-:W-:-:S13]  /*5d90*/  ISETP.GE.U32.AND P0, PT, R42, R39, PT ;  /* 0x000000272a00720c */ /* 0x000fda0003f06070 */
[----:B------:R-:W-:Y:S05]  /*5da0*/  @P0 BRA `(.L_x_3257) ;  /* 0x0000001800d00947 */ /* 0x000fea0003800000 */
[----:B------:R-:W3:Y:S01]  /*5db0*/  LDCU UR4, c[0x0][0x450] ;  /* 0x00008a00ff0477ac */ /* 0x000ee20008000800 */
[----:B------:R-:W-:Y:S01]  /*5dc0*/  HFMA2 R41, -RZ, RZ, 0, 0 ;  /* 0x00000000ff297431 */ /* 0x000fe200000001ff */
[----:B------:R-:W-:Y:S01]  /*5dd0*/  UISETP.GE.U32.AND UP0, UPT, UR5, 0x7, UPT ;  /* 0x000000070500788c */ /* 0x000fe2000bf06070 */
[----:B---3--:R-:W-:-:S08]  /*5de0*/  IMAD.U32 R43, RZ, RZ, UR4 ;  /* 0x00000004ff2b7e24 */ /* 0x008fd0000f8e00ff */
[----:B------:R-:W-:Y:S05]  /*5df0*/  BRA.U !UP0, `(.L_x_3258) ;  /* 0x0000000d08407547 */ /* 0x000fea000b800000 */
[----:B------:R-:W-:Y:S01]  /*5e00*/  BSSY.RECONVERGENT B1, `(.L_x_3258) ;  /* 0x00000cf000017945 */ /* 0x000fe20003800200 */
[----:B------:R-:W-:Y:S01]  /*5e10*/  MOV R41, RZ ;  /* 0x000000ff00297202 */ /* 0x000fe20000000f00 */
[----:B------:R-:W-:Y:S01]  /*5e20*/  IMAD.MOV.U32 R44, RZ, RZ, RZ ;  /* 0x000000ffff2c7224 */ /* 0x000fe200078e00ff */
[----:B------:R-:W-:-:S07]  /*5e30*/  MOV R43, UR4 ;  /* 0x00000004002b7c02 */ /* 0x000fce0008000f00 */
.L_x_3259:
[C---:B------:R-:W-:Y:S01]  /*5e40*/  IADD3 R51, PT, PT, R43.reuse, -0x1, RZ ;  /* 0xffffffff2b337810 */ /* 0x040fe20007ffe0ff */
[C---:B------:R-:W-:Y:S01]  /*5e50*/  VIADD R52, R43.reuse, 0xfffffffe ;  /* 0xfffffffe2b347836 */ /* 0x040fe20000000000 */
[----:B------:R-:W-:Y:S02]  /*5e60*/  IADD3 R49, PT, PT, R43, -0x3, RZ ;  /* 0xfffffffd2b317810 */ /* 0x000fe40007ffe0ff */
[----:B------:R-:W-:Y:S02]  /*5e70*/  SHF.L.U32 R51, R51, 0x2, RZ ;  /* 0x0000000233337819 */ /* 0x000fe400000006ff */
[----:B------:R-:W-:Y:S01]  /*5e80*/  SHF.L.U32 R52, R52, 0x2, RZ ;  /* 0x0000000234347819 */ /* 0x000fe200000006ff */
[----:B------:R-:W-:Y:S01]  /*5e90*/  IMAD.SHL.U32 R49, R49, 0x4, RZ ;  /* 0x0000000431317824 */ /* 0x000fe200078e00ff */
[----:B------:R3:W4:Y:S01]  /*5ea0*/  LDC R53, c[0x0][R51+0x388] ;  /* 0x0000e20033357b82 */ /* 0x0007220000000800 */
[----:B------:R-:W-:Y:S02]  /*5eb0*/  IADD3 R45, PT, PT, R43, -0x4, RZ ;  /* 0xfffffffc2b2d7810 */ /* 0x000fe40007ffe0ff */
[----:B------:R-:W-:-:S02]  /*5ec0*/  IADD3 R44, PT, PT, R44, 0x8, RZ ;  /* 0x000000082c2c7810 */ /* 0x000fc40007ffe0ff */
[----:B------:R-:W-:-:S03]  /*5ed0*/  SHF.L.U32 R45, R45, 0x2, RZ ;  /* 0x000000022d2d7819 */ /* 0x000fc600000006ff */
[----:B------:R-:W0:Y:S08]  /*5ee0*/  LDC R50, c[0x0][R52+0x388] ;  /* 0x0000e20034327b82 */ /* 0x000e300000000800 */
[----:B------:R-:W1:Y:S08]  /*5ef0*/  LDC R48, c[0x0][R49+0x388] ;  /* 0x0000e20031307b82 */ /* 0x000e700000000800 */
[----:B------:R2:W1:Y:S08]  /*5f00*/  LDC R47, c[0x0][R45+0x388] ;  /* 0x0000e2002d2f7b82 */ /* 0x0004700000000800 */
[----:B---3--:R-:W3:Y:S08]  /*5f10*/  LDC R51, c[0x0][R51+0x3ec] ;  /* 0x0000fb0033337b82 */ /* 0x008ef00000000800 */
[----:B--2---:R-:W2:Y:S01]  /*5f20*/  LDC R45, c[0x0][R45+0x3ec] ;  /* 0x0000fb002d2d7b82 */ /* 0x004ea20000000800 */
[----:B----4-:R-:W4:Y:S01]  /*5f30*/  I2F.U32.RP R35, R53 ;  /* 0x0000003500237306 */ /* 0x010f220000209000 */
[----:B------:R-:W-:-:S02]  /*5f40*/  IADD3 R57, PT, PT, RZ, -R53, RZ ;  /* 0x80000035ff397210 */ /* 0x000fc40007ffe0ff */
[----:B------:R-:W-:-:S05]  /*5f50*/  ISETP.NE.U32.AND P2, PT, R53, RZ, PT ;  /* 0x000000ff3500720c */ /* 0x000fca0003f45070 */
[----:B0-----:R-:W0:Y:S01]  /*5f60*/  I2F.U32.RP R54, R50 ;  /* 0x0000003200367306 */ /* 0x001e220000209000 */
[----:B------:R-:W-:-:S07]  /*5f70*/  IADD3 R59, PT, PT, RZ, -R50, RZ ;  /* 0x80000032ff3b7210 */ /* 0x000fce0007ffe0ff */
[----:B----4-:R-:W4:Y:S08]  /*5f80*/  MUFU.RCP R35, R35 ;  /* 0x0000002300237308 */ /* 0x010f300000001000 */
[----:B-1----:R-:W1:Y:S08]  /*5f90*/  I2F.U32.RP R55, R48 ;  /* 0x0000003000377306 */ /* 0x002e700000209000 */
[----:B0-----:R-:W0:Y:S01]  /*5fa0*/  MUFU.RCP R54, R54 ;  /* 0x0000003600367308 */ /* 0x001e220000001000 */
[----:B----4-:R-:W-:-:S07]  /*5fb0*/  VIADD R32, R35, 0xffffffe ;  /* 0x0ffffffe23207836 */ /* 0x010fce0000000000 */
[----:B-1----:R-:W1:Y:S08]  /*5fc0*/  MUFU.RCP R34, R55 ;  /* 0x0000003700227308 */ /* 0x002e700000001000 */
[----:B------:R4:W3:Y:S01]  /*5fd0*/  F2I.FTZ.U32.TRUNC.NTZ R33, R32 ;  /* 0x0000002000217305 */ /* 0x0008e2000021f000 */
[----:B0-----:R-:W-:-:S07]  /*5fe0*/  IADD3 R35, PT, PT, R54, 0xffffffe, RZ ;  /* 0x0ffffffe36237810 */ /* 0x001fce0007ffe0ff */
[----:B------:R-:W0:Y:S01]  /*5ff0*/  F2I.FTZ.U32.TRUNC.NTZ R35, R35 ;  /* 0x0000002300237305 */ /* 0x000e22000021f000 */
[----:B----4-:R-:W-:Y:S01]  /*6000*/  IMAD.MOV.U32 R32, RZ, RZ, RZ ;  /* 0x000000ffff207224 */ /* 0x010fe200078e00ff */
[----:B-1----:R-:W-:Y:S01]  /*6010*/  IADD3 R34, PT, PT, R34, 0xffffffe, RZ ;  /* 0x0ffffffe22227810 */ /* 0x002fe20007ffe0ff */
[----:B---3--:R-:W-:-:S04]  /*6020*/  IMAD R57, R57, R33, RZ ;  /* 0x0000002139397224 */ /* 0x008fc800078e02ff */
[----:B------:R-:W-:Y:S02]  /*6030*/  IMAD.HI.U32 R57, R33, R57, R32 ;  /* 0x0000003921397227 */ /* 0x000fe400078e0020 */
[----:B------:R1:W3:Y:S02]  /*6040*/  F2I.FTZ.U32.TRUNC.NTZ R33, R34 ;  /* 0x0000002200217305 */ /* 0x0002e4000021f000 */
[----:B0-----:R-:W-:Y:S02]  /*6050*/  IMAD R55, R59, R35, RZ ;  /* 0x000000233b377224 */ /* 0x001fe400078e02ff */
[----:B------:R-:W-:-:S04]  /*6060*/  IMAD.HI.U32 R57, R57, R42, RZ ;  /* 0x0000002a39397227 */ /* 0x000fc800078e00ff */
[----:B------:R-:W-:Y:S02]  /*6070*/  IMAD.MOV R59, RZ, RZ, -R47 ;  /* 0x000000ffff3b7224 */ /* 0x000fe400078e0a2f */
[----:B-1----:R-:W-:-:S04]  /*6080*/  IMAD.MOV.U32 R34, RZ, RZ, RZ ;  /* 0x000000ffff227224 */ /* 0x002fc800078e00ff */
[----:B------:R-:W-:Y:S01]  /*6090*/  IMAD.HI.U32 R56, R35, R55, R34 ;  /* 0x0000003723387227 */ /* 0x000fe200078e0022 */
[----:B------:R-:W-:Y:S01]  /*60a0*/  IADD3 R35, PT, PT, RZ, -R48, RZ ;  /* 0x80000030ff237210 */ /* 0x000fe20007ffe0ff */
[----:B------:R-:W0:Y:S04]  /*60b0*/  I2F.U32.RP R55, R47 ;  /* 0x0000002f00377306 */ /* 0x000e280000209000 */
[----:B---3--:R-:W-:-:S04]  /*60c0*/  IMAD R35, R35, R33, RZ ;  /* 0x0000002123237224 */ /* 0x008fc800078e02ff */
[----:B------:R-:W-:Y:S01]  /*60d0*/  IMAD.HI.U32 R54, R33, R35, R32 ;  /* 0x0000002321367227 */ /* 0x000fe200078e0020 */
[----:B------:R-:W-:-:S05]  /*60e0*/  IADD3 R32, PT, PT, R43, -0x5, RZ ;  /* 0xfffffffb2b207810 */ /* 0x000fca0007ffe0ff */
[----:B------:R-:W-:Y:S01]  /*60f0*/  IMAD.SHL.U32 R34, R32, 0x4, RZ ;  /* 0x0000000420227824 */ /* 0x000fe200078e00ff */
[----:B------:R-:W-:Y:S01]  /*6100*/  IADD3 R32, PT, PT, -R57, RZ, RZ ;  /* 0x000000ff39207210 */ /* 0x000fe20007ffe1ff */
[----:B0-----:R-:W0:Y:S02]  /*6110*/  MUFU.RCP R55, R55 ;  /* 0x0000003700377308 */ /* 0x001e240000001000 */
[----:B------:R1:W3:Y:S02]  /*6120*/  LDC R35, c[0x0][R34+0x388] ;  /* 0x0000e20022237b82 */ /* 0x0002e40000000800 */
[----:B------:R-:W-:-:S05]  /*6130*/  IMAD R32, R53, R32, R42 ;  /* 0x0000002035207224 */ /* 0x000fca00078e022a */
[----:B------:R-:W-:Y:S01]  /*6140*/  ISETP.GE.U32.AND P0, PT, R32, R53, PT ;  /* 0x000000352000720c */ /* 0x000fe20003f06070 */
[----:B-1----:R-:W1:Y:S01]  /*6150*/  LDC R34, c[0x0][R34+0x3ec] ;  /* 0x0000fb0022227b82 */ /* 0x002e620000000800 */
[----:B0-----:R-:W-:-:S11]  /*6160*/  IADD3 R33, PT, PT, R55, 0xffffffe, RZ ;  /* 0x0ffffffe37217810 */ /* 0x001fd60007ffe0ff */
[----:B------:R-:W-:Y:S01]  /*6170*/  @P0 IADD3 R32, PT, PT, -R53, R32, RZ ;  /* 0x0000002035200210 */ /* 0x000fe20007ffe1ff */
[----:B------:R-:W-:Y:S01]  /*6180*/  @P0 VIADD R57, R57, 0x1 ;  /* 0x0000000139390836 */ /* 0x000fe20000000000 */
[----:B------:R-:W0:Y:S02]  /*6190*/  F2I.FTZ.U32.TRUNC.NTZ R33, R33 ;  /* 0x0000002100217305 */ /* 0x000e24000021f000 */
[----:B------:R-:W-:Y:S01]  /*61a0*/  ISETP.GE.U32.AND P1, PT, R32, R53, PT ;  /* 0x000000352000720c */ /* 0x000fe20003f26070 */
[----:B------:R-:W-:-:S12]  /*61b0*/  HFMA2 R32, -RZ, RZ, 0, 0 ;  /* 0x00000000ff207431 */ /* 0x000fd800000001ff */
[----:B------:R-:W-:Y:S01]  /*61c0*/  @P1 IADD3 R57, PT, PT, R57, 0x1, RZ ;  /* 0x0000000139391810 */ /* 0x000fe20007ffe0ff */
[----:B0-----:R-:W-:Y:S01]  /*61d0*/  IMAD R55, R59, R33, RZ ;  /* 0x000000213b377224 */ /* 0x001fe200078e02ff */
[----:B------:R-:W-:Y:S02]  /*61e0*/  @!P2 LOP3.LUT R57, RZ, R53, RZ, 0x33, !PT ;  /* 0x00000035ff39a212 */ /* 0x000fe400078e33ff */
[----:B------:R-:W-:Y:S01]  /*61f0*/  ISETP.NE.U32.AND P2, PT, R50, RZ, PT ;  /* 0x000000ff3200720c */ /* 0x000fe20003f45070 */
[----:B------:R-:W-:Y:S01]  /*6200*/  IMAD.HI.U32 R55, R33, R55, R32 ;  /* 0x0000003721377227 */ /* 0x000fe200078e0020 */
[----:B------:R-:W-:-:S03]  /*6210*/  IADD3 R58, PT, PT, -R57, RZ, RZ ;  /* 0x000000ff393a7210 */ /* 0x000fc60007ffe1ff */
[----:B------:R-:W-:Y:S01]  /*6220*/  IMAD.HI.U32 R59, R56, R57, RZ ;  /* 0x00000039383b7227 */ /* 0x000fe200078e00ff */
[----:B---3--:R-:W0:Y:S01]  /*6230*/  I2F.U32.RP R60, R35 ;  /* 0x00000023003c7306 */ /* 0x008e220000209000 */
[----:B------:R-:W-:Y:S02]  /*6240*/  IADD3 R61, PT, PT, RZ, -R35, RZ ;  /* 0x80000023ff3d7210 */ /* 0x000fe40007ffe0ff */
[----:B------:R-:W-:Y:S01]  /*6250*/  IMAD R58, R53, R58, R42 ;  /* 0x0000003a353a7224 */ /* 0x000fe200078e022a */
[----:B------:R-:W-:Y:S01]  /*6260*/  IADD3 R42, PT, PT, R43, -0x6, RZ ;  /* 0xfffffffa2b2a7810 */ /* 0x000fe20007ffe0ff */
[----:B------:R-:W-:Y:S02]  /*6270*/  IMAD.MOV R53, RZ, RZ, -R59 ;  /* 0x000000ffff357224 */ /* 0x000fe400078e0a3b */
[----:B------:R-:W-:Y:S02]  /*6280*/  IMAD R58, R58, R51, R41 ;  /* 0x000000333a3a7224 */ /* 0x000fe400078e0229 */
[----:B------:R-:W-:Y:S01]  /*6290*/  IMAD R53, R50, R53, R57 ;  /* 0x0000003532357224 */ /* 0x000fe200078e0239 */
[----:B------:R-:W3:Y:S01]  /*62a0*/  LDC R41, c[0x0][R52+0x3ec] ;  /* 0x0000fb0034297b82 */ /* 0x000ee20000000800 */
[----:B------:R-:W-:-:S03]  /*62b0*/  IMAD.SHL.U32 R42, R42, 0x4, RZ ;  /* 0x000000042a2a7824 */ /* 0x000fc600078e00ff */
[----:B------:R-:W-:Y:S01]  /*62c0*/  ISETP.GE.U32.AND P0, PT, R53, R50, PT ;  /* 0x000000323500720c */ /* 0x000fe20003f06070 */
[----:B0-----:R-:W0:-:S12]  /*62d0*/  MUFU.RCP R60, R60 ;  /* 0x0000003c003c7308 */ /* 0x001e180000001000 */
[----:B------:R-:W-:Y:S01]  /*62e0*/  @P0 IMAD.IADD R53, R53, 0x1, -R50 ;  /* 0x0000000135350824 */ /* 0x000fe200078e0a32 */
[----:B------:R-:W-:-:S04]  /*62f0*/  @P0 IADD3 R59, PT, PT, R59, 0x1, RZ ;  /* 0x000000013b3b0810 */ /* 0x000fc80007ffe0ff */
[----:B------:R-:W-:Y:S02]  /*6300*/  ISETP.GE.U32.AND P1, PT, R53, R50, PT ;  /* 0x000000323500720c */ /* 0x000fe40003f26070 */
[----:B0-----:R-:W-:-:S04]  /*6310*/  IADD3 R32, PT, PT, R60, 0xffffffe, RZ ;  /* 0x0ffffffe3c207810 */ /* 0x001fc80007ffe0ff */
[----:B------:R0:W4:Y:S07]  /*6320*/  F2I.FTZ.U32.TRUNC.NTZ R33, R32 ;  /* 0x0000002000217305 */ /* 0x00012e000021f000 */
[----:B------:R-:W-:Y:S02]  /*6330*/  @P1 IADD3 R59, PT, PT, R59, 0x1, RZ ;  /* 0x000000013b3b1810 */ /* 0x000fe40007ffe0ff */
[----:B0-----:R-:W-:Y:S02]  /*6340*/  MOV R32, RZ ;  /* 0x000000ff00207202 */ /* 0x001fe40000000f00 */
[----:B------:R-:W-:-:S02]  /*6350*/  @!P2 LOP3.LUT R59, RZ, R50, RZ, 0x33, !PT ;  /* 0x00000032ff3ba212 */ /* 0x000fc400078e33ff */
[----:B------:R-:W-:Y:S01]  /*6360*/  ISETP.NE.U32.AND P2, PT, R48, RZ, PT ;  /* 0x000000ff3000720c */ /* 0x000fe20003f45070 */
[----:B----4-:R-:W-:Y:S02]  /*6370*/  IMAD R53, R61, R33, RZ ;  /* 0x000000213d357224 */ /* 0x010fe400078e02ff */
[----:B------:R-:W-:-:S04]  /*6380*/  IMAD.HI.U32 R54, R54, R59, RZ ;  /* 0x0000003b36367227 */ /* 0x000fc800078e00ff */
[----:B------:R-:W-:Y:S01]  /*6390*/  IMAD.HI.U32 R56, R33, R53, R32 ;  /* 0x0000003521387227 */ /* 0x000fe200078e0020 */
[----:B------:R-:W-:Y:S01]  /*63a0*/  IADD3 R61, PT, PT, -R54, RZ, RZ ;  /* 0x000000ff363d7210 */ /* 0x000fe20007ffe1ff */
[----:B------:R0:W4:Y:S02]  /*63b0*/  LDC R53, c[0x0][R42+0x388] ;  /* 0x0000e2002a357b82 */ /* 0x0001240000000800 */
[--C-:B------:R-:W-:Y:S02]  /*63c0*/  IMAD.MOV R32, RZ, RZ, -R59.reuse ;  /* 0x000000ffff207224 */ /* 0x100fe400078e0a3b */
[----:B------:R-:W-:Y:S02]  /*63d0*/  IMAD R61, R48, R61, R59 ;  /* 0x0000003d303d7224 */ /* 0x000fe400078e023b */
[----:B------:R-:W-:Y:S02]  /*63e0*/  IMAD R57, R50, R32, R57 ;  /* 0x0000002032397224 */ /* 0x000fe400078e0239 */
[----:B0-----:R-:W0:Y:S01]  /*63f0*/  LDC R42, c[0x0][R42+0x3ec] ;  /* 0x0000fb002a2a7b82 */ /* 0x001e220000000800 */
[----:B------:R-:W-:Y:S01]  /*6400*/  ISETP.GE.U32.AND P0, PT, R61, R48, PT ;  /* 0x000000303d00720c */ /* 0x000fe20003f06070 */
[----:B---3--:R-:W-:-:S02]  /*6410*/  IMAD R57, R57, R41, R58 ;  /* 0x0000002939397224 */ /* 0x008fc400078e023a */
[C---:B------:R-:W-:Y:S01]  /*6420*/  VIADD R41, R43.reuse, 0xfffffff9 ;  /* 0xfffffff92b297836 */ /* 0x040fe20000000000 */
[----:B------:R-:W-:-:S04]  /*6430*/  IADD3 R43, PT, PT, R43, -0x8, RZ ;  /* 0xfffffff82b2b7810 */ /* 0x000fc80007ffe0ff */
[----:B------:R-:W-:-:S04]  /*6440*/  SHF.L.U32 R41, R41, 0x2, RZ ;  /* 0x0000000229297819 */ /* 0x000fc800000006ff */
[----:B------:R3:W2:Y:S01]  /*6450*/  LDC R50, c[0x0][R41+0x388] ;  /* 0x0000e20029327b82 */ /* 0x0006a20000000800 */
[----:B------:R-:W-:Y:S02]  /*6460*/  @P0 IADD3 R61, PT, PT, -R48, R61, RZ ;  /* 0x0000003d303d0210 */ /* 0x000fe40007ffe1ff */
[----:B------:R-:W-:Y:S02]  /*6470*/  @P0 IADD3 R54, PT, PT, R54, 0x1, RZ ;  /* 0x0000000136360810 */ /* 0x000fe40007ffe0ff */
[----:B------:R-:W-:-:S03]  /*6480*/  ISETP.GE.U32.AND P1, PT, R61, R48, PT ;  /* 0x000000303d00720c */ /* 0x000fc60003f26070 */
[----:B---3--:R-:W3:Y:S10]  /*6490*/  LDC R41, c[0x0][R41+0x3ec] ;  /* 0x0000fb0029297b82 */ /* 0x008ef40000000800 */
[----:B------:R-:W-:Y:S01]  /*64a0*/  @P1 VIADD R54, R54, 0x1 ;  /* 0x0000000136361836 */ /* 0x000fe20000000000 */
[----:B------:R-:W-:-:S02]  /*64b0*/  @!P2 LOP3.LUT R54, RZ, R48, RZ, 0x33, !PT ;  /* 0x00000030ff36a212 */ /* 0x000fc400078e33ff */
[----:B------:R-:W-:-:S03]  /*64c0*/  ISETP.NE.U32.AND P2, PT, R47, RZ, PT ;  /* 0x000000ff2f00720c */ /* 0x000fc60003f45070 */
[----:B------:R-:W-:Y:S02]  /*64d0*/  IMAD.HI.U32 R52, R55, R54, RZ ;  /* 0x0000003637347227 */ /* 0x000fe400078e00ff */
[----:B------:R-:W1:Y:S01]  /*64e0*/  LDC R55, c[0x0][R49+0x3ec] ;  /* 0x0000fb0031377b82 */ /* 0x000e620000000800 */
[----:B----4-:R-:W4:Y:S01]  /*64f0*/  I2F.U32.RP R60, R53 ;  /* 0x00000035003c7306 */ /* 0x010f220000209000 */
[----:B------:R-:W-:-:S07]  /*6500*/  IMAD.MOV R51, RZ, RZ, -R53 ;  /* 0x000000ffff337224 */ /* 0x000fce00078e0a35 */
[----:B----4-:R-:W4:Y:S08]  /*6510*/  MUFU.RCP R60, R60 ;  /* 0x0000003c003c7308 */ /* 0x010f300000001000 */
[----:B--2---:R-:W2:Y:S01]  /*6520*/  I2F.U32.RP R58, R50 ;  /* 0x00000032003a7306 */ /* 0x004ea20000209000 */
[----:B----4-:R-:W-:-:S07]  /*6530*/  IADD3 R32, PT, PT, R60, 0xffffffe, RZ ;  /* 0x0ffffffe3c207810 */ /* 0x010fce0007ffe0ff */
[----:B------:R4:W0:Y:S08]  /*6540*/  F2I.FTZ.U32.TRUNC.NTZ R33, R32 ;  /* 0x0000002000217305 */ /* 0x000830000021f000 */
[----:B--2---:R-:W2:Y:S01]  /*6550*/  MUFU.RCP R58, R58 ;  /* 0x0000003a003a7308 */ /* 0x004ea20000001000 */
[----:B----4-:R-:W-:Y:S02]  /*6560*/  HFMA2 R32, -RZ, RZ, 0, 0 ;  /* 0x00000000ff207431 */ /* 0x010fe400000001ff */
[----:B0-----:R-:W-:-:S04]  /*6570*/  IMAD R51, R51, R33, RZ ;  /* 0x0000002133337224 */ /* 0x001fc800078e02ff */
[----:B------:R-:W-:Y:S01]  /*6580*/  IMAD.HI.U32 R51, R33, R51, R32 ;  /* 0x0000003321337227 */ /* 0x000fe200078e0020 */
[----:B------:R-:W-:-:S05]  /*6590*/  IADD3 R32, PT, PT, -R52, RZ, RZ ;  /* 0x000000ff34207210 */ /* 0x000fca0007ffe1ff */
[----:B------:R-:W-:Y:S01]  /*65a0*/  IMAD R32, R47, R32, R54 ;  /* 0x000000202f207224 */ /* 0x000fe200078e0236 */
[----:B--2---:R-:W-:-:S04]  /*65b0*/  IADD3 R33, PT, PT, R58, 0xffffffe, RZ ;  /* 0x0ffffffe3a217810 */ /* 0x004fc80007ffe0ff */
[----:B------:R-:W-:Y:S02]  /*65c0*/  ISETP.GE.U32.AND P0, PT, R32, R47, PT ;  /* 0x0000002f2000720c */ /* 0x000fe40003f06070 */
[----:B------:R-:W0:Y:S11]  /*65d0*/  F2I.FTZ.U32.TRUNC.NTZ R33, R33 ;  /* 0x0000002100217305 */ /* 0x000e36000021f000 */
[----:B------:R-:W-:-:S02]  /*65e0*/  @P0 IADD3 R32, PT, PT, -R47, R32, RZ ;  /* 0x000000202f200210 */ /* 0x000fc40007ffe1ff */
[----:B------:R-:W-:Y:S02]  /*65f0*/  @P0 IADD3 R52, PT, PT, R52, 0x1, RZ ;  /* 0x0000000134340810 */ /* 0x000fe40007ffe0ff */
[----:B------:R-:W-:Y:S01]  /*6600*/  ISETP.GE.U32.AND P1, PT, R32, R47, PT ;  /* 0x0000002f2000720c */ /* 0x000fe20003f26070 */
[----:B------:R-:W-:-:S04]  /*6610*/  IMAD.MOV R32, RZ, RZ, -R54 ;  /* 0x000000ffff207224 */ /* 0x000fc800078e0a36 */
[----:B------:R-:W-:Y:S01]  /*6620*/  IMAD R48, R48, R32, R59 ;  /* 0x0000002030307224 */ /* 0x000fe200078e023b */
[----:B------:R-:W-:-:S03]  /*6630*/  IADD3 R59, PT, PT, RZ, -R50, RZ ;  /* 0x80000032ff3b7210 */ /* 0x000fc60007ffe0ff */
[----:B-1----:R-:W-:Y:S01]  /*6640*/  IMAD R55, R48, R55, R57 ;  /* 0x0000003730377224 */ /* 0x002fe200078e0239 */
[----:B------:R-:W-:Y:S01]  /*6650*/  SHF.L.U32 R57, R43, 0x2, RZ ;  /* 0x000000022b397819 */ /* 0x000fe200000006ff */
[----:B0-----:R-:W-:Y:S02]  /*6660*/  IMAD R59, R59, R33, RZ ;  /* 0x000000213b3b7224 */ /* 0x001fe400078e02ff */
[----:B------:R-:W-:Y:S01]  /*6670*/  @P1 IADD3 R52, PT, PT, R52, 0x1, RZ ;  /* 0x0000000134341810 */ /* 0x000fe20007ffe0ff */
[----:B------:R0:W1:Y:S01]  /*6680*/  LDC R48, c[0x0][R57+0x388] ;  /* 0x0000e20039307b82 */ /* 0x0000620000000800 */
[----:B------:R-:W-:Y:S02]  /*6690*/  @!P2 LOP3.LUT R52, RZ, R47, RZ, 0x33, !PT ;  /* 0x0000002fff34a212 */ /* 0x000fe400078e33ff */
[----:B------:R-:W-:-:S03]  /*66a0*/  ISETP.NE.U32.AND P2, PT, R35, RZ, PT ;  /* 0x000000ff2300720c */ /* 0x000fc60003f45070 */
[----:B------:R-:W-:Y:S02]  /*66b0*/  IMAD.HI.U32 R56, R56, R52, RZ ;  /* 0x0000003438387227 */ /* 0x000fe400078e00ff */
[----:B0-----:R-:W0:Y:S02]  /*66c0*/  LDC R57, c[0x0][R57+0x3ec] ;  /* 0x0000fb0039397b82 */ /* 0x001e240000000800 */
[----:B------:R-:W-:-:S04]  /*66d0*/  IMAD.MOV R32, RZ, RZ, -R56 ;  /* 0x000000ffff207224 */ /* 0x000fc800078e0a38 */
[----:B------:R-:W-:-:S05]  /*66e0*/  IMAD R32, R35, R32, R52 ;  /* 0x0000002023207224 */ /* 0x000fca00078e0234 */
[----:B------:R-:W-:-:S13]  /*66f0*/  ISETP.GE.U32.AND P0, PT, R32, R35, PT ;  /* 0x000000232000720c */ /* 0x000fda0003f06070 */
[----:B------:R-:W-:Y:S02]  /*6700*/  @P0 IMAD.IADD R32, R32, 0x1, -R35 ;  /* 0x0000000120200824 */ /* 0x000fe400078e0a23 */
[----:B------:R-:W-:-:S03]  /*6710*/  @P0 VIADD R56, R56, 0x1 ;  /* 0x0000000138380836 */ /* 0x000fc60000000000 */
[----:B------:R-:W-:Y:S01]  /*6720*/  ISETP.GE.U32.AND P1, PT, R32, R35, PT ;  /* 0x000000232000720c */ /* 0x000fe20003f26070 */
[----:B------:R-:W-:-:S05]  /*6730*/  HFMA2 R32, -RZ, RZ, 0, 0 ;  /* 0x00000000ff207431 */ /* 0x000fca00000001ff */
[----:B------:R-:W-:Y:S01]  /*6740*/  IMAD.HI.U32 R32, R33, R59, R32 ;  /* 0x0000003b21207227 */ /* 0x000fe200078e0020 */
[----:B------:R-:W-:Y:S02]  /*6750*/  IADD3 R33, PT, PT, -R52, RZ, RZ ;  /* 0x000000ff34217210 */ /* 0x000fe40007ffe1ff */
[----:B-1----:R-:W-:-:S03]  /*6760*/  IADD3 R59, PT, PT, RZ, -R48, RZ ;  /* 0x80000030ff3b7210 */ /* 0x002fc60007ffe0ff */
[----:B------:R-:W-:Y:S01]  /*6770*/  IMAD R54, R47, R33, R54 ;  /* 0x000000212f367224 */ /* 0x000fe200078e0236 */
[----:B------:R-:W-:Y:S02]  /*6780*/  @P1 IADD3 R56, PT, PT, R56, 0x1, RZ ;  /* 0x0000000138381810 */ /* 0x000fe40007ffe0ff */
[----:B------:R-:W-:Y:S01]  /*6790*/  @!P2 LOP3.LUT R56, RZ, R35, RZ, 0x33, !PT ;  /* 0x00000023ff38a212 */ /* 0x000fe200078e33ff */
[----:B------:R-:W-:Y:S01]  /*67a0*/  IMAD R55, R54, R45, R55 ;  /* 0x0000002d36377224 */ /* 0x000fe200078e0237 */
[----:B------:R-:W-:-:S03]  /*67b0*/  ISETP.NE.U32.AND P2, PT, R53, RZ, PT ;  /* 0x000000ff3500720c */ /* 0x000fc60003f45070 */
[----:B------:R-:W-:-:S04]  /*67c0*/  IMAD.HI.U32 R51, R51, R56, RZ ;  /* 0x0000003833337227 */ /* 0x000fc800078e00ff */
[----:B------:R-:W-:-:S04]  /*67d0*/  IMAD.MOV R58, RZ, RZ, -R51 ;  /* 0x000000ffff3a7224 */ /* 0x000fc800078e0a33 */
[----:B------:R-:W-:-:S05]  /*67e0*/  IMAD R58, R53, R58, R56 ;  /* 0x0000003a353a7224 */ /* 0x000fca00078e0238 */
[----:B------:R-:W-:-:S13]  /*67f0*/  ISETP.GE.U32.AND P0, PT, R58, R53, PT ;  /* 0x000000353a00720c */ /* 0x000fda0003f06070 */
[----:B------:R-:W-:Y:S01]  /*6800*/  @P0 IADD3 R58, PT, PT, -R53, R58, RZ ;  /* 0x0000003a353a0210 */ /* 0x000fe20007ffe1ff */
[----:B------:R-:W-:-:S03]  /*6810*/  @P0 VIADD R51, R51, 0x1 ;  /* 0x0000000133330836 */ /* 0x000fc60000000000 */
[----:B------:R-:W-:Y:S02]  /*6820*/  ISETP.GE.U32.AND P1, PT, R58, R53, PT ;  /* 0x000000353a00720c */ /* 0x000fe40003f26070 */
[----:B------:R-:W1:Y:S11]  /*6830*/  I2F.U32.RP R58, R48 ;  /* 0x00000030003a7306 */ /* 0x000e760000209000 */
[----:B------:R-:W-:-:S02]  /*6840*/  @P1 IADD3 R51, PT, PT, R51, 0x1, RZ ;  /* 0x0000000133331810 */ /* 0x000fc40007ffe0ff */
        /* <DEDUP_REMOVED lines=8> */
[----:B------:R1:W2:Y:S08]  /*68d0*/  F2I.FTZ.U32.TRUNC.NTZ R33, R32 ;  /* 0x0000002000217305 */ /* 0x0002b0000021f000 */
[----:B------:R-:W-:Y:S01]  /*68e0*/  @P0 IADD3 R49, PT, PT, -R50, R49, RZ ;  /* 0x0000003132310210 */ /* 0x000fe20007ffe1ff */
[----:B-1----:R-:W-:Y:S01]  /*68f0*/  IMAD.MOV.U32 R32, RZ, RZ, RZ ;  /* 0x000000ffff207224 */ /* 0x002fe200078e00ff */
[----:B------:R-:W-:-:S02]  /*6900*/  @P0 IADD3 R47, PT, PT, R47, 0x1, RZ ;  /* 0x000000012f2f0810 */ /* 0x000fc40007ffe0ff */
[----:B------:R-:W-:Y:S01]  /*6910*/  ISETP.GE.U32.AND P1, PT, R49, R50, PT ;  /* 0x000000323100720c */ /* 0x000fe20003f26070 */
[----:B--2---:R-:W-:-:S04]  /*6920*/  IMAD R49, R59, R33, RZ ;  /* 0x000000213b317224 */ /* 0x004fc800078e02ff */
[----:B------:R-:W-:-:S08]  /*6930*/  IMAD.HI.U32 R58, R33, R49, R32 ;  /* 0x00000031213a7227 */ /* 0x000fd000078e0020 */
        /* <DEDUP_REMOVED lines=19> */
[----:B------:R-:W-:-:S02]  /*6a70*/  IMAD R34, R53, R42, R35 ;  /* 0x0000002a35227224 */ /* 0x000fc400078e0223 */
[----:B------:R-:W-:Y:S01]  /*6a80*/  IMAD R50, R50, R33, R51 ;  /* 0x0000002132327224 */ /* 0x000fe200078e0233 */
[----:B------:R-:W-:Y:S01]  /*6a90*/  IADD3 R33, PT, PT, -R32, RZ, RZ ;  /* 0x000000ff20217210 */ /* 0x000fe20007ffe1ff */
[----:B------:R-:W-:Y:S02]  /*6aa0*/  IMAD.MOV.U32 R42, RZ, RZ, R32 ;  /* 0x000000ffff2a7224 */ /* 0x000fe400078e0020 */
[----:B---3--:R-:W-:Y:S02]  /*6ab0*/  IMAD R34, R50, R41, R34 ;  /* 0x0000002932227224 */ /* 0x008fe400078e0222 */
[----:B------:R-:W-:-:S04]  /*6ac0*/  IMAD R41, R48, R33, R47 ;  /* 0x0000002130297224 */ /* 0x000fc800078e022f */
[----:B0-----:R-:W-:Y:S01]  /*6ad0*/  IMAD R41, R41, R57, R34 ;  /* 0x0000003929297224 */ /* 0x001fe200078e0222 */
[----:B------:R-:W-:Y:S06]  /*6ae0*/  @P0 BRA `(.L_x_3259) ;  /* 0xfffffff000d40947 */ /* 0x000fec000383ffff */
[----:B------:R-:W-:Y:S05]  /*6af0*/  BSYNC.RECONVERGENT B1 ;  /* 0x0000000000017941 */ /* 0x000fea0003800200 */
.L_x_3258:
[----:B------:R-:W-:-:S09]  /*6b00*/  UISETP.NE.AND UP0, UPT, UR12, URZ, UPT ;  /* 0x000000ff0c00728c */ /* 0x000fd2000bf05270 */
[----:B------:R-:W-:Y:S05]  /*6b10*/  BRA.U !UP0, `(.L_x_3260) ;  /* 0x0000000908e87547 */ /* 0x000fea000b800000 */
[----:B------:R-:W-:Y:S02]  /*6b20*/  UISETP.GE.U32.AND UP0, UPT, UR7, 0x3, UPT ;  /* 0x000000030700788c */ /* 0x000fe4000bf06070 */
[----:B------:R-:W-:-:S07]  /*6b30*/  UISETP.NE.AND UP1, UPT, UR6, URZ, UPT ;  /* 0x000000ff0600728c */ /* 0x000fce000bf25270 */
[----:B------:R-:W-:Y:S05]  /*6b40*/  BRA.U !UP0, `(.L_x_3261) ;  /* 0x0000000508947547 */ /* 0x000fea000b800000 */
[C---:B------:R-:W-:Y:S01]  /*6b50*/  IADD3 R45, PT, PT, R43.reuse, -0x1, RZ ;  /* 0xffffffff2b2d7810 */ /* 0x040fe20007ffe0ff */
[C---:B------:R-:W-:Y:S01]  /*6b60*/  VIADD R44, R43.reuse, 0xfffffffe ;  /* 0xfffffffe2b2c7836 */ /* 0x040fe20000000000 */
[C---:B------:R-:W-:Y:S01]  /*6b70*/  IADD3 R47, PT, PT, R43.reuse, -0x3, RZ ;  /* 0xfffffffd2b2f7810 */ /* 0x040fe20007ffe0ff */
[----:B------:R-:W-:Y:S01]  /*6b80*/  VIADD R43, R43, 0xfffffffc ;  /* 0xfffffffc2b2b7836 */ /* 0x000fe20000000000 */
[----:B------:R-:W-:Y:S02]  /*6b90*/  SHF.L.U32 R45, R45, 0x2, RZ ;  /* 0x000000022d2d7819 */ /* 0x000fe400000006ff */
[----:B------:R-:W-:Y:S01]  /*6ba0*/  SHF.L.U32 R44, R44, 0x2, RZ ;  /* 0x000000022c2c7819 */ /* 0x000fe200000006ff */
[----:B------:R-:W-:Y:S01]  /*6bb0*/  IMAD.SHL.U32 R52, R43, 0x4, RZ ;  /* 0x000000042b347824 */ /* 0x000fe200078e00ff */
[----:B------:R3:W4:Y:S01]  /*6bc0*/  LDC R35, c[0x0][R45+0x388] ;  /* 0x0000e2002d237b82 */ /* 0x0007220000000800 */
[----:B------:R-:W-:-:S07]  /*6bd0*/  SHF.L.U32 R47, R47, 0x2, RZ ;  /* 0x000000022f2f7819 */ /* 0x000fce00000006ff */
[----:B------:R0:W1:Y:S08]  /*6be0*/  LDC R34, c[0x0][R44+0x388] ;  /* 0x0000e2002c227b82 */ /* 0x0000700000000800 */
[----:B---3--:R-:W3:Y:S08]  /*6bf0*/  LDC R45, c[0x0][R45+0x3ec] ;  /* 0x0000fb002d2d7b82 */ /* 0x008ef00000000800 */
[----:B0-----:R-:W0:Y:S01]  /*6c00*/  LDC R44, c[0x0][R44+0x3ec] ;  /* 0x0000fb002c2c7b82 */ /* 0x001e220000000800 */
[----:B----4-:R-:W4:Y:S01]  /*6c10*/  I2F.U32.RP R48, R35 ;  /* 0x0000002300307306 */ /* 0x010f220000209000 */
[----:B------:R-:W-:Y:S01]  /*6c20*/  IMAD.MOV R49, RZ, RZ, -R35 ;  /* 0x000000ffff317224 */ /* 0x000fe200078e0a23 */
[----:B------:R-:W-:-:S06]  /*6c30*/  ISETP.NE.U32.AND P2, PT, R35, RZ, PT ;  /* 0x000000ff2300720c */ /* 0x000fcc0003f45070 */
[----:B-1----:R-:W1:Y:S01]  /*6c40*/  I2F.U32.RP R50, R34 ;  /* 0x0000002200327306 */ /* 0x002e620000209000 */
[----:B------:R-:W-:-:S07]  /*6c50*/  IADD3 R51, PT, PT, RZ, -R34, RZ ;  /* 0x80000022ff337210 */ /* 0x000fce0007ffe0ff */
[----:B----4-:R-:W2:Y:S08]  /*6c60*/  MUFU.RCP R48, R48 ;  /* 0x0000003000307308 */ /* 0x010eb00000001000 */
[----:B-1----:R-:W-:Y:S01]  /*6c70*/  MUFU.RCP R50, R50 ;  /* 0x0000003200327308 */ /* 0x002fe20000001000 */
[----:B--2---:R-:W-:Y:S02]  /*6c80*/  IADD3 R32, PT, PT, R48, 0xffffffe, RZ ;  /* 0x0ffffffe30207810 */ /* 0x004fe40007ffe0ff */
[----:B------:R1:W2:Y:S05]  /*6c90*/  LDC R48, c[0x0][R47+0x388] ;  /* 0x0000e2002f307b82 */ /* 0x0002aa0000000800 */
[----:B------:R4:W3:Y:S03]  /*6ca0*/  F2I.FTZ.U32.TRUNC.NTZ R33, R32 ;  /* 0x0000002000217305 */ /* 0x0008e6000021f000 */
[----:B-1----:R-:W1:Y:S01]  /*6cb0*/  LDC R47, c[0x0][R47+0x3ec] ;  /* 0x0000fb002f2f7b82 */ /* 0x002e620000000800 */
[----:B----4-:R-:W-:-:S02]  /*6cc0*/  IMAD.MOV.U32 R32, RZ, RZ, RZ ;  /* 0x000000ffff207224 */ /* 0x010fc400078e00ff */
[----:B---3--:R-:W-:-:S04]  /*6cd0*/  IMAD R49, R49, R33, RZ ;  /* 0x0000002131317224 */ /* 0x008fc800078e02ff */
[----:B------:R-:W-:-:S06]  /*6ce0*/  IMAD.HI.U32 R33, R33, R49, R32 ;  /* 0x0000003121217227 */ /* 0x000fcc00078e0020 */
[----:B------:R-:W-:Y:S01]  /*6cf0*/  IMAD.HI.U32 R49, R33, R42, RZ ;  /* 0x0000002a21317227 */ /* 0x000fe200078e00ff */
[----:B------:R-:W-:Y:S02]  /*6d00*/  IADD3 R33, PT, PT, R50, 0xffffffe, RZ ;  /* 0x0ffffffe32217810 */ /* 0x000fe40007ffe0ff */
[----:B------:R3:W4:Y:S02]  /*6d10*/  LDC R50, c[0x0][R52+0x388] ;  /* 0x0000e20034327b82 */ /* 0x0007240000000800 */
[----:B------:R-:W-:Y:S02]  /*6d20*/  IADD3 R32, PT, PT, -R49, RZ, RZ ;  /* 0x000000ff31207210 */ /* 0x000fe40007ffe1ff */
[----:B------:R-:W0:Y:S03]  /*6d30*/  F2I.FTZ.U32.TRUNC.NTZ R33, R33 ;  /* 0x0000002100217305 */ /* 0x000e26000021f000 */
[----:B------:R-:W-:Y:S01]  /*6d40*/  IMAD R32, R35, R32, R42 ;  /* 0x0000002023207224 */ /* 0x000fe200078e022a */
[----:B---3--:R-:W3:Y:S04]  /*6d50*/  LDC R52, c[0x0][R52+0x3ec] ;  /* 0x0000fb0034347b82 */ /* 0x008ee80000000800 */
[----:B------:R-:W-:Y:S01]  /*6d60*/  ISETP.GE.U32.AND P0, PT, R32, R35, PT ;  /* 0x000000232000720c */ /* 0x000fe20003f06070 */
[----:B--2---:R-:W2:Y:S01]  /*6d70*/  I2F.U32.RP R54, R48 ;  /* 0x0000003000367306 */ /* 0x004ea20000209000 */
[----:B0-----:R-:W-:-:S11]  /*6d80*/  IMAD R51, R51, R33, RZ ;  /* 0x0000002133337224 */ /* 0x001fd600078e02ff */
[----:B------:R-:W-:Y:S01]  /*6d90*/  @P0 IMAD.IADD R32, R32, 0x1, -R35 ;  /* 0x0000000120200824 */ /* 0x000fe200078e0a23 */
[----:B------:R-:W-:-:S04]  /*6da0*/  @P0 IADD3 R49, PT, PT, R49, 0x1, RZ ;  /* 0x0000000131310810 */ /* 0x000fc80007ffe0ff */
[----:B------:R-:W-:Y:S01]  /*6db0*/  ISETP.GE.U32.AND P1, PT, R32, R35, PT ;  /* 0x000000232000720c */ /* 0x000fe20003f26070 */
[----:B------:R-:W-:Y:S01]  /*6dc0*/  HFMA2 R32, -RZ, RZ, 0, 0 ;  /* 0x00000000ff207431 */ /* 0x000fe200000001ff */
[----:B--2---:R-:W0:Y:S04]  /*6dd0*/  MUFU.RCP R54, R54 ;  /* 0x0000003600367308 */ /* 0x004e280000001000 */
[----:B------:R-:W-:-:S07]  /*6de0*/  IMAD.HI.U32 R32, R33, R51, R32 ;  /* 0x0000003321207227 */ /* 0x000fce00078e0020 */
[----:B------:R-:W-:Y:S02]  /*6df0*/  @P1 IADD3 R49, PT, PT, R49, 0x1, RZ ;  /* 0x0000000131311810 */ /* 0x000fe40007ffe0ff */
[----:B------:R-:W-:Y:S02]  /*6e00*/  @!P2 LOP3.LUT R49, RZ, R35, RZ, 0x33, !PT ;  /* 0x00000023ff31a212 */ /* 0x000fe400078e33ff */
[----:B------:R-:W-:Y:S01]  /*6e10*/  ISETP.NE.U32.AND P2, PT, R34, RZ, PT ;  /* 0x000000ff2200720c */ /* 0x000fe20003f45070 */
[----:B----4-:R-:W2:Y:S02]  /*6e20*/  I2F.U32.RP R56, R50 ;  /* 0x0000003200387306 */ /* 0x010ea40000209000 */
[----:B------:R-:W-:Y:S01]  /*6e30*/  IMAD.HI.U32 R51, R32, R49, RZ ;  /* 0x0000003120337227 */ /* 0x000fe200078e00ff */
[----:B0-----:R-:W-:-:S04]  /*6e40*/  IADD3 R32, PT, PT, R54, 0xffffffe, RZ ;  /* 0x0ffffffe36207810 */ /* 0x001fc80007ffe0ff */
[----:B------:R-:W-:Y:S01]  /*6e50*/  IADD3 R53, PT, PT, -R51, RZ, RZ ;  /* 0x000000ff33357210 */ /* 0x000fe20007ffe1ff */
[----:B------:R0:W4:Y:S04]  /*6e60*/  F2I.FTZ.U32.TRUNC.NTZ R33, R32 ;  /* 0x0000002000217305 */ /* 0x000128000021f000 */
[----:B------:R-:W-:-:S04]  /*6e70*/  IMAD R53, R34, R53, R49 ;  /* 0x0000003522357224 */ /* 0x000fc800078e0231 */
[----:B--2---:R-:W2:Y:S01]  /*6e80*/  MUFU.RCP R56, R56 ;  /* 0x0000003800387308 */ /* 0x004ea20000001000 */
[----:B------:R-:W-:Y:S01]  /*6e90*/  ISETP.GE.U32.AND P0, PT, R53, R34, PT ;  /* 0x000000223500720c */ /* 0x000fe20003f06070 */
[----:B0-----:R-:W-:-:S12]  /*6ea0*/  HFMA2 R32, -RZ, RZ, 0, 0 ;  /* 0x00000000ff207431 */ /* 0x001fd800000001ff */
[----:B------:R-:W-:Y:S01]  /*6eb0*/  @P0 IMAD.IADD R53, R53, 0x1, -R34 ;  /* 0x0000000135350824 */ /* 0x000fe200078e0a22 */
[----:B------:R-:W-:-:S04]  /*6ec0*/  @P0 IADD3 R51, PT, PT, R51, 0x1, RZ ;  /* 0x0000000133330810 */ /* 0x000fc80007ffe0ff */
[----:B------:R-:W-:Y:S02]  /*6ed0*/  ISETP.GE.U32.AND P1, PT, R53, R34, PT ;  /* 0x000000223500720c */ /* 0x000fe40003f26070 */
[----:B------:R-:W-:-:S05]  /*6ee0*/  IADD3 R53, PT, PT, RZ, -R48, RZ ;  /* 0x80000030ff357210 */ /* 0x000fca0007ffe0ff */
[----:B----4-:R-:W-:-:S04]  /*6ef0*/  IMAD R53, R53, R33, RZ ;  /* 0x0000002135357224 */ /* 0x010fc800078e02ff */
[----:B------:R-:W-:-:S04]  /*6f00*/  IMAD.HI.U32 R54, R33, R53, R32 ;  /* 0x0000003521367227 */ /* 0x000fc800078e0020 */
[----:B------:R-:W-:Y:S01]  /*6f10*/  @P1 VIADD R51, R51, 0x1 ;  /* 0x0000000133331836 */ /* 0x000fe20000000000 */
[----:B------:R-:W-:Y:S01]  /*6f20*/  @!P2 LOP3.LUT R51, RZ, R34, RZ, 0x33, !PT ;  /* 0x00000022ff33a212 */ /* 0x000fe200078e33ff */
[----:B--2---:R-:W-:Y:S01]  /*6f30*/  VIADD R32, R56, 0xffffffe ;  /* 0x0ffffffe38207836 */ /* 0x004fe20000000000 */
[----:B------:R-:W-:-:S03]  /*6f40*/  ISETP.NE.U32.AND P2, PT, R48, RZ, PT ;  /* 0x000000ff3000720c */ /* 0x000fc60003f45070 */
[----:B------:R-:W-:Y:S01]  /*6f50*/  IMAD.HI.U32 R53, R54, R51, RZ ;  /* 0x0000003336357227 */ /* 0x000fe200078e00ff */
[----:B------:R0:W2:Y:S04]  /*6f60*/  F2I.FTZ.U32.TRUNC.NTZ R33, R32 ;  /* 0x0000002000217305 */ /* 0x0000a8000021f000 */
[----:B------:R-:W-:-:S05]  /*6f70*/  IADD3 R55, PT, PT, -R53, RZ, RZ ;  /* 0x000000ff35377210 */ /* 0x000fca0007ffe1ff */
[----:B------:R-:W-:Y:S01]  /*6f80*/  IMAD R55, R48, R55, R51 ;  /* 0x0000003730377224 */ /* 0x000fe200078e0233 */
[----:B0-----:R-:W-:-:S04]  /*6f90*/  MOV R32, RZ ;  /* 0x000000ff00207202 */ /* 0x001fc80000000f00 */
[----:B------:R-:W-:-:S13]  /*6fa0*/  ISETP.GE.U32.AND P0, PT, R55, R48, PT ;  /* 0x000000303700720c */ /* 0x000fda0003f06070 */
[----:B------:R-:W-:Y:S01]  /*6fb0*/  @P0 IADD3 R55, PT, PT, -R48, R55, RZ ;  /* 0x0000003730370210 */ /* 0x000fe20007ffe1ff */
[----:B------:R-:W-:-:S03]  /*6fc0*/  @P0 VIADD R53, R53, 0x1 ;  /* 0x0000000135350836 */ /* 0x000fc60000000000 */
[----:B------:R-:W-:Y:S02]  /*6fd0*/  ISETP.GE.U32.AND P1, PT, R55, R48, PT ;  /* 0x000000303700720c */ /* 0x000fe40003f26070 */
[----:B------:R-:W-:-:S05]  /*6fe0*/  IADD3 R55, PT, PT, RZ, -R50, RZ ;  /* 0x80000032ff377210 */ /* 0x000fca0007ffe0ff */
[----:B--2---:R-:W-:-:S04]  /*6ff0*/  IMAD R55, R55, R33, RZ ;  /* 0x0000002137377224 */ /* 0x004fc800078e02ff */
[----:B------:R-:W-:Y:S02]  /*7000*/  IMAD.HI.U32 R54, R33, R55, R32 ;  /* 0x0000003721367227 */ /* 0x000fe400078e0020 */
        /* <DEDUP_REMOVED lines=20> */
[----:B------:R-:W-:Y:S02]  /*7150*/  IADD3 R33, PT, PT, -R32, RZ, RZ ;  /* 0x000000ff20217210 */ /* 0x000fe40007ffe1ff */
[----:B------:R-:W-:Y:S01]  /*7160*/  MOV R42, R32 ;  /* 0x00000020002a7202 */ /* 0x000fe20000000f00 */
[----:B-1----:R-:W-:Y:S02]  /*7170*/  IMAD R41, R48, R47, R34 ;  /* 0x0000002f30297224 */ /* 0x002fe400078e0222 */
[----:B------:R-:W-:-:S04]  /*7180*/  IMAD R50, R50, R33, R53 ;  /* 0x0000002132327224 */ /* 0x000fc800078e0235 */
[----:B---3--:R-:W-:-:S07]  /*7190*/  IMAD R41, R50, R52, R41 ;  /* 0x0000003432297224 */ /* 0x008fce00078e0229 */
.L_x_3261:
[----:B------:R-:W-:Y:S05]  /*71a0*/  BRA.U !UP1, `(.L_x_3260) ;  /* 0x0000000509447547 */ /* 0x000fea000b800000 */
[----:B------:R-:W-:Y:S02]  /*71b0*/  UISETP.NE.AND UP0, UPT, UR9, URZ, UPT ;  /* 0x000000ff0900728c */ /* 0x000fe4000bf05270 */
[----:B------:R-:W-:-:S07]  /*71c0*/  UISETP.NE.AND UP1, UPT, UR8, URZ, UPT ;  /* 0x000000ff0800728c */ /* 0x000fce000bf25270 */
[----:B------:R-:W-:Y:S05]  /*71d0*/  BRA.U !UP0, `(.L_x_3262) ;  /* 0x0000000108cc7547 */ /* 0x000fea000b800000 */
[C---:B------:R-:W-:Y:S01]  /*71e0*/  VIADD R45, R43.reuse, 0xffffffff ;  /* 0xffffffff2b2d7836 */ /* 0x040fe20000000000 */
[----:B------:R-:W-:-:S04]  /*71f0*/  IADD3 R43, PT, PT, R43, -0x2, RZ ;  /* 0xfffffffe2b2b7810 */ /* 0x000fc80007ffe0ff */
[----:B------:R-:W-:Y:S01]  /*7200*/  SHF.L.U32 R45, R45, 0x2, RZ ;  /* 0x000000022d2d7819 */ /* 0x000fe200000006ff */
[----:B------:R-:W-:-:S03]  /*7210*/  IMAD.SHL.U32 R44, R43, 0x4, RZ ;  /* 0x000000042b2c7824 */ /* 0x000fc600078e00ff */
        /* <DEDUP_REMOVED lines=8> */
[----:B------:R-:W-:-:S07]  /*72a0*/  IADD3 R51, PT, PT, RZ, -R34, RZ ;  /* 0x80000022ff337210 */ /* 0x000fce0007ffe0ff */
[----:B----4-:R-:W2:Y:S08]  /*72b0*/  MUFU.RCP R48, R48 ;  /* 0x0000003000307308 */ /* 0x010eb00000001000 */
[----:B-1----:R-:W-:Y:S01]  /*72c0*/  MUFU.RCP R49, R49 ;  /* 0x0000003100317308 */ /* 0x002fe20000001000 */
[----:B--2---:R-:W-:-:S07]  /*72d0*/  IADD3 R32, PT, PT, R48, 0xffffffe, RZ ;  /* 0x0ffffffe30207810 */ /* 0x004fce0007ffe0ff */
[----:B------:R1:W2:Y:S02]  /*72e0*/  F2I.FTZ.U32.TRUNC.NTZ R33, R32 ;  /* 0x0000002000217305 */ /* 0x0002a4000021f000 */
[----:B-1----:R-:W-:Y:S02]  /*72f0*/  IMAD.MOV.U32 R32, RZ, RZ, RZ ;  /* 0x000000ffff207224 */ /* 0x002fe400078e00ff */
[----:B--2---:R-:W-:-:S04]  /*7300*/  IMAD R47, R47, R33, RZ ;  /* 0x000000212f2f7224 */ /* 0x004fc800078e02ff */
[----:B------:R-:W-:Y:S01]  /*7310*/  IMAD.HI.U32 R47, R33, R47, R32 ;  /* 0x0000002f212f7227 */ /* 0x000fe200078e0020 */
[----:B------:R-:W-:-:S05]  /*7320*/  IADD3 R32, PT, PT, R49, 0xffffffe, RZ ;  /* 0x0ffffffe31207810 */ /* 0x000fca0007ffe0ff */
[----:B------:R-:W-:-:S05]  /*7330*/  IMAD.HI.U32 R47, R47, R42, RZ ;  /* 0x0000002a2f2f7227 */ /* 0x000fca00078e00ff */
[----:B------:R-:W-:-:S05]  /*7340*/  IADD3 R33, PT, PT, -R47, RZ, RZ ;  /* 0x000000ff2f217210 */ /* 0x000fca0007ffe1ff */
[----:B------:R-:W-:Y:S02]  /*7350*/  IMAD R48, R35, R33, R42 ;  /* 0x0000002123307224 */ /* 0x000fe400078e022a */
[----:B------:R1:W2:Y:S03]  /*7360*/  F2I.FTZ.U32.TRUNC.NTZ R33, R32 ;  /* 0x0000002000217305 */ /* 0x0002a6000021f000 */
[----:B------:R-:W-:Y:S01]  /*7370*/  ISETP.GE.U32.AND P0, PT, R48, R35, PT ;  /* 0x000000233000720c */ /* 0x000fe20003f06070 */
[----:B-1----:R-:W-:Y:S02]  /*7380*/  HFMA2 R32, -RZ, RZ, 0, 0 ;  /* 0x00000000ff207431 */ /* 0x002fe400000001ff */
[----:B--2---:R-:W-:-:S10]  /*7390*/  IMAD R49, R51, R33, RZ ;  /* 0x0000002133317224 */ /* 0x004fd400078e02ff */
[----:B------:R-:W-:Y:S01]  /*73a0*/  @P0 IADD3 R47, PT, PT, R47, 0x1, RZ ;  /* 0x000000012f2f0810 */ /* 0x000fe20007ffe0ff */
[----:B------:R-:W-:-:S05]  /*73b0*/  @P0 IMAD.IADD R48, R48, 0x1, -R35 ;  /* 0x0000000130300824 */ /* 0x000fca00078e0a23 */
[----:B------:R-:W-:Y:S01]  /*73c0*/  ISETP.GE.U32.AND P1, PT, R48, R35, PT ;  /* 0x000000233000720c */ /* 0x000fe20003f26070 */
[----:B------:R-:W-:-:S12]  /*73d0*/  IMAD.HI.U32 R48, R33, R49, R32 ;  /* 0x0000003121307227 */ /* 0x000fd800078e0020 */
[----:B------:R-:W-:Y:S01]  /*73e0*/  @P1 VIADD R47, R47, 0x1 ;  /* 0x000000012f2f1836 */ /* 0x000fe20000000000 */
[----:B------:R-:W-:Y:S02]  /*73f0*/  @!P2 LOP3.LUT R47, RZ, R35, RZ, 0x33, !PT ;  /* 0x00000023ff2fa212 */ /* 0x000fe400078e33ff */
[----:B------:R-:W-:-:S03]  /*7400*/  ISETP.NE.U32.AND P2, PT, R34, RZ, PT ;  /* 0x000000ff2200720c */ /* 0x000fc60003f45070 */
[----:B------:R-:W-:-:S05]  /*7410*/  IMAD.HI.U32 R48, R48, R47, RZ ;  /* 0x0000002f30307227 */ /* 0x000fca00078e00ff */
[----:B------:R-:W-:-:S05]  /*7420*/  IADD3 R32, PT, PT, -R48, RZ, RZ ;  /* 0x000000ff30207210 */ /* 0x000fca0007ffe1ff */
[--C-:B------:R-:W-:Y:S02]  /*7430*/  IMAD R33, R34, R32, R47.reuse ;  /* 0x0000002022217224 */ /* 0x100fe400078e022f */
[----:B------:R-:W-:-:S03]  /*7440*/  IMAD.MOV R32, RZ, RZ, -R47 ;  /* 0x000000ffff207224 */ /* 0x000fc600078e0a2f */
[----:B------:R-:W-:Y:S01]  /*7450*/  ISETP.GE.U32.AND P0, PT, R33, R34, PT ;  /* 0x000000222100720c */ /* 0x000fe20003f06070 */
[----:B------:R-:W-:-:S04]  /*7460*/  IMAD R32, R35, R32, R42 ;  /* 0x0000002023207224 */ /* 0x000fc800078e022a */
[----:B---3--:R-:W-:-:S08]  /*7470*/  IMAD R32, R32, R45, R41 ;  /* 0x0000002d20207224 */ /* 0x008fd000078e0229 */
[----:B------:R-:W-:Y:S01]  /*7480*/  @P0 IMAD.IADD R33, R33, 0x1, -R34 ;  /* 0x0000000121210824 */ /* 0x000fe200078e0a22 */
[----:B------:R-:W-:-:S04]  /*7490*/  @P0 IADD3 R48, PT, PT, R48, 0x1, RZ ;  /* 0x0000000130300810 */ /* 0x000fc80007ffe0ff */
[----:B------:R-:W-:-:S13]  /*74a0*/  ISETP.GE.U32.AND P1, PT, R33, R34, PT ;  /* 0x000000222100720c */ /* 0x000fda0003f26070 */
[----:B------:R-:W-:Y:S02]  /*74b0*/  @P1 IADD3 R48, PT, PT, R48, 0x1, RZ ;  /* 0x0000000130301810 */ /* 0x000fe40007ffe0ff */
[----:B------:R-:W-:-:S04]  /*74c0*/  @!P2 LOP3.LUT R48, RZ, R34, RZ, 0x33, !PT ;  /* 0x00000022ff30a212 */ /* 0x000fc800078e33ff */
[----:B------:R-:W-:Y:S02]  /*74d0*/  IADD3 R33, PT, PT, -R48, RZ, RZ ;  /* 0x000000ff30217210 */ /* 0x000fe40007ffe1ff */
[----:B------:R-:W-:-:S03]  /*74e0*/  MOV R42, R48 ;  /* 0x00000030002a7202 */ /* 0x000fc60000000f00 */
[----:B------:R-:W-:-:S04]  /*74f0*/  IMAD R33, R34, R33, R47 ;  /* 0x0000002122217224 */ /* 0x000fc800078e022f */
[----:B0-----:R-:W-:-:S07]  /*7500*/  IMAD R41, R33, R44, R32 ;  /* 0x0000002c21297224 */ /* 0x001fce00078e0220 */
.L_x_3262:
[----:B------:R-:W-:Y:S05]  /*7510*/  BRA.U !UP1, `(.L_x_3260) ;  /* 0x0000000109687547 */ /* 0x000fea000b800000 */
[----:B------:R-:W-:-:S05]  /*7520*/  VIADD R43, R43, 0xffffffff ;  /* 0xffffffff2b2b7836 */ /* 0x000fca0000000000 */
[----:B------:R-:W-:-:S04]  /*7530*/  SHF.L.U32 R43, R43, 0x2, RZ ;  /* 0x000000022b2b7819 */ /* 0x000fc800000006ff */
[----:B------:R-:W3:Y:S02]  /*7540*/  LDC R35, c[0x0][R43+0x388] ;  /* 0x0000e2002b237b82 */ /* 0x000ee40000000800 */
[----:B---3--:R-:W3:Y:S01]  /*7550*/  I2F.U32.RP R34, R35 ;  /* 0x0000002300227306 */ /* 0x008ee20000209000 */
[----:B------:R-:W-:Y:S01]  /*7560*/  IMAD.MOV R45, RZ, RZ, -R35 ;  /* 0x000000ffff2d7224 */ /* 0x000fe200078e0a23 */
[----:B------:R-:W-:-:S06]  /*7570*/  ISETP.NE.U32.AND P2, PT, R35, RZ, PT ;  /* 0x000000ff2300720c */ /* 0x000fcc0003f45070 */
[----:B---3--:R-:W0:Y:S02]  /*7580*/  MUFU.RCP R34, R34 ;  /* 0x0000002200227308 */ /* 0x008e240000001000 */
[----:B012---:R-:W-:Y:S02]  /*7590*/  IADD3 R32, PT, PT, R34, 0xffffffe, RZ ;  /* 0x0ffffffe22207810 */ /* 0x007fe40007ffe0ff */
[----:B------:R-:W0:Y:S04]  /*75a0*/  LDC R34, c[0x0][R43+0x3ec] ;  /* 0x0000fb002b227b82 */ /* 0x000e280000000800 */
[----:B------:R1:W2:Y:S02]  /*75b0*/  F2I.FTZ.U32.TRUNC.NTZ R33, R32 ;  /* 0x0000002000217305 */ /* 0x0002a4000021f000 */
[----:B-1----:R-:W-:-:S02]  /*75c0*/  HFMA2 R32, -RZ, RZ, 0, 0 ;  /* 0x00000000ff207431 */ /* 0x002fc400000001ff */
        /* <DEDUP_REMOVED lines=13> */
[----:B------:R-:W-:-:S03]  /*76a0*/  MOV R42, R33 ;  /* 0x00000021002a7202 */ /* 0x000fc60000000f00 */
[----:B0-----:R-:W-:-:S07]  /*76b0*/  IMAD R41, R32, R34, R41 ;  /* 0x0000002220297224 */ /* 0x001fce00078e0229 */
.L_x_3260:
[----:B012---:R-:W0:Y:S01]  /*76c0*/  LDC.64 R32, c[0x0][0x380] ;  /* 0x0000e000ff207b82 */ /* 0x007e220000000a00 */
[----:B------:R-:W1:Y:S02]  /*76d0*/  LDCU UR4, c[0x0][0x3ec] ;  /* 0x00007d80ff0477ac */ /* 0x000e640008000800 */
[----:B-1----:R-:W-:-:S04]  /*76e0*/  IMAD R41, R42, UR4, R41 ;  /* 0x000000042a297c24 */ /* 0x002fc8000f8e0229 */
[----:B0-----:R-:W-:-:S05]  /*76f0*/  IMAD.WIDE.U32 R32, R41, 0x2, R32 ;  /* 0x0000000229207825 */ /* 0x001fca00078e0020 */
[----:B------:R3:W5:Y:S01]  /*7700*/  LDG.E.U16 R41, desc[UR10][R32.64] ;  /* 0x0000000a20297981 */ /* 0x000762000c1e1500 */
[----:B------:R-:W-:Y:S05]  /*7710*/  BRA `(.L_x_3257) ;  /* 0x0000000000747947 */ /* 0x000fea0003800000 */
.L_x_3235:
[----:B------:R-:W0:Y:S01]  /*7720*/  LDCU UR4, c[0x0][0x608] ;  /* 0x0000c100ff0477ac */ /* 0x000e220008000800 */
[----:B------:R-:W-:-:S05]  /*7730*/  IADD3 R52, PT, PT, R17, R0, RZ ;  /* 0x0000000011347210 */ /* 0x000fca0007ffe0ff */
[----:B------:R-:W-:-:S05]  /*7740*/  IMAD.IADD R48, R17, 0x1, R52 ;  /* 0x0000000111307824 */ /* 0x000fca00078e0234 */
[----:B------:R-:W-:Y:S02]  /*7750*/  IADD3 R50, PT, PT, R17, R48, RZ ;  /* 0x0000003011327210 */ /* 0x000fe40007ffe0ff */
        /* <DEDUP_REMOVED lines=25> */
.L_x_3257:
[----:B------:R-:W-:Y:S05]  /*78f0*/  BSYNC.RECONVERGENT B0 ;  /* 0x0000000000007941 */ /* 0x000fea0003800200 */
.L_x_3234:
[-C--:B------:R-:W-:Y:S01]  /*7900*/  ISETP.GE.U32.AND P3, PT, R0, R39.reuse, PT ;  /* 0x000000270000720c */ /* 0x080fe20003f66070 */
[C---:B------:R-:W-:Y:S01]  /*7910*/  IMAD.IADD R48, R17.reuse, 0x1, R0 ;  /* 0x0000000111307824 */ /* 0x040fe200078e0200 */
[----:B------:R-:W-:Y:S04]  /*7920*/  BSSY.RECONVERGENT B0, `(.L_x_3263) ;  /* 0x0000017000007945 */ /* 0x000fe80003800200 */
[C---:B0-----:R-:W-:Y:S02]  /*7930*/  IADD3 R44, PT, PT, R17.reuse, R48, RZ ;  /* 0x00000030112c7210 */ /* 0x041fe40007ffe0ff */
[----:B------:R-:W-:Y:S02]  /*7940*/  ISETP.GE.U32.AND P2, PT, R48, R39, PT ;  /* 0x000000273000720c */ /* 0x000fe40003f46070 */
[----:B------:R-:W-:-:S02]  /*7950*/  IADD3 R42, PT, PT, R17, R44, RZ ;  /* 0x0000002c112a7210 */ /* 0x000fc40007ffe0ff */
[-C--:B------:R-:W-:Y:S02]  /*7960*/  ISETP.GE.U32.AND P0, PT, R44, R39.reuse, PT ;  /* 0x000000272c00720c */ /* 0x080fe40003f06070 */
[----:B------:R-:W-:Y:S01]  /*7970*/  ISETP.GE.U32.AND P1, PT, R42, R39, PT ;  /* 0x000000272a00720c */ /* 0x000fe20003f26070 */
[----:B------:R-:W-:-:S12]  /*7980*/  @P3 BRA `(.L_x_3264) ;  /* 0x0000000000403947 */ /* 0x000fd80003800000 */
[----:B------:R-:W0:Y:S01]  /*7990*/  LDCU UR13, c[0x0][0x60c] ;  /* 0x0000c180ff0d77ac */ /* 0x000e220008000800 */
[----:B-123--:R-:W1:Y:S01]  /*79a0*/  LDC.64 R32, c[0x0][0x458] ;  /* 0x00011600ff207b82 */ /* 0x00ee620000000a00 */
[----:B-----5:R-:W-:Y:S01]  /*79b0*/  HADD2.F32 R35, -RZ, R38.H0_H0 ;  /* 0x20000026ff237230 */ /* 0x020fe20000004100 */
        /* <DEDUP_REMOVED lines=9> */
[----:B------:R-:W-:Y:S02]  /*7a50*/  F2FP.F16.F32.PACK_AB R39, RZ, R39 ;  /* 0x00000027ff27723e */ /* 0x000fe400000000ff */
[----:B------:R-:W-:-:S03]  /*7a60*/  IMAD.X R35, RZ, RZ, UR15, P3 ;  /* 0x0000000fff237e24 */ /* 0x000fc600098e06ff */
[----:B------:R4:W-:Y:S04]  /*7a70*/  STG.E.U16 desc[UR10][R32.64], R39 ;  /* 0x0000002720007986 */ /* 0x0009e8000c10150a */
[----:B0-----:R4:W-:Y:S02]  /*7a80*/  STG.E.U8 desc[UR10][R34.64], R43 ;  /* 0x0000002b22007986 */ /* 0x0019e4000c10110a */
.L_x_3264:
[----:B------:R-:W-:Y:S05]  /*7a90*/  BSYNC.RECONVERGENT B0 ;  /* 0x0000000000007941 */ /* 0x000fea0003800200 */
.L_x_3263:
[----:B------:R-:W-:Y:S04]  /*7aa0*/  BSSY.RECONVERGENT B0, `(.L_x_3265) ;  /* 0x0000012000007945 */ /* 0x000fe80003800200 */
[----:B------:R-:W-:Y:S05]  /*7ab0*/  @P2 BRA `(.L_x_3266) ;  /* 0x0000000000402947 */ /* 0x000fea0003800000 */
[----:B------:R-:W0:Y:S01]  /*7ac0*/  LDCU UR4, c[0x0][0x60c] ;  /* 0x0000c180ff0477ac */ /* 0x000e220008000800 */
[----:B-1234-:R-:W1:Y:S01]  /*7ad0*/  LDC.64 R32, c[0x0][0x458] ;  /* 0x00011600ff207b82 */ /* 0x01ee620000000a00 */
        /* <DEDUP_REMOVED lines=11> */
[----:B------:R-:W-:-:S03]  /*7b90*/  IADD3.X R27, PT, PT, RZ, UR15, RZ, P2, !PT ;  /* 0x0000000fff1b7c10 */ /* 0x000fc600097fe4ff */
[----:B------:R1:W-:Y:S04]  /*7ba0*/  STG.E.U16 desc[UR10][R32.64], R35 ;  /* 0x0000002320007986 */ /* 0x0003e8000c10150a */
[----:B0-----:R1:W-:Y:S02]  /*7bb0*/  STG.E.U8 desc[UR10][R26.64], R39 ;  /* 0x000000271a007986 */ /* 0x0013e4000c10110a */
.L_x_3266:
[----:B------:R-:W-:Y:S05]  /*7bc0*/  BSYNC.RECONVERGENT B0 ;  /* 0x0000000000007941 */ /* 0x000fea0003800200 */
.L_x_3265:
[----:B------:R-:W-:Y:S04]  /*7bd0*/  BSSY.RECONVERGENT B0, `(.L_x_3267) ;  /* 0x0000012000007945 */ /* 0x000fe80003800200 */
[----:B------:R-:W-:Y:S05]  /*7be0*/  @P0 BRA `(.L_x_3268) ;  /* 0x0000000000400947 */ /* 0x000fea0003800000 */
[----:B------:R-:W0:Y:S01]  /*7bf0*/  LDCU UR4, c[0x0][0x60c] ;  /* 0x0000c180ff0477ac */ /* 0x000e220008000800 */
[----:B-1----:R-:W1:Y:S01]  /*7c00*/  LDC.64 R26, c[0x0][0x458] ;  /* 0x00011600ff1a7b82 */ /* 0x002e620000000a00 */
[----:B--2345:R-:W-:Y:S01]  /*7c10*/  HADD2.F32 R33, -RZ, R46.H0_H0 ;  /* 0x2000002eff217230 */ /* 0x03cfe20000004100 */
        /* <DEDUP_REMOVED lines=13> */
.L_x_3268:
[----:B------:R-:W-:Y:S05]  /*7cf0*/  BSYNC.RECONVERGENT B0 ;  /* 0x0000000000007941 */ /* 0x000fea0003800200 */
.L_x_3267:
[----:B------:R-:W-:Y:S05]  /*7d00*/  @P1 BRA `(.L_x_3269) ;  /* 0x0000000000401947 */ /* 0x000fea0003800000 */
[----:B------:R-:W0:Y:S01]  /*7d10*/  LDCU UR4, c[0x0][0x60c] ;  /* 0x0000c180ff0477ac */ /* 0x000e220008000800 */
[----:B-1----:R-:W1:Y:S01]  /*7d20*/  LDC.64 R26, c[0x0][0x458] ;  /* 0x00011600ff1a7b82 */ /* 0x002e620000000a00 */
[----:B-----5:R-:W-:Y:S01]  /*7d30*/  HADD2.F32 R0, -RZ, R41.H0_H0 ;  /* 0x20000029ff007230 */ /* 0x020fe20000004100 */
        /* <DEDUP_REMOVED lines=9> */
[----:B------:R-:W-:Y:S01]  /*7dd0*/  F2FP.F16.F32.PACK_AB R35, RZ, R35 ;  /* 0x00000023ff23723e */ /* 0x000fe200000000ff */
[----:B------:R-:W-:-:S04]  /*7de0*/  IMAD.X R33, RZ, RZ, UR15, P0 ;  /* 0x0000000fff217e24 */ /* 0x000fc800080e06ff */
[----:B------:R1:W-:Y:S04]  /*7df0*/  STG.E.U16 desc[UR10][R26.64], R35 ;  /* 0x000000231a007986 */ /* 0x0003e8000c10150a */
[----:B0-----:R1:W-:Y:S02]  /*7e00*/  STG.E.U8 desc[UR10][R32.64], R37 ;  /* 0x0000002520007986 */ /* 0x0013e4000c10110a */
.L_x_3269:
        /* <DEDUP_REMOVED lines=9> */
        .weak           $__internal_48_$__cuda_sm20_dblrcp_rn_slowpath_v3
        .type           $__internal_48_$__cuda_sm20_dblrcp_rn_slowpath_v3,@function
        .size           $__internal_48_$__cuda_sm20_dblrcp_rn_slowpath_v3,(.L_x_14064 - $__internal_48_$__cuda_sm20_dblrcp_rn_slowpath_v3)
$__internal_48_$__cuda_sm20_dblrcp_rn_slowpath_v3:
        /* <DEDUP_REMOVED lines=55> */
.L_x_3273:
        /* <DEDUP_REMOVED lines=34> */
.L_x_3271:
[----:B------:R-:W-:Y:S02]  /*8430*/  LOP3.LUT R27, R19, 0x80000, RZ, 0xfc, !PT ;  /* 0x00080000131b7812 */ /* 0x000fe400078efcff */
[----:B------:R-:W-:-:S07]  /*8440*/  MOV R26, R18 ;  /* 0x00000012001a7202 */ /* 0x000fce0000000f00 */
.L_x_3272:
[----:B------:R-:W-:-:S04]  /*8450*/  MOV R21, 0x0 ;  /* 0x0000000000157802 */ /* 0x000fc80000000f00 */
[----:B------:R-:W-:Y:S05]  /*8460*/  RET.REL.NODEC R20 `(_ZN2at6native43_GLOBAL__N__7cc8d1ed_10_Dropout_cu_0e96ed3820fused_dropout_kernelIN3c104HalfEfjLin1ELi1EhEEvNS_4cuda6detail10TensorInfoIKT_T1_EENS7_IS8_SA_EENS7_IT4_SA_EESA_T0_NS_15PhiloxCudaStateE) ;  /* 0xffffff7814e47950 */ /* 0x000fea0003c3ffff */
.L_x_3274:
        /* <DEDUP_REMOVED lines=9> */
.L_x_14064:


//--------------------- .text._ZN2at6native43_GLOBAL__N__7cc8d1ed_10_Dropout_cu_0e96ed3820fused_dropout_kernelIN3c104HalfEfjLi1ELi1EhEEvNS_4cuda6detail10TensorInfoIKT_T1_EENS7_IS8_SA_EENS7_IT4_SA_EESA_T0_NS_15PhiloxCudaStateE --------------------------
	.section	.text._ZN2at6native43_GLOBAL__N__7cc8d1ed_10_Dropout_cu_0e96ed3820fused_dropout_kernelIN3c104HalfEfjLi1ELi1EhEEvNS_4cuda6detail10TensorInfoIKT_T1_EENS7_IS8_SA_EENS7_IT4_SA_EESA_T0_NS_15PhiloxCudaStateE,"ax",@progbits
	.align	128
.text._ZN2at6native43_GLOBAL__N__7cc8d1ed_10_Dropout_cu_0e96ed3820fused_dropout_kernelIN3c104HalfEfjLi1ELi1EhEEvNS_4cuda6detail10TensorInfoIKT_T1_EENS7_IS8_SA_EENS7_IT4_SA_EESA_T0_NS_15PhiloxCudaStateE:
        .type           _ZN2at6native43_GLOBAL__N__7cc8d1ed_10_Dropout_cu_0e96ed3820fused_dropout_kernelIN3c104HalfEfjLi1ELi1EhEEvNS_4cuda6detail10TensorInfoIKT_T1_EENS7_IS8_SA_EENS7_IT4_SA_EESA_T0_NS_15PhiloxCudaStateE,@function
        .size           _ZN2at6native43_GLOBAL__N__7cc8d1ed_10_Dropout_cu_0e96ed3820fused_dropout_kernelIN3c104HalfEfjLi1ELi1EhEEvNS_4cuda6detail10TensorInfoIKT_T1_EENS7_IS8_SA_EENS7_IT4_SA_EESA_T0_NS_15PhiloxCudaStateE,(.L_x_14066 - _ZN2at6native43_GLOBAL__N__7cc8d1ed_10_Dropout_cu_0e96ed3820fused_dropout_kernelIN3c104HalfEfjLi1ELi1EhEEvNS_4cuda6detail10TensorInfoIKT_T1_EENS7_IS8_SA_EENS7_IT4_SA_EESA_T0_NS_15PhiloxCudaStateE)
        .other          _ZN2at6native43_GLOBAL__N__7cc8d1ed_10_Dropout_cu_0e96ed3820fused_dropout_kernelIN3c104HalfEfjLi1ELi1EhEEvNS_4cuda6detail10TensorInfoIKT_T1_EENS7_IS8_SA_EENS7_IT4_SA_EESA_T0_NS_15PhiloxCudaStateE,@"STO_CUDA_ENTRY STV_DEFAULT"
_ZN2at6native43_GLOBAL__N__7cc8d1ed_10_Dropout_cu_0e96ed3820fused_dropout_kernelIN3c104HalfEfjLi1ELi1EhEEvNS_4cuda6detail10TensorInfoIKT_T1_EENS7_IS8_SA_EENS7_IT4_SA_EESA_T0_NS_15PhiloxCudaStateE:
        /* <DEDUP_REMOVED lines=43> */
[----:B--2---:R-:W-:-:S04]  /*02b0*/  @P0 IADD3 R28, P1, PT, R2, R5, RZ ;  /* 0x00000005021c0210 */ /* 0x004fc80007f3e0ff */
[----:B------:R-:W-:Y:S02]  /*02c0*/  @P0 IADD3.X R7, PT, PT, RZ, R3, RZ, P1, !PT ;  /* 0x00000003ff070210 */ /* 0x000fe40000ffe4ff */
[----:B------:R-:W-:Y:S02]  /*02d0*/  FSETP.GEU.AND P0, PT, |R20|, 5.8789094863358348022e-39, PT ;  /* 0x004004021400780b */ /* 0x000fe40003f0e200 */
[--C-:B------:R-:W-:Y:S02]  /*02e0*/  SHF.R.U64 R0, R28, 0x2, R7.reuse ;  /* 0x000000021c007819 */ /* 0x100fe40000001207 */
[----:B------:R-:W-:Y:S01]  /*02f0*/  SHF.R.U32.HI R2, RZ, 0x2, R7 ;  /* 0x00000002ff027819 */ /* 0x000fe20000011607 */
[----:B----4-:R-:W-:Y:S01]  /*0300*/  VIADD R3, R27, 0xbb67ae85 ;  /* 0xbb67ae851b037836 */ /* 0x010fe20000000000 */
[----:B------:R-:W-:Y:S01]  /*0310*/  IADD3 R4, PT, PT, R26, -0x61c88647, RZ ;  /* 0x9e3779b91a047810 */ /* 0x000fe20007ffe0ff */
[----:B------:R-:W-:Y:S01]  /*0320*/  IMAD.WIDE.U32 R6, R0, -0x2daee0ad, RZ ;  /* 0xd2511f5300067825 */ /* 0x000fe200078e00ff */
[----:B------:R-:W-:-:S03]  /*0330*/  LOP3.LUT R10, R2, R9, R26, 0x96, !PT ;  /* 0x00000009020a7212 */ /* 0x000fc600078e961a */
        /* <DEDUP_REMOVED lines=22> */
[----:B------:R-:W-:-:S09]  /*04a0*/  LOP3.LUT R16, R9, R18, R33, 0x96, !PT ;  /* 0x0000001209107212 */ /* 0x000fd200078e9621 */
[----:B0-----:R0:W1:Y:S01]  /*04b0*/  DFMA R30, R24, R30, R24 ;  /* 0x0000001e181e722b */ /* 0x0010620000000018 */
[----:B------:R-:W-:Y:S01]  /*04c0*/  VIADD R13, R26, 0xb54cda56 ;  /* 0xb54cda561a0d7836 */ /* 0x000fe20000000000 */
[----:B------:R-:W-:Y:S01]  /*04d0*/  LOP3.LUT R34, R10, R12, R15, 0x96, !PT ;  /* 0x0000000c0a227212 */ /* 0x000fe200078e960f */
[----:B------:R-:W-:Y:S01]  /*04e0*/  IMAD.WIDE.U32 R16, R16, -0x2daee0ad, RZ ;  /* 0xd2511f5310107825 */ /* 0x000fe200078e00ff */
[----:B------:R-:W-:-:S03]  /*04f0*/  IADD3 R12, PT, PT, R26, 0x1715609d, RZ ;  /* 0x1715609d1a0c7810 */ /* 0x000fc60007ffe0ff */
        /* <DEDUP_REMOVED lines=19> */
[----:B------:R-:W-:-:S04]  /*0630*/  LOP3.LUT R19, R17, R34, R33, 0x96, !PT ;  /* 0x0000002211137212 */ /* 0x000fc800078e9621 */
        /* <DEDUP_REMOVED lines=10> */
[----:B------:R-:W-:Y:S05]  /*06e0*/  CALL.REL.NOINC `($__internal_49_$__cuda_sm20_dblrcp_rn_slowpath_v3) ;  /* 0x0000000c006c7944 */ /* 0x000fea0003c00000 */
.L_x_3275:
        /* <DEDUP_REMOVED lines=40> */
.L_x_3287:
        /* <DEDUP_REMOVED lines=13> */
.L_x_3277:
[----:B0123--:R-:W-:Y:S05]  /*0a40*/  BSYNC.RECONVERGENT B0 ;  /* 0x0000000000007941 */ /* 0x00ffea0003800200 */
.L_x_3276:
        /* <DEDUP_REMOVED lines=51> */
.L_x_3278:
        /* <DEDUP_REMOVED lines=9> */
.L_x_3279:
        /* <DEDUP_REMOVED lines=36> */
[----:B-----5:R-:W-:-:S03]  /*1050*/  HADD2.F32 R33, -RZ, R44.H0_H0 ;  /* 0x2000002cff217230 */ /* 0x020fc60000004100 */
[----:B------:R-:W1:Y:S02]  /*1060*/  F2I.FTZ.U32.TRUNC.NTZ R37, R34 ;  /* 0x0000002200257305 */ /* 0x000e64000021f000 */
[----:B------:R-:W-:Y:S01]  /*1070*/  FMUL.FTZ R35, R34, R33 ;  /* 0x0000002122237220 */ /* 0x000fe20000410000 */
[----:B------:R-:W-:-:S03]  /*1080*/  IMAD R33, R50, UR4, RZ ;  /* 0x0000000432217c24 */ /* 0x000fc6000f8e02ff */
[----:B------:R-:W-:Y:S02]  /*1090*/  FMUL.FTZ R35, R24, R35 ;  /* 0x0000002318237220 */ /* 0x000fe40000410000 */
[----:B------:R-:W-:-:S03]  /*10a0*/  IADD3 R32, P3, PT, R33, UR8, RZ ;  /* 0x0000000821207c10 */ /* 0x000fc6000ff7e0ff */
[----:B------:R-:W-:Y:S01]  /*10b0*/  F2FP.F16.F32.PACK_AB R35, RZ, R35 ;  /* 0x00000023ff23723e */ /* 0x000fe200000000ff */
[----:B0-----:R-:W-:-:S04]  /*10c0*/  IMAD.WIDE.U32 R30, R33, 0x2, R30 ;  /* 0x00000002211e7825 */ /* 0x001fc800078e001e */
[----:B------:R-:W-:Y:S01]  /*10d0*/  IMAD.X R33, RZ, RZ, UR9, P3 ;  /* 0x00000009ff217e24 */ /* 0x000fe200098e06ff */
[----:B------:R0:W-:Y:S04]  /*10e0*/  STG.E.U16 desc[UR6][R30.64], R35 ;  /* 0x000000231e007986 */ /* 0x0001e8000c101506 */
[----:B-1----:R0:W-:Y:S02]  /*10f0*/  STG.E.U8 desc[UR6][R32.64], R37 ;  /* 0x0000002520007986 */ /* 0x0021e4000c101106 */
.L_x_3281:
[----:B------:R-:W-:Y:S05]  /*1100*/  BSYNC.RECONVERGENT B0 ;  /* 0x0000000000007941 */ /* 0x000fea0003800200 */
.L_x_3280:
[----:B01----:R-:W0:Y:S01]  /*1110*/  LDC.64 R30, c[0x0][0x458] ;  /* 0x00011600ff1e7b82 */ /* 0x003e220000000a00 */
[----:B------:R-:W-:Y:S01]  /*1120*/  BSSY.RECONVERGENT B0, `(.L_x_3282) ;  /* 0x0000011000007945 */ /* 0x000fe20003800200 */
[----:B------:R-:W-:Y:S01]  /*1130*/  I2FP.F32.U32 R36, R42 ;  /* 0x0000002a00247245 */ /* 0x000fe20000201000 */
[-C--:B------:R-:W-:Y:S01]  /*1140*/  FFMA.FTZ R54, R54, R51.reuse, 1.1641532182693481445e-10 ;  /* 0x2f00000036367423 */ /* 0x080fe20000010033 */
[----:B------:R-:W-:Y:S01]  /*1150*/  FFMA.FTZ R37, R52, R51, 1.1641532182693481445e-10 ;  /* 0x2f00000034257423 */ /* 0x000fe20000010033 */
[----:B------:R-:W-:Y:S06]  /*1160*/  @P2 BRA `(.L_x_3283) ;  /* 0x0000000000302947 */ /* 0x000fec0003800000 */
[----:B------:R-:W-:Y:S01]  /*1170*/  FSET.BF.LT.FTZ.AND R37, R37, UR10, PT ;  /* 0x0000000a25257c0a */ /* 0x000fe2000b811000 */
[----:B-----5:R-:W-:Y:S02]  /*1180*/  HADD2.F32 R32, -RZ, R46.H0_H0 ;  /* 0x2000002eff207230 */ /* 0x020fe40000004100 */
[----:B------:R-:W-:-:S03]  /*1190*/  IMAD R35, R43, UR4, RZ ;  /* 0x000000042b237c24 */ /* 0x000fc6000f8e02ff */
[----:B------:R-:W-:Y:S02]  /*11a0*/  FMUL.FTZ R33, R37, R32 ;  /* 0x0000002025217220 */ /* 0x000fe40000410000 */
[----:B------:R-:W1:Y:S01]  /*11b0*/  F2I.FTZ.U32.TRUNC.NTZ R37, R37 ;  /* 0x0000002500257305 */ /* 0x000e62000021f000 */
[C---:B------:R-:W-:Y:S01]  /*11c0*/  IADD3 R32, P2, PT, R35.reuse, UR8, RZ ;  /* 0x0000000823207c10 */ /* 0x040fe2000ff5e0ff */
[----:B------:R-:W-:Y:S01]  /*11d0*/  FMUL.FTZ R33, R24, R33 ;  /* 0x0000002118217220 */ /* 0x000fe20000410000 */
[----:B0-----:R-:W-:-:S04]  /*11e0*/  IMAD.WIDE.U32 R34, R35, 0x2, R30 ;  /* 0x0000000223227825 */ /* 0x001fc800078e001e */
[----:B------:R-:W-:Y:S02]  /*11f0*/  F2FP.F16.F32.PACK_AB R42, RZ, R33 ;  /* 0x00000021ff2a723e */ /* 0x000fe400000000ff */
[----:B------:R-:W-:-:S03]  /*1200*/  IADD3.X R33, PT, PT, RZ, UR9, RZ, P2, !PT ;  /* 0x00000009ff217c10 */ /* 0x000fc600097fe4ff */
[----:B------:R2:W-:Y:S04]  /*1210*/  STG.E.U16 desc[UR6][R34.64], R42 ;  /* 0x0000002a22007986 */ /* 0x0005e8000c101506 */
[----:B-1----:R2:W-:Y:S02]  /*1220*/  STG.E.U8 desc[UR6][R32.64], R37 ;  /* 0x0000002520007986 */ /* 0x0025e4000c101106 */
.L_x_3283:
[----:B------:R-:W-:Y:S05]  /*1230*/  BSYNC.RECONVERGENT B0 ;  /* 0x0000000000007941 */ /* 0x000fea0003800200 */
.L_x_3282:
[----:B------:R-:W-:Y:S04]  /*1240*/  BSSY.RECONVERGENT B0, `(.L_x_3284) ;  /* 0x000000e000007945 */ /* 0x000fe80003800200 */
[----:B------:R-:W-:Y:S05]  /*1250*/  @P0 BRA `(.L_x_3285) ;  /* 0x0000000000300947 */ /* 0x000fea0003800000 */
[----:B--2---:R-:W-:Y:S01]  /*1260*/  FSET.BF.LT.FTZ.AND R37, R54, UR10, PT ;  /* 0x0000000a36257c0a */ /* 0x004fe2000b811000 */
[----:B-----5:R-:W-:Y:S02]  /*1270*/  HADD2.F32 R32, -RZ, R48.H0_H0 ;  /* 0x20000030ff207230 */ /* 0x020fe40000004100 */
[----:B------:R-:W-:-:S03]  /*1280*/  IMAD R35, R45, UR4, RZ ;  /* 0x000000042d237c24 */ /* 0x000fc6000f8e02ff */
[----:B------:R-:W-:Y:S02]  /*1290*/  FMUL.FTZ R33, R37, R32 ;  /* 0x0000002025217220 */ /* 0x000fe40000410000 */
[----:B------:R-:W1:Y:S01]  /*12a0*/  F2I.FTZ.U32.TRUNC.NTZ R37, R37 ;  /* 0x0000002500257305 */ /* 0x000e62000021f000 */
[C---:B------:R-:W-:Y:S01]  /*12b0*/  IADD3 R32, P0, PT, R35.reuse, UR8, RZ ;  /* 0x0000000823207c10 */ /* 0x040fe2000ff1e0ff */
[----:B------:R-:W-:Y:S01]  /*12c0*/  FMUL.FTZ R33, R24, R33 ;  /* 0x0000002118217220 */ /* 0x000fe20000410000 */
[----:B0-----:R-:W-:-:S04]  /*12d0*/  IMAD.WIDE.U32 R34, R35, 0x2, R30 ;  /* 0x0000000223227825 */ /* 0x001fc800078e001e */
[----:B------:R-:W-:Y:S01]  /*12e0*/  F2FP.F16.F32.PACK_AB R42, RZ, R33 ;  /* 0x00000021ff2a723e */ /* 0x000fe200000000ff */
[----:B------:R-:W-:-:S04]  /*12f0*/  IMAD.X R33, RZ, RZ, UR9, P0 ;  /* 0x00000009ff217e24 */ /* 0x000fc800080e06ff */
[----:B------:R3:W-:Y:S04]  /*1300*/  STG.E.U16 desc[UR6][R34.64], R42 ;  /* 0x0000002a22007986 */ /* 0x0007e8000c101506 */
[----:B-1----:R3:W-:Y:S02]  /*1310*/  STG.E.U8 desc[UR6][R32.64], R37 ;  /* 0x0000002520007986 */ /* 0x0027e4000c101106 */
.L_x_3285:
[----:B------:R-:W-:Y:S05]  /*1320*/  BSYNC.RECONVERGENT B0 ;  /* 0x0000000000007941 */ /* 0x000fea0003800200 */
.L_x_3284:
[----:B--23--:R-:W-:Y:S01]  /*1330*/  FFMA.FTZ R34, R36, R51, 1.1641532182693481445e-10 ;  /* 0x2f00000024227423 */ /* 0x00cfe20000010033 */
[----:B------:R-:W-:Y:S06]  /*1340*/  @P1 BRA `(.L_x_3286) ;  /* 0x0000000000301947 */ /* 0x000fec0003800000 */
[----:B------:R-:W-:Y:S01]  /*1350*/  FSET.BF.LT.FTZ.AND R34, R34, UR10, PT ;  /* 0x0000000a22227c0a */ /* 0x000fe2000b811000 */
[----:B-----5:R-:W-:-:S03]  /*1360*/  HADD2.F32 R33, -RZ, R49.H0_H0 ;  /* 0x20000031ff217230 */ /* 0x020fc60000004100 */
[----:B------:R-:W1:Y:S02]  /*1370*/  F2I.FTZ.U32.TRUNC.NTZ R37, R34 ;  /* 0x0000002200257305 */ /* 0x000e64000021f000 */
[----:B------:R-:W-:Y:S01]  /*1380*/  FMUL.FTZ R35, R34, R33 ;  /* 0x0000002122237220 */ /* 0x000fe20000410000 */
[----:B------:R-:W-:-:S03]  /*1390*/  IMAD R33, R47, UR4, RZ ;  /* 0x000000042f217c24 */ /* 0x000fc6000f8e02ff */
[----:B------:R-:W-:Y:S01]  /*13a0*/  FMUL.FTZ R35, R24, R35 ;  /* 0x0000002318237220 */ /* 0x000fe20000410000 */
[C---:B0-----:R-:W-:Y:S01]  /*13b0*/  IMAD.WIDE.U32 R30, R33.reuse, 0x2, R30 ;  /* 0x00000002211e7825 */ /* 0x041fe200078e001e */
[----:B------:R-:W-:-:S03]  /*13c0*/  IADD3 R32, P0, PT, R33, UR8, RZ ;  /* 0x0000000821207c10 */ /* 0x000fc6000ff1e0ff */
[----:B------:R-:W-:Y:S02]  /*13d0*/  F2FP.F16.F32.PACK_AB R35, RZ, R35 ;  /* 0x00000023ff23723e */ /* 0x000fe400000000ff */
[----:B------:R-:W-:-:S03]  /*13e0*/  IADD3.X R33, PT, PT, RZ, UR9, RZ, P0, !PT ;  /* 0x00000009ff217c10 */ /* 0x000fc600087fe4ff */
[----:B------:R2:W-:Y:S04]  /*13f0*/  STG.E.U16 desc[UR6][R30.64], R35 ;  /* 0x000000231e007986 */ /* 0x0005e8000c101506 */
[----:B-1----:R2:W-:Y:S02]  /*1400*/  STG.E.U8 desc[UR6][R32.64], R37 ;  /* 0x0000002520007986 */ /* 0x0025e4000c101106 */
.L_x_3286:
        /* <DEDUP_REMOVED lines=9> */
        .weak           $__internal_49_$__cuda_sm20_dblrcp_rn_slowpath_v3
        .type           $__internal_49_$__cuda_sm20_dblrcp_rn_slowpath_v3,@function
        .size           $__internal_49_$__cuda_sm20_dblrcp_rn_slowpath_v3,(.L_x_14066 - $__internal_49_$__cuda_sm20_dblrcp_rn_slowpath_v3)
$__internal_49_$__cuda_sm20_dblrcp_rn_slowpath_v3:
        /* <DEDUP_REMOVED lines=56> */
.L_x_3290:
        /* <DEDUP_REMOVED lines=34> */
.L_x_3288:
[----:B------:R-:W-:Y:S01]  /*1a40*/  LOP3.LUT R31, R23, 0x80000, RZ, 0xfc, !PT ;  /* 0x00080000171f7812 */ /* 0x000fe200078efcff */
[----:B------:R-:W-:-:S07]  /*1a50*/  IMAD.MOV.U32 R30, RZ, RZ, R22 ;  /* 0x000000ffff1e7224 */ /* 0x000fce00078e0016 */
.L_x_3289:
[----:B------:R-:W-:-:S04]  /*1a60*/  MOV R35, 0x0 ;  /* 0x0000000000237802 */ /* 0x000fc80000000f00 */
[----:B------:R-:W-:Y:S05]  /*1a70*/  RET.REL.NODEC R34 `(_ZN2at6native43_GLOBAL__N__7cc8d1ed_10_Dropout_cu_0e96ed3820fused_dropout_kernelIN3c104HalfEfjLi1ELi1EhEEvNS_4cuda6detail10TensorInfoIKT_T1_EENS7_IS8_SA_EENS7_IT4_SA_EESA_T0_NS_15PhiloxCudaStateE) ;  /* 0xffffffe422607950 */ /* 0x000fea0003c3ffff */
.L_x_3291:
        /* <DEDUP_REMOVED lines=16> */
.L_x_14066:


//--------------------- .text._ZN2at6native43_GLOBAL__N__7cc8d1ed_10_Dropout_cu_0e96ed3824fused_dropout_kernel_vecIN3c104HalfEfjLi1ELi2EhEEvNS_4cuda6detail10TensorInfoIKT_T1_EENS7_IS8_SA_EENS7_IT4_SA_EESA_T0_NS_15PhiloxCudaStateE --------------------------
	.section	.text._ZN2at6native43_GLOBAL__N__7cc8d1ed_10_Dropout_cu_0e96ed3824fused_dropout_kernel_vecIN3c104HalfEfjLi1ELi2EhEEvNS_4cuda6detail10TensorInfoIKT_T1_EENS7_IS8_SA_EENS7_IT4_SA_EESA_T0_NS_15PhiloxCudaStateE,"ax",@progbits
	.align	128
.text._ZN2at6native43_GLOBAL__N__7cc8d1ed_10_Dropout_cu_0e96ed3824fused_dropout_kernel_vecIN3c104HalfEfjLi1ELi2EhEEvNS_4cuda6detail10TensorInfoIKT_T1_EENS7_IS8_SA_EENS7_IT4_SA_EESA_T0_NS_15PhiloxCudaStateE:
        .type           _ZN2at6native43_GLOBAL__N__7cc8d1ed_10_Dropout_cu_0e96ed3824fused_dropout_kernel_vecIN3c104HalfEfjLi1ELi2EhEEvNS_4cuda6detail10TensorInfoIKT_T1_EENS7_IS8_SA_EENS7_IT4_SA_EESA_T0_NS_15PhiloxCudaStateE,@function
        .size           _ZN2at6native43_GLOBAL__N__7cc8d1ed_10_Dropout_cu_0e96ed3824fused_dropout_kernel_vecIN3c104HalfEfjLi1ELi2EhEEvNS_4cuda6detail10TensorInfoIKT_T1_EENS7_IS8_SA_EENS7_IT4_SA_EESA_T0_NS_15PhiloxCudaStateE,(.L_x_14068 - _ZN2at6native43_GLOBAL__N__7cc8d1ed_10_Dropout_cu_0e96ed3824fused_dropout_kernel_vecIN3c104HalfEfjLi1ELi2EhEEvNS_4cuda6detail10TensorInfoIKT_T1_EENS7_IS8_SA_EENS7_IT4_SA_EESA_T0_NS_15PhiloxCudaStateE)
        .other          _ZN2at6native43_GLOBAL__N__7cc8d1ed_10_Dropout_cu_0e96ed3824fused_dropout_kernel_vecIN3c104HalfEfjLi1ELi2EhEEvNS_4cuda6detail10TensorInfoIKT_T1_EENS7_IS8_SA_EENS7_IT4_SA_EESA_T0_NS_15PhiloxCudaStateE,@"STO_CUDA_ENTRY STV_DEFAULT"
_ZN2at6native43_GLOBAL__N__7cc8d1ed_10_Dropout_cu_0e96ed3824fused_dropout_kernel_vecIN3c104HalfEfjLi1ELi2EhEEvNS_4cuda6detail10TensorInfoIKT_T1_EENS7_IS8_SA_EENS7_IT4_SA_EESA_T0_NS_15PhiloxCudaStateE:
        /* <DEDUP_REMOVED lines=106> */
[----:B------:R-:W-:Y:S05]  /*06a0*/  CALL.REL.NOINC `($__internal_50_$__cuda_sm20_dblrcp_rn_slowpath_v3) ;  /* 0x0000000400e87944 */ /* 0x000fea0003c00000 */
.L_x_3292:
        /* <DEDUP_REMOVED lines=22> */
.L_x_3297:
        /* <DEDUP_REMOVED lines=13> */
.L_x_3294:
[----:B-12-4-:R-:W-:Y:S05]  /*08e0*/  BSYNC.RECONVERGENT B0 ;  /* 0x0000000000007941 */ /* 0x016fea0003800200 */
.L_x_3293:
        /* <DEDUP_REMOVED lines=49> */
.L_x_3295:
[----:B------:R-:W-:Y:S01]  /*0c00*/  ISETP.NE.AND P0, PT, R40, 0x3, PT ;  /* 0x000000032800780c */ /* 0x000fe20003f05270 */
[----:B------:R-:W-:Y:S01]  /*0c10*/  IMAD.MOV.U32 R25, RZ, RZ, R28 ;  /* 0x000000ffff197224 */ /* 0x000fe200078e001c */
[----:B------:R-:W-:-:S11]  /*0c20*/  MOV R24, R30 ;  /* 0x0000001e00187202 */ /* 0x000fd60000000f00 */
[----:B------:R-:W-:Y:S01]  /*0c30*/  @P0 IMAD.MOV.U32 R25, RZ, RZ, R39 ;  /* 0x000000ffff190224 */ /* 0x000fe200078e0027 */
[----:B------:R-:W-:-:S07]  /*0c40*/  @P0 MOV R24, R28 ;  /* 0x0000001c00180202 */ /* 0x000fce0000000f00 */
.L_x_3296:
        /* <DEDUP_REMOVED lines=9> */
[----:B------:R-:W-:-:S04]  /*0ce0*/  FSET.BF.LT.FTZ.AND R29, R23, UR5, PT ;  /* 0x00000005171d7c0a */ /* 0x000fc8000b811000 */
[----:B------:R-:W-:Y:S01]  /*0cf0*/  F2I.FTZ.U32.TRUNC.NTZ R23, R29 ;  /* 0x0000001d00177305 */ /* 0x000fe2000021f000 */
[--C-:B--2---:R-:W-:Y:S02]  /*0d00*/  HADD2.F32 R28, -RZ, R26.reuse.H0_H0 ;  /* 0x2000001aff1c7230 */ /* 0x104fe40000004100 */
[----:B------:R-:W-:-:S03]  /*0d10*/  HADD2.F32 R24, -RZ, R26.H1_H1 ;  /* 0x3000001aff187230 */ /* 0x000fc60000004100 */
[----:B------:R-:W-:Y:S02]  /*0d20*/  FMUL.FTZ R25, R29, R28 ;  /* 0x0000001c1d197220 */ /* 0x000fe40000410000 */
[----:B------:R-:W-:Y:S01]  /*0d30*/  FMUL.FTZ R27, R39, R24 ;  /* 0x00000018271b7220 */ /* 0x000fe20000410000 */
[----:B------:R0:W1:Y:S01]  /*0d40*/  F2I.FTZ.U32.TRUNC.NTZ R28, R39 ;  /* 0x00000027001c7305 */ /* 0x000062000021f000 */
[C---:B------:R-:W-:Y:S02]  /*0d50*/  FMUL.FTZ R25, R38.reuse, R25 ;  /* 0x0000001926197220 */ /* 0x040fe40000410000 */
[----:B------:R-:W-:Y:S01]  /*0d60*/  FMUL.FTZ R24, R38, R27 ;  /* 0x0000001b26187220 */ /* 0x000fe20000410000 */
[----:B------:R-:W-:-:S04]  /*0d70*/  IMAD.WIDE.U32 R26, R37, 0x2, R20 ;  /* 0x00000002251a7825 */ /* 0x000fc800078e0014 */
[----:B------:R-:W-:Y:S01]  /*0d80*/  F2FP.F16.F32.PACK_AB R45, R24, R25 ;  /* 0x00000019182d723e */ /* 0x000fe200000000ff */
        /* <DEDUP_REMOVED lines=12> */
        .weak           $__internal_50_$__cuda_sm20_dblrcp_rn_slowpath_v3
        .type           $__internal_50_$__cuda_sm20_dblrcp_rn_slowpath_v3,@function
        .size           $__internal_50_$__cuda_sm20_dblrcp_rn_slowpath_v3,(.L_x_14068 - $__internal_50_$__cuda_sm20_dblrcp_rn_slowpath_v3)
$__internal_50_$__cuda_sm20_dblrcp_rn_slowpath_v3:
        /* <DEDUP_REMOVED lines=57> */
.L_x_3300:
        /* <DEDUP_REMOVED lines=33> */
.L_x_3298:
[----:B------:R-:W-:Y:S02]  /*13f0*/  LOP3.LUT R19, R29, 0x80000, RZ, 0xfc, !PT ;  /* 0x000800001d137812 */ /* 0x000fe400078efcff */
[----:B------:R-:W-:-:S07]  /*1400*/  MOV R18, R28 ;  /* 0x0000001c00127202 */ /* 0x000fce0000000f00 */
.L_x_3299:
[----:B------:R-:W-:Y:S01]  /*1410*/  IMAD.MOV.U32 R26, RZ, RZ, R18 ;  /* 0x000000ffff1a7224 */ /* 0x000fe200078e0012 */
[----:B------:R-:W-:Y:S01]  /*1420*/  MOV R27, R19 ;  /* 0x00000013001b7202 */ /* 0x000fe20000000f00 */
[----:B------:R-:W-:Y:S01]  /*1430*/  IMAD.MOV.U32 R18, RZ, RZ, R30 ;  /* 0x000000ffff127224 */ /* 0x000fe200078e001e */
[----:B------:R-:W-:-:S04]  /*1440*/  MOV R19, 0x0 ;  /* 0x0000000000137802 */ /* 0x000fc80000000f00 */
[----:B------:R-:W-:Y:S05]  /*1450*/  RET.REL.NODEC R18 `(_ZN2at6native43_GLOBAL__N__7cc8d1ed_10_Dropout_cu_0e96ed3824fused_dropout_kernel_vecIN3c104HalfEfjLi1ELi2EhEEvNS_4cuda6detail10TensorInfoIKT_T1_EENS7_IS8_SA_EENS7_IT4_SA_EESA_T0_NS_15PhiloxCudaStateE) ;  /* 0xffffffe812e87950 */ /* 0x000fea0003c3ffff */
.L_x_3301:
        /* <DEDUP_REMOVED lines=10> */
.L_x_14068:


//--------------------- .text._ZN2at6native43_GLOBAL__N__7cc8d1ed_10_Dropout_cu_0e96ed3824fused_dropout_kernel_vecIN3c104HalfEfjLi1ELi4EhEEvNS_4cuda6detail10TensorInfoIKT_T1_EENS7_IS8_SA_EENS7_IT4_SA_EESA_T0_NS_15PhiloxCudaStateE --------------------------
	.section	.text._ZN2at6native43_GLOBAL__N__7cc8d1ed_10_Dropout_cu_0e96ed3824fused_dropout_kernel_vecIN3c104HalfEfjLi1ELi4EhEEvNS_4cuda6detail10TensorInfoIKT_T1_EENS7_IS8_SA_EENS7_IT4_SA_EESA_T0_NS_15PhiloxCudaStateE,"ax",@progbits
	.align	128
.text._ZN2at6native43_GLOBAL__N__7cc8d1ed_10_Dropout_cu_0e96ed3824fused_dropout_kernel_vecIN3c104HalfEfjLi1ELi4EhEEvNS_4cuda6detail10TensorInfoIKT_T1_EENS7_IS8_SA_EENS7_IT4_SA_EESA_T0_NS_15PhiloxCudaStateE:
        .type           _ZN2at6native43_GLOBAL__N__7cc8d1ed_10_Dropout_cu_0e96ed3824fused_dropout_kernel_vecIN3c104HalfEfjLi1ELi4EhEEvNS_4cuda6detail10TensorInfoIKT_T1_EENS7_IS8_SA_EENS7_IT4_SA_EESA_T0_NS_15PhiloxCudaStateE,@function
        .size           _ZN2at6native43_GLOBAL__N__7cc8d1ed_10_Dropout_cu_0e96ed3824fused_dropout_kernel_vecIN3c104HalfEfjLi1ELi4EhEEvNS_4cuda6detail10TensorInfoIKT_T1_EENS7_IS8_SA_EENS7_IT4_SA_EESA_T0_NS_15PhiloxCudaStateE,(.L_x_14070 - _ZN2at6native43_GLOBAL__N__7cc8d1ed_10_Dropout_cu_0e96ed3824fused_dropout_kernel_vecIN3c104HalfEfjLi1ELi4EhEEvNS_4cuda6detail10TensorInfoIKT_T1_EENS7_IS8_SA_EENS7_IT4_SA_EESA_T0_NS_15PhiloxCudaStateE)
        .other          _ZN2at6native43_GLOBAL__N__7cc8d1ed_10_Dropout_cu_0e96ed3824fused_dropout_kernel_vecIN3c104HalfEfjLi1ELi4EhEEvNS_4cuda6detail10TensorInfoIKT_T1_EENS7_IS8_SA_EENS7_IT4_SA_EESA_T0_NS_15PhiloxCudaStateE,@"STO_CUDA_ENTRY STV_DEFAULT"
_ZN2at6native43_GLOBAL__N__7cc8d1ed_10_Dropout_cu_0e96ed3824fused_dropout_kernel_vecIN3c104HalfEfjLi1ELi4EhEEvNS_4cuda6detail10TensorInfoIKT_T1_EENS7_IS8_SA_EENS7_IT4_SA_EESA_T0_NS_15PhiloxCudaStateE:
        /* <DEDUP_REMOVED lines=116> */
[----:B------:R-:W-:Y:S05]  /*0740*/  CALL.REL.NOINC `($__internal_51_$__cuda_sm20_dblrcp_rn_slowpath_v3) ;  /* 0x0000000800407944 */ /* 0x000fea0003c00000 */
.L_x_3302:
        /* <DEDUP_REMOVED lines=13> */
[----:B------:R-:W-:Y:S01]  /*0820*/  MOV R43, RZ ;  /* 0x000000ff002b7202 */ /* 0x000fe20000000f00 */
[----:B--2---:R-:W-:Y:S01]  /*0830*/  @!P0 FMUL R38, R38, 1.175494350822287508e-38 ;  /* 0x0080000026268820 */ /* 0x004fe20000400000 */
[----:B------:R-:W2:Y:S01]  /*0840*/  LDCU UR5, c[0x0][0x60c] ;  /* 0x0000c180ff0577ac */ /* 0x000ea20008000800 */
[----:B------:R-:W4:Y:S01]  /*0850*/  LDCU UR12, c[0x0][0x608] ;  /* 0x0000c100ff0c77ac */ /* 0x000f220008000800 */
[----:B-1----:R-:W-:Y:S01]  /*0860*/  IMAD R42, R42, UR4, RZ ;  /* 0x000000042a2a7c24 */ /* 0x002fe2000f8e02ff */
[----:B0--3--:R-:W1:Y:S06]  /*0870*/  LDCU.64 UR10, c[0x0][0x530] ;  /* 0x0000a600ff0a77ac */ /* 0x009e6c0008000a00 */
.L_x_3307:
        /* <DEDUP_REMOVED lines=13> */
.L_x_3304:
[----:B-12-4-:R-:W-:Y:S05]  /*0950*/  BSYNC.RECONVERGENT B0 ;  /* 0x0000000000007941 */ /* 0x016fea0003800200 */
.L_x_3303:
        /* <DEDUP_REMOVED lines=55> */
.L_x_3305:
        /* <DEDUP_REMOVED lines=9> */
.L_x_3306:
[----:B------:R-:W-:-:S06]  /*0d60*/  IMAD.WIDE.U32 R26, R37, 0x2, R22 ;  /* 0x00000002251a7825 */ /* 0x000fcc00078e0016 */
[----:B------:R-:W2:Y:S01]  /*0d70*/  LDG.E.64 R26, desc[UR6][R26.64] ;  /* 0x000000061a1a7981 */ /* 0x000ea2000c1e1b00 */
[----:B------:R-:W-:Y:S01]  /*0d80*/  HFMA2 R46, -RZ, RZ, 0.1171875, 0 ;  /* 0x2f800000ff2e7431 */ /* 0x000fe200000001ff */
[----:B------:R-:W-:Y:S01]  /*0d90*/  I2FP.F32.U32 R30, R30 ;  /* 0x0000001e001e7245 */ /* 0x000fe20000201000 */
[----:B------:R-:W-:Y:S05]  /*0da0*/  WARPSYNC.ALL ;  /* 0x0000000000007948 */ /* 0x000fea0003800000 */
[----:B------:R-:W-:Y:S01]  /*0db0*/  FFMA.FTZ R33, R30, R46, 1.1641532182693481445e-10 ;  /* 0x2f0000001e217423 */ /* 0x000fe2000001002e */
[----:B------:R-:W-:Y:S02]  /*0dc0*/  I2FP.F32.U32 R45, R31 ;  /* 0x0000001f002d7245 */ /* 0x000fe40000201000 */
[----:B------:R-:W-:-:S02]  /*0dd0*/  I2FP.F32.U32 R29, R29 ;  /* 0x0000001d001d7245 */ /* 0x000fc40000201000 */
[----:B------:R-:W-:Y:S02]  /*0de0*/  I2FP.F32.U32 R32, R28 ;  /* 0x0000001c00207245 */ /* 0x000fe40000201000 */
[----:B------:R-:W-:Y:S01]  /*0df0*/  FSET.BF.LT.FTZ.AND R31, R33, UR5, PT ;  /* 0x00000005211f7c0a */ /* 0x000fe2000b811000 */
[-C--:B------:R-:W-:Y:S01]  /*0e00*/  FFMA.FTZ R33, R45, R46.reuse, 1.1641532182693481445e-10 ;  /* 0x2f0000002d217423 */ /* 0x080fe2000001002e */
[-C--:B------:R-:W-:Y:S01]  /*0e10*/  FFMA.FTZ R29, R29, R46.reuse, 1.1641532182693481445e-10 ;  /* 0x2f0000001d1d7423 */ /* 0x080fe2000001002e */
[----:B------:R-:W-:Y:S01]  /*0e20*/  FFMA.FTZ R45, R32, R46, 1.1641532182693481445e-10 ;  /* 0x2f000000202d7423 */ /* 0x000fe2000001002e */
[----:B------:R-:W-:Y:S02]  /*0e30*/  F2I.FTZ.U32.TRUNC.NTZ R28, R31 ;  /* 0x0000001f001c7305 */ /* 0x000fe4000021f000 */
[----:B------:R-:W-:Y:S02]  /*0e40*/  FSET.BF.LT.FTZ.AND R32, R33, UR5, PT ;  /* 0x0000000521207c0a */ /* 0x000fe4000b811000 */
[----:B------:R-:W-:-:S02]  /*0e50*/  FSET.BF.LT.FTZ.AND R29, R29, UR5, PT ;  /* 0x000000051d1d7c0a */ /* 0x000fc4000b811000 */
[----:B------:R-:W-:Y:S02]  /*0e60*/  FSET.BF.LT.FTZ.AND R46, R45, UR5, PT ;  /* 0x000000052d2e7c0a */ /* 0x000fe4000b811000 */
[----:B------:R-:W0:Y:S08]  /*0e70*/  F2I.FTZ.U32.TRUNC.NTZ R33, R32 ;  /* 0x0000002000217305 */ /* 0x000e30000021f000 */
[----:B------:R1:W-:Y:S01]  /*0e80*/  F2I.FTZ.U32.TRUNC.NTZ R30, R29 ;  /* 0x0000001d001e7305 */ /* 0x0003e2000021f000 */
[----:B0-----:R-:W-:-:S07]  /*0e90*/  PRMT R33, R28, 0x3340, R33 ;  /* 0x000033401c217816 */ /* 0x001fce0000000021 */
[----:B------:R-:W0:Y:S01]  /*0ea0*/  F2I.FTZ.U32.TRUNC.NTZ R45, R46 ;  /* 0x0000002e002d7305 */ /* 0x000e22000021f000 */
[----:B------:R-:W-:Y:S01]  /*0eb0*/  IADD3 R28, P0, PT, R37, UR10, RZ ;  /* 0x0000000a251c7c10 */ /* 0x000fe2000ff1e0ff */
[--C-:B--2---:R-:W-:Y:S02]  /*0ec0*/  HADD2.F32 R48, -RZ, R26.reuse.H0_H0 ;  /* 0x2000001aff307230 */ /* 0x104fe40000004100 */
[----:B------:R-:W-:Y:S02]  /*0ed0*/  HADD2.F32 R47, -RZ, R26.H1_H1 ;  /* 0x3000001aff2f7230 */ /* 0x000fe40000004100 */
[--C-:B------:R-:W-:Y:S02]  /*0ee0*/  HADD2.F32 R26, -RZ, R27.reuse.H0_H0 ;  /* 0x2000001bff1a7230 */ /* 0x100fe40000004100 */
[----:B-1----:R-:W-:Y:S01]  /*0ef0*/  FMUL.FTZ R29, R29, R48 ;  /* 0x000000301d1d7220 */ /* 0x002fe20000410000 */
[----:B------:R-:W-:Y:S02]  /*0f00*/  HADD2.F32 R27, -RZ, R27.H1_H1 ;  /* 0x3000001bff1b7230 */ /* 0x000fe40000004100 */
[----:B------:R-:W-:Y:S01]  /*0f10*/  FMUL.FTZ R47, R46, R47 ;  /* 0x0000002f2e2f7220 */ /* 0x000fe20000410000 */
[----:B0-----:R-:W-:Y:S01]  /*0f20*/  PRMT R46, R30, 0x3340, R45 ;  /* 0x000033401e2e7816 */ /* 0x001fe2000000002d */
[----:B------:R-:W-:Y:S01]  /*0f30*/  FMUL.FTZ R31, R31, R26 ;  /* 0x0000001a1f1f7220 */ /* 0x000fe20000410000 */
[----:B------:R-:W-:Y:S01]  /*0f40*/  FMUL.FTZ R26, R38, R29 ;  /* 0x0000001d261a7220 */ /* 0x000fe20000410000 */
[----:B------:R-:W-:Y:S01]  /*0f50*/  FMUL.FTZ R49, R32, R27 ;  /* 0x0000001b20317220 */ /* 0x000fe20000410000 */
[----:B------:R-:W-:-:S02]  /*0f60*/  IMAD.X R29, RZ, RZ, UR11, P0 ;  /* 0x0000000bff1d7e24 */ /* 0x000fc400080e06ff */
[----:B------:R-:W-:Y:S01]  /*0f70*/  FMUL.FTZ R27, R38, R31 ;  /* 0x0000001f261b7220 */ /* 0x000fe20000410000 */
[----:B------:R-:W-:Y:S01]  /*0f80*/  IMAD.WIDE.U32 R30, R37, 0x2, R24 ;  /* 0x00000002251e7825 */ /* 0x000fe200078e0018 */
[----:B------:R-:W-:-:S03]  /*0f90*/  LEA R37, R42, R37, 0x2 ;  /* 0x000000252a257211 */ /* 0x000fc600078e10ff */
[C---:B------:R-:W-:Y:S01]  /*0fa0*/  FMUL.FTZ R47, R38.reuse, R47 ;  /* 0x0000002f262f7220 */ /* 0x040fe20000410000 */
[----:B------:R-:W-:Y:S01]  /*0fb0*/  FMUL.FTZ R32, R38, R49 ;  /* 0x0000003126207220 */ /* 0x000fe20000410000 */
[----:B------:R-:W-:Y:S02]  /*0fc0*/  PRMT R33, R46, 0x5410, R33 ;  /* 0x000054102e217816 */ /* 0x000fe40000000021 */
[----:B------:R-:W-:Y:S02]  /*0fd0*/  ISETP.GE.U32.AND P0, PT, R37, UR12, PT ;  /* 0x0000000c25007c0c */ /* 0x000fe4000bf06070 */
[----:B------:R-:W-:Y:S02]  /*0fe0*/  F2FP.F16.F32.PACK_AB R26, R47, R26 ;  /* 0x0000001a2f1a723e */ /* 0x000fe400000000ff */
[----:B------:R-:W-:-:S05]  /*0ff0*/  F2FP.F16.F32.PACK_AB R27, R32, R27 ;  /* 0x0000001b201b723e */ /* 0x000fca00000000ff */
[----:B------:R0:W-:Y:S04]  /*1000*/  STG.E.64 desc[UR6][R30.64], R26 ;  /* 0x0000001a1e007986 */ /* 0x0001e8000c101b06 */
[----:B------:R0:W-:Y:S01]  /*1010*/  STG.E desc[UR6][R28.64], R33 ;  /* 0x000000211c007986 */ /* 0x0001e2000c101906 */
[----:B------:R-:W-:Y:S06]  /*1020*/  BAR.SYNC.DEFER_BLOCKING 0x0 ;  /* 0x0000000000007b1d */ /* 0x000fec0000010000 */
[----:B------:R-:W-:Y:S05]  /*1030*/  @!P0 BRA `(.L_x_3307) ;  /* 0xfffffff800108947 */ /* 0x000fea000383ffff */
[----:B------:R-:W-:Y:S05]  /*1040*/  EXIT ;  /* 0x000000000000794d */ /* 0x000fea0003800000 */
        .weak           $__internal_51_$__cuda_sm20_dblrcp_rn_slowpath_v3
        .type           $__internal_51_$__cuda_sm20_dblrcp_rn_slowpath_v3,@function
        .size           $__internal_51_$__cuda_sm20_dblrcp_rn_slowpath_v3,(.L_x_14070 - $__internal_51_$__cuda_sm20_dblrcp_rn_slowpath_v3)
$__internal_51_$__cuda_sm20_dblrcp_rn_slowpath_v3:
        /* <DEDUP_REMOVED lines=57> */
.L_x_3310:
        /* <DEDUP_REMOVED lines=33> */
.L_x_3308:
[----:B------:R-:W-:Y:S01]  /*15f0*/  LOP3.LUT R23, R29, 0x80000, RZ, 0xfc, !PT ;  /* 0x000800001d177812 */ /* 0x000fe200078efcff */
[----:B------:R-:W-:-:S07]  /*1600*/  IMAD.MOV.U32 R22, RZ, RZ, R28 ;  /* 0x000000ffff167224 */ /* 0x000fce00078e001c */
.L_x_3309:
[----:B------:R-:W-:Y:S01]  /*1610*/  MOV R33, 0x0 ;  /* 0x0000000000217802 */ /* 0x000fe20000000f00 */
[----:B------:R-:W-:Y:S01]  /*1620*/  IMAD.MOV.U32 R27, RZ, RZ, R23 ;  /* 0x000000ffff1b7224 */ /* 0x000fe200078e0017 */
[----:B------:R-:W-:Y:S02]  /*1630*/  MOV R26, R22 ;  /* 0x00000016001a7202 */ /* 0x000fe40000000f00 */
[----:B------:R-:W-:Y:S05]  /*1640*/  RET.REL.NODEC R32 `(_ZN2at6native43_GLOBAL__N__7cc8d1ed_10_Dropout_cu_0e96ed3824fused_dropout_kernel_vecIN3c104HalfEfjLi1ELi4EhEEvNS_4cuda6detail10TensorInfoIKT_T1_EENS7_IS8_SA_EENS7_IT4_SA_EESA_T0_NS_15PhiloxCudaStateE) ;  /* 0xffffffe8206c7950 */ /* 0x000fea0003c3ffff */
.L_x_3311:
        /* <DEDUP_REMOVED lines=11> */
.L_x_14070:


//--------------------- .text._ZN2at6native43_GLOBAL__N__7cc8d1ed_10_Dropout_cu_0e96ed3824fused_dropout_kernel_vecIN3c104HalfEfjLi1ELi8EhEEvNS_4cuda6detail10TensorInfoIKT_T1_EENS7_IS8_SA_EENS7_IT4_SA_EESA_T0_NS_15PhiloxCudaStateE --------------------------
	.section	.text._ZN2at6native43_GLOBAL__N__7cc8d1ed_10_Dropout_cu_0e96ed3824fused_dropout_kernel_vecIN3c104HalfEfjLi1ELi8EhEEvNS_4cuda6detail10TensorInfoIKT_T1_EENS7_IS8_SA_EENS7_IT4_SA_EESA_T0_NS_15PhiloxCudaStateE,"ax",@progbits
	.align	128
.text._ZN2at6native43_GLOBAL__N__7cc8d1ed_10_Dropout_cu_0e96ed3824fused_dropout_kernel_vecIN3c104HalfEfjLi1ELi8EhEEvNS_4cuda6detail10TensorInfoIKT_T1_EENS7_IS8_SA_EENS7_IT4_SA_EESA_T0_NS_15PhiloxCudaStateE:
        .type           _ZN2at6native43_GLOBAL__N__7cc8d1ed_10_Dropout_cu_0e96ed3824fused_dropout_kernel_vecIN3c104HalfEfjLi1ELi8EhEEvNS_4cuda6detail10TensorInfoIKT_T1_EENS7_IS8_SA_EENS7_IT4_SA_EESA_T0_NS_15PhiloxCudaStateE,@function
        .size           _ZN2at6native43_GLOBAL__N__7cc8d1ed_10_Dropout_cu_0e96ed3824fused_dropout_kernel_vecIN3c104HalfEfjLi1ELi8EhEEvNS_4cuda6detail10TensorInfoIKT_T1_EENS7_IS8_SA_EENS7_IT4_SA_EESA_T0_NS_15PhiloxCudaStateE,(.L_x_14072 - _ZN2at6native43_GLOBAL__N__7cc8d1ed_10_Dropout_cu_0e96ed3824fused_dropout_kernel_vecIN3c104HalfEfjLi1ELi8EhEEvNS_4cuda6detail10TensorInfoIKT_T1_EENS7_IS8_SA_EENS7_IT4_SA_EESA_T0_NS_15PhiloxCudaStateE)
        .other          _ZN2at6native43_GLOBAL__N__7cc8d1ed_10_Dropout_cu_0e96ed3824fused_dropout_kernel_vecIN3c104HalfEfjLi1ELi8EhEEvNS_4cuda6detail10TensorInfoIKT_T1_EENS7_IS8_SA_EENS7_IT4_SA_EESA_T0_NS_15PhiloxCudaStateE,@"STO_CUDA_ENTRY STV_DEFAULT"
_ZN2at6native43_GLOBAL__N__7cc8d1ed_10_Dropout_cu_0e96ed3824fused_dropout_kernel_vecIN3c104HalfEfjLi1ELi8EhEEvNS_4cuda6detail10TensorInfoIKT_T1_EENS7_IS8_SA_EENS7_IT4_SA_EESA_T0_NS_15PhiloxCudaStateE:
        /* <DEDUP_REMOVED lines=116> */
[----:B------:R-:W-:Y:S05]  /*0740*/  CALL.REL.NOINC `($__internal_52_$__cuda_sm20_dblrcp_rn_slowpath_v3) ;  /* 0x0000000c00e87944 */ /* 0x000fea0003c00000 */
[----:B------:R-:W-:Y:S01]  /*0750*/  IMAD.MOV.U32 R16, RZ, RZ, R32 ;  /* 0x000000ffff107224 */ /* 0x000fe200078e0020 */
[----:B------:R-:W-:-:S07]  /*0760*/  MOV R17, R33 ;  /* 0x0000002100117202 */ /* 0x000fce0000000f00 */
.L_x_3312:
[----:B------:R-:W0:Y:S01]  /*0770*/  LDCU UR4, c[0x0][0x370] ;  /* 0x00006e00ff0477ac */ /* 0x000e220008000800 */
[----:B------:R-:W1:Y:S01]  /*0780*/  F2F.F32.F64 R29, R16 ;  /* 0x00000010001d7310 */ /* 0x000e620000301000 */
[----:B------:R-:W-:Y:S01]  /*0790*/  IMAD R36, R35, -0x326172a9, RZ ;  /* 0xcd9e8d5723247824 */ /* 0x000fe200078e02ff */
[----:B------:R-:W-:Y:S01]  /*07a0*/  LOP3.LUT R35, R38, R27, RZ, 0x3c, !PT ;  /* 0x0000001b26237212 */ /* 0x000fe200078e3cff */
        /* <DEDUP_REMOVED lines=12> */
.L_x_3321:
[----:B0-----:R-:W-:Y:S01]  /*0870*/  IADD3 R18, PT, PT, R24, 0x1, RZ ;  /* 0x0000000118127810 */ /* 0x001fe20007ffe0ff */
        /* <DEDUP_REMOVED lines=12> */
.L_x_3314:
[----:B-123--:R-:W-:Y:S05]  /*0940*/  BSYNC.RECONVERGENT B0 ;  /* 0x0000000000007941 */ /* 0x00efea0003800200 */
.L_x_3313:
        /* <DEDUP_REMOVED lines=53> */
.L_x_3315:
        /* <DEDUP_REMOVED lines=9> */
.L_x_3316:
        /* <DEDUP_REMOVED lines=13> */
.L_x_3318:
[----:B------:R-:W-:Y:S05]  /*0e00*/  BSYNC.RECONVERGENT B0 ;  /* 0x0000000000007941 */ /* 0x000fea0003800200 */
.L_x_3317:
        /* <DEDUP_REMOVED lines=38> */
[----:B------:R-:W-:Y:S01]  /*1070*/  IMAD.WIDE.U32 R32, R33, -0x326172a9, RZ ;  /* 0xcd9e8d5721207825 */ /* 0x000fe200078e00ff */
[----:B------:R-:W-:-:S03]  /*1080*/  I2FP.F32.U32 R19, R36 ;  /* 0x0000002400137245 */ /* 0x000fc60000201000 */
[----:B------:R-:W-:Y:S01]  /*1090*/  IMAD.HI.U32 R35, R34, -0x2daee0ad, RZ ;  /* 0xd2511f5322237827 */ /* 0x000fe200078e00ff */
[----:B------:R-:W-:Y:S02]  /*10a0*/  LOP3.LUT R28, R21, R18, R33, 0x96, !PT ;  /* 0x00000012151c7212 */ /* 0x000fe400078e9621 */
[----:B------:R-:W-:Y:S01]  /*10b0*/  MOV R36, R32 ;  /* 0x0000002000247202 */ /* 0x000fe20000000f00 */
[----:B------:R-:W-:Y:S01]  /*10c0*/  IMAD.MOV.U32 R32, RZ, RZ, 0x2f800000 ;  /* 0x2f800000ff207424 */ /* 0x000fe200078e00ff */
[----:B------:R-:W-:Y:S02]  /*10d0*/  I2FP.F32.U32 R33, R42 ;  /* 0x0000002a00217245 */ /* 0x000fe40000201000 */
[----:B------:R-:W-:Y:S01]  /*10e0*/  LOP3.LUT R35, R27, R16, R35, 0x96, !PT ;  /* 0x000000101b237212 */ /* 0x000fe200078e9623 */
[----:B------:R-:W-:Y:S02]  /*10f0*/  IMAD R16, R43, -0x2daee0ad, RZ ;  /* 0xd2511f532b107824 */ /* 0x000fe400078e02ff */
[-C--:B------:R-:W-:Y:S01]  /*1100*/  FFMA.FTZ R47, R17, R32.reuse, 1.1641532182693481445e-10 ;  /* 0x2f000000112f7423 */ /* 0x080fe20000010020 */
        /* <DEDUP_REMOVED lines=12> */
.L_x_3319:
        /* <DEDUP_REMOVED lines=9> */
.L_x_3320:
[----:B------:R-:W0:Y:S02]  /*1260*/  LDC.64 R16, c[0x0][0x380] ;  /* 0x0000e000ff107b82 */ /* 0x000e240000000a00 */
[----:B0-----:R-:W-:-:S06]  /*1270*/  IMAD.WIDE.U32 R16, R26, 0x2, R16 ;  /* 0x000000021a107825 */ /* 0x001fcc00078e0010 */
[----:B------:R-:W2:Y:S01]  /*1280*/  LDG.E.128 R16, desc[UR6][R16.64] ;  /* 0x0000000610107981 */ /* 0x000ea2000c1e1d00 */
[----:B------:R-:W-:Y:S01]  /*1290*/  I2FP.F32.U32 R41, R41 ;  /* 0x0000002900297245 */ /* 0x000fe20000201000 */
[----:B------:R-:W-:Y:S05]  /*12a0*/  WARPSYNC.ALL ;  /* 0x0000000000007948 */ /* 0x000fea0003800000 */
[----:B------:R-:W-:Y:S01]  /*12b0*/  FFMA.FTZ R49, R41, R32, 1.1641532182693481445e-10 ;  /* 0x2f00000029317423 */ /* 0x000fe20000010020 */
[----:B------:R-:W-:Y:S02]  /*12c0*/  I2FP.F32.U32 R51, R40 ;  /* 0x0000002800337245 */ /* 0x000fe40000201000 */
[----:B------:R-:W-:-:S02]  /*12d0*/  FSET.BF.LT.FTZ.AND R33, R33, UR5, PT ;  /* 0x0000000521217c0a */ /* 0x000fc4000b811000 */
[----:B------:R-:W-:Y:S01]  /*12e0*/  FSET.BF.LT.FTZ.AND R40, R49, UR5, PT ;  /* 0x0000000531287c0a */ /* 0x000fe2000b811000 */
[----:B------:R-:W-:Y:S01]  /*12f0*/  FFMA.FTZ R51, R51, R32, 1.1641532182693481445e-10 ;  /* 0x2f00000033337423 */ /* 0x000fe20000010020 */
[----:B------:R-:W-:Y:S01]  /*1300*/  I2FP.F32.U32 R53, R38 ;  /* 0x0000002600357245 */ /* 0x000fe20000201000 */
[----:B------:R-:W-:Y:S01]  /*1310*/  F2I.FTZ.U32.TRUNC.NTZ R42, R33 ;  /* 0x00000021002a7305 */ /* 0x000fe2000021f000 */
[----:B------:R-:W-:Y:S02]  /*1320*/  I2FP.F32.U32 R49, R48 ;  /* 0x0000003000317245 */ /* 0x000fe40000201000 */
        /* <DEDUP_REMOVED lines=8> */
[----:B------:R-:W-:-:S03]  /*13b0*/  FSET.BF.LT.FTZ.AND R49, R49, UR5, PT ;  /* 0x0000000531317c0a */ /* 0x000fc6000b811000 */
[----:B------:R-:W0:Y:S08]  /*13c0*/  F2I.FTZ.U32.TRUNC.NTZ R41, R43 ;  /* 0x0000002b00297305 */ /* 0x000e30000021f000 */
[----:B------:R-:W1:Y:S01]  /*13d0*/  F2I.FTZ.U32.TRUNC.NTZ R44, R46 ;  /* 0x0000002e002c7305 */ /* 0x000e62000021f000 */
[----:B0-----:R-:W-:-:S07]  /*13e0*/  PRMT R41, R42, 0x3340, R41 ;  /* 0x000033402a297816 */ /* 0x001fce0000000029 */
[----:B------:R0:W-:Y:S01]  /*13f0*/  F2I.FTZ.U32.TRUNC.NTZ R38, R40 ;  /* 0x0000002800267305 */ /* 0x0001e2000021f000 */
[--C-:B--2---:R-:W-:Y:S02]  /*1400*/  HADD2.F32 R52, -RZ, R17.reuse.H0_H0 ;  /* 0x20000011ff347230 */ /* 0x104fe40000004100 */
[--C-:B------:R-:W-:Y:S02]  /*1410*/  HADD2.F32 R50, -RZ, R16.reuse.H0_H0 ;  /* 0x20000010ff327230 */ /* 0x100fe40000004100 */
[----:B------:R-:W-:Y:S02]  /*1420*/  HADD2.F32 R51, -RZ, R16.H1_H1 ;  /* 0x30000010ff337230 */ /* 0x000fe40000004100 */
[----:B------:R-:W-:Y:S01]  /*1430*/  FMUL.FTZ R52, R33, R52 ;  /* 0x0000003421347220 */ /* 0x000fe20000410000 */
[----:B------:R-:W-:Y:S01]  /*1440*/  HADD2.F32 R54, -RZ, R17.H1_H1 ;  /* 0x30000011ff367230 */ /* 0x000fe20000004100 */
[----:B------:R-:W2:Y:S01]  /*1450*/  LDC.64 R32, c[0x0][0x458] ;  /* 0x00011600ff207b82 */ /* 0x000ea20000000a00 */
[----:B------:R-:W-:Y:S01]  /*1460*/  FMUL.FTZ R16, R47, R50 ;  /* 0x000000322f107220 */ /* 0x000fe20000410000 */
[----:B------:R-:W-:Y:S01]  /*1470*/  FMUL.FTZ R50, R46, R51 ;  /* 0x000000332e327220 */ /* 0x000fe20000410000 */
[--C-:B------:R-:W-:Y:S01]  /*1480*/  HADD2.F32 R17, -RZ, R18.reuse.H0_H0 ;  /* 0x20000012ff117230 */ /* 0x100fe20000004100 */
[----:B------:R3:W4:Y:S01]  /*1490*/  F2I.FTZ.U32.TRUNC.NTZ R47, R48 ;  /* 0x00000030002f7305 */ /* 0x000722000021f000 */
[----:B------:R-:W-:-:S02]  /*14a0*/  HADD2.F32 R51, -RZ, R18.H1_H1 ;  /* 0x30000012ff337230 */ /* 0x000fc40000004100 */
[----:B------:R-:W-:Y:S01]  /*14b0*/  FMUL.FTZ R54, R43, R54 ;  /* 0x000000362b367220 */ /* 0x000fe20000410000 */
[--C-:B------:R-:W-:Y:S02]  /*14c0*/  HADD2.F32 R18, -RZ, R19.reuse.H0_H0 ;  /* 0x20000013ff127230 */ /* 0x100fe40000004100 */
[----:B0-----:R-:W-:Y:S01]  /*14d0*/  FMUL.FTZ R40, R40, R17 ;  /* 0x0000001128287220 */ /* 0x001fe20000410000 */
[----:B------:R-:W-:Y:S02]  /*14e0*/  HADD2.F32 R58, -RZ, R19.H1_H1 ;  /* 0x30000013ff3a7230 */ /* 0x000fe40000004100 */
[C---:B------:R-:W-:Y:S01]  /*14f0*/  FMUL.FTZ R16, R29.reuse, R16 ;  /* 0x000000101d107220 */ /* 0x040fe20000410000 */
[----:B------:R-:W-:Y:S01]  /*1500*/  FMUL.FTZ R17, R29, R50 ;  /* 0x000000321d117220 */ /* 0x000fe20000410000 */
[----:B------:R-:W-:Y:S01]  /*1510*/  FMUL.FTZ R56, R53, R18 ;  /* 0x0000001235387220 */ /* 0x000fe20000410000 */
[----:B---3--:R-:W-:Y:S01]  /*1520*/  FMUL.FTZ R48, R48, R51 ;  /* 0x0000003330307220 */ /* 0x008fe20000410000 */
[----:B------:R-:W-:Y:S01]  /*1530*/  FMUL.FTZ R58, R49, R58 ;  /* 0x0000003a313a7220 */ /* 0x000fe20000410000 */
[----:B------:R-:W-:Y:S01]  /*1540*/  F2I.FTZ.U32.TRUNC.NTZ R46, R53 ;  /* 0x00000035002e7305 */ /* 0x000fe2000021f000 */
[C---:B------:R-:W-:Y:S01]  /*1550*/  FMUL.FTZ R18, R29.reuse, R40 ;  /* 0x000000281d127220 */ /* 0x040fe20000410000 */
[C---:B------:R-:W-:Y:S01]  /*1560*/  FMUL.FTZ R43, R29.reuse, R48 ;  /* 0x000000301d2b7220 */ /* 0x040fe20000410000 */
[C---:B------:R-:W-:Y:S01]  /*1570*/  IADD3 R40, P0, PT, R26.reuse, UR10, RZ ;  /* 0x0000000a1a287c10 */ /* 0x040fe2000ff1e0ff */
[C---:B------:R-:W-:Y:S01]  /*1580*/  FMUL.FTZ R52, R29.reuse, R52 ;  /* 0x000000341d347220 */ /* 0x040fe20000410000 */
[C---:B------:R-:W-:Y:S01]  /*1590*/  FMUL.FTZ R19, R29.reuse, R54 ;  /* 0x000000361d137220 */ /* 0x040fe20000410000 */
[----:B------:R-:W-:Y:S01]  /*15a0*/  FMUL.FTZ R56, R29, R56 ;  /* 0x000000381d387220 */ /* 0x000fe20000410000 */
[----:B------:R-:W-:Y:S01]  /*15b0*/  F2FP.F16.F32.PACK_AB R18, R43, R18 ;  /* 0x000000122b12723e */ /* 0x000fe200000000ff */
[----:B------:R-:W0:Y:S01]  /*15c0*/  F2I.FTZ.U32.TRUNC.NTZ R49, R49 ;  /* 0x0000003100317305 */ /* 0x000e22000021f000 */
[----:B--2---:R-:W-:Y:S01]  /*15d0*/  IMAD.WIDE.U32 R42, R26, 0x2, R32 ;  /* 0x000000021a2a7825 */ /* 0x004fe200078e0020 */
[----:B-1----:R-:W-:-:S03]  /*15e0*/  PRMT R32, R45, 0x3340, R44 ;  /* 0x000033402d207816 */ /* 0x002fc6000000002c */
[----:B------:R-:W-:Y:S01]  /*15f0*/  FMUL.FTZ R51, R29, R58 ;  /* 0x0000003a1d337220 */ /* 0x000fe20000410000 */
[----:B------:R-:W-:Y:S02]  /*1600*/  LEA R26, R39, R26, 0x3 ;  /* 0x0000001a271a7211 */ /* 0x000fe400078e18ff */
[----:B------:R-:W-:Y:S01]  /*1610*/  PRMT R32, R32, 0x5410, R41 ;  /* 0x0000541020207816 */ /* 0x000fe20000000029 */
[----:B------:R-:W-:Y:S01]  /*1620*/  IMAD.X R41, RZ, RZ, UR11, P0 ;  /* 0x0000000bff297e24 */ /* 0x000fe200080e06ff */
[----:B------:R-:W-:Y:S02]  /*1630*/  ISETP.GE.U32.AND P0, PT, R26, UR12, PT ;  /* 0x0000000c1a007c0c */ /* 0x000fe4000bf06070 */
[----:B----4-:R-:W-:Y:S02]  /*1640*/  PRMT R38, R38, 0x3340, R47 ;  /* 0x0000334026267816 */ /* 0x010fe4000000002f */
[----:B------:R-:W-:Y:S02]  /*1650*/  F2FP.F16.F32.PACK_AB R16, R17, R16 ;  /* 0x000000101110723e */ /* 0x000fe400000000ff */
[----:B------:R-:W-:-:S02]  /*1660*/  F2FP.F16.F32.PACK_AB R17, R19, R52 ;  /* 0x000000341311723e */ /* 0x000fc400000000ff */
[----:B0-----:R-:W-:Y:S02]  /*1670*/  PRMT R33, R46, 0x3340, R49 ;  /* 0x000033402e217816 */ /* 0x001fe40000000031 */
[----:B------:R-:W-:Y:S02]  /*1680*/  F2FP.F16.F32.PACK_AB R19, R51, R56 ;  /* 0x000000383313723e */ /* 0x000fe400000000ff */
[----:B------:R-:W-:-:S03]  /*1690*/  PRMT R33, R38, 0x5410, R33 ;  /* 0x0000541026217816 */ /* 0x000fc60000000021 */
[----:B------:R0:W-:Y:S04]  /*16a0*/  STG.E.128 desc[UR6][R42.64], R16 ;  /* 0x000000102a007986 */ /* 0x0001e8000c101d06 */
[----:B------:R0:W-:Y:S01]  /*16b0*/  STG.E.64 desc[UR6][R40.64], R32 ;  /* 0x0000002028007986 */ /* 0x0001e2000c101b06 */
[----:B------:R-:W-:Y:S06]  /*16c0*/  BAR.SYNC.DEFER_BLOCKING 0x0 ;  /* 0x0000000000007b1d */ /* 0x000fec0000010000 */
[----:B------:R-:W-:Y:S05]  /*16d0*/  @!P0 BRA `(.L_x_3321) ;  /* 0xfffffff000648947 */ /* 0x000fea000383ffff */
[----:B------:R-:W-:Y:S05]  /*16e0*/  EXIT ;  /* 0x000000000000794d */ /* 0x000fea0003800000 */
        .weak           $__internal_52_$__cuda_sm20_dblrcp_rn_slowpath_v3
        .type           $__internal_52_$__cuda_sm20_dblrcp_rn_slowpath_v3,@function
        .size           $__internal_52_$__cuda_sm20_dblrcp_rn_slowpath_v3,(.L_x_14072 - $__internal_52_$__cuda_sm20_dblrcp_rn_slowpath_v3)
$__internal_52_$__cuda_sm20_dblrcp_rn_slowpath_v3:
        /* <DEDUP_REMOVED lines=58> */
.L_x_3324:
        /* <DEDUP_REMOVED lines=34> */
.L_x_3322:
[----:B------:R-:W-:Y:S01]  /*1cb0*/  LOP3.LUT R33, R17, 0x80000, RZ, 0xfc, !PT ;  /* 0x0008000011217812 */ /* 0x000fe200078efcff */
[----:B------:R-:W-:-:S07]  /*1cc0*/  IMAD.MOV.U32 R32, RZ, RZ, R16 ;  /* 0x000000ffff207224 */ /* 0x000fce00078e0010 */
.L_x_3323:
[----:B------:R-:W-:-:S04]  /*1cd0*/  MOV R41, 0x0 ;  /* 0x0000000000297802 */ /* 0x000fc80000000f00 */
[----:B------:R-:W-:Y:S05]  /*1ce0*/  RET.REL.NODEC R40 `(_ZN2at6native43_GLOBAL__N__7cc8d1ed_10_Dropout_cu_0e96ed3824fused_dropout_kernel_vecIN3c104HalfEfjLi1ELi8EhEEvNS_4cuda6detail10TensorInfoIKT_T1_EENS7_IS8_SA_EENS7_IT4_SA_EESA_T0_NS_15PhiloxCudaStateE) ;  /* 0xffffffe028c47950 */ /* 0x000fea0003c3ffff */
.L_x_3325:
        /* <DEDUP_REMOVED lines=9> */
.L_x_14072:


//--------------------- .text._ZN2at6native43_GLOBAL__N__7cc8d1ed_10_Dropout_cu_0e96ed3824fused_dropout_kernel_vecIN3c104HalfEfjLi1ELi16EhEEvNS_4cuda6detail10TensorInfoIKT_T1_EENS7_IS8_SA_EENS7_IT4_SA_EESA_T0_NS_15PhiloxCudaStateE --------------------------
	.section	.text._ZN2at6native43_GLOBAL__N__7cc8d1ed_10_Dropout_cu_0e96ed3824fused_dropout_kernel_vecIN3c104HalfEfjLi1ELi16EhEEvNS_4cuda6detail10TensorInfoIKT_T1_EENS7_IS8_SA_EENS7_IT4_SA_EESA_T0_NS_15PhiloxCudaStateE,"ax",@progbits
	.align	128
.text._ZN2at6native43_GLOBAL__N__7cc8d1ed_10_Dropout_cu_0e96ed3824fused_dropout_kernel_vecIN3c104HalfEfjLi1ELi16EhEEvNS_4cuda6detail10TensorInfoIKT_T1_EENS7_IS8_SA_EENS7_IT4_SA_EESA_T0_NS_15PhiloxCudaStateE:
        .type           _ZN2at6native43_GLOBAL__N__7cc8d1ed_10_Dropout_cu_0e96ed3824fused_dropout_kernel_vecIN3c104HalfEfjLi1ELi16EhEEvNS_4cuda6detail10TensorInfoIKT_T1_EENS7_IS8_SA_EENS7_IT4_SA_EESA_T0_NS_15PhiloxCudaStateE,@function
        .size           _ZN2at6native43_GLOBAL__N__7cc8d1ed_10_Dropout_cu_0e96ed3824fused_dropout_kernel_vecIN3c104HalfEfjLi1ELi16EhEEvNS_4cuda6detail10TensorInfoIKT_T1_EENS7_IS8_SA_EENS7_IT4_SA_EESA_T0_NS_15PhiloxCudaStateE,(.L_x_14074 - _ZN2at6native43_GLOBAL__N__7cc8d1ed_10_Dropout_cu_0e96ed3824fused_dropout_kernel_vecIN3c104HalfEfjLi1ELi16EhEEvNS_4cuda6detail10TensorInfoIKT_T1_EENS7_IS8_SA_EENS7_IT4_SA_EESA_T0_NS_15PhiloxCudaStateE)
        .other          _ZN2at6native43_GLOBAL__N__7cc8d1ed_10_Dropout_cu_0e96ed3824fused_dropout_kernel_vecIN3c104HalfEfjLi1ELi16EhEEvNS_4cuda6detail10TensorInfoIKT_T1_EENS7_IS8_SA_EENS7_IT4_SA_EESA_T0_NS_15PhiloxCudaStateE,@"STO_CUDA_ENTRY STV_DEFAULT"
_ZN2at6native43_GLOBAL__N__7cc8d1ed_10_Dropout_cu_0e96ed3824fused_dropout_kernel_vecIN3c104HalfEfjLi1ELi16EhEEvNS_4cuda6detail10TensorInfoIKT_T1_EENS7_IS8_SA_EENS7_IT4_SA_EESA_T0_NS_15PhiloxCudaStateE:
        /* <DEDUP_REMOVED lines=135> */
[----:B------:R-:W-:Y:S05]  /*0870*/  CALL.REL.NOINC `($__internal_53_$__cuda_sm20_dblrcp_rn_slowpath_v3) ;  /* 0x0000001c00707944 */ /* 0x000fea0003c00000 */
.L_x_3326:
        /* <DEDUP_REMOVED lines=19> */
.L_x_3343:
        /* <DEDUP_REMOVED lines=13> */
.L_x_3328:
[----:B-12-4-:R-:W-:Y:S05]  /*0a80*/  BSYNC.RECONVERGENT B0 ;  /* 0x0000000000007941 */ /* 0x016fea0003800200 */
.L_x_3327:
[----:B------:R-:W-:Y:S01]  /*0a90*/  IMAD.WIDE.U32 R10, R0, -0x326172a9, RZ ;  /* 0xcd9e8d57000a7825 */ /* 0x000fe200078e00ff */
[----:B------:R-:W-:Y:S02]  /*0aa0*/  LOP3.LUT R13, R4, UR11, R13, 0x96, !PT ;  /* 0x0000000b040d7c12 */ /* 0x000fe4000f8e960d */
[----:B------:R-:W-:Y:S01]  /*0ab0*/  MOV R20, 0xd2511f53 ;  /* 0xd2511f5300147802 */ /* 0x000fe20000000f00 */
[----:B------:R-:W-:Y:S01]  /*0ac0*/  IMAD.U32 R35, RZ, RZ, UR10 ;  /* 0x0000000aff237e24 */ /* 0x000fe2000f8e00ff */
[----:B------:R-:W-:Y:S01]  /*0ad0*/  LOP3.LUT R12, R6, UR10, R11, 0x96, !PT ;  /* 0x0000000a060c7c12 */ /* 0x000fe2000f8e960b */
[----:B------:R-:W-:Y:S01]  /*0ae0*/  IMAD.WIDE.U32 R14, R13, -0x326172a9, RZ ;  /* 0xcd9e8d570d0e7825 */ /* 0x000fe200078e00ff */
[----:B------:R-:W-:-:S03]  /*0af0*/  MOV R33, UR11 ;  /* 0x0000000b00217c02 */ /* 0x000fc60008000f00 */
[----:B------:R-:W-:Y:S01]  /*0b00*/  IMAD R20, R5, R20, -0x2daee0ad ;  /* 0xd2511f5305147424 */ /* 0x000fe200078e0214 */
[----:B------:R-:W-:Y:S01]  /*0b10*/  LOP3.LUT R10, R10, UR9, R15, 0x96, !PT ;  /* 0x000000090a0a7c12 */ /* 0x000fe2000f8e960f */
[----:B------:R-:W-:Y:S01]  /*0b20*/  IMAD.WIDE.U32 R12, R12, -0x2daee0ad, RZ ;  /* 0xd2511f530c0c7825 */ /* 0x000fe200078e00ff */
[----:B------:R-:W-:-:S03]  /*0b30*/  IADD3 R33, PT, PT, R33, -0x695add53, RZ ;  /* 0x96a522ad21217810 */ /* 0x000fc60007ffe0ff */
        /* <DEDUP_REMOVED lines=21> */
[----:B------:R-:W-:Y:S02]  /*0c90*/  MOV R11, UR8 ;  /* 0x00000008000b7c02 */ /* 0x000fe40008000f00 */
[----:B------:R-:W-:Y:S01]  /*0ca0*/  LOP3.LUT R14, R14, UR22, R17, 0x96, !PT ;  /* 0x000000160e0e7c12 */ /* 0x000fe2000f8e9611 */
[----:B------:R-:W-:Y:S01]  /*0cb0*/  IMAD.WIDE.U32 R18, R18, -0x326172a9, RZ ;  /* 0xcd9e8d5712127825 */ /* 0x000fe200078e00ff */
[----:B------:R-:W-:-:S03]  /*0cc0*/  ISETP.GT.AND P0, PT, R11, 0x1, PT ;  /* 0x000000010b00780c */ /* 0x000fc60003f04270 */
[----:B------:R-:W-:Y:S01]  /*0cd0*/  IMAD.WIDE.U32 R14, R14, -0x2daee0ad, RZ ;  /* 0xd2511f530e0e7825 */ /* 0x000fe200078e00ff */
[----:B------:R-:W-:-:S03]  /*0ce0*/  LOP3.LUT R12, R16, UR24, R19, 0x96, !PT ;  /* 0x00000018100c7c12 */ /* 0x000fc6000f8e9613 */
[----:B------:R-:W-:Y:S01]  /*0cf0*/  IMAD R11, R2, -0x2daee0ad, RZ ;  /* 0xd2511f53020b7824 */ /* 0x000fe200078e02ff */
[----:B------:R-:W-:Y:S01]  /*0d00*/  LOP3.LUT R16, R10, UR25, R15, 0x96, !PT ;  /* 0x000000190a107c12 */ /* 0x000fe2000f8e960f */
[----:B------:R-:W-:-:S04]  /*0d10*/  IMAD.WIDE.U32 R12, R12, -0x2daee0ad, RZ ;  /* 0xd2511f530c0c7825 */ /* 0x000fc800078e00ff */
[----:B------:R-:W-:Y:S01]  /*0d20*/  IMAD.WIDE.U32 R16, R16, -0x326172a9, RZ ;  /* 0xcd9e8d5710107825 */ /* 0x000fe200078e00ff */
[----:B------:R-:W-:-:S03]  /*0d30*/  LOP3.LUT R19, R14, UR27, R13, 0x96, !PT ;  /* 0x0000001b0e137c12 */ /* 0x000fc6000f8e960d */
[----:B------:R-:W-:Y:S01]  /*0d40*/  IMAD.U32 R10, RZ, RZ, UR10 ;  /* 0x0000000aff0a7e24 */ /* 0x000fe2000f8e00ff */
[----:B------:R-:W-:Y:S01]  /*0d50*/  LOP3.LUT R14, R18, UR26, R17, 0x96, !PT ;  /* 0x0000001a120e7c12 */ /* 0x000fe2000f8e9611 */
[----:B------:R-:W-:-:S04]  /*0d60*/  IMAD.WIDE.U32 R18, R19, -0x326172a9, RZ ;  /* 0xcd9e8d5713127825 */ /* 0x000fc800078e00ff */
[----:B------:R-:W-:Y:S02]  /*0d70*/  VIADD R10, R10, 0x8ff34781 ;  /* 0x8ff347810a0a7836 */ /* 0x000fe40000000000 */
[----:B------:R-:W-:-:S03]  /*0d80*/  IMAD.HI.U32 R17, R14, -0x2daee0ad, RZ ;  /* 0xd2511f530e117827 */ /* 0x000fc600078e00ff */
[----:B------:R-:W-:Y:S02]  /*0d90*/  LOP3.LUT R16, R10, R16, R19, 0x96, !PT ;  /* 0x000000100a107212 */ /* 0x000fe400078e9613 */
[----:B------:R-:W-:Y:S01]  /*0da0*/  LOP3.LUT R17, R33, R12, R17, 0x96, !PT ;  /* 0x0000000c21117212 */ /* 0x000fe200078e9611 */
[----:B------:R-:W-:Y:S06]  /*0db0*/  @P0 BRA `(.L_x_3329) ;  /* 0x0000000000240947 */ /* 0x000fec0003800000 */
[----:B------:R-:W-:Y:S01]  /*0dc0*/  UISETP.NE.AND UP0, UPT, UR8, URZ, UPT ;  /* 0x000000ff0800728c */ /* 0x000fe2000bf05270 */
[----:B------:R-:W-:Y:S01]  /*0dd0*/  IMAD.MOV.U32 R2, RZ, RZ, R7 ;  /* 0x000000ffff027224 */ /* 0x000fe200078e0007 */
[----:B------:R-:W-:-:S07]  /*0de0*/  MOV R15, R11 ;  /* 0x0000000b000f7202 */ /* 0x000fce0000000f00 */
[----:B------:R-:W-:Y:S05]  /*0df0*/  BRA.U !UP0, `(.L_x_3330) ;  /* 0x00000001083c7547 */ /* 0x000fea000b800000 */
[----:B------:R-:W-:Y:S01]  /*0e00*/  IMAD.MOV.U32 R3, RZ, RZ, R8 ;  /* 0x000000ffff037224 */ /* 0x000fe200078e0008 */
[----:B------:R-:W-:Y:S01]  /*0e10*/  MOV R2, R11 ;  /* 0x0000000b00027202 */ /* 0x000fe20000000f00 */
[----:B------:R-:W-:Y:S01]  /*0e20*/  IMAD.MOV.U32 R15, RZ, RZ, R16 ;  /* 0x000000ffff0f7224 */ /* 0x000fe200078e0010 */
[----:B------:R-:W-:Y:S01]  /*0e30*/  MOV R8, R7 ;  /* 0x0000000700087202 */ /* 0x000fe20000000f00 */
[----:B------:R-:W-:Y:S06]  /*0e40*/  BRA `(.L_x_3330) ;  /* 0x0000000000287947 */ /* 0x000fec0003800000 */
.L_x_3329:
        /* <DEDUP_REMOVED lines=10> */
.L_x_3330:
        /* <DEDUP_REMOVED lines=13> */
.L_x_3332:
[----:B------:R-:W-:Y:S05]  /*0fc0*/  BSYNC.RECONVERGENT B0 ;  /* 0x0000000000007941 */ /* 0x000fea0003800200 */
.L_x_3331:
[----:B------:R-:W-:Y:S01]  /*0fd0*/  IMAD.WIDE.U32 R28, R0, -0x326172a9, RZ ;  /* 0xcd9e8d57001c7825 */ /* 0x000fe200078e00ff */
[----:B------:R-:W-:Y:S02]  /*0fe0*/  LOP3.LUT R7, R4, UR11, R7, 0x96, !PT ;  /* 0x0000000b04077c12 */ /* 0x000fe4000f8e9607 */
[----:B------:R-:W-:Y:S02]  /*0ff0*/  I2FP.F32.U32 R8, R8 ;  /* 0x0000000800087245 */ /* 0x000fe40000201000 */
[----:B------:R-:W-:Y:S01]  /*1000*/  LOP3.LUT R22, R6, UR10, R29, 0x96, !PT ;  /* 0x0000000a06167c12 */ /* 0x000fe2000f8e961d */
[----:B------:R-:W-:Y:S01]  /*1010*/  IMAD.WIDE.U32 R12, R7, -0x326172a9, RZ ;  /* 0xcd9e8d57070c7825 */ /* 0x000fe200078e00ff */
[----:B------:R-:W-:Y:S02]  /*1020*/  IADD3 R7, PT, PT, R20, -0x2daee0ad, RZ ;  /* 0xd2511f5314077810 */ /* 0x000fe40007ffe0ff */
[----:B------:R-:W-:Y:S01]  /*1030*/  I2FP.F32.U32 R2, R2 ;  /* 0x0000000200027245 */ /* 0x000fe20000201000 */
[----:B------:R-:W-:Y:S01]  /*1040*/  IMAD.WIDE.U32 R22, R22, -0x2daee0ad, RZ ;  /* 0xd2511f5316167825 */ /* 0x000fe200078e00ff */
[----:B------:R-:W-:-:S02]  /*1050*/  LOP3.LUT R28, R28, UR9, R13, 0x96, !PT ;  /* 0x000000091c1c7c12 */ /* 0x000fc4000f8e960d */
[----:B------:R-:W-:Y:S02]  /*1060*/  I2FP.F32.U32 R46, R15 ;  /* 0x0000000f002e7245 */ /* 0x000fe40000201000 */
        /* <DEDUP_REMOVED lines=24> */
[----:B------:R-:W-:Y:S01]  /*11f0*/  I2FP.F32.U32 R30, R3 ;  /* 0x00000003001e7245 */ /* 0x000fe20000201000 */
[----:B------:R-:W-:Y:S01]  /*1200*/  IMAD R3, R14, -0x2daee0ad, RZ ;  /* 0xd2511f530e037824 */ /* 0x000fe200078e02ff */
[----:B------:R-:W-:Y:S01]  /*1210*/  LOP3.LUT R28, R28, UR25, R37, 0x96, !PT ;  /* 0x000000191c1c7c12 */ /* 0x000fe2000f8e9625 */
[----:B------:R-:W-:-:S04]  /*1220*/  IMAD.WIDE.U32 R22, R22, -0x2daee0ad, RZ ;  /* 0xd2511f5316167825 */ /* 0x000fc800078e00ff */
[----:B------:R-:W-:Y:S01]  /*1230*/  IMAD.WIDE.U32 R28, R28, -0x326172a9, RZ ;  /* 0xcd9e8d571c1c7825 */ /* 0x000fe200078e00ff */
[----:B------:R-:W-:-:S04]  /*1240*/  LOP3.LUT R13, R36, UR27, R23, 0x96, !PT ;  /* 0x0000001b240d7c12 */ /* 0x000fc8000f8e9617 */
[----:B------:R-:W-:Y:S01]  /*1250*/  LOP3.LUT R7, R12, UR26, R29, 0x96, !PT ;  /* 0x0000001a0c077c12 */ /* 0x000fe2000f8e961d */
[----:B------:R-:W-:-:S04]  /*1260*/  IMAD.WIDE.U32 R12, R13, -0x326172a9, RZ ;  /* 0xcd9e8d570d0c7825 */ /* 0x000fc800078e00ff */
[----:B------:R-:W-:Y:S01]  /*1270*/  IMAD.HI.U32 R19, R7, -0x2daee0ad, RZ ;  /* 0xd2511f5307137827 */ /* 0x000fe200078e00ff */
[----:B------:R-:W-:-:S03]  /*1280*/  LOP3.LUT R11, R10, R28, R13, 0x96, !PT ;  /* 0x0000001c0a0b7212 */ /* 0x000fc600078e960d */
[----:B------:R-:W-:Y:S01]  /*1290*/  IMAD.MOV.U32 R29, RZ, RZ, 0x2f800000 ;  /* 0x2f800000ff1d7424 */ /* 0x000fe200078e00ff */
[----:B------:R-:W-:-:S03]  /*12a0*/  LOP3.LUT R13, R33, R22, R19, 0x96, !PT ;  /* 0x00000016210d7212 */ /* 0x000fc600078e9613 */
[-C--:B------:R-:W-:Y:S01]  /*12b0*/  FFMA.FTZ R30, R30, R29.reuse, 1.1641532182693481445e-10 ;  /* 0x2f0000001e1e7423 */ /* 0x080fe2000001001d */
[-C--:B------:R-:W-:Y:S01]  /*12c0*/  FFMA.FTZ R31, R8, R29.reuse, 1.1641532182693481445e-10 ;  /* 0x2f000000081f7423 */ /* 0x080fe2000001001d */
[-C--:B------:R-:W-:Y:S01]  /*12d0*/  FFMA.FTZ R14, R2, R29.reuse, 1.1641532182693481445e-10 ;  /* 0x2f000000020e7423 */ /* 0x080fe2000001001d */
        /* <DEDUP_REMOVED lines=10> */
.L_x_3333:
        /* <DEDUP_REMOVED lines=10> */
.L_x_3334:
        /* <DEDUP_REMOVED lines=13> */
.L_x_3336:
[----:B------:R-:W-:Y:S05]  /*14f0*/  BSYNC.RECONVERGENT B0 ;  /* 0x0000000000007941 */ /* 0x000fea0003800200 */
.L_x_3335:
[----:B------:R-:W-:Y:S01]  /*1500*/  IMAD.WIDE.U32 R2, R0, -0x326172a9, RZ ;  /* 0xcd9e8d5700027825 */ /* 0x000fe200078e00ff */
[----:B------:R-:W-:Y:S02]  /*1510*/  LOP3.LUT R15, R4, UR11, R15, 0x96, !PT ;  /* 0x0000000b040f7c12 */ /* 0x000fe4000f8e960f */
[----:B------:R-:W-:Y:S01]  /*1520*/  I2FP.F32.U32 R44, R18 ;  /* 0x00000012002c7245 */ /* 0x000fe20000201000 */
[----:B------:R-:W-:Y:S01]  /*1530*/  IMAD R7, R7, -0x2daee0ad, RZ ;  /* 0xd2511f5307077824 */ /* 0x000fe200078e02ff */
[----:B------:R-:W-:Y:S01]  /*1540*/  LOP3.LUT R36, R6, UR10, R3, 0x96, !PT ;  /* 0x0000000a06247c12 */ /* 0x000fe2000f8e9603 */
[----:B------:R-:W-:Y:S01]  /*1550*/  IMAD.WIDE.U32 R38, R15, -0x326172a9, RZ ;  /* 0xcd9e8d570f267825 */ /* 0x000fe200078e00ff */
[----:B------:R-:W-:-:S03]  /*1560*/  IADD3 R3, PT, PT, R20, -0x5b5dc15a, RZ ;  /* 0xa4a23ea614037810 */ /* 0x000fc60007ffe0ff */
[----:B------:R-:W-:Y:S01]  /*1570*/  FFMA.FTZ R44, R44, R29, 1.1641532182693481445e-10 ;  /* 0x2f0000002c2c7423 */ /* 0x000fe2000001001d */
        /* <DEDUP_REMOVED lines=36> */
[----:B------:R-:W-:Y:S01]  /*17c0*/  IMAD.MOV.U32 R34, RZ, RZ, R36 ;  /* 0x000000ffff227224 */ /* 0x000fe200078e0024 */
        /* <DEDUP_REMOVED lines=14> */
.L_x_3337:
        /* <DEDUP_REMOVED lines=10> */
.L_x_3338:
[----:B------:R-:W-:Y:S01]  /*1950*/  VIADD R5, R5, 0x4 ;  /* 0x0000000405057836 */ /* 0x000fe20000000000 */
[----:B------:R-:W-:Y:S03]  /*1960*/  BSSY.RECONVERGENT B0, `(.L_x_3339) ;  /* 0x000000c000007945 */ /* 0x000fe60003800200 */
[C---:B------:R-:W-:Y:S01]  /*1970*/  IMAD.HI.U32 R3, R5.reuse, -0x2daee0ad, RZ ;  /* 0xd2511f5305037827 */ /* 0x040fe200078e00ff */
        /* <DEDUP_REMOVED lines=10> */
.L_x_3340:
[----:B------:R-:W-:Y:S05]  /*1a20*/  BSYNC.RECONVERGENT B0 ;  /* 0x0000000000007941 */ /* 0x000fea0003800200 */
.L_x_3339:
[----:B------:R-:W-:Y:S01]  /*1a30*/  IMAD.WIDE.U32 R16, R0, -0x326172a9, RZ ;  /* 0xcd9e8d5700107825 */ /* 0x000fe200078e00ff */
[----:B------:R-:W-:Y:S02]  /*1a40*/  LOP3.LUT R3, R4, UR11, R3, 0x96, !PT ;  /* 0x0000000b04037c12 */ /* 0x000fe4000f8e9603 */
[----:B------:R-:W-:Y:S01]  /*1a50*/  IADD3 R7, PT, PT, R20, 0x76f35df9, RZ ;  /* 0x76f35df914077810 */ /* 0x000fe20007ffe0ff */
[----:B------:R-:W-:Y:S01]  /*1a60*/  IMAD R23, R23, -0x2daee0ad, RZ ;  /* 0xd2511f5317177824 */ /* 0x000fe200078e02ff */
[----:B------:R-:W-:Y:S01]  /*1a70*/  LOP3.LUT R2, R6, UR10, R17, 0x96, !PT ;  /* 0x0000000a06027c12 */ /* 0x000fe2000f8e9611 */
[----:B------:R-:W-:Y:S01]  /*1a80*/  IMAD.WIDE.U32 R18, R3, -0x326172a9, RZ ;  /* 0xcd9e8d5703127825 */ /* 0x000fe200078e00ff */
[----:B------:R-:W-:Y:S02]  /*1a90*/  I2FP.F32.U32 R40, R12 ;  /* 0x0000000c00287245 */ /* 0x000fe40000201000 */
[----:B------:R-:W-:Y:S01]  /*1aa0*/  I2FP.F32.U32 R12, R13 ;  /* 0x0000000d000c7245 */ /* 0x000fe20000201000 */
[----:B------:R-:W-:Y:S01]  /*1ab0*/  IMAD.WIDE.U32 R2, R2, -0x2daee0ad, RZ ;  /* 0xd2511f5302027825 */ /* 0x000fe200078e00ff */
[----:B------:R-:W-:-:S03]  /*1ac0*/  LOP3.LUT R20, R16, UR9, R19, 0x96, !PT ;  /* 0x0000000910147c12 */ /* 0x000fc6000f8e9613 */
[-C--:B------:R-:W-:Y:S01]  /*1ad0*/  FFMA.FTZ R40, R40, R29.reuse, 1.1641532182693481445e-10 ;  /* 0x2f00000028287423 */ /* 0x080fe2000001001d */
[----:B------:R-:W-:Y:S01]  /*1ae0*/  I2FP.F32.U32 R38, R22 ;  /* 0x0000001600267245 */ /* 0x000fe20000201000 */
[----:B------:R-:W-:Y:S01]  /*1af0*/  FFMA.FTZ R39, R12, R29, 1.1641532182693481445e-10 ;  /* 0x2f0000000c277423 */ /* 0x000fe2000001001d */
        /* <DEDUP_REMOVED lines=32> */
[----:B------:R-:W-:Y:S02]  /*1d00*/  LOP3.LUT R3, R10, R20, R19, 0x96, !PT ;  /* 0x000000140a037212 */ /* 0x000fe400078e9613 */
[----:B------:R-:W-:Y:S01]  /*1d10*/  I2FP.F32.U32 R10, R11 ;  /* 0x0000000b000a7245 */ /* 0x000fe20000201000 */
[----:B------:R-:W-:Y:S01]  /*1d20*/  IMAD.MOV.U32 R8, RZ, RZ, R18 ;  /* 0x000000ffff087224 */ /* 0x000fe200078e0012 */
[----:B------:R-:W-:-:S03]  /*1d30*/  LOP3.LUT R7, R33, R16, R7, 0x96, !PT ;  /* 0x0000001021077212 */ /* 0x000fc600078e9607 */
        /* <DEDUP_REMOVED lines=10> */
.L_x_3341:
        /* <DEDUP_REMOVED lines=10> */
.L_x_3342:
[----:B------:R-:W-:-:S06]  /*1e80*/  IMAD.WIDE.U32 R16, R9, 0x2, R24 ;  /* 0x0000000209107825 */ /* 0x000fcc00078e0018 */
[----:B------:R-:W2:Y:S01]  /*1e90*/  LDG.E.ENL2.256 R16, R20, desc[UR12][R16.64] ;  /* 0xfe00000c1014797e */ /* 0x000ea20008121910 */
[----:B------:R-:W-:Y:S01]  /*1ea0*/  I2FP.F32.U32 R36, R32 ;  /* 0x0000002000247245 */ /* 0x000fe20000201000 */
[----:B------:R-:W-:Y:S05]  /*1eb0*/  WARPSYNC.ALL ;  /* 0x0000000000007948 */ /* 0x000fea0003800000 */
[----:B------:R-:W-:Y:S01]  /*1ec0*/  FSET.BF.LT.FTZ.AND R30, R30, UR28, PT ;  /* 0x0000001c1e1e7c0a */ /* 0x000fe2000b811000 */
[----:B------:R-:W-:Y:S01]  /*1ed0*/  FFMA.FTZ R36, R36, R29, 1.1641532182693481445e-10 ;  /* 0x2f00000024247423 */ /* 0x000fe2000001001d */
[----:B------:R-:W-:Y:S01]  /*1ee0*/  FSET.BF.LT.FTZ.AND R31, R31, UR28, PT ;  /* 0x0000001c1f1f7c0a */ /* 0x000fe2000b811000 */
[----:B------:R-:W0:Y:S01]  /*1ef0*/  LDCU UR5, c[0x0][0x360] ;  /* 0x00006c00ff0577ac */ /* 0x000e220008000800 */
[----:B------:R-:W-:Y:S01]  /*1f00*/  FSET.BF.LT.FTZ.AND R14, R14, UR28, PT ;  /* 0x0000001c0e0e7c0a */ /* 0x000fe2000b811000 */
[----:B------:R-:W-:Y:S01]  /*1f10*/  F2I.FTZ.U32.TRUNC.NTZ R50, R30 ;  /* 0x0000001e00327305 */ /* 0x000fe2000021f000 */
[----:B------:R-:W-:-:S02]  /*1f20*/  FSET.BF.LT.FTZ.AND R46, R46, UR28, PT ;  /* 0x0000001c2e2e7c0a */ /* 0x000fc4000b811000 */
[----:B------:R-:W-:Y:S02]  /*1f30*/  I2FP.F32.U32 R48, R15 ;  /* 0x0000000f00307245 */ /* 0x000fe40000201000 */
[----:B------:R-:W-:Y:S02]  /*1f40*/  FSET.BF.LT.FTZ.AND R37, R36, UR28, PT ;  /* 0x0000001c24257c0a */ /* 0x000fe4000b811000 */
[----:B------:R-:W-:Y:S01]  /*1f50*/  I2FP.F32.U32 R36, R10 ;  /* 0x0000000a00247245 */ /* 0x000fe20000201000 */
[----:B------:R-:W1:Y:S01]  /*1f60*/  F2I.FTZ.U32.TRUNC.NTZ R11, R31 ;  /* 0x0000001f000b7305 */ /* 0x000e62000021f000 */
        /* <DEDUP_REMOVED lines=11> */
[----:B-1----:R-:W-:Y:S01]  /*2020*/  PRMT R11, R50, 0x3340, R11 ;  /* 0x00003340320b7816 */ /* 0x002fe2000000000b */
[----:B------:R-:W1:Y:S01]  /*2030*/  F2I.FTZ.U32.TRUNC.NTZ R12, R46 ;  /* 0x0000002e000c7305 */ /* 0x000e62000021f000 */
[----:B------:R-:W-:Y:S02]  /*2040*/  FSET.BF.LT.FTZ.AND R40, R40, UR28, PT ;  /* 0x0000001c28287c0a */ /* 0x000fe4000b811000 */
[----:B------:R-:W-:Y:S02]  /*2050*/  FSET.BF.LT.FTZ.AND R43, R43, UR28, PT ;  /* 0x0000001c2b2b7c0a */ /* 0x000fe4000b811000 */
[----:B------:R-:W-:-:S02]  /*2060*/  FSET.BF.LT.FTZ.AND R42, R42, UR28, PT ;  /* 0x0000001c2a2a7c0a */ /* 0x000fc4000b811000 */
[----:B------:R-:W-:Y:S01]  /*2070*/  FSET.BF.LT.FTZ.AND R39, R39, UR28, PT ;  /* 0x0000001c27277c0a */ /* 0x000fe2000b811000 */
[----:B------:R-:W-:Y:S01]  /*2080*/  F2I.FTZ.U32.TRUNC.NTZ R49, R45 ;  /* 0x0000002d00317305 */ /* 0x000fe2000021f000 */
[----:B------:R-:W-:Y:S02]  /*2090*/  FSET.BF.LT.FTZ.AND R38, R38, UR28, PT ;  /* 0x0000001c26267c0a */ /* 0x000fe4000b811000 */
[----:B-1----:R-:W-:-:S05]  /*20a0*/  PRMT R12, R47, 0x3340, R12 ;  /* 0x000033402f0c7816 */ /* 0x002fca000000000c */
[----:B------:R-:W1:Y:S01]  /*20b0*/  F2I.FTZ.U32.TRUNC.NTZ R28, R44 ;  /* 0x0000002c001c7305 */ /* 0x000e62000021f000 */
[----:B------:R-:W-:Y:S02]  /*20c0*/  PRMT R12, R11, 0x5410, R12 ;  /* 0x000054100b0c7816 */ /* 0x000fe4000000000c */
[----:B------:R-:W0:Y:S05]  /*20d0*/  LDC R11, c[0x0][0x370] ;  /* 0x0000dc00ff0b7b82 */ /* 0x000e2a0000000800 */
[----:B------:R-:W-:Y:S01]  /*20e0*/  F2I.FTZ.U32.TRUNC.NTZ R10, R37 ;  /* 0x00000025000a7305 */ /* 0x000fe2000021f000 */
[----:B-1----:R-:W-:-:S07]  /*20f0*/  PRMT R28, R49, 0x3340, R28 ;  /* 0x00003340311c7816 */ /* 0x002fce000000001c */
[----:B------:R-:W-:Y:S08]  /*2100*/  F2I.FTZ.U32.TRUNC.NTZ R15, R35 ;  /* 0x00000023000f7305 */ /* 0x000ff0000021f000 */
[----:B------:R-:W1:Y:S08]  /*2110*/  F2I.FTZ.U32.TRUNC.NTZ R48, R34 ;  /* 0x0000002200307305 */ /* 0x000e70000021f000 */
[----:B------:R-:W4:Y:S01]  /*2120*/  F2I.FTZ.U32.TRUNC.NTZ R29, R36 ;  /* 0x00000024001d7305 */ /* 0x000f22000021f000 */
[----:B-1----:R-:W-:-:S07]  /*2130*/  PRMT R15, R15, 0x3340, R48 ;  /* 0x000033400f0f7816 */ /* 0x002fce0000000030 */
[----:B------:R-:W-:Y:S01]  /*2140*/  F2I.FTZ.U32.TRUNC.NTZ R51, R41 ;  /* 0x0000002900337305 */ /* 0x000fe2000021f000 */
[----:B----4-:R-:W-:-:S07]  /*2150*/  PRMT R10, R10, 0x3340, R29 ;  /* 0x000033400a0a7816 */ /* 0x010fce000000001d */
[----:B------:R-:W1:Y:S01]  /*2160*/  F2I.FTZ.U32.TRUNC.NTZ R33, R40 ;  /* 0x0000002800217305 */ /* 0x000e62000021f000 */
[----:B------:R-:W-:Y:S01]  /*2170*/  PRMT R15, R10, 0x5410, R15 ;  /* 0x000054100a0f7816 */ /* 0x000fe2000000000f */
[----:B0-----:R-:W-:-:S06]  /*2180*/  IMAD R10, R11, UR5, RZ ;  /* 0x000000050b0a7c24 */ /* 0x001fcc000f8e02ff */
[----:B------:R-:W-:Y:S01]  /*2190*/  F2I.FTZ.U32.TRUNC.NTZ R52, R43 ;  /* 0x0000002b00347305 */ /* 0x000fe2000021f000 */
[----:B-1----:R-:W-:-:S07]  /*21a0*/  PRMT R33, R51, 0x3340, R33 ;  /* 0x0000334033217816 */ /* 0x002fce0000000021 */
[----:B------:R-:W0:Y:S08]  /*21b0*/  F2I.FTZ.U32.TRUNC.NTZ R13, R42 ;  /* 0x0000002a000d7305 */ /* 0x000e30000021f000 */
[----:B------:R-:W-:Y:S01]  /*21c0*/  F2I.FTZ.U32.TRUNC.NTZ R32, R39 ;  /* 0x0000002700207305 */ /* 0x000fe2000021f000 */
[----:B0-----:R-:W-:-:S07]  /*21d0*/  PRMT R13, R52, 0x3340, R13 ;  /* 0x00003340340d7816 */ /* 0x001fce000000000d */
[----:B------:R-:W0:Y:S01]  /*21e0*/  F2I.FTZ.U32.TRUNC.NTZ R53, R38 ;  /* 0x0000002600357305 */ /* 0x000e22000021f000 */
[----:B------:R-:W-:Y:S02]  /*21f0*/  PRMT R13, R28, 0x5410, R13 ;  /* 0x000054101c0d7816 */ /* 0x000fe4000000000d */
[----:B0-----:R-:W-:Y:S01]  /*2200*/  PRMT R32, R32, 0x3340, R53 ;  /* 0x0000334020207816 */ /* 0x001fe20000000035 */
[----:B--2---:R-:W-:Y:S02]  /*2210*/  HADD2.F32 R29, -RZ, R20.H0_H0 ;  /* 0x20000014ff1d7230 */ /* 0x004fe40000004100 */
[--C-:B------:R-:W-:Y:S02]  /*2220*/  HADD2.F32 R48, -RZ, R22.reuse.H0_H0 ;  /* 0x20000016ff307230 */ /* 0x100fe40000004100 */
[----:B------:R-:W-:Y:S02]  /*2230*/  HADD2.F32 R49, -RZ, R22.H1_H1 ;  /* 0x30000016ff317230 */ /* 0x000fe40000004100 */
[----:B------:R-:W-:Y:S01]  /*2240*/  FMUL.FTZ R29, R30, R29 ;  /* 0x0000001d1e1d7220 */ /* 0x000fe20000410000 */
[----:B------:R-:W-:Y:S01]  /*2250*/  HADD2.F32 R20, -RZ, R20.H1_H1 ;  /* 0x30000014ff147230 */ /* 0x000fe20000004100 */
[----:B------:R-:W-:Y:S01]  /*2260*/  IADD3 R30, P0, PT, R9, UR6, RZ ;  /* 0x00000006091e7c10 */ /* 0x000fe2000ff1e0ff */
[----:B------:R-:W-:-:S02]  /*2270*/  HADD2.F32 R22, -RZ, R23.H0_H0 ;  /* 0x20000017ff167230 */ /* 0x000fc40000004100 */
[----:B------:R-:W-:Y:S01]  /*2280*/  FMUL.FTZ R48, R45, R48 ;  /* 0x000000302d307220 */ /* 0x000fe20000410000 */
[----:B------:R-:W-:Y:S02]  /*2290*/  HADD2.F32 R23, -RZ, R23.H1_H1 ;  /* 0x30000017ff177230 */ /* 0x000fe40000004100 */
[----:B------:R-:W-:Y:S01]  /*22a0*/  FMUL.FTZ R20, R31, R20 ;  /* 0x000000141f147220 */ /* 0x000fe20000410000 */
[--C-:B------:R-:W-:Y:S02]  /*22b0*/  HADD2.F32 R50, -RZ, R16.reuse.H0_H0 ;  /* 0x20000010ff327230 */ /* 0x100fe40000004100 */
[----:B------:R-:W-:Y:S01]  /*22c0*/  FMUL.FTZ R22, R43, R22 ;  /* 0x000000162b167220 */ /* 0x000fe20000410000 */
[----:B------:R-:W-:Y:S02]  /*22d0*/  HADD2.F32 R51, -RZ, R16.H1_H1 ;  /* 0x30000010ff337230 */ /* 0x000fe40000004100 */
[----:B------:R-:W-:Y:S01]  /*22e0*/  FMUL.FTZ R23, R42, R23 ;  /* 0x000000172a177220 */ /* 0x000fe20000410000 */
[----:B------:R-:W-:-:S02]  /*22f0*/  HADD2.F32 R16, -RZ, R17.H0_H0 ;  /* 0x20000011ff107230 */ /* 0x000fc40000004100 */
[----:B------:R-:W-:Y:S01]  /*2300*/  FMUL.FTZ R49, R44, R49 ;  /* 0x000000312c317220 */ /* 0x000fe20000410000 */
[--C-:B------:R-:W-:Y:S02]  /*2310*/  HADD2.F32 R52, -RZ, R18.reuse.H0_H0 ;  /* 0x20000012ff347230 */ /* 0x100fe40000004100 */
[----:B------:R-:W-:Y:S01]  /*2320*/  FMUL.FTZ R50, R41, R50 ;  /* 0x0000003229327220 */ /* 0x000fe20000410000 */
[----:B------:R-:W-:Y:S02]  /*2330*/  HADD2.F32 R53, -RZ, R18.H1_H1 ;  /* 0x30000012ff357230 */ /* 0x000fe40000004100 */
[----:B------:R-:W-:Y:S01]  /*2340*/  FMUL.FTZ R39, R39, R16 ;  /* 0x0000001027277220 */ /* 0x000fe20000410000 */
[----:B------:R-:W-:Y:S02]  /*2350*/  HADD2.F32 R17, -RZ, R17.H1_H1 ;  /* 0x30000011ff117230 */ /* 0x000fe40000004100 */
[----:B------:R-:W-:Y:S01]  /*2360*/  FMUL.FTZ R16, R29, UR4 ;  /* 0x000000041d107c20 */ /* 0x000fe20008410000 */
[----:B------:R-:W-:-:S02]  /*2370*/  HADD2.F32 R18, -RZ, R19.H0_H0 ;  /* 0x20000013ff127230 */ /* 0x000fc40000004100 */
[----:B------:R-:W-:Y:S01]  /*2380*/  FMUL.FTZ R51, R40, R51 ;  /* 0x0000003328337220 */ /* 0x000fe20000410000 */
[----:B------:R-:W-:Y:S02]  /*2390*/  HADD2.F32 R19, -RZ, R19.H1_H1 ;  /* 0x30000013ff137230 */ /* 0x000fe40000004100 */
[----:B------:R-:W-:Y:S01]  /*23a0*/  FMUL.FTZ R38, R38, R17 ;  /* 0x0000001126267220 */ /* 0x000fe20000410000 */
[--C-:B------:R-:W-:Y:S02]  /*23b0*/  HADD2.F32 R47, -RZ, R21.reuse.H0_H0 ;  /* 0x20000015ff2f7230 */ /* 0x100fe40000004100 */
[----:B------:R-:W-:Y:S01]  /*23c0*/  FMUL.FTZ R17, R20, UR4 ;  /* 0x0000000414117c20 */ /* 0x000fe20008410000 */
[----:B------:R-:W-:Y:S02]  /*23d0*/  HADD2.F32 R21, -RZ, R21.H1_H1 ;  /* 0x30000015ff157230 */ /* 0x000fe40000004100 */
[----:B------:R-:W-:Y:S01]  /*23e0*/  FMUL.FTZ R34, R34, R19 ;  /* 0x0000001322227220 */ /* 0x000fe20000410000 */
[----:B------:R-:W-:Y:S01]  /*23f0*/  FMUL.FTZ R19, R22, UR4 ;  /* 0x0000000416137c20 */ /* 0x000fe20008410000 */
[----:B------:R-:W-:Y:S01]  /*2400*/  FMUL.FTZ R20, R23, UR4 ;  /* 0x0000000417147c20 */ /* 0x000fe20008410000 */
[----:B------:R-:W-:Y:S01]  /*2410*/  FMUL.FTZ R47, R14, R47 ;  /* 0x0000002f0e2f7220 */ /* 0x000fe20000410000 */
[----:B------:R-:W-:Y:S01]  /*2420*/  FMUL.FTZ R21, R46, R21 ;  /* 0x000000152e157220 */ /* 0x000fe20000410000 */
[----:B---3--:R-:W-:-:S04]  /*2430*/  IMAD.WIDE.U32 R28, R9, 0x2, R26 ;  /* 0x00000002091c7825 */ /* 0x008fc800078e001a */
[----:B------:R-:W-:Y:S01]  /*2440*/  FMUL.FTZ R52, R37, R52 ;  /* 0x0000003425347220 */ /* 0x000fe20000410000 */
[----:B------:R-:W-:Y:S01]  /*2450*/  FMUL.FTZ R53, R36, R53 ;  /* 0x0000003524357220 */ /* 0x000fe20000410000 */
[----:B------:R-:W-:Y:S01]  /*2460*/  FMUL.FTZ R35, R35, R18 ;  /* 0x0000001223237220 */ /* 0x000fe20000410000 */
[----:B------:R-:W-:Y:S01]  /*2470*/  LEA R9, R10, R9, 0x4 ;  /* 0x000000090a097211 */ /* 0x000fe200078e20ff */
[----:B------:R-:W-:Y:S01]  /*2480*/  FMUL.FTZ R47, R47, UR4 ;  /* 0x000000042f2f7c20 */ /* 0x000fe20008410000 */
[----:B------:R-:W-:Y:S01]  /*2490*/  FMUL.FTZ R18, R21, UR4 ;  /* 0x0000000415127c20 */ /* 0x000fe20008410000 */
[----:B------:R-:W-:Y:S01]  /*24a0*/  F2FP.F16.F32.PACK_AB R19, R20, R19 ;  /* 0x000000131413723e */ /* 0x000fe200000000ff */
[----:B------:R-:W-:Y:S02]  /*24b0*/  IMAD.X R31, RZ, RZ, UR7, P0 ;  /* 0x00000007ff1f7e24 */ /* 0x000fe400080e06ff */
        /* <DEDUP_REMOVED lines=10> */
[----:B------:R-:W-:-:S02]  /*2560*/  ISETP.GE.U32.AND P0, PT, R9, UR29, PT ;  /* 0x0000001d09007c0c */ /* 0x000fc4000bf06070 */
[----:B------:R-:W-:Y:S02]  /*2570*/  F2FP.F16.F32.PACK_AB R16, R17, R16 ;  /* 0x000000101110723e */ /* 0x000fe400000000ff */
[----:B------:R-:W-:Y:S02]  /*2580*/  F2FP.F16.F32.PACK_AB R17, R18, R47 ;  /* 0x0000002f1211723e */ /* 0x000fe400000000ff */
[----:B------:R-:W-:Y:S02]  /*2590*/  F2FP.F16.F32.PACK_AB R18, R49, R48 ;  /* 0x000000303112723e */ /* 0x000fe400000000ff */
[----:B------:R-:W-:Y:S02]  /*25a0*/  F2FP.F16.F32.PACK_AB R20, R51, R20 ;  /* 0x000000143314723e */ /* 0x000fe400000000ff */
[----:B------:R-:W-:Y:S02]  /*25b0*/  F2FP.F16.F32.PACK_AB R21, R38, R21 ;  /* 0x000000152615723e */ /* 0x000fe400000000ff */
[----:B------:R-:W-:-:S02]  /*25c0*/  F2FP.F16.F32.PACK_AB R22, R53, R22 ;  /* 0x000000163516723e */ /* 0x000fc400000000ff */
[----:B------:R-:W-:Y:S02]  /*25d0*/  F2FP.F16.F32.PACK_AB R23, R34, R23 ;  /* 0x000000172217723e */ /* 0x000fe400000000ff */
[----:B------:R-:W-:-:S03]  /*25e0*/  PRMT R14, R33, 0x5410, R32 ;  /* 0x00005410210e7816 */ /* 0x000fc60000000020 */
[----:B------:R0:W-:Y:S04]  /*25f0*/  STG.E.ENL2.256 desc[UR12][R28.64], R16, R20 ;  /* 0xf80000101c14797f */ /* 0x0001e8000f12180c */
[----:B------:R0:W-:Y:S01]  /*2600*/  STG.E.128 desc[UR12][R30.64], R12 ;  /* 0x0000000c1e007986 */ /* 0x0001e2000c101d0c */
[----:B------:R-:W-:Y:S06]  /*2610*/  BAR.SYNC.DEFER_BLOCKING 0x0 ;  /* 0x0000000000007b1d */ /* 0x000fec0000010000 */
[----:B------:R-:W-:Y:S05]  /*2620*/  @!P0 BRA `(.L_x_3343) ;  /* 0xffffffe000e08947 */ /* 0x000fea000383ffff */
[----:B------:R-:W-:Y:S05]  /*2630*/  EXIT ;  /* 0x000000000000794d */ /* 0x000fea0003800000 */
        .weak           $__internal_53_$__cuda_sm20_dblrcp_rn_slowpath_v3
        .type           $__internal_53_$__cuda_sm20_dblrcp_rn_slowpath_v3,@function
        .size           $__internal_53_$__cuda_sm20_dblrcp_rn_slowpath_v3,(.L_x_14074 - $__internal_53_$__cuda_sm20_dblrcp_rn_slowpath_v3)
$__internal_53_$__cuda_sm20_dblrcp_rn_slowpath_v3:
        /* <DEDUP_REMOVED lines=55> */
.L_x_3346:
        /* <DEDUP_REMOVED lines=34> */
.L_x_3344:
[----:B------:R-:W-:Y:S02]  /*2bd0*/  LOP3.LUT R13, R11, 0x80000, RZ, 0xfc, !PT ;  /* 0x000800000b0d7812 */ /* 0x000fe400078efcff */
[----:B------:R-:W-:-:S07]  /*2be0*/  MOV R12, R10 ;  /* 0x0000000a000c7202 */ /* 0x000fce0000000f00 */
.L_x_3345:
[----:B------:R-:W-:Y:S01]  /*2bf0*/  IMAD.MOV.U32 R10, RZ, RZ, R4 ;  /* 0x000000ffff0a7224 */ /* 0x000fe200078e0004 */
[----:B------:R-:W-:-:S04]  /*2c00*/  MOV R11, 0x0 ;  /* 0x00000000000b7802 */ /* 0x000fc80000000f00 */
[----:B------:R-:W-:Y:S05]  /*2c10*/  RET.REL.NODEC R10 `(_ZN2at6native43_GLOBAL__N__7cc8d1ed_10_Dropout_cu_0e96ed3824fused_dropout_kernel_vecIN3c104HalfEfjLi1ELi16EhEEvNS_4cuda6detail10TensorInfoIKT_T1_EENS7_IS8_SA_EENS7_IT4_SA_EESA_T0_NS_15PhiloxCudaStateE) ;  /* 0xffffffd00af87950 */ /* 0x000fea0003c3ffff */
.L_x_3347:
        /* <DEDUP_REMOVED lines=14> */
.L_x_14074:


//--------------------- .text._ZN2at6native43_GLOBAL__N__7cc8d1ed_10_Dropout_cu_0e96ed3820fused_dropout_kernelIffjLin1ELin1EhEEvNS_4cuda6detail10TensorInfoIKT_T1_EENS5_IS6_S8_EENS5_IT4_S8_EES8_T0_NS_15PhiloxCudaStateE --------------------------
	.section	.text._ZN2at6native43_GLOBAL__N__7cc8d1ed_10_Dropout_cu_0e96ed3820fused_dropout_kernelIffjLin1ELin1EhEEvNS_4cuda6detail10TensorInfoIKT_T1_EENS5_IS6_S8_EENS5_IT4_S8_EES8_T0_NS_15PhiloxCudaStateE,"ax",@progbits
	.align	128
.text._ZN2at6native43_GLOBAL__N__7cc8d1ed_10_Dropout_cu_0e96ed3820fused_dropout_kernelIffjLin1ELin1EhEEvNS_4cuda6detail10TensorInfoIKT_T1_EENS5_IS6_S8_EENS5_IT4_S8_EES8_T0_NS_15PhiloxCudaStateE:
        .type           _ZN2at6native43_GLOBAL__N__7cc8d1ed_10_Dropout_cu_0e96ed3820fused_dropout_kernelIffjLin1ELin1EhEEvNS_4cuda6detail10TensorInfoIKT_T1_EENS5_IS6_S8_EENS5_IT4_S8_EES8_T0_NS_15PhiloxCudaStateE,@function
        .size           _ZN2at6native43_GLOBAL__N__7cc8d1ed_10_Dropout_cu_0e96ed3820fused_dropout_kernelIffjLin1ELin1EhEEvNS_4cuda6detail10TensorInfoIKT_T1_EENS5_IS6_S8_EENS5_IT4_S8_EES8_T0_NS_15PhiloxCudaStateE,(.L_x_14076 - _ZN2at6native43_GLOBAL__N__7cc8d1ed_10_Dropout_cu_0e96ed3820fused_dropout_kernelIffjLin1ELin1EhEEvNS_4cuda6detail10TensorInfoIKT_T1_EENS5_IS6_S8_EENS5_IT4_S8_EES8_T0_NS_15PhiloxCudaStateE)
        .other          _ZN2at6native43_GLOBAL__N__7cc8d1ed_10_Dropout_cu_0e96ed3820fused_dropout_kernelIffjLin1ELin1EhEEvNS_4cuda6detail10TensorInfoIKT_T1_EENS5_IS6_S8_EENS5_IT4_S8_EES8_T0_NS_15PhiloxCudaStateE,@"STO_CUDA_ENTRY STV_DEFAULT"
_ZN2at6native43_GLOBAL__N__7cc8d1ed_10_Dropout_cu_0e96ed3820fused_dropout_kernelIffjLin1ELin1EhEEvNS_4cuda6detail10TensorInfoIKT_T1_EENS5_IS6_S8_EENS5_IT4_S8_EES8_T0_NS_15PhiloxCudaStateE:
        /* <DEDUP_REMOVED lines=106> */
[----:B------:R-:W-:Y:S05]  /*06a0*/  CALL.REL.NOINC `($__internal_54_$__cuda_sm20_dblrcp_rn_slowpath_v3) ;  /* 0x000000e000807944 */ /* 0x000fea0003c00000 */
.L_x_3348:
        /* <DEDUP_REMOVED lines=64> */
.L_x_3416:
        /* <DEDUP_REMOVED lines=13> */
.L_x_3350:
[----:B------:R-:W-:Y:S05]  /*0b80*/  BSYNC.RECONVERGENT B0 ;  /* 0x0000000000007941 */ /* 0x000fea0003800200 */
.L_x_3349:
        /* <DEDUP_REMOVED lines=72> */
.L_x_3351:
        /* <DEDUP_REMOVED lines=9> */
.L_x_3352:
        /* <DEDUP_REMOVED lines=35> */
.L_x_3358:
[C---:B------:R-:W-:Y:S02]  /*12d0*/  IADD3 R33, PT, PT, R32.reuse, 0x3, RZ ;  /* 0x0000000320217810 */ /* 0x040fe40007ffe0ff */
[----:B------:R-:W-:Y:S02]  /*12e0*/  IADD3 R31, PT, PT, R32, 0x2, RZ ;  /* 0x00000002201f7810 */ /* 0x000fe40007ffe0ff */
[----:B------:R-:W-:Y:S01]  /*12f0*/  IADD3 R35, PT, PT, R35, 0x8, RZ ;  /* 0x0000000823237810 */ /* 0x000fe20007ffe0ff */
        /* <DEDUP_REMOVED lines=17> */
[----:B------:R-:W-:-:S04]  /*1410*/  IADD3 R28, PT, PT, R40, 0xffffffe, RZ ;  /* 0x0ffffffe281c7810 */ /* 0x000fc80007ffe0ff */
[----:B------:R1:W3:Y:S01]  /*1420*/  F2I.FTZ.U32.TRUNC.NTZ R29, R28 ;  /* 0x0000001c001d7305 */ /* 0x0002e2000021f000 */
[----:B------:R-:W-:Y:S01]  /*1430*/  IMAD.HI.U32 R37, R38, R25, RZ ;  /* 0x0000001926257227 */ /* 0x000fe200078e00ff */
[----:B------:R-:W-:-:S03]  /*1440*/  IADD3 R38, PT, PT, R32, 0x1, RZ ;  /* 0x0000000120267810 */ /* 0x000fc60007ffe0ff */
[----:B------:R-:W-:Y:S02]  /*1450*/  IMAD.MOV R41, RZ, RZ, -R37 ;  /* 0x000000ffff297224 */ /* 0x000fe400078e0a25 */
[----:B------:R-:W-:Y:S02]  /*1460*/  IMAD.SHL.U32 R38, R38, 0x4, RZ ;  /* 0x0000000426267824 */ /* 0x000fe400078e00ff */
[----:B------:R-:W-:Y:S02]  /*1470*/  IMAD R41, R26, R41, R25 ;  /* 0x000000291a297224 */ /* 0x000fe400078e0219 */
[----:B------:R4:W5:Y:S01]  /*1480*/  LDC R39, c[0x0][R38+0x388] ;  /* 0x0000e20026277b82 */ /* 0x0009620000000800 */
[----:B-1----:R-:W-:Y:S02]  /*1490*/  IMAD.MOV.U32 R28, RZ, RZ, RZ ;  /* 0x000000ffff1c7224 */ /* 0x002fe400078e00ff */
[----:B------:R-:W-:-:S05]  /*14a0*/  ISETP.GE.U32.AND P0, PT, R41, R26, PT ;  /* 0x0000001a2900720c */ /* 0x000fca0003f06070 */
[----:B----4-:R-:W1:Y:S08]  /*14b0*/  LDC R38, c[0x0][R38+0x3ec] ;  /* 0x0000fb0026267b82 */ /* 0x010e700000000800 */
[----:B------:R-:W-:Y:S02]  /*14c0*/  @P0 IMAD.IADD R41, R41, 0x1, -R26 ;  /* 0x0000000129290824 */ /* 0x000fe400078e0a1a */
[----:B------:R-:W-:-:S03]  /*14d0*/  @P0 VIADD R37, R37, 0x1 ;  /* 0x0000000125250836 */ /* 0x000fc60000000000 */
[----:B------:R-:W-:Y:S02]  /*14e0*/  ISETP.GE.U32.AND P1, PT, R41, R26, PT ;  /* 0x0000001a2900720c */ /* 0x000fe40003f26070 */
[----:B------:R-:W-:Y:S01]  /*14f0*/  IADD3 R41, PT, PT, RZ, -R36, RZ ;  /* 0x80000024ff297210 */ /* 0x000fe20007ffe0ff */
[----:B-----5:R-:W4:Y:S04]  /*1500*/  I2F.U32.RP R44, R39 ;  /* 0x00000027002c7306 */ /* 0x020f280000209000 */
[----:B---3--:R-:W-:-:S04]  /*1510*/  IMAD R41, R41, R29, RZ ;  /* 0x0000001d29297224 */ /* 0x008fc800078e02ff */
[----:B------:R-:W-:Y:S02]  /*1520*/  IMAD.HI.U32 R40, R29, R41, R28 ;  /* 0x000000291d287227 */ /* 0x000fe400078e001c */
[----:B------:R-:W-:Y:S02]  /*1530*/  @P1 IADD3 R37, PT, PT, R37, 0x1, RZ ;  /* 0x0000000125251810 */ /* 0x000fe40007ffe0ff */
[----:B------:R-:W-:Y:S01]  /*1540*/  @!P2 LOP3.LUT R37, RZ, R26, RZ, 0x33, !PT ;  /* 0x0000001aff25a212 */ /* 0x000fe200078e33ff */
[----:B------:R-:W-:Y:S01]  /*1550*/  IMAD.SHL.U32 R41, R32, 0x4, RZ ;  /* 0x0000000420297824 */ /* 0x000fe200078e00ff */
[----:B------:R-:W-:Y:S01]  /*1560*/  ISETP.NE.U32.AND P2, PT, R36, RZ, PT ;  /* 0x000000ff2400720c */ /* 0x000fe20003f45070 */
[----:B----4-:R-:W3:Y:S02]  /*1570*/  MUFU.RCP R44, R44 ;  /* 0x0000002c002c7308 */ /* 0x010ee40000001000 */
[----:B------:R-:W-:Y:S01]  /*1580*/  IMAD.HI.U32 R40, R40, R37, RZ ;  /* 0x0000002528287227 */ /* 0x000fe200078e00ff */
[----:B------:R4:W5:Y:S04]  /*1590*/  LDC R42, c[0x0][R41+0x388] ;  /* 0x0000e200292a7b82 */ /* 0x0009680000000800 */
[----:B------:R-:W-:-:S04]  /*15a0*/  IADD3 R43, PT, PT, -R40, RZ, RZ ;  /* 0x000000ff282b7210 */ /* 0x000fc80007ffe1ff */
[----:B----4-:R-:W4:Y:S01]  /*15b0*/  LDC R41, c[0x0][R41+0x3ec] ;  /* 0x0000fb0029297b82 */ /* 0x010f220000000800 */
[----:B------:R-:W-:-:S05]  /*15c0*/  IMAD R43, R36, R43, R37 ;  /* 0x0000002b242b7224 */ /* 0x000fca00078e0225 */
[----:B------:R-:W-:Y:S02]  /*15d0*/  ISETP.GE.U32.AND P0, PT, R43, R36, PT ;  /* 0x000000242b00720c */ /* 0x000fe40003f06070 */
[----:B---3--:R-:W-:Y:S01]  /*15e0*/  IADD3 R28, PT, PT, R44, 0xffffffe, RZ ;  /* 0x0ffffffe2c1c7810 */ /* 0x008fe20007ffe0ff */
[----:B------:R-:W-:-:S03]  /*15f0*/  VIADD R44, R32, 0xffffffff ;  /* 0xffffffff202c7836 */ /* 0x000fc60000000000 */
[----:B------:R3:W0:Y:S02]  /*1600*/  F2I.FTZ.U32.TRUNC.NTZ R29, R28 ;  /* 0x0000001c001d7305 */ /* 0x000624000021f000 */
[----:B------:R-:W-:Y:S01]  /*1610*/  SHF.L.U32 R44, R44, 0x2, RZ ;  /* 0x000000022c2c7819 */ /* 0x000fe200000006ff */
[----:B-----5:R-:W-:-:S04]  /*1620*/  IMAD.MOV R47, RZ, RZ, -R42 ;  /* 0x000000ffff2f7224 */ /* 0x020fc800078e0a2a */
[----:B------:R-:W-:Y:S01]  /*1630*/  @P0 IMAD.IADD R43, R43, 0x1, -R36 ;  /* 0x000000012b2b0824 */ /* 0x000fe200078e0a24 */
[----:B------:R-:W5:Y:S01]  /*1640*/  I2F.U32.RP R46, R42 ;  /* 0x0000002a002e7306 */ /* 0x000f620000209000 */
[----:B------:R-:W-:Y:S02]  /*1650*/  @P0 VIADD R40, R40, 0x1 ;  /* 0x0000000128280836 */ /* 0x000fe40000000000 */
[----:B---3--:R-:W-:Y:S01]  /*1660*/  IMAD.MOV.U32 R28, RZ, RZ, RZ ;  /* 0x000000ffff1c7224 */ /* 0x008fe200078e00ff */
[----:B------:R-:W-:Y:S02]  /*1670*/  ISETP.GE.U32.AND P1, PT, R43, R36, PT ;  /* 0x000000242b00720c */ /* 0x000fe40003f26070 */
[----:B------:R-:W-:-:S05]  /*1680*/  IADD3 R43, PT, PT, RZ, -R39, RZ ;  /* 0x80000027ff2b7210 */ /* 0x000fca0007ffe0ff */
[----:B0-----:R-:W-:-:S04]  /*1690*/  IMAD R43, R43, R29, RZ ;  /* 0x0000001d2b2b7224 */ /* 0x001fc800078e02ff */
[----:B------:R-:W-:Y:S01]  /*16a0*/  IMAD.HI.U32 R29, R29, R43, R28 ;  /* 0x0000002b1d1d7227 */ /* 0x000fe200078e001c */
[----:B-----5:R-:W0:Y:S01]  /*16b0*/  MUFU.RCP R46, R46 ;  /* 0x0000002e002e7308 */ /* 0x020e220000001000 */
[----:B------:R-:W-:Y:S01]  /*16c0*/  @P1 IADD3 R40, PT, PT, R40, 0x1, RZ ;  /* 0x0000000128281810 */ /* 0x000fe20007ffe0ff */
[----:B------:R3:W5:Y:S01]  /*16d0*/  LDC R43, c[0x0][R44+0x388] ;  /* 0x0000e2002c2b7b82 */ /* 0x0007620000000800 */
[----:B------:R-:W-:Y:S02]  /*16e0*/  @!P2 LOP3.LUT R40, RZ, R36, RZ, 0x33, !PT ;  /* 0x00000024ff28a212 */ /* 0x000fe400078e33ff */
[----:B------:R-:W-:-:S03]  /*16f0*/  ISETP.NE.U32.AND P2, PT, R39, RZ, PT ;  /* 0x000000ff2700720c */ /* 0x000fc60003f45070 */
[----:B------:R-:W-:Y:S02]  /*1700*/  IMAD.HI.U32 R45, R29, R40, RZ ;  /* 0x000000281d2d7227 */ /* 0x000fe400078e00ff */
[----:B---3--:R-:W3:Y:S03]  /*1710*/  LDC R44, c[0x0][R44+0x3ec] ;  /* 0x0000fb002c2c7b82 */ /* 0x008ee60000000800 */
[----:B------:R-:W-:-:S05]  /*1720*/  IADD3 R28, PT, PT, -R45, RZ, RZ ;  /* 0x000000ff2d1c7210 */ /* 0x000fca0007ffe1ff */
[----:B------:R-:W-:Y:S02]  /*1730*/  IMAD R28, R39, R28, R40 ;  /* 0x0000001c271c7224 */ /* 0x000fe400078e0228 */
[----:B0-----:R-:W-:-:S03]  /*1740*/  VIADD R29, R46, 0xffffffe ;  /* 0x0ffffffe2e1d7836 */ /* 0x001fc60000000000 */
[----:B------:R-:W-:-:S03]  /*1750*/  ISETP.GE.U32.AND P0, PT, R28, R39, PT ;  /* 0x000000271c00720c */ /* 0x000fc60003f06070 */
[----:B------:R-:W0:Y:S08]  /*1760*/  F2I.FTZ.U32.TRUNC.NTZ R29, R29 ;  /* 0x0000001d001d7305 */ /* 0x000e30000021f000 */
[----:B-----5:R-:W5:Y:S02]  /*1770*/  I2F.U32.RP R50, R43 ;  /* 0x0000002b00327306 */ /* 0x020f640000209000 */
[----:B------:R-:W-:-:S02]  /*1780*/  @P0 IADD3 R28, PT, PT, -R39, R28, RZ ;  /* 0x0000001c271c0210 */ /* 0x000fc40007ffe1ff */
[----:B------:R-:W-:Y:S02]  /*1790*/  @P0 IADD3 R45, PT, PT, R45, 0x1, RZ ;  /* 0x000000012d2d0810 */ /* 0x000fe40007ffe0ff */
[----:B------:R-:W-:Y:S01]  /*17a0*/  ISETP.GE.U32.AND P1, PT, R28, R39, PT ;  /* 0x000000271c00720c */ /* 0x000fe20003f26070 */
[----:B------:R-:W-:Y:S02]  /*17b0*/  HFMA2 R28, -RZ, RZ, 0, 0 ;  /* 0x00000000ff1c7431 */ /* 0x000fe400000001ff */
[----:B0-----:R-:W-:-:S04]  /*17c0*/  IMAD R47, R47, R29, RZ ;  /* 0x0000001d2f2f7224 */ /* 0x001fc800078e02ff */
[----:B------:R-:W-:Y:S01]  /*17d0*/  IMAD.HI.U32 R28, R29, R47, R28 ;  /* 0x0000002f1d1c7227 */ /* 0x000fe200078e001c */
[----:B------:R-:W-:Y:S01]  /*17e0*/  IADD3 R47, PT, PT, R32, -0x2, RZ ;  /* 0xfffffffe202f7810 */ /* 0x000fe20007ffe0ff */
[----:B-----5:R-:W0:Y:S04]  /*17f0*/  MUFU.RCP R50, R50 ;  /* 0x0000003200327308 */ /* 0x020e280000001000 */
[----:B------:R-:W-:Y:S02]  /*1800*/  IMAD.SHL.U32 R47, R47, 0x4, RZ ;  /* 0x000000042f2f7824 */ /* 0x000fe400078e00ff */
[----:B------:R-:W-:Y:S01]  /*1810*/  @P1 VIADD R45, R45, 0x1 ;  /* 0x000000012d2d1836 */ /* 0x000fe20000000000 */
[----:B------:R-:W-:Y:S01]  /*1820*/  @!P2 LOP3.LUT R45, RZ, R39, RZ, 0x33, !PT ;  /* 0x00000027ff2da212 */ /* 0x000fe200078e33ff */
[----:B------:R5:W2:Y:S01]  /*1830*/  LDC R48, c[0x0][R47+0x388] ;  /* 0x0000e2002f307b82 */ /* 0x000aa20000000800 */
[----:B------:R-:W-:-:S03]  /*1840*/  ISETP.NE.U32.AND P2, PT, R42, RZ, PT ;  /* 0x000000ff2a00720c */ /* 0x000fc60003f45070 */
[----:B------:R-:W-:-:S04]  /*1850*/  IMAD.HI.U32 R46, R28, R45, RZ ;  /* 0x0000002d1c2e7227 */ /* 0x000fc800078e00ff */
[----:B------:R-:W-:Y:S01]  /*1860*/  IMAD.MOV R49, RZ, RZ, -R46 ;  /* 0x000000ffff317224 */ /* 0x000fe200078e0a2e */
[----:B-----5:R-:W5:Y:S01]  /*1870*/  LDC R47, c[0x0][R47+0x3ec] ;  /* 0x0000fb002f2f7b82 */ /* 0x020f620000000800 */
[----:B0-----:R-:W-:Y:S02]  /*1880*/  IADD3 R28, PT, PT, R50, 0xffffffe, RZ ;  /* 0x0ffffffe321c7810 */ /* 0x001fe40007ffe0ff */
[----:B------:R-:W-:Y:S01]  /*1890*/  IMAD R49, R42, R49, R45 ;  /* 0x000000312a317224 */ /* 0x000fe200078e022d */
[----:B------:R-:W-:Y:S01]  /*18a0*/  IADD3 R50, PT, PT, R32, -0x3, RZ ;  /* 0xfffffffd20327810 */ /* 0x000fe20007ffe0ff */
[----:B------:R0:W-:Y:S03]  /*18b0*/  F2I.FTZ.U32.TRUNC.NTZ R29, R28 ;  /* 0x0000001c001d7305 */ /* 0x0001e6000021f000 */
[----:B------:R-:W-:Y:S01]  /*18c0*/  ISETP.GE.U32.AND P0, PT, R49, R42, PT ;  /* 0x0000002a3100720c */ /* 0x000fe20003f06070 */
[----:B------:R-:W-:-:S04]  /*18d0*/  IMAD.SHL.U32 R50, R50, 0x4, RZ ;  /* 0x0000000432327824 */ /* 0x000fc800078e00ff */
[----:B--2---:R-:W2:Y:S01]  /*18e0*/  I2F.U32.RP R52, R48 ;  /* 0x0000003000347306 */ /* 0x004ea20000209000 */
[----:B0-----:R-:W-:Y:S02]  /*18f0*/  HFMA2 R28, -RZ, RZ, 0, 0 ;  /* 0x00000000ff1c7431 */ /* 0x001fe400000001ff */
[----:B------:R-:W-:-:S05]  /*1900*/  IMAD.MOV R53, RZ, RZ, -R48 ;  /* 0x000000ffff357224 */ /* 0x000fca00078e0a30 */
[----:B------:R-:W-:Y:S02]  /*1910*/  @P0 IMAD.IADD R49, R49, 0x1, -R42 ;  /* 0x0000000131310824 */ /* 0x000fe400078e0a2a */
[----:B------:R-:W-:-:S03]  /*1920*/  @P0 VIADD R46, R46, 0x1 ;  /* 0x000000012e2e0836 */ /* 0x000fc60000000000 */
[----:B------:R-:W-:Y:S02]  /*1930*/  ISETP.GE.U32.AND P1, PT, R49, R42, PT ;  /* 0x0000002a3100720c */ /* 0x000fe40003f26070 */
[----:B------:R-:W-:Y:S01]  /*1940*/  IADD3 R49, PT, PT, RZ, -R43, RZ ;  /* 0x8000002bff317210 */ /* 0x000fe20007ffe0ff */
[----:B--2---:R-:W0:Y:S04]  /*1950*/  MUFU.RCP R52, R52 ;  /* 0x0000003400347308 */ /* 0x004e280000001000 */
[----:B------:R-:W-:-:S04]  /*1960*/  IMAD R49, R49, R29, RZ ;  /* 0x0000001d31317224 */ /* 0x000fc800078e02ff */
[----:B------:R-:W-:Y:S02]  /*1970*/  IMAD.HI.U32 R29, R29, R49, R28 ;  /* 0x000000311d1d7227 */ /* 0x000fe400078e001c */
[----:B------:R2:W1:Y:S02]  /*1980*/  LDC R49, c[0x0][R50+0x388] ;  /* 0x0000e20032317b82 */ /* 0x0004640000000800 */
[----:B------:R-:W-:Y:S01]  /*1990*/  @P1 VIADD R46, R46, 0x1 ;  /* 0x000000012e2e1836 */ /* 0x000fe20000000000 */
[----:B------:R-:W-:Y:S02]  /*19a0*/  @!P2 LOP3.LUT R46, RZ, R42, RZ, 0x33, !PT ;  /* 0x0000002aff2ea212 */ /* 0x000fe400078e33ff */
[----:B------:R-:W-:-:S03]  /*19b0*/  ISETP.NE.U32.AND P2, PT, R43, RZ, PT ;  /* 0x000000ff2b00720c */ /* 0x000fc60003f45070 */
[----:B------:R-:W-:Y:S01]  /*19c0*/  IMAD.HI.U32 R51, R29, R46, RZ ;  /* 0x0000002e1d337227 */ /* 0x000fe200078e00ff */
[----:B--2---:R-:W2:Y:S03]  /*19d0*/  LDC R50, c[0x0][R50+0x3ec] ;  /* 0x0000fb0032327b82 */ /* 0x004ea60000000800 */
[----:B0-----:R-:W-:Y:S01]  /*19e0*/  VIADD R29, R52, 0xffffffe ;  /* 0x0ffffffe341d7836 */ /* 0x001fe20000000000 */
[----:B------:R-:W-:-:S05]  /*19f0*/  IADD3 R28, PT, PT, -R51, RZ, RZ ;  /* 0x000000ff331c7210 */ /* 0x000fca0007ffe1ff */
[----:B------:R-:W-:Y:S01]  /*1a00*/  IMAD R28, R43, R28, R46 ;  /* 0x0000001c2b1c7224 */ /* 0x000fe200078e022e */
[----:B------:R-:W0:Y:S04]  /*1a10*/  F2I.FTZ.U32.TRUNC.NTZ R29, R29 ;  /* 0x0000001d001d7305 */ /* 0x000e28000021f000 */
[----:B------:R-:W-:Y:S01]  /*1a20*/  ISETP.GE.U32.AND P0, PT, R28, R43, PT ;  /* 0x0000002b1c00720c */ /* 0x000fe20003f06070 */
[----:B-1----:R-:W-:-:S03]  /*1a30*/  IMAD.MOV R57, RZ, RZ, -R49 ;  /* 0x000000ffff397224 */ /* 0x002fc600078e0a31 */
[----:B------:R-:W1:Y:S01]  /*1a40*/  I2F.U32.RP R55, R49 ;  /* 0x0000003100377306 */ /* 0x000e620000209000 */
[----:B0-----:R-:W-:-:S08]  /*1a50*/  IMAD R53, R53, R29, RZ ;  /* 0x0000001d35357224 */ /* 0x001fd000078e02ff */
[----:B------:R-:W-:Y:S02]  /*1a60*/  @P0 IADD3 R28, PT, PT, -R43, R28, RZ ;  /* 0x0000001c2b1c0210 */ /* 0x000fe40007ffe1ff */
[----:B------:R-:W-:Y:S02]  /*1a70*/  @P0 IADD3 R51, PT, PT, R51, 0x1, RZ ;  /* 0x0000000133330810 */ /* 0x000fe40007ffe0ff */
[----:B------:R-:W-:Y:S01]  /*1a80*/  ISETP.GE.U32.AND P1, PT, R28, R43, PT ;  /* 0x0000002b1c00720c */ /* 0x000fe20003f26070 */
[----:B------:R-:W-:Y:S01]  /*1a90*/  IMAD.MOV.U32 R28, RZ, RZ, RZ ;  /* 0x000000ffff1c7224 */ /* 0x000fe200078e00ff */
[----:B-1----:R-:W0:Y:S03]  /*1aa0*/  MUFU.RCP R55, R55 ;  /* 0x0000003700377308 */ /* 0x002e260000001000 */
        /* <DEDUP_REMOVED lines=8> */
[----:B------:R1:W4:Y:S03]  /*1b30*/  LDC R52, c[0x0][R53+0x388] ;  /* 0x0000e20035347b82 */ /* 0x0003260000000800 */
[----:B0-----:R-:W-:Y:S01]  /*1b40*/  VIADD R28, R55, 0xffffffe ;  /* 0x0ffffffe371c7836 */ /* 0x001fe20000000000 */
[----:B------:R-:W-:-:S03]  /*1b50*/  IADD3 R55, PT, PT, -R54, RZ, RZ ;  /* 0x000000ff36377210 */ /* 0x000fc60007ffe1ff */
[----:B------:R0:W3:Y:S01]  /*1b60*/  F2I.FTZ.U32.TRUNC.NTZ R29, R28 ;  /* 0x0000001c001d7305 */ /* 0x0000e2000021f000 */
[----:B-1----:R-:W1:Y:S01]  /*1b70*/  LDC R53, c[0x0][R53+0x3ec] ;  /* 0x0000fb0035357b82 */ /* 0x002e620000000800 */
[----:B------:R-:W-:-:S05]  /*1b80*/  IMAD R55, R48, R55, R51 ;  /* 0x0000003730377224 */ /* 0x000fca00078e0233 */
[----:B------:R-:W-:Y:S01]  /*1b90*/  ISETP.GE.U32.AND P0, PT, R55, R48, PT ;  /* 0x000000303700720c */ /* 0x000fe20003f06070 */
[----:B0-----:R-:W-:Y:S02]  /*1ba0*/  HFMA2 R28, -RZ, RZ, 0, 0 ;  /* 0x00000000ff1c7431 */ /* 0x001fe400000001ff */
[----:B---3--:R-:W-:-:S04]  /*1bb0*/  IMAD R57, R57, R29, RZ ;  /* 0x0000001d39397224 */ /* 0x008fc800078e02ff */
[----:B------:R-:W-:-:S06]  /*1bc0*/  IMAD.HI.U32 R29, R29, R57, R28 ;  /* 0x000000391d1d7227 */ /* 0x000fcc00078e001c */
[----:B------:R-:W-:Y:S01]  /*1bd0*/  @P0 IADD3 R54, PT, PT, R54, 0x1, RZ ;  /* 0x0000000136360810 */ /* 0x000fe20007ffe0ff */
[----:B----4-:R-:W0:Y:S01]  /*1be0*/  I2F.U32.RP R57, R52 ;  /* 0x0000003400397306 */ /* 0x010e220000209000 */
        /* <DEDUP_REMOVED lines=11> */
[----:B------:R0:W3:Y:S03]  /*1ca0*/  F2I.FTZ.U32.TRUNC.NTZ R29, R28 ;  /* 0x0000001c001d7305 */ /* 0x0000e6000021f000 */
[----:B------:R-:W-:Y:S01]  /*1cb0*/  ISETP.GE.U32.AND P0, PT, R56, R49, PT ;  /* 0x000000313800720c */ /* 0x000fe20003f06070 */
[----:B0-----:R-:W-:-:S12]  /*1cc0*/  IMAD.MOV.U32 R28, RZ, RZ, RZ ;  /* 0x000000ffff1c7224 */ /* 0x001fd800078e00ff */
[----:B------:R-:W-:Y:S01]  /*1cd0*/  @P0 IADD3 R56, PT, PT, -R49, R56, RZ ;  /* 0x0000003831380210 */ /* 0x000fe20007ffe1ff */
[----:B------:R-:W-:Y:S02]  /*1ce0*/  @P0 VIADD R55, R55, 0x1 ;  /* 0x0000000137370836 */ /* 0x000fe40000000000 */
[----:B---3--:R-:W-:Y:S01]  /*1cf0*/  IMAD R57, R57, R29, RZ ;  /* 0x0000001d39397224 */ /* 0x008fe200078e02ff */
[----:B------:R-:W-:-:S03]  /*1d00*/  ISETP.GE.U32.AND P1, PT, R56, R49, PT ;  /* 0x000000313800720c */ /* 0x000fc60003f26070 */
[----:B------:R-:W-:-:S04]  /*1d10*/  IMAD.HI.U32 R58, R29, R57, R28 ;  /* 0x000000391d3a7227 */ /* 0x000fc800078e001c */
[----:B------:R-:W-:-:S04]  /*1d20*/  IMAD.MOV R29, RZ, RZ, -R37 ;  /* 0x000000ffff1d7224 */ /* 0x000fc800078e0a25 */
[----:B------:R-:W-:Y:S02]  /*1d30*/  IMAD R26, R26, R29, R25 ;  /* 0x0000001d1a1a7224 */ /* 0x000fe400078e0219 */
[----:B------:R-:W-:Y:S01]  /*1d40*/  @P1 IADD3 R55, PT, PT, R55, 0x1, RZ ;  /* 0x0000000137371810 */ /* 0x000fe20007ffe0ff */
[----:B------:R-:W-:Y:S01]  /*1d50*/  IMAD.MOV R29, RZ, RZ, -R40 ;  /* 0x000000ffff1d7224 */ /* 0x000fe200078e0a28 */
[----:B------:R-:W-:Y:S01]  /*1d60*/  @!P2 LOP3.LUT R55, RZ, R49, RZ, 0x33, !PT ;  /* 0x00000031ff37a212 */ /* 0x000fe200078e33ff */
[----:B------:R-:W-:Y:S01]  /*1d70*/  IMAD R26, R26, R33, R34 ;  /* 0x000000211a1a7224 */ /* 0x000fe200078e0222 */
[----:B------:R-:W-:Y:S01]  /*1d80*/  ISETP.NE.U32.AND P2, PT, R52, RZ, PT ;  /* 0x000000ff3400720c */ /* 0x000fe20003f45070 */
[----:B------:R-:W-:Y:S01]  /*1d90*/  IMAD R36, R36, R29, R37 ;  /* 0x0000001d24247224 */ /* 0x000fe200078e0225 */
[----:B------:R-:W-:Y:S01]  /*1da0*/  IADD3 R29, PT, PT, -R45, RZ, RZ ;  /* 0x000000ff2d1d7210 */ /* 0x000fe20007ffe1ff */
[----:B------:R-:W-:-:S04]  /*1db0*/  IMAD.HI.U32 R28, R58, R55, RZ ;  /* 0x000000373a1c7227 */ /* 0x000fc800078e00ff */
[----:B------:R-:W-:Y:S01]  /*1dc0*/  IMAD R31, R36, R31, R26 ;  /* 0x0000001f241f7224 */ /* 0x000fe200078e021a */
[----:B------:R-:W-:Y:S01]  /*1dd0*/  IADD3 R25, PT, PT, -R28, RZ, RZ ;  /* 0x000000ff1c197210 */ /* 0x000fe20007ffe1ff */
[----:B------:R-:W-:Y:S02]  /*1de0*/  IMAD R39, R39, R29, R40 ;  /* 0x0000001d27277224 */ /* 0x000fe400078e0228 */
[----:B------:R-:W-:Y:S02]  /*1df0*/  IMAD.MOV R26, RZ, RZ, -R46 ;  /* 0x000000ffff1a7224 */ /* 0x000fe400078e0a2e */
[----:B------:R-:W-:Y:S02]  /*1e00*/  IMAD R25, R52, R25, R55 ;  /* 0x0000001934197224 */ /* 0x000fe400078e0237 */
[----:B------:R-:W-:Y:S02]  /*1e10*/  IMAD R38, R39, R38, R31 ;  /* 0x0000002627267224 */ /* 0x000fe400078e021f */
[----:B------:R-:W-:Y:S01]  /*1e20*/  IMAD R42, R42, R26, R45 ;  /* 0x0000001a2a2a7224 */ /* 0x000fe200078e022d */
[----:B------:R-:W-:-:S03]  /*1e30*/  ISETP.GE.U32.AND P0, PT, R25, R52, PT ;  /* 0x000000341900720c */ /* 0x000fc60003f06070 */
[----:B------:R-:W-:-:S10]  /*1e40*/  IMAD R41, R42, R41, R38 ;  /* 0x000000292a297224 */ /* 0x000fd400078e0226 */
[----:B------:R-:W-:Y:S01]  /*1e50*/  @P0 IADD3 R25, PT, PT, -R52, R25, RZ ;  /* 0x0000001934190210 */ /* 0x000fe20007ffe1ff */
[----:B------:R-:W-:Y:S01]  /*1e60*/  @P0 VIADD R28, R28, 0x1 ;  /* 0x000000011c1c0836 */ /* 0x000fe20000000000 */
[----:B------:R-:W-:Y:S02]  /*1e70*/  ISETP.NE.AND P0, PT, R35, RZ, PT ;  /* 0x000000ff2300720c */ /* 0x000fe40003f05270 */
        /* <DEDUP_REMOVED lines=9> */
[----:B-----5:R-:W-:Y:S02]  /*1f10*/  IMAD R41, R48, R47, R41 ;  /* 0x0000002f30297224 */ /* 0x020fe400078e0229 */
[----:B------:R-:W-:Y:S02]  /*1f20*/  IMAD R54, R49, R25, R54 ;  /* 0x0000001931367224 */ /* 0x000fe400078e0236 */
[----:B------:R-:W-:-:S02]  /*1f30*/  IMAD.MOV R34, RZ, RZ, -R28 ;  /* 0x000000ffff227224 */ /* 0x000fc400078e0a1c */
[----:B--2---:R-:W-:Y:S02]  /*1f40*/  IMAD R41, R54, R50, R41 ;  /* 0x0000003236297224 */ /* 0x004fe400078e0229 */
[----:B------:R-:W-:Y:S02]  /*1f50*/  IMAD R34, R52, R34, R55 ;  /* 0x0000002234227224 */ /* 0x000fe400078e0237 */
[----:B------:R-:W-:Y:S02]  /*1f60*/  IMAD.MOV.U32 R25, RZ, RZ, R28 ;  /* 0x000000ffff197224 */ /* 0x000fe400078e001c */
[----:B-1----:R-:W-:Y:S01]  /*1f70*/  IMAD R34, R34, R53, R41 ;  /* 0x0000003522227224 */ /* 0x002fe200078e0229 */
[----:B------:R-:W-:Y:S06]  /*1f80*/  @P0 BRA `(.L_x_3358) ;  /* 0xfffffff000d00947 */ /* 0x000fec000383ffff */
[----:B------:R-:W-:-:S07]  /*1f90*/  IADD3 R32, PT, PT, R32, 0x4, RZ ;  /* 0x0000000420207810 */ /* 0x000fce0007ffe0ff */
.L_x_3357:
        /* <DEDUP_REMOVED lines=25> */
[----:B------:R-:W-:Y:S02]  /*2130*/  IMAD.HI.U32 R37, R38, R25, RZ ;  /* 0x0000001926257227 */ /* 0x000fe400078e00ff */
[----:B------:R1:W3:Y:S02]  /*2140*/  F2I.FTZ.U32.TRUNC.NTZ R29, R28 ;  /* 0x0000001c001d7305 */ /* 0x0002e4000021f000 */
[C---:B------:R-:W-:Y:S01]  /*2150*/  VIADD R38, R32.reuse, 0xfffffffd ;  /* 0xfffffffd20267836 */ /* 0x040fe20000000000 */
[----:B------:R-:W-:Y:S02]  /*2160*/  IADD3 R39, PT, PT, -R37, RZ, RZ ;  /* 0x000000ff25277210 */ /* 0x000fe40007ffe1ff */
[----:B------:R-:W-:Y:S02]  /*2170*/  IADD3 R32, PT, PT, R32, -0x4, RZ ;  /* 0xfffffffc20207810 */ /* 0x000fe40007ffe0ff */
[----:B------:R-:W-:Y:S01]  /*2180*/  SHF.L.U32 R38, R38, 0x2, RZ ;  /* 0x0000000226267819 */ /* 0x000fe200000006ff */
[----:B------:R-:W-:-:S02]  /*2190*/  IMAD R39, R36, R39, R25 ;  /* 0x0000002724277224 */ /* 0x000fc400078e0219 */
[----:B-1----:R-:W-:Y:S02]  /*21a0*/  HFMA2 R28, -RZ, RZ, 0, 0 ;  /* 0x00000000ff1c7431 */ /* 0x002fe400000001ff */
[----:B------:R-:W-:Y:S01]  /*21b0*/  IMAD.SHL.U32 R41, R32, 0x4, RZ ;  /* 0x0000000420297824 */ /* 0x000fe200078e00ff */
[----:B------:R1:W4:Y:S01]  /*21c0*/  LDC R35, c[0x0][R38+0x388] ;  /* 0x0000e20026237b82 */ /* 0x0003220000000800 */
[----:B------:R-:W-:-:S07]  /*21d0*/  ISETP.GE.U32.AND P0, PT, R39, R36, PT ;  /* 0x000000242700720c */ /* 0x000fce0003f06070 */
[----:B-1----:R-:W1:Y:S06]  /*21e0*/  LDC R38, c[0x0][R38+0x3ec] ;  /* 0x0000fb0026267b82 */ /* 0x002e6c0000000800 */
[----:B------:R-:W-:Y:S02]  /*21f0*/  @P0 IADD3 R39, PT, PT, -R36, R39, RZ ;  /* 0x0000002724270210 */ /* 0x000fe40007ffe1ff */
[----:B------:R-:W-:Y:S02]  /*2200*/  @P0 IADD3 R37, PT, PT, R37, 0x1, RZ ;  /* 0x0000000125250810 */ /* 0x000fe40007ffe0ff */
[----:B------:R-:W-:Y:S01]  /*2210*/  ISETP.GE.U32.AND P1, PT, R39, R36, PT ;  /* 0x000000242700720c */ /* 0x000fe20003f26070 */
[----:B------:R-:W-:Y:S01]  /*2220*/  IMAD.MOV R39, RZ, RZ, -R26 ;  /* 0x000000ffff277224 */ /* 0x000fe200078e0a1a */
[----:B----4-:R-:W4:Y:S03]  /*2230*/  I2F.U32.RP R42, R35 ;  /* 0x00000023002a7306 */ /* 0x010f260000209000 */
[----:B---3--:R-:W-:Y:S01]  /*2240*/  IMAD R39, R39, R29, RZ ;  /* 0x0000001d27277224 */ /* 0x008fe200078e02ff */
[----:B------:R-:W-:-:S03]  /*2250*/  IADD3 R45, PT, PT, RZ, -R35, RZ ;  /* 0x80000023ff2d7210 */ /* 0x000fc60007ffe0ff */
[----:B------:R-:W-:Y:S02]  /*2260*/  IMAD.HI.U32 R40, R29, R39, R28 ;  /* 0x000000271d287227 */ /* 0x000fe400078e001c */
[----:B------:R3:W5:Y:S02]  /*2270*/  LDC R39, c[0x0][R41+0x388] ;  /* 0x0000e20029277b82 */ /* 0x0007640000000800 */
[----:B------:R-:W-:Y:S01]  /*2280*/  @P1 VIADD R37, R37, 0x1 ;  /* 0x0000000125251836 */ /* 0x000fe20000000000 */
[----:B------:R-:W-:Y:S02]  /*2290*/  @!P2 LOP3.LUT R37, RZ, R36, RZ, 0x33, !PT ;  /* 0x00000024ff25a212 */ /* 0x000fe400078e33ff */
[----:B------:R-:W-:-:S03]  /*22a0*/  ISETP.NE.U32.AND P2, PT, R26, RZ, PT ;  /* 0x000000ff1a00720c */ /* 0x000fc60003f45070 */
[----:B------:R-:W-:Y:S01]  /*22b0*/  IMAD.HI.U32 R40, R40, R37, RZ ;  /* 0x0000002528287227 */ /* 0x000fe200078e00ff */
[----:B----4-:R-:W4:Y:S01]  /*22c0*/  MUFU.RCP R42, R42 ;  /* 0x0000002a002a7308 */ /* 0x010f220000001000 */
[----:B---3--:R-:W3:Y:S02]  /*22d0*/  LDC R41, c[0x0][R41+0x3ec] ;  /* 0x0000fb0029297b82 */ /* 0x008ee40000000800 */
[----:B------:R-:W-:-:S04]  /*22e0*/  IMAD.MOV R43, RZ, RZ, -R40 ;  /* 0x000000ffff2b7224 */ /* 0x000fc800078e0a28 */
[----:B------:R-:W-:-:S05]  /*22f0*/  IMAD R43, R26, R43, R37 ;  /* 0x0000002b1a2b7224 */ /* 0x000fca00078e0225 */
[----:B------:R-:W-:Y:S02]  /*2300*/  ISETP.GE.U32.AND P0, PT, R43, R26, PT ;  /* 0x0000001a2b00720c */ /* 0x000fe40003f06070 */
[----:B----4-:R-:W-:-:S04]  /*2310*/  IADD3 R28, PT, PT, R42, 0xffffffe, RZ ;  /* 0x0ffffffe2a1c7810 */ /* 0x010fc80007ffe0ff */
[----:B------:R4:W0:Y:S07]  /*2320*/  F2I.FTZ.U32.TRUNC.NTZ R29, R28 ;  /* 0x0000001c001d7305 */ /* 0x00082e000021f000 */
[----:B------:R-:W-:Y:S02]  /*2330*/  @P0 IMAD.IADD R43, R43, 0x1, -R26 ;  /* 0x000000012b2b0824 */ /* 0x000fe400078e0a1a */
[----:B------:R-:W-:-:S03]  /*2340*/  @P0 VIADD R40, R40, 0x1 ;  /* 0x0000000128280836 */ /* 0x000fc60000000000 */
[----:B------:R-:W-:Y:S01]  /*2350*/  ISETP.GE.U32.AND P1, PT, R43, R26, PT ;  /* 0x0000001a2b00720c */ /* 0x000fe20003f26070 */
[----:B----4-:R-:W-:Y:S01]  /*2360*/  IMAD.MOV.U32 R28, RZ, RZ, RZ ;  /* 0x000000ffff1c7224 */ /* 0x010fe200078e00ff */
[----:B-----5:R-:W4:Y:S01]  /*2370*/  I2F.U32.RP R43, R39 ;  /* 0x00000027002b7306 */ /* 0x020f220000209000 */
[----:B0-----:R-:W-:-:S04]  /*2380*/  IMAD R45, R45, R29, RZ ;  /* 0x0000001d2d2d7224 */ /* 0x001fc800078e02ff */
[----:B------:R-:W-:-:S06]  /*2390*/  IMAD.HI.U32 R29, R29, R45, R28 ;  /* 0x0000002d1d1d7227 */ /* 0x000fcc00078e001c */
[----:B------:R-:W-:Y:S02]  /*23a0*/  @P1 IADD3 R40, PT, PT, R40, 0x1, RZ ;  /* 0x0000000128281810 */ /* 0x000fe40007ffe0ff */
[----:B------:R-:W-:Y:S01]  /*23b0*/  @!P2 LOP3.LUT R40, RZ, R26, RZ, 0x33, !PT ;  /* 0x0000001aff28a212 */ /* 0x000fe200078e33ff */
[----:B----4-:R-:W0:Y:S01]  /*23c0*/  MUFU.RCP R43, R43 ;  /* 0x0000002b002b7308 */ /* 0x010e220000001000 */
[----:B------:R-:W-:-:S03]  /*23d0*/  ISETP.NE.U32.AND P2, PT, R35, RZ, PT ;  /* 0x000000ff2300720c */ /* 0x000fc60003f45070 */
[----:B------:R-:W-:-:S05]  /*23e0*/  IMAD.HI.U32 R42, R29, R40, RZ ;  /* 0x000000281d2a7227 */ /* 0x000fca00078e00ff */
[----:B------:R-:W-:-:S05]  /*23f0*/  IADD3 R28, PT, PT, -R42, RZ, RZ ;  /* 0x000000ff2a1c7210 */ /* 0x000fca0007ffe1ff */
[----:B------:R-:W-:-:S05]  /*2400*/  IMAD R28, R35, R28, R40 ;  /* 0x0000001c231c7224 */ /* 0x000fca00078e0228 */
[----:B------:R-:W-:Y:S01]  /*2410*/  ISETP.GE.U32.AND P0, PT, R28, R35, PT ;  /* 0x000000231c00720c */ /* 0x000fe20003f06070 */
[----:B0-----:R-:W-:-:S06]  /*2420*/  VIADD R29, R43, 0xffffffe ;  /* 0x0ffffffe2b1d7836 */ /* 0x001fcc0000000000 */
[----:B------:R-:W0:Y:S06]  /*2430*/  F2I.FTZ.U32.TRUNC.NTZ R29, R29 ;  /* 0x0000001d001d7305 */ /* 0x000e2c000021f000 */
[----:B------:R-:W-:Y:S02]  /*2440*/  @P0 IADD3 R28, PT, PT, -R35, R28, RZ ;  /* 0x0000001c231c0210 */ /* 0x000fe40007ffe1ff */
[----:B------:R-:W-:Y:S02]  /*2450*/  @P0 IADD3 R42, PT, PT, R42, 0x1, RZ ;  /* 0x000000012a2a0810 */ /* 0x000fe40007ffe0ff */
[----:B------:R-:W-:Y:S01]  /*2460*/  ISETP.GE.U32.AND P1, PT, R28, R35, PT ;  /* 0x000000231c00720c */ /* 0x000fe20003f26070 */
[----:B------:R-:W-:-:S04]  /*2470*/  IMAD.MOV R28, RZ, RZ, -R39 ;  /* 0x000000ffff1c7224 */ /* 0x000fc800078e0a27 */
[----:B0-----:R-:W-:Y:S02]  /*2480*/  IMAD R43, R28, R29, RZ ;  /* 0x0000001d1c2b7224 */ /* 0x001fe400078e02ff */
[----:B------:R-:W-:-:S05]  /*2490*/  HFMA2 R28, -RZ, RZ, 0, 0 ;  /* 0x00000000ff1c7431 */ /* 0x000fca00000001ff */
        /* <DEDUP_REMOVED lines=25> */
[----:B---3--:R-:W-:-:S07]  /*2630*/  IMAD R34, R39, R41, R38 ;  /* 0x0000002927227224 */ /* 0x008fce00078e0226 */
.L_x_3360:
        /* <DEDUP_REMOVED lines=55> */
.L_x_3361:
        /* <DEDUP_REMOVED lines=27> */
.L_x_3359:
[----:B------:R-:W0:Y:S01]  /*2b60*/  LDC.64 R28, c[0x0][0x380] ;  /* 0x0000e000ff1c7b82 */ /* 0x000e220000000a00 */
[----:B------:R-:W1:Y:S02]  /*2b70*/  LDCU UR4, c[0x0][0x3ec] ;  /* 0x00007d80ff0477ac */ /* 0x000e640008000800 */
[----:B-1----:R-:W-:-:S04]  /*2b80*/  IMAD R25, R25, UR4, R34 ;  /* 0x0000000419197c24 */ /* 0x002fc8000f8e0222 */
[----:B0-----:R-:W-:-:S05]  /*2b90*/  IMAD.WIDE.U32 R28, R25, 0x4, R28 ;  /* 0x00000004191c7825 */ /* 0x001fca00078e001c */
[----:B------:R0:W5:Y:S02]  /*2ba0*/  LDG.E R25, desc[UR20][R28.64] ;  /* 0x000000141c197981 */ /* 0x000164000c1e1900 */
.L_x_3356:
[----:B------:R-:W-:Y:S05]  /*2bb0*/  BSYNC.RECONVERGENT B1 ;  /* 0x0000000000017941 */ /* 0x000fea0003800200 */
.L_x_3355:
        /* <DEDUP_REMOVED lines=15> */
.L_x_3365:
[----:B------:R-:W-:Y:S01]  /*2cb0*/  IADD3 R33, PT, PT, R24, -0x1, RZ ;  /* 0xffffffff18217810 */ /* 0x000fe20007ffe0ff */
[----:B------:R-:W-:Y:S01]  /*2cc0*/  VIADD R34, R34, 0x8 ;  /* 0x0000000822227836 */ /* 0x000fe20000000000 */
[C---:B------:R-:W-:Y:S02]  /*2cd0*/  IADD3 R35, PT, PT, R24.reuse, -0x2, RZ ;  /* 0xfffffffe18237810 */ /* 0x040fe40007ffe0ff */
[----:B------:R-:W-:Y:S01]  /*2ce0*/  IADD3 R31, PT, PT, R24, -0x3, RZ ;  /* 0xfffffffd181f7810 */ /* 0x000fe20007ffe0ff */
[----:B------:R-:W-:Y:S02]  /*2cf0*/  IMAD.SHL.U32 R33, R33, 0x4, RZ ;  /* 0x0000000421217824 */ /* 0x000fe400078e00ff */
[----:B------:R-:W-:Y:S02]  /*2d00*/  IMAD.SHL.U32 R35, R35, 0x4, RZ ;  /* 0x0000000423237824 */ /* 0x000fe400078e00ff */
[----:B------:R1:W2:Y:S01]  /*2d10*/  LDC R42, c[0x0][R33+0x388] ;  /* 0x0000e200212a7b82 */ /* 0x0002a20000000800 */
[----:B------:R-:W-:-:S07]  /*2d20*/  IMAD.SHL.U32 R31, R31, 0x4, RZ ;  /* 0x000000041f1f7824 */ /* 0x000fce00078e00ff */
[----:B------:R3:W4:Y:S08]  /*2d30*/  LDC R32, c[0x0][R35+0x388] ;  /* 0x0000e20023207b82 */ /* 0x0007300000000800 */
[----:B------:R0:W4:Y:S08]  /*2d40*/  LDC R40, c[0x0][R31+0x388] ;  /* 0x0000e2001f287b82 */ /* 0x0001300000000800 */
[----:B-1----:R-:W1:Y:S08]  /*2d50*/  LDC R33, c[0x0][R33+0x3ec] ;  /* 0x0000fb0021217b82 */ /* 0x002e700000000800 */
[----:B---3--:R-:W3:Y:S08]  /*2d60*/  LDC R35, c[0x0][R35+0x3ec] ;  /* 0x0000fb0023237b82 */ /* 0x008ef00000000800 */
[----:B0-----:R-:W0:Y:S01]  /*2d70*/  LDC R31, c[0x0][R31+0x3ec] ;  /* 0x0000fb001f1f7b82 */ /* 0x001e220000000800 */
[----:B--2---:R-:W2:Y:S01]  /*2d80*/  I2F.U32.RP R38, R42 ;  /* 0x0000002a00267306 */ /* 0x004ea20000209000 */
[----:B------:R-:W-:Y:S01]  /*2d90*/  IMAD.MOV R39, RZ, RZ, -R42 ;  /* 0x000000ffff277224 */ /* 0x000fe200078e0a2a */
[----:B------:R-:W-:-:S06]  /*2da0*/  ISETP.NE.U32.AND P2, PT, R42, RZ, PT ;  /* 0x000000ff2a00720c */ /* 0x000fcc0003f45070 */
[----:B----4-:R-:W4:Y:S08]  /*2db0*/  I2F.U32.RP R43, R32 ;  /* 0x00000020002b7306 */ /* 0x010f300000209000 */
[----:B--2---:R-:W2:Y:S01]  /*2dc0*/  MUFU.RCP R38, R38 ;  /* 0x0000002600267308 */ /* 0x004ea20000001000 */
[----:B------:R-:W-:-:S07]  /*2dd0*/  IMAD.MOV R47, RZ, RZ, -R40 ;  /* 0x000000ffff2f7224 */ /* 0x000fce00078e0a28 */
[----:B----4-:R-:W-:Y:S01]  /*2de0*/  MUFU.RCP R43, R43 ;  /* 0x0000002b002b7308 */ /* 0x010fe20000001000 */
[----:B--2---:R-:W-:Y:S02]  /*2df0*/  IADD3 R28, PT, PT, R38, 0xffffffe, RZ ;  /* 0x0ffffffe261c7810 */ /* 0x004fe40007ffe0ff */
[----:B------:R-:W-:-:S05]  /*2e00*/  IADD3 R38, PT, PT, R24, -0x4, RZ ;  /* 0xfffffffc18267810 */ /* 0x000fca0007ffe0ff */
[----:B------:R2:W4:Y:S01]  /*2e10*/  F2I.FTZ.U32.TRUNC.NTZ R29, R28 ;  /* 0x0000001c001d7305 */ /* 0x000522000021f000 */
[----:B------:R-:W-:Y:S02]  /*2e20*/  SHF.L.U32 R38, R38, 0x2, RZ ;  /* 0x0000000226267819 */ /* 0x000fe400000006ff */
[----:B--2---:R-:W-:Y:S01]  /*2e30*/  MOV R28, RZ ;  /* 0x000000ff001c7202 */ /* 0x004fe20000000f00 */
[----:B----4-:R-:W-:-:S04]  /*2e40*/  IMAD R39, R39, R29, RZ ;  /* 0x0000001d27277224 */ /* 0x010fc800078e02ff */
[----:B------:R-:W-:Y:S01]  /*2e50*/  IMAD.HI.U32 R44, R29, R39, R28 ;  /* 0x000000271d2c7227 */ /* 0x000fe200078e001c */
[----:B------:R-:W-:Y:S02]  /*2e60*/  IADD3 R28, PT, PT, R43, 0xffffffe, RZ ;  /* 0x0ffffffe2b1c7810 */ /* 0x000fe40007ffe0ff */
[----:B------:R2:W4:Y:S02]  /*2e70*/  LDC R43, c[0x0][R38+0x388] ;  /* 0x0000e200262b7b82 */ /* 0x0005240000000800 */
[----:B------:R1:W-:Y:S01]  /*2e80*/  F2I.FTZ.U32.TRUNC.NTZ R29, R28 ;  /* 0x0000001c001d7305 */ /* 0x0003e2000021f000 */
[----:B------:R-:W-:-:S04]  /*2e90*/  IMAD.HI.U32 R39, R44, R37, RZ ;  /* 0x000000252c277227 */ /* 0x000fc800078e00ff */
[----:B------:R-:W-:Y:S01]  /*2ea0*/  IMAD.MOV R41, RZ, RZ, -R39 ;  /* 0x000000ffff297224 */ /* 0x000fe200078e0a27 */
[----:B--2---:R-:W2:Y:S02]  /*2eb0*/  LDC R38, c[0x0][R38+0x3ec] ;  /* 0x0000fb0026267b82 */ /* 0x004ea40000000800 */
[----:B------:R-:W3:Y:S01]  /*2ec0*/  I2F.U32.RP R44, R40 ;  /* 0x00000028002c7306 */ /* 0x000ee20000209000 */
[----:B------:R-:W-:Y:S02]  /*2ed0*/  IMAD R41, R42, R41, R37 ;  /* 0x000000292a297224 */ /* 0x000fe400078e0225 */
[----:B-1----:R-:W-:-:S03]  /*2ee0*/  IMAD.MOV.U32 R28, RZ, RZ, RZ ;  /* 0x000000ffff1c7224 */ /* 0x002fc600078e00ff */
[C---:B------:R-:W-:Y:S02]  /*2ef0*/  ISETP.GE.U32.AND P0, PT, R41.reuse, R42, PT ;  /* 0x0000002a2900720c */ /* 0x040fe40003f06070 */
[----:B---3--:R-:W1:Y:S11]  /*2f00*/  MUFU.RCP R44, R44 ;  /* 0x0000002c002c7308 */ /* 0x008e760000001000 */
[----:B------:R-:W-:-:S02]  /*2f10*/  @P0 IMAD.IADD R41, R41, 0x1, -R42 ;  /* 0x0000000129290824 */ /* 0x000fc400078e0a2a */
[----:B------:R-:W-:-:S03]  /*2f20*/  @P0 VIADD R39, R39, 0x1 ;  /* 0x0000000127270836 */ /* 0x000fc60000000000 */
[----:B------:R-:W-:Y:S02]  /*2f30*/  ISETP.GE.U32.AND P1, PT, R41, R42, PT ;  /* 0x0000002a2900720c */ /* 0x000fe40003f26070 */
[----:B------:R-:W-:-:S05]  /*2f40*/  IADD3 R41, PT, PT, RZ, -R32, RZ ;  /* 0x80000020ff297210 */ /* 0x000fca0007ffe0ff */
[----:B------:R-:W-:-:S04]  /*2f50*/  IMAD R41, R41, R29, RZ ;  /* 0x0000001d29297224 */ /* 0x000fc800078e02ff */
[----:B------:R-:W-:Y:S01]  /*2f60*/  IMAD.HI.U32 R28, R29, R41, R28 ;  /* 0x000000291d1c7227 */ /* 0x000fe200078e001c */
[----:B----4-:R-:W3:Y:S03]  /*2f70*/  I2F.U32.RP R50, R43 ;  /* 0x0000002b00327306 */ /* 0x010ee60000209000 */
[----:B------:R-:W-:Y:S01]  /*2f80*/  @P1 VIADD R39, R39, 0x1 ;  /* 0x0000000127271836 */ /* 0x000fe20000000000 */
[----:B------:R-:W-:Y:S02]  /*2f90*/  @!P2 LOP3.LUT R39, RZ, R42, RZ, 0x33, !PT ;  /* 0x0000002aff27a212 */ /* 0x000fe400078e33ff */
[----:B------:R-:W-:-:S03]  /*2fa0*/  ISETP.NE.U32.AND P2, PT, R32, RZ, PT ;  /* 0x000000ff2000720c */ /* 0x000fc60003f45070 */
[----:B------:R-:W-:-:S04]  /*2fb0*/  IMAD.HI.U32 R41, R28, R39, RZ ;  /* 0x000000271c297227 */ /* 0x000fc800078e00ff */
[----:B-1----:R-:W-:Y:S01]  /*2fc0*/  VIADD R28, R44, 0xffffffe ;  /* 0x0ffffffe2c1c7836 */ /* 0x002fe20000000000 */
[----:B------:R-:W-:-:S03]  /*2fd0*/  IADD3 R45, PT, PT, -R41, RZ, RZ ;  /* 0x000000ff292d7210 */ /* 0x000fc60007ffe1ff */
[----:B------:R1:W4:Y:S02]  /*2fe0*/  F2I.FTZ.U32.TRUNC.NTZ R29, R28 ;  /* 0x0000001c001d7305 */ /* 0x000324000021f000 */
[----:B------:R-:W-:-:S05]  /*2ff0*/  IMAD R45, R32, R45, R39 ;  /* 0x0000002d202d7224 */ /* 0x000fca00078e0227 */
[----:B------:R-:W-:Y:S01]  /*3000*/  ISETP.GE.U32.AND P0, PT, R45, R32, PT ;  /* 0x000000202d00720c */ /* 0x000fe20003f06070 */
[----:B---3--:R-:W3:Y:S01]  /*3010*/  MUFU.RCP R50, R50 ;  /* 0x0000003200327308 */ /* 0x008ee20000001000 */
[----:B-1----:R-:W-:-:S11]  /*3020*/  MOV R28, RZ ;  /* 0x000000ff001c7202 */ /* 0x002fd60000000f00 */
[----:B------:R-:W-:Y:S01]  /*3030*/  @P0 IADD3 R45, PT, PT, -R32, R45, RZ ;  /* 0x0000002d202d0210 */ /* 0x000fe20007ffe1ff */
[----:B------:R-:W-:-:S03]  /*3040*/  @P0 VIADD R41, R41, 0x1 ;  /* 0x0000000129290836 */ /* 0x000fc60000000000 */
[----:B------:R-:W-:Y:S02]  /*3050*/  ISETP.GE.U32.AND P1, PT, R45, R32, PT ;  /* 0x000000202d00720c */ /* 0x000fe40003f26070 */
[----:B------:R-:W-:-:S04]  /*3060*/  IADD3 R45, PT, PT, R24, -0x5, RZ ;  /* 0xfffffffb182d7810 */ /* 0x000fc80007ffe0ff */
[----:B------:R-:W-:Y:S01]  /*3070*/  SHF.L.U32 R44, R45, 0x2, RZ ;  /* 0x000000022d2c7819 */ /* 0x000fe200000006ff */
[----:B----4-:R-:W-:Y:S01]  /*3080*/  IMAD R45, R47, R29, RZ ;  /* 0x0000001d2f2d7224 */ /* 0x010fe200078e02ff */
[----:B------:R-:W-:-:S03]  /*3090*/  IADD3 R47, PT, PT, R24, -0x6, RZ ;  /* 0xfffffffa182f7810 */ /* 0x000fc60007ffe0ff */
[----:B------:R-:W-:Y:S02]  /*30a0*/  IMAD.HI.U32 R28, R29, R45, R28 ;  /* 0x0000002d1d1c7227 */ /* 0x000fe400078e001c */
[----:B------:R1:W4:Y:S02]  /*30b0*/  LDC R45, c[0x0][R44+0x388] ;  /* 0x0000e2002c2d7b82 */ /* 0x0003240000000800 */
[----:B------:R-:W-:Y:S01]  /*30c0*/  @P1 VIADD R41, R41, 0x1 ;  /* 0x0000000129291836 */ /* 0x000fe20000000000 */
[----:B------:R-:W-:Y:S01]  /*30d0*/  @!P2 LOP3.LUT R41, RZ, R32, RZ, 0x33, !PT ;  /* 0x00000020ff29a212 */ /* 0x000fe200078e33ff */
[----:B------:R-:W-:Y:S01]  /*30e0*/  IMAD.SHL.U32 R47, R47, 0x4, RZ ;  /* 0x000000042f2f7824 */ /* 0x000fe200078e00ff */
[----:B------:R-:W-:-:S03]  /*30f0*/  ISETP.NE.U32.AND P2, PT, R40, RZ, PT ;  /* 0x000000ff2800720c */ /* 0x000fc60003f45070 */
[----:B------:R-:W-:Y:S01]  /*3100*/  IMAD.HI.U32 R46, R28, R41, RZ ;  /* 0x000000291c2e7227 */ /* 0x000fe200078e00ff */
[----:B---3--:R-:W-:Y:S01]  /*3110*/  IADD3 R28, PT, PT, R50, 0xffffffe, RZ ;  /* 0x0ffffffe321c7810 */ /* 0x008fe20007ffe0ff */
[----:B------:R3:W0:Y:S02]  /*3120*/  LDC R48, c[0x0][R47+0x388] ;  /* 0x0000e2002f307b82 */ /* 0x0006240000000800 */
[----:B------:R-:W-:Y:S01]  /*3130*/  IMAD.MOV R49, RZ, RZ, -R46 ;  /* 0x000000ffff317224 */ /* 0x000fe200078e0a2e */
[----:B------:R2:W3:Y:S03]  /*3140*/  F2I.FTZ.U32.TRUNC.NTZ R29, R28 ;  /* 0x0000001c001d7305 */ /* 0x0004e6000021f000 */
[----:B------:R-:W-:Y:S02]  /*3150*/  IMAD R49, R40, R49, R41 ;  /* 0x0000003128317224 */ /* 0x000fe400078e0229 */
[----:B-1----:R-:W1:Y:S03]  /*3160*/  LDC R44, c[0x0][R44+0x3ec] ;  /* 0x0000fb002c2c7b82 */ /* 0x002e660000000800 */
[----:B------:R-:W-:Y:S01]  /*3170*/  ISETP.GE.U32.AND P0, PT, R49, R40, PT ;  /* 0x000000283100720c */ /* 0x000fe20003f06070 */
[----:B--2---:R-:W-:-:S04]  /*3180*/  IMAD.MOV.U32 R28, RZ, RZ, RZ ;  /* 0x000000ffff1c7224 */ /* 0x004fc800078e00ff */
[----:B---3--:R-:W2:Y:S08]  /*3190*/  LDC R47, c[0x0][R47+0x3ec] ;  /* 0x0000fb002f2f7b82 */ /* 0x008eb00000000800 */
[----:B------:R-:W-:Y:S02]  /*31a0*/  @P0 IMAD.IADD R49, R49, 0x1, -R40 ;  /* 0x0000000131310824 */ /* 0x000fe400078e0a28 */
[----:B------:R-:W-:-:S03]  /*31b0*/  @P0 VIADD R46, R46, 0x1 ;  /* 0x000000012e2e0836 */ /* 0x000fc60000000000 */
[----:B------:R-:W-:Y:S02]  /*31c0*/  ISETP.GE.U32.AND P1, PT, R49, R40, PT ;  /* 0x000000283100720c */ /* 0x000fe40003f26070 */
[----:B------:R-:W-:-:S05]  /*31d0*/  IADD3 R49, PT, PT, RZ, -R43, RZ ;  /* 0x8000002bff317210 */ /* 0x000fca0007ffe0ff */
[----:B------:R-:W-:Y:S01]  /*31e0*/  IMAD R49, R49, R29, RZ ;  /* 0x0000001d31317224 */ /* 0x000fe200078e02ff */
[----:B----4-:R-:W3:Y:S01]  /*31f0*/  I2F.U32.RP R52, R45 ;  /* 0x0000002d00347306 */ /* 0x010ee20000209000 */
[----:B------:R-:W-:Y:S02]  /*3200*/  IMAD.MOV R53, RZ, RZ, -R45 ;  /* 0x000000ffff357224 */ /* 0x000fe400078e0a2d */
[----:B------:R-:W-:Y:S02]  /*3210*/  IMAD.HI.U32 R29, R29, R49, R28 ;  /* 0x000000311d1d7227 */ /* 0x000fe400078e001c */
[----:B------:R-:W-:Y:S02]  /*3220*/  @P1 IADD3 R46, PT, PT, R46, 0x1, RZ ;  /* 0x000000012e2e1810 */ /* 0x000fe40007ffe0ff */
[----:B------:R-:W-:Y:S01]  /*3230*/  @!P2 LOP3.LUT R46, RZ, R40, RZ, 0x33, !PT ;  /* 0x00000028ff2ea212 */ /* 0x000fe200078e33ff */
[C---:B------:R-:W-:Y:S01]  /*3240*/  VIADD R49, R24.reuse, 0xfffffff9 ;  /* 0xfffffff918317836 */ /* 0x040fe20000000000 */
[----:B------:R-:W-:Y:S01]  /*3250*/  ISETP.NE.U32.AND P2, PT, R43, RZ, PT ;  /* 0x000000ff2b00720c */ /* 0x000fe20003f45070 */
[----:B0-----:R-:W0:Y:S02]  /*3260*/  I2F.U32.RP R54, R48 ;  /* 0x0000003000367306 */ /* 0x001e240000209000 */
[----:B------:R-:W-:Y:S01]  /*3270*/  IMAD.HI.U32 R50, R29, R46, RZ ;  /* 0x0000002e1d327227 */ /* 0x000fe200078e00ff */
[----:B------:R-:W-:-:S03]  /*3280*/  IADD3 R24, PT, PT, R24, -0x8, RZ ;  /* 0xfffffff818187810 */ /* 0x000fc60007ffe0ff */
[----:B------:R-:W-:Y:S01]  /*3290*/  IMAD.SHL.U32 R49, R49, 0x4, RZ ;  /* 0x0000000431317824 */ /* 0x000fe200078e00ff */
[----:B------:R-:W-:Y:S01]  /*32a0*/  IADD3 R28, PT, PT, -R50, RZ, RZ ;  /* 0x000000ff321c7210 */ /* 0x000fe20007ffe1ff */
[----:B------:R-:W-:Y:S01]  /*32b0*/  IMAD.MOV R55, RZ, RZ, -R48 ;  /* 0x000000ffff377224 */ /* 0x000fe200078e0a30 */
[----:B---3--:R-:W3:Y:S01]  /*32c0*/  MUFU.RCP R52, R52 ;  /* 0x0000003400347308 */ /* 0x008ee20000001000 */
[----:B------:R4:W1:Y:S02]  /*32d0*/  LDC R51, c[0x0][R49+0x388] ;  /* 0x0000e20031337b82 */ /* 0x0008640000000800 */
[----:B------:R-:W-:-:S05]  /*32e0*/  IMAD R28, R43, R28, R46 ;  /* 0x0000001c2b1c7224 */ /* 0x000fca00078e022e */
[----:B------:R-:W-:Y:S01]  /*32f0*/  ISETP.GE.U32.AND P0, PT, R28, R43, PT ;  /* 0x0000002b1c00720c */ /* 0x000fe20003f06070 */
[----:B0-----:R-:W-:Y:S01]  /*3300*/  MUFU.RCP R54, R54 ;  /* 0x0000003600367308 */ /* 0x001fe20000001000 */
[----:B----4-:R-:W0:Y:S01]  /*3310*/  LDC R49, c[0x0][R49+0x3ec] ;  /* 0x0000fb0031317b82 */ /* 0x010e220000000800 */
[----:B---3--:R-:W-:-:S10]  /*3320*/  IADD3 R29, PT, PT, R52, 0xffffffe, RZ ;  /* 0x0ffffffe341d7810 */ /* 0x008fd40007ffe0ff */
[----:B------:R-:W-:Y:S02]  /*3330*/  @P0 IADD3 R28, PT, PT, -R43, R28, RZ ;  /* 0x0000001c2b1c0210 */ /* 0x000fe40007ffe1ff */
[----:B------:R-:W-:Y:S01]  /*3340*/  @P0 IADD3 R50, PT, PT, R50, 0x1, RZ ;  /* 0x0000000132320810 */ /* 0x000fe20007ffe0ff */
[----:B------:R-:W3:Y:S01]  /*3350*/  F2I.FTZ.U32.TRUNC.NTZ R29, R29 ;  /* 0x0000001d001d7305 */ /* 0x000ee2000021f000 */
[----:B------:R-:W-:Y:S02]  /*3360*/  ISETP.GE.U32.AND P1, PT, R28, R43, PT ;  /* 0x0000002b1c00720c */ /* 0x000fe40003f26070 */
[----:B------:R-:W-:-:S11]  /*3370*/  MOV R28, RZ ;  /* 0x000000ff001c7202 */ /* 0x000fd60000000f00 */
[----:B------:R-:W-:Y:S01]  /*3380*/  @P1 VIADD R50, R50, 0x1 ;  /* 0x0000000132321836 */ /* 0x000fe20000000000 */
[----:B------:R-:W-:Y:S01]  /*3390*/  @!P2 LOP3.LUT R50, RZ, R43, RZ, 0x33, !PT ;  /* 0x0000002bff32a212 */ /* 0x000fe200078e33ff */
[----:B---3--:R-:W-:Y:S01]  /*33a0*/  IMAD R53, R53, R29, RZ ;  /* 0x0000001d35357224 */ /* 0x008fe200078e02ff */
[----:B------:R-:W-:-:S03]  /*33b0*/  ISETP.NE.U32.AND P2, PT, R45, RZ, PT ;  /* 0x000000ff2d00720c */ /* 0x000fc60003f45070 */
[----:B------:R-:W-:-:S04]  /*33c0*/  IMAD.HI.U32 R29, R29, R53, R28 ;  /* 0x000000351d1d7227 */ /* 0x000fc800078e001c */
[----:B------:R-:W-:Y:S01]  /*33d0*/  VIADD R28, R54, 0xffffffe ;  /* 0x0ffffffe361c7836 */ /* 0x000fe20000000000 */
[----:B-1----:R-:W1:Y:S01]  /*33e0*/  I2F.U32.RP R56, R51 ;  /* 0x0000003300387306 */ /* 0x002e620000209000 */
[----:B------:R-:W-:Y:S01]  /*33f0*/  IMAD.HI.U32 R53, R29, R50, RZ ;  /* 0x000000321d357227 */ /* 0x000fe200078e00ff */
[----:B------:R-:W-:-:S04]  /*3400*/  IADD3 R59, PT, PT, RZ, -R51, RZ ;  /* 0x80000033ff3b7210 */ /* 0x000fc80007ffe0ff */
[----:B------:R-:W-:Y:S02]  /*3410*/  IADD3 R52, PT, PT, -R53, RZ, RZ ;  /* 0x000000ff35347210 */ /* 0x000fe40007ffe1ff */
[----:B------:R3:W4:Y:S03]  /*3420*/  F2I.FTZ.U32.TRUNC.NTZ R29, R28 ;  /* 0x0000001c001d7305 */ /* 0x000726000021f000 */
[----:B------:R-:W-:-:S05]  /*3430*/  IMAD R52, R45, R52, R50 ;  /* 0x000000342d347224 */ /* 0x000fca00078e0232 */
[----:B------:R-:W-:Y:S01]  /*3440*/  ISETP.GE.U32.AND P0, PT, R52, R45, PT ;  /* 0x0000002d3400720c */ /* 0x000fe20003f06070 */
[----:B-1----:R-:W1:Y:S01]  /*3450*/  MUFU.RCP R56, R56 ;  /* 0x0000003800387308 */ /* 0x002e620000001000 */
[----:B---3--:R-:W-:Y:S01]  /*3460*/  MOV R28, RZ ;  /* 0x000000ff001c7202 */ /* 0x008fe20000000f00 */
[----:B----4-:R-:W-:-:S04]  /*3470*/  IMAD R55, R55, R29, RZ ;  /* 0x0000001d37377224 */ /* 0x010fc800078e02ff */
[----:B------:R-:W-:-:S06]  /*3480*/  IMAD.HI.U32 R54, R29, R55, R28 ;  /* 0x000000371d367227 */ /* 0x000fcc00078e001c */
[----:B------:R-:W-:Y:S01]  /*3490*/  @P0 IADD3 R53, PT, PT, R53, 0x1, RZ ;  /* 0x0000000135350810 */ /* 0x000fe20007ffe0ff */
[----:B------:R-:W-:Y:S02]  /*34a0*/  @P0 IMAD.IADD R52, R52, 0x1, -R45 ;  /* 0x0000000134340824 */ /* 0x000fe400078e0a2d */
[----:B------:R-:W-:Y:S01]  /*34b0*/  IMAD.SHL.U32 R55, R24, 0x4, RZ ;  /* 0x0000000418377824 */ /* 0x000fe200078e00ff */
[----:B-1----:R-:W-:Y:S02]  /*34c0*/  IADD3 R28, PT, PT, R56, 0xffffffe, RZ ;  /* 0x0ffffffe381c7810 */ /* 0x002fe40007ffe0ff */
[----:B------:R-:W-:Y:S02]  /*34d0*/  ISETP.GE.U32.AND P1, PT, R52, R45, PT ;  /* 0x0000002d3400720c */ /* 0x000fe40003f26070 */
[----:B------:R-:W1:Y:S01]  /*34e0*/  LDC R52, c[0x0][R55+0x388] ;  /* 0x0000e20037347b82 */ /* 0x000e620000000800 */
[----:B------:R3:W4:Y:S02]  /*34f0*/  F2I.FTZ.U32.TRUNC.NTZ R29, R28 ;  /* 0x0000001c001d7305 */ /* 0x000724000021f000 */
[----:B---3--:R-:W-:-:S08]  /*3500*/  IMAD.MOV.U32 R28, RZ, RZ, RZ ;  /* 0x000000ffff1c7224 */ /* 0x008fd000078e00ff */
        /* <DEDUP_REMOVED lines=11> */
[----:B-1----:R-:W1:Y:S01]  /*35c0*/  I2F.U32.RP R56, R52 ;  /* 0x0000003400387306 */ /* 0x002e620000209000 */
[----:B------:R-:W-:Y:S02]  /*35d0*/  IADD3 R59, PT, PT, RZ, -R52, RZ ;  /* 0x80000034ff3b7210 */ /* 0x000fe40007ffe0ff */
[----:B------:R-:W-:Y:S01]  /*35e0*/  ISETP.GE.U32.AND P1, PT, R57, R48, PT ;  /* 0x000000303900720c */ /* 0x000fe20003f26070 */
[----:B------:R-:W-:-:S04]  /*35f0*/  IMAD.MOV R57, RZ, RZ, -R39 ;  /* 0x000000ffff397224 */ /* 0x000fc800078e0a27 */
[----:B------:R-:W-:Y:S01]  /*3600*/  IMAD R57, R42, R57, R37 ;  /* 0x000000392a397224 */ /* 0x000fe200078e0225 */
[----:B-1----:R-:W1:Y:S07]  /*3610*/  MUFU.RCP R56, R56 ;  /* 0x0000003800387308 */ /* 0x002e6e0000001000 */
[----:B------:R-:W-:Y:S02]  /*3620*/  @P1 IADD3 R54, PT, PT, R54, 0x1, RZ ;  /* 0x0000000136361810 */ /* 0x000fe40007ffe0ff */
[----:B------:R-:W-:-:S02]  /*3630*/  @!P2 LOP3.LUT R54, RZ, R48, RZ, 0x33, !PT ;  /* 0x00000030ff36a212 */ /* 0x000fc400078e33ff */
[----:B------:R-:W-:-:S03]  /*3640*/  ISETP.NE.U32.AND P2, PT, R51, RZ, PT ;  /* 0x000000ff3300720c */ /* 0x000fc60003f45070 */
[----:B------:R-:W-:-:S04]  /*3650*/  IMAD.HI.U32 R37, R29, R54, RZ ;  /* 0x000000361d257227 */ /* 0x000fc800078e00ff */
[----:B------:R-:W-:-:S04]  /*3660*/  IMAD.MOV R42, RZ, RZ, -R37 ;  /* 0x000000ffff2a7224 */ /* 0x000fc800078e0a25 */
[----:B------:R-:W-:Y:S01]  /*3670*/  IMAD R42, R51, R42, R54 ;  /* 0x0000002a332a7224 */ /* 0x000fe200078e0236 */
[----:B-1----:R-:W-:-:S04]  /*3680*/  IADD3 R28, PT, PT, R56, 0xffffffe, RZ ;  /* 0x0ffffffe381c7810 */ /* 0x002fc80007ffe0ff */
[----:B------:R-:W-:Y:S01]  /*3690*/  ISETP.GE.U32.AND P0, PT, R42, R51, PT ;  /* 0x000000332a00720c */ /* 0x000fe20003f06070 */
[----:B------:R1:W3:Y:S02]  /*36a0*/  F2I.FTZ.U32.TRUNC.NTZ R29, R28 ;  /* 0x0000001c001d7305 */ /* 0x0002e4000021f000 */
[----:B-1----:R-:W-:-:S10]  /*36b0*/  IMAD.MOV.U32 R28, RZ, RZ, RZ ;  /* 0x000000ffff1c7224 */ /* 0x002fd400078e00ff */
[----:B------:R-:W-:Y:S01]  /*36c0*/  @P0 IADD3 R42, PT, PT, -R51, R42, RZ ;  /* 0x0000002a332a0210 */ /* 0x000fe20007ffe1ff */
[----:B------:R-:W-:Y:S02]  /*36d0*/  @P0 VIADD R37, R37, 0x1 ;  /* 0x0000000125250836 */ /* 0x000fe40000000000 */
[----:B---3--:R-:W-:Y:S01]  /*36e0*/  IMAD R59, R59, R29, RZ ;  /* 0x0000001d3b3b7224 */ /* 0x008fe200078e02ff */
[----:B------:R-:W-:Y:S01]  /*36f0*/  ISETP.GE.U32.AND P1, PT, R42, R51, PT ;  /* 0x000000332a00720c */ /* 0x000fe20003f26070 */
[----:B------:R-:W-:Y:S01]  /*3700*/  IMAD R42, R57, R33, R36 ;  /* 0x00000021392a7224 */ /* 0x000fe200078e0224 */
[----:B------:R-:W-:Y:S01]  /*3710*/  IADD3 R33, PT, PT, -R41, RZ, RZ ;  /* 0x000000ff29217210 */ /* 0x000fe20007ffe1ff */
[----:B------:R-:W-:Y:S01]  /*3720*/  IMAD.HI.U32 R56, R29, R59, R28 ;  /* 0x0000003b1d387227 */ /* 0x000fe200078e001c */
[----:B------:R-:W1:Y:S03]  /*3730*/  LDC R36, c[0x0][R55+0x3ec] ;  /* 0x0000fb0037247b82 */ /* 0x000e660000000800 */
        /* <DEDUP_REMOVED lines=27> */
[----:B--2---:R-:W-:-:S02]  /*38f0*/  IMAD R44, R48, R47, R44 ;  /* 0x0000002f302c7224 */ /* 0x004fc400078e022c */
[----:B------:R-:W-:Y:S01]  /*3900*/  IMAD R51, R51, R29, R54 ;  /* 0x0000001d33337224 */ /* 0x000fe200078e0236 */
[----:B------:R-:W-:-:S03]  /*3910*/  IADD3 R29, PT, PT, -R28, RZ, RZ ;  /* 0x000000ff1c1d7210 */ /* 0x000fc60007ffe1ff */
[----:B0-----:R-:W-:Y:S02]  /*3920*/  IMAD R49, R51, R49, R44 ;  /* 0x0000003133317224 */ /* 0x001fe400078e022c */
[----:B------:R-:W-:Y:S02]  /*3930*/  IMAD R52, R52, R29, R37 ;  /* 0x0000001d34347224 */ /* 0x000fe400078e0225 */
[----:B------:R-:W-:Y:S02]  /*3940*/  IMAD.MOV.U32 R37, RZ, RZ, R28 ;  /* 0x000000ffff257224 */ /* 0x000fe400078e001c */
[----:B-1----:R-:W-:Y:S01]  /*3950*/  IMAD R36, R52, R36, R49 ;  /* 0x0000002434247224 */ /* 0x002fe200078e0231 */
[----:B------:R-:W-:Y:S06]  /*3960*/  @P0 BRA `(.L_x_3365) ;  /* 0xfffffff000d00947 */ /* 0x000fec000383ffff */
[----:B------:R-:W-:Y:S05]  /*3970*/  BSYNC.RECONVERGENT B2 ;  /* 0x0000000000027941 */ /* 0x000fea0003800200 */
.L_x_3364:
        /* <DEDUP_REMOVED lines=9> */
[----:B------:R-:W-:Y:S01]  /*3a10*/  IADD3 R24, PT, PT, R24, -0x4, RZ ;  /* 0xfffffffc18187810 */ /* 0x000fe20007ffe0ff */
[----:B------:R-:W-:Y:S02]  /*3a20*/  IMAD.SHL.U32 R33, R33, 0x4, RZ ;  /* 0x0000000421217824 */ /* 0x000fe400078e00ff */
[----:B------:R1:W2:Y:S01]  /*3a30*/  LDC R32, c[0x0][R34+0x388] ;  /* 0x0000e20022207b82 */ /* 0x0002a20000000800 */
[----:B------:R-:W-:-:S07]  /*3a40*/  IMAD.SHL.U32 R38, R38, 0x4, RZ ;  /* 0x0000000426267824 */ /* 0x000fce00078e00ff */
[----:B------:R3:W4:Y:S08]  /*3a50*/  LDC R31, c[0x0][R33+0x388] ;  /* 0x0000e200211f7b82 */ /* 0x0007300000000800 */
[----:B-1----:R-:W1:Y:S08]  /*3a60*/  LDC R34, c[0x0][R34+0x3ec] ;  /* 0x0000fb0022227b82 */ /* 0x002e700000000800 */
[----:B---3--:R-:W3:Y:S01]  /*3a70*/  LDC R33, c[0x0][R33+0x3ec] ;  /* 0x0000fb0021217b82 */ /* 0x008ee20000000800 */
[----:B--2---:R-:W2:Y:S01]  /*3a80*/  I2F.U32.RP R35, R32 ;  /* 0x0000002000237306 */ /* 0x004ea20000209000 */
[----:B------:R-:W-:Y:S01]  /*3a90*/  IMAD.MOV R39, RZ, RZ, -R32 ;  /* 0x000000ffff277224 */ /* 0x000fe200078e0a20 */
[----:B------:R-:W-:-:S06]  /*3aa0*/  ISETP.NE.U32.AND P2, PT, R32, RZ, PT ;  /* 0x000000ff2000720c */ /* 0x000fcc0003f45070 */
[----:B----4-:R-:W4:Y:S08]  /*3ab0*/  I2F.U32.RP R41, R31 ;  /* 0x0000001f00297306 */ /* 0x010f300000209000 */
[----:B--2---:R-:W0:Y:S08]  /*3ac0*/  MUFU.RCP R35, R35 ;  /* 0x0000002300237308 */ /* 0x004e300000001000 */
[----:B----4-:R-:W-:Y:S01]  /*3ad0*/  MUFU.RCP R41, R41 ;  /* 0x0000002900297308 */ /* 0x010fe20000001000 */
[----:B0-----:R-:W-:-:S02]  /*3ae0*/  IADD3 R28, PT, PT, R35, 0xffffffe, RZ ;  /* 0x0ffffffe231c7810 */ /* 0x001fc40007ffe0ff */
[----:B------:R0:W2:Y:S05]  /*3af0*/  LDC R35, c[0x0][R38+0x388] ;  /* 0x0000e20026237b82 */ /* 0x0000aa0000000800 */
[----:B------:R4:W1:Y:S03]  /*3b00*/  F2I.FTZ.U32.TRUNC.NTZ R29, R28 ;  /* 0x0000001c001d7305 */ /* 0x000866000021f000 */
[----:B0-----:R-:W0:Y:S01]  /*3b10*/  LDC R38, c[0x0][R38+0x3ec] ;  /* 0x0000fb0026267b82 */ /* 0x001e220000000800 */
[----:B----4-:R-:W-:Y:S02]  /*3b20*/  HFMA2 R28, -RZ, RZ, 0, 0 ;  /* 0x00000000ff1c7431 */ /* 0x010fe400000001ff */
[----:B-1----:R-:W-:-:S04]  /*3b30*/  IMAD R39, R39, R29, RZ ;  /* 0x0000001d27277224 */ /* 0x002fc800078e02ff */
[----:B------:R-:W-:Y:S01]  /*3b40*/  IMAD.HI.U32 R40, R29, R39, R28 ;  /* 0x000000271d287227 */ /* 0x000fe200078e001c */
[----:B------:R-:W-:-:S03]  /*3b50*/  IADD3 R28, PT, PT, R41, 0xffffffe, RZ ;  /* 0x0ffffffe291c7810 */ /* 0x000fc60007ffe0ff */
[----:B------:R-:W-:Y:S01]  /*3b60*/  IMAD.SHL.U32 R41, R24, 0x4, RZ ;  /* 0x0000000418297824 */ /* 0x000fe200078e00ff */
[----:B------:R1:W-:Y:S01]  /*3b70*/  F2I.FTZ.U32.TRUNC.NTZ R29, R28 ;  /* 0x0000001c001d7305 */ /* 0x0003e2000021f000 */
[----:B------:R-:W-:-:S04]  /*3b80*/  IMAD.HI.U32 R40, R40, R37, RZ ;  /* 0x0000002528287227 */ /* 0x000fc800078e00ff */
[----:B------:R-:W-:-:S04]  /*3b90*/  IMAD.MOV R39, RZ, RZ, -R40 ;  /* 0x000000ffff277224 */ /* 0x000fc800078e0a28 */
[----:B------:R-:W-:Y:S02]  /*3ba0*/  IMAD R39, R32, R39, R37 ;  /* 0x0000002720277224 */ /* 0x000fe400078e0225 */
[----:B-1----:R-:W-:-:S03]  /*3bb0*/  HFMA2 R28, -RZ, RZ, 0, 0 ;  /* 0x00000000ff1c7431 */ /* 0x002fc600000001ff */
[----:B------:R-:W-:Y:S01]  /*3bc0*/  ISETP.GE.U32.AND P0, PT, R39, R32, PT ;  /* 0x000000202700720c */ /* 0x000fe20003f06070 */
[----:B--2---:R-:W1:-:S12]  /*3bd0*/  I2F.U32.RP R43, R35 ;  /* 0x00000023002b7306 */ /* 0x004e580000209000 */
[----:B------:R-:W-:Y:S02]  /*3be0*/  @P0 IMAD.IADD R39, R39, 0x1, -R32 ;  /* 0x0000000127270824 */ /* 0x000fe400078e0a20 */
[----:B------:R-:W-:-:S03]  /*3bf0*/  @P0 VIADD R40, R40, 0x1 ;  /* 0x0000000128280836 */ /* 0x000fc60000000000 */
[----:B------:R-:W-:Y:S02]  /*3c00*/  ISETP.GE.U32.AND P1, PT, R39, R32, PT ;  /* 0x000000202700720c */ /* 0x000fe40003f26070 */
[----:B------:R-:W-:Y:S01]  /*3c10*/  IADD3 R39, PT, PT, RZ, -R31, RZ ;  /* 0x8000001fff277210 */ /* 0x000fe20007ffe0ff */
[----:B-1----:R-:W1:Y:S04]  /*3c20*/  MUFU.RCP R43, R43 ;  /* 0x0000002b002b7308 */ /* 0x002e680000001000 */
[----:B------:R-:W-:-:S04]  /*3c30*/  IMAD R39, R39, R29, RZ ;  /* 0x0000001d27277224 */ /* 0x000fc800078e02ff */
[----:B------:R-:W-:Y:S02]  /*3c40*/  IMAD.HI.U32 R29, R29, R39, R28 ;  /* 0x000000271d1d7227 */ /* 0x000fe400078e001c */
[----:B------:R2:W4:Y:S02]  /*3c50*/  LDC R39, c[0x0][R41+0x388] ;  /* 0x0000e20029277b82 */ /* 0x0005240000000800 */
        /* <DEDUP_REMOVED lines=9> */
[----:B------:R-:W-:-:S13]  /*3cf0*/  ISETP.GE.U32.AND P0, PT, R28, R31, PT ;  /* 0x0000001f1c00720c */ /* 0x000fda0003f06070 */
[----:B------:R-:W-:Y:S02]  /*3d00*/  @P0 IADD3 R28, PT, PT, -R31, R28, RZ ;  /* 0x0000001c1f1c0210 */ /* 0x000fe40007ffe1ff */
[----:B------:R-:W-:Y:S02]  /*3d10*/  @P0 IADD3 R42, PT, PT, R42, 0x1, RZ ;  /* 0x000000012a2a0810 */ /* 0x000fe40007ffe0ff */
[----:B------:R-:W-:Y:S01]  /*3d20*/  ISETP.GE.U32.AND P1, PT, R28, R31, PT ;  /* 0x0000001f1c00720c */ /* 0x000fe20003f26070 */
[----:B------:R-:W-:-:S04]  /*3d30*/  IMAD.MOV R28, RZ, RZ, -R35 ;  /* 0x000000ffff1c7224 */ /* 0x000fc800078e0a23 */
[----:B-1----:R-:W-:Y:S02]  /*3d40*/  IMAD R43, R28, R29, RZ ;  /* 0x0000001d1c2b7224 */ /* 0x002fe400078e02ff */
[----:B------:R-:W-:Y:S01]  /*3d50*/  HFMA2 R28, -RZ, RZ, 0, 0 ;  /* 0x00000000ff1c7431 */ /* 0x000fe200000001ff */
[----:B----4-:R-:W1:Y:S04]  /*3d60*/  I2F.U32.RP R45, R39 ;  /* 0x00000027002d7306 */ /* 0x010e680000209000 */
[----:B------:R-:W-:-:S04]  /*3d70*/  IMAD.HI.U32 R43, R29, R43, R28 ;  /* 0x0000002b1d2b7227 */ /* 0x000fc800078e001c */
[----:B------:R-:W-:Y:S01]  /*3d80*/  @P1 VIADD R42, R42, 0x1 ;  /* 0x000000012a2a1836 */ /* 0x000fe20000000000 */
[----:B------:R-:W-:Y:S02]  /*3d90*/  @!P2 LOP3.LUT R42, RZ, R31, RZ, 0x33, !PT ;  /* 0x0000001fff2aa212 */ /* 0x000fe400078e33ff */
[----:B------:R-:W-:-:S03]  /*3da0*/  ISETP.NE.U32.AND P2, PT, R35, RZ, PT ;  /* 0x000000ff2300720c */ /* 0x000fc60003f45070 */
[----:B------:R-:W-:Y:S01]  /*3db0*/  IMAD.HI.U32 R44, R43, R42, RZ ;  /* 0x0000002a2b2c7227 */ /* 0x000fe200078e00ff */
[----:B------:R-:W-:Y:S01]  /*3dc0*/  IADD3 R43, PT, PT, RZ, -R39, RZ ;  /* 0x80000027ff2b7210 */ /* 0x000fe20007ffe0ff */
[----:B-1----:R-:W1:Y:S02]  /*3dd0*/  MUFU.RCP R45, R45 ;  /* 0x0000002d002d7308 */ /* 0x002e640000001000 */
[----:B------:R-:W-:-:S04]  /*3de0*/  IMAD.MOV R28, RZ, RZ, -R44 ;  /* 0x000000ffff1c7224 */ /* 0x000fc800078e0a2c */
[----:B------:R-:W-:-:S05]  /*3df0*/  IMAD R28, R35, R28, R42 ;  /* 0x0000001c231c7224 */ /* 0x000fca00078e022a */
[----:B------:R-:W-:Y:S02]  /*3e00*/  ISETP.GE.U32.AND P0, PT, R28, R35, PT ;  /* 0x000000231c00720c */ /* 0x000fe40003f06070 */
[----:B-1----:R-:W-:-:S06]  /*3e10*/  IADD3 R29, PT, PT, R45, 0xffffffe, RZ ;  /* 0x0ffffffe2d1d7810 */ /* 0x002fcc0007ffe0ff */
[----:B------:R-:W1:Y:S05]  /*3e20*/  F2I.FTZ.U32.TRUNC.NTZ R29, R29 ;  /* 0x0000001d001d7305 */ /* 0x000e6a000021f000 */
[----:B------:R-:W-:Y:S02]  /*3e30*/  @P0 IMAD.IADD R28, R28, 0x1, -R35 ;  /* 0x000000011c1c0824 */ /* 0x000fe400078e0a23 */
[----:B------:R-:W-:-:S03]  /*3e40*/  @P0 VIADD R44, R44, 0x1 ;  /* 0x000000012c2c0836 */ /* 0x000fc60000000000 */
[----:B------:R-:W-:Y:S01]  /*3e50*/  ISETP.GE.U32.AND P1, PT, R28, R35, PT ;  /* 0x000000231c00720c */ /* 0x000fe20003f26070 */
[----:B------:R-:W-:Y:S02]  /*3e60*/  IMAD.MOV.U32 R28, RZ, RZ, RZ ;  /* 0x000000ffff1c7224 */ /* 0x000fe400078e00ff */
[----:B-1----:R-:W-:-:S10]  /*3e70*/  IMAD R43, R43, R29, RZ ;  /* 0x0000001d2b2b7224 */ /* 0x002fd400078e02ff */
        /* <DEDUP_REMOVED lines=17> */
[----:B---3--:R-:W-:Y:S02]  /*3f90*/  IMAD R29, R40, R33, R29 ;  /* 0x00000021281d7224 */ /* 0x008fe400078e021d */
[----:B------:R-:W-:Y:S02]  /*3fa0*/  IMAD R42, R35, R28, R42 ;  /* 0x0000001c232a7224 */ /* 0x000fe400078e022a */
[----:B------:R-:W-:Y:S01]  /*3fb0*/  @P1 VIADD R43, R43, 0x1 ;  /* 0x000000012b2b1836 */ /* 0x000fe20000000000 */
[----:B------:R-:W-:Y:S01]  /*3fc0*/  @!P2 LOP3.LUT R43, RZ, R39, RZ, 0x33, !PT ;  /* 0x00000027ff2ba212 */ /* 0x000fe200078e33ff */
[----:B0-----:R-:W-:-:S03]  /*3fd0*/  IMAD R29, R42, R38, R29 ;  /* 0x000000262a1d7224 */ /* 0x001fc600078e021d */
[----:B------:R-:W-:Y:S01]  /*3fe0*/  MOV R37, R43 ;  /* 0x0000002b00257202 */ /* 0x000fe20000000f00 */
[----:B------:R-:W-:-:S04]  /*3ff0*/  IMAD.MOV R36, RZ, RZ, -R43 ;  /* 0x000000ffff247224 */ /* 0x000fc800078e0a2b */
[----:B------:R-:W-:-:S04]  /*4000*/  IMAD R36, R39, R36, R44 ;  /* 0x0000002427247224 */ /* 0x000fc800078e022c */
[----:B--2---:R-:W-:-:S07]  /*4010*/  IMAD R36, R36, R41, R29 ;  /* 0x0000002924247224 */ /* 0x004fce00078e021d */
.L_x_3367:
[----:B------:R-:W-:Y:S05]  /*4020*/  BRA.U !UP1, `(.L_x_3366) ;  /* 0x0000000509447547 */ /* 0x000fea000b800000 */
[----:B------:R-:W-:Y:S02]  /*4030*/  UISETP.NE.AND UP0, UPT, UR11, URZ, UPT ;  /* 0x000000ff0b00728c */ /* 0x000fe4000bf05270 */
[----:B------:R-:W-:-:S07]  /*4040*/  UISETP.NE.AND UP1, UPT, UR6, URZ, UPT ;  /* 0x000000ff0600728c */ /* 0x000fce000bf25270 */
[----:B------:R-:W-:Y:S05]  /*4050*/  BRA.U !UP0, `(.L_x_3368) ;  /* 0x0000000108cc7547 */ /* 0x000fea000b800000 */
[C---:B0-----:R-:W-:Y:S02]  /*4060*/  VIADD R28, R24.reuse, 0xffffffff ;  /* 0xffffffff181c7836 */ /* 0x041fe40000000000 */
        /* <DEDUP_REMOVED lines=50> */
.L_x_3368:
        /* <DEDUP_REMOVED lines=27> */
.L_x_3366:
[----:B0-----:R-:W0:Y:S01]  /*4540*/  LDC.64 R28, c[0x0][0x380] ;  /* 0x0000e000ff1c7b82 */ /* 0x001e220000000a00 */
[----:B------:R-:W1:Y:S02]  /*4550*/  LDCU UR4, c[0x0][0x3ec] ;  /* 0x00007d80ff0477ac */ /* 0x000e640008000800 */
[----:B-1----:R-:W-:-:S04]  /*4560*/  IMAD R31, R37, UR4, R36 ;  /* 0x00000004251f7c24 */ /* 0x002fc8000f8e0224 */
[----:B0-----:R-:W-:-:S05]  /*4570*/  IMAD.WIDE.U32 R28, R31, 0x4, R28 ;  /* 0x000000041f1c7825 */ /* 0x001fca00078e001c */
[----:B------:R1:W5:Y:S02]  /*4580*/  LDG.E R24, desc[UR20][R28.64] ;  /* 0x000000141c187981 */ /* 0x000364000c1e1900 */
.L_x_3363:
[----:B------:R-:W-:Y:S05]  /*4590*/  BSYNC.RECONVERGENT B1 ;  /* 0x0000000000017941 */ /* 0x000fea0003800200 */
.L_x_3362:
[----:B01----:R-:W-:Y:S01]  /*45a0*/  IMAD.IADD R28, R9, 0x1, R26 ;  /* 0x00000001091c7824 */ /* 0x003fe200078e021a */
[----:B------:R-:W-:Y:S04]  /*45b0*/  BSSY.RECONVERGENT B1, `(.L_x_3369) ;  /* 0x000019c000017945 */ /* 0x000fe80003800200 */
        /* <DEDUP_REMOVED lines=8> */
[----:B------:R-:W-:Y:S01]  /*4640*/  BSSY.RECONVERGENT B2, `(.L_x_3371) ;  /* 0x00000d1000027945 */ /* 0x000fe20003800200 */
[----:B------:R-:W-:Y:S01]  /*4650*/  IMAD.MOV.U32 R36, RZ, RZ, RZ ;  /* 0x000000ffff247224 */ /* 0x000fe200078e00ff */
[----:B------:R-:W-:Y:S01]  /*4660*/  MOV R29, UR4 ;  /* 0x00000004001d7c02 */ /* 0x000fe20008000f00 */
[----:B------:R-:W-:Y:S01]  /*4670*/  IMAD.MOV.U32 R37, RZ, RZ, R28 ;  /* 0x000000ffff257224 */ /* 0x000fe200078e001c */
[----:B------:R-:W-:-:S07]  /*4680*/  MOV R34, RZ ;  /* 0x000000ff00227202 */ /* 0x000fce0000000f00 */
.L_x_3372:
[C---:B------:R-:W-:Y:S01]  /*4690*/  VIADD R33, R29.reuse, 0xffffffff ;  /* 0xffffffff1d217836 */ /* 0x040fe20000000000 */
[----:B------:R-:W-:Y:S01]  /*46a0*/  IADD3 R34, PT, PT, R34, 0x8, RZ ;  /* 0x0000000822227810 */ /* 0x000fe20007ffe0ff */
[C---:B------:R-:W-:Y:S02]  /*46b0*/  VIADD R35, R29.reuse, 0xfffffffe ;  /* 0xfffffffe1d237836 */ /* 0x040fe40000000000 */
[----:B------:R-:W-:Y:S01]  /*46c0*/  VIADD R31, R29, 0xfffffffd ;  /* 0xfffffffd1d1f7836 */ /* 0x000fe20000000000 */
[----:B------:R-:W-:Y:S02]  /*46d0*/  SHF.L.U32 R33, R33, 0x2, RZ ;  /* 0x0000000221217819 */ /* 0x000fe400000006ff */
[----:B------:R-:W-:Y:S02]  /*46e0*/  SHF.L.U32 R35, R35, 0x2, RZ ;  /* 0x0000000223237819 */ /* 0x000fe400000006ff */
[----:B------:R0:W1:Y:S01]  /*46f0*/  LDC R42, c[0x0][R33+0x388] ;  /* 0x0000e200212a7b82 */ /* 0x0000620000000800 */
[----:B------:R-:W-:-:S07]  /*4700*/  SHF.L.U32 R31, R31, 0x2, RZ ;  /* 0x000000021f1f7819 */ /* 0x000fce00000006ff */
[----:B------:R2:W3:Y:S08]  /*4710*/  LDC R32, c[0x0][R35+0x388] ;  /* 0x0000e20023207b82 */ /* 0x0004f00000000800 */
[----:B------:R4:W3:Y:S08]  /*4720*/  LDC R40, c[0x0][R31+0x388] ;  /* 0x0000e2001f287b82 */ /* 0x0008f00000000800 */
[----:B0-----:R-:W0:Y:S08]  /*4730*/  LDC R33, c[0x0][R33+0x3ec] ;  /* 0x0000fb0021217b82 */ /* 0x001e300000000800 */
[----:B--2---:R-:W2:Y:S08]  /*4740*/  LDC R35, c[0x0][R35+0x3ec] ;  /* 0x0000fb0023237b82 */ /* 0x004eb00000000800 */
[----:B----4-:R-:W4:Y:S01]  /*4750*/  LDC R31, c[0x0][R31+0x3ec] ;  /* 0x0000fb001f1f7b82 */ /* 0x010f220000000800 */
[----:B-1----:R-:W1:Y:S01]  /*4760*/  I2F.U32.RP R38, R42 ;  /* 0x0000002a00267306 */ /* 0x002e620000209000 */
[----:B------:R-:W-:-:S02]  /*4770*/  IADD3 R39, PT, PT, RZ, -R42, RZ ;  /* 0x8000002aff277210 */ /* 0x000fc40007ffe0ff */
[----:B------:R-:W-:-:S05]  /*4780*/  ISETP.NE.U32.AND P2, PT, R42, RZ, PT ;  /* 0x000000ff2a00720c */ /* 0x000fca0003f45070 */
[----:B---3--:R-:W3:Y:S08]  /*4790*/  I2F.U32.RP R43, R32 ;  /* 0x00000020002b7306 */ /* 0x008ef00000209000 */
[----:B-1----:R-:W1:Y:S01]  /*47a0*/  MUFU.RCP R38, R38 ;  /* 0x0000002600267308 */ /* 0x002e620000001000 */
[----:B------:R-:W-:-:S07]  /*47b0*/  IADD3 R47, PT, PT, RZ, -R40, RZ ;  /* 0x80000028ff2f7210 */ /* 0x000fce0007ffe0ff */
[----:B---3--:R-:W-:Y:S01]  /*47c0*/  MUFU.RCP R43, R43 ;  /* 0x0000002b002b7308 */ /* 0x008fe20000001000 */
[----:B-1----:R-:W-:Y:S02]  /*47d0*/  VIADD R26, R38, 0xffffffe ;  /* 0x0ffffffe261a7836 */ /* 0x002fe40000000000 */
[----:B------:R-:W-:-:S05]  /*47e0*/  VIADD R38, R29, 0xfffffffc ;  /* 0xfffffffc1d267836 */ /* 0x000fca0000000000 */
[----:B------:R1:W3:Y:S01]  /*47f0*/  F2I.FTZ.U32.TRUNC.NTZ R27, R26 ;  /* 0x0000001a001b7305 */ /* 0x0002e2000021f000 */
[----:B------:R-:W-:Y:S02]  /*4800*/  IMAD.SHL.U32 R38, R38, 0x4, RZ ;  /* 0x0000000426267824 */ /* 0x000fe400078e00ff */
[----:B-1----:R-:W-:Y:S02]  /*4810*/  IMAD.MOV.U32 R26, RZ, RZ, RZ ;  /* 0x000000ffff1a7224 */ /* 0x002fe400078e00ff */
[----:B---3--:R-:W-:-:S04]  /*4820*/  IMAD R39, R39, R27, RZ ;  /* 0x0000001b27277224 */ /* 0x008fc800078e02ff */
[----:B------:R-:W-:-:S04]  /*4830*/  IMAD.HI.U32 R44, R27, R39, R26 ;  /* 0x000000271b2c7227 */ /* 0x000fc800078e001a */
[----:B------:R-:W-:Y:S02]  /*4840*/  VIADD R26, R43, 0xffffffe ;  /* 0x0ffffffe2b1a7836 */ /* 0x000fe40000000000 */
[----:B------:R-:W-:Y:S01]  /*4850*/  IMAD.HI.U32 R39, R44, R37, RZ ;  /* 0x000000252c277227 */ /* 0x000fe200078e00ff */
[----:B------:R1:W3:Y:S01]  /*4860*/  LDC R43, c[0x0][R38+0x388] ;  /* 0x0000e200262b7b82 */ /* 0x0002e20000000800 */
[----:B------:R0:W-:Y:S03]  /*4870*/  F2I.FTZ.U32.TRUNC.NTZ R27, R26 ;  /* 0x0000001a001b7305 */ /* 0x0001e6000021f000 */
[----:B------:R-:W-:-:S04]  /*4880*/  IADD3 R41, PT, PT, -R39, RZ, RZ ;  /* 0x000000ff27297210 */ /* 0x000fc80007ffe1ff */
[----:B-1----:R-:W1:Y:S01]  /*4890*/  LDC R38, c[0x0][R38+0x3ec] ;  /* 0x0000fb0026267b82 */ /* 0x002e620000000800 */
[----:B------:R-:W-:Y:S01]  /*48a0*/  IMAD R41, R42, R41, R37 ;  /* 0x000000292a297224 */ /* 0x000fe200078e0225 */
[----:B------:R-:W2:Y:S01]  /*48b0*/  I2F.U32.RP R44, R40 ;  /* 0x00000028002c7306 */ /* 0x000ea20000209000 */
[----:B0-----:R-:W-:-:S03]  /*48c0*/  HFMA2 R26, -RZ, RZ, 0, 0 ;  /* 0x00000000ff1a7431 */ /* 0x001fc600000001ff */
[----:B------:R-:W-:-:S04]  /*48d0*/  ISETP.GE.U32.AND P0, PT, R41, R42, PT ;  /* 0x0000002a2900720c */ /* 0x000fc80003f06070 */
[----:B--2---:R-:W0:Y:S09]  /*48e0*/  MUFU.RCP R44, R44 ;  /* 0x0000002c002c7308 */ /* 0x004e320000001000 */
[----:B------:R-:W-:Y:S02]  /*48f0*/  @P0 IADD3 R41, PT, PT, -R42, R41, RZ ;  /* 0x000000292a290210 */ /* 0x000fe40007ffe1ff */
[----:B------:R-:W-:-:S02]  /*4900*/  @P0 IADD3 R39, PT, PT, R39, 0x1, RZ ;  /* 0x0000000127270810 */ /* 0x000fc40007ffe0ff */
[----:B------:R-:W-:Y:S01]  /*4910*/  ISETP.GE.U32.AND P1, PT, R41, R42, PT ;  /* 0x0000002a2900720c */ /* 0x000fe20003f26070 */
[----:B------:R-:W-:-:S04]  /*4920*/  IMAD.MOV R41, RZ, RZ, -R32 ;  /* 0x000000ffff297224 */ /* 0x000fc800078e0a20 */
[----:B------:R-:W-:-:S04]  /*4930*/  IMAD R41, R41, R27, RZ ;  /* 0x0000001b29297224 */ /* 0x000fc800078e02ff */
[----:B------:R-:W-:-:S04]  /*4940*/  IMAD.HI.U32 R26, R27, R41, R26 ;  /* 0x000000291b1a7227 */ /* 0x000fc800078e001a */
[----:B------:R-:W-:Y:S02]  /*4950*/  @P1 IADD3 R39, PT, PT, R39, 0x1, RZ ;  /* 0x0000000127271810 */ /* 0x000fe40007ffe0ff */
[----:B------:R-:W-:Y:S02]  /*4960*/  @!P2 LOP3.LUT R39, RZ, R42, RZ, 0x33, !PT ;  /* 0x0000002aff27a212 */ /* 0x000fe400078e33ff */
[----:B------:R-:W-:Y:S01]  /*4970*/  ISETP.NE.U32.AND P2, PT, R32, RZ, PT ;  /* 0x000000ff2000720c */ /* 0x000fe20003f45070 */
[----:B---3--:R-:W2:Y:S02]  /*4980*/  I2F.U32.RP R50, R43 ;  /* 0x0000002b00327306 */ /* 0x008ea40000209000 */
[----:B------:R-:W-:Y:S01]  /*4990*/  IMAD.HI.U32 R41, R26, R39, RZ ;  /* 0x000000271a297227 */ /* 0x000fe200078e00ff */
[----:B0-----:R-:W-:-:S03]  /*49a0*/  IADD3 R26, PT, PT, R44, 0xffffffe, RZ ;  /* 0x0ffffffe2c1a7810 */ /* 0x001fc60007ffe0ff */
[----:B------:R-:W-:Y:S02]  /*49b0*/  IMAD.MOV R45, RZ, RZ, -R41 ;  /* 0x000000ffff2d7224 */ /* 0x000fe400078e0a29 */
[----:B------:R0:W3:Y:S02]  /*49c0*/  F2I.FTZ.U32.TRUNC.NTZ R27, R26 ;  /* 0x0000001a001b7305 */ /* 0x0000e4000021f000 */
[----:B------:R-:W-:-:S05]  /*49d0*/  IMAD R45, R32, R45, R39 ;  /* 0x0000002d202d7224 */ /* 0x000fca00078e0227 */
[----:B------:R-:W-:Y:S01]  /*49e0*/  ISETP.GE.U32.AND P0, PT, R45, R32, PT ;  /* 0x000000202d00720c */ /* 0x000fe20003f06070 */
[----:B--2---:R-:W2:Y:S01]  /*49f0*/  MUFU.RCP R50, R50 ;  /* 0x0000003200327308 */ /* 0x004ea20000001000 */
[----:B0-----:R-:W-:-:S11]  /*4a00*/  IMAD.MOV.U32 R26, RZ, RZ, RZ ;  /* 0x000000ffff1a7224 */ /* 0x001fd600078e00ff */
[----:B------:R-:W-:Y:S01]  /*4a10*/  @P0 IMAD.IADD R45, R45, 0x1, -R32 ;  /* 0x000000012d2d0824 */ /* 0x000fe200078e0a20 */
[----:B------:R-:W-:-:S04]  /*4a20*/  @P0 IADD3 R41, PT, PT, R41, 0x1, RZ ;  /* 0x0000000129290810 */ /* 0x000fc80007ffe0ff */
[----:B------:R-:W-:Y:S01]  /*4a30*/  ISETP.GE.U32.AND P1, PT, R45, R32, PT ;  /* 0x000000202d00720c */ /* 0x000fe20003f26070 */
[----:B------:R-:W-:-:S04]  /*4a40*/  VIADD R45, R29, 0xfffffffb ;  /* 0xfffffffb1d2d7836 */ /* 0x000fc80000000000 */
[----:B------:R-:W-:Y:S02]  /*4a50*/  IMAD.SHL.U32 R44, R45, 0x4, RZ ;  /* 0x000000042d2c7824 */ /* 0x000fe400078e00ff */
[----:B---3--:R-:W-:Y:S02]  /*4a60*/  IMAD R45, R47, R27, RZ ;  /* 0x0000001b2f2d7224 */ /* 0x008fe400078e02ff */
[----:B------:R-:W-:Y:S02]  /*4a70*/  VIADD R47, R29, 0xfffffffa ;  /* 0xfffffffa1d2f7836 */ /* 0x000fe40000000000 */
[----:B------:R-:W-:Y:S02]  /*4a80*/  IMAD.HI.U32 R26, R27, R45, R26 ;  /* 0x0000002d1b1a7227 */ /* 0x000fe400078e001a */
[----:B------:R0:W3:Y:S01]  /*4a90*/  LDC R45, c[0x0][R44+0x388] ;  /* 0x0000e2002c2d7b82 */ /* 0x0000e20000000800 */
[----:B------:R-:W-:Y:S02]  /*4aa0*/  @P1 IADD3 R41, PT, PT, R41, 0x1, RZ ;  /* 0x0000000129291810 */ /* 0x000fe40007ffe0ff */
[----:B------:R-:W-:-:S02]  /*4ab0*/  @!P2 LOP3.LUT R41, RZ, R32, RZ, 0x33, !PT ;  /* 0x00000020ff29a212 */ /* 0x000fc400078e33ff */
[----:B------:R-:W-:Y:S02]  /*4ac0*/  SHF.L.U32 R47, R47, 0x2, RZ ;  /* 0x000000022f2f7819 */ /* 0x000fe400000006ff */
[----:B------:R-:W-:Y:S01]  /*4ad0*/  ISETP.NE.U32.AND P2, PT, R40, RZ, PT ;  /* 0x000000ff2800720c */ /* 0x000fe20003f45070 */
[----:B------:R-:W-:Y:S01]  /*4ae0*/  IMAD.HI.U32 R46, R26, R41, RZ ;  /* 0x000000291a2e7227 */ /* 0x000fe200078e00ff */
[----:B------:R4:W1:Y:S03]  /*4af0*/  LDC R48, c[0x0][R47+0x388] ;  /* 0x0000e2002f307b82 */ /* 0x0008660000000800 */
[----:B--2---:R-:W-:Y:S01]  /*4b00*/  VIADD R26, R50, 0xffffffe ;  /* 0x0ffffffe321a7836 */ /* 0x004fe20000000000 */
[----:B------:R-:W-:-:S03]  /*4b10*/  IADD3 R49, PT, PT, -R46, RZ, RZ ;  /* 0x000000ff2e317210 */ /* 0x000fc60007ffe1ff */
[----:B------:R2:W3:Y:S01]  /*4b20*/  F2I.FTZ.U32.TRUNC.NTZ R27, R26 ;  /* 0x0000001a001b7305 */ /* 0x0004e2000021f000 */
[----:B0-----:R-:W0:Y:S01]  /*4b30*/  LDC R44, c[0x0][R44+0x3ec] ;  /* 0x0000fb002c2c7b82 */ /* 0x001e220000000800 */
[----:B------:R-:W-:-:S05]  /*4b40*/  IMAD R49, R40, R49, R41 ;  /* 0x0000003128317224 */ /* 0x000fca00078e0229 */
[----:B------:R-:W-:Y:S01]  /*4b50*/  ISETP.GE.U32.AND P0, PT, R49, R40, PT ;  /* 0x000000283100720c */ /* 0x000fe20003f06070 */
[----:B--2---:R-:W-:Y:S01]  /*4b60*/  HFMA2 R26, -RZ, RZ, 0, 0 ;  /* 0x00000000ff1a7431 */ /* 0x004fe200000001ff */
[----:B----4-:R-:W2:Y:S11]  /*4b70*/  LDC R47, c[0x0][R47+0x3ec] ;  /* 0x0000fb002f2f7b82 */ /* 0x010eb60000000800 */
[----:B------:R-:W-:-:S02]  /*4b80*/  @P0 IADD3 R49, PT, PT, -R40, R49, RZ ;  /* 0x0000003128310210 */ /* 0x000fc40007ffe1ff */
[----:B------:R-:W-:Y:S02]  /*4b90*/  @P0 IADD3 R46, PT, PT, R46, 0x1, RZ ;  /* 0x000000012e2e0810 */ /* 0x000fe40007ffe0ff */
[----:B------:R-:W-:Y:S01]  /*4ba0*/  ISETP.GE.U32.AND P1, PT, R49, R40, PT ;  /* 0x000000283100720c */ /* 0x000fe20003f26070 */
[----:B------:R-:W-:-:S04]  /*4bb0*/  IMAD.MOV R49, RZ, RZ, -R43 ;  /* 0x000000ffff317224 */ /* 0x000fc800078e0a2b */
[----:B---3--:R-:W-:Y:S01]  /*4bc0*/  IMAD R49, R49, R27, RZ ;  /* 0x0000001b31317224 */ /* 0x008fe200078e02ff */
[----:B------:R-:W3:Y:S03]  /*4bd0*/  I2F.U32.RP R52, R45 ;  /* 0x0000002d00347306 */ /* 0x000ee60000209000 */
[----:B------:R-:W-:Y:S01]  /*4be0*/  IMAD.HI.U32 R27, R27, R49, R26 ;  /* 0x000000311b1b7227 */ /* 0x000fe200078e001a */
[C---:B------:R-:W-:Y:S02]  /*4bf0*/  IADD3 R49, PT, PT, R29.reuse, -0x7, RZ ;  /* 0xfffffff91d317810 */ /* 0x040fe40007ffe0ff */
[----:B------:R-:W-:Y:S01]  /*4c00*/  IADD3 R53, PT, PT, RZ, -R45, RZ ;  /* 0x8000002dff357210 */ /* 0x000fe20007ffe0ff */
[----:B------:R-:W-:Y:S01]  /*4c10*/  @P1 VIADD R46, R46, 0x1 ;  /* 0x000000012e2e1836 */ /* 0x000fe20000000000 */
[----:B------:R-:W-:Y:S01]  /*4c20*/  @!P2 LOP3.LUT R46, RZ, R40, RZ, 0x33, !PT ;  /* 0x00000028ff2ea212 */ /* 0x000fe200078e33ff */
[----:B------:R-:W-:Y:S01]  /*4c30*/  VIADD R29, R29, 0xfffffff8 ;  /* 0xfffffff81d1d7836 */ /* 0x000fe20000000000 */
[----:B------:R-:W-:Y:S01]  /*4c40*/  ISETP.NE.U32.AND P2, PT, R43, RZ, PT ;  /* 0x000000ff2b00720c */ /* 0x000fe20003f45070 */
[----:B-1----:R-:W1:Y:S01]  /*4c50*/  I2F.U32.RP R54, R48 ;  /* 0x0000003000367306 */ /* 0x002e620000209000 */
[----:B------:R-:W-:Y:S01]  /*4c60*/  SHF.L.U32 R49, R49, 0x2, RZ ;  /* 0x0000000231317819 */ /* 0x000fe200000006ff */
[----:B------:R-:W-:Y:S01]  /*4c70*/  IMAD.HI.U32 R50, R27, R46, RZ ;  /* 0x0000002e1b327227 */ /* 0x000fe200078e00ff */
[----:B------:R-:W-:-:S02]  /*4c80*/  IADD3 R55, PT, PT, RZ, -R48, RZ ;  /* 0x80000030ff377210 */ /* 0x000fc40007ffe0ff */
[----:B------:R4:W0:Y:S01]  /*4c90*/  LDC R51, c[0x0][R49+0x388] ;  /* 0x0000e20031337b82 */ /* 0x0008220000000800 */
[----:B------:R-:W-:Y:S02]  /*4ca0*/  IMAD.MOV R26, RZ, RZ, -R50 ;  /* 0x000000ffff1a7224 */ /* 0x000fe400078e0a32 */
[----:B---3--:R-:W3:Y:S02]  /*4cb0*/  MUFU.RCP R52, R52 ;  /* 0x0000003400347308 */ /* 0x008ee40000001000 */
[----:B------:R-:W-:-:S03]  /*4cc0*/  IMAD R26, R43, R26, R46 ;  /* 0x0000001a2b1a7224 */ /* 0x000fc600078e022e */
[----:B----4-:R-:W4:Y:S02]  /*4cd0*/  LDC R49, c[0x0][R49+0x3ec] ;  /* 0x0000fb0031317b82 */ /* 0x010f240000000800 */
[----:B------:R-:W-:Y:S01]  /*4ce0*/  ISETP.GE.U32.AND P0, PT, R26, R43, PT ;  /* 0x0000002b1a00720c */ /* 0x000fe20003f06070 */
[----:B-1----:R-:W-:Y:S01]  /*4cf0*/  MUFU.RCP R54, R54 ;  /* 0x0000003600367308 */ /* 0x002fe20000001000 */
[----:B---3--:R-:W-:-:S11]  /*4d00*/  VIADD R27, R52, 0xffffffe ;  /* 0x0ffffffe341b7836 */ /* 0x008fd60000000000 */
[----:B------:R-:W-:Y:S02]  /*4d10*/  @P0 IMAD.IADD R26, R26, 0x1, -R43 ;  /* 0x000000011a1a0824 */ /* 0x000fe400078e0a2b */
[----:B------:R-:W-:Y:S01]  /*4d20*/  @P0 VIADD R50, R50, 0x1 ;  /* 0x0000000132320836 */ /* 0x000fe20000000000 */
[----:B------:R-:W1:Y:S02]  /*4d30*/  F2I.FTZ.U32.TRUNC.NTZ R27, R27 ;  /* 0x0000001b001b7305 */ /* 0x000e64000021f000 */
[----:B------:R-:W-:Y:S01]  /*4d40*/  ISETP.GE.U32.AND P1, PT, R26, R43, PT ;  /* 0x0000002b1a00720c */ /* 0x000fe20003f26070 */
[----:B------:R-:W-:-:S12]  /*4d50*/  IMAD.MOV.U32 R26, RZ, RZ, RZ ;  /* 0x000000ffff1a7224 */ /* 0x000fd800078e00ff */
[----:B------:R-:W-:Y:S01]  /*4d60*/  @P1 IADD3 R50, PT, PT, R50, 0x1, RZ ;  /* 0x0000000132321810 */ /* 0x000fe20007ffe0ff */
[----:B-1----:R-:W-:Y:S01]  /*4d70*/  IMAD R53, R53, R27, RZ ;  /* 0x0000001b35357224 */ /* 0x002fe200078e02ff */
[----:B------:R-:W-:Y:S02]  /*4d80*/  @!P2 LOP3.LUT R50, RZ, R43, RZ, 0x33, !PT ;  /* 0x0000002bff32a212 */ /* 0x000fe400078e33ff */
[----:B------:R-:W-:Y:S01]  /*4d90*/  ISETP.NE.U32.AND P2, PT, R45, RZ, PT ;  /* 0x000000ff2d00720c */ /* 0x000fe20003f45070 */
[----:B------:R-:W-:Y:S01]  /*4da0*/  IMAD.HI.U32 R27, R27, R53, R26 ;  /* 0x000000351b1b7227 */ /* 0x000fe200078e001a */
[----:B------:R-:W-:Y:S01]  /*4db0*/  IADD3 R26, PT, PT, R54, 0xffffffe, RZ ;  /* 0x0ffffffe361a7810 */ /* 0x000fe20007ffe0ff */
[----:B0-----:R-:W0:Y:S02]  /*4dc0*/  I2F.U32.RP R56, R51 ;  /* 0x0000003300387306 */ /* 0x001e240000209000 */
[----:B------:R-:W-:Y:S02]  /*4dd0*/  IMAD.MOV R59, RZ, RZ, -R51 ;  /* 0x000000ffff3b7224 */ /* 0x000fe400078e0a33 */
[----:B------:R-:W-:-:S04]  /*4de0*/  IMAD.HI.U32 R53, R27, R50, RZ ;  /* 0x000000321b357227 */ /* 0x000fc800078e00ff */
[----:B------:R-:W-:Y:S01]  /*4df0*/  IMAD.MOV R52, RZ, RZ, -R53 ;  /* 0x000000ffff347224 */ /* 0x000fe200078e0a35 */
[----:B------:R1:W3:Y:S03]  /*4e00*/  F2I.FTZ.U32.TRUNC.NTZ R27, R26 ;  /* 0x0000001a001b7305 */ /* 0x0002e6000021f000 */
[----:B------:R-:W-:-:S05]  /*4e10*/  IMAD R52, R45, R52, R50 ;  /* 0x000000342d347224 */ /* 0x000fca00078e0232 */
[----:B------:R-:W-:Y:S01]  /*4e20*/  ISETP.GE.U32.AND P0, PT, R52, R45, PT ;  /* 0x0000002d3400720c */ /* 0x000fe20003f06070 */
[----:B-1----:R-:W-:Y:S01]  /*4e30*/  IMAD.MOV.U32 R26, RZ, RZ, RZ ;  /* 0x000000ffff1a7224 */ /* 0x002fe200078e00ff */
[----:B0-----:R-:W0:Y:S01]  /*4e40*/  MUFU.RCP R56, R56 ;  /* 0x0000003800387308 */ /* 0x001e220000001000 */
[----:B---3--:R-:W-:-:S04]  /*4e50*/  IMAD R55, R55, R27, RZ ;  /* 0x0000001b37377224 */ /* 0x008fc800078e02ff */
[----:B------:R-:W-:Y:S01]  /*4e60*/  IMAD.HI.U32 R54, R27, R55, R26 ;  /* 0x000000371b367227 */ /* 0x000fe200078e001a */
[----:B------:R-:W-:-:S05]  /*4e70*/  SHF.L.U32 R55, R29, 0x2, RZ ;  /* 0x000000021d377819 */ /* 0x000fca00000006ff */
[----:B------:R-:W-:Y:S01]  /*4e80*/  @P0 IADD3 R52, PT, PT, -R45, R52, RZ ;  /* 0x000000342d340210 */ /* 0x000fe20007ffe1ff */
[----:B------:R-:W-:-:S03]  /*4e90*/  @P0 VIADD R53, R53, 0x1 ;  /* 0x0000000135350836 */ /* 0x000fc60000000000 */
[----:B------:R-:W-:Y:S02]  /*4ea0*/  ISETP.GE.U32.AND P1, PT, R52, R45, PT ;  /* 0x0000002d3400720c */ /* 0x000fe40003f26070 */
[----:B------:R-:W1:Y:S01]  /*4eb0*/  LDC R52, c[0x0][R55+0x388] ;  /* 0x0000e20037347b82 */ /* 0x000e620000000800 */
[----:B0-----:R-:W-:-:S04]  /*4ec0*/  VIADD R26, R56, 0xffffffe ;  /* 0x0ffffffe381a7836 */ /* 0x001fc80000000000 */
[----:B------:R0:W3:Y:S06]  /*4ed0*/  F2I.FTZ.U32.TRUNC.NTZ R27, R26 ;  /* 0x0000001a001b7305 */ /* 0x0000ec000021f000 */
[----:B------:R-:W-:Y:S02]  /*4ee0*/  @P1 IADD3 R53, PT, PT, R53, 0x1, RZ ;  /* 0x0000000135351810 */ /* 0x000fe40007ffe0ff */
[----:B------:R-:W-:Y:S01]  /*4ef0*/  @!P2 LOP3.LUT R53, RZ, R45, RZ, 0x33, !PT ;  /* 0x0000002dff35a212 */ /* 0x000fe200078e33ff */
[----:B0-----:R-:W-:Y:S01]  /*4f00*/  HFMA2 R26, -RZ, RZ, 0, 0 ;  /* 0x00000000ff1a7431 */ /* 0x001fe200000001ff */
[----:B------:R-:W-:-:S03]  /*4f10*/  ISETP.NE.U32.AND P2, PT, R48, RZ, PT ;  /* 0x000000ff3000720c */ /* 0x000fc60003f45070 */
[----:B------:R-:W-:-:S04]  /*4f20*/  IMAD.HI.U32 R54, R54, R53, RZ ;  /* 0x0000003536367227 */ /* 0x000fc800078e00ff */
[----:B---3--:R-:W-:Y:S01]  /*4f30*/  IMAD R59, R59, R27, RZ ;  /* 0x0000001b3b3b7224 */ /* 0x008fe200078e02ff */
[----:B------:R-:W-:-:S03]  /*4f40*/  IADD3 R57, PT, PT, -R54, RZ, RZ ;  /* 0x000000ff36397210 */ /* 0x000fc60007ffe1ff */
[----:B------:R-:W-:-:S04]  /*4f50*/  IMAD.HI.U32 R27, R27, R59, R26 ;  /* 0x0000003b1b1b7227 */ /* 0x000fc800078e001a */
[----:B------:R-:W-:-:S05]  /*4f60*/  IMAD R57, R48, R57, R53 ;  /* 0x0000003930397224 */ /* 0x000fca00078e0235 */
[----:B------:R-:W-:-:S13]  /*4f70*/  ISETP.GE.U32.AND P0, PT, R57, R48, PT ;  /* 0x000000303900720c */ /* 0x000fda0003f06070 */
[----:B------:R-:W-:Y:S01]  /*4f80*/  @P0 IMAD.IADD R57, R57, 0x1, -R48 ;  /* 0x0000000139390824 */ /* 0x000fe200078e0a30 */
[----:B------:R-:W-:Y:S01]  /*4f90*/  @P0 IADD3 R54, PT, PT, R54, 0x1, RZ ;  /* 0x0000000136360810 */ /* 0x000fe20007ffe0ff */
[----:B-1----:R-:W0:Y:S01]  /*4fa0*/  I2F.U32.RP R56, R52 ;  /* 0x0000003400387306 */ /* 0x002e220000209000 */
[----:B------:R-:W-:Y:S02]  /*4fb0*/  IMAD.MOV R59, RZ, RZ, -R52 ;  /* 0x000000ffff3b7224 */ /* 0x000fe400078e0a34 */
[----:B------:R-:W-:Y:S02]  /*4fc0*/  ISETP.GE.U32.AND P1, PT, R57, R48, PT ;  /* 0x000000303900720c */ /* 0x000fe40003f26070 */
[----:B------:R-:W-:-:S05]  /*4fd0*/  IADD3 R57, PT, PT, -R39, RZ, RZ ;  /* 0x000000ff27397210 */ /* 0x000fca0007ffe1ff */
[----:B------:R-:W-:Y:S01]  /*4fe0*/  IMAD R57, R42, R57, R37 ;  /* 0x000000392a397224 */ /* 0x000fe200078e0225 */
[----:B0-----:R-:W0:Y:S05]  /*4ff0*/  MUFU.RCP R56, R56 ;  /* 0x0000003800387308 */ /* 0x001e2a0000001000 */
[----:B------:R-:W-:Y:S01]  /*5000*/  @P1 VIADD R54, R54, 0x1 ;  /* 0x0000000136361836 */ /* 0x000fe20000000000 */
[----:B------:R-:W-:Y:S02]  /*5010*/  @!P2 LOP3.LUT R54, RZ, R48, RZ, 0x33, !PT ;  /* 0x00000030ff36a212 */ /* 0x000fe400078e33ff */
        /* <DEDUP_REMOVED lines=9> */
[----:B------:R-:W-:Y:S01]  /*50b0*/  @P0 IADD3 R37, PT, PT, R37, 0x1, RZ ;  /* 0x0000000125250810 */ /* 0x000fe20007ffe0ff */
[----:B-1----:R-:W-:-:S03]  /*50c0*/  IMAD R59, R59, R27, RZ ;  /* 0x0000001b3b3b7224 */ /* 0x002fc600078e02ff */
[----:B------:R-:W-:Y:S01]  /*50d0*/  ISETP.GE.U32.AND P1, PT, R42, R51, PT ;  /* 0x000000332a00720c */ /* 0x000fe20003f26070 */
[----:B------:R-:W-:Y:S02]  /*50e0*/  IMAD R42, R57, R33, R36 ;  /* 0x00000021392a7224 */ /* 0x000fe400078e0224 */
[----:B------:R-:W-:Y:S01]  /*50f0*/  IMAD.HI.U32 R56, R27, R59, R26 ;  /* 0x0000003b1b387227 */ /* 0x000fe200078e001a */
[----:B------:R-:W0:Y:S03]  /*5100*/  LDC R36, c[0x0][R55+0x3ec] ;  /* 0x0000fb0037247b82 */ /* 0x000e260000000800 */
[----:B------:R-:W-:-:S04]  /*5110*/  IMAD.MOV R33, RZ, RZ, -R41 ;  /* 0x000000ffff217224 */ /* 0x000fc800078e0a29 */
[----:B------:R-:W-:Y:S01]  /*5120*/  IMAD R32, R32, R33, R39 ;  /* 0x0000002120207224 */ /* 0x000fe200078e0227 */
[----:B------:R-:W-:Y:S01]  /*5130*/  IADD3 R33, PT, PT, -R46, RZ, RZ ;  /* 0x000000ff2e217210 */ /* 0x000fe20007ffe1ff */
[----:B------:R-:W-:Y:S01]  /*5140*/  @P1 VIADD R37, R37, 0x1 ;  /* 0x0000000125251836 */ /* 0x000fe20000000000 */
[----:B------:R-:W-:Y:S01]  /*5150*/  @!P2 LOP3.LUT R37, RZ, R51, RZ, 0x33, !PT ;  /* 0x00000033ff25a212 */ /* 0x000fe200078e33ff */
[----:B------:R-:W-:Y:S01]  /*5160*/  IMAD R32, R32, R35, R42 ;  /* 0x0000002320207224 */ /* 0x000fe200078e022a */
[----:B------:R-:W-:Y:S01]  /*5170*/  ISETP.NE.U32.AND P2, PT, R52, RZ, PT ;  /* 0x000000ff3400720c */ /* 0x000fe20003f45070 */
[----:B------:R-:W-:Y:S02]  /*5180*/  IMAD R40, R40, R33, R41 ;  /* 0x0000002128287224 */ /* 0x000fe400078e0229 */
[----:B------:R-:W-:-:S04]  /*5190*/  IMAD.HI.U32 R26, R56, R37, RZ ;  /* 0x00000025381a7227 */ /* 0x000fc800078e00ff */
[----:B------:R-:W-:Y:S01]  /*51a0*/  IMAD.MOV R33, RZ, RZ, -R50 ;  /* 0x000000ffff217224 */ /* 0x000fe200078e0a32 */
[----:B------:R-:W-:Y:S01]  /*51b0*/  IADD3 R27, PT, PT, -R26, RZ, RZ ;  /* 0x000000ff1a1b7210 */ /* 0x000fe20007ffe1ff */
[----:B------:R-:W-:Y:S02]  /*51c0*/  IMAD R31, R40, R31, R32 ;  /* 0x0000001f281f7224 */ /* 0x000fe400078e0220 */
[----:B------:R-:W-:Y:S02]  /*51d0*/  IMAD R43, R43, R33, R46 ;  /* 0x000000212b2b7224 */ /* 0x000fe400078e022e */
[----:B------:R-:W-:Y:S02]  /*51e0*/  IMAD R27, R52, R27, R37 ;  /* 0x0000001b341b7224 */ /* 0x000fe400078e0225 */
[----:B------:R-:W-:-:S03]  /*51f0*/  IMAD R31, R43, R38, R31 ;  /* 0x000000262b1f7224 */ /* 0x000fc600078e021f */
        /* <DEDUP_REMOVED lines=14> */
[----:B------:R-:W-:Y:S02]  /*52e0*/  IMAD R51, R51, R27, R54 ;  /* 0x0000001b33337224 */ /* 0x000fe400078e0236 */
[----:B------:R-:W-:-:S02]  /*52f0*/  IMAD.MOV R27, RZ, RZ, -R26 ;  /* 0x000000ffff1b7224 */ /* 0x000fc400078e0a1a */
[----:B----4-:R-:W-:Y:S02]  /*5300*/  IMAD R49, R51, R49, R44 ;  /* 0x0000003133317224 */ /* 0x010fe400078e022c */
[----:B------:R-:W-:Y:S01]  /*5310*/  IMAD R52, R52, R27, R37 ;  /* 0x0000001b34347224 */ /* 0x000fe200078e0225 */
[----:B------:R-:W-:-:S03]  /*5320*/  MOV R37, R26 ;  /* 0x0000001a00257202 */ /* 0x000fc60000000f00 */
[----:B0-----:R-:W-:Y:S01]  /*5330*/  IMAD R36, R52, R36, R49 ;  /* 0x0000002434247224 */ /* 0x001fe200078e0231 */
[----:B------:R-:W-:Y:S06]  /*5340*/  @P0 BRA `(.L_x_3372) ;  /* 0xfffffff000d00947 */ /* 0x000fec000383ffff */
[----:B------:R-:W-:Y:S05]  /*5350*/  BSYNC.RECONVERGENT B2 ;  /* 0x0000000000027941 */ /* 0x000fea0003800200 */
.L_x_3371:
[----:B------:R-:W-:-:S09]  /*5360*/  UISETP.NE.AND UP0, UPT, UR27, URZ, UPT ;  /* 0x000000ff1b00728c */ /* 0x000fd2000bf05270 */
[----:B------:R-:W-:Y:S05]  /*5370*/  BRA.U !UP0, `(.L_x_3373) ;  /* 0x0000000908e87547 */ /* 0x000fea000b800000 */
[----:B------:R-:W-:Y:S02]  /*5380*/  UISETP.GE.U32.AND UP0, UPT, UR10, 0x3, UPT ;  /* 0x000000030a00788c */ /* 0x000fe4000bf06070 */
[----:B------:R-:W-:-:S07]  /*5390*/  UISETP.NE.AND UP1, UPT, UR5, URZ, UPT ;  /* 0x000000ff0500728c */ /* 0x000fce000bf25270 */
[----:B------:R-:W-:Y:S05]  /*53a0*/  BRA.U !UP0, `(.L_x_3374) ;  /* 0x0000000508947547 */ /* 0x000fea000b800000 */
[C---:B------:R-:W-:Y:S02]  /*53b0*/  VIADD R34, R29.reuse, 0xffffffff ;  /* 0xffffffff1d227836 */ /* 0x040fe40000000000 */
[C---:B------:R-:W-:Y:S02]  /*53c0*/  VIADD R33, R29.reuse, 0xfffffffe ;  /* 0xfffffffe1d217836 */ /* 0x040fe40000000000 */
[C---:B------:R-:W-:Y:S01]  /*53d0*/  VIADD R38, R29.reuse, 0xfffffffd ;  /* 0xfffffffd1d267836 */ /* 0x040fe20000000000 */
[----:B------:R-:W-:Y:S01]  /*53e0*/  SHF.L.U32 R34, R34, 0x2, RZ ;  /* 0x0000000222227819 */ /* 0x000fe200000006ff */
[----:B------:R-:W-:Y:S01]  /*53f0*/  VIADD R29, R29, 0xfffffffc ;  /* 0xfffffffc1d1d7836 */ /* 0x000fe20000000000 */
[----:B------:R-:W-:Y:S02]  /*5400*/  SHF.L.U32 R33, R33, 0x2, RZ ;  /* 0x0000000221217819 */ /* 0x000fe400000006ff */
[----:B------:R0:W1:Y:S01]  /*5410*/  LDC R32, c[0x0][R34+0x388] ;  /* 0x0000e20022207b82 */ /* 0x0000620000000800 */
[----:B------:R-:W-:-:S07]  /*5420*/  SHF.L.U32 R38, R38, 0x2, RZ ;  /* 0x0000000226267819 */ /* 0x000fce00000006ff */
        /* <DEDUP_REMOVED lines=9> */
[----:B-1----:R-:W-:-:S02]  /*54c0*/  VIADD R26, R35, 0xffffffe ;  /* 0x0ffffffe231a7836 */ /* 0x002fc40000000000 */
[----:B------:R1:W3:Y:S05]  /*54d0*/  LDC R35, c[0x0][R38+0x388] ;  /* 0x0000e20026237b82 */ /* 0x0002ea0000000800 */
[----:B------:R4:W0:Y:S03]  /*54e0*/  F2I.FTZ.U32.TRUNC.NTZ R27, R26 ;  /* 0x0000001a001b7305 */ /* 0x000826000021f000 */
[----:B-1----:R-:W1:Y:S01]  /*54f0*/  LDC R38, c[0x0][R38+0x3ec] ;  /* 0x0000fb0026267b82 */ /* 0x002e620000000800 */
[----:B----4-:R-:W-:Y:S02]  /*5500*/  IMAD.MOV.U32 R26, RZ, RZ, RZ ;  /* 0x000000ffff1a7224 */ /* 0x010fe400078e00ff */
[----:B0-----:R-:W-:-:S04]  /*5510*/  IMAD R39, R39, R27, RZ ;  /* 0x0000001b27277224 */ /* 0x001fc800078e02ff */
[----:B------:R-:W-:-:S04]  /*5520*/  IMAD.HI.U32 R40, R27, R39, R26 ;  /* 0x000000271b287227 */ /* 0x000fc800078e001a */
[----:B------:R-:W-:Y:S01]  /*5530*/  VIADD R26, R41, 0xffffffe ;  /* 0x0ffffffe291a7836 */ /* 0x000fe20000000000 */
[----:B------:R-:W-:Y:S01]  /*5540*/  SHF.L.U32 R41, R29, 0x2, RZ ;  /* 0x000000021d297819 */ /* 0x000fe200000006ff */
[----:B------:R-:W-:Y:S02]  /*5550*/  IMAD.HI.U32 R40, R40, R37, RZ ;  /* 0x0000002528287227 */ /* 0x000fe400078e00ff */
[----:B------:R0:W-:Y:S03]  /*5560*/  F2I.FTZ.U32.TRUNC.NTZ R27, R26 ;  /* 0x0000001a001b7305 */ /* 0x0001e6000021f000 */
[----:B------:R-:W-:-:S05]  /*5570*/  IADD3 R39, PT, PT, -R40, RZ, RZ ;  /* 0x000000ff28277210 */ /* 0x000fca0007ffe1ff */
[----:B------:R-:W-:Y:S02]  /*5580*/  IMAD R39, R32, R39, R37 ;  /* 0x0000002720277224 */ /* 0x000fe400078e0225 */
[----:B0-----:R-:W-:-:S03]  /*5590*/  IMAD.MOV.U32 R26, RZ, RZ, RZ ;  /* 0x000000ffff1a7224 */ /* 0x001fc600078e00ff */
[----:B------:R-:W-:Y:S01]  /*55a0*/  ISETP.GE.U32.AND P0, PT, R39, R32, PT ;  /* 0x000000202700720c */ /* 0x000fe20003f06070 */
[----:B---3--:R-:W0:-:S12]  /*55b0*/  I2F.U32.RP R43, R35 ;  /* 0x00000023002b7306 */ /* 0x008e180000209000 */
[----:B------:R-:W-:Y:S02]  /*55c0*/  @P0 IADD3 R39, PT, PT, -R32, R39, RZ ;  /* 0x0000002720270210 */ /* 0x000fe40007ffe1ff */
[----:B------:R-:W-:Y:S02]  /*55d0*/  @P0 IADD3 R40, PT, PT, R40, 0x1, RZ ;  /* 0x0000000128280810 */ /* 0x000fe40007ffe0ff */
[----:B------:R-:W-:Y:S01]  /*55e0*/  ISETP.GE.U32.AND P1, PT, R39, R32, PT ;  /* 0x000000202700720c */ /* 0x000fe20003f26070 */
[----:B------:R-:W-:Y:S01]  /*55f0*/  IMAD.MOV R39, RZ, RZ, -R31 ;  /* 0x000000ffff277224 */ /* 0x000fe200078e0a1f */
[----:B0-----:R-:W0:Y:S03]  /*5600*/  MUFU.RCP R43, R43 ;  /* 0x0000002b002b7308 */ /* 0x001e260000001000 */
        /* <DEDUP_REMOVED lines=8> */
[----:B0-----:R-:W-:-:S03]  /*5690*/  IADD3 R27, PT, PT, R43, 0xffffffe, RZ ;  /* 0x0ffffffe2b1b7810 */ /* 0x001fc60007ffe0ff */
[----:B------:R-:W-:-:S04]  /*56a0*/  IMAD.MOV R26, RZ, RZ, -R42 ;  /* 0x000000ffff1a7224 */ /* 0x000fc800078e0a2a */
[----:B------:R-:W-:Y:S01]  /*56b0*/  IMAD R26, R31, R26, R40 ;  /* 0x0000001a1f1a7224 */ /* 0x000fe200078e0228 */
[----:B------:R-:W0:Y:S04]  /*56c0*/  F2I.FTZ.U32.TRUNC.NTZ R27, R27 ;  /* 0x0000001b001b7305 */ /* 0x000e28000021f000 */
[----:B------:R-:W-:-:S13]  /*56d0*/  ISETP.GE.U32.AND P0, PT, R26, R31, PT ;  /* 0x0000001f1a00720c */ /* 0x000fda0003f06070 */
[----:B------:R-:W-:Y:S02]  /*56e0*/  @P0 IMAD.IADD R26, R26, 0x1, -R31 ;  /* 0x000000011a1a0824 */ /* 0x000fe400078e0a1f */
[----:B------:R-:W-:-:S03]  /*56f0*/  @P0 VIADD R42, R42, 0x1 ;  /* 0x000000012a2a0836 */ /* 0x000fc60000000000 */
[----:B------:R-:W-:Y:S02]  /*5700*/  ISETP.GE.U32.AND P1, PT, R26, R31, PT ;  /* 0x0000001f1a00720c */ /* 0x000fe40003f26070 */
[----:B------:R-:W-:-:S05]  /*5710*/  IADD3 R26, PT, PT, RZ, -R35, RZ ;  /* 0x80000023ff1a7210 */ /* 0x000fca0007ffe0ff */
[----:B0-----:R-:W-:Y:S01]  /*5720*/  IMAD R43, R26, R27, RZ ;  /* 0x0000001b1a2b7224 */ /* 0x001fe200078e02ff */
[----:B----4-:R-:W0:Y:S01]  /*5730*/  I2F.U32.RP R45, R39 ;  /* 0x00000027002d7306 */ /* 0x010e220000209000 */
[----:B------:R-:W-:-:S04]  /*5740*/  IMAD.MOV.U32 R26, RZ, RZ, RZ ;  /* 0x000000ffff1a7224 */ /* 0x000fc800078e00ff */
[----:B------:R-:W-:Y:S01]  /*5750*/  @P1 IADD3 R42, PT, PT, R42, 0x1, RZ ;  /* 0x000000012a2a1810 */ /* 0x000fe20007ffe0ff */
[----:B------:R-:W-:Y:S01]  /*5760*/  IMAD.HI.U32 R43, R27, R43, R26 ;  /* 0x0000002b1b2b7227 */ /* 0x000fe200078e001a */
[----:B------:R-:W-:Y:S02]  /*5770*/  @!P2 LOP3.LUT R42, RZ, R31, RZ, 0x33, !PT ;  /* 0x0000001fff2aa212 */ /* 0x000fe400078e33ff */
[----:B------:R-:W-:-:S03]  /*5780*/  ISETP.NE.U32.AND P2, PT, R35, RZ, PT ;  /* 0x000000ff2300720c */ /* 0x000fc60003f45070 */
[----:B------:R-:W-:Y:S01]  /*5790*/  IMAD.HI.U32 R44, R43, R42, RZ ;  /* 0x0000002a2b2c7227 */ /* 0x000fe200078e00ff */
[----:B0-----:R-:W0:Y:S03]  /*57a0*/  MUFU.RCP R45, R45 ;  /* 0x0000002d002d7308 */ /* 0x001e260000001000 */
[----:B------:R-:W-:Y:S01]  /*57b0*/  IMAD.MOV R43, RZ, RZ, -R39 ;  /* 0x000000ffff2b7224 */ /* 0x000fe200078e0a27 */
        /* <DEDUP_REMOVED lines=8> */
[----:B------:R-:W-:-:S02]  /*5840*/  HFMA2 R26, -RZ, RZ, 0, 0 ;  /* 0x00000000ff1a7431 */ /* 0x000fc400000001ff */
[----:B0-----:R-:W-:-:S10]  /*5850*/  IMAD R43, R43, R27, RZ ;  /* 0x0000001b2b2b7224 */ /* 0x001fd400078e02ff */
        /* <DEDUP_REMOVED lines=17> */
[----:B--2---:R-:W-:Y:S02]  /*5970*/  IMAD R27, R40, R33, R27 ;  /* 0x00000021281b7224 */ /* 0x004fe400078e021b */
[----:B------:R-:W-:Y:S01]  /*5980*/  @P1 IADD3 R43, PT, PT, R43, 0x1, RZ ;  /* 0x000000012b2b1810 */ /* 0x000fe20007ffe0ff */
[----:B------:R-:W-:Y:S01]  /*5990*/  IMAD R42, R35, R26, R42 ;  /* 0x0000001a232a7224 */ /* 0x000fe200078e022a */
[----:B------:R-:W-:-:S03]  /*59a0*/  @!P2 LOP3.LUT R43, RZ, R39, RZ, 0x33, !PT ;  /* 0x00000027ff2ba212 */ /* 0x000fc600078e33ff */
[----:B-1----:R-:W-:Y:S01]  /*59b0*/  IMAD R27, R42, R38, R27 ;  /* 0x000000262a1b7224 */ /* 0x002fe200078e021b */
[----:B------:R-:W-:Y:S01]  /*59c0*/  IADD3 R36, PT, PT, -R43, RZ, RZ ;  /* 0x000000ff2b247210 */ /* 0x000fe20007ffe1ff */
[----:B------:R-:W-:-:S04]  /*59d0*/  IMAD.MOV.U32 R37, RZ, RZ, R43 ;  /* 0x000000ffff257224 */ /* 0x000fc800078e002b */
[----:B------:R-:W-:-:S04]  /*59e0*/  IMAD R36, R39, R36, R44 ;  /* 0x0000002427247224 */ /* 0x000fc800078e022c */
[----:B---3--:R-:W-:-:S07]  /*59f0*/  IMAD R36, R36, R41, R27 ;  /* 0x0000002924247224 */ /* 0x008fce00078e021b */
.L_x_3374:
        /* <DEDUP_REMOVED lines=55> */
.L_x_3375:
        /* <DEDUP_REMOVED lines=8> */
[----:B0-----:R-:W-:Y:S02]  /*5df0*/  IADD3 R26, PT, PT, R31, 0xffffffe, RZ ;  /* 0x0ffffffe1f1a7810 */ /* 0x001fe40007ffe0ff */
        /* <DEDUP_REMOVED lines=18> */
.L_x_3373:
[----:B------:R-:W0:Y:S01]  /*5f20*/  LDC.64 R26, c[0x0][0x380] ;  /* 0x0000e000ff1a7b82 */ /* 0x000e220000000a00 */
[----:B------:R-:W1:Y:S02]  /*5f30*/  LDCU UR4, c[0x0][0x3ec] ;  /* 0x00007d80ff0477ac */ /* 0x000e640008000800 */
[----:B-1----:R-:W-:-:S04]  /*5f40*/  IMAD R29, R37, UR4, R36 ;  /* 0x00000004251d7c24 */ /* 0x002fc8000f8e0224 */
[----:B0-----:R-:W-:-:S06]  /*5f50*/  IMAD.WIDE.U32 R26, R29, 0x4, R26 ;  /* 0x000000041d1a7825 */ /* 0x001fcc00078e001a */
[----:B------:R0:W5:Y:S02]  /*5f60*/  LDG.E R27, desc[UR20][R26.64] ;  /* 0x000000141a1b7981 */ /* 0x000164000c1e1900 */
.L_x_3370:
[----:B------:R-:W-:Y:S05]  /*5f70*/  BSYNC.RECONVERGENT B1 ;  /* 0x0000000000017941 */ /* 0x000fea0003800200 */
.L_x_3369:
[----:B------:R-:W-:-:S04]  /*5f80*/  IADD3 R37, PT, PT, R9, R28, RZ ;  /* 0x0000001c09257210 */ /* 0x000fc80007ffe0ff */
[----:B------:R-:W-:-:S13]  /*5f90*/  ISETP.GE.U32.AND P0, PT, R37, R23, PT ;  /* 0x000000172500720c */ /* 0x000fda0003f06070 */
[----:B------:R-:W-:Y:S05]  /*5fa0*/  @P0 BRA `(.L_x_3376) ;  /* 0x0000001800d40947 */ /* 0x000fea0003800000 */
[----:B------:R-:W1:Y:S01]  /*5fb0*/  LDCU UR4, c[0x0][0x450] ;  /* 0x00008a00ff0477ac */ /* 0x000e620008000800 */
[----:B------:R-:W-:Y:S01]  /*5fc0*/  HFMA2 R33, -RZ, RZ, 0, 0 ;  /* 0x00000000ff217431 */ /* 0x000fe200000001ff */
[----:B------:R-:W-:Y:S01]  /*5fd0*/  UISETP.GE.U32.AND UP0, UPT, UR25, 0x7, UPT ;  /* 0x000000071900788c */ /* 0x000fe2000bf06070 */
[----:B-1----:R-:W-:-:S08]  /*5fe0*/  IMAD.U32 R22, RZ, RZ, UR4 ;  /* 0x00000004ff167e24 */ /* 0x002fd0000f8e00ff */
[----:B------:R-:W-:Y:S05]  /*5ff0*/  BRA.U !UP0, `(.L_x_3377) ;  /* 0x0000000d08447547 */ /* 0x000fea000b800000 */
[----:B------:R-:W-:Y:S01]  /*6000*/  BSSY.RECONVERGENT B1, `(.L_x_3377) ;  /* 0x00000d0000017945 */ /* 0x000fe20003800200 */
[----:B------:R-:W-:Y:S01]  /*6010*/  MOV R33, RZ ;  /* 0x000000ff00217202 */ /* 0x000fe20000000f00 */
[----:B------:R-:W-:Y:S01]  /*6020*/  IMAD.MOV.U32 R34, RZ, RZ, RZ ;  /* 0x000000ffff227224 */ /* 0x000fe200078e00ff */
[----:B------:R-:W-:-:S07]  /*6030*/  MOV R22, UR4 ;  /* 0x0000000400167c02 */ /* 0x000fce0008000f00 */
.L_x_3378:
[C---:B------:R-:W-:Y:S01]  /*6040*/  IADD3 R36, PT, PT, R22.reuse, -0x1, RZ ;  /* 0xffffffff16247810 */ /* 0x040fe20007ffe0ff */
[C---:B------:R-:W-:Y:S01]  /*6050*/  VIADD R32, R22.reuse, 0xfffffffe ;  /* 0xfffffffe16207836 */ /* 0x040fe20000000000 */
[----:B------:R-:W-:Y:S02]  /*6060*/  IADD3 R35, PT, PT, R22, -0x3, RZ ;  /* 0xfffffffd16237810 */ /* 0x000fe40007ffe0ff */
[----:B------:R-:W-:Y:S02]  /*6070*/  SHF.L.U32 R36, R36, 0x2, RZ ;  /* 0x0000000224247819 */ /* 0x000fe400000006ff */
[----:B------:R-:W-:Y:S02]  /*6080*/  SHF.L.U32 R32, R32, 0x2, RZ ;  /* 0x0000000220207819 */ /* 0x000fe400000006ff */
[----:B0-----:R0:W1:Y:S01]  /*6090*/  LDC R26, c[0x0][R36+0x388] ;  /* 0x0000e200241a7b82 */ /* 0x0010620000000800 */
[----:B------:R-:W-:Y:S02]  /*60a0*/  SHF.L.U32 R35, R35, 0x2, RZ ;  /* 0x0000000223237819 */ /* 0x000fe400000006ff */
[----:B------:R-:W-:-:S02]  /*60b0*/  IADD3 R44, PT, PT, R22, -0x6, RZ ;  /* 0xfffffffa162c7810 */ /* 0x000fc40007ffe0ff */
[----:B------:R-:W-:-:S03]  /*60c0*/  IADD3 R34, PT, PT, R34, 0x8, RZ ;  /* 0x0000000822227810 */ /* 0x000fc60007ffe0ff */
[----:B------:R2:W3:Y:S01]  /*60d0*/  LDC R31, c[0x0][R32+0x388] ;  /* 0x0000e200201f7b82 */ /* 0x0004e20000000800 */
[----:B------:R-:W-:-:S07]  /*60e0*/  IMAD.SHL.U32 R44, R44, 0x4, RZ ;  /* 0x000000042c2c7824 */ /* 0x000fce00078e00ff */
[----:B------:R4:W3:Y:S08]  /*60f0*/  LDC R38, c[0x0][R35+0x388] ;  /* 0x0000e20023267b82 */ /* 0x0008f00000000800 */
[----:B0-----:R-:W0:Y:S08]  /*6100*/  LDC R36, c[0x0][R36+0x3ec] ;  /* 0x0000fb0024247b82 */ /* 0x001e300000000800 */
[----:B--2---:R-:W2:Y:S08]  /*6110*/  LDC R32, c[0x0][R32+0x3ec] ;  /* 0x0000fb0020207b82 */ /* 0x004eb00000000800 */
[----:B----4-:R-:W4:Y:S01]  /*6120*/  LDC R35, c[0x0][R35+0x3ec] ;  /* 0x0000fb0023237b82 */ /* 0x010f220000000800 */
[----:B-1----:R-:W1:Y:S01]  /*6130*/  I2F.U32.RP R39, R26 ;  /* 0x0000001a00277306 */ /* 0x002e620000209000 */
[----:B------:R-:W-:Y:S01]  /*6140*/  IMAD.MOV R43, RZ, RZ, -R26 ;  /* 0x000000ffff2b7224 */ /* 0x000fe200078e0a1a */
[----:B------:R-:W-:-:S06]  /*6150*/  ISETP.NE.U32.AND P2, PT, R26, RZ, PT ;  /* 0x000000ff1a00720c */ /* 0x000fcc0003f45070 */
[----:B---3--:R-:W3:Y:S01]  /*6160*/  I2F.U32.RP R41, R31 ;  /* 0x0000001f00297306 */ /* 0x008ee20000209000 */
[----:B------:R-:W-:-:S07]  /*6170*/  IADD3 R45, PT, PT, RZ, -R31, RZ ;  /* 0x8000001fff2d7210 */ /* 0x000fce0007ffe0ff */
[----:B-1----:R-:W1:Y:S08]  /*6180*/  MUFU.RCP R39, R39 ;  /* 0x0000002700277308 */ /* 0x002e700000001000 */
[----:B---3--:R-:W-:Y:S01]  /*6190*/  MUFU.RCP R41, R41 ;  /* 0x0000002900297308 */ /* 0x008fe20000001000 */
[----:B-1----:R-:W-:-:S07]  /*61a0*/  IADD3 R28, PT, PT, R39, 0xffffffe, RZ ;  /* 0x0ffffffe271c7810 */ /* 0x002fce0007ffe0ff */
[----:B------:R1:W3:Y:S02]  /*61b0*/  F2I.FTZ.U32.TRUNC.NTZ R29, R28 ;  /* 0x0000001c001d7305 */ /* 0x0002e4000021f000 */
[----:B-1----:R-:W-:Y:S02]  /*61c0*/  IMAD.MOV.U32 R28, RZ, RZ, RZ ;  /* 0x000000ffff1c7224 */ /* 0x002fe400078e00ff */
[----:B---3--:R-:W-:-:S04]  /*61d0*/  IMAD R43, R43, R29, RZ ;  /* 0x0000001d2b2b7224 */ /* 0x008fc800078e02ff */
[----:B------:R-:W-:Y:S01]  /*61e0*/  IMAD.HI.U32 R40, R29, R43, R28 ;  /* 0x0000002b1d287227 */ /* 0x000fe200078e001c */
[----:B------:R-:W-:Y:S01]  /*61f0*/  IADD3 R28, PT, PT, R41, 0xffffffe, RZ ;  /* 0x0ffffffe291c7810 */ /* 0x000fe20007ffe0ff */
[----:B------:R-:W1:Y:S04]  /*6200*/  I2F.U32.RP R43, R38 ;  /* 0x00000026002b7306 */ /* 0x000e680000209000 */
[----:B------:R-:W-:-:S04]  /*6210*/  IMAD.HI.U32 R40, R40, R37, RZ ;  /* 0x0000002528287227 */ /* 0x000fc800078e00ff */
[----:B------:R3:W0:Y:S01]  /*6220*/  F2I.FTZ.U32.TRUNC.NTZ R29, R28 ;  /* 0x0000001c001d7305 */ /* 0x000622000021f000 */
[----:B------:R-:W-:-:S05]  /*6230*/  IADD3 R39, PT, PT, -R40, RZ, RZ ;  /* 0x000000ff28277210 */ /* 0x000fca0007ffe1ff */
[----:B------:R-:W-:Y:S02]  /*6240*/  IMAD R39, R26, R39, R37 ;  /* 0x000000271a277224 */ /* 0x000fe400078e0225 */
[----:B-1----:R-:W1:Y:S01]  /*6250*/  MUFU.RCP R43, R43 ;  /* 0x0000002b002b7308 */ /* 0x002e620000001000 */
[----:B---3--:R-:W-:Y:S02]  /*6260*/  IMAD.MOV.U32 R28, RZ, RZ, RZ ;  /* 0x000000ffff1c7224 */ /* 0x008fe400078e00ff */
[----:B------:R-:W-:Y:S01]  /*6270*/  ISETP.GE.U32.AND P0, PT, R39, R26, PT ;  /* 0x0000001a2700720c */ /* 0x000fe20003f06070 */
[----:B0-----:R-:W-:Y:S01]  /*6280*/  IMAD R41, R45, R29, RZ ;  /* 0x0000001d2d297224 */ /* 0x001fe200078e02ff */
[----:B------:R-:W-:-:S03]  /*6290*/  IADD3 R45, PT, PT, RZ, -R38, RZ ;  /* 0x80000026ff2d7210 */ /* 0x000fc60007ffe0ff */
[----:B------:R-:W-:-:S08]  /*62a0*/  IMAD.HI.U32 R29, R29, R41, R28 ;  /* 0x000000291d1d7227 */ /* 0x000fd000078e001c */
[----:B------:R-:W-:Y:S02]  /*62b0*/  @P0 IMAD.IADD R39, R39, 0x1, -R26 ;  /* 0x0000000127270824 */ /* 0x000fe400078e0a1a */
[----:B------:R-:W-:-:S03]  /*62c0*/  @P0 VIADD R40, R40, 0x1 ;  /* 0x0000000128280836 */ /* 0x000fc60000000000 */
[----:B------:R-:W-:Y:S02]  /*62d0*/  ISETP.GE.U32.AND P1, PT, R39, R26, PT ;  /* 0x0000001a2700720c */ /* 0x000fe40003f26070 */
[----:B------:R-:W-:-:S04]  /*62e0*/  IADD3 R39, PT, PT, R22, -0x4, RZ ;  /* 0xfffffffc16277810 */ /* 0x000fc80007ffe0ff */
[----:B------:R-:W-:-:S04]  /*62f0*/  SHF.L.U32 R39, R39, 0x2, RZ ;  /* 0x0000000227277819 */ /* 0x000fc800000006ff */
[----:B------:R0:W3:Y:S03]  /*6300*/  LDC R42, c[0x0][R39+0x388] ;  /* 0x0000e200272a7b82 */ /* 0x0000e60000000800 */
[----:B------:R-:W-:Y:S02]  /*6310*/  @P1 IADD3 R40, PT, PT, R40, 0x1, RZ ;  /* 0x0000000128281810 */ /* 0x000fe40007ffe0ff */
[----:B------:R-:W-:Y:S02]  /*6320*/  @!P2 LOP3.LUT R40, RZ, R26, RZ, 0x33, !PT ;  /* 0x0000001aff28a212 */ /* 0x000fe400078e33ff */
[----:B------:R-:W-:Y:S01]  /*6330*/  ISETP.NE.U32.AND P2, PT, R31, RZ, PT ;  /* 0x000000ff1f00720c */ /* 0x000fe20003f45070 */
[----:B0-----:R-:W0:Y:S02]  /*6340*/  LDC R39, c[0x0][R39+0x3ec] ;  /* 0x0000fb0027277b82 */ /* 0x001e240000000800 */
[----:B------:R-:W-:Y:S01]  /*6350*/  IMAD.HI.U32 R41, R29, R40, RZ ;  /* 0x000000281d297227 */ /* 0x000fe200078e00ff */
[----:B-1----:R-:W-:-:S02]  /*6360*/  IADD3 R29, PT, PT, R43, 0xffffffe, RZ ;  /* 0x0ffffffe2b1d7810 */ /* 0x002fc40007ffe0ff */
[----:B------:R-:W-:Y:S02]  /*6370*/  IADD3 R43, PT, PT, R22, -0x5, RZ ;  /* 0xfffffffb162b7810 */ /* 0x000fe40007ffe0ff */
[----:B------:R-:W-:Y:S02]  /*6380*/  IADD3 R28, PT, PT, -R41, RZ, RZ ;  /* 0x000000ff291c7210 */ /* 0x000fe40007ffe1ff */
[----:B------:R-:W1:Y:S01]  /*6390*/  F2I.FTZ.U32.TRUNC.NTZ R29, R29 ;  /* 0x0000001d001d7305 */ /* 0x000e62000021f000 */
[----:B------:R-:W-:Y:S02]  /*63a0*/  SHF.L.U32 R43, R43, 0x2, RZ ;  /* 0x000000022b2b7819 */ /* 0x000fe400000006ff */
[----:B------:R-:W-:Y:S02]  /*63b0*/  IMAD R28, R31, R28, R40 ;  /* 0x0000001c1f1c7224 */ /* 0x000fe400078e0228 */
[----:B------:R2:W4:Y:S03]  /*63c0*/  LDC R46, c[0x0][R43+0x388] ;  /* 0x0000e2002b2e7b82 */ /* 0x0005260000000800 */
[----:B------:R-:W-:-:S05]  /*63d0*/  ISETP.GE.U32.AND P0, PT, R28, R31, PT ;  /* 0x0000001f1c00720c */ /* 0x000fca0003f06070 */
[----:B--2---:R-:W2:Y:S01]  /*63e0*/  LDC R43, c[0x0][R43+0x3ec] ;  /* 0x0000fb002b2b7b82 */ /* 0x004ea20000000800 */
[----:B-1----:R-:W-:-:S07]  /*63f0*/  IMAD R45, R45, R29, RZ ;  /* 0x0000001d2d2d7224 */ /* 0x002fce00078e02ff */
[----:B------:R-:W-:Y:S02]  /*6400*/  @P0 IMAD.IADD R28, R28, 0x1, -R31 ;  /* 0x000000011c1c0824 */ /* 0x000fe400078e0a1f */
[----:B------:R-:W-:-:S03]  /*6410*/  @P0 VIADD R41, R41, 0x1 ;  /* 0x0000000129290836 */ /* 0x000fc60000000000 */
[----:B------:R-:W-:Y:S01]  /*6420*/  ISETP.GE.U32.AND P1, PT, R28, R31, PT ;  /* 0x0000001f1c00720c */ /* 0x000fe20003f26070 */
[----:B------:R-:W-:Y:S01]  /*6430*/  IMAD.MOV.U32 R28, RZ, RZ, RZ ;  /* 0x000000ffff1c7224 */ /* 0x000fe200078e00ff */
[----:B---3--:R-:W1:Y:S03]  /*6440*/  I2F.U32.RP R48, R42 ;  /* 0x0000002a00307306 */ /* 0x008e660000209000 */
[----:B------:R-:W-:Y:S02]  /*6450*/  IMAD.HI.U32 R28, R29, R45, R28 ;  /* 0x0000002d1d1c7227 */ /* 0x000fe400078e001c */
[----:B------:R3:W0:Y:S06]  /*6460*/  LDC R45, c[0x0][R44+0x388] ;  /* 0x0000e2002c2d7b82 */ /* 0x00062c0000000800 */
[----:B------:R-:W-:-:S02]  /*6470*/  @P1 IADD3 R41, PT, PT, R41, 0x1, RZ ;  /* 0x0000000129291810 */ /* 0x000fc40007ffe0ff */
[----:B------:R-:W-:Y:S01]  /*6480*/  @!P2 LOP3.LUT R41, RZ, R31, RZ, 0x33, !PT ;  /* 0x0000001fff29a212 */ /* 0x000fe200078e33ff */
[----:B---3--:R-:W3:Y:S01]  /*6490*/  LDC R44, c[0x0][R44+0x3ec] ;  /* 0x0000fb002c2c7b82 */ /* 0x008ee20000000800 */
[----:B------:R-:W-:-:S03]  /*64a0*/  ISETP.NE.U32.AND P2, PT, R38, RZ, PT ;  /* 0x000000ff2600720c */ /* 0x000fc60003f45070 */
[----:B------:R-:W-:Y:S01]  /*64b0*/  IMAD.HI.U32 R47, R28, R41, RZ ;  /* 0x000000291c2f7227 */ /* 0x000fe200078e00ff */
[----:B-1----:R-:W1:Y:S04]  /*64c0*/  MUFU.RCP R48, R48 ;  /* 0x0000003000307308 */ /* 0x002e680000001000 */
[----:B------:R-:W-:-:S04]  /*64d0*/  IADD3 R49, PT, PT, -R47, RZ, RZ ;  /* 0x000000ff2f317210 */ /* 0x000fc80007ffe1ff */
[----:B----4-:R-:W4:Y:S01]  /*64e0*/  I2F.U32.RP R50, R46 ;  /* 0x0000002e00327306 */ /* 0x010f220000209000 */
[----:B------:R-:W-:-:S05]  /*64f0*/  IMAD R49, R38, R49, R41 ;  /* 0x0000003126317224 */ /* 0x000fca00078e0229 */
[----:B------:R-:W-:Y:S02]  /*6500*/  ISETP.GE.U32.AND P0, PT, R49, R38, PT ;  /* 0x000000263100720c */ /* 0x000fe40003f06070 */
[----:B-1----:R-:W-:Y:S02]  /*6510*/  IADD3 R28, PT, PT, R48, 0xffffffe, RZ ;  /* 0x0ffffffe301c7810 */ /* 0x002fe40007ffe0ff */
[C---:B------:R-:W-:Y:S02]  /*6520*/  IADD3 R48, PT, PT, R22.reuse, -0x7, RZ ;  /* 0xfffffff916307810 */ /* 0x040fe40007ffe0ff */
[----:B------:R1:W2:Y:S01]  /*6530*/  F2I.FTZ.U32.TRUNC.NTZ R29, R28 ;  /* 0x0000001c001d7305 */ /* 0x0002a2000021f000 */
[----:B------:R-:W-:Y:S02]  /*6540*/  IADD3 R22, PT, PT, R22, -0x8, RZ ;  /* 0xfffffff816167810 */ /* 0x000fe40007ffe0ff */
[----:B------:R-:W-:-:S04]  /*6550*/  SHF.L.U32 R48, R48, 0x2, RZ ;  /* 0x0000000230307819 */ /* 0x000fc800000006ff */
[----:B------:R-:W-:Y:S02]  /*6560*/  @P0 IADD3 R49, PT, PT, -R38, R49, RZ ;  /* 0x0000003126310210 */ /* 0x000fe40007ffe1ff */
[----:B------:R-:W-:Y:S01]  /*6570*/  @P0 IADD3 R47, PT, PT, R47, 0x1, RZ ;  /* 0x000000012f2f0810 */ /* 0x000fe20007ffe0ff */
[----:B----4-:R-:W4:Y:S01]  /*6580*/  MUFU.RCP R50, R50 ;  /* 0x0000003200327308 */ /* 0x010f220000001000 */
[----:B------:R-:W-:Y:S01]  /*6590*/  ISETP.GE.U32.AND P1, PT, R49, R38, PT ;  /* 0x000000263100720c */ /* 0x000fe20003f26070 */
[----:B------:R-:W-:Y:S02]  /*65a0*/  IMAD.MOV R49, RZ, RZ, -R42 ;  /* 0x000000ffff317224 */ /* 0x000fe400078e0a2a */
[----:B-1----:R-:W-:Y:S02]  /*65b0*/  HFMA2 R28, -RZ, RZ, 0, 0 ;  /* 0x00000000ff1c7431 */ /* 0x002fe400000001ff */
[----:B0-----:R-:W-:Y:S02]  /*65c0*/  IMAD.MOV R57, RZ, RZ, -R45 ;  /* 0x000000ffff397224 */ /* 0x001fe400078e0a2d */
[----:B--2---:R-:W-:Y:S01]  /*65d0*/  IMAD R49, R49, R29, RZ ;  /* 0x0000001d31317224 */ /* 0x004fe200078e02ff */
[----:B------:R-:W0:Y:S03]  /*65e0*/  I2F.U32.RP R52, R45 ;  /* 0x0000002d00347306 */ /* 0x000e260000209000 */
[----:B------:R-:W-:-:S02]  /*65f0*/  IMAD.HI.U32 R28, R29, R49, R28 ;  /* 0x000000311d1c7227 */ /* 0x000fc400078e001c */
[----:B------:R1:W2:Y:S02]  /*6600*/  LDC R49, c[0x0][R48+0x388] ;  /* 0x0000e20030317b82 */ /* 0x0002a40000000800 */
[----:B------:R-:W-:Y:S01]  /*6610*/  @P1 VIADD R47, R47, 0x1 ;  /* 0x000000012f2f1836 */ /* 0x000fe20000000000 */
[----:B------:R-:W-:Y:S02]  /*6620*/  @!P2 LOP3.LUT R47, RZ, R38, RZ, 0x33, !PT ;  /* 0x00000026ff2fa212 */ /* 0x000fe400078e33ff */
[----:B------:R-:W-:-:S03]  /*6630*/  ISETP.NE.U32.AND P2, PT, R42, RZ, PT ;  /* 0x000000ff2a00720c */ /* 0x000fc60003f45070 */
[----:B------:R-:W-:Y:S01]  /*6640*/  IMAD.HI.U32 R51, R28, R47, RZ ;  /* 0x0000002f1c337227 */ /* 0x000fe200078e00ff */
[----:B----4-:R-:W-:Y:S01]  /*6650*/  IADD3 R28, PT, PT, R50, 0xffffffe, RZ ;  /* 0x0ffffffe321c7810 */ /* 0x010fe20007ffe0ff */
[----:B0-----:R-:W-:Y:S01]  /*6660*/  MUFU.RCP R52, R52 ;  /* 0x0000003400347308 */ /* 0x001fe20000001000 */
[----:B-1----:R-:W0:Y:S01]  /*6670*/  LDC R48, c[0x0][R48+0x3ec] ;  /* 0x0000fb0030307b82 */ /* 0x002e220000000800 */
[----:B------:R-:W-:-:S04]  /*6680*/  IMAD.MOV R53, RZ, RZ, -R51 ;  /* 0x000000ffff357224 */ /* 0x000fc800078e0a33 */
[----:B------:R-:W-:Y:S02]  /*6690*/  IMAD R53, R42, R53, R47 ;  /* 0x000000352a357224 */ /* 0x000fe400078e022f */
[----:B------:R1:W4:Y:S03]  /*66a0*/  F2I.FTZ.U32.TRUNC.NTZ R29, R28 ;  /* 0x0000001c001d7305 */ /* 0x000326000021f000 */
[----:B------:R-:W-:Y:S01]  /*66b0*/  ISETP.GE.U32.AND P0, PT, R53, R42, PT ;  /* 0x0000002a3500720c */ /* 0x000fe20003f06070 */
[----:B-1----:R-:W-:-:S12]  /*66c0*/  IMAD.MOV.U32 R28, RZ, RZ, RZ ;  /* 0x000000ffff1c7224 */ /* 0x002fd800078e00ff */
[----:B------:R-:W-:Y:S02]  /*66d0*/  @P0 IADD3 R53, PT, PT, -R42, R53, RZ ;  /* 0x000000352a350210 */ /* 0x000fe40007ffe1ff */
[----:B------:R-:W-:Y:S02]  /*66e0*/  @P0 IADD3 R51, PT, PT, R51, 0x1, RZ ;  /* 0x0000000133330810 */ /* 0x000fe40007ffe0ff */
[----:B------:R-:W-:Y:S01]  /*66f0*/  ISETP.GE.U32.AND P1, PT, R53, R42, PT ;  /* 0x0000002a3500720c */ /* 0x000fe20003f26070 */
[----:B------:R-:W-:-:S04]  /*6700*/  IMAD.MOV R53, RZ, RZ, -R46 ;  /* 0x000000ffff357224 */ /* 0x000fc800078e0a2e */
[----:B----4-:R-:W-:-:S04]  /*6710*/  IMAD R53, R53, R29, RZ ;  /* 0x0000001d35357224 */ /* 0x010fc800078e02ff */
[----:B------:R-:W-:Y:S01]  /*6720*/  IMAD.HI.U32 R28, R29, R53, R28 ;  /* 0x000000351d1c7227 */ /* 0x000fe200078e001c */
[----:B--2---:R-:W1:Y:S01]  /*6730*/  I2F.U32.RP R56, R49 ;  /* 0x0000003100387306 */ /* 0x004e620000209000 */
[----:B------:R-:W-:Y:S02]  /*6740*/  IADD3 R29, PT, PT, R52, 0xffffffe, RZ ;  /* 0x0ffffffe341d7810 */ /* 0x000fe40007ffe0ff */
[----:B------:R-:W-:Y:S01]  /*6750*/  @P1 IADD3 R51, PT, PT, R51, 0x1, RZ ;  /* 0x0000000133331810 */ /* 0x000fe20007ffe0ff */
[----:B------:R-:W-:Y:S01]  /*6760*/  IMAD.SHL.U32 R53, R22, 0x4, RZ ;  /* 0x0000000416357824 */ /* 0x000fe200078e00ff */
[----:B------:R-:W-:Y:S02]  /*6770*/  @!P2 LOP3.LUT R51, RZ, R42, RZ, 0x33, !PT ;  /* 0x0000002aff33a212 */ /* 0x000fe400078e33ff */
[----:B------:R-:W-:Y:S01]  /*6780*/  ISETP.NE.U32.AND P2, PT, R46, RZ, PT ;  /* 0x000000ff2e00720c */ /* 0x000fe20003f45070 */
[----:B------:R-:W2:Y:S01]  /*6790*/  F2I.FTZ.U32.TRUNC.NTZ R29, R29 ;  /* 0x0000001d001d7305 */ /* 0x000ea2000021f000 */
[----:B------:R4:W3:Y:S01]  /*67a0*/  LDC R54, c[0x0][R53+0x388] ;  /* 0x0000e20035367b82 */ /* 0x0008e20000000800 */
[----:B------:R-:W-:-:S04]  /*67b0*/  IMAD.HI.U32 R50, R28, R51, RZ ;  /* 0x000000331c327227 */ /* 0x000fc800078e00ff */
[----:B------:R-:W-:Y:S01]  /*67c0*/  HFMA2 R28, -RZ, RZ, 0, 0 ;  /* 0x00000000ff1c7431 */ /* 0x000fe200000001ff */
[----:B------:R-:W-:Y:S01]  /*67d0*/  IADD3 R55, PT, PT, -R50, RZ, RZ ;  /* 0x000000ff32377210 */ /* 0x000fe20007ffe1ff */
[----:B-1----:R-:W1:Y:S01]  /*67e0*/  MUFU.RCP R56, R56 ;  /* 0x0000003800387308 */ /* 0x002e620000001000 */
[----:B----4-:R-:W4:Y:S03]  /*67f0*/  LDC R53, c[0x0][R53+0x3ec] ;  /* 0x0000fb0035357b82 */ /* 0x010f260000000800 */
[----:B------:R-:W-:Y:S02]  /*6800*/  IMAD R55, R46, R55, R51 ;  /* 0x000000372e377224 */ /* 0x000fe400078e0233 */
[----:B--2---:R-:W-:-:S03]  /*6810*/  IMAD R57, R57, R29, RZ ;  /* 0x0000001d39397224 */ /* 0x004fc600078e02ff */
[----:B------:R-:W-:Y:S01]  /*6820*/  ISETP.GE.U32.AND P0, PT, R55, R46, PT ;  /* 0x0000002e3700720c */ /* 0x000fe20003f06070 */
[----:B------:R-:W-:Y:S01]  /*6830*/  IMAD.HI.U32 R57, R29, R57, R28 ;  /* 0x000000391d397227 */ /* 0x000fe200078e001c */
[----:B-1----:R-:W-:-:S11]  /*6840*/  IADD3 R28, PT, PT, R56, 0xffffffe, RZ ;  /* 0x0ffffffe381c7810 */ /* 0x002fd60007ffe0ff */
[----:B------:R-:W-:Y:S01]  /*6850*/  @P0 IADD3 R55, PT, PT, -R46, R55, RZ ;  /* 0x000000372e370210 */ /* 0x000fe20007ffe1ff */
[----:B------:R1:W2:Y:S01]  /*6860*/  F2I.FTZ.U32.TRUNC.NTZ R29, R28 ;  /* 0x0000001c001d7305 */ /* 0x0002a2000021f000 */
[----:B------:R-:W-:Y:S02]  /*6870*/  @P0 VIADD R50, R50, 0x1 ;  /* 0x0000000132320836 */ /* 0x000fe40000000000 */
[----:B------:R-:W-:Y:S02]  /*6880*/  ISETP.GE.U32.AND P1, PT, R55, R46, PT ;  /* 0x0000002e3700720c */ /* 0x000fe40003f26070 */
[----:B------:R-:W-:Y:S01]  /*6890*/  IADD3 R55, PT, PT, RZ, -R49, RZ ;  /* 0x80000031ff377210 */ /* 0x000fe20007ffe0ff */
[----:B-1----:R-:W-:-:S04]  /*68a0*/  IMAD.MOV.U32 R28, RZ, RZ, RZ ;  /* 0x000000ffff1c7224 */ /* 0x002fc800078e00ff */
[----:B--2---:R-:W-:-:S06]  /*68b0*/  IMAD R55, R55, R29, RZ ;  /* 0x0000001d37377224 */ /* 0x004fcc00078e02ff */
[----:B------:R-:W-:Y:S02]  /*68c0*/  @P1 IADD3 R50, PT, PT, R50, 0x1, RZ ;  /* 0x0000000132321810 */ /* 0x000fe40007ffe0ff */
[----:B------:R-:W-:Y:S01]  /*68d0*/  @!P2 LOP3.LUT R50, RZ, R46, RZ, 0x33, !PT ;  /* 0x0000002eff32a212 */ /* 0x000fe200078e33ff */
[----:B------:R-:W-:Y:S01]  /*68e0*/  IMAD.HI.U32 R29, R29, R55, R28 ;  /* 0x000000371d1d7227 */ /* 0x000fe200078e001c */
[----:B------:R-:W-:-:S03]  /*68f0*/  ISETP.NE.U32.AND P2, PT, R45, RZ, PT ;  /* 0x000000ff2d00720c */ /* 0x000fc60003f45070 */
[----:B------:R-:W-:Y:S02]  /*6900*/  IMAD.HI.U32 R52, R57, R50, RZ ;  /* 0x0000003239347227 */ /* 0x000fe400078e00ff */
[----:B---3--:R-:W1:Y:S03]  /*6910*/  I2F.U32.RP R57, R54 ;  /* 0x0000003600397306 */ /* 0x008e660000209000 */
[----:B------:R-:W-:-:S05]  /*6920*/  IADD3 R55, PT, PT, -R52, RZ, RZ ;  /* 0x000000ff34377210 */ /* 0x000fca0007ffe1ff */
[----:B------:R-:W-:-:S05]  /*6930*/  IMAD R28, R45, R55, R50 ;  /* 0x000000372d1c7224 */ /* 0x000fca00078e0232 */
[----:B------:R-:W-:Y:S01]  /*6940*/  ISETP.GE.U32.AND P0, PT, R28, R45, PT ;  /* 0x0000002d1c00720c */ /* 0x000fe20003f06070 */
[----:B-1----:R-:W1:-:S12]  /*6950*/  MUFU.RCP R57, R57 ;  /* 0x0000003900397308 */ /* 0x002e580000001000 */
[----:B------:R-:W-:Y:S01]  /*6960*/  @P0 IADD3 R28, PT, PT, -R45, R28, RZ ;  /* 0x0000001c2d1c0210 */ /* 0x000fe20007ffe1ff */
[----:B------:R-:W-:-:S03]  /*6970*/  @P0 VIADD R52, R52, 0x1 ;  /* 0x0000000134340836 */ /* 0x000fc60000000000 */
[----:B------:R-:W-:Y:S02]  /*6980*/  ISETP.GE.U32.AND P1, PT, R28, R45, PT ;  /* 0x0000002d1c00720c */ /* 0x000fe40003f26070 */
[----:B-1----:R-:W-:Y:S02]  /*6990*/  IADD3 R28, PT, PT, R57, 0xffffffe, RZ ;  /* 0x0ffffffe391c7810 */ /* 0x002fe40007ffe0ff */
[----:B------:R-:W-:-:S09]  /*69a0*/  IADD3 R57, PT, PT, RZ, -R54, RZ ;  /* 0x80000036ff397210 */ /* 0x000fd20007ffe0ff */
[----:B------:R-:W-:Y:S02]  /*69b0*/  @P1 IADD3 R52, PT, PT, R52, 0x1, RZ ;  /* 0x0000000134341810 */ /* 0x000fe40007ffe0ff */
[----:B------:R-:W-:Y:S02]  /*69c0*/  @!P2 LOP3.LUT R52, RZ, R45, RZ, 0x33, !PT ;  /* 0x0000002dff34a212 */ /* 0x000fe400078e33ff */
[----:B------:R-:W-:-:S03]  /*69d0*/  ISETP.NE.U32.AND P2, PT, R49, RZ, PT ;  /* 0x000000ff3100720c */ /* 0x000fc60003f45070 */
[----:B------:R-:W-:Y:S02]  /*69e0*/  IMAD.HI.U32 R55, R29, R52, RZ ;  /* 0x000000341d377227 */ /* 0x000fe400078e00ff */
[----:B------:R1:W2:Y:S02]  /*69f0*/  F2I.FTZ.U32.TRUNC.NTZ R29, R28 ;  /* 0x0000001c001d7305 */ /* 0x0002a4000021f000 */
[----:B------:R-:W-:-:S04]  /*6a00*/  IMAD.MOV R56, RZ, RZ, -R55 ;  /* 0x000000ffff387224 */ /* 0x000fc800078e0a37 */
[----:B------:R-:W-:Y:S02]  /*6a10*/  IMAD R56, R49, R56, R52 ;  /* 0x0000003831387224 */ /* 0x000fe400078e0234 */
[----:B-1----:R-:W-:-:S03]  /*6a20*/  HFMA2 R28, -RZ, RZ, 0, 0 ;  /* 0x00000000ff1c7431 */ /* 0x002fc600000001ff */
[----:B------:R-:W-:Y:S01]  /*6a30*/  ISETP.GE.U32.AND P0, PT, R56, R49, PT ;  /* 0x000000313800720c */ /* 0x000fe20003f06070 */
[----:B--2---:R-:W-:-:S04]  /*6a40*/  IMAD R57, R57, R29, RZ ;  /* 0x0000001d39397224 */ /* 0x004fc800078e02ff */
[----:B------:R-:W-:-:S04]  /*6a50*/  IMAD.HI.U32 R58, R29, R57, R28 ;  /* 0x000000391d3a7227 */ /* 0x000fc800078e001c */
[----:B------:R-:W-:-:S04]  /*6a60*/  IMAD.MOV R29, RZ, RZ, -R40 ;  /* 0x000000ffff1d7224 */ /* 0x000fc800078e0a28 */
[----:B------:R-:W-:Y:S01]  /*6a70*/  @P0 IADD3 R55, PT, PT, R55, 0x1, RZ ;  /* 0x0000000137370810 */ /* 0x000fe20007ffe0ff */
[----:B------:R-:W-:Y:S02]  /*6a80*/  @P0 IMAD.IADD R56, R56, 0x1, -R49 ;  /* 0x0000000138380824 */ /* 0x000fe400078e0a31 */
[----:B------:R-:W-:Y:S01]  /*6a90*/  IMAD R26, R26, R29, R37 ;  /* 0x0000001d1a1a7224 */ /* 0x000fe200078e0225 */
[----:B------:R-:W-:Y:S02]  /*6aa0*/  IADD3 R37, PT, PT, -R41, RZ, RZ ;  /* 0x000000ff29257210 */ /* 0x000fe40007ffe1ff */
[----:B------:R-:W-:Y:S01]  /*6ab0*/  ISETP.GE.U32.AND P1, PT, R56, R49, PT ;  /* 0x000000313800720c */ /* 0x000fe20003f26070 */
[----:B------:R-:W-:Y:S02]  /*6ac0*/  IMAD R33, R26, R36, R33 ;  /* 0x000000241a217224 */ /* 0x000fe400078e0221 */
[----:B------:R-:W-:Y:S02]  /*6ad0*/  IMAD.MOV R26, RZ, RZ, -R47 ;  /* 0x000000ffff1a7224 */ /* 0x000fe400078e0a2f */
[----:B------:R-:W-:-:S02]  /*6ae0*/  IMAD R31, R31, R37, R40 ;  /* 0x000000251f1f7224 */ /* 0x000fc400078e0228 */
[----:B------:R-:W-:Y:S01]  /*6af0*/  IMAD R38, R38, R26, R41 ;  /* 0x0000001a26267224 */ /* 0x000fe200078e0229 */
[----:B------:R-:W-:Y:S01]  /*6b00*/  IADD3 R26, PT, PT, -R51, RZ, RZ ;  /* 0x000000ff331a7210 */ /* 0x000fe20007ffe1ff */
[----:B------:R-:W-:-:S04]  /*6b10*/  IMAD R32, R31, R32, R33 ;  /* 0x000000201f207224 */ /* 0x000fc800078e0221 */
[----:B------:R-:W-:Y:S01]  /*6b20*/  @P1 IADD3 R55, PT, PT, R55, 0x1, RZ ;  /* 0x0000000137371810 */ /* 0x000fe20007ffe0ff */
[----:B------:R-:W-:Y:S01]  /*6b30*/  IMAD R42, R42, R26, R47 ;  /* 0x0000001a2a2a7224 */ /* 0x000fe200078e022f */
[----:B------:R-:W-:Y:S01]  /*6b40*/  @!P2 LOP3.LUT R55, RZ, R49, RZ, 0x33, !PT ;  /* 0x00000031ff37a212 */ /* 0x000fe200078e33ff */
[----:B------:R-:W-:Y:S01]  /*6b50*/  IMAD.MOV R26, RZ, RZ, -R50 ;  /* 0x000000ffff1a7224 */ /* 0x000fe200078e0a32 */
[----:B------:R-:W-:Y:S01]  /*6b60*/  ISETP.NE.U32.AND P2, PT, R54, RZ, PT ;  /* 0x000000ff3600720c */ /* 0x000fe20003f45070 */
[----:B------:R-:W-:Y:S02]  /*6b70*/  IMAD R32, R38, R35, R32 ;  /* 0x0000002326207224 */ /* 0x000fe400078e0220 */
[----:B------:R-:W-:-:S04]  /*6b80*/  IMAD.HI.U32 R28, R58, R55, RZ ;  /* 0x000000373a1c7227 */ /* 0x000fc800078e00ff */
[----:B------:R-:W-:Y:S01]  /*6b90*/  IMAD R46, R46, R26, R51 ;  /* 0x0000001a2e2e7224 */ /* 0x000fe200078e0233 */
[----:B------:R-:W-:Y:S01]  /*6ba0*/  IADD3 R29, PT, PT, -R28, RZ, RZ ;  /* 0x000000ff1c1d7210 */ /* 0x000fe20007ffe1ff */
[----:B------:R-:W-:Y:S01]  /*6bb0*/  IMAD R32, R42, R39, R32 ;  /* 0x000000272a207224 */ /* 0x000fe200078e0220 */
[----:B------:R-:W-:-:S03]  /*6bc0*/  IADD3 R26, PT, PT, -R52, RZ, RZ ;  /* 0x000000ff341a7210 */ /* 0x000fc60007ffe1ff */
[----:B------:R-:W-:Y:S02]  /*6bd0*/  IMAD R29, R54, R29, R55 ;  /* 0x0000001d361d7224 */ /* 0x000fe400078e0237 */
[----:B------:R-:W-:Y:S01]  /*6be0*/  IMAD R45, R45, R26, R50 ;  /* 0x0000001a2d2d7224 */ /* 0x000fe200078e0232 */
[----:B------:R-:W-:Y:S01]  /*6bf0*/  IADD3 R26, PT, PT, -R55, RZ, RZ ;  /* 0x000000ff371a7210 */ /* 0x000fe20007ffe1ff */
[----:B------:R-:W-:Y:S01]  /*6c00*/  IMAD R43, R46, R43, R32 ;  /* 0x0000002b2e2b7224 */ /* 0x000fe200078e0220 */
[----:B------:R-:W-:-:S03]  /*6c10*/  ISETP.GE.U32.AND P0, PT, R29, R54, PT ;  /* 0x000000361d00720c */ /* 0x000fc60003f06070 */
[----:B------:R-:W-:Y:S02]  /*6c20*/  IMAD R43, R45, R44, R43 ;  /* 0x0000002c2d2b7224 */ /* 0x000fe400078e022b */
[----:B------:R-:W-:-:S04]  /*6c30*/  IMAD R49, R49, R26, R52 ;  /* 0x0000001a31317224 */ /* 0x000fc800078e0234 */
[----:B0-----:R-:W-:-:S04]  /*6c40*/  IMAD R48, R49, R48, R43 ;  /* 0x0000003031307224 */ /* 0x001fc800078e022b */
[----:B------:R-:W-:Y:S02]  /*6c50*/  @P0 IADD3 R29, PT, PT, -R54, R29, RZ ;  /* 0x0000001d361d0210 */ /* 0x000fe40007ffe1ff */
[----:B------:R-:W-:Y:S02]  /*6c60*/  @P0 IADD3 R28, PT, PT, R28, 0x1, RZ ;  /* 0x000000011c1c0810 */ /* 0x000fe40007ffe0ff */
[----:B------:R-:W-:Y:S02]  /*6c70*/  ISETP.GE.U32.AND P1, PT, R29, R54, PT ;  /* 0x000000361d00720c */ /* 0x000fe40003f26070 */
[----:B------:R-:W-:-:S11]  /*6c80*/  ISETP.NE.AND P0, PT, R34, R17, PT ;  /* 0x000000112200720c */ /* 0x000fd60003f05270 */
[----:B------:R-:W-:Y:S01]  /*6c90*/  @P1 VIADD R28, R28, 0x1 ;  /* 0x000000011c1c1836 */ /* 0x000fe20000000000 */
[----:B------:R-:W-:-:S04]  /*6ca0*/  @!P2 LOP3.LUT R28, RZ, R54, RZ, 0x33, !PT ;  /* 0x00000036ff1ca212 */ /* 0x000fc800078e33ff */
[----:B------:R-:W-:Y:S01]  /*6cb0*/  MOV R37, R28 ;  /* 0x0000001c00257202 */ /* 0x000fe20000000f00 */
[----:B------:R-:W-:-:S04]  /*6cc0*/  IMAD.MOV R33, RZ, RZ, -R28 ;  /* 0x000000ffff217224 */ /* 0x000fc800078e0a1c */
[----:B------:R-:W-:-:S04]  /*6cd0*/  IMAD R33, R54, R33, R55 ;  /* 0x0000002136217224 */ /* 0x000fc800078e0237 */
[----:B----4-:R-:W-:Y:S01]  /*6ce0*/  IMAD R33, R33, R53, R48 ;  /* 0x0000003521217224 */ /* 0x010fe200078e0230 */
[----:B------:R-:W-:Y:S06]  /*6cf0*/  @P0 BRA `(.L_x_3378) ;  /* 0xfffffff000d00947 */ /* 0x000fec000383ffff */
[----:B------:R-:W-:Y:S05]  /*6d00*/  BSYNC.RECONVERGENT B1 ;  /* 0x0000000000017941 */ /* 0x000fea0003800200 */
.L_x_3377:
        /* <DEDUP_REMOVED lines=11> */
[----:B------:R1:W2:Y:S01]  /*6dc0*/  LDC R32, c[0x0][R34+0x388] ;  /* 0x0000e20022207b82 */ /* 0x0002a20000000800 */
[----:B------:R-:W-:-:S07]  /*6dd0*/  IMAD.SHL.U32 R36, R36, 0x4, RZ ;  /* 0x0000000424247824 */ /* 0x000fce00078e00ff */
        /* <DEDUP_REMOVED lines=13> */
[----:B----4-:R-:W-:Y:S02]  /*6eb0*/  HFMA2 R28, -RZ, RZ, 0, 0 ;  /* 0x00000000ff1c7431 */ /* 0x010fe400000001ff */
[----:B-1----:R-:W-:-:S04]  /*6ec0*/  IMAD R39, R39, R29, RZ ;  /* 0x0000001d27277224 */ /* 0x002fc800078e02ff */
[----:B------:R-:W-:-:S04]  /*6ed0*/  IMAD.HI.U32 R38, R29, R39, R28 ;  /* 0x000000271d267227 */ /* 0x000fc800078e001c */
[----:B------:R-:W-:Y:S02]  /*6ee0*/  VIADD R28, R40, 0xffffffe ;  /* 0x0ffffffe281c7836 */ /* 0x000fe40000000000 */
[----:B------:R-:W-:Y:S02]  /*6ef0*/  IMAD.HI.U32 R39, R38, R37, RZ ;  /* 0x0000002526277227 */ /* 0x000fe400078e00ff */
[----:B------:R1:W-:Y:S03]  /*6f00*/  F2I.FTZ.U32.TRUNC.NTZ R29, R28 ;  /* 0x0000001c001d7305 */ /* 0x0003e6000021f000 */
[----:B------:R-:W-:-:S05]  /*6f10*/  IADD3 R41, PT, PT, -R39, RZ, RZ ;  /* 0x000000ff27297210 */ /* 0x000fca0007ffe1ff */
[----:B------:R-:W-:Y:S02]  /*6f20*/  IMAD R41, R32, R41, R37 ;  /* 0x0000002920297224 */ /* 0x000fe400078e0225 */
[----:B-1----:R-:W-:-:S03]  /*6f30*/  IMAD.MOV.U32 R28, RZ, RZ, RZ ;  /* 0x000000ffff1c7224 */ /* 0x002fc600078e00ff */
[----:B------:R-:W-:Y:S01]  /*6f40*/  ISETP.GE.U32.AND P0, PT, R41, R32, PT ;  /* 0x000000202900720c */ /* 0x000fe20003f06070 */
[----:B---3--:R-:W1:-:S12]  /*6f50*/  I2F.U32.RP R42, R35 ;  /* 0x00000023002a7306 */ /* 0x008e580000209000 */
[----:B------:R-:W-:Y:S01]  /*6f60*/  @P0 IADD3 R41, PT, PT, -R32, R41, RZ ;  /* 0x0000002920290210 */ /* 0x000fe20007ffe1ff */
[----:B------:R-:W-:-:S03]  /*6f70*/  @P0 VIADD R39, R39, 0x1 ;  /* 0x0000000127270836 */ /* 0x000fc60000000000 */
[----:B------:R-:W-:Y:S02]  /*6f80*/  ISETP.GE.U32.AND P1, PT, R41, R32, PT ;  /* 0x000000202900720c */ /* 0x000fe40003f26070 */
[----:B------:R-:W-:Y:S01]  /*6f90*/  IADD3 R41, PT, PT, RZ, -R26, RZ ;  /* 0x8000001aff297210 */ /* 0x000fe20007ffe0ff */
[----:B-1----:R-:W1:Y:S04]  /*6fa0*/  MUFU.RCP R42, R42 ;  /* 0x0000002a002a7308 */ /* 0x002e680000001000 */
[----:B------:R-:W-:-:S04]  /*6fb0*/  IMAD R41, R41, R29, RZ ;  /* 0x0000001d29297224 */ /* 0x000fc800078e02ff */
[----:B------:R-:W-:Y:S01]  /*6fc0*/  IMAD.HI.U32 R28, R29, R41, R28 ;  /* 0x000000291d1c7227 */ /* 0x000fe200078e001c */
[----:B------:R-:W-:Y:S02]  /*6fd0*/  SHF.L.U32 R41, R22, 0x2, RZ ;  /* 0x0000000216297819 */ /* 0x000fe400000006ff */
[----:B------:R-:W-:Y:S02]  /*6fe0*/  @P1 IADD3 R39, PT, PT, R39, 0x1, RZ ;  /* 0x0000000127271810 */ /* 0x000fe40007ffe0ff */
[----:B------:R3:W4:Y:S01]  /*6ff0*/  LDC R38, c[0x0][R41+0x388] ;  /* 0x0000e20029267b82 */ /* 0x0007220000000800 */
[----:B------:R-:W-:Y:S02]  /*7000*/  @!P2 LOP3.LUT R39, RZ, R32, RZ, 0x33, !PT ;  /* 0x00000020ff27a212 */ /* 0x000fe400078e33ff */
[----:B------:R-:W-:-:S03]  /*7010*/  ISETP.NE.U32.AND P2, PT, R26, RZ, PT ;  /* 0x000000ff1a00720c */ /* 0x000fc60003f45070 */
[----:B------:R-:W-:Y:S02]  /*7020*/  IMAD.HI.U32 R40, R28, R39, RZ ;  /* 0x000000271c287227 */ /* 0x000fe400078e00ff */
[----:B---3--:R-:W3:Y:S02]  /*7030*/  LDC R41, c[0x0][R41+0x3ec] ;  /* 0x0000fb0029297b82 */ /* 0x008ee40000000800 */
[----:B-1----:R-:W-:Y:S01]  /*7040*/  VIADD R28, R42, 0xffffffe ;  /* 0x0ffffffe2a1c7836 */ /* 0x002fe20000000000 */
[----:B------:R-:W-:-:S03]  /*7050*/  IADD3 R43, PT, PT, -R40, RZ, RZ ;  /* 0x000000ff282b7210 */ /* 0x000fc60007ffe1ff */
[----:B------:R1:W0:Y:S02]  /*7060*/  F2I.FTZ.U32.TRUNC.NTZ R29, R28 ;  /* 0x0000001c001d7305 */ /* 0x000224000021f000 */
[----:B------:R-:W-:-:S05]  /*7070*/  IMAD R43, R26, R43, R39 ;  /* 0x0000002b1a2b7224 */ /* 0x000fca00078e0227 */
[----:B------:R-:W-:Y:S01]  /*7080*/  ISETP.GE.U32.AND P0, PT, R43, R26, PT ;  /* 0x0000001a2b00720c */ /* 0x000fe20003f06070 */
[----:B-1----:R-:W-:-:S12]  /*7090*/  HFMA2 R28, -RZ, RZ, 0, 0 ;  /* 0x00000000ff1c7431 */ /* 0x002fd800000001ff */
[----:B------:R-:W-:Y:S01]  /*70a0*/  @P0 IADD3 R43, PT, PT, -R26, R43, RZ ;  /* 0x0000002b1a2b0210 */ /* 0x000fe20007ffe1ff */
[----:B------:R-:W-:-:S03]  /*70b0*/  @P0 VIADD R40, R40, 0x1 ;  /* 0x0000000128280836 */ /* 0x000fc60000000000 */
[----:B------:R-:W-:Y:S02]  /*70c0*/  ISETP.GE.U32.AND P1, PT, R43, R26, PT ;  /* 0x0000001a2b00720c */ /* 0x000fe40003f26070 */
[----:B------:R-:W-:-:S05]  /*70d0*/  IADD3 R43, PT, PT, RZ, -R35, RZ ;  /* 0x80000023ff2b7210 */ /* 0x000fca0007ffe0ff */
[----:B0-----:R-:W-:Y:S01]  /*70e0*/  IMAD R43, R43, R29, RZ ;  /* 0x0000001d2b2b7224 */ /* 0x001fe200078e02ff */
[----:B----4-:R-:W0:Y:S03]  /*70f0*/  I2F.U32.RP R42, R38 ;  /* 0x00000026002a7306 */ /* 0x010e260000209000 */
[----:B------:R-:W-:Y:S02]  /*7100*/  IMAD.HI.U32 R29, R29, R43, R28 ;  /* 0x0000002b1d1d7227 */ /* 0x000fe400078e001c */
[----:B------:R-:W-:Y:S02]  /*7110*/  @P1 IADD3 R40, PT, PT, R40, 0x1, RZ ;  /* 0x0000000128281810 */ /* 0x000fe40007ffe0ff */
[----:B------:R-:W-:Y:S01]  /*7120*/  @!P2 LOP3.LUT R40, RZ, R26, RZ, 0x33, !PT ;  /* 0x0000001aff28a212 */ /* 0x000fe200078e33ff */
[----:B------:R-:W-:Y:S01]  /*7130*/  IMAD.MOV R45, RZ, RZ, -R38 ;  /* 0x000000ffff2d7224 */ /* 0x000fe200078e0a26 */
[----:B------:R-:W-:-:S03]  /*7140*/  ISETP.NE.U32.AND P2, PT, R35, RZ, PT ;  /* 0x000000ff2300720c */ /* 0x000fc60003f45070 */
[----:B------:R-:W-:-:S04]  /*7150*/  IMAD.HI.U32 R43, R29, R40, RZ ;  /* 0x000000281d2b7227 */ /* 0x000fc800078e00ff */
[----:B------:R-:W-:Y:S01]  /*7160*/  IMAD.MOV R28, RZ, RZ, -R43 ;  /* 0x000000ffff1c7224 */ /* 0x000fe200078e0a2b */
[----:B0-----:R-:W0:Y:S03]  /*7170*/  MUFU.RCP R42, R42 ;  /* 0x0000002a002a7308 */ /* 0x001e260000001000 */
[----:B------:R-:W-:-:S05]  /*7180*/  IMAD R28, R35, R28, R40 ;  /* 0x0000001c231c7224 */ /* 0x000fca00078e0228 */
[----:B------:R-:W-:Y:S02]  /*7190*/  ISETP.GE.U32.AND P0, PT, R28, R35, PT ;  /* 0x000000231c00720c */ /* 0x000fe40003f06070 */
[----:B0-----:R-:W-:-:S11]  /*71a0*/  IADD3 R29, PT, PT, R42, 0xffffffe, RZ ;  /* 0x0ffffffe2a1d7810 */ /* 0x001fd60007ffe0ff */
[----:B------:R-:W-:Y:S02]  /*71b0*/  @P0 IADD3 R28, PT, PT, -R35, R28, RZ ;  /* 0x0000001c231c0210 */ /* 0x000fe40007ffe1ff */
[----:B------:R-:W-:Y:S01]  /*71c0*/  @P0 IADD3 R43, PT, PT, R43, 0x1, RZ ;  /* 0x000000012b2b0810 */ /* 0x000fe20007ffe0ff */
[----:B------:R-:W0:Y:S01]  /*71d0*/  F2I.FTZ.U32.TRUNC.NTZ R29, R29 ;  /* 0x0000001d001d7305 */ /* 0x000e22000021f000 */
[----:B------:R-:W-:Y:S01]  /*71e0*/  ISETP.GE.U32.AND P1, PT, R28, R35, PT ;  /* 0x000000231c00720c */ /* 0x000fe20003f26070 */
[----:B------:R-:W-:-:S12]  /*71f0*/  IMAD.MOV.U32 R28, RZ, RZ, RZ ;  /* 0x000000ffff1c7224 */ /* 0x000fd800078e00ff */
[----:B------:R-:W-:Y:S01]  /*7200*/  @P1 IADD3 R43, PT, PT, R43, 0x1, RZ ;  /* 0x000000012b2b1810 */ /* 0x000fe20007ffe0ff */
[----:B0-----:R-:W-:Y:S01]  /*7210*/  IMAD R45, R45, R29, RZ ;  /* 0x0000001d2d2d7224 */ /* 0x001fe200078e02ff */
[----:B------:R-:W-:Y:S02]  /*7220*/  @!P2 LOP3.LUT R43, RZ, R35, RZ, 0x33, !PT ;  /* 0x00000023ff2ba212 */ /* 0x000fe400078e33ff */
[----:B------:R-:W-:Y:S01]  /*7230*/  ISETP.NE.U32.AND P2, PT, R38, RZ, PT ;  /* 0x000000ff2600720c */ /* 0x000fe20003f45070 */
[----:B------:R-:W-:-:S06]  /*7240*/  IMAD.HI.U32 R28, R29, R45, R28 ;  /* 0x0000002d1d1c7227 */ /* 0x000fcc00078e001c */
        /* <DEDUP_REMOVED lines=17> */
[----:B------:R-:W-:Y:S01]  /*7360*/  IADD3 R33, PT, PT, -R28, RZ, RZ ;  /* 0x000000ff1c217210 */ /* 0x000fe20007ffe1ff */
[----:B------:R-:W-:-:S02]  /*7370*/  IMAD.MOV.U32 R37, RZ, RZ, R28 ;  /* 0x000000ffff257224 */ /* 0x000fc400078e001c */
[----:B--2---:R-:W-:Y:S02]  /*7380*/  IMAD R32, R35, R36, R32 ;  /* 0x0000002423207224 */ /* 0x004fe400078e0220 */
[----:B------:R-:W-:-:S04]  /*7390*/  IMAD R33, R38, R33, R43 ;  /* 0x0000002126217224 */ /* 0x000fc800078e022b */
[----:B---3--:R-:W-:-:S07]  /*73a0*/  IMAD R33, R33, R41, R32 ;  /* 0x0000002921217224 */ /* 0x008fce00078e0220 */
.L_x_3380:
        /* <DEDUP_REMOVED lines=22> */
[----:B------:R-:W-:-:S04]  /*7510*/  IMAD.HI.U32 R36, R29, R35, R28 ;  /* 0x000000231d247227 */ /* 0x000fc800078e001c */
[----:B------:R-:W-:Y:S02]  /*7520*/  VIADD R28, R40, 0xffffffe ;  /* 0x0ffffffe281c7836 */ /* 0x000fe40000000000 */
[----:B------:R-:W-:-:S05]  /*7530*/  IMAD.HI.U32 R35, R36, R37, RZ ;  /* 0x0000002524237227 */ /* 0x000fca00078e00ff */
[----:B------:R-:W-:-:S05]  /*7540*/  IADD3 R29, PT, PT, -R35, RZ, RZ ;  /* 0x000000ff231d7210 */ /* 0x000fca0007ffe1ff */
[----:B------:R-:W-:Y:S02]  /*7550*/  IMAD R39, R32, R29, R37 ;  /* 0x0000001d20277224 */ /* 0x000fe400078e0225 */
[----:B------:R1:W3:Y:S03]  /*7560*/  F2I.FTZ.U32.TRUNC.NTZ R29, R28 ;  /* 0x0000001c001d7305 */ /* 0x0002e6000021f000 */
[----:B------:R-:W-:Y:S02]  /*7570*/  ISETP.GE.U32.AND P0, PT, R39, R32, PT ;  /* 0x000000202700720c */ /* 0x000fe40003f06070 */
[----:B-1----:R-:W-:-:S11]  /*7580*/  MOV R28, RZ ;  /* 0x000000ff001c7202 */ /* 0x002fd60000000f00 */
[----:B------:R-:W-:Y:S01]  /*7590*/  @P0 IADD3 R39, PT, PT, -R32, R39, RZ ;  /* 0x0000002720270210 */ /* 0x000fe20007ffe1ff */
        /* <DEDUP_REMOVED lines=14> */
[----:B0-----:R-:W-:-:S08]  /*7680*/  IMAD R28, R28, R31, R33 ;  /* 0x0000001f1c1c7224 */ /* 0x001fd000078e0221 */
        /* <DEDUP_REMOVED lines=8> */
[----:B--2---:R-:W-:-:S07]  /*7710*/  IMAD R33, R29, R38, R28 ;  /* 0x000000261d217224 */ /* 0x004fce00078e021c */
.L_x_3381:
[----:B------:R-:W-:Y:S05]  /*7720*/  BRA.U !UP1, `(.L_x_3379) ;  /* 0x0000000109687547 */ /* 0x000fea000b800000 */
[----:B------:R-:W-:-:S04]  /*7730*/  IADD3 R22, PT, PT, R22, -0x1, RZ ;  /* 0xffffffff16167810 */ /* 0x000fc80007ffe0ff */
[----:B------:R-:W-:-:S04]  /*7740*/  SHF.L.U32 R22, R22, 0x2, RZ ;  /* 0x0000000216167819 */ /* 0x000fc800000006ff */
[----:B0-----:R-:W0:Y:S02]  /*7750*/  LDC R26, c[0x0][R22+0x388] ;  /* 0x0000e200161a7b82 */ /* 0x001e240000000800 */
[----:B0-----:R-:W0:Y:S01]  /*7760*/  I2F.U32.RP R31, R26 ;  /* 0x0000001a001f7306 */ /* 0x001e220000209000 */
[----:B------:R-:W-:Y:S02]  /*7770*/  IADD3 R35, PT, PT, RZ, -R26, RZ ;  /* 0x8000001aff237210 */ /* 0x000fe40007ffe0ff */
[----:B------:R-:W-:-:S05]  /*7780*/  ISETP.NE.U32.AND P2, PT, R26, RZ, PT ;  /* 0x000000ff1a00720c */ /* 0x000fca0003f45070 */
[----:B0-----:R-:W0:Y:S02]  /*7790*/  MUFU.RCP R31, R31 ;  /* 0x0000001f001f7308 */ /* 0x001e240000001000 */
[----:B0-----:R-:W-:Y:S02]  /*77a0*/  VIADD R28, R31, 0xffffffe ;  /* 0x0ffffffe1f1c7836 */ /* 0x001fe40000000000 */
        /* <DEDUP_REMOVED lines=18> */
.L_x_3379:
[----:B------:R-:W1:Y:S01]  /*78d0*/  LDC.64 R28, c[0x0][0x380] ;  /* 0x0000e000ff1c7b82 */ /* 0x000e620000000a00 */
[----:B------:R-:W2:Y:S02]  /*78e0*/  LDCU UR4, c[0x0][0x3ec] ;  /* 0x00007d80ff0477ac */ /* 0x000ea40008000800 */
[----:B--2---:R-:W-:-:S04]  /*78f0*/  IMAD R33, R37, UR4, R33 ;  /* 0x0000000425217c24 */ /* 0x004fc8000f8e0221 */
[----:B-1----:R-:W-:-:S05]  /*7900*/  IMAD.WIDE.U32 R28, R33, 0x4, R28 ;  /* 0x00000004211c7825 */ /* 0x002fca00078e001c */
[----:B------:R1:W5:Y:S01]  /*7910*/  LDG.E R22, desc[UR20][R28.64] ;  /* 0x000000141c167981 */ /* 0x000362000c1e1900 */
[----:B------:R-:W-:Y:S05]  /*7920*/  BRA `(.L_x_3376) ;  /* 0x0000000000747947 */ /* 0x000fea0003800000 */
.L_x_3354:
        /* <DEDUP_REMOVED lines=22> */
[----:B------:R0:W5:Y:S01]  /*7a90*/  @!P3 LDG.E R25, desc[UR20][R34.64] ;  /* 0x000000142219b981 */ /* 0x000162000c1e1900 */
[----:B-1----:R-:W-:-:S05]  /*7aa0*/  @!P0 IMAD.WIDE.U32 R36, R39, 0x4, R36 ;  /* 0x0000000427248825 */ /* 0x002fca00078e0024 */
[----:B------:R0:W5:Y:S01]  /*7ab0*/  @!P0 LDG.E R24, desc[UR20][R36.64] ;  /* 0x0000001424188981 */ /* 0x000162000c1e1900 */
[----:B--2---:R-:W-:-:S05]  /*7ac0*/  @!P1 IMAD.WIDE.U32 R28, R41, 0x4, R28 ;  /* 0x00000004291c9825 */ /* 0x004fca00078e001c */
[----:B------:R0:W5:Y:S01]  /*7ad0*/  @!P1 LDG.E R27, desc[UR20][R28.64] ;  /* 0x000000141c1b9981 */ /* 0x000162000c1e1900 */
[----:B---3--:R-:W-:-:S05]  /*7ae0*/  @!P2 IMAD.WIDE.U32 R32, R43, 0x4, R32 ;  /* 0x000000042b20a825 */ /* 0x008fca00078e0020 */
[----:B------:R0:W5:Y:S02]  /*7af0*/  @!P2 LDG.E R22, desc[UR20][R32.64] ;  /* 0x000000142016a981 */ /* 0x000164000c1e1900 */
.L_x_3376:
[----:B------:R-:W-:Y:S05]  /*7b00*/  BSYNC.RECONVERGENT B0 ;  /* 0x0000000000007941 */ /* 0x000fea0003800200 */
.L_x_3353:
[----:B------:R-:W2:Y:S02]  /*7b10*/  LDCU UR4, c[0x0][0x528] ;  /* 0x0000a500ff0477ac */ /* 0x000ea40008000800 */
[----:B--2---:R-:W-:-:S09]  /*7b20*/  UISETP.GE.AND UP0, UPT, UR4, 0x2, UPT ;  /* 0x000000020400788c */ /* 0x004fd2000bf06270 */
[----:B------:R-:W-:Y:S05]  /*7b30*/  BRA.U !UP0, `(.L_x_3382) ;  /* 0x0000006908407547 */ /* 0x000fea000b800000 */
[----:B------:R-:W-:Y:S01]  /*7b40*/  ISETP.GE.U32.AND P0, PT, R0, R23, PT ;  /* 0x000000170000720c */ /* 0x000fe20003f06070 */
[----:B------:R-:W-:-:S12]  /*7b50*/  BSSY.RECONVERGENT B0, `(.L_x_3383) ;  /* 0x00001a2000007945 */ /* 0x000fd80003800200 */
[----:B------:R-:W-:Y:S05]  /*7b60*/  @P0 BRA `(.L_x_3384) ;  /* 0x0000001800800947 */ /* 0x000fea0003800000 */
[----:B------:R-:W-:Y:S01]  /*7b70*/  UISETP.GE.U32.AND UP1, UPT, UR26, 0x7, UPT ;  /* 0x000000071a00788c */ /* 0x000fe2000bf26070 */
[----:B------:R-:W-:Y:S01]  /*7b80*/  HFMA2 R31, -RZ, RZ, 0, 0 ;  /* 0x00000000ff1f7431 */ /* 0x000fe200000001ff */
[----:B0-----:R-:W-:Y:S01]  /*7b90*/  MOV R26, R0 ;  /* 0x00000000001a7202 */ /* 0x001fe20000000f00 */
[----:B------:R-:W0:Y:S01]  /*7ba0*/  LDCU UR14, c[0x0][0x528] ;  /* 0x0000a500ff0e77ac */ /* 0x000e220008000800 */
[----:B------:R-:W-:-:S05]  /*7bb0*/  UISETP.NE.AND UP0, UPT, UR28, URZ, UPT ;  /* 0x000000ff1c00728c */ /* 0x000fca000bf05270 */
[----:B------:R-:W-:Y:S06]  /*7bc0*/  BRA.U !UP1, `(.L_x_3385) ;  /* 0x0000000d09407547 */ /* 0x000fec000b800000 */
[----:B------:R-:W-:Y:S01]  /*7bd0*/  IMAD.MOV.U32 R31, RZ, RZ, RZ ;  /* 0x000000ffff1f7224 */ /* 0x000fe200078e00ff */
[----:B------:R-:W-:Y:S01]  /*7be0*/  MOV R26, R0 ;  /* 0x00000000001a7202 */ /* 0x000fe20000000f00 */
[----:B------:R-:W-:-:S06]  /*7bf0*/  UMOV UR4, URZ ;  /* 0x000000ff00047c82 */ /* 0x000fcc0008000000 */
.L_x_3386:
        /* <DEDUP_REMOVED lines=10> */
[----:B------:R-:W2:Y:S06]  /*7ca0*/  LDCU UR30, c[0x0][UR16+0x388] ;  /* 0x00007100101e77ac */ /* 0x000eac0008000800 */
[----:B------:R-:W3:Y:S02]  /*7cb0*/  LDCU UR31, c[0x0][UR17+0x388] ;  /* 0x00007100111f77ac */ /* 0x000ee40008000800 */
[----:B------:R-:W4:Y:S01]  /*7cc0*/  LDCU UR32, c[0x0][UR18+0x388] ;  /* 0x00007100122077ac */ /* 0x000f220008000800 */
[----:B------:R-:W-:Y:S01]  /*7cd0*/  UIADD3 UR19, UPT, UPT, UR14, -0x5, URZ ;  /* 0xfffffffb0e137890 */ /* 0x000fe2000fffe0ff */
[----:B0-----:R-:W0:Y:S01]  /*7ce0*/  I2F.U32.RP R32, UR29 ;  /* 0x0000001d00207d06 */ /* 0x001e220008209000 */
[----:B------:R-:W-:Y:S01]  /*7cf0*/  IMAD R35, RZ, RZ, -UR29 ;  /* 0x8000001dff237e24 */ /* 0x000fe2000f8e02ff */
[----:B------:R-:W-:Y:S01]  /*7d00*/  ISETP.NE.U32.AND P2, PT, RZ, UR29, PT ;  /* 0x0000001dff007c0c */ /* 0x000fe2000bf45070 */
[----:B------:R-:W-:-:S02]  /*7d10*/  ULEA UR19, UR19, UR24, 0x2 ;  /* 0x0000001813137291 */ /* 0x000fc4000f8e10ff */
[----:B------:R-:W-:Y:S02]  /*7d20*/  UIADD3 UR22, UPT, UPT, UR14, -0x6, URZ ;  /* 0xfffffffa0e167890 */ /* 0x000fe4000fffe0ff */
[----:B------:R-:W-:Y:S01]  /*7d30*/  UIADD3 UR23, UPT, UPT, UR14, -0x7, URZ ;  /* 0xfffffff90e177890 */ /* 0x000fe2000fffe0ff */
[----:B--2---:R-:W2:Y:S01]  /*7d40*/  I2F.U32.RP R33, UR30 ;  /* 0x0000001e00217d06 */ /* 0x004ea20008209000 */
[----:B---3--:R-:W-:Y:S01]  /*7d50*/  IMAD R37, RZ, RZ, -UR31 ;  /* 0x8000001fff257e24 */ /* 0x008fe2000f8e02ff */
[----:B------:R-:W-:Y:S02]  /*7d60*/  ULEA UR22, UR22, UR24, 0x2 ;  /* 0x0000001816167291 */ /* 0x000fe4000f8e10ff */
[----:B------:R-:W-:Y:S02]  /*7d70*/  ULEA UR23, UR23, UR24, 0x2 ;  /* 0x0000001817177291 */ /* 0x000fe4000f8e10ff */
[----:B------:R-:W-:Y:S02]  /*7d80*/  UIADD3 UR14, UPT, UPT, UR14, -0x8, URZ ;  /* 0xfffffff80e0e7890 */ /* 0x000fe4000fffe0ff */
[----:B0-----:R-:W1:Y:S01]  /*7d90*/  MUFU.RCP R32, R32 ;  /* 0x0000002000207308 */ /* 0x001e620000001000 */
[----:B------:R-:W0:Y:S01]  /*7da0*/  LDCU UR33, c[0x0][UR19+0x388] ;  /* 0x00007100132177ac */ /* 0x000e220008000800 */
[----:B------:R-:W-:-:S04]  /*7db0*/  ULEA UR24, UR14, UR24, 0x2 ;  /* 0x000000180e187291 */ /* 0x000fc8000f8e10ff */
[----:B------:R-:W3:Y:S02]  /*7dc0*/  LDCU UR34, c[0x0][UR22+0x388] ;  /* 0x00007100162277ac */ /* 0x000ee40008000800 */
[----:B--2---:R-:W-:Y:S01]  /*7dd0*/  MUFU.RCP R33, R33 ;  /* 0x0000002100217308 */ /* 0x004fe20000001000 */
[----:B------:R-:W2:Y:S01]  /*7de0*/  LDCU UR35, c[0x0][UR23+0x388] ;  /* 0x00007100172377ac */ /* 0x000ea20008000800 */
[----:B------:R-:W3:Y:S06]  /*7df0*/  LDCU UR15, c[0x0][UR15+0x3ec] ;  /* 0x00007d800f0f77ac */ /* 0x000eec0008000800 */
[----:B------:R-:W4:Y:S01]  /*7e00*/  I2F.U32.RP R34, UR31 ;  /* 0x0000001f00227d06 */ /* 0x000f220008209000 */
[----:B-1----:R-:W-:Y:S01]  /*7e10*/  IADD3 R28, PT, PT, R32, 0xffffffe, RZ ;  /* 0x0ffffffe201c7810 */ /* 0x002fe20007ffe0ff */
[----:B------:R-:W1:Y:S01]  /*7e20*/  LDCU UR36, c[0x0][UR24+0x388] ;  /* 0x00007100182477ac */ /* 0x000e620008000800 */
[----:B0-----:R-:W-:Y:S01]  /*7e30*/  IADD3 R39, PT, PT, RZ, -UR33, RZ ;  /* 0x80000021ff277c10 */ /* 0x001fe2000fffe0ff */
[----:B------:R-:W0:Y:S04]  /*7e40*/  LDCU UR16, c[0x0][UR16+0x3ec] ;  /* 0x00007d80101077ac */ /* 0x000e280008000800 */
[----:B------:R3:W1:Y:S01]  /*7e50*/  F2I.FTZ.U32.TRUNC.NTZ R29, R28 ;  /* 0x0000001c001d7305 */ /* 0x000662000021f000 */
[----:B------:R-:W0:Y:S01]  /*7e60*/  LDCU UR17, c[0x0][UR17+0x3ec] ;  /* 0x00007d80111177ac */ /* 0x000e220008000800 */
[----:B--2---:R-:W-:Y:S01]  /*7e70*/  IADD3 R41, PT, PT, RZ, -UR35, RZ ;  /* 0x80000023ff297c10 */ /* 0x004fe2000fffe0ff */
[----:B------:R-:W2:Y:S05]  /*7e80*/  LDCU UR18, c[0x0][UR18+0x3ec] ;  /* 0x00007d80121277ac */ /* 0x000eaa0008000800 */
[----:B----4-:R-:W-:Y:S01]  /*7e90*/  MUFU.RCP R34, R34 ;  /* 0x0000002200227308 */ /* 0x010fe20000001000 */
[----:B---3--:R-:W-:Y:S01]  /*7ea0*/  HFMA2 R28, -RZ, RZ, 0, 0 ;  /* 0x00000000ff1c7431 */ /* 0x008fe200000001ff */
[----:B------:R-:W3:Y:S01]  /*7eb0*/  LDCU UR19, c[0x0][UR19+0x3ec] ;  /* 0x00007d80131377ac */ /* 0x000ee20008000800 */
[----:B-1----:R-:W-:-:S05]  /*7ec0*/  IMAD R35, R35, R29, RZ ;  /* 0x0000001d23237224 */ /* 0x002fca00078e02ff */
[----:B------:R-:W1:Y:S01]  /*7ed0*/  I2F.U32.RP R36, UR33 ;  /* 0x0000002100247d06 */ /* 0x000e620008209000 */
[----:B------:R-:W4:Y:S01]  /*7ee0*/  LDCU UR22, c[0x0][UR22+0x3ec] ;  /* 0x00007d80161677ac */ /* 0x000f220008000800 */
[----:B------:R-:W-:Y:S01]  /*7ef0*/  IMAD.HI.U32 R29, R29, R35, R28 ;  /* 0x000000231d1d7227 */ /* 0x000fe200078e001c */
[----:B------:R-:W4:Y:S05]  /*7f00*/  LDCU UR23, c[0x0][UR23+0x3ec] ;  /* 0x00007d80171777ac */ /* 0x000f2a0008000800 */
[----:B------:R-:W0:Y:S01]  /*7f10*/  I2F.U32.RP R35, UR32 ;  /* 0x0000002000237d06 */ /* 0x000e220008209000 */
[----:B------:R-:W-:Y:S01]  /*7f20*/  IMAD.HI.U32 R32, R29, R26, RZ ;  /* 0x0000001a1d207227 */ /* 0x000fe200078e00ff */
[----:B------:R-:W4:Y:S04]  /*7f30*/  LDCU UR24, c[0x0][UR24+0x3ec] ;  /* 0x00007d80181877ac */ /* 0x000f280008000800 */
[----:B------:R-:W-:Y:S01]  /*7f40*/  IADD3 R29, PT, PT, -R32, RZ, RZ ;  /* 0x000000ff201d7210 */ /* 0x000fe20007ffe1ff */
[----:B------:R-:W-:Y:S01]  /*7f50*/  UIADD3 UR4, UPT, UPT, UR4, 0x8, URZ ;  /* 0x0000000804047890 */ /* 0x000fe2000fffe0ff */
[----:B-1----:R-:W-:Y:S03]  /*7f60*/  MUFU.RCP R36, R36 ;  /* 0x0000002400247308 */ /* 0x002fe60000001000 */
[----:B------:R-:W-:Y:S01]  /*7f70*/  IMAD R28, R29, UR29, R26 ;  /* 0x0000001d1d1c7c24 */ /* 0x000fe2000f8e021a */
[----:B------:R-:W-:Y:S01]  /*7f80*/  UISETP.NE.AND UP1, UPT, UR4, UR7, UPT ;  /* 0x000000070400728c */ /* 0x000fe2000bf25270 */
[----:B------:R-:W-:Y:S01]  /*7f90*/  VIADD R29, R33, 0xffffffe ;  /* 0x0ffffffe211d7836 */ /* 0x000fe20000000000 */
[----:B------:R-:W-:-:S02]  /*7fa0*/  IADD3 R33, PT, PT, RZ, -UR30, RZ ;  /* 0x8000001eff217c10 */ /* 0x000fc4000fffe0ff */
[C---:B------:R-:W-:Y:S01]  /*7fb0*/  ISETP.GE.U32.AND P0, PT, R28.reuse, UR29, PT ;  /* 0x0000001d1c007c0c */ /* 0x040fe2000bf06070 */
[----:B0-----:R-:W-:Y:S08]  /*7fc0*/  MUFU.RCP R35, R35 ;  /* 0x0000002300237308 */ /* 0x001ff00000001000 */
[----:B------:R-:W0:Y:S04]  /*7fd0*/  F2I.FTZ.U32.TRUNC.NTZ R29, R29 ;  /* 0x0000001d001d7305 */ /* 0x000e28000021f000 */
[----:B------:R-:W-:Y:S01]  /*7fe0*/  @P0 IADD3 R28, PT, PT, R28, -UR29, RZ ;  /* 0x8000001d1c1c0c10 */ /* 0x000fe2000fffe0ff */
[----:B------:R-:W-:-:S03]  /*7ff0*/  @P0 VIADD R32, R32, 0x1 ;  /* 0x0000000120200836 */ /* 0x000fc60000000000 */
[----:B------:R-:W-:Y:S01]  /*8000*/  ISETP.GE.U32.AND P1, PT, R28, UR29, PT ;  /* 0x0000001d1c007c0c */ /* 0x000fe2000bf26070 */
[----:B------:R-:W-:Y:S01]  /*8010*/  HFMA2 R28, -RZ, RZ, 0, 0 ;  /* 0x00000000ff1c7431 */ /* 0x000fe200000001ff */
[----:B------:R-:W1:Y:S01]  /*8020*/  I2F.U32.RP R38, UR35 ;  /* 0x0000002300267d06 */ /* 0x000e620008209000 */
[----:B0-----:R-:W-:-:S04]  /*8030*/  IMAD R33, R33, R29, RZ ;  /* 0x0000001d21217224 */ /* 0x001fc800078e02ff */
[----:B------:R-:W-:-:S06]  /*8040*/  IMAD.HI.U32 R33, R29, R33, R28 ;  /* 0x000000211d217227 */ /* 0x000fcc00078e001c */
[----:B------:R-:W-:Y:S02]  /*8050*/  @P1 IADD3 R32, PT, PT, R32, 0x1, RZ ;  /* 0x0000000120201810 */ /* 0x000fe40007ffe0ff */
[----:B------:R-:W-:Y:S02]  /*8060*/  @!P2 LOP3.LUT R32, RZ, UR29, RZ, 0x33, !PT ;  /* 0x0000001dff20ac12 */ /* 0x000fe4000f8e33ff */
[----:B------:R-:W-:Y:S01]  /*8070*/  ISETP.NE.U32.AND P2, PT, RZ, UR30, PT ;  /* 0x0000001eff007c0c */ /* 0x000fe2000bf45070 */
[----:B-1----:R-:W-:Y:S02]  /*8080*/  MUFU.RCP R38, R38 ;  /* 0x0000002600267308 */ /* 0x002fe40000001000 */
[----:B------:R-:W-:-:S04]  /*8090*/  IMAD.HI.U32 R33, R33, R32, RZ ;  /* 0x0000002021217227 */ /* 0x000fc800078e00ff */
[----:B------:R-:W-:-:S04]  /*80a0*/  IMAD.MOV R29, RZ, RZ, -R33 ;  /* 0x000000ffff1d7224 */ /* 0x000fc800078e0a21 */
[----:B------:R-:W-:Y:S01]  /*80b0*/  IMAD R28, R29, UR30, R32 ;  /* 0x0000001e1d1c7c24 */ /* 0x000fe2000f8e0220 */
[----:B------:R-:W-:-:S04]  /*80c0*/  IADD3 R29, PT, PT, R34, 0xffffffe, RZ ;  /* 0x0ffffffe221d7810 */ /* 0x000fc80007ffe0ff */
        /* <DEDUP_REMOVED lines=15> */
[----:B------:R-:W-:-:S05]  /*81c0*/  IMAD.HI.U32 R34, R28, R33, RZ ;  /* 0x000000211c227227 */ /* 0x000fca00078e00ff */
[----:B------:R-:W-:Y:S01]  /*81d0*/  IADD3 R28, PT, PT, -R34, RZ, RZ ;  /* 0x000000ff221c7210 */ /* 0x000fe20007ffe1ff */
[----:B0-----:R-:W-:Y:S04]  /*81e0*/  MUFU.RCP R37, R37 ;  /* 0x0000002500257308 */ /* 0x001fe80000001000 */
[----:B------:R-:W-:Y:S02]  /*81f0*/  IMAD R28, R28, UR31, R33 ;  /* 0x0000001f1c1c7c24 */ /* 0x000fe4000f8e0221 */
[----:B-1----:R-:W-:-:S03]  /*8200*/  IMAD R35, R35, R29, RZ ;  /* 0x0000001d23237224 */ /* 0x002fc600078e02ff */
        /* <DEDUP_REMOVED lines=21> */
[----:B------:R-:W-:Y:S01]  /*8360*/  IADD3 R29, PT, PT, R37, 0xffffffe, RZ ;  /* 0x0ffffffe251d7810 */ /* 0x000fe20007ffe0ff */
[----:B------:R-:W0:Y:S02]  /*8370*/  I2F.U32.RP R39, UR36 ;  /* 0x0000002400277d06 */ /* 0x000e240008209000 */
[----:B------:R-:W-:Y:S02]  /*8380*/  IMAD R37, RZ, RZ, -UR34 ;  /* 0x80000022ff257e24 */ /* 0x000fe4000f8e02ff */
[----:B------:R-:W-:Y:S02]  /*8390*/  @P1 IADD3 R35, PT, PT, R35, 0x1, RZ ;  /* 0x0000000123231810 */ /* 0x000fe40007ffe0ff */
[----:B------:R-:W-:Y:S02]  /*83a0*/  @!P2 LOP3.LUT R35, RZ, UR32, RZ, 0x33, !PT ;  /* 0x00000020ff23ac12 */ /* 0x000fe4000f8e33ff */
[----:B------:R-:W1:Y:S01]  /*83b0*/  F2I.FTZ.U32.TRUNC.NTZ R29, R29 ;  /* 0x0000001d001d7305 */ /* 0x000e62000021f000 */
[----:B------:R-:W-:-:S02]  /*83c0*/  ISETP.NE.U32.AND P2, PT, RZ, UR33, PT ;  /* 0x00000021ff007c0c */ /* 0x000fc4000bf45070 */
[----:B------:R-:W-:-:S04]  /*83d0*/  IMAD.HI.U32 R36, R28, R35, RZ ;  /* 0x000000231c247227 */ /* 0x000fc800078e00ff */
[----:B------:R-:W-:Y:S01]  /*83e0*/  IMAD.MOV R28, RZ, RZ, -R36 ;  /* 0x000000ffff1c7224 */ /* 0x000fe200078e0a24 */
[----:B0-----:R-:W-:Y:S03]  /*83f0*/  MUFU.RCP R39, R39 ;  /* 0x0000002700277308 */ /* 0x001fe60000001000 */
        /* <DEDUP_REMOVED lines=41> */
[----:B------:R-:W-:Y:S02]  /*8690*/  IADD3 R29, PT, PT, -R32, RZ, RZ ;  /* 0x000000ff201d7210 */ /* 0x000fe40007ffe1ff */
[----:B------:R-:W-:Y:S01]  /*86a0*/  ISETP.NE.U32.AND P2, PT, RZ, UR36, PT ;  /* 0x00000024ff007c0c */ /* 0x000fe2000bf45070 */
[----:B------:R-:W-:-:S04]  /*86b0*/  IMAD.HI.U32 R28, R39, R38, RZ ;  /* 0x00000026271c7227 */ /* 0x000fc800078e00ff */
[----:B------:R-:W-:Y:S02]  /*86c0*/  IMAD.MOV R39, RZ, RZ, -R28 ;  /* 0x000000ffff277224 */ /* 0x000fe400078e0a1c */
[----:B------:R-:W-:Y:S01]  /*86d0*/  IMAD R26, R29, UR29, R26 ;  /* 0x0000001d1d1a7c24 */ /* 0x000fe2000f8e021a */
[----:B------:R-:W-:Y:S01]  /*86e0*/  IADD3 R29, PT, PT, -R33, RZ, RZ ;  /* 0x000000ff211d7210 */ /* 0x000fe20007ffe1ff */
[----:B------:R-:W-:Y:S02]  /*86f0*/  IMAD R39, R39, UR36, R38 ;  /* 0x0000002427277c24 */ /* 0x000fe4000f8e0226 */
[----:B------:R-:W-:Y:S02]  /*8700*/  IMAD R26, R26, UR15, R31 ;  /* 0x0000000f1a1a7c24 */ /* 0x000fe4000f8e021f */
[----:B------:R-:W-:Y:S01]  /*8710*/  IMAD R29, R29, UR30, R32 ;  /* 0x0000001e1d1d7c24 */ /* 0x000fe2000f8e0220 */
[----:B------:R-:W-:Y:S01]  /*8720*/  ISETP.GE.U32.AND P0, PT, R39, UR36, PT ;  /* 0x0000002427007c0c */ /* 0x000fe2000bf06070 */
[----:B------:R-:W-:-:S02]  /*8730*/  IMAD.MOV R32, RZ, RZ, -R34 ;  /* 0x000000ffff207224 */ /* 0x000fc400078e0a22 */
[----:B------:R-:W-:Y:S01]  /*8740*/  IMAD R26, R29, UR16, R26 ;  /* 0x000000101d1a7c24 */ /* 0x000fe2000f8e021a */
[----:B------:R-:W-:Y:S01]  /*8750*/  IADD3 R29, PT, PT, -R35, RZ, RZ ;  /* 0x000000ff231d7210 */ /* 0x000fe20007ffe1ff */
[----:B------:R-:W-:Y:S02]  /*8760*/  IMAD R33, R32, UR31, R33 ;  /* 0x0000001f20217c24 */ /* 0x000fe4000f8e0221 */
[----:B------:R-:W-:Y:S02]  /*8770*/  IMAD.MOV R32, RZ, RZ, -R36 ;  /* 0x000000ffff207224 */ /* 0x000fe400078e0a24 */
[----:B------:R-:W-:Y:S02]  /*8780*/  IMAD R26, R33, UR17, R26 ;  /* 0x00000011211a7c24 */ /* 0x000fe4000f8e021a */
[----:B------:R-:W-:Y:S02]  /*8790*/  IMAD R29, R29, UR32, R34 ;  /* 0x000000201d1d7c24 */ /* 0x000fe4000f8e0222 */
[----:B------:R-:W-:Y:S01]  /*87a0*/  @P0 IADD3 R39, PT, PT, R39, -UR36, RZ ;  /* 0x8000002427270c10 */ /* 0x000fe2000fffe0ff */
[----:B------:R-:W-:Y:S01]  /*87b0*/  IMAD R35, R32, UR33, R35 ;  /* 0x0000002120237c24 */ /* 0x000fe2000f8e0223 */
[----:B------:R-:W-:Y:S01]  /*87c0*/  @P0 IADD3 R28, PT, PT, R28, 0x1, RZ ;  /* 0x000000011c1c0810 */ /* 0x000fe20007ffe0ff */
[----:B--2---:R-:W-:Y:S01]  /*87d0*/  IMAD R26, R29, UR18, R26 ;  /* 0x000000121d1a7c24 */ /* 0x004fe2000f8e021a */
[----:B------:R-:W-:-:S02]  /*87e0*/  ISETP.GE.U32.AND P1, PT, R39, UR36, PT ;  /* 0x0000002427007c0c */ /* 0x000fc4000bf26070 */
[----:B------:R-:W-:Y:S01]  /*87f0*/  IADD3 R29, PT, PT, -R37, RZ, RZ ;  /* 0x000000ff251d7210 */ /* 0x000fe20007ffe1ff */
[----:B---3--:R-:W-:Y:S01]  /*8800*/  IMAD R26, R35, UR19, R26 ;  /* 0x00000013231a7c24 */ /* 0x008fe2000f8e021a */
[----:B------:R-:W-:-:S03]  /*8810*/  IADD3 R32, PT, PT, -R38, RZ, RZ ;  /* 0x000000ff26207210 */ /* 0x000fc60007ffe1ff */
[----:B------:R-:W-:Y:S02]  /*8820*/  IMAD R29, R29, UR34, R36 ;  /* 0x000000221d1d7c24 */ /* 0x000fe4000f8e0224 */
[----:B------:R-:W-:Y:S02]  /*8830*/  IMAD R37, R32, UR35, R37 ;  /* 0x0000002320257c24 */ /* 0x000fe4000f8e0225 */
[----:B----4-:R-:W-:Y:S02]  /*8840*/  IMAD R26, R29, UR22, R26 ;  /* 0x000000161d1a7c24 */ /* 0x010fe4000f8e021a */
[----:B------:R-:W-:Y:S01]  /*8850*/  @P1 VIADD R28, R28, 0x1 ;  /* 0x000000011c1c1836 */ /* 0x000fe20000000000 */
[----:B------:R-:W-:Y:S01]  /*8860*/  @!P2 LOP3.LUT R28, RZ, UR36, RZ, 0x33, !PT ;  /* 0x00000024ff1cac12 */ /* 0x000fe2000f8e33ff */
[----:B------:R-:W-:-:S03]  /*8870*/  IMAD R37, R37, UR23, R26 ;  /* 0x0000001725257c24 */ /* 0x000fc6000f8e021a */
[----:B------:R-:W-:Y:S01]  /*8880*/  IADD3 R29, PT, PT, -R28, RZ, RZ ;  /* 0x000000ff1c1d7210 */ /* 0x000fe20007ffe1ff */
[----:B------:R-:W-:-:S04]  /*8890*/  IMAD.MOV.U32 R26, RZ, RZ, R28 ;  /* 0x000000ffff1a7224 */ /* 0x000fc800078e001c */
[----:B------:R-:W-:-:S04]  /*88a0*/  IMAD R38, R29, UR36, R38 ;  /* 0x000000241d267c24 */ /* 0x000fc8000f8e0226 */
[----:B------:R-:W-:Y:S01]  /*88b0*/  IMAD R31, R38, UR24, R37 ;  /* 0x00000018261f7c24 */ /* 0x000fe2000f8e0225 */
[----:B------:R-:W-:Y:S06]  /*88c0*/  BRA.U UP1, `(.L_x_3386) ;  /* 0xfffffff101cc7547 */ /* 0x000fec000b83ffff */
.L_x_3385:
        /* <DEDUP_REMOVED lines=17> */
[----:B------:R-:W4:Y:S01]  /*89e0*/  LDCU UR4, c[0x0][UR4+0x3ec] ;  /* 0x00007d80040477ac */ /* 0x000f220008000800 */
[----:B0-----:R-:W0:Y:S01]  /*89f0*/  I2F.U32.RP R32, UR18 ;  /* 0x0000001200207d06 */ /* 0x001e220008209000 */
[----:B------:R-:W-:Y:S01]  /*8a00*/  IADD3 R35, PT, PT, RZ, -UR18, RZ ;  /* 0x80000012ff237c10 */ /* 0x000fe2000fffe0ff */
[----:B------:R-:W4:Y:S01]  /*8a10*/  LDCU UR15, c[0x0][UR15+0x3ec] ;  /* 0x00007d800f0f77ac */ /* 0x000f220008000800 */
[----:B------:R-:W-:Y:S01]  /*8a20*/  ISETP.NE.U32.AND P2, PT, RZ, UR18, PT ;  /* 0x00000012ff007c0c */ /* 0x000fe2000bf45070 */
[----:B------:R-:W4:Y:S04]  /*8a30*/  LDCU UR16, c[0x0][UR16+0x3ec] ;  /* 0x00007d80101077ac */ /* 0x000f280008000800 */
[----:B--2---:R-:W2:Y:S01]  /*8a40*/  I2F.U32.RP R33, UR19 ;  /* 0x0000001300217d06 */ /* 0x004ea20008209000 */
[----:B---3--:R-:W-:Y:S01]  /*8a50*/  IADD3 R37, PT, PT, RZ, -UR22, RZ ;  /* 0x80000016ff257c10 */ /* 0x008fe2000fffe0ff */
[----:B------:R-:W3:Y:S06]  /*8a60*/  LDCU UR17, c[0x0][UR17+0x3ec] ;  /* 0x00007d80111177ac */ /* 0x000eec0008000800 */
[----:B0-----:R-:W1:Y:S08]  /*8a70*/  MUFU.RCP R32, R32 ;  /* 0x0000002000207308 */ /* 0x001e700000001000 */
[----:B--2---:R-:W-:Y:S08]  /*8a80*/  MUFU.RCP R33, R33 ;  /* 0x0000002100217308 */ /* 0x004ff00000001000 */
[----:B------:R-:W0:Y:S01]  /*8a90*/  I2F.U32.RP R34, UR22 ;  /* 0x0000001600227d06 */ /* 0x000e220008209000 */
[----:B-1----:R-:W-:-:S07]  /*8aa0*/  IADD3 R28, PT, PT, R32, 0xffffffe, RZ ;  /* 0x0ffffffe201c7810 */ /* 0x002fce0007ffe0ff */
[----:B------:R1:W2:Y:S08]  /*8ab0*/  F2I.FTZ.U32.TRUNC.NTZ R29, R28 ;  /* 0x0000001c001d7305 */ /* 0x0002b0000021f000 */
[----:B0-----:R-:W-:Y:S01]  /*8ac0*/  MUFU.RCP R34, R34 ;  /* 0x0000002200227308 */ /* 0x001fe20000001000 */
[----:B-1----:R-:W-:Y:S02]  /*8ad0*/  IMAD.MOV.U32 R28, RZ, RZ, RZ ;  /* 0x000000ffff1c7224 */ /* 0x002fe400078e00ff */
[----:B--2---:R-:W-:-:S04]  /*8ae0*/  IMAD R35, R35, R29, RZ ;  /* 0x0000001d23237224 */ /* 0x004fc800078e02ff */
[----:B------:R-:W-:Y:S02]  /*8af0*/  IMAD.HI.U32 R29, R29, R35, R28 ;  /* 0x000000231d1d7227 */ /* 0x000fe400078e001c */
[----:B----4-:R-:W0:Y:S04]  /*8b00*/  I2F.U32.RP R35, UR23 ;  /* 0x0000001700237d06 */ /* 0x010e280008209000 */
[----:B------:R-:W-:-:S05]  /*8b10*/  IMAD.HI.U32 R32, R29, R26, RZ ;  /* 0x0000001a1d207227 */ /* 0x000fca00078e00ff */
[----:B------:R-:W-:-:S05]  /*8b20*/  IADD3 R29, PT, PT, -R32, RZ, RZ ;  /* 0x000000ff201d7210 */ /* 0x000fca0007ffe1ff */
[----:B------:R-:W-:Y:S01]  /*8b30*/  IMAD R28, R29, UR18, R26 ;  /* 0x000000121d1c7c24 */ /* 0x000fe2000f8e021a */
[----:B------:R-:W-:Y:S01]  /*8b40*/  IADD3 R29, PT, PT, R33, 0xffffffe, RZ ;  /* 0x0ffffffe211d7810 */ /* 0x000fe20007ffe0ff */
[----:B0-----:R-:W-:Y:S01]  /*8b50*/  MUFU.RCP R35, R35 ;  /* 0x0000002300237308 */ /* 0x001fe20000001000 */
[----:B------:R-:W-:Y:S02]  /*8b60*/  IADD3 R33, PT, PT, RZ, -UR19, RZ ;  /* 0x80000013ff217c10 */ /* 0x000fe4000fffe0ff */
[----:B------:R-:W-:-:S05]  /*8b70*/  ISETP.GE.U32.AND P0, PT, R28, UR18, PT ;  /* 0x000000121c007c0c */ /* 0x000fca000bf06070 */
[----:B------:R-:W0:Y:S08]  /*8b80*/  F2I.FTZ.U32.TRUNC.NTZ R29, R29 ;  /* 0x0000001d001d7305 */ /* 0x000e30000021f000 */
[----:B------:R-:W-:Y:S01]  /*8b90*/  @P0 VIADD R28, R28, -UR18 ;  /* 0x800000121c1c0c36 */ /* 0x000fe20008000000 */
[----:B------:R-:W-:-:S04]  /*8ba0*/  @P0 IADD3 R32, PT, PT, R32, 0x1, RZ ;  /* 0x0000000120200810 */ /* 0x000fc80007ffe0ff */
[----:B------:R-:W-:Y:S01]  /*8bb0*/  ISETP.GE.U32.AND P1, PT, R28, UR18, PT ;  /* 0x000000121c007c0c */ /* 0x000fe2000bf26070 */
[----:B------:R-:W-:Y:S02]  /*8bc0*/  HFMA2 R28, -RZ, RZ, 0, 0 ;  /* 0x00000000ff1c7431 */ /* 0x000fe400000001ff */
[----:B0-----:R-:W-:-:S04]  /*8bd0*/  IMAD R33, R33, R29, RZ ;  /* 0x0000001d21217224 */ /* 0x001fc800078e02ff */
        /* <DEDUP_REMOVED lines=37> */
[----:B------:R-:W-:Y:S02]  /*8e30*/  IMAD R28, R29, UR23, R34 ;  /* 0x000000171d1c7c24 */ /* 0x000fe4000f8e0222 */
[----:B------:R-:W-:-:S03]  /*8e40*/  IMAD.MOV R29, RZ, RZ, -R32 ;  /* 0x000000ffff1d7224 */ /* 0x000fc600078e0a20 */
[----:B------:R-:W-:Y:S01]  /*8e50*/  ISETP.GE.U32.AND P0, PT, R28, UR23, PT ;  /* 0x000000171c007c0c */ /* 0x000fe2000bf06070 */
[----:B------:R-:W-:Y:S01]  /*8e60*/  IMAD R26, R29, UR18, R26 ;  /* 0x000000121d1a7c24 */ /* 0x000fe2000f8e021a */
[----:B------:R-:W-:-:S03]  /*8e70*/  IADD3 R29, PT, PT, -R33, RZ, RZ ;  /* 0x000000ff211d7210 */ /* 0x000fc60007ffe1ff */
[----:B------:R-:W-:Y:S02]  /*8e80*/  IMAD R26, R26, UR4, R31 ;  /* 0x000000041a1a7c24 */ /* 0x000fe4000f8e021f */
[----:B------:R-:W-:-:S04]  /*8e90*/  IMAD R29, R29, UR19, R32 ;  /* 0x000000131d1d7c24 */ /* 0x000fc8000f8e0220 */
[----:B------:R-:W-:Y:S02]  /*8ea0*/  IMAD R26, R29, UR15, R26 ;  /* 0x0000000f1d1a7c24 */ /* 0x000fe4000f8e021a */
[----:B------:R-:W-:Y:S02]  /*8eb0*/  @P0 IADD3 R28, PT, PT, R28, -UR23, RZ ;  /* 0x800000171c1c0c10 */ /* 0x000fe4000fffe0ff */
[----:B------:R-:W-:Y:S02]  /*8ec0*/  @P0 IADD3 R35, PT, PT, R35, 0x1, RZ ;  /* 0x0000000123230810 */ /* 0x000fe40007ffe0ff */
[----:B------:R-:W-:Y:S02]  /*8ed0*/  ISETP.GE.U32.AND P1, PT, R28, UR23, PT ;  /* 0x000000171c007c0c */ /* 0x000fe4000bf26070 */
[----:B------:R-:W-:-:S05]  /*8ee0*/  IADD3 R28, PT, PT, -R34, RZ, RZ ;  /* 0x000000ff221c7210 */ /* 0x000fca0007ffe1ff */
[----:B------:R-:W-:-:S04]  /*8ef0*/  IMAD R33, R28, UR22, R33 ;  /* 0x000000161c217c24 */ /* 0x000fc8000f8e0221 */
[----:B------:R-:W-:Y:S02]  /*8f00*/  IMAD R33, R33, UR16, R26 ;  /* 0x0000001021217c24 */ /* 0x000fe4000f8e021a */
[----:B------:R-:W-:Y:S01]  /*8f10*/  @P1 VIADD R35, R35, 0x1 ;  /* 0x0000000123231836 */ /* 0x000fe20000000000 */
[----:B------:R-:W-:-:S04]  /*8f20*/  @!P2 LOP3.LUT R35, RZ, UR23, RZ, 0x33, !PT ;  /* 0x00000017ff23ac12 */ /* 0x000fc8000f8e33ff */
[----:B------:R-:W-:Y:S01]  /*8f30*/  IADD3 R29, PT, PT, -R35, RZ, RZ ;  /* 0x000000ff231d7210 */ /* 0x000fe20007ffe1ff */
[----:B------:R-:W-:-:S04]  /*8f40*/  IMAD.MOV.U32 R26, RZ, RZ, R35 ;  /* 0x000000ffff1a7224 */ /* 0x000fc800078e0023 */
[----:B------:R-:W-:-:S04]  /*8f50*/  IMAD R34, R29, UR23, R34 ;  /* 0x000000171d227c24 */ /* 0x000fc8000f8e0222 */
[----:B---3--:R-:W-:-:S07]  /*8f60*/  IMAD R31, R34, UR17, R33 ;  /* 0x00000011221f7c24 */ /* 0x008fce000f8e0221 */
.L_x_3388:
        /* <DEDUP_REMOVED lines=10> */
[----:B------:R-:W2:Y:S01]  /*9010*/  LDCU UR17, c[0x0][UR15+0x388] ;  /* 0x000071000f1177ac */ /* 0x000ea20008000800 */
[----:B------:R-:W3:Y:S01]  /*9020*/  LDCU UR4, c[0x0][UR4+0x3ec] ;  /* 0x00007d80040477ac */ /* 0x000ee20008000800 */
[----:B------:R-:W4:Y:S01]  /*9030*/  LDCU UR15, c[0x0][UR15+0x3ec] ;  /* 0x00007d800f0f77ac */ /* 0x000f220008000800 */
[----:B0-----:R-:W0:Y:S01]  /*9040*/  I2F.U32.RP R32, UR16 ;  /* 0x0000001000207d06 */ /* 0x001e220008209000 */
[----:B------:R-:W-:Y:S02]  /*9050*/  IADD3 R33, PT, PT, RZ, -UR16, RZ ;  /* 0x80000010ff217c10 */ /* 0x000fe4000fffe0ff */
[----:B------:R-:W-:Y:S02]  /*9060*/  ISETP.NE.U32.AND P2, PT, RZ, UR16, PT ;  /* 0x00000010ff007c0c */ /* 0x000fe4000bf45070 */
[----:B--2---:R-:W-:-:S03]  /*9070*/  IADD3 R35, PT, PT, RZ, -UR17, RZ ;  /* 0x80000011ff237c10 */ /* 0x004fc6000fffe0ff */
[----:B------:R-:W2:Y:S08]  /*9080*/  I2F.U32.RP R34, UR17 ;  /* 0x0000001100227d06 */ /* 0x000eb00008209000 */
[----:B0-----:R-:W1:Y:S08]  /*9090*/  MUFU.RCP R32, R32 ;  /* 0x0000002000207308 */ /* 0x001e700000001000 */
[----:B--2---:R-:W-:Y:S01]  /*90a0*/  MUFU.RCP R34, R34 ;  /* 0x0000002200227308 */ /* 0x004fe20000001000 */
[----:B-1----:R-:W-:-:S07]  /*90b0*/  IADD3 R28, PT, PT, R32, 0xffffffe, RZ ;  /* 0x0ffffffe201c7810 */ /* 0x002fce0007ffe0ff */
[----:B------:R0:W1:Y:S02]  /*90c0*/  F2I.FTZ.U32.TRUNC.NTZ R29, R28 ;  /* 0x0000001c001d7305 */ /* 0x000064000021f000 */
[----:B0-----:R-:W-:Y:S02]  /*90d0*/  IMAD.MOV.U32 R28, RZ, RZ, RZ ;  /* 0x000000ffff1c7224 */ /* 0x001fe400078e00ff */
[----:B-1----:R-:W-:-:S04]  /*90e0*/  IMAD R33, R33, R29, RZ ;  /* 0x0000001d21217224 */ /* 0x002fc800078e02ff */
[----:B------:R-:W-:Y:S01]  /*90f0*/  IMAD.HI.U32 R33, R29, R33, R28 ;  /* 0x000000211d217227 */ /* 0x000fe200078e001c */
[----:B------:R-:W-:-:S05]  /*9100*/  IADD3 R28, PT, PT, R34, 0xffffffe, RZ ;  /* 0x0ffffffe221c7810 */ /* 0x000fca0007ffe0ff */
[----:B------:R-:W-:-:S05]  /*9110*/  IMAD.HI.U32 R33, R33, R26, RZ ;  /* 0x0000001a21217227 */ /* 0x000fca00078e00ff */
[----:B------:R-:W-:-:S05]  /*9120*/  IADD3 R29, PT, PT, -R33, RZ, RZ ;  /* 0x000000ff211d7210 */ /* 0x000fca0007ffe1ff */
[----:B------:R-:W-:Y:S02]  /*9130*/  IMAD R32, R29, UR16, R26 ;  /* 0x000000101d207c24 */ /* 0x000fe4000f8e021a */
[----:B------:R0:W1:Y:S03]  /*9140*/  F2I.FTZ.U32.TRUNC.NTZ R29, R28 ;  /* 0x0000001c001d7305 */ /* 0x000066000021f000 */
[----:B------:R-:W-:Y:S01]  /*9150*/  ISETP.GE.U32.AND P0, PT, R32, UR16, PT ;  /* 0x0000001020007c0c */ /* 0x000fe2000bf06070 */
[----:B0-----:R-:W-:Y:S02]  /*9160*/  HFMA2 R28, -RZ, RZ, 0, 0 ;  /* 0x00000000ff1c7431 */ /* 0x001fe400000001ff */
[----:B-1----:R-:W-:-:S10]  /*9170*/  IMAD R35, R35, R29, RZ ;  /* 0x0000001d23237224 */ /* 0x002fd400078e02ff */
[----:B------:R-:W-:Y:S01]  /*9180*/  @P0 IADD3 R33, PT, PT, R33, 0x1, RZ ;  /* 0x0000000121210810 */ /* 0x000fe20007ffe0ff */
[----:B------:R-:W-:-:S05]  /*9190*/  @P0 VIADD R32, R32, -UR16 ;  /* 0x8000001020200c36 */ /* 0x000fca0008000000 */
[----:B------:R-:W-:Y:S01]  /*91a0*/  ISETP.GE.U32.AND P1, PT, R32, UR16, PT ;  /* 0x0000001020007c0c */ /* 0x000fe2000bf26070 */
[----:B------:R-:W-:-:S12]  /*91b0*/  IMAD.HI.U32 R32, R29, R35, R28 ;  /* 0x000000231d207227 */ /* 0x000fd800078e001c */
        /* <DEDUP_REMOVED lines=8> */
[----:B---3--:R-:W-:-:S03]  /*9240*/  IMAD R31, R26, UR4, R31 ;  /* 0x000000041a1f7c24 */ /* 0x008fc6000f8e021f */
        /* <DEDUP_REMOVED lines=9> */
[----:B----4-:R-:W-:-:S07]  /*92e0*/  IMAD R31, R28, UR15, R31 ;  /* 0x0000000f1c1f7c24 */ /* 0x010fce000f8e021f */
.L_x_3389:
[----:B------:R-:W-:Y:S05]  /*92f0*/  BRA.U !UP1, `(.L_x_3387) ;  /* 0x00000001096c7547 */ /* 0x000fea000b800000 */
[----:B0-----:R-:W-:Y:S01]  /*9300*/  UIADD3 UR14, UPT, UPT, UR14, -0x1, URZ ;  /* 0xffffffff0e0e7890 */ /* 0x001fe2000fffe0ff */
[----:B------:R-:W-:-:S03]  /*9310*/  UMOV UR4, 0xd8 ;  /* 0x000000d800047882 */ /* 0x000fc60000000000 */
[----:B------:R-:W-:-:S12]  /*9320*/  ULEA UR14, UR14, UR4, 0x2 ;  /* 0x000000040e0e7291 */ /* 0x000fd8000f8e10ff */
[----:B------:R-:W0:Y:S01]  /*9330*/  LDCU UR4, c[0x0][UR14+0x388] ;  /* 0x000071000e0477ac */ /* 0x000e220008000800 */
[----:B------:R-:W2:Y:S01]  /*9340*/  LDCU UR14, c[0x0][UR14+0x3ec] ;  /* 0x00007d800e0e77ac */ /* 0x000ea20008000800 */
[----:B0-----:R-:W0:Y:S01]  /*9350*/  I2F.U32.RP R32, UR4 ;  /* 0x0000000400207d06 */ /* 0x001e220008209000 */
[----:B------:R-:W-:Y:S02]  /*9360*/  IADD3 R33, PT, PT, RZ, -UR4, RZ ;  /* 0x80000004ff217c10 */ /* 0x000fe4000fffe0ff */
[----:B------:R-:W-:-:S05]  /*9370*/  ISETP.NE.U32.AND P2, PT, RZ, UR4, PT ;  /* 0x00000004ff007c0c */ /* 0x000fca000bf45070 */
[----:B0-----:R-:W1:Y:S02]  /*9380*/  MUFU.RCP R32, R32 ;  /* 0x0000002000207308 */ /* 0x001e640000001000 */
[----:B-1----:R-:W-:-:S06]  /*9390*/  VIADD R28, R32, 0xffffffe ;  /* 0x0ffffffe201c7836 */ /* 0x002fcc0000000000 */
        /* <DEDUP_REMOVED lines=15> */
[----:B--2---:R-:W-:Y:S01]  /*9490*/  IMAD R31, R26, UR14, R31 ;  /* 0x0000000e1a1f7c24 */ /* 0x004fe2000f8e021f */
[----:B------:R-:W-:-:S07]  /*94a0*/  MOV R26, R29 ;  /* 0x0000001d001a7202 */ /* 0x000fce0000000f00 */
.L_x_3387:
[----:B------:R-:W2:Y:S01]  /*94b0*/  LDCU UR4, c[0x0][0x4c4] ;  /* 0x00009880ff0477ac */ /* 0x000ea20008000800 */
[----:B-1----:R-:W1:Y:S01]  /*94c0*/  LDC.64 R28, c[0x0][0x458] ;  /* 0x00011600ff1c7b82 */ /* 0x002e620000000a00 */
[----:B------:R-:W3:Y:S01]  /*94d0*/  F2I.FTZ.U32.TRUNC.NTZ R35, R18 ;  /* 0x0000001200237305 */ /* 0x000ee2000021f000 */
[----:B-----5:R-:W-:Y:S01]  /*94e0*/  FMUL.FTZ R33, R18, R25 ;  /* 0x0000001912217220 */ /* 0x020fe20000410000 */
[----:B0-----:R-:W0:Y:S01]  /*94f0*/  LDCU.64 UR14, c[0x0][0x530] ;  /* 0x0000a600ff0e77ac */ /* 0x001e220008000a00 */
[----:B--2---:R-:W-:-:S05]  /*9500*/  IMAD R31, R26, UR4, R31 ;  /* 0x000000041a1f7c24 */ /* 0x004fca000f8e021f */
[C---:B0-----:R-:W-:Y:S01]  /*9510*/  IADD3 R32, P0, PT, R31.reuse, UR14, RZ ;  /* 0x0000000e1f207c10 */ /* 0x041fe2000ff1e0ff */
[----:B-1----:R-:W-:-:S04]  /*9520*/  IMAD.WIDE.U32 R28, R31, 0x4, R28 ;  /* 0x000000041f1c7825 */ /* 0x002fc800078e001c */
[----:B------:R-:W-:Y:S01]  /*9530*/  FMUL.FTZ R31, R8, R33 ;  /* 0x00000021081f7220 */ /* 0x000fe20000410000 */
[----:B------:R-:W-:-:S04]  /*9540*/  IMAD.X R33, RZ, RZ, UR15, P0 ;  /* 0x0000000fff217e24 */ /* 0x000fc800080e06ff */
[----:B------:R2:W-:Y:S04]  /*9550*/  STG.E desc[UR20][R28.64], R31 ;  /* 0x0000001f1c007986 */ /* 0x0005e8000c101914 */
[----:B---3--:R2:W-:Y:S02]  /*9560*/  STG.E.U8 desc[UR20][R32.64], R35 ;  /* 0x0000002320007986 */ /* 0x0085e4000c101114 */
.L_x_3384:
[----:B------:R-:W-:Y:S05]  /*9570*/  BSYNC.RECONVERGENT B0 ;  /* 0x0000000000007941 */ /* 0x000fea0003800200 */
.L_x_3383:
[----:B------:R-:W-:Y:S01]  /*9580*/  IADD3 R18, PT, PT, R9, R0, RZ ;  /* 0x0000000009127210 */ /* 0x000fe20007ffe0ff */
[----:B------:R-:W-:Y:S03]  /*9590*/  BSSY.RECONVERGENT B0, `(.L_x_3390) ;  /* 0x00001a3000007945 */ /* 0x000fe60003800200 */
[----:B------:R-:W-:-:S13]  /*95a0*/  ISETP.GE.U32.AND P0, PT, R18, R23, PT ;  /* 0x000000171200720c */ /* 0x000fda0003f06070 */
[----:B------:R-:W-:Y:S05]  /*95b0*/  @P0 BRA `(.L_x_3391) ;  /* 0x0000001800800947 */ /* 0x000fea0003800000 */
[----:B------:R-:W-:Y:S01]  /*95c0*/  UISETP.GE.U32.AND UP1, UPT, UR26, 0x7, UPT ;  /* 0x000000071a00788c */ /* 0x000fe2000bf26070 */
[----:B--2---:R-:W-:Y:S02]  /*95d0*/  HFMA2 R31, -RZ, RZ, 0, 0 ;  /* 0x00000000ff1f7431 */ /* 0x004fe400000001ff */
[----:B0-----:R-:W-:Y:S01]  /*95e0*/  IMAD.MOV.U32 R26, RZ, RZ, R18 ;  /* 0x000000ffff1a7224 */ /* 0x001fe200078e0012 */
[----:B------:R-:W0:Y:S01]  /*95f0*/  LDCU UR14, c[0x0][0x528] ;  /* 0x0000a500ff0e77ac */ /* 0x000e220008000800 */
[----:B------:R-:W-:-:S04]  /*9600*/  UISETP.NE.AND UP0, UPT, UR28, URZ, UPT ;  /* 0x000000ff1c00728c */ /* 0x000fc8000bf05270 */
[----:B------:R-:W-:Y:S07]  /*9610*/  BRA.U !UP1, `(.L_x_3392) ;  /* 0x0000000d09407547 */ /* 0x000fee000b800000 */
[----:B------:R-:W-:Y:S01]  /*9620*/  MOV R31, RZ ;  /* 0x000000ff001f7202 */ /* 0x000fe20000000f00 */
[----:B------:R-:W-:Y:S01]  /*9630*/  UMOV UR4, URZ ;  /* 0x000000ff00047c82 */ /* 0x000fe20008000000 */
[----:B------:R-:W-:-:S07]  /*9640*/  MOV R26, R18 ;  /* 0x00000012001a7202 */ /* 0x000fce0000000f00 */
.L_x_3393:
        /* <DEDUP_REMOVED lines=15> */
[----:B------:R-:W-:-:S02]  /*9740*/  IADD3 R35, PT, PT, RZ, -UR29, RZ ;  /* 0x8000001dff237c10 */ /* 0x000fc4000fffe0ff */
[----:B------:R-:W-:Y:S01]  /*9750*/  ULEA UR19, UR19, UR24, 0x2 ;  /* 0x0000001813137291 */ /* 0x000fe2000f8e10ff */
[----:B------:R-:W-:Y:S01]  /*9760*/  ISETP.NE.U32.AND P2, PT, RZ, UR29, PT ;  /* 0x0000001dff007c0c */ /* 0x000fe2000bf45070 */
[----:B------:R-:W-:Y:S02]  /*9770*/  UIADD3 UR22, UPT, UPT, UR14, -0x6, URZ ;  /* 0xfffffffa0e167890 */ /* 0x000fe4000fffe0ff */
[----:B------:R-:W-:Y:S01]  /*9780*/  UIADD3 UR23, UPT, UPT, UR14, -0x7, URZ ;  /* 0xfffffff90e177890 */ /* 0x000fe2000fffe0ff */
[----:B--2---:R-:W2:Y:S01]  /*9790*/  I2F.U32.RP R33, UR30 ;  /* 0x0000001e00217d06 */ /* 0x004ea20008209000 */
[----:B---3--:R-:W-:Y:S01]  /*97a0*/  IADD3 R37, PT, PT, RZ, -UR31, RZ ;  /* 0x8000001fff257c10 */ /* 0x008fe2000fffe0ff */
[----:B------:R-:W-:Y:S02]  /*97b0*/  ULEA UR22, UR22, UR24, 0x2 ;  /* 0x0000001816167291 */ /* 0x000fe4000f8e10ff */
[----:B------:R-:W-:-:S03]  /*97c0*/  ULEA UR23, UR23, UR24, 0x2 ;  /* 0x0000001817177291 */ /* 0x000fc6000f8e10ff */
[----:B------:R-:W3:Y:S01]  /*97d0*/  LDCU UR33, c[0x0][UR19+0x388] ;  /* 0x00007100132177ac */ /* 0x000ee20008000800 */
[----:B0-----:R-:W1:Y:S01]  /*97e0*/  MUFU.RCP R32, R32 ;  /* 0x0000002000207308 */ /* 0x001e620000001000 */
[----:B------:R-:W-:Y:S01]  /*97f0*/  UIADD3 UR14, UPT, UPT, UR14, -0x8, URZ ;  /* 0xfffffff80e0e7890 */ /* 0x000fe2000fffe0ff */
[----:B------:R-:W0:Y:S06]  /*9800*/  LDCU UR15, c[0x0][UR15+0x3ec] ;  /* 0x00007d800f0f77ac */ /* 0x000e2c0008000800 */
[----:B--2---:R-:W-:Y:S01]  /*9810*/  MUFU.RCP R33, R33 ;  /* 0x0000002100217308 */ /* 0x004fe20000001000 */
[----:B------:R-:W2:Y:S01]  /*9820*/  LDCU UR34, c[0x0][UR22+0x388] ;  /* 0x00007100162277ac */ /* 0x000ea20008000800 */
[----:B------:R-:W4:Y:S06]  /*9830*/  LDCU UR35, c[0x0][UR23+0x388] ;  /* 0x00007100172377ac */ /* 0x000f2c0008000800 */
[----:B------:R-:W0:Y:S01]  /*9840*/  I2F.U32.RP R34, UR31 ;  /* 0x0000001f00227d06 */ /* 0x000e220008209000 */
[----:B---3--:R-:W-:Y:S01]  /*9850*/  IMAD R39, RZ, RZ, -UR33 ;  /* 0x80000021ff277e24 */ /* 0x008fe2000f8e02ff */
[----:B------:R-:W-:Y:S01]  /*9860*/  ULEA UR24, UR14, UR24, 0x2 ;  /* 0x000000180e187291 */ /* 0x000fe2000f8e10ff */
[----:B-1----:R-:W-:Y:S01]  /*9870*/  VIADD R28, R32, 0xffffffe ;  /* 0x0ffffffe201c7836 */ /* 0x002fe20000000000 */
[----:B------:R-:W1:Y:S04]  /*9880*/  LDCU UR16, c[0x0][UR16+0x3ec] ;  /* 0x00007d80101077ac */ /* 0x000e680008000800 */
[----:B------:R3:W2:Y:S01]  /*9890*/  F2I.FTZ.U32.TRUNC.NTZ R29, R28 ;  /* 0x0000001c001d7305 */ /* 0x0006a2000021f000 */
[----:B------:R-:W1:Y:S01]  /*98a0*/  LDCU UR17, c[0x0][UR17+0x3ec] ;  /* 0x00007d80111177ac */ /* 0x000e620008000800 */
[----:B------:R-:W1:Y:S01]  /*98b0*/  LDCU UR18, c[0x0][UR18+0x3ec] ;  /* 0x00007d80121277ac */ /* 0x000e620008000800 */
[----:B----4-:R-:W-:-:S05]  /*98c0*/  IADD3 R41, PT, PT, RZ, -UR35, RZ ;  /* 0x80000023ff297c10 */ /* 0x010fca000fffe0ff */
[----:B0-----:R-:W-:Y:S01]  /*98d0*/  MUFU.RCP R34, R34 ;  /* 0x0000002200227308 */ /* 0x001fe20000001000 */
[----:B---3--:R-:W-:Y:S01]  /*98e0*/  HFMA2 R28, -RZ, RZ, 0, 0 ;  /* 0x00000000ff1c7431 */ /* 0x008fe200000001ff */
[----:B------:R-:W0:Y:S01]  /*98f0*/  LDCU UR36, c[0x0][UR24+0x388] ;  /* 0x00007100182477ac */ /* 0x000e220008000800 */
[----:B------:R-:W3:Y:S01]  /*9900*/  LDCU UR19, c[0x0][UR19+0x3ec] ;  /* 0x00007d80131377ac */ /* 0x000ee20008000800 */
[----:B--2---:R-:W-:-:S04]  /*9910*/  IMAD R35, R35, R29, RZ ;  /* 0x0000001d23237224 */ /* 0x004fc800078e02ff */
[----:B------:R-:W2:Y:S01]  /*9920*/  I2F.U32.RP R36, UR33 ;  /* 0x0000002100247d06 */ /* 0x000ea20008209000 */
        /* <DEDUP_REMOVED lines=8> */
[----:B--2---:R-:W-:Y:S01]  /*99b0*/  MUFU.RCP R36, R36 ;  /* 0x0000002400247308 */ /* 0x004fe20000001000 */
[----:B------:R-:W-:Y:S01]  /*99c0*/  IMAD R28, R29, UR29, R26 ;  /* 0x0000001d1d1c7c24 */ /* 0x000fe2000f8e021a */
[----:B------:R-:W-:Y:S01]  /*99d0*/  IADD3 R29, PT, PT, R33, 0xffffffe, RZ ;  /* 0x0ffffffe211d7810 */ /* 0x000fe20007ffe0ff */
[----:B------:R-:W-:Y:S01]  /*99e0*/  IMAD R33, RZ, RZ, -UR30 ;  /* 0x8000001eff217e24 */ /* 0x000fe2000f8e02ff */
[----:B------:R-:W-:Y:S02]  /*99f0*/  UISETP.NE.AND UP1, UPT, UR4, UR7, UPT ;  /* 0x000000070400728c */ /* 0x000fe4000bf25270 */
[C---:B------:R-:W-:Y:S02]  /*9a00*/  ISETP.GE.U32.AND P0, PT, R28.reuse, UR29, PT ;  /* 0x0000001d1c007c0c */ /* 0x040fe4000bf06070 */
[----:B------:R-:W2:Y:S08]  /*9a10*/  F2I.FTZ.U32.TRUNC.NTZ R29, R29 ;  /* 0x0000001d001d7305 */ /* 0x000eb0000021f000 */
[----:B-1----:R-:W-:Y:S03]  /*9a20*/  MUFU.RCP R35, R35 ;  /* 0x0000002300237308 */ /* 0x002fe60000001000 */
[----:B------:R-:W-:-:S02]  /*9a30*/  @P0 IADD3 R28, PT, PT, R28, -UR29, RZ ;  /* 0x8000001d1c1c0c10 */ /* 0x000fc4000fffe0ff */
[----:B------:R-:W-:Y:S02]  /*9a40*/  @P0 IADD3 R32, PT, PT, R32, 0x1, RZ ;  /* 0x0000000120200810 */ /* 0x000fe40007ffe0ff */
[----:B------:R-:W-:Y:S01]  /*9a50*/  ISETP.GE.U32.AND P1, PT, R28, UR29, PT ;  /* 0x0000001d1c007c0c */ /* 0x000fe2000bf26070 */
[----:B--2---:R-:W-:Y:S01]  /*9a60*/  IMAD R33, R33, R29, RZ ;  /* 0x0000001d21217224 */ /* 0x004fe200078e02ff */
[----:B------:R-:W1:Y:S01]  /*9a70*/  I2F.U32.RP R38, UR35 ;  /* 0x0000002300267d06 */ /* 0x000e620008209000 */
[----:B------:R-:W-:-:S04]  /*9a80*/  IMAD.MOV.U32 R28, RZ, RZ, RZ ;  /* 0x000000ffff1c7224 */ /* 0x000fc800078e00ff */
[----:B------:R-:W-:-:S06]  /*9a90*/  IMAD.HI.U32 R33, R29, R33, R28 ;  /* 0x000000211d217227 */ /* 0x000fcc00078e001c */
[----:B------:R-:W-:Y:S02]  /*9aa0*/  @P1 IADD3 R32, PT, PT, R32, 0x1, RZ ;  /* 0x0000000120201810 */ /* 0x000fe40007ffe0ff */
[----:B------:R-:W-:Y:S02]  /*9ab0*/  @!P2 LOP3.LUT R32, RZ, UR29, RZ, 0x33, !PT ;  /* 0x0000001dff20ac12 */ /* 0x000fe4000f8e33ff */
[----:B------:R-:W-:Y:S01]  /*9ac0*/  ISETP.NE.U32.AND P2, PT, RZ, UR30, PT ;  /* 0x0000001eff007c0c */ /* 0x000fe2000bf45070 */
[----:B-1----:R-:W-:Y:S02]  /*9ad0*/  MUFU.RCP R38, R38 ;  /* 0x0000002600267308 */ /* 0x002fe40000001000 */
        /* <DEDUP_REMOVED lines=17> */
[----:B------:R-:W2:Y:S01]  /*9bf0*/  F2I.FTZ.U32.TRUNC.NTZ R29, R29 ;  /* 0x0000001d001d7305 */ /* 0x000ea2000021f000 */
[----:B------:R-:W-:-:S02]  /*9c00*/  ISETP.NE.U32.AND P2, PT, RZ, UR31, PT ;  /* 0x0000001fff007c0c */ /* 0x000fc4000bf45070 */
[----:B------:R-:W-:-:S05]  /*9c10*/  IMAD.HI.U32 R34, R28, R33, RZ ;  /* 0x000000211c227227 */ /* 0x000fca00078e00ff */
[----:B------:R-:W-:Y:S01]  /*9c20*/  IADD3 R28, PT, PT, -R34, RZ, RZ ;  /* 0x000000ff221c7210 */ /* 0x000fe20007ffe1ff */
[----:B-1----:R-:W-:Y:S04]  /*9c30*/  MUFU.RCP R37, R37 ;  /* 0x0000002500257308 */ /* 0x002fe80000001000 */
[----:B------:R-:W-:Y:S02]  /*9c40*/  IMAD R28, R28, UR31, R33 ;  /* 0x0000001f1c1c7c24 */ /* 0x000fe4000f8e0221 */
[----:B--2---:R-:W-:-:S03]  /*9c50*/  IMAD R35, R35, R29, RZ ;  /* 0x0000001d23237224 */ /* 0x004fc600078e02ff */
        /* <DEDUP_REMOVED lines=21> */
[----:B------:R-:W-:Y:S01]  /*9db0*/  IADD3 R29, PT, PT, R37, 0xffffffe, RZ ;  /* 0x0ffffffe251d7810 */ /* 0x000fe20007ffe0ff */
[----:B0-----:R-:W0:Y:S01]  /*9dc0*/  I2F.U32.RP R39, UR36 ;  /* 0x0000002400277d06 */ /* 0x001e220008209000 */
        /* <DEDUP_REMOVED lines=46> */
[----:B------:R-:W-:Y:S01]  /*a0b0*/  IMAD.HI.U32 R39, R29, R39, R28 ;  /* 0x000000271d277227 */ /* 0x000fe200078e001c */
[----:B------:R-:W-:Y:S02]  /*a0c0*/  IADD3 R29, PT, PT, -R32, RZ, RZ ;  /* 0x000000ff201d7210 */ /* 0x000fe40007ffe1ff */
[----:B------:R-:W-:Y:S02]  /*a0d0*/  @P1 IADD3 R38, PT, PT, R38, 0x1, RZ ;  /* 0x0000000126261810 */ /* 0x000fe40007ffe0ff */
[----:B------:R-:W-:Y:S01]  /*a0e0*/  @!P2 LOP3.LUT R38, RZ, UR35, RZ, 0x33, !PT ;  /* 0x00000023ff26ac12 */ /* 0x000fe2000f8e33ff */
[----:B------:R-:W-:Y:S01]  /*a0f0*/  IMAD R26, R29, UR29, R26 ;  /* 0x0000001d1d1a7c24 */ /* 0x000fe2000f8e021a */
[----:B------:R-:W-:Y:S01]  /*a100*/  ISETP.NE.U32.AND P2, PT, RZ, UR36, PT ;  /* 0x00000024ff007c0c */ /* 0x000fe2000bf45070 */
[----:B------:R-:W-:Y:S02]  /*a110*/  IMAD.MOV R29, RZ, RZ, -R33 ;  /* 0x000000ffff1d7224 */ /* 0x000fe400078e0a21 */
[----:B------:R-:W-:-:S04]  /*a120*/  IMAD.HI.U32 R28, R39, R38, RZ ;  /* 0x00000026271c7227 */ /* 0x000fc800078e00ff */
[----:B------:R-:W-:Y:S01]  /*a130*/  IMAD R26, R26, UR15, R31 ;  /* 0x0000000f1a1a7c24 */ /* 0x000fe2000f8e021f */
[----:B------:R-:W-:Y:S01]  /*a140*/  IADD3 R39, PT, PT, -R28, RZ, RZ ;  /* 0x000000ff1c277210 */ /* 0x000fe20007ffe1ff */
[----:B------:R-:W-:Y:S01]  /*a150*/  IMAD R29, R29, UR30, R32 ;  /* 0x0000001e1d1d7c24 */ /* 0x000fe2000f8e0220 */
[----:B------:R-:W-:-:S03]  /*a160*/  IADD3 R32, PT, PT, -R34, RZ, RZ ;  /* 0x000000ff22207210 */ /* 0x000fc60007ffe1ff */
[----:B------:R-:W-:Y:S02]  /*a170*/  IMAD R39, R39, UR36, R38 ;  /* 0x0000002427277c24 */ /* 0x000fe4000f8e0226 */
[----:B------:R-:W-:Y:S01]  /*a180*/  IMAD R26, R29, UR16, R26 ;  /* 0x000000101d1a7c24 */ /* 0x000fe2000f8e021a */
[----:B------:R-:W-:Y:S01]  /*a190*/  IADD3 R29, PT, PT, -R35, RZ, RZ ;  /* 0x000000ff231d7210 */ /* 0x000fe20007ffe1ff */
[----:B------:R-:W-:Y:S01]  /*a1a0*/  IMAD R33, R32, UR31, R33 ;  /* 0x0000001f20217c24 */ /* 0x000fe2000f8e0221 */
[----:B------:R-:W-:Y:S02]  /*a1b0*/  ISETP.GE.U32.AND P0, PT, R39, UR36, PT ;  /* 0x0000002427007c0c */ /* 0x000fe4000bf06070 */
[----:B------:R-:W-:Y:S01]  /*a1c0*/  IADD3 R32, PT, PT, -R36, RZ, RZ ;  /* 0x000000ff24207210 */ /* 0x000fe20007ffe1ff */
[----:B------:R-:W-:Y:S02]  /*a1d0*/  IMAD R26, R33, UR17, R26 ;  /* 0x00000011211a7c24 */ /* 0x000fe4000f8e021a */
[----:B------:R-:W-:-:S02]  /*a1e0*/  IMAD R29, R29, UR32, R34 ;  /* 0x000000201d1d7c24 */ /* 0x000fc4000f8e0222 */
[----:B------:R-:W-:Y:S01]  /*a1f0*/  IMAD R35, R32, UR33, R35 ;  /* 0x0000002120237c24 */ /* 0x000fe2000f8e0223 */
[----:B------:R-:W-:Y:S01]  /*a200*/  IADD3 R32, PT, PT, -R38, RZ, RZ ;  /* 0x000000ff26207210 */ /* 0x000fe20007ffe1ff */
[----:B------:R-:W-:Y:S01]  /*a210*/  IMAD R26, R29, UR18, R26 ;  /* 0x000000121d1a7c24 */ /* 0x000fe2000f8e021a */
[----:B------:R-:W-:-:S03]  /*a220*/  IADD3 R29, PT, PT, -R37, RZ, RZ ;  /* 0x000000ff251d7210 */ /* 0x000fc60007ffe1ff */
[----:B------:R-:W-:Y:S02]  /*a230*/  @P0 VIADD R39, R39, -UR36 ;  /* 0x8000002427270c36 */ /* 0x000fe40008000000 */
[----:B------:R-:W-:Y:S02]  /*a240*/  @P0 VIADD R28, R28, 0x1 ;  /* 0x000000011c1c0836 */ /* 0x000fe40000000000 */
[----:B---3--:R-:W-:Y:S01]  /*a250*/  IMAD R26, R35, UR19, R26 ;  /* 0x00000013231a7c24 */ /* 0x008fe2000f8e021a */
[----:B------:R-:W-:Y:S01]  /*a260*/  ISETP.GE.U32.AND P1, PT, R39, UR36, PT ;  /* 0x0000002427007c0c */ /* 0x000fe2000bf26070 */
[----:B------:R-:W-:Y:S02]  /*a270*/  IMAD R29, R29, UR34, R36 ;  /* 0x000000221d1d7c24 */ /* 0x000fe4000f8e0224 */
[----:B------:R-:W-:Y:S02]  /*a280*/  IMAD R37, R32, UR35, R37 ;  /* 0x0000002320257c24 */ /* 0x000fe4000f8e0225 */
[----:B----4-:R-:W-:-:S04]  /*a290*/  IMAD R26, R29, UR22, R26 ;  /* 0x000000161d1a7c24 */ /* 0x010fc8000f8e021a */
[----:B------:R-:W-:-:S04]  /*a2a0*/  IMAD R37, R37, UR23, R26 ;  /* 0x0000001725257c24 */ /* 0x000fc8000f8e021a */
[----:B------:R-:W-:Y:S02]  /*a2b0*/  @P1 IADD3 R28, PT, PT, R28, 0x1, RZ ;  /* 0x000000011c1c1810 */ /* 0x000fe40007ffe0ff */
[----:B------:R-:W-:-:S04]  /*a2c0*/  @!P2 LOP3.LUT R28, RZ, UR36, RZ, 0x33, !PT ;  /* 0x00000024ff1cac12 */ /* 0x000fc8000f8e33ff */
[----:B------:R-:W-:Y:S01]  /*a2d0*/  MOV R26, R28 ;  /* 0x0000001c001a7202 */ /* 0x000fe20000000f00 */
[----:B------:R-:W-:-:S04]  /*a2e0*/  IMAD.MOV R29, RZ, RZ, -R28 ;  /* 0x000000ffff1d7224 */ /* 0x000fc800078e0a1c */
[----:B------:R-:W-:-:S04]  /*a2f0*/  IMAD R38, R29, UR36, R38 ;  /* 0x000000241d267c24 */ /* 0x000fc8000f8e0226 */
[----:B------:R-:W-:Y:S01]  /*a300*/  IMAD R31, R38, UR24, R37 ;  /* 0x00000018261f7c24 */ /* 0x000fe2000f8e0225 */
[----:B------:R-:W-:Y:S06]  /*a310*/  BRA.U UP1, `(.L_x_3393) ;  /* 0xfffffff101cc7547 */ /* 0x000fec000b83ffff */
.L_x_3392:
        /* <DEDUP_REMOVED lines=19> */
[----:B------:R-:W-:Y:S01]  /*a450*/  IMAD R35, RZ, RZ, -UR18 ;  /* 0x80000012ff237e24 */ /* 0x000fe2000f8e02ff */
[----:B------:R-:W-:Y:S01]  /*a460*/  ISETP.NE.U32.AND P2, PT, RZ, UR18, PT ;  /* 0x00000012ff007c0c */ /* 0x000fe2000bf45070 */
[----:B------:R-:W4:Y:S01]  /*a470*/  LDCU UR15, c[0x0][UR15+0x3ec] ;  /* 0x00007d800f0f77ac */ /* 0x000f220008000800 */
[----:B------:R-:W4:Y:S04]  /*a480*/  LDCU UR16, c[0x0][UR16+0x3ec] ;  /* 0x00007d80101077ac */ /* 0x000f280008000800 */
[----:B--2---:R-:W2:Y:S01]  /*a490*/  I2F.U32.RP R33, UR19 ;  /* 0x0000001300217d06 */ /* 0x004ea20008209000 */
[----:B---3--:R-:W-:Y:S01]  /*a4a0*/  IMAD R37, RZ, RZ, -UR22 ;  /* 0x80000016ff257e24 */ /* 0x008fe2000f8e02ff */
[----:B------:R-:W3:Y:S06]  /*a4b0*/  LDCU UR17, c[0x0][UR17+0x3ec] ;  /* 0x00007d80111177ac */ /* 0x000eec0008000800 */
[----:B0-----:R-:W1:Y:S08]  /*a4c0*/  MUFU.RCP R32, R32 ;  /* 0x0000002000207308 */ /* 0x001e700000001000 */
[----:B--2---:R-:W-:Y:S08]  /*a4d0*/  MUFU.RCP R33, R33 ;  /* 0x0000002100217308 */ /* 0x004ff00000001000 */
[----:B------:R-:W0:Y:S01]  /*a4e0*/  I2F.U32.RP R34, UR22 ;  /* 0x0000001600227d06 */ /* 0x000e220008209000 */
[----:B-1----:R-:W-:-:S07]  /*a4f0*/  IADD3 R28, PT, PT, R32, 0xffffffe, RZ ;  /* 0x0ffffffe201c7810 */ /* 0x002fce0007ffe0ff */
[----:B------:R1:W2:Y:S08]  /*a500*/  F2I.FTZ.U32.TRUNC.NTZ R29, R28 ;  /* 0x0000001c001d7305 */ /* 0x0002b0000021f000 */
[----:B0-----:R-:W-:Y:S01]  /*a510*/  MUFU.RCP R34, R34 ;  /* 0x0000002200227308 */ /* 0x001fe20000001000 */
[----:B-1----:R-:W-:Y:S02]  /*a520*/  HFMA2 R28, -RZ, RZ, 0, 0 ;  /* 0x00000000ff1c7431 */ /* 0x002fe400000001ff */
[----:B--2---:R-:W-:-:S04]  /*a530*/  IMAD R35, R35, R29, RZ ;  /* 0x0000001d23237224 */ /* 0x004fc800078e02ff */
[----:B------:R-:W-:Y:S02]  /*a540*/  IMAD.HI.U32 R29, R29, R35, R28 ;  /* 0x000000231d1d7227 */ /* 0x000fe400078e001c */
[----:B----4-:R-:W0:Y:S04]  /*a550*/  I2F.U32.RP R35, UR23 ;  /* 0x0000001700237d06 */ /* 0x010e280008209000 */
[----:B------:R-:W-:-:S05]  /*a560*/  IMAD.HI.U32 R32, R29, R26, RZ ;  /* 0x0000001a1d207227 */ /* 0x000fca00078e00ff */
[----:B------:R-:W-:-:S05]  /*a570*/  IADD3 R29, PT, PT, -R32, RZ, RZ ;  /* 0x000000ff201d7210 */ /* 0x000fca0007ffe1ff */
[----:B------:R-:W-:Y:S01]  /*a580*/  IMAD R28, R29, UR18, R26 ;  /* 0x000000121d1c7c24 */ /* 0x000fe2000f8e021a */
[----:B0-----:R-:W-:Y:S01]  /*a590*/  MUFU.RCP R35, R35 ;  /* 0x0000002300237308 */ /* 0x001fe20000001000 */
[----:B------:R-:W-:Y:S01]  /*a5a0*/  VIADD R29, R33, 0xffffffe ;  /* 0x0ffffffe211d7836 */ /* 0x000fe20000000000 */
[----:B------:R-:W-:Y:S02]  /*a5b0*/  IADD3 R33, PT, PT, RZ, -UR19, RZ ;  /* 0x80000013ff217c10 */ /* 0x000fe4000fffe0ff */
[----:B------:R-:W-:-:S04]  /*a5c0*/  ISETP.GE.U32.AND P0, PT, R28, UR18, PT ;  /* 0x000000121c007c0c */ /* 0x000fc8000bf06070 */
[----:B------:R-:W0:Y:S09]  /*a5d0*/  F2I.FTZ.U32.TRUNC.NTZ R29, R29 ;  /* 0x0000001d001d7305 */ /* 0x000e32000021f000 */
[----:B------:R-:W-:Y:S01]  /*a5e0*/  @P0 IADD3 R28, PT, PT, R28, -UR18, RZ ;  /* 0x800000121c1c0c10 */ /* 0x000fe2000fffe0ff */
[----:B------:R-:W-:-:S03]  /*a5f0*/  @P0 VIADD R32, R32, 0x1 ;  /* 0x0000000120200836 */ /* 0x000fc60000000000 */
[----:B------:R-:W-:Y:S01]  /*a600*/  ISETP.GE.U32.AND P1, PT, R28, UR18, PT ;  /* 0x000000121c007c0c */ /* 0x000fe2000bf26070 */
[----:B------:R-:W-:Y:S02]  /*a610*/  HFMA2 R28, -RZ, RZ, 0, 0 ;  /* 0x00000000ff1c7431 */ /* 0x000fe400000001ff */
[----:B0-----:R-:W-:-:S04]  /*a620*/  IMAD R33, R33, R29, RZ ;  /* 0x0000001d21217224 */ /* 0x001fc800078e02ff */
[----:B------:R-:W-:-:S06]  /*a630*/  IMAD.HI.U32 R33, R29, R33, R28 ;  /* 0x000000211d217227 */ /* 0x000fcc00078e001c */
        /* <DEDUP_REMOVED lines=15> */
[----:B------:R-:W-:-:S05]  /*a730*/  IADD3 R29, PT, PT, R35, 0xffffffe, RZ ;  /* 0x0ffffffe231d7810 */ /* 0x000fca0007ffe0ff */
[----:B------:R-:W-:Y:S01]  /*a740*/  @P1 IADD3 R33, PT, PT, R33, 0x1, RZ ;  /* 0x0000000121211810 */ /* 0x000fe20007ffe0ff */
[----:B------:R-:W0:Y:S01]  /*a750*/  F2I.FTZ.U32.TRUNC.NTZ R29, R29 ;  /* 0x0000001d001d7305 */ /* 0x000e22000021f000 */
        /* <DEDUP_REMOVED lines=18> */
[----:B------:R-:W-:Y:S01]  /*a880*/  IMAD R28, R29, UR23, R34 ;  /* 0x000000171d1c7c24 */ /* 0x000fe2000f8e0222 */
[----:B------:R-:W-:-:S04]  /*a890*/  IADD3 R29, PT, PT, -R32, RZ, RZ ;  /* 0x000000ff201d7210 */ /* 0x000fc80007ffe1ff */
[----:B------:R-:W-:Y:S01]  /*a8a0*/  ISETP.GE.U32.AND P0, PT, R28, UR23, PT ;  /* 0x000000171c007c0c */ /* 0x000fe2000bf06070 */
[----:B------:R-:W-:Y:S01]  /*a8b0*/  IMAD R26, R29, UR18, R26 ;  /* 0x000000121d1a7c24 */ /* 0x000fe2000f8e021a */
[----:B------:R-:W-:-:S03]  /*a8c0*/  IADD3 R29, PT, PT, -R33, RZ, RZ ;  /* 0x000000ff211d7210 */ /* 0x000fc60007ffe1ff */
[----:B------:R-:W-:Y:S02]  /*a8d0*/  IMAD R26, R26, UR4, R31 ;  /* 0x000000041a1a7c24 */ /* 0x000fe4000f8e021f */
[----:B------:R-:W-:-:S04]  /*a8e0*/  IMAD R29, R29, UR19, R32 ;  /* 0x000000131d1d7c24 */ /* 0x000fc8000f8e0220 */
[----:B------:R-:W-:Y:S02]  /*a8f0*/  IMAD R26, R29, UR15, R26 ;  /* 0x0000000f1d1a7c24 */ /* 0x000fe4000f8e021a */
[----:B------:R-:W-:Y:S02]  /*a900*/  @P0 VIADD R28, R28, -UR23 ;  /* 0x800000171c1c0c36 */ /* 0x000fe40008000000 */
[----:B------:R-:W-:-:S03]  /*a910*/  @P0 VIADD R35, R35, 0x1 ;  /* 0x0000000123230836 */ /* 0x000fc60000000000 */
[----:B------:R-:W-:Y:S02]  /*a920*/  ISETP.GE.U32.AND P1, PT, R28, UR23, PT ;  /* 0x000000171c007c0c */ /* 0x000fe4000bf26070 */
[----:B------:R-:W-:-:S05]  /*a930*/  IADD3 R28, PT, PT, -R34, RZ, RZ ;  /* 0x000000ff221c7210 */ /* 0x000fca0007ffe1ff */
[----:B------:R-:W-:-:S04]  /*a940*/  IMAD R33, R28, UR22, R33 ;  /* 0x000000161c217c24 */ /* 0x000fc8000f8e0221 */
[----:B------:R-:W-:Y:S02]  /*a950*/  IMAD R33, R33, UR16, R26 ;  /* 0x0000001021217c24 */ /* 0x000fe4000f8e021a */
[----:B------:R-:W-:Y:S02]  /*a960*/  @P1 IADD3 R35, PT, PT, R35, 0x1, RZ ;  /* 0x0000000123231810 */ /* 0x000fe40007ffe0ff */
[----:B------:R-:W-:-:S04]  /*a970*/  @!P2 LOP3.LUT R35, RZ, UR23, RZ, 0x33, !PT ;  /* 0x00000017ff23ac12 */ /* 0x000fc8000f8e33ff */
[----:B------:R-:W-:Y:S01]  /*a980*/  MOV R26, R35 ;  /* 0x00000023001a7202 */ /* 0x000fe20000000f00 */
[----:B------:R-:W-:-:S04]  /*a990*/  IMAD.MOV R29, RZ, RZ, -R35 ;  /* 0x000000ffff1d7224 */ /* 0x000fc800078e0a23 */
[----:B------:R-:W-:-:S04]  /*a9a0*/  IMAD R34, R29, UR23, R34 ;  /* 0x000000171d227c24 */ /* 0x000fc8000f8e0222 */
[----:B---3--:R-:W-:-:S07]  /*a9b0*/  IMAD R31, R34, UR17, R33 ;  /* 0x00000011221f7c24 */ /* 0x008fce000f8e0221 */
.L_x_3395:
        /* <DEDUP_REMOVED lines=14> */
[----:B------:R-:W-:Y:S01]  /*aaa0*/  IMAD R33, RZ, RZ, -UR16 ;  /* 0x80000010ff217e24 */ /* 0x000fe2000f8e02ff */
[----:B------:R-:W-:Y:S02]  /*aab0*/  ISETP.NE.U32.AND P2, PT, RZ, UR16, PT ;  /* 0x00000010ff007c0c */ /* 0x000fe4000bf45070 */
[----:B--2---:R-:W-:-:S04]  /*aac0*/  IADD3 R35, PT, PT, RZ, -UR17, RZ ;  /* 0x80000011ff237c10 */ /* 0x004fc8000fffe0ff */
[----:B------:R-:W2:Y:S08]  /*aad0*/  I2F.U32.RP R34, UR17 ;  /* 0x0000001100227d06 */ /* 0x000eb00008209000 */
[----:B0-----:R-:W1:Y:S08]  /*aae0*/  MUFU.RCP R32, R32 ;  /* 0x0000002000207308 */ /* 0x001e700000001000 */
[----:B--2---:R-:W-:Y:S01]  /*aaf0*/  MUFU.RCP R34, R34 ;  /* 0x0000002200227308 */ /* 0x004fe20000001000 */
        /* <DEDUP_REMOVED lines=11> */
[----:B0-----:R-:W-:Y:S01]  /*abb0*/  MOV R28, RZ ;  /* 0x000000ff001c7202 */ /* 0x001fe20000000f00 */
[----:B-1----:R-:W-:-:S10]  /*abc0*/  IMAD R35, R35, R29, RZ ;  /* 0x0000001d23237224 */ /* 0x002fd400078e02ff */
[----:B------:R-:W-:Y:S01]  /*abd0*/  @P0 IADD3 R32, PT, PT, R32, -UR16, RZ ;  /* 0x8000001020200c10 */ /* 0x000fe2000fffe0ff */
[----:B------:R-:W-:-:S03]  /*abe0*/  @P0 VIADD R33, R33, 0x1 ;  /* 0x0000000121210836 */ /* 0x000fc60000000000 */
[----:B------:R-:W-:Y:S01]  /*abf0*/  ISETP.GE.U32.AND P1, PT, R32, UR16, PT ;  /* 0x0000001020007c0c */ /* 0x000fe2000bf26070 */
[----:B------:R-:W-:-:S12]  /*ac00*/  IMAD.HI.U32 R32, R29, R35, R28 ;  /* 0x000000231d207227 */ /* 0x000fd800078e001c */
        /* <DEDUP_REMOVED lines=8> */
[----:B---3--:R-:W-:-:S03]  /*ac90*/  IMAD R31, R26, UR4, R31 ;  /* 0x000000041a1f7c24 */ /* 0x008fc6000f8e021f */
        /* <DEDUP_REMOVED lines=9> */
[----:B----4-:R-:W-:-:S07]  /*ad30*/  IMAD R31, R28, UR15, R31 ;  /* 0x0000000f1c1f7c24 */ /* 0x010fce000f8e021f */
.L_x_3396:
        /* <DEDUP_REMOVED lines=10> */
[----:B-1----:R-:W-:-:S06]  /*ade0*/  IADD3 R28, PT, PT, R32, 0xffffffe, RZ ;  /* 0x0ffffffe201c7810 */ /* 0x002fcc0007ffe0ff */
        /* <DEDUP_REMOVED lines=15> */
[----:B--2---:R-:W-:Y:S02]  /*aee0*/  IMAD R31, R26, UR14, R31 ;  /* 0x0000000e1a1f7c24 */ /* 0x004fe4000f8e021f */
[----:B------:R-:W-:-:S07]  /*aef0*/  IMAD.MOV.U32 R26, RZ, RZ, R29 ;  /* 0x000000ffff1a7224 */ /* 0x000fce00078e001d */
.L_x_3394:
        /* <DEDUP_REMOVED lines=9> */
[----:B------:R-:W-:-:S04]  /*af90*/  IADD3.X R33, PT, PT, RZ, UR15, RZ, P0, !PT ;  /* 0x0000000fff217c10 */ /* 0x000fc800087fe4ff */
[----:B------:R4:W-:Y:S04]  /*afa0*/  STG.E desc[UR20][R28.64], R31 ;  /* 0x0000001f1c007986 */ /* 0x0009e8000c101914 */
[----:B---3--:R4:W-:Y:S02]  /*afb0*/  STG.E.U8 desc[UR20][R32.64], R35 ;  /* 0x0000002320007986 */ /* 0x0089e4000c101114 */
.L_x_3391:
[----:B------:R-:W-:Y:S05]  /*afc0*/  BSYNC.RECONVERGENT B0 ;  /* 0x0000000000007941 */ /* 0x000fea0003800200 */
.L_x_3390:
[----:B0-----:R-:W-:Y:S01]  /*afd0*/  IADD3 R26, PT, PT, R9, R18, RZ ;  /* 0x00000012091a7210 */ /* 0x001fe20007ffe0ff */
[----:B------:R-:W-:Y:S03]  /*afe0*/  BSSY.RECONVERGENT B0, `(.L_x_3397) ;  /* 0x00001a3000007945 */ /* 0x000fe60003800200 */
[----:B------:R-:W-:-:S13]  /*aff0*/  ISETP.GE.U32.AND P0, PT, R26, R23, PT ;  /* 0x000000171a00720c */ /* 0x000fda0003f06070 */
[----:B------:R-:W-:Y:S05]  /*b000*/  @P0 BRA `(.L_x_3398) ;  /* 0x0000001800800947 */ /* 0x000fea0003800000 */
[----:B------:R-:W-:Y:S01]  /*b010*/  UISETP.GE.U32.AND UP1, UPT, UR26, 0x7, UPT ;  /* 0x000000071a00788c */ /* 0x000fe2000bf26070 */
[----:B-12-4-:R-:W-:Y:S01]  /*b020*/  IMAD.MOV.U32 R28, RZ, RZ, RZ ;  /* 0x000000ffff1c7224 */ /* 0x016fe200078e00ff */
[----:B------:R-:W-:Y:S01]  /*b030*/  MOV R29, R26 ;  /* 0x0000001a001d7202 */ /* 0x000fe20000000f00 */
[----:B------:R-:W0:Y:S01]  /*b040*/  LDCU UR14, c[0x0][0x528] ;  /* 0x0000a500ff0e77ac */ /* 0x000e220008000800 */
[----:B------:R-:W-:-:S05]  /*b050*/  UISETP.NE.AND UP0, UPT, UR28, URZ, UPT ;  /* 0x000000ff1c00728c */ /* 0x000fca000bf05270 */
[----:B------:R-:W-:Y:S06]  /*b060*/  BRA.U !UP1, `(.L_x_3399) ;  /* 0x0000000d09407547 */ /* 0x000fec000b800000 */
[----:B------:R-:W-:Y:S02]  /*b070*/  HFMA2 R28, -RZ, RZ, 0, 0 ;  /* 0x00000000ff1c7431 */ /* 0x000fe400000001ff */
[----:B------:R-:W-:Y:S01]  /*b080*/  IMAD.MOV.U32 R29, RZ, RZ, R26 ;  /* 0x000000ffff1d7224 */ /* 0x000fe200078e001a */
[----:B------:R-:W-:-:S06]  /*b090*/  UMOV UR4, URZ ;  /* 0x000000ff00047c82 */ /* 0x000fcc0008000000 */
.L_x_3400:
        /* <DEDUP_REMOVED lines=33> */
[----:B------:R-:W3:Y:S01]  /*b2b0*/  LDCU UR36, c[0x0][UR24+0x388] ;  /* 0x00007100182477ac */ /* 0x000ee20008000800 */
[----:B0-----:R-:W-:Y:S01]  /*b2c0*/  IADD3 R18, PT, PT, R31, 0xffffffe, RZ ;  /* 0x0ffffffe1f127810 */ /* 0x001fe20007ffe0ff */
[----:B------:R-:W0:Y:S01]  /*b2d0*/  LDCU UR16, c[0x0][UR16+0x3ec] ;  /* 0x00007d80101077ac */ /* 0x000e220008000800 */
[----:B----4-:R-:W-:-:S04]  /*b2e0*/  IADD3 R39, PT, PT, RZ, -UR34, RZ ;  /* 0x80000022ff277c10 */ /* 0x010fc8000fffe0ff */
[----:B------:R4:W1:Y:S01]  /*b2f0*/  F2I.FTZ.U32.TRUNC.NTZ R19, R18 ;  /* 0x0000001200137305 */ /* 0x000862000021f000 */
[----:B------:R-:W0:Y:S01]  /*b300*/  LDCU UR17, c[0x0][UR17+0x3ec] ;  /* 0x00007d80111177ac */ /* 0x000e220008000800 */
[----:B------:R-:W0:Y:S06]  /*b310*/  LDCU UR18, c[0x0][UR18+0x3ec] ;  /* 0x00007d80121277ac */ /* 0x000e2c0008000800 */
[----:B--2---:R-:W-:Y:S01]  /*b320*/  MUFU.RCP R34, R34 ;  /* 0x0000002200227308 */ /* 0x004fe20000001000 */
[----:B----4-:R-:W-:Y:S01]  /*b330*/  IMAD.MOV.U32 R18, RZ, RZ, RZ ;  /* 0x000000ffff127224 */ /* 0x010fe200078e00ff */
[----:B------:R-:W2:Y:S01]  /*b340*/  LDCU UR19, c[0x0][UR19+0x3ec] ;  /* 0x00007d80131377ac */ /* 0x000ea20008000800 */
[----:B------:R-:W4:Y:S01]  /*b350*/  LDCU UR22, c[0x0][UR22+0x3ec] ;  /* 0x00007d80161677ac */ /* 0x000f220008000800 */
[----:B-1----:R-:W-:-:S04]  /*b360*/  IMAD R35, R35, R19, RZ ;  /* 0x0000001323237224 */ /* 0x002fc800078e02ff */
[----:B------:R-:W-:Y:S01]  /*b370*/  I2F.U32.RP R36, UR34 ;  /* 0x0000002200247d06 */ /* 0x000fe20008209000 */
[----:B------:R-:W1:Y:S01]  /*b380*/  LDCU UR23, c[0x0][UR23+0x3ec] ;  /* 0x00007d80171777ac */ /* 0x000e620008000800 */
[----:B------:R-:W-:Y:S01]  /*b390*/  IMAD.HI.U32 R32, R19, R35, R18 ;  /* 0x0000002313207227 */ /* 0x000fe200078e0012 */
[----:B------:R-:W-:Y:S02]  /*b3a0*/  IADD3 R19, PT, PT, R33, 0xffffffe, RZ ;  /* 0x0ffffffe21137810 */ /* 0x000fe40007ffe0ff */
[----:B------:R-:W-:Y:S01]  /*b3b0*/  IADD3 R35, PT, PT, RZ, -UR30, RZ ;  /* 0x8000001eff237c10 */ /* 0x000fe2000fffe0ff */
[----:B------:R-:W1:Y:S02]  /*b3c0*/  LDCU UR24, c[0x0][UR24+0x3ec] ;  /* 0x00007d80181877ac */ /* 0x000e640008000800 */
[----:B------:R-:W3:Y:S01]  /*b3d0*/  I2F.U32.RP R33, UR31 ;  /* 0x0000001f00217d06 */ /* 0x000ee20008209000 */
[----:B------:R-:W-:Y:S01]  /*b3e0*/  IMAD.HI.U32 R31, R32, R29, RZ ;  /* 0x0000001d201f7227 */ /* 0x000fe200078e00ff */
[----:B------:R-:W-:-:S04]  /*b3f0*/  UIADD3 UR4, UPT, UPT, UR4, 0x8, URZ ;  /* 0x0000000804047890 */ /* 0x000fc8000fffe0ff */
[----:B------:R-:W-:Y:S01]  /*b400*/  IADD3 R32, PT, PT, -R31, RZ, RZ ;  /* 0x000000ff1f207210 */ /* 0x000fe20007ffe1ff */
[----:B------:R-:W-:Y:S01]  /*b410*/  UISETP.NE.AND UP1, UPT, UR4, UR7, UPT ;  /* 0x000000070400728c */ /* 0x000fe2000bf25270 */
[----:B------:R-:W0:Y:S03]  /*b420*/  F2I.FTZ.U32.TRUNC.NTZ R19, R19 ;  /* 0x0000001300137305 */ /* 0x000e26000021f000 */
[----:B------:R-:W-:-:S05]  /*b430*/  IMAD R18, R32, UR29, R29 ;  /* 0x0000001d20127c24 */ /* 0x000fca000f8e021d */
[----:B------:R-:W-:Y:S01]  /*b440*/  ISETP.GE.U32.AND P0, PT, R18, UR29, PT ;  /* 0x0000001d12007c0c */ /* 0x000fe2000bf06070 */
[----:B---3--:R-:W3:Y:S01]  /*b450*/  MUFU.RCP R33, R33 ;  /* 0x0000002100217308 */ /* 0x008ee20000001000 */
[----:B0-----:R-:W-:-:S07]  /*b460*/  IMAD R35, R35, R19, RZ ;  /* 0x0000001323237224 */ /* 0x001fce00078e02ff */
[----:B------:R-:W-:Y:S04]  /*b470*/  MUFU.RCP R36, R36 ;  /* 0x0000002400247308 */ /* 0x000fe80000001000 */
[----:B------:R-:W-:Y:S01]  /*b480*/  @P0 VIADD R18, R18, -UR29 ;  /* 0x8000001d12120c36 */ /* 0x000fe20008000000 */
[----:B------:R-:W-:-:S03]  /*b490*/  @P0 IADD3 R31, PT, PT, R31, 0x1, RZ ;  /* 0x000000011f1f0810 */ /* 0x000fc60007ffe0ff */
[----:B------:R-:W-:Y:S01]  /*b4a0*/  I2F.U32.RP R38, UR36 ;  /* 0x0000002400267d06 */ /* 0x000fe20008209000 */
[----:B------:R-:W-:Y:S02]  /*b4b0*/  ISETP.GE.U32.AND P1, PT, R18, UR29, PT ;  /* 0x0000001d12007c0c */ /* 0x000fe4000bf26070 */
[----:B------:R-:W-:-:S05]  /*b4c0*/  MOV R18, RZ ;  /* 0x000000ff00127202 */ /* 0x000fca0000000f00 */
[----:B------:R-:W-:Y:S02]  /*b4d0*/  IMAD.HI.U32 R18, R19, R35, R18 ;  /* 0x0000002313127227 */ /* 0x000fe400078e0012 */
[----:B------:R-:W0:Y:S02]  /*b4e0*/  I2F.U32.RP R35, UR33 ;  /* 0x0000002100237d06 */ /* 0x000e240008209000 */
[----:B---3--:R-:W-:Y:S01]  /*b4f0*/  VIADD R19, R33, 0xffffffe ;  /* 0x0ffffffe21137836 */ /* 0x008fe20000000000 */
[----:B------:R-:W-:Y:S01]  /*b500*/  IADD3 R33, PT, PT, RZ, -UR31, RZ ;  /* 0x8000001fff217c10 */ /* 0x000fe2000fffe0ff */
[----:B------:R-:W-:Y:S01]  /*b510*/  @P1 VIADD R31, R31, 0x1 ;  /* 0x000000011f1f1836 */ /* 0x000fe20000000000 */
[----:B------:R-:W-:Y:S02]  /*b520*/  @!P2 LOP3.LUT R31, RZ, UR29, RZ, 0x33, !PT ;  /* 0x0000001dff1fac12 */ /* 0x000fe4000f8e33ff */
[----:B------:R-:W-:Y:S01]  /*b530*/  ISETP.NE.U32.AND P2, PT, RZ, UR30, PT ;  /* 0x0000001eff007c0c */ /* 0x000fe2000bf45070 */
[----:B------:R-:W3:Y:S02]  /*b540*/  F2I.FTZ.U32.TRUNC.NTZ R19, R19 ;  /* 0x0000001300137305 */ /* 0x000ee4000021f000 */
[----:B------:R-:W-:-:S05]  /*b550*/  IMAD.HI.U32 R32, R18, R31, RZ ;  /* 0x0000001f12207227 */ /* 0x000fca00078e00ff */
[----:B------:R-:W-:Y:S01]  /*b560*/  IADD3 R18, PT, PT, -R32, RZ, RZ ;  /* 0x000000ff20127210 */ /* 0x000fe20007ffe1ff */
[----:B0-----:R-:W-:Y:S04]  /*b570*/  MUFU.RCP R35, R35 ;  /* 0x0000002300237308 */ /* 0x001fe80000001000 */
[----:B------:R-:W-:Y:S02]  /*b580*/  IMAD R18, R18, UR30, R31 ;  /* 0x0000001e12127c24 */ /* 0x000fe4000f8e021f */
[----:B---3--:R-:W-:Y:S02]  /*b590*/  IMAD R33, R33, R19, RZ ;  /* 0x0000001321217224 */ /* 0x008fe400078e02ff */
[----:B------:R-:W-:Y:S01]  /*b5a0*/  MUFU.RCP R38, R38 ;  /* 0x0000002600267308 */ /* 0x000fe20000001000 */
[----:B------:R-:W-:-:S13]  /*b5b0*/  ISETP.GE.U32.AND P0, PT, R18, UR30, PT ;  /* 0x0000001e12007c0c */ /* 0x000fda000bf06070 */
[----:B------:R-:W-:Y:S01]  /*b5c0*/  @P0 IADD3 R18, PT, PT, R18, -UR30, RZ ;  /* 0x8000001e12120c10 */ /* 0x000fe2000fffe0ff */
[----:B------:R-:W-:-:S03]  /*b5d0*/  @P0 VIADD R32, R32, 0x1 ;  /* 0x0000000120200836 */ /* 0x000fc60000000000 */
[----:B------:R-:W-:Y:S02]  /*b5e0*/  ISETP.GE.U32.AND P1, PT, R18, UR30, PT ;  /* 0x0000001e12007c0c */ /* 0x000fe4000bf26070 */
[----:B------:R-:W-:-:S05]  /*b5f0*/  MOV R18, RZ ;  /* 0x000000ff00127202 */ /* 0x000fca0000000f00 */
        /* <DEDUP_REMOVED lines=21> */
[----:B------:R-:W3:Y:S01]  /*b750*/  F2I.FTZ.U32.TRUNC.NTZ R19, R19 ;  /* 0x0000001300137305 */ /* 0x000ee2000021f000 */
[----:B------:R-:W-:Y:S02]  /*b760*/  ISETP.NE.U32.AND P2, PT, RZ, UR32, PT ;  /* 0x00000020ff007c0c */ /* 0x000fe4000bf45070 */
[----:B------:R-:W-:-:S05]  /*b770*/  IMAD.HI.U32 R34, R18, R33, RZ ;  /* 0x0000002112227227 */ /* 0x000fca00078e00ff */
[----:B------:R-:W-:Y:S01]  /*b780*/  IADD3 R18, PT, PT, -R34, RZ, RZ ;  /* 0x000000ff22127210 */ /* 0x000fe20007ffe1ff */
[----:B0-----:R-:W-:Y:S04]  /*b790*/  MUFU.RCP R37, R37 ;  /* 0x0000002500257308 */ /* 0x001fe80000001000 */
        /* <DEDUP_REMOVED lines=20> */
[----:B0-----:R-:W-:Y:S01]  /*b8e0*/  IMAD R39, R39, R19, RZ ;  /* 0x0000001327277224 */ /* 0x001fe200078e02ff */
[----:B------:R-:W-:-:S05]  /*b8f0*/  MOV R18, RZ ;  /* 0x000000ff00127202 */ /* 0x000fca0000000f00 */
[----:B------:R-:W-:Y:S01]  /*b900*/  IMAD.HI.U32 R18, R19, R39, R18 ;  /* 0x0000002713127227 */ /* 0x000fe200078e0012 */
[----:B------:R-:W-:Y:S02]  /*b910*/  IADD3 R19, PT, PT, R37, 0xffffffe, RZ ;  /* 0x0ffffffe25137810 */ /* 0x000fe40007ffe0ff */
[----:B------:R-:W-:Y:S01]  /*b920*/  IADD3 R39, PT, PT, RZ, -UR36, RZ ;  /* 0x80000024ff277c10 */ /* 0x000fe2000fffe0ff */
[----:B------:R-:W-:Y:S02]  /*b930*/  IMAD R37, RZ, RZ, -UR35 ;  /* 0x80000023ff257e24 */ /* 0x000fe4000f8e02ff */
[----:B------:R-:W-:Y:S01]  /*b940*/  @P1 IADD3 R35, PT, PT, R35, 0x1, RZ ;  /* 0x0000000123231810 */ /* 0x000fe20007ffe0ff */
[----:B------:R-:W0:Y:S01]  /*b950*/  F2I.FTZ.U32.TRUNC.NTZ R19, R19 ;  /* 0x0000001300137305 */ /* 0x000e22000021f000 */
[----:B------:R-:W-:Y:S02]  /*b960*/  @!P2 LOP3.LUT R35, RZ, UR33, RZ, 0x33, !PT ;  /* 0x00000021ff23ac12 */ /* 0x000fe4000f8e33ff */
[----:B------:R-:W-:-:S03]  /*b970*/  ISETP.NE.U32.AND P2, PT, RZ, UR34, PT ;  /* 0x00000022ff007c0c */ /* 0x000fc6000bf45070 */
[----:B------:R-:W-:-:S04]  /*b980*/  IMAD.HI.U32 R36, R18, R35, RZ ;  /* 0x0000002312247227 */ /* 0x000fc800078e00ff */
[----:B------:R-:W-:-:S04]  /*b990*/  IMAD.MOV R18, RZ, RZ, -R36 ;  /* 0x000000ffff127224 */ /* 0x000fc800078e0a24 */
[----:B------:R-:W-:Y:S02]  /*b9a0*/  IMAD R18, R18, UR34, R35 ;  /* 0x0000002212127c24 */ /* 0x000fe4000f8e0223 */
[----:B0-----:R-:W-:-:S03]  /*b9b0*/  IMAD R37, R37, R19, RZ ;  /* 0x0000001325257224 */ /* 0x001fc600078e02ff */
        /* <DEDUP_REMOVED lines=18> */
[----:B------:R-:W-:Y:S02]  /*bae0*/  ISETP.GE.U32.AND P1, PT, R18, UR35, PT ;  /* 0x0000002312007c0c */ /* 0x000fe4000bf26070 */
[----:B------:R-:W-:-:S05]  /*baf0*/  MOV R18, RZ ;  /* 0x000000ff00127202 */ /* 0x000fca0000000f00 */
[----:B------:R-:W-:-:S06]  /*bb00*/  IMAD.HI.U32 R18, R19, R39, R18 ;  /* 0x0000002713127227 */ /* 0x000fcc00078e0012 */
[----:B------:R-:W-:Y:S01]  /*bb10*/  @P1 VIADD R37, R37, 0x1 ;  /* 0x0000000125251836 */ /* 0x000fe20000000000 */
[----:B------:R-:W-:Y:S02]  /*bb20*/  @!P2 LOP3.LUT R37, RZ, UR35, RZ, 0x33, !PT ;  /* 0x00000023ff25ac12 */ /* 0x000fe4000f8e33ff */
[----:B------:R-:W-:-:S03]  /*bb30*/  ISETP.NE.U32.AND P2, PT, RZ, UR36, PT ;  /* 0x00000024ff007c0c */ /* 0x000fc6000bf45070 */
[----:B------:R-:W-:-:S04]  /*bb40*/  IMAD.HI.U32 R38, R18, R37, RZ ;  /* 0x0000002512267227 */ /* 0x000fc800078e00ff */
[----:B------:R-:W-:Y:S01]  /*bb50*/  IMAD.MOV R18, RZ, RZ, -R31 ;  /* 0x000000ffff127224 */ /* 0x000fe200078e0a1f */
[----:B------:R-:W-:-:S03]  /*bb60*/  IADD3 R40, PT, PT, -R38, RZ, RZ ;  /* 0x000000ff26287210 */ /* 0x000fc60007ffe1ff */
[----:B------:R-:W-:Y:S01]  /*bb70*/  IMAD R19, R18, UR29, R29 ;  /* 0x0000001d12137c24 */ /* 0x000fe2000f8e021d */
[----:B------:R-:W-:Y:S01]  /*bb80*/  IADD3 R18, PT, PT, -R32, RZ, RZ ;  /* 0x000000ff20127210 */ /* 0x000fe20007ffe1ff */
[----:B------:R-:W-:Y:S01]  /*bb90*/  IMAD R39, R40, UR36, R37 ;  /* 0x0000002428277c24 */ /* 0x000fe2000f8e0225 */
[----:B------:R-:W-:Y:S01]  /*bba0*/  IADD3 R29, PT, PT, -R33, RZ, RZ ;  /* 0x000000ff211d7210 */ /* 0x000fe20007ffe1ff */
[----:B------:R-:W-:Y:S02]  /*bbb0*/  IMAD R19, R19, UR15, R28 ;  /* 0x0000000f13137c24 */ /* 0x000fe4000f8e021c */
[----:B------:R-:W-:Y:S01]  /*bbc0*/  IMAD R18, R18, UR30, R31 ;  /* 0x0000001e12127c24 */ /* 0x000fe2000f8e021f */
[----:B------:R-:W-:Y:S01]  /*bbd0*/  ISETP.GE.U32.AND P0, PT, R39, UR36, PT ;  /* 0x0000002427007c0c */ /* 0x000fe2000bf06070 */
[----:B------:R-:W-:Y:S02]  /*bbe0*/  IMAD.MOV R28, RZ, RZ, -R34 ;  /* 0x000000ffff1c7224 */ /* 0x000fe400078e0a22 */
[----:B------:R-:W-:-:S02]  /*bbf0*/  IMAD R18, R18, UR16, R19 ;  /* 0x0000001012127c24 */ /* 0x000fc4000f8e0213 */
[----:B------:R-:W-:Y:S02]  /*bc00*/  IMAD R19, R29, UR31, R32 ;  /* 0x0000001f1d137c24 */ /* 0x000fe4000f8e0220 */
[----:B------:R-:W-:Y:S02]  /*bc10*/  IMAD R33, R28, UR32, R33 ;  /* 0x000000201c217c24 */ /* 0x000fe4000f8e0221 */
[----:B------:R-:W-:Y:S01]  /*bc20*/  IMAD R18, R19, UR17, R18 ;  /* 0x0000001113127c24 */ /* 0x000fe2000f8e0212 */
[----:B------:R-:W-:Y:S01]  /*bc30*/  IADD3 R19, PT, PT, -R35, RZ, RZ ;  /* 0x000000ff23137210 */ /* 0x000fe20007ffe1ff */
[----:B------:R-:W-:Y:S02]  /*bc40*/  IMAD.MOV R28, RZ, RZ, -R36 ;  /* 0x000000ffff1c7224 */ /* 0x000fe400078e0a24 */
[----:B------:R-:W-:Y:S01]  /*bc50*/  @P0 IADD3 R39, PT, PT, R39, -UR36, RZ ;  /* 0x8000002427270c10 */ /* 0x000fe2000fffe0ff */
[----:B------:R-:W-:Y:S01]  /*bc60*/  IMAD R18, R33, UR18, R18 ;  /* 0x0000001221127c24 */ /* 0x000fe2000f8e0212 */
[----:B------:R-:W-:Y:S01]  /*bc70*/  @P0 IADD3 R38, PT, PT, R38, 0x1, RZ ;  /* 0x0000000126260810 */ /* 0x000fe20007ffe0ff */
[----:B------:R-:W-:Y:S01]  /*bc80*/  IMAD R19, R19, UR33, R34 ;  /* 0x0000002113137c24 */ /* 0x000fe2000f8e0222 */
[----:B------:R-:W-:Y:S01]  /*bc90*/  ISETP.GE.U32.AND P1, PT, R39, UR36, PT ;  /* 0x0000002427007c0c */ /* 0x000fe2000bf26070 */
[----:B------:R-:W-:-:S02]  /*bca0*/  IMAD R35, R28, UR34, R35 ;  /* 0x000000221c237c24 */ /* 0x000fc4000f8e0223 */
[----:B--2---:R-:W-:Y:S02]  /*bcb0*/  IMAD R18, R19, UR19, R18 ;  /* 0x0000001313127c24 */ /* 0x004fe4000f8e0212 */
[----:B------:R-:W-:Y:S02]  /*bcc0*/  IMAD.MOV R19, RZ, RZ, -R37 ;  /* 0x000000ffff137224 */ /* 0x000fe400078e0a25 */
[----:B----4-:R-:W-:Y:S02]  /*bcd0*/  IMAD R18, R35, UR22, R18 ;  /* 0x0000001623127c24 */ /* 0x010fe4000f8e0212 */
[----:B------:R-:W-:-:S04]  /*bce0*/  IMAD R19, R19, UR35, R36 ;  /* 0x0000002313137c24 */ /* 0x000fc8000f8e0224 */
[----:B------:R-:W-:Y:S01]  /*bcf0*/  @P1 IADD3 R38, PT, PT, R38, 0x1, RZ ;  /* 0x0000000126261810 */ /* 0x000fe20007ffe0ff */
[----:B-1----:R-:W-:Y:S01]  /*bd00*/  IMAD R18, R19, UR23, R18 ;  /* 0x0000001713127c24 */ /* 0x002fe2000f8e0212 */
[----:B------:R-:W-:-:S04]  /*bd10*/  @!P2 LOP3.LUT R38, RZ, UR36, RZ, 0x33, !PT ;  /* 0x00000024ff26ac12 */ /* 0x000fc8000f8e33ff */
[----:B------:R-:W-:Y:S02]  /*bd20*/  IADD3 R28, PT, PT, -R38, RZ, RZ ;  /* 0x000000ff261c7210 */ /* 0x000fe40007ffe1ff */
[----:B------:R-:W-:-:S03]  /*bd30*/  MOV R29, R38 ;  /* 0x00000026001d7202 */ /* 0x000fc60000000f00 */
[----:B------:R-:W-:-:S04]  /*bd40*/  IMAD R37, R28, UR36, R37 ;  /* 0x000000241c257c24 */ /* 0x000fc8000f8e0225 */
[----:B------:R-:W-:Y:S01]  /*bd50*/  IMAD R28, R37, UR24, R18 ;  /* 0x00000018251c7c24 */ /* 0x000fe2000f8e0212 */
[----:B------:R-:W-:Y:S06]  /*bd60*/  BRA.U UP1, `(.L_x_3400) ;  /* 0xfffffff101cc7547 */ /* 0x000fec000b83ffff */
.L_x_3399:
        /* <DEDUP_REMOVED lines=26> */
[----:B-1----:R-:W-:Y:S08]  /*bf10*/  MUFU.RCP R33, R33 ;  /* 0x0000002100217308 */ /* 0x002ff00000001000 */
[----:B---3--:R-:W1:Y:S01]  /*bf20*/  I2F.U32.RP R34, UR23 ;  /* 0x0000001700227d06 */ /* 0x008e620008209000 */
[----:B0-----:R-:W-:-:S07]  /*bf30*/  VIADD R18, R31, 0xffffffe ;  /* 0x0ffffffe1f127836 */ /* 0x001fce0000000000 */
[----:B------:R0:W3:Y:S08]  /*bf40*/  F2I.FTZ.U32.TRUNC.NTZ R19, R18 ;  /* 0x0000001200137305 */ /* 0x0000f0000021f000 */
[----:B-1----:R-:W-:Y:S01]  /*bf50*/  MUFU.RCP R34, R34 ;  /* 0x0000002200227308 */ /* 0x002fe20000001000 */
[----:B0-----:R-:W-:Y:S02]  /*bf60*/  HFMA2 R18, -RZ, RZ, 0, 0 ;  /* 0x00000000ff127431 */ /* 0x001fe400000001ff */
[----:B---3--:R-:W-:-:S04]  /*bf70*/  IMAD R35, R35, R19, RZ ;  /* 0x0000001323237224 */ /* 0x008fc800078e02ff */
[----:B------:R-:W-:Y:S01]  /*bf80*/  IMAD.HI.U32 R32, R19, R35, R18 ;  /* 0x0000002313207227 */ /* 0x000fe200078e0012 */
[----:B------:R-:W-:Y:S02]  /*bf90*/  IADD3 R19, PT, PT, R33, 0xffffffe, RZ ;  /* 0x0ffffffe21137810 */ /* 0x000fe40007ffe0ff */
[----:B--2---:R-:W0:Y:S01]  /*bfa0*/  I2F.U32.RP R33, UR22 ;  /* 0x0000001600217d06 */ /* 0x004e220008209000 */
[----:B------:R-:W-:Y:S02]  /*bfb0*/  IMAD R35, RZ, RZ, -UR19 ;  /* 0x80000013ff237e24 */ /* 0x000fe4000f8e02ff */
[----:B------:R-:W-:-:S04]  /*bfc0*/  IMAD.HI.U32 R31, R32, R29, RZ ;  /* 0x0000001d201f7227 */ /* 0x000fc800078e00ff */
[----:B------:R-:W-:Y:S01]  /*bfd0*/  IMAD.MOV R32, RZ, RZ, -R31 ;  /* 0x000000ffff207224 */ /* 0x000fe200078e0a1f */
[----:B------:R-:W1:Y:S03]  /*bfe0*/  F2I.FTZ.U32.TRUNC.NTZ R19, R19 ;  /* 0x0000001300137305 */ /* 0x000e66000021f000 */
[----:B------:R-:W-:-:S05]  /*bff0*/  IMAD R18, R32, UR18, R29 ;  /* 0x0000001220127c24 */ /* 0x000fca000f8e021d */
[----:B------:R-:W-:Y:S01]  /*c000*/  ISETP.GE.U32.AND P0, PT, R18, UR18, PT ;  /* 0x0000001212007c0c */ /* 0x000fe2000bf06070 */
[----:B0-----:R-:W0:Y:S01]  /*c010*/  MUFU.RCP R33, R33 ;  /* 0x0000002100217308 */ /* 0x001e220000001000 */
[----:B-1----:R-:W-:-:S11]  /*c020*/  IMAD R35, R35, R19, RZ ;  /* 0x0000001323237224 */ /* 0x002fd600078e02ff */
[----:B------:R-:W-:Y:S02]  /*c030*/  @P0 IADD3 R18, PT, PT, R18, -UR18, RZ ;  /* 0x8000001212120c10 */ /* 0x000fe4000fffe0ff */
[----:B------:R-:W-:Y:S02]  /*c040*/  @P0 IADD3 R31, PT, PT, R31, 0x1, RZ ;  /* 0x000000011f1f0810 */ /* 0x000fe40007ffe0ff */
[----:B------:R-:W-:Y:S01]  /*c050*/  ISETP.GE.U32.AND P1, PT, R18, UR18, PT ;  /* 0x0000001212007c0c */ /* 0x000fe2000bf26070 */
[----:B------:R-:W-:-:S04]  /*c060*/  IMAD.MOV.U32 R18, RZ, RZ, RZ ;  /* 0x000000ffff127224 */ /* 0x000fc800078e00ff */
[----:B------:R-:W-:Y:S01]  /*c070*/  IMAD.HI.U32 R18, R19, R35, R18 ;  /* 0x0000002313127227 */ /* 0x000fe200078e0012 */
[----:B0-----:R-:W-:Y:S02]  /*c080*/  IADD3 R19, PT, PT, R33, 0xffffffe, RZ ;  /* 0x0ffffffe21137810 */ /* 0x001fe40007ffe0ff */
[----:B------:R-:W-:Y:S02]  /*c090*/  IADD3 R33, PT, PT, RZ, -UR22, RZ ;  /* 0x80000016ff217c10 */ /* 0x000fe4000fffe0ff */
[----:B------:R-:W-:Y:S02]  /*c0a0*/  IADD3 R35, PT, PT, RZ, -UR23, RZ ;  /* 0x80000017ff237c10 */ /* 0x000fe4000fffe0ff */
[----:B------:R-:W0:Y:S01]  /*c0b0*/  F2I.FTZ.U32.TRUNC.NTZ R19, R19 ;  /* 0x0000001300137305 */ /* 0x000e22000021f000 */
[----:B------:R-:W-:Y:S02]  /*c0c0*/  @P1 IADD3 R31, PT, PT, R31, 0x1, RZ ;  /* 0x000000011f1f1810 */ /* 0x000fe40007ffe0ff */
[----:B------:R-:W-:-:S02]  /*c0d0*/  @!P2 LOP3.LUT R31, RZ, UR18, RZ, 0x33, !PT ;  /* 0x00000012ff1fac12 */ /* 0x000fc4000f8e33ff */
[----:B------:R-:W-:-:S03]  /*c0e0*/  ISETP.NE.U32.AND P2, PT, RZ, UR19, PT ;  /* 0x00000013ff007c0c */ /* 0x000fc6000bf45070 */
[----:B------:R-:W-:-:S05]  /*c0f0*/  IMAD.HI.U32 R32, R18, R31, RZ ;  /* 0x0000001f12207227 */ /* 0x000fca00078e00ff */
[----:B------:R-:W-:Y:S01]  /*c100*/  IADD3 R18, PT, PT, -R32, RZ, RZ ;  /* 0x000000ff20127210 */ /* 0x000fe20007ffe1ff */
[----:B0-----:R-:W-:-:S04]  /*c110*/  IMAD R33, R33, R19, RZ ;  /* 0x0000001321217224 */ /* 0x001fc800078e02ff */
[----:B------:R-:W-:-:S05]  /*c120*/  IMAD R18, R18, UR19, R31 ;  /* 0x0000001312127c24 */ /* 0x000fca000f8e021f */
        /* <DEDUP_REMOVED lines=20> */
[----:B------:R-:W-:-:S06]  /*c270*/  IMAD.HI.U32 R18, R19, R35, R18 ;  /* 0x0000002313127227 */ /* 0x000fcc00078e0012 */
        /* <DEDUP_REMOVED lines=20> */
[----:B------:R-:W-:Y:S01]  /*c3c0*/  IMAD R19, R29, UR22, R32 ;  /* 0x000000161d137c24 */ /* 0x000fe2000f8e0220 */
[----:B------:R-:W-:-:S03]  /*c3d0*/  MOV R29, R34 ;  /* 0x00000022001d7202 */ /* 0x000fc60000000f00 */
[----:B------:R-:W-:Y:S02]  /*c3e0*/  IMAD R18, R19, UR16, R18 ;  /* 0x0000001013127c24 */ /* 0x000fe4000f8e0212 */
[----:B------:R-:W-:-:S04]  /*c3f0*/  IMAD R33, R28, UR23, R33 ;  /* 0x000000171c217c24 */ /* 0x000fc8000f8e0221 */
[----:B------:R-:W-:-:S07]  /*c400*/  IMAD R28, R33, UR17, R18 ;  /* 0x00000011211c7c24 */ /* 0x000fce000f8e0212 */
.L_x_3402:
        /* <DEDUP_REMOVED lines=19> */
[----:B0-----:R-:W-:-:S02]  /*c540*/  VIADD R18, R31, 0xffffffe ;  /* 0x0ffffffe1f127836 */ /* 0x001fc40000000000 */
[----:B------:R-:W-:-:S05]  /*c550*/  IMAD R31, RZ, RZ, -UR17 ;  /* 0x80000011ff1f7e24 */ /* 0x000fca000f8e02ff */
[----:B------:R0:W1:Y:S02]  /*c560*/  F2I.FTZ.U32.TRUNC.NTZ R19, R18 ;  /* 0x0000001200137305 */ /* 0x000064000021f000 */
[----:B0-----:R-:W-:Y:S02]  /*c570*/  HFMA2 R18, -RZ, RZ, 0, 0 ;  /* 0x00000000ff127431 */ /* 0x001fe400000001ff */
[----:B-1----:R-:W-:-:S04]  /*c580*/  IMAD R33, R33, R19, RZ ;  /* 0x0000001321217224 */ /* 0x002fc800078e02ff */
[----:B------:R-:W-:Y:S01]  /*c590*/  IMAD.HI.U32 R32, R19, R33, R18 ;  /* 0x0000002113207227 */ /* 0x000fe200078e0012 */
[----:B------:R-:W-:-:S04]  /*c5a0*/  IADD3 R18, PT, PT, R35, 0xffffffe, RZ ;  /* 0x0ffffffe23127810 */ /* 0x000fc80007ffe0ff */
[----:B------:R0:W1:Y:S01]  /*c5b0*/  F2I.FTZ.U32.TRUNC.NTZ R19, R18 ;  /* 0x0000001200137305 */ /* 0x000062000021f000 */
[----:B------:R-:W-:-:S04]  /*c5c0*/  IMAD.HI.U32 R32, R32, R29, RZ ;  /* 0x0000001d20207227 */ /* 0x000fc800078e00ff */
[----:B------:R-:W-:-:S04]  /*c5d0*/  IMAD.MOV R34, RZ, RZ, -R32 ;  /* 0x000000ffff227224 */ /* 0x000fc800078e0a20 */
[----:B------:R-:W-:Y:S02]  /*c5e0*/  IMAD R34, R34, UR16, R29 ;  /* 0x0000001022227c24 */ /* 0x000fe4000f8e021d */
[----:B0-----:R-:W-:-:S03]  /*c5f0*/  IMAD.MOV.U32 R18, RZ, RZ, RZ ;  /* 0x000000ffff127224 */ /* 0x001fc600078e00ff */
[----:B------:R-:W-:Y:S01]  /*c600*/  ISETP.GE.U32.AND P0, PT, R34, UR16, PT ;  /* 0x0000001022007c0c */ /* 0x000fe2000bf06070 */
[----:B-1----:R-:W-:-:S04]  /*c610*/  IMAD R31, R31, R19, RZ ;  /* 0x000000131f1f7224 */ /* 0x002fc800078e02ff */
[----:B------:R-:W-:-:S08]  /*c620*/  IMAD.HI.U32 R31, R19, R31, R18 ;  /* 0x0000001f131f7227 */ /* 0x000fd000078e0012 */
[----:B------:R-:W-:Y:S02]  /*c630*/  @P0 IADD3 R34, PT, PT, R34, -UR16, RZ ;  /* 0x8000001022220c10 */ /* 0x000fe4000fffe0ff */
[----:B------:R-:W-:Y:S02]  /*c640*/  @P0 IADD3 R32, PT, PT, R32, 0x1, RZ ;  /* 0x0000000120200810 */ /* 0x000fe40007ffe0ff */
[----:B------:R-:W-:-:S13]  /*c650*/  ISETP.GE.U32.AND P1, PT, R34, UR16, PT ;  /* 0x0000001022007c0c */ /* 0x000fda000bf26070 */
        /* <DEDUP_REMOVED lines=19> */
.L_x_3403:
        /* <DEDUP_REMOVED lines=28> */
.L_x_3401:
[----:B------:R-:W1:Y:S01]  /*c950*/  LDCU UR4, c[0x0][0x4c4] ;  /* 0x00009880ff0477ac */ /* 0x000e620008000800 */
[----:B------:R-:W2:Y:S01]  /*c960*/  LDC.64 R18, c[0x0][0x458] ;  /* 0x00011600ff127b82 */ /* 0x000ea20000000a00 */
[----:B------:R-:W3:Y:S01]  /*c970*/  F2I.FTZ.U32.TRUNC.NTZ R33, R20 ;  /* 0x0000001400217305 */ /* 0x000ee2000021f000 */
[----:B-----5:R-:W-:Y:S01]  /*c980*/  FMUL.FTZ R31, R20, R27 ;  /* 0x0000001b141f7220 */ /* 0x020fe20000410000 */
[----:B0-----:R-:W0:Y:S03]  /*c990*/  LDCU.64 UR14, c[0x0][0x530] ;  /* 0x0000a600ff0e77ac */ /* 0x001e260008000a00 */
[----:B------:R-:W-:Y:S01]  /*c9a0*/  FMUL.FTZ R31, R8, R31 ;  /* 0x0000001f081f7220 */ /* 0x000fe20000410000 */
[----:B-1----:R-:W-:-:S05]  /*c9b0*/  IMAD R29, R29, UR4, R28 ;  /* 0x000000041d1d7c24 */ /* 0x002fca000f8e021c */
[C---:B0-----:R-:W-:Y:S01]  /*c9c0*/  IADD3 R28, P0, PT, R29.reuse, UR14, RZ ;  /* 0x0000000e1d1c7c10 */ /* 0x041fe2000ff1e0ff */
[----:B--2---:R-:W-:-:S03]  /*c9d0*/  IMAD.WIDE.U32 R18, R29, 0x4, R18 ;  /* 0x000000041d127825 */ /* 0x004fc600078e0012 */
[----:B------:R-:W-:Y:S02]  /*c9e0*/  IADD3.X R29, PT, PT, RZ, UR15, RZ, P0, !PT ;  /* 0x0000000fff1d7c10 */ /* 0x000fe400087fe4ff */
[----:B------:R0:W-:Y:S04]  /*c9f0*/  STG.E desc[UR20][R18.64], R31 ;  /* 0x0000001f12007986 */ /* 0x0001e8000c101914 */
[----:B---3--:R0:W-:Y:S03]  /*ca00*/  STG.E.U8 desc[UR20][R28.64], R33 ;  /* 0x000000211c007986 */ /* 0x0081e6000c101114 */
.L_x_3398:
[----:B------:R-:W-:Y:S05]  /*ca10*/  BSYNC.RECONVERGENT B0 ;  /* 0x0000000000007941 */ /* 0x000fea0003800200 */
.L_x_3397:
[----:B------:R-:W-:-:S05]  /*ca20*/  IMAD.IADD R20, R9, 0x1, R26 ;  /* 0x0000000109147824 */ /* 0x000fca00078e021a */
[----:B------:R-:W-:-:S13]  /*ca30*/  ISETP.GE.U32.AND P0, PT, R20, R23, PT ;  /* 0x000000171400720c */ /* 0x000fda0003f06070 */
[----:B------:R-:W-:Y:S05]  /*ca40*/  @P0 BRA `(.L_x_3404) ;  /* 0x0000001c00800947 */ /* 0x000fea0003800000 */
[----:B------:R-:W-:Y:S01]  /*ca50*/  UISETP.GE.U32.AND UP1, UPT, UR26, 0x7, UPT ;  /* 0x000000071a00788c */ /* 0x000fe2000bf26070 */
[----:B------:R-:W-:Y:S01]  /*ca60*/  HFMA2 R23, -RZ, RZ, 0, 0 ;  /* 0x00000000ff177431 */ /* 0x000fe200000001ff */
[----:B------:R-:W3:Y:S01]  /*ca70*/  LDCU UR14, c[0x0][0x528] ;  /* 0x0000a500ff0e77ac */ /* 0x000ee20008000800 */
[----:B------:R-:W-:-:S06]  /*ca80*/  UISETP.NE.AND UP0, UPT, UR28, URZ, UPT ;  /* 0x000000ff1c00728c */ /* 0x000fcc000bf05270 */
[----:B------:R-:W-:Y:S05]  /*ca90*/  BRA.U !UP1, `(.L_x_3405) ;  /* 0x0000000d093c7547 */ /* 0x000fea000b800000 */
[----:B------:R-:W-:Y:S01]  /*caa0*/  MOV R23, RZ ;  /* 0x000000ff00177202 */ /* 0x000fe20000000f00 */
[----:B------:R-:W-:-:S06]  /*cab0*/  UMOV UR4, URZ ;  /* 0x000000ff00047c82 */ /* 0x000fcc0008000000 */
.L_x_3406:
[----:B---3--:R-:W-:Y:S01]  /*cac0*/  UIADD3 UR15, UPT, UPT, UR14, -0x1, URZ ;  /* 0xffffffff0e0f7890 */ /* 0x008fe2000fffe0ff */
        /* <DEDUP_REMOVED lines=8> */
[----:B------:R-:W3:Y:S02]  /*cb50*/  LDCU UR29, c[0x0][UR15+0x388] ;  /* 0x000071000f1d77ac */ /* 0x000ee40008000800 */
[----:B------:R-:W0:Y:S06]  /*cb60*/  LDCU UR30, c[0x0][UR16+0x388] ;  /* 0x00007100101e77ac */ /* 0x000e2c0008000800 */
[----:B------:R-:W0:Y:S02]  /*cb70*/  LDCU UR31, c[0x0][UR17+0x388] ;  /* 0x00007100111f77ac */ /* 0x000e240008000800 */
[----:B------:R-:W0:Y:S01]  /*cb80*/  LDCU UR32, c[0x0][UR18+0x388] ;  /* 0x00007100122077ac */ /* 0x000e220008000800 */
[----:B------:R-:W-:Y:S01]  /*cb90*/  UIADD3 UR19, UPT, UPT, UR14, -0x5, URZ ;  /* 0xfffffffb0e137890 */ /* 0x000fe2000fffe0ff */
[----:B---3--:R-:W3:Y:S01]  /*cba0*/  I2F.U32.RP R26, UR29 ;  /* 0x0000001d001a7d06 */ /* 0x008ee20008209000 */
[----:B012-4-:R-:W-:-:S02]  /*cbb0*/  IADD3 R29, PT, PT, RZ, -UR29, RZ ;  /* 0x8000001dff1d7c10 */ /* 0x017fc4000fffe0ff */
[----:B------:R-:W-:Y:S01]  /*cbc0*/  ULEA UR19, UR19, UR24, 0x2 ;  /* 0x0000001813137291 */ /* 0x000fe2000f8e10ff */
[----:B------:R-:W-:Y:S01]  /*cbd0*/  ISETP.NE.U32.AND P2, PT, RZ, UR29, PT ;  /* 0x0000001dff007c0c */ /* 0x000fe2000bf45070 */
[----:B------:R-:W-:Y:S02]  /*cbe0*/  UIADD3 UR22, UPT, UPT, UR14, -0x6, URZ ;  /* 0xfffffffa0e167890 */ /* 0x000fe4000fffe0ff */
[----:B------:R-:W-:Y:S01]  /*cbf0*/  UIADD3 UR23, UPT, UPT, UR14, -0x7, URZ ;  /* 0xfffffff90e177890 */ /* 0x000fe2000fffe0ff */
[----:B------:R-:W0:Y:S01]  /*cc00*/  I2F.U32.RP R28, UR30 ;  /* 0x0000001e001c7d06 */ /* 0x000e220008209000 */
[----:B------:R-:W-:Y:S02]  /*cc10*/  ULEA UR22, UR22, UR24, 0x2 ;  /* 0x0000001816167291 */ /* 0x000fe4000f8e10ff */
[----:B------:R-:W-:Y:S02]  /*cc20*/  ULEA UR23, UR23, UR24, 0x2 ;  /* 0x0000001817177291 */ /* 0x000fe4000f8e10ff */
[----:B------:R-:W-:-:S02]  /*cc30*/  UIADD3 UR14, UPT, UPT, UR14, -0x8, URZ ;  /* 0xfffffff80e0e7890 */ /* 0x000fc4000fffe0ff */
[----:B------:R-:W1:Y:S01]  /*cc40*/  LDCU UR33, c[0x0][UR19+0x388] ;  /* 0x00007100132177ac */ /* 0x000e620008000800 */
[----:B---3--:R-:W2:Y:S01]  /*cc50*/  MUFU.RCP R26, R26 ;  /* 0x0000001a001a7308 */ /* 0x008ea20000001000 */
[----:B------:R-:W-:-:S04]  /*cc60*/  ULEA UR24, UR14, UR24, 0x2 ;  /* 0x000000180e187291 */ /* 0x000fc8000f8e10ff */
[----:B------:R-:W3:Y:S03]  /*cc70*/  LDCU UR34, c[0x0][UR22+0x388] ;  /* 0x00007100162277ac */ /* 0x000ee60008000800 */
[----:B0-----:R-:W-:Y:S01]  /*cc80*/  MUFU.RCP R28, R28 ;  /* 0x0000001c001c7308 */ /* 0x001fe20000001000 */
[----:B------:R-:W0:Y:S01]  /*cc90*/  LDCU UR35, c[0x0][UR23+0x388] ;  /* 0x00007100172377ac */ /* 0x000e220008000800 */
[----:B------:R-:W4:Y:S06]  /*cca0*/  LDCU UR15, c[0x0][UR15+0x3ec] ;  /* 0x00007d800f0f77ac */ /* 0x000f2c0008000800 */
[----:B------:R-:W3:Y:S01]  /*ccb0*/  I2F.U32.RP R31, UR31 ;  /* 0x0000001f001f7d06 */ /* 0x000ee20008209000 */
[----:B-1----:R-:W-:Y:S01]  /*ccc0*/  IMAD R35, RZ, RZ, -UR33 ;  /* 0x80000021ff237e24 */ /* 0x002fe2000f8e02ff */
[----:B------:R-:W1:Y:S01]  /*ccd0*/  LDCU UR36, c[0x0][UR24+0x388] ;  /* 0x00007100182477ac */ /* 0x000e620008000800 */
[----:B--2---:R-:W-:Y:S01]  /*cce0*/  VIADD R18, R26, 0xffffffe ;  /* 0x0ffffffe1a127836 */ /* 0x004fe20000000000 */
[----:B------:R-:W2:Y:S04]  /*ccf0*/  LDCU UR16, c[0x0][UR16+0x3ec] ;  /* 0x00007d80101077ac */ /* 0x000ea80008000800 */
[----:B------:R4:W1:Y:S01]  /*cd00*/  F2I.FTZ.U32.TRUNC.NTZ R19, R18 ;  /* 0x0000001200137305 */ /* 0x000862000021f000 */
[----:B------:R-:W2:Y:S01]  /*cd10*/  LDCU UR17, c[0x0][UR17+0x3ec] ;  /* 0x00007d80111177ac */ /* 0x000ea20008000800 */
[----:B0-----:R-:W-:Y:S01]  /*cd20*/  IADD3 R37, PT, PT, RZ, -UR35, RZ ;  /* 0x80000023ff257c10 */ /* 0x001fe2000fffe0ff */
[----:B------:R-:W0:Y:S05]  /*cd30*/  LDCU UR18, c[0x0][UR18+0x3ec] ;  /* 0x00007d80121277ac */ /* 0x000e2a0008000800 */
[----:B---3--:R-:W-:Y:S01]  /*cd40*/  MUFU.RCP R31, R31 ;  /* 0x0000001f001f7308 */ /* 0x008fe20000001000 */
[----:B----4-:R-:W-:Y:S01]  /*cd50*/  HFMA2 R18, -RZ, RZ, 0, 0 ;  /* 0x00000000ff127431 */ /* 0x010fe200000001ff */
[----:B------:R-:W3:Y:S01]  /*cd60*/  LDCU UR19, c[0x0][UR19+0x3ec] ;  /* 0x00007d80131377ac */ /* 0x000ee20008000800 */
[----:B------:R-:W4:Y:S01]  /*cd70*/  LDCU UR22, c[0x0][UR22+0x3ec] ;  /* 0x00007d80161677ac */ /* 0x000f220008000800 */
[----:B-1----:R-:W-:-:S04]  /*cd80*/  IMAD R29, R29, R19, RZ ;  /* 0x000000131d1d7224 */ /* 0x002fc800078e02ff */
[----:B------:R-:W1:Y:S01]  /*cd90*/  I2F.U32.RP R32, UR33 ;  /* 0x0000002100207d06 */ /* 0x000e620008209000 */
[----:B------:R-:W4:Y:S01]  /*cda0*/  LDCU UR23, c[0x0][UR23+0x3ec] ;  /* 0x00007d80171777ac */ /* 0x000f220008000800 */
[----:B------:R-:W-:Y:S01]  /*cdb0*/  IMAD.HI.U32 R19, R19, R29, R18 ;  /* 0x0000001d13137227 */ /* 0x000fe200078e0012 */
[----:B------:R-:W4:Y:S03]  /*cdc0*/  LDCU UR24, c[0x0][UR24+0x3ec] ;  /* 0x00007d80181877ac */ /* 0x000f260008000800 */
[----:B------:R-:W-:Y:S02]  /*cdd0*/  IMAD R29, RZ, RZ, -UR30 ;  /* 0x8000001eff1d7e24 */ /* 0x000fe4000f8e02ff */
[----:B------:R-:W2:Y:S01]  /*cde0*/  I2F.U32.RP R33, UR34 ;  /* 0x0000002200217d06 */ /* 0x000ea20008209000 */
[----:B------:R-:W-:Y:S01]  /*cdf0*/  IMAD.HI.U32 R26, R19, R20, RZ ;  /* 0x00000014131a7227 */ /* 0x000fe200078e00ff */
[----:B------:R-:W-:-:S03]  /*ce00*/  UIADD3 UR4, UPT, UPT, UR4, 0x8, URZ ;  /* 0x0000000804047890 */ /* 0x000fc6000fffe0ff */
[----:B------:R-:W-:Y:S01]  /*ce10*/  IMAD.MOV R19, RZ, RZ, -R26 ;  /* 0x000000ffff137224 */ /* 0x000fe200078e0a1a */
[----:B------:R-:W-:Y:S02]  /*ce20*/  UISETP.NE.AND UP1, UPT, UR4, UR7, UPT ;  /* 0x000000070400728c */ /* 0x000fe4000bf25270 */
[----:B-1----:R-:W-:Y:S01]  /*ce30*/  MUFU.RCP R32, R32 ;  /* 0x0000002000207308 */ /* 0x002fe20000001000 */
[----:B------:R-:W-:Y:S01]  /*ce40*/  IMAD R18, R19, UR29, R20 ;  /* 0x0000001d13127c24 */ /* 0x000fe2000f8e0214 */
[----:B------:R-:W-:-:S04]  /*ce50*/  IADD3 R19, PT, PT, R28, 0xffffffe, RZ ;  /* 0x0ffffffe1c137810 */ /* 0x000fc80007ffe0ff */
[C---:B------:R-:W-:Y:S02]  /*ce60*/  ISETP.GE.U32.AND P0, PT, R18.reuse, UR29, PT ;  /* 0x0000001d12007c0c */ /* 0x040fe4000bf06070 */
[----:B------:R-:W1:Y:S08]  /*ce70*/  F2I.FTZ.U32.TRUNC.NTZ R19, R19 ;  /* 0x0000001300137305 */ /* 0x000e70000021f000 */
[----:B--2---:R-:W-:Y:S03]  /*ce80*/  MUFU.RCP R33, R33 ;  /* 0x0000002100217308 */ /* 0x004fe60000001000 */
[----:B------:R-:W-:-:S02]  /*ce90*/  @P0 IADD3 R18, PT, PT, R18, -UR29, RZ ;  /* 0x8000001d12120c10 */ /* 0x000fc4000fffe0ff */
[----:B------:R-:W-:Y:S02]  /*cea0*/  @P0 IADD3 R26, PT, PT, R26, 0x1, RZ ;  /* 0x000000011a1a0810 */ /* 0x000fe40007ffe0ff */
[----:B------:R-:W-:Y:S01]  /*ceb0*/  ISETP.GE.U32.AND P1, PT, R18, UR29, PT ;  /* 0x0000001d12007c0c */ /* 0x000fe2000bf26070 */
[----:B-1----:R-:W-:Y:S01]  /*cec0*/  IMAD R29, R29, R19, RZ ;  /* 0x000000131d1d7224 */ /* 0x002fe200078e02ff */
[----:B------:R-:W1:Y:S01]  /*ced0*/  I2F.U32.RP R34, UR35 ;  /* 0x0000002300227d06 */ /* 0x000e620008209000 */
[----:B------:R-:W-:-:S04]  /*cee0*/  IMAD.MOV.U32 R18, RZ, RZ, RZ ;  /* 0x000000ffff127224 */ /* 0x000fc800078e00ff */
[----:B------:R-:W-:-:S06]  /*cef0*/  IMAD.HI.U32 R29, R19, R29, R18 ;  /* 0x0000001d131d7227 */ /* 0x000fcc00078e0012 */
[----:B------:R-:W-:Y:S02]  /*cf00*/  @P1 IADD3 R26, PT, PT, R26, 0x1, RZ ;  /* 0x000000011a1a1810 */ /* 0x000fe40007ffe0ff */
[----:B------:R-:W-:Y:S02]  /*cf10*/  @!P2 LOP3.LUT R26, RZ, UR29, RZ, 0x33, !PT ;  /* 0x0000001dff1aac12 */ /* 0x000fe4000f8e33ff */
[----:B------:R-:W-:Y:S01]  /*cf20*/  ISETP.NE.U32.AND P2, PT, RZ, UR30, PT ;  /* 0x0000001eff007c0c */ /* 0x000fe2000bf45070 */
[----:B-1----:R-:W-:Y:S02]  /*cf30*/  MUFU.RCP R34, R34 ;  /* 0x0000002200227308 */ /* 0x002fe40000001000 */
[----:B------:R-:W-:Y:S01]  /*cf40*/  IMAD.HI.U32 R28, R29, R26, RZ ;  /* 0x0000001a1d1c7227 */ /* 0x000fe200078e00ff */
[----:B------:R-:W-:-:S04]  /*cf50*/  IADD3 R29, PT, PT, RZ, -UR31, RZ ;  /* 0x8000001fff1d7c10 */ /* 0x000fc8000fffe0ff */
[----:B------:R-:W-:-:S05]  /*cf60*/  IADD3 R19, PT, PT, -R28, RZ, RZ ;  /* 0x000000ff1c137210 */ /* 0x000fca0007ffe1ff */
[----:B------:R-:W-:Y:S01]  /*cf70*/  IMAD R18, R19, UR30, R26 ;  /* 0x0000001e13127c24 */ /* 0x000fe2000f8e021a */
[----:B------:R-:W-:Y:S02]  /*cf80*/  IADD3 R19, PT, PT, R31, 0xffffffe, RZ ;  /* 0x0ffffffe1f137810 */ /* 0x000fe40007ffe0ff */
[----:B------:R-:W1:Y:S02]  /*cf90*/  I2F.U32.RP R31, UR32 ;  /* 0x00000020001f7d06 */ /* 0x000e640008209000 */
[----:B------:R-:W-:-:S06]  /*cfa0*/  ISETP.GE.U32.AND P0, PT, R18, UR30, PT ;  /* 0x0000001e12007c0c */ /* 0x000fcc000bf06070 */
[----:B------:R-:W2:Y:S07]  /*cfb0*/  F2I.FTZ.U32.TRUNC.NTZ R19, R19 ;  /* 0x0000001300137305 */ /* 0x000eae000021f000 */
[----:B------:R-:W-:Y:S01]  /*cfc0*/  @P0 VIADD R18, R18, -UR30 ;  /* 0x8000001e12120c36 */ /* 0x000fe20008000000 */
[----:B------:R-:W-:Y:S01]  /*cfd0*/  @P0 IADD3 R28, PT, PT, R28, 0x1, RZ ;  /* 0x000000011c1c0810 */ /* 0x000fe20007ffe0ff */
[----:B-1----:R-:W1:Y:S03]  /*cfe0*/  MUFU.RCP R31, R31 ;  /* 0x0000001f001f7308 */ /* 0x002e660000001000 */
[----:B------:R-:W-:Y:S01]  /*cff0*/  ISETP.GE.U32.AND P1, PT, R18, UR30, PT ;  /* 0x0000001e12007c0c */ /* 0x000fe2000bf26070 */
[----:B------:R-:W-:-:S02]  /*d000*/  HFMA2 R18, -RZ, RZ, 0, 0 ;  /* 0x00000000ff127431 */ /* 0x000fc400000001ff */
[----:B--2---:R-:W-:-:S04]  /*d010*/  IMAD R29, R29, R19, RZ ;  /* 0x000000131d1d7224 */ /* 0x004fc800078e02ff */
[----:B------:R-:W-:-:S06]  /*d020*/  IMAD.HI.U32 R29, R19, R29, R18 ;  /* 0x0000001d131d7227 */ /* 0x000fcc00078e0012 */
[----:B------:R-:W-:Y:S01]  /*d030*/  @P1 VIADD R28, R28, 0x1 ;  /* 0x000000011c1c1836 */ /* 0x000fe20000000000 */
[----:B------:R-:W-:Y:S02]  /*d040*/  @!P2 LOP3.LUT R28, RZ, UR30, RZ, 0x33, !PT ;  /* 0x0000001eff1cac12 */ /* 0x000fe4000f8e33ff */
[----:B------:R-:W-:-:S03]  /*d050*/  ISETP.NE.U32.AND P2, PT, RZ, UR31, PT ;  /* 0x0000001fff007c0c */ /* 0x000fc6000bf45070 */
[----:B------:R-:W-:-:S05]  /*d060*/  IMAD.HI.U32 R29, R29, R28, RZ ;  /* 0x0000001c1d1d7227 */ /* 0x000fca00078e00ff */
[----:B------:R-:W-:-:S05]  /*d070*/  IADD3 R19, PT, PT, -R29, RZ, RZ ;  /* 0x000000ff1d137210 */ /* 0x000fca0007ffe1ff */
[----:B------:R-:W-:Y:S02]  /*d080*/  IMAD R18, R19, UR31, R28 ;  /* 0x0000001f13127c24 */ /* 0x000fe4000f8e021c */
[----:B-1----:R-:W-:Y:S01]  /*d090*/  VIADD R19, R31, 0xffffffe ;  /* 0x0ffffffe1f137836 */ /* 0x002fe20000000000 */
        /* <DEDUP_REMOVED lines=29> */
[----:B------:R-:W2:Y:S01]  /*d270*/  F2I.FTZ.U32.TRUNC.NTZ R19, R19 ;  /* 0x0000001300137305 */ /* 0x000ea2000021f000 */
[----:B------:R-:W-:-:S03]  /*d280*/  ISETP.NE.U32.AND P2, PT, RZ, UR33, PT ;  /* 0x00000021ff007c0c */ /* 0x000fc6000bf45070 */
[----:B------:R-:W-:-:S04]  /*d290*/  IMAD.HI.U32 R32, R18, R31, RZ ;  /* 0x0000001f12207227 */ /* 0x000fc800078e00ff */
[----:B-1----:R-:W-:Y:S01]  /*d2a0*/  MUFU.RCP R35, R35 ;  /* 0x0000002300237308 */ /* 0x002fe20000001000 */
[----:B------:R-:W-:-:S05]  /*d2b0*/  IADD3 R18, PT, PT, -R32, RZ, RZ ;  /* 0x000000ff20127210 */ /* 0x000fca0007ffe1ff */
[----:B------:R-:W-:Y:S02]  /*d2c0*/  IMAD R18, R18, UR33, R31 ;  /* 0x0000002112127c24 */ /* 0x000fe4000f8e021f */
[----:B--2---:R-:W-:-:S03]  /*d2d0*/  IMAD R33, R33, R19, RZ ;  /* 0x0000001321217224 */ /* 0x004fc600078e02ff */
        /* <DEDUP_REMOVED lines=49> */
[----:B------:R-:W-:Y:S01]  /*d5f0*/  IMAD R29, R20, UR32, R29 ;  /* 0x00000020141d7c24 */ /* 0x000fe2000f8e021d */
[----:B------:R-:W-:Y:S01]  /*d600*/  IADD3 R20, PT, PT, -R32, RZ, RZ ;  /* 0x000000ff20147210 */ /* 0x000fe20007ffe1ff */
[----:B------:R-:W-:Y:S02]  /*d610*/  IMAD R36, R37, UR36, R34 ;  /* 0x0000002425247c24 */ /* 0x000fe4000f8e0222 */
[----:B------:R-:W-:Y:S02]  /*d620*/  IMAD R18, R19, UR16, R18 ;  /* 0x0000001013127c24 */ /* 0x000fe4000f8e0212 */
[----:B------:R-:W-:Y:S01]  /*d630*/  IMAD R19, R23, UR31, R28 ;  /* 0x0000001f17137c24 */ /* 0x000fe2000f8e021c */
[----:B------:R-:W-:Y:S01]  /*d640*/  ISETP.GE.U32.AND P0, PT, R36, UR36, PT ;  /* 0x0000002424007c0c */ /* 0x000fe2000bf06070 */
[----:B------:R-:W-:Y:S01]  /*d650*/  IMAD R31, R20, UR33, R31 ;  /* 0x00000021141f7c24 */ /* 0x000fe2000f8e021f */
[----:B------:R-:W-:Y:S01]  /*d660*/  IADD3 R20, PT, PT, -R34, RZ, RZ ;  /* 0x000000ff22147210 */ /* 0x000fe20007ffe1ff */
[----:B------:R-:W-:Y:S01]  /*d670*/  IMAD R18, R19, UR17, R18 ;  /* 0x0000001113127c24 */ /* 0x000fe2000f8e0212 */
[----:B------:R-:W-:-:S03]  /*d680*/  IADD3 R19, PT, PT, -R33, RZ, RZ ;  /* 0x000000ff21137210 */ /* 0x000fc60007ffe1ff */
[----:B0-----:R-:W-:Y:S02]  /*d690*/  IMAD R18, R29, UR18, R18 ;  /* 0x000000121d127c24 */ /* 0x001fe4000f8e0212 */
[----:B------:R-:W-:Y:S02]  /*d6a0*/  IMAD R19, R19, UR34, R32 ;  /* 0x0000002213137c24 */ /* 0x000fe4000f8e0220 */
[----:B---3--:R-:W-:Y:S02]  /*d6b0*/  IMAD R18, R31, UR19, R18 ;  /* 0x000000131f127c24 */ /* 0x008fe4000f8e0212 */
[----:B------:R-:W-:Y:S02]  /*d6c0*/  @P0 VIADD R36, R36, -UR36 ;  /* 0x8000002424240c36 */ /* 0x000fe40008000000 */
[----:B------:R-:W-:Y:S02]  /*d6d0*/  @P0 VIADD R35, R35, 0x1 ;  /* 0x0000000123230836 */ /* 0x000fe40000000000 */
        /* <DEDUP_REMOVED lines=11> */
.L_x_3405:
[----:B------:R-:W-:Y:S05]  /*d790*/  BRA.U !UP0, `(.L_x_3407) ;  /* 0x0000000908f47547 */ /* 0x000fea000b800000 */
[----:B------:R-:W-:Y:S02]  /*d7a0*/  UISETP.GE.U32.AND UP0, UPT, UR12, 0x3, UPT ;  /* 0x000000030c00788c */ /* 0x000fe4000bf06070 */
[----:B------:R-:W-:-:S07]  /*d7b0*/  UISETP.NE.AND UP1, UPT, UR8, URZ, UPT ;  /* 0x000000ff0800728c */ /* 0x000fce000bf25270 */
[----:B------:R-:W-:Y:S05]  /*d7c0*/  BRA.U !UP0, `(.L_x_3408) ;  /* 0x0000000508987547 */ /* 0x000fea000b800000 */
[----:B---3--:R-:W-:Y:S01]  /*d7d0*/  UIADD3 UR4, UPT, UPT, UR14, -0x1, URZ ;  /* 0xffffffff0e047890 */ /* 0x008fe2000fffe0ff */
        /* <DEDUP_REMOVED lines=11> */
[----:B------:R-:W3:Y:S02]  /*d890*/  LDCU UR22, c[0x0][UR16+0x388] ;  /* 0x00007100101677ac */ /* 0x000ee40008000800 */
[----:B------:R-:W3:Y:S01]  /*d8a0*/  LDCU UR23, c[0x0][UR17+0x388] ;  /* 0x00007100111777ac */ /* 0x000ee20008000800 */
[----:B------:R-:W3:Y:S01]  /*d8b0*/  LDCU UR4, c[0x0][UR4+0x3ec] ;  /* 0x00007d80040477ac */ /* 0x000ee20008000800 */
[----:B0-----:R-:W0:Y:S01]  /*d8c0*/  I2F.U32.RP R26, UR18 ;  /* 0x00000012001a7d06 */ /* 0x001e220008209000 */
[----:B-12-4-:R-:W-:Y:S01]  /*d8d0*/  IMAD R29, RZ, RZ, -UR18 ;  /* 0x80000012ff1d7e24 */ /* 0x016fe2000f8e02ff */
[----:B------:R-:W-:Y:S01]  /*d8e0*/  ISETP.NE.U32.AND P2, PT, RZ, UR18, PT ;  /* 0x00000012ff007c0c */ /* 0x000fe2000bf45070 */
[----:B------:R-:W1:Y:S01]  /*d8f0*/  LDCU UR15, c[0x0][UR15+0x3ec] ;  /* 0x00007d800f0f77ac */ /* 0x000e620008000800 */
[----:B------:R-:W2:Y:S04]  /*d900*/  LDCU UR16, c[0x0][UR16+0x3ec] ;  /* 0x00007d80101077ac */ /* 0x000ea80008000800 */
[----:B---3--:R-:W3:Y:S01]  /*d910*/  I2F.U32.RP R31, UR19 ;  /* 0x00000013001f7d06 */ /* 0x008ee20008209000 */
[----:B------:R-:W-:Y:S01]  /*d920*/  IMAD R33, RZ, RZ, -UR22 ;  /* 0x80000016ff217e24 */ /* 0x000fe2000f8e02ff */
[----:B------:R-:W4:Y:S06]  /*d930*/  LDCU UR17, c[0x0][UR17+0x3ec] ;  /* 0x00007d80111177ac */ /* 0x000f2c0008000800 */
[----:B0-----:R-:W0:Y:S08]  /*d940*/  MUFU.RCP R26, R26 ;  /* 0x0000001a001a7308 */ /* 0x001e300000001000 */
[----:B---3--:R-:W3:Y:S01]  /*d950*/  MUFU.RCP R31, R31 ;  /* 0x0000001f001f7308 */ /* 0x008ee20000001000 */
[----:B0-----:R-:W-:-:S07]  /*d960*/  IADD3 R19, PT, PT, R26, 0xffffffe, RZ ;  /* 0x0ffffffe1a137810 */ /* 0x001fce0007ffe0ff */
[----:B------:R-:W0:Y:S01]  /*d970*/  F2I.FTZ.U32.TRUNC.NTZ R19, R19 ;  /* 0x0000001300137305 */ /* 0x000e22000021f000 */
[----:B---3--:R-:W-:-:S07]  /*d980*/  VIADD R28, R31, 0xffffffe ;  /* 0x0ffffffe1f1c7836 */ /* 0x008fce0000000000 */
[----:B------:R-:W3:Y:S01]  /*d990*/  I2F.U32.RP R31, UR22 ;  /* 0x00000016001f7d06 */ /* 0x000ee20008209000 */
[----:B0-----:R-:W-:-:S04]  /*d9a0*/  IMAD R29, R29, R19, RZ ;  /* 0x000000131d1d7224 */ /* 0x001fc800078e02ff */
[----:B------:R-:W-:-:S03]  /*d9b0*/  IMAD.HI.U32 R29, R19, R29, R18 ;  /* 0x0000001d131d7227 */ /* 0x000fc600078e0012 */
[----:B---3--:R-:W-:Y:S03]  /*d9c0*/  MUFU.RCP R31, R31 ;  /* 0x0000001f001f7308 */ /* 0x008fe60000001000 */
[----:B------:R-:W-:-:S05]  /*d9d0*/  IMAD.HI.U32 R18, R29, R20, RZ ;  /* 0x000000141d127227 */ /* 0x000fca00078e00ff */
[----:B------:R-:W-:-:S05]  /*d9e0*/  IADD3 R29, PT, PT, -R18, RZ, RZ ;  /* 0x000000ff121d7210 */ /* 0x000fca0007ffe1ff */
[----:B------:R-:W-:Y:S02]  /*d9f0*/  IMAD R19, R29, UR18, R20 ;  /* 0x000000121d137c24 */ /* 0x000fe4000f8e0214 */
[----:B------:R0:W3:Y:S03]  /*da00*/  F2I.FTZ.U32.TRUNC.NTZ R29, R28 ;  /* 0x0000001c001d7305 */ /* 0x0000e6000021f000 */
[----:B------:R-:W-:Y:S01]  /*da10*/  ISETP.GE.U32.AND P0, PT, R19, UR18, PT ;  /* 0x0000001213007c0c */ /* 0x000fe2000bf06070 */
[----:B0-----:R-:W-:-:S12]  /*da20*/  HFMA2 R28, -RZ, RZ, 0, 0 ;  /* 0x00000000ff1c7431 */ /* 0x001fd800000001ff */
[----:B------:R-:W-:Y:S01]  /*da30*/  @P0 IADD3 R19, PT, PT, R19, -UR18, RZ ;  /* 0x8000001213130c10 */ /* 0x000fe2000fffe0ff */
[----:B------:R-:W-:-:S03]  /*da40*/  @P0 VIADD R18, R18, 0x1 ;  /* 0x0000000112120836 */ /* 0x000fc60000000000 */
[----:B------:R-:W-:Y:S02]  /*da50*/  ISETP.GE.U32.AND P1, PT, R19, UR18, PT ;  /* 0x0000001213007c0c */ /* 0x000fe4000bf26070 */
[----:B------:R-:W-:-:S05]  /*da60*/  IADD3 R19, PT, PT, RZ, -UR19, RZ ;  /* 0x80000013ff137c10 */ /* 0x000fca000fffe0ff */
[----:B---3--:R-:W-:-:S04]  /*da70*/  IMAD R19, R19, R29, RZ ;  /* 0x0000001d13137224 */ /* 0x008fc800078e02ff */
[----:B------:R-:W-:Y:S01]  /*da80*/  IMAD.HI.U32 R29, R29, R19, R28 ;  /* 0x000000131d1d7227 */ /* 0x000fe200078e001c */
[----:B------:R-:W-:Y:S02]  /*da90*/  IADD3 R28, PT, PT, R31, 0xffffffe, RZ ;  /* 0x0ffffffe1f1c7810 */ /* 0x000fe40007ffe0ff */
[----:B------:R-:W-:Y:S01]  /*daa0*/  @P1 IADD3 R18, PT, PT, R18, 0x1, RZ ;  /* 0x0000000112121810 */ /* 0x000fe20007ffe0ff */
[----:B------:R-:W0:Y:S01]  /*dab0*/  I2F.U32.RP R31, UR23 ;  /* 0x00000017001f7d06 */ /* 0x000e220008209000 */
[----:B------:R-:W-:Y:S02]  /*dac0*/  @!P2 LOP3.LUT R18, RZ, UR18, RZ, 0x33, !PT ;  /* 0x00000012ff12ac12 */ /* 0x000fe4000f8e33ff */
[----:B------:R-:W-:-:S03]  /*dad0*/  ISETP.NE.U32.AND P2, PT, RZ, UR19, PT ;  /* 0x00000013ff007c0c */ /* 0x000fc6000bf45070 */
[----:B------:R-:W-:-:S04]  /*dae0*/  IMAD.HI.U32 R19, R29, R18, RZ ;  /* 0x000000121d137227 */ /* 0x000fc800078e00ff */
[----:B------:R-:W-:-:S04]  /*daf0*/  IMAD.MOV R29, RZ, RZ, -R19 ;  /* 0x000000ffff1d7224 */ /* 0x000fc800078e0a13 */
[----:B------:R-:W-:Y:S01]  /*db00*/  IMAD R26, R29, UR19, R18 ;  /* 0x000000131d1a7c24 */ /* 0x000fe2000f8e0212 */
[----:B0-----:R-:W-:Y:S04]  /*db10*/  MUFU.RCP R31, R31 ;  /* 0x0000001f001f7308 */ /* 0x001fe80000001000 */
[----:B------:R-:W-:-:S04]  /*db20*/  ISETP.GE.U32.AND P0, PT, R26, UR19, PT ;  /* 0x000000131a007c0c */ /* 0x000fc8000bf06070 */
[----:B------:R0:W3:Y:S09]  /*db30*/  F2I.FTZ.U32.TRUNC.NTZ R29, R28 ;  /* 0x0000001c001d7305 */ /* 0x0000f2000021f000 */
[----:B------:R-:W-:Y:S01]  /*db40*/  @P0 IADD3 R26, PT, PT, R26, -UR19, RZ ;  /* 0x800000131a1a0c10 */ /* 0x000fe2000fffe0ff */
[----:B0-----:R-:W-:Y:S01]  /*db50*/  IMAD.MOV.U32 R28, RZ, RZ, RZ ;  /* 0x000000ffff1c7224 */ /* 0x001fe200078e00ff */
[----:B------:R-:W-:-:S02]  /*db60*/  @P0 IADD3 R19, PT, PT, R19, 0x1, RZ ;  /* 0x0000000113130810 */ /* 0x000fc40007ffe0ff */
[----:B------:R-:W-:Y:S01]  /*db70*/  ISETP.GE.U32.AND P1, PT, R26, UR19, PT ;  /* 0x000000131a007c0c */ /* 0x000fe2000bf26070 */
[----:B---3--:R-:W-:-:S04]  /*db80*/  IMAD R33, R33, R29, RZ ;  /* 0x0000001d21217224 */ /* 0x008fc800078e02ff */
[----:B------:R-:W-:Y:S01]  /*db90*/  IMAD.HI.U32 R26, R29, R33, R28 ;  /* 0x000000211d1a7227 */ /* 0x000fe200078e001c */
[----:B------:R-:W-:-:S07]  /*dba0*/  IADD3 R29, PT, PT, R31, 0xffffffe, RZ ;  /* 0x0ffffffe1f1d7810 */ /* 0x000fce0007ffe0ff */
        /* <DEDUP_REMOVED lines=26> */
[----:B------:R-:W-:Y:S01]  /*dd50*/  IMAD R23, R29, UR19, R18 ;  /* 0x000000131d177c24 */ /* 0x000fe2000f8e0212 */
[----:B------:R-:W-:-:S03]  /*dd60*/  IADD3 R18, PT, PT, -R26, RZ, RZ ;  /* 0x000000ff1a127210 */ /* 0x000fc60007ffe1ff */
[----:B-1----:R-:W-:Y:S02]  /*dd70*/  IMAD R20, R23, UR15, R20 ;  /* 0x0000000f17147c24 */ /* 0x002fe4000f8e0214 */
[----:B------:R-:W-:Y:S02]  /*dd80*/  @P0 VIADD R28, R28, -UR23 ;  /* 0x800000171c1c0c36 */ /* 0x000fe40008000000 */
[----:B------:R-:W-:Y:S02]  /*dd90*/  @P0 VIADD R31, R31, 0x1 ;  /* 0x000000011f1f0836 */ /* 0x000fe40000000000 */
[----:B------:R-:W-:Y:S01]  /*dda0*/  IMAD R19, R18, UR22, R19 ;  /* 0x0000001612137c24 */ /* 0x000fe2000f8e0213 */
[----:B------:R-:W-:-:S03]  /*ddb0*/  ISETP.GE.U32.AND P1, PT, R28, UR23, PT ;  /* 0x000000171c007c0c */ /* 0x000fc6000bf26070 */
[----:B--2---:R-:W-:-:S10]  /*ddc0*/  IMAD R19, R19, UR16, R20 ;  /* 0x0000001013137c24 */ /* 0x004fd4000f8e0214 */
[----:B------:R-:W-:Y:S02]  /*ddd0*/  @P1 IADD3 R31, PT, PT, R31, 0x1, RZ ;  /* 0x000000011f1f1810 */ /* 0x000fe40007ffe0ff */
[----:B------:R-:W-:-:S04]  /*dde0*/  @!P2 LOP3.LUT R31, RZ, UR23, RZ, 0x33, !PT ;  /* 0x00000017ff1fac12 */ /* 0x000fc8000f8e33ff */
[----:B------:R-:W-:Y:S01]  /*ddf0*/  MOV R20, R31 ;  /* 0x0000001f00147202 */ /* 0x000fe20000000f00 */
[----:B------:R-:W-:-:S04]  /*de00*/  IMAD.MOV R23, RZ, RZ, -R31 ;  /* 0x000000ffff177224 */ /* 0x000fc800078e0a1f */
[----:B------:R-:W-:-:S04]  /*de10*/  IMAD R26, R23, UR23, R26 ;  /* 0x00000017171a7c24 */ /* 0x000fc8000f8e021a */
[----:B----4-:R-:W-:-:S07]  /*de20*/  IMAD R23, R26, UR17, R19 ;  /* 0x000000111a177c24 */ /* 0x010fce000f8e0213 */
.L_x_3408:
[----:B------:R-:W-:Y:S05]  /*de30*/  BRA.U !UP1, `(.L_x_3407) ;  /* 0x00000005094c7547 */ /* 0x000fea000b800000 */
[----:B------:R-:W-:Y:S02]  /*de40*/  UISETP.NE.AND UP0, UPT, UR13, URZ, UPT ;  /* 0x000000ff0d00728c */ /* 0x000fe4000bf05270 */
[----:B------:R-:W-:-:S07]  /*de50*/  UISETP.NE.AND UP1, UPT, UR9, URZ, UPT ;  /* 0x000000ff0900728c */ /* 0x000fce000bf25270 */
[----:B------:R-:W-:Y:S05]  /*de60*/  BRA.U !UP0, `(.L_x_3409) ;  /* 0x0000000108d07547 */ /* 0x000fea000b800000 */
[----:B---3--:R-:W-:Y:S01]  /*de70*/  UIADD3 UR4, UPT, UPT, UR14, -0x1, URZ ;  /* 0xffffffff0e047890 */ /* 0x008fe2000fffe0ff */
[----:B------:R-:W-:Y:S01]  /*de80*/  UMOV UR15, 0xd8 ;  /* 0x000000d8000f7882 */ /* 0x000fe20000000000 */
[----:B------:R-:W-:Y:S02]  /*de90*/  UIADD3 UR14, UPT, UPT, UR14, -0x2, URZ ;  /* 0xfffffffe0e0e7890 */ /* 0x000fe4000fffe0ff */
[----:B------:R-:W-:Y:S02]  /*dea0*/  ULEA UR4, UR4, UR15, 0x2 ;  /* 0x0000000f04047291 */ /* 0x000fe4000f8e10ff */
[----:B------:R-:W-:-:S10]  /*deb0*/  ULEA UR15, UR14, UR15, 0x2 ;  /* 0x0000000f0e0f7291 */ /* 0x000fd4000f8e10ff */
[----:B------:R-:W3:Y:S02]  /*dec0*/  LDCU UR16, c[0x0][UR4+0x388] ;  /* 0x00007100041077ac */ /* 0x000ee40008000800 */
[----:B------:R-:W0:Y:S01]  /*ded0*/  LDCU UR17, c[0x0][UR15+0x388] ;  /* 0x000071000f1177ac */ /* 0x000e220008000800 */
[----:B------:R-:W0:Y:S01]  /*dee0*/  LDCU UR4, c[0x0][UR4+0x3ec] ;  /* 0x00007d80040477ac */ /* 0x000e220008000800 */
[----:B------:R-:W0:Y:S01]  /*def0*/  LDCU UR15, c[0x0][UR15+0x3ec] ;  /* 0x00007d800f0f77ac */ /* 0x000e220008000800 */
[----:B---3--:R-:W3:Y:S01]  /*df00*/  I2F.U32.RP R26, UR16 ;  /* 0x00000010001a7d06 */ /* 0x008ee20008209000 */
[----:B012-4-:R-:W-:Y:S01]  /*df10*/  IMAD R29, RZ, RZ, -UR16 ;  /* 0x80000010ff1d7e24 */ /* 0x017fe2000f8e02ff */
[----:B------:R-:W-:Y:S02]  /*df20*/  ISETP.NE.U32.AND P2, PT, RZ, UR16, PT ;  /* 0x00000010ff007c0c */ /* 0x000fe4000bf45070 */
[----:B------:R-:W-:-:S04]  /*df30*/  IADD3 R31, PT, PT, RZ, -UR17, RZ ;  /* 0x80000011ff1f7c10 */ /* 0x000fc8000fffe0ff */
[----:B------:R-:W0:Y:S08]  /*df40*/  I2F.U32.RP R28, UR17 ;  /* 0x00000011001c7d06 */ /* 0x000e300008209000 */
        /* <DEDUP_REMOVED lines=31> */
[----:B------:R-:W-:-:S08]  /*e140*/  IMAD R18, R18, UR4, R23 ;  /* 0x0000000412127c24 */ /* 0x000fd0000f8e0217 */
[----:B------:R-:W-:Y:S01]  /*e150*/  @P1 VIADD R26, R26, 0x1 ;  /* 0x000000011a1a1836 */ /* 0x000fe20000000000 */
[----:B------:R-:W-:-:S04]  /*e160*/  @!P2 LOP3.LUT R26, RZ, UR17, RZ, 0x33, !PT ;  /* 0x00000011ff1aac12 */ /* 0x000fc8000f8e33ff */
[----:B------:R-:W-:-:S05]  /*e170*/  IADD3 R20, PT, PT, -R26, RZ, RZ ;  /* 0x000000ff1a147210 */ /* 0x000fca0007ffe1ff */
[----:B------:R-:W-:Y:S02]  /*e180*/  IMAD R23, R20, UR17, R29 ;  /* 0x0000001114177c24 */ /* 0x000fe4000f8e021d */
[----:B------:R-:W-:Y:S02]  /*e190*/  IMAD.MOV.U32 R20, RZ, RZ, R26 ;  /* 0x000000ffff147224 */ /* 0x000fe400078e001a */
[----:B------:R-:W-:-:S07]  /*e1a0*/  IMAD R23, R23, UR15, R18 ;  /* 0x0000000f17177c24 */ /* 0x000fce000f8e0212 */
.L_x_3409:
[----:B------:R-:W-:Y:S05]  /*e1b0*/  BRA.U !UP1, `(.L_x_3407) ;  /* 0x00000001096c7547 */ /* 0x000fea000b800000 */
[----:B---3--:R-:W-:Y:S01]  /*e1c0*/  UIADD3 UR14, UPT, UPT, UR14, -0x1, URZ ;  /* 0xffffffff0e0e7890 */ /* 0x008fe2000fffe0ff */
[----:B------:R-:W-:-:S03]  /*e1d0*/  UMOV UR4, 0xd8 ;  /* 0x000000d800047882 */ /* 0x000fc60000000000 */
[----:B------:R-:W-:-:S12]  /*e1e0*/  ULEA UR14, UR14, UR4, 0x2 ;  /* 0x000000040e0e7291 */ /* 0x000fd8000f8e10ff */
[----:B------:R-:W3:Y:S01]  /*e1f0*/  LDCU UR4, c[0x0][UR14+0x388] ;  /* 0x000071000e0477ac */ /* 0x000ee20008000800 */
[----:B------:R-:W0:Y:S01]  /*e200*/  LDCU UR14, c[0x0][UR14+0x3ec] ;  /* 0x00007d800e0e77ac */ /* 0x000e220008000800 */
[----:B---3--:R-:W3:Y:S01]  /*e210*/  I2F.U32.RP R26, UR4 ;  /* 0x00000004001a7d06 */ /* 0x008ee20008209000 */
[----:B012-4-:R-:W-:Y:S02]  /*e220*/  IADD3 R29, PT, PT, RZ, -UR4, RZ ;  /* 0x80000004ff1d7c10 */ /* 0x017fe4000fffe0ff */
[----:B------:R-:W-:-:S05]  /*e230*/  ISETP.NE.U32.AND P2, PT, RZ, UR4, PT ;  /* 0x00000004ff007c0c */ /* 0x000fca000bf45070 */
[----:B---3--:R-:W0:Y:S02]  /*e240*/  MUFU.RCP R26, R26 ;  /* 0x0000001a001a7308 */ /* 0x008e240000001000 */
        /* <DEDUP_REMOVED lines=17> */
[----:B------:R-:W-:-:S07]  /*e360*/  IMAD R23, R18, UR14, R23 ;  /* 0x0000000e12177c24 */ /* 0x000fce000f8e0217 */
.L_x_3407:
[----:B------:R-:W3:Y:S01]  /*e370*/  LDCU UR4, c[0x0][0x4c4] ;  /* 0x00009880ff0477ac */ /* 0x000ee20008000800 */
[----:B0-----:R-:W0:Y:S01]  /*e380*/  LDC.64 R18, c[0x0][0x458] ;  /* 0x00011600ff127b82 */ /* 0x001e220000000a00 */
[----:B--2-4-:R-:W2:Y:S01]  /*e390*/  F2I.FTZ.U32.TRUNC.NTZ R31, R21 ;  /* 0x00000015001f7305 */ /* 0x014ea2000021f000 */
[----:B-1---5:R-:W-:Y:S01]  /*e3a0*/  FMUL.FTZ R29, R21, R22 ;  /* 0x00000016151d7220 */ /* 0x022fe20000410000 */
[----:B---3--:R-:W1:Y:S01]  /*e3b0*/  LDCU.64 UR14, c[0x0][0x530] ;  /* 0x0000a600ff0e77ac */ /* 0x008e620008000a00 */
[----:B------:R-:W-:-:S05]  /*e3c0*/  IMAD R23, R20, UR4, R23 ;  /* 0x0000000414177c24 */ /* 0x000fca000f8e0217 */
[C---:B-1----:R-:W-:Y:S01]  /*e3d0*/  IADD3 R28, P0, PT, R23.reuse, UR14, RZ ;  /* 0x0000000e171c7c10 */ /* 0x042fe2000ff1e0ff */
[----:B0-----:R-:W-:-:S04]  /*e3e0*/  IMAD.WIDE.U32 R18, R23, 0x4, R18 ;  /* 0x0000000417127825 */ /* 0x001fc800078e0012 */
[----:B------:R-:W-:Y:S01]  /*e3f0*/  FMUL.FTZ R23, R8, R29 ;  /* 0x0000001d08177220 */ /* 0x000fe20000410000 */
[----:B------:R-:W-:-:S04]  /*e400*/  IADD3.X R29, PT, PT, RZ, UR15, RZ, P0, !PT ;  /* 0x0000000fff1d7c10 */ /* 0x000fc800087fe4ff */
[----:B------:R0:W-:Y:S04]  /*e410*/  STG.E desc[UR20][R18.64], R23 ;  /* 0x0000001712007986 */ /* 0x0001e8000c101914 */
[----:B--2---:R0:W-:Y:S01]  /*e420*/  STG.E.U8 desc[UR20][R28.64], R31 ;  /* 0x0000001f1c007986 */ /* 0x0041e2000c101114 */
[----:B------:R-:W-:Y:S05]  /*e430*/  BRA `(.L_x_3404) ;  /* 0x0000000400047947 */ /* 0x000fea0003800000 */
.L_x_3382:
[----:B------:R-:W-:Y:S01]  /*e440*/  ISETP.GE.U32.AND P3, PT, R0, R23, PT ;  /* 0x000000170000720c */ /* 0x000fe20003f66070 */
[----:B------:R-:W-:Y:S01]  /*e450*/  BSSY.RECONVERGENT B0, `(.L_x_3410) ;  /* 0x0000014000007945 */ /* 0x000fe20003800200 */
[----:B0-----:R-:W-:-:S04]  /*e460*/  IADD3 R36, PT, PT, R9, R0, RZ ;  /* 0x0000000009247210 */ /* 0x001fc80007ffe0ff */
[----:B------:R-:W-:Y:S01]  /*e470*/  ISETP.GE.U32.AND P2, PT, R36, R23, PT ;  /* 0x000000172400720c */ /* 0x000fe20003f46070 */
[----:B------:R-:W-:-:S05]  /*e480*/  IMAD.IADD R34, R9, 0x1, R36 ;  /* 0x0000000109227824 */ /* 0x000fca00078e0224 */
[----:B------:R-:W-:Y:S02]  /*e490*/  IADD3 R26, PT, PT, R9, R34, RZ ;  /* 0x00000022091a7210 */ /* 0x000fe40007ffe0ff */
[-C--:B------:R-:W-:Y:S02]  /*e4a0*/  ISETP.GE.U32.AND P0, PT, R34, R23.reuse, PT ;  /* 0x000000172200720c */ /* 0x080fe40003f06070 */
[----:B------:R-:W-:Y:S01]  /*e4b0*/  ISETP.GE.U32.AND P1, PT, R26, R23, PT ;  /* 0x000000171a00720c */ /* 0x000fe20003f26070 */
[----:B------:R-:W-:-:S12]  /*e4c0*/  @P3 BRA `(.L_x_3411) ;  /* 0x0000000000303947 */ /* 0x000fd80003800000 */
[----:B------:R-:W0:Y:S01]  /*e4d0*/  LDCU UR4, c[0x0][0x4c4] ;  /* 0x00009880ff0477ac */ /* 0x000e220008000800 */
[----:B-1----:R-:W1:Y:S01]  /*e4e0*/  LDC.64 R28, c[0x0][0x458] ;  /* 0x00011600ff1c7b82 */ /* 0x002e620000000a00 */
[----:B------:R-:W2:Y:S01]  /*e4f0*/  F2I.FTZ.U32.TRUNC.NTZ R35, R18 ;  /* 0x0000001200237305 */ /* 0x000ea2000021f000 */
[----:B-----5:R-:W-:Y:S01]  /*e500*/  FMUL.FTZ R31, R18, R25 ;  /* 0x00000019121f7220 */ /* 0x020fe20000410000 */
[----:B------:R-:W3:Y:S03]  /*e510*/  LDCU.64 UR14, c[0x0][0x530] ;  /* 0x0000a600ff0e77ac */ /* 0x000ee60008000a00 */
[----:B------:R-:W-:Y:S01]  /*e520*/  FMUL.FTZ R31, R8, R31 ;  /* 0x0000001f081f7220 */ /* 0x000fe20000410000 */
[----:B0-----:R-:W-:-:S05]  /*e530*/  IMAD R23, R0, UR4, RZ ;  /* 0x0000000400177c24 */ /* 0x001fca000f8e02ff */
[C---:B---3--:R-:W-:Y:S01]  /*e540*/  IADD3 R32, P3, PT, R23.reuse, UR14, RZ ;  /* 0x0000000e17207c10 */ /* 0x048fe2000ff7e0ff */
[----:B-1----:R-:W-:-:S03]  /*e550*/  IMAD.WIDE.U32 R28, R23, 0x4, R28 ;  /* 0x00000004171c7825 */ /* 0x002fc600078e001c */
[----:B------:R-:W-:Y:S02]  /*e560*/  IADD3.X R33, PT, PT, RZ, UR15, RZ, P3, !PT ;  /* 0x0000000fff217c10 */ /* 0x000fe40009ffe4ff */
[----:B------:R0:W-:Y:S04]  /*e570*/  STG.E desc[UR20][R28.64], R31 ;  /* 0x0000001f1c007986 */ /* 0x0001e8000c101914 */
[----:B--2---:R0:W-:Y:S03]  /*e580*/  STG.E.U8 desc[UR20][R32.64], R35 ;  /* 0x0000002320007986 */ /* 0x0041e6000c101114 */
.L_x_3411:
[----:B------:R-:W-:Y:S05]  /*e590*/  BSYNC.RECONVERGENT B0 ;  /* 0x0000000000007941 */ /* 0x000fea0003800200 */
.L_x_3410:
[----:B------:R-:W-:Y:S04]  /*e5a0*/  BSSY.RECONVERGENT B0, `(.L_x_3412) ;  /* 0x000000e000007945 */ /* 0x000fe80003800200 */
[----:B------:R-:W-:Y:S05]  /*e5b0*/  @P2 BRA `(.L_x_3413) ;  /* 0x0000000000302947 */ /* 0x000fea0003800000 */
[----:B------:R-:W2:Y:S01]  /*e5c0*/  LDCU UR4, c[0x0][0x4c4] ;  /* 0x00009880ff0477ac */ /* 0x000ea20008000800 */
[----:B01----:R-:W0:Y:S01]  /*e5d0*/  LDC.64 R28, c[0x0][0x458] ;  /* 0x00011600ff1c7b82 */ /* 0x003e220000000a00 */
[----:B------:R-:W1:Y:S01]  /*e5e0*/  F2I.FTZ.U32.TRUNC.NTZ R35, R19 ;  /* 0x0000001300237305 */ /* 0x000e62000021f000 */
[----:B-----5:R-:W-:Y:S01]  /*e5f0*/  FMUL.FTZ R31, R19, R24 ;  /* 0x00000018131f7220 */ /* 0x020fe20000410000 */
[----:B------:R-:W3:Y:S03]  /*e600*/  LDCU.64 UR14, c[0x0][0x530] ;  /* 0x0000a600ff0e77ac */ /* 0x000ee60008000a00 */
[----:B------:R-:W-:Y:S01]  /*e610*/  FMUL.FTZ R31, R8, R31 ;  /* 0x0000001f081f7220 */ /* 0x000fe20000410000 */
[----:B--2---:R-:W-:-:S05]  /*e620*/  IMAD R23, R36, UR4, RZ ;  /* 0x0000000424177c24 */ /* 0x004fca000f8e02ff */
[C---:B---3--:R-:W-:Y:S01]  /*e630*/  IADD3 R32, P2, PT, R23.reuse, UR14, RZ ;  /* 0x0000000e17207c10 */ /* 0x048fe2000ff5e0ff */
[----:B0-----:R-:W-:-:S04]  /*e640*/  IMAD.WIDE.U32 R28, R23, 0x4, R28 ;  /* 0x00000004171c7825 */ /* 0x001fc800078e001c */
[----:B------:R-:W-:Y:S01]  /*e650*/  IMAD.X R33, RZ, RZ, UR15, P2 ;  /* 0x0000000fff217e24 */ /* 0x000fe200090e06ff */
[----:B------:R2:W-:Y:S04]  /*e660*/  STG.E desc[UR20][R28.64], R31 ;  /* 0x0000001f1c007986 */ /* 0x0005e8000c101914 */
[----:B-1----:R2:W-:Y:S03]  /*e670*/  STG.E.U8 desc[UR20][R32.64], R35 ;  /* 0x0000002320007986 */ /* 0x0025e6000c101114 */
.L_x_3413:
[----:B------:R-:W-:Y:S05]  /*e680*/  BSYNC.RECONVERGENT B0 ;  /* 0x0000000000007941 */ /* 0x000fea0003800200 */
.L_x_3412:
[----:B------:R-:W-:Y:S04]  /*e690*/  BSSY.RECONVERGENT B0, `(.L_x_3414) ;  /* 0x000000e000007945 */ /* 0x000fe80003800200 */
[----:B------:R-:W-:Y:S05]  /*e6a0*/  @P0 BRA `(.L_x_3415) ;  /* 0x0000000000300947 */ /* 0x000fea0003800000 */
[----:B------:R-:W3:Y:S01]  /*e6b0*/  LDCU UR4, c[0x0][0x4c4] ;  /* 0x00009880ff0477ac */ /* 0x000ee20008000800 */
[----:B------:R-:W4:Y:S01]  /*e6c0*/  LDC.64 R18, c[0x0][0x458] ;  /* 0x00011600ff127b82 */ /* 0x000f220000000a00 */
[----:B0-2---:R-:W0:Y:S01]  /*e6d0*/  F2I.FTZ.U32.TRUNC.NTZ R31, R20 ;  /* 0x00000014001f7305 */ /* 0x005e22000021f000 */
[----:B-1---5:R-:W-:Y:S01]  /*e6e0*/  FMUL.FTZ R29, R20, R27 ;  /* 0x0000001b141d7220 */ /* 0x022fe20000410000 */
[----:B------:R-:W1:Y:S01]  /*e6f0*/  LDCU.64 UR14, c[0x0][0x530] ;  /* 0x0000a600ff0e77ac */ /* 0x000e620008000a00 */
[----:B---3--:R-:W-:-:S05]  /*e700*/  IMAD R23, R34, UR4, RZ ;  /* 0x0000000422177c24 */ /* 0x008fca000f8e02ff */
[C---:B-1----:R-:W-:Y:S01]  /*e710*/  IADD3 R28, P0, PT, R23.reuse, UR14, RZ ;  /* 0x0000000e171c7c10 */ /* 0x042fe2000ff1e0ff */
[----:B----4-:R-:W-:-:S04]  /*e720*/  IMAD.WIDE.U32 R18, R23, 0x4, R18 ;  /* 0x0000000417127825 */ /* 0x010fc800078e0012 */
[----:B------:R-:W-:Y:S01]  /*e730*/  FMUL.FTZ R23, R8, R29 ;  /* 0x0000001d08177220 */ /* 0x000fe20000410000 */
[----:B------:R-:W-:-:S04]  /*e740*/  IADD3.X R29, PT, PT, RZ, UR15, RZ, P0, !PT ;  /* 0x0000000fff1d7c10 */ /* 0x000fc800087fe4ff */
[----:B------:R3:W-:Y:S04]  /*e750*/  STG.E desc[UR20][R18.64], R23 ;  /* 0x0000001712007986 */ /* 0x0007e8000c101914 */
[----:B0-----:R3:W-:Y:S02]  /*e760*/  STG.E.U8 desc[UR20][R28.64], R31 ;  /* 0x0000001f1c007986 */ /* 0x0017e4000c101114 */
.L_x_3415:
[----:B------:R-:W-:Y:S05]  /*e770*/  BSYNC.RECONVERGENT B0 ;  /* 0x0000000000007941 */ /* 0x000fea0003800200 */
.L_x_3414:
[----:B------:R-:W-:Y:S05]  /*e780*/  @P1 BRA `(.L_x_3404) ;  /* 0x0000000000301947 */ /* 0x000fea0003800000 */
[----:B------:R-:W4:Y:S01]  /*e790*/  LDCU UR4, c[0x0][0x4c4] ;  /* 0x00009880ff0477ac */ /* 0x000f220008000800 */
[----:B---3--:R-:W3:Y:S01]  /*e7a0*/  LDC.64 R18, c[0x0][0x458] ;  /* 0x00011600ff127b82 */ /* 0x008ee20000000a00 */
[----:B0-2---:R-:W0:Y:S01]  /*e7b0*/  F2I.FTZ.U32.TRUNC.NTZ R31, R21 ;  /* 0x00000015001f7305 */ /* 0x005e22000021f000 */
[----:B-1---5:R-:W-:Y:S01]  /*e7c0*/  FMUL.FTZ R29, R21, R22 ;  /* 0x00000016151d7220 */ /* 0x022fe20000410000 */
[----:B------:R-:W1:Y:S01]  /*e7d0*/  LDCU.64 UR14, c[0x0][0x530] ;  /* 0x0000a600ff0e77ac */ /* 0x000e620008000a00 */
[----:B----4-:R-:W-:-:S05]  /*e7e0*/  IMAD R23, R26, UR4, RZ ;  /* 0x000000041a177c24 */ /* 0x010fca000f8e02ff */
[C---:B-1----:R-:W-:Y:S01]  /*e7f0*/  IADD3 R28, P0, PT, R23.reuse, UR14, RZ ;  /* 0x0000000e171c7c10 */ /* 0x042fe2000ff1e0ff */
[----:B---3--:R-:W-:-:S04]  /*e800*/  IMAD.WIDE.U32 R18, R23, 0x4, R18 ;  /* 0x0000000417127825 */ /* 0x008fc800078e0012 */
[----:B------:R-:W-:Y:S01]  /*e810*/  FMUL.FTZ R23, R8, R29 ;  /* 0x0000001d08177220 */ /* 0x000fe20000410000 */
[----:B------:R-:W-:-:S04]  /*e820*/  IADD3.X R29, PT, PT, RZ, UR15, RZ, P0, !PT ;  /* 0x0000000fff1d7c10 */ /* 0x000fc800087fe4ff */
[----:B------:R4:W-:Y:S04]  /*e830*/  STG.E desc[UR20][R18.64], R23 ;  /* 0x0000001712007986 */ /* 0x0009e8000c101914 */
[----:B0-----:R4:W-:Y:S02]  /*e840*/  STG.E.U8 desc[UR20][R28.64], R31 ;  /* 0x0000001f1c007986 */ /* 0x0019e4000c101114 */
.L_x_3404:
[----:B------:R-:W-:Y:S01]  /*e850*/  IMAD.IADD R0, R11, 0x1, R0 ;  /* 0x000000010b007824 */ /* 0x000fe200078e0200 */
[----:B------:R-:W-:Y:S05]  /*e860*/  WARPSYNC.ALL ;  /* 0x0000000000007948 */ /* 0x000fea0003800000 */
[----:B------:R-:W-:Y:S01]  /*e870*/  BAR.SYNC.DEFER_BLOCKING 0x0 ;  /* 0x0000000000007b1d */ /* 0x000fe20000010000 */
[----:B------:R-:W-:-:S13]  /*e880*/  ISETP.GE.U32.AND P0, PT, R0, R13, PT ;  /* 0x0000000d0000720c */ /* 0x000fda0003f06070 */
[----:B------:R-:W-:Y:S05]  /*e890*/  @!P0 BRA `(.L_x_3416) ;  /* 0xffffff2000848947 */ /* 0x000fea000383ffff */
[----:B------:R-:W-:Y:S05]  /*e8a0*/  EXIT ;  /* 0x000000000000794d */ /* 0x000fea0003800000 */
        .weak           $__internal_54_$__cuda_sm20_dblrcp_rn_slowpath_v3
        .type           $__internal_54_$__cuda_sm20_dblrcp_rn_slowpath_v3,@function
        .size           $__internal_54_$__cuda_sm20_dblrcp_rn_slowpath_v3,(.L_x_14076 - $__internal_54_$__cuda_sm20_dblrcp_rn_slowpath_v3)
$__internal_54_$__cuda_sm20_dblrcp_rn_slowpath_v3:
        /* <DEDUP_REMOVED lines=55> */
.L_x_3419:
        /* <DEDUP_REMOVED lines=34> */
.L_x_3417:
[----:B------:R-:W-:Y:S01]  /*ee40*/  LOP3.LUT R19, R17, 0x80000, RZ, 0xfc, !PT ;  /* 0x0008000011137812 */ /* 0x000fe200078efcff */
[----:B------:R-:W-:-:S07]  /*ee50*/  IMAD.MOV.U32 R18, RZ, RZ, R16 ;  /* 0x000000ffff127224 */ /* 0x000fce00078e0010 */
.L_x_3418:
[----:B------:R-:W-:Y:S02]  /*ee60*/  MOV R16, R11 ;  /* 0x0000000b00107202 */ /* 0x000fe40000000f00 */
[----:B------:R-:W-:-:S04]  /*ee70*/  MOV R17, 0x0 ;  /* 0x0000000000117802 */ /* 0x000fc80000000f00 */
[----:B------:R-:W-:Y:S05]  /*ee80*/  RET.REL.NODEC R16 `(_ZN2at6native43_GLOBAL__N__7cc8d1ed_10_Dropout_cu_0e96ed3820fused_dropout_kernelIffjLin1ELin1EhEEvNS_4cuda6detail10TensorInfoIKT_T1_EENS5_IS6_S8_EENS5_IT4_S8_EES8_T0_NS_15PhiloxCudaStateE) ;  /* 0xffffff10105c7950 */ /* 0x000fea0003c3ffff */
.L_x_3420:
        /* <DEDUP_REMOVED lines=15> */
.L_x_14076:


//--------------------- .text._ZN2at6native43_GLOBAL__N__7cc8d1ed_10_Dropout_cu_0e96ed3820fused_dropout_kernelIffjLin1ELi1EhEEvNS_4cuda6detail10TensorInfoIKT_T1_EENS5_IS6_S8_EENS5_IT4_S8_EES8_T0_NS_15PhiloxCudaStateE --------------------------
	.section	.text._ZN2at6native43_GLOBAL__N__7cc8d1ed_10_Dropout_cu_0e96ed3820fused_dropout_kernelIffjLin1ELi1EhEEvNS_4cuda6detail10TensorInfoIKT_T1_EENS5_IS6_S8_EENS5_IT4_S8_EES8_T0_NS_15PhiloxCudaStateE,"ax",@progbits
	.align	128
.text._ZN2at6native43_GLOBAL__N__7cc8d1ed_10_Dropout_cu_0e96ed3820fused_dropout_kernelIffjLin1ELi1EhEEvNS_4cuda6detail10TensorInfoIKT_T1_EENS5_IS6_S8_EENS5_IT4_S8_EES8_T0_NS_15PhiloxCudaStateE:
        .type           _ZN2at6native43_GLOBAL__N__7cc8d1ed_10_Dropout_cu_0e96ed3820fused_dropout_kernelIffjLin1ELi1EhEEvNS_4cuda6detail10TensorInfoIKT_T1_EENS5_IS6_S8_EENS5_IT4_S8_EES8_T0_NS_15PhiloxCudaStateE,@function
        .size           _ZN2at6native43_GLOBAL__N__7cc8d1ed_10_Dropout_cu_0e96ed3820fused_dropout_kernelIffjLin1ELi1EhEEvNS_4cuda6detail10TensorInfoIKT_T1_EENS5_IS6_S8_EENS5_IT4_S8_EES8_T0_NS_15PhiloxCudaStateE,(.L_x_14078 - _ZN2at6native43_GLOBAL__N__7cc8d1ed_10_Dropout_cu_0e96ed3820fused_dropout_kernelIffjLin1ELi1EhEEvNS_4cuda6detail10TensorInfoIKT_T1_EENS5_IS6_S8_EENS5_IT4_S8_EES8_T0_NS_15PhiloxCudaStateE)
        .other          _ZN2at6native43_GLOBAL__N__7cc8d1ed_10_Dropout_cu_0e96ed3820fused_dropout_kernelIffjLin1ELi1EhEEvNS_4cuda6detail10TensorInfoIKT_T1_EENS5_IS6_S8_EENS5_IT4_S8_EES8_T0_NS_15PhiloxCudaStateE,@"STO_CUDA_ENTRY STV_DEFAULT"
_ZN2at6native43_GLOBAL__N__7cc8d1ed_10_Dropout_cu_0e96ed3820fused_dropout_kernelIffjLin1ELi1EhEEvNS_4cuda6detail10TensorInfoIKT_T1_EENS5_IS6_S8_EENS5_IT4_S8_EES8_T0_NS_15PhiloxCudaStateE:
        /* <DEDUP_REMOVED lines=109> */
[----:B------:R-:W-:Y:S05]  /*06d0*/  CALL.REL.NOINC `($__internal_55_$__cuda_sm20_dblrcp_rn_slowpath_v3) ;  /* 0x0000007400d07944 */ /* 0x000fea0003c00000 */
.L_x_3421:
        /* <DEDUP_REMOVED lines=50> */
.L_x_3462:
[----:B------:R-:W-:Y:S01]  /*0a00*/  IADD3 R2, PT, PT, R2, 0x1, RZ ;  /* 0x0000000102027810 */ /* 0x000fe20007ffe0ff */
[----:B------:R-:W-:Y:S03]  /*0a10*/  BSSY.RECONVERGENT B0, `(.L_x_3422) ;  /* 0x000000c000007945 */ /* 0x000fe60003800200 */
[C---:B------:R-:W-:Y:S01]  /*0a20*/  ISETP.NE.AND P0, PT, R2.reuse, RZ, PT ;  /* 0x000000ff0200720c */ /* 0x040fe20003f05270 */
[----:B-1----:R-:W-:-:S12]  /*0a30*/  IMAD.WIDE.U32 R26, R2, -0x2daee0ad, RZ ;  /* 0xd2511f53021a7825 */ /* 0x002fd800078e00ff */
        /* <DEDUP_REMOVED lines=9> */
.L_x_3423:
[----:B------:R-:W-:Y:S05]  /*0ad0*/  BSYNC.RECONVERGENT B0 ;  /* 0x0000000000007941 */ /* 0x000fea0003800200 */
.L_x_3422:
        /* <DEDUP_REMOVED lines=57> */
.L_x_3424:
        /* <DEDUP_REMOVED lines=9> */
.L_x_3425:
        /* <DEDUP_REMOVED lines=30> */
.L_x_3431:
        /* <DEDUP_REMOVED lines=204> */
.L_x_3430:
        /* <DEDUP_REMOVED lines=106> */
.L_x_3433:
        /* <DEDUP_REMOVED lines=55> */
.L_x_3434:
        /* <DEDUP_REMOVED lines=27> */
.L_x_3432:
[----:B------:R-:W0:Y:S01]  /*2960*/  LDC.64 R32, c[0x0][0x380] ;  /* 0x0000e000ff207b82 */ /* 0x000e220000000a00 */
[----:B------:R-:W1:Y:S02]  /*2970*/  LDCU UR4, c[0x0][0x3ec] ;  /* 0x00007d80ff0477ac */ /* 0x000e640008000800 */
[----:B-1----:R-:W-:-:S04]  /*2980*/  IMAD R43, R38, UR4, R43 ;  /* 0x00000004262b7c24 */ /* 0x002fc8000f8e022b */
[----:B0-----:R-:W-:-:S05]  /*2990*/  IMAD.WIDE.U32 R32, R43, 0x4, R32 ;  /* 0x000000042b207825 */ /* 0x001fca00078e0020 */
[----:B------:R0:W5:Y:S02]  /*29a0*/  LDG.E R38, desc[UR10][R32.64] ;  /* 0x0000000a20267981 */ /* 0x000164000c1e1900 */
.L_x_3429:
[----:B------:R-:W-:Y:S05]  /*29b0*/  BSYNC.RECONVERGENT B1 ;  /* 0x0000000000017941 */ /* 0x000fea0003800200 */
.L_x_3428:
        /* <DEDUP_REMOVED lines=15> */
.L_x_3438:
        /* <DEDUP_REMOVED lines=204> */
.L_x_3437:
        /* <DEDUP_REMOVED lines=107> */
.L_x_3440:
        /* <DEDUP_REMOVED lines=55> */
.L_x_3441:
        /* <DEDUP_REMOVED lines=27> */
.L_x_3439:
[----:B0-----:R-:W0:Y:S01]  /*4340*/  LDC.64 R32, c[0x0][0x380] ;  /* 0x0000e000ff207b82 */ /* 0x001e220000000a00 */
[----:B------:R-:W1:Y:S02]  /*4350*/  LDCU UR4, c[0x0][0x3ec] ;  /* 0x00007d80ff0477ac */ /* 0x000e640008000800 */
[----:B-1----:R-:W-:-:S04]  /*4360*/  IMAD R35, R43, UR4, R40 ;  /* 0x000000042b237c24 */ /* 0x002fc8000f8e0228 */
[----:B0-----:R-:W-:-:S05]  /*4370*/  IMAD.WIDE.U32 R32, R35, 0x4, R32 ;  /* 0x0000000423207825 */ /* 0x001fca00078e0020 */
[----:B------:R1:W5:Y:S02]  /*4380*/  LDG.E R40, desc[UR10][R32.64] ;  /* 0x0000000a20287981 */ /* 0x000364000c1e1900 */
.L_x_3436:
[----:B------:R-:W-:Y:S05]  /*4390*/  BSYNC.RECONVERGENT B1 ;  /* 0x0000000000017941 */ /* 0x000fea0003800200 */
.L_x_3435:
        /* <DEDUP_REMOVED lines=15> */
.L_x_3445:
        /* <DEDUP_REMOVED lines=204> */
.L_x_3444:
        /* <DEDUP_REMOVED lines=107> */
.L_x_3447:
        /* <DEDUP_REMOVED lines=55> */
.L_x_3448:
        /* <DEDUP_REMOVED lines=27> */
.L_x_3446:
[----:B01----:R-:W0:Y:S01]  /*5d20*/  LDC.64 R32, c[0x0][0x380] ;  /* 0x0000e000ff207b82 */ /* 0x003e220000000a00 */
[----:B------:R-:W1:Y:S02]  /*5d30*/  LDCU UR4, c[0x0][0x3ec] ;  /* 0x00007d80ff0477ac */ /* 0x000e640008000800 */
[----:B-1----:R-:W-:-:S04]  /*5d40*/  IMAD R43, R44, UR4, R43 ;  /* 0x000000042c2b7c24 */ /* 0x002fc8000f8e022b */
[----:B0-----:R-:W-:-:S05]  /*5d50*/  IMAD.WIDE.U32 R32, R43, 0x4, R32 ;  /* 0x000000042b207825 */ /* 0x001fca00078e0020 */
[----:B------:R2:W5:Y:S02]  /*5d60*/  LDG.E R46, desc[UR10][R32.64] ;  /* 0x0000000a202e7981 */ /* 0x000564000c1e1900 */
.L_x_3443:
[----:B------:R-:W-:Y:S05]  /*5d70*/  BSYNC.RECONVERGENT B1 ;  /* 0x0000000000017941 */ /* 0x000fea0003800200 */
.L_x_3442:
        /* <DEDUP_REMOVED lines=12> */
.L_x_3451:
        /* <DEDUP_REMOVED lines=204> */
.L_x_3450:
        /* <DEDUP_REMOVED lines=106> */
.L_x_3453:
        /* <DEDUP_REMOVED lines=55> */
.L_x_3454:
        /* <DEDUP_REMOVED lines=27> */
.L_x_3452:
[----:B012---:R-:W0:Y:S01]  /*76c0*/  LDC.64 R32, c[0x0][0x380] ;  /* 0x0000e000ff207b82 */ /* 0x007e220000000a00 */
[----:B------:R-:W1:Y:S02]  /*76d0*/  LDCU UR4, c[0x0][0x3ec] ;  /* 0x00007d80ff0477ac */ /* 0x000e640008000800 */
[----:B-1----:R-:W-:-:S04]  /*76e0*/  IMAD R41, R42, UR4, R41 ;  /* 0x000000042a297c24 */ /* 0x002fc8000f8e0229 */
[----:B0-----:R-:W-:-:S05]  /*76f0*/  IMAD.WIDE.U32 R32, R41, 0x4, R32 ;  /* 0x0000000429207825 */ /* 0x001fca00078e0020 */
[----:B------:R3:W5:Y:S01]  /*7700*/  LDG.E R41, desc[UR10][R32.64] ;  /* 0x0000000a20297981 */ /* 0x000762000c1e1900 */
[----:B------:R-:W-:Y:S05]  /*7710*/  BRA `(.L_x_3449) ;  /* 0x0000000000747947 */ /* 0x000fea0003800000 */
.L_x_3427:
        /* <DEDUP_REMOVED lines=29> */
.L_x_3449:
[----:B------:R-:W-:Y:S05]  /*78f0*/  BSYNC.RECONVERGENT B0 ;  /* 0x0000000000007941 */ /* 0x000fea0003800200 */
.L_x_3426:
        /* <DEDUP_REMOVED lines=11> */
[----:B------:R-:W2:Y:S01]  /*79b0*/  LDCU UR4, c[0x0][0x4c4] ;  /* 0x00009880ff0477ac */ /* 0x000ea20008000800 */
[----:B------:R-:W3:Y:S01]  /*79c0*/  LDCU.64 UR14, c[0x0][0x530] ;  /* 0x0000a600ff0e77ac */ /* 0x000ee20008000a00 */
[----:B0-----:R-:W-:Y:S01]  /*79d0*/  FSET.BF.LT.FTZ.AND R39, R26, UR13, PT ;  /* 0x0000000d1a277c0a */ /* 0x001fe2000b811000 */
[----:B--2---:R-:W-:-:S03]  /*79e0*/  IMAD R35, R0, UR4, RZ ;  /* 0x0000000400237c24 */ /* 0x004fc6000f8e02ff */
[----:B------:R-:W0:Y:S01]  /*79f0*/  F2I.FTZ.U32.TRUNC.NTZ R45, R39 ;  /* 0x00000027002d7305 */ /* 0x000e22000021f000 */
[----:B-----5:R-:W-:Y:S01]  /*7a00*/  FMUL.FTZ R43, R38, R39 ;  /* 0x00000027262b7220 */ /* 0x020fe20000410000 */
[C---:B-1----:R-:W-:Y:S01]  /*7a10*/  IMAD.WIDE.U32 R32, R35.reuse, 0x4, R32 ;  /* 0x0000000423207825 */ /* 0x042fe200078e0020 */
[----:B---3--:R-:W-:-:S03]  /*7a20*/  IADD3 R34, P3, PT, R35, UR14, RZ ;  /* 0x0000000e23227c10 */ /* 0x008fc6000ff7e0ff */
[----:B------:R-:W-:Y:S02]  /*7a30*/  FMUL.FTZ R43, R18, R43 ;  /* 0x0000002b122b7220 */ /* 0x000fe40000410000 */
[----:B------:R-:W-:-:S03]  /*7a40*/  IMAD.X R35, RZ, RZ, UR15, P3 ;  /* 0x0000000fff237e24 */ /* 0x000fc600098e06ff */
[----:B------:R4:W-:Y:S04]  /*7a50*/  STG.E desc[UR10][R32.64], R43 ;  /* 0x0000002b20007986 */ /* 0x0009e8000c10190a */
[----:B0-----:R4:W-:Y:S02]  /*7a60*/  STG.E.U8 desc[UR10][R34.64], R45 ;  /* 0x0000002d22007986 */ /* 0x0019e4000c10110a */
.L_x_3456:
[----:B------:R-:W-:Y:S05]  /*7a70*/  BSYNC.RECONVERGENT B0 ;  /* 0x0000000000007941 */ /* 0x000fea0003800200 */
.L_x_3455:
[----:B------:R-:W-:Y:S04]  /*7a80*/  BSSY.RECONVERGENT B0, `(.L_x_3457) ;  /* 0x0000010000007945 */ /* 0x000fe80003800200 */
[----:B------:R-:W-:Y:S05]  /*7a90*/  @P2 BRA `(.L_x_3458) ;  /* 0x0000000000382947 */ /* 0x000fea0003800000 */
[----:B------:R-:W0:Y:S01]  /*7aa0*/  LDCU UR4, c[0x0][0x60c] ;  /* 0x0000c180ff0477ac */ /* 0x000e220008000800 */
[----:B-1234-:R-:W1:Y:S01]  /*7ab0*/  LDC.64 R32, c[0x0][0x458] ;  /* 0x00011600ff207b82 */ /* 0x01ee620000000a00 */
[----:B------:R-:W2:Y:S01]  /*7ac0*/  LDCU UR13, c[0x0][0x4c4] ;  /* 0x00009880ff0d77ac */ /* 0x000ea20008000800 */
[----:B------:R-:W3:Y:S01]  /*7ad0*/  LDCU.64 UR14, c[0x0][0x530] ;  /* 0x0000a600ff0e77ac */ /* 0x000ee20008000a00 */
[----:B0-----:R-:W-:-:S04]  /*7ae0*/  FSET.BF.LT.FTZ.AND R35, R27, UR4, PT ;  /* 0x000000041b237c0a */ /* 0x001fc8000b811000 */
[----:B------:R-:W0:Y:S01]  /*7af0*/  F2I.FTZ.U32.TRUNC.NTZ R43, R35 ;  /* 0x00000023002b7305 */ /* 0x000e22000021f000 */
[----:B--2---:R-:W-:Y:S02]  /*7b00*/  IMAD R27, R48, UR13, RZ ;  /* 0x0000000d301b7c24 */ /* 0x004fe4000f8e02ff */
[----:B-----5:R-:W-:Y:S02]  /*7b10*/  FMUL.FTZ R39, R40, R35 ;  /* 0x0000002328277220 */ /* 0x020fe40000410000 */
[C---:B-1----:R-:W-:Y:S01]  /*7b20*/  IMAD.WIDE.U32 R32, R27.reuse, 0x4, R32 ;  /* 0x000000041b207825 */ /* 0x042fe200078e0020 */
[----:B---3--:R-:W-:-:S03]  /*7b30*/  IADD3 R26, P2, PT, R27, UR14, RZ ;  /* 0x0000000e1b1a7c10 */ /* 0x008fc6000ff5e0ff */
[----:B------:R-:W-:Y:S01]  /*7b40*/  FMUL.FTZ R39, R18, R39 ;  /* 0x0000002712277220 */ /* 0x000fe20000410000 */
[----:B------:R-:W-:-:S04]  /*7b50*/  IADD3.X R27, PT, PT, RZ, UR15, RZ, P2, !PT ;  /* 0x0000000fff1b7c10 */ /* 0x000fc800097fe4ff */
[----:B------:R1:W-:Y:S04]  /*7b60*/  STG.E desc[UR10][R32.64], R39 ;  /* 0x0000002720007986 */ /* 0x0003e8000c10190a */
[----:B0-----:R1:W-:Y:S02]  /*7b70*/  STG.E.U8 desc[UR10][R26.64], R43 ;  /* 0x0000002b1a007986 */ /* 0x0013e4000c10110a */
.L_x_3458:
[----:B------:R-:W-:Y:S05]  /*7b80*/  BSYNC.RECONVERGENT B0 ;  /* 0x0000000000007941 */ /* 0x000fea0003800200 */
.L_x_3457:
[----:B------:R-:W-:Y:S04]  /*7b90*/  BSSY.RECONVERGENT B0, `(.L_x_3459) ;  /* 0x0000010000007945 */ /* 0x000fe80003800200 */
[----:B------:R-:W-:Y:S05]  /*7ba0*/  @P0 BRA `(.L_x_3460) ;  /* 0x0000000000380947 */ /* 0x000fea0003800000 */
[----:B------:R-:W4:Y:S01]  /*7bb0*/  LDCU UR4, c[0x0][0x60c] ;  /* 0x0000c180ff0477ac */ /* 0x000f220008000800 */
[----:B-1----:R-:W0:Y:S01]  /*7bc0*/  LDC.64 R26, c[0x0][0x458] ;  /* 0x00011600ff1a7b82 */ /* 0x002e220000000a00 */
[----:B------:R-:W2:Y:S01]  /*7bd0*/  LDCU UR13, c[0x0][0x4c4] ;  /* 0x00009880ff0d77ac */ /* 0x000ea20008000800 */
[----:B------:R-:W1:Y:S01]  /*7be0*/  LDCU.64 UR14, c[0x0][0x530] ;  /* 0x0000a600ff0e77ac */ /* 0x000e620008000a00 */
[----:B----4-:R-:W-:-:S04]  /*7bf0*/  FSET.BF.LT.FTZ.AND R35, R36, UR4, PT ;  /* 0x0000000424237c0a */ /* 0x010fc8000b811000 */
[----:B------:R-:W4:Y:S01]  /*7c00*/  F2I.FTZ.U32.TRUNC.NTZ R43, R35 ;  /* 0x00000023002b7305 */ /* 0x000f22000021f000 */
[----:B--23--:R-:W-:Y:S02]  /*7c10*/  IMAD R33, R44, UR13, RZ ;  /* 0x0000000d2c217c24 */ /* 0x00cfe4000f8e02ff */
[----:B-----5:R-:W-:Y:S02]  /*7c20*/  FMUL.FTZ R39, R46, R35 ;  /* 0x000000232e277220 */ /* 0x020fe40000410000 */
[C---:B0-----:R-:W-:Y:S01]  /*7c30*/  IMAD.WIDE.U32 R26, R33.reuse, 0x4, R26 ;  /* 0x00000004211a7825 */ /* 0x041fe200078e001a */
[----:B-1----:R-:W-:-:S03]  /*7c40*/  IADD3 R32, P0, PT, R33, UR14, RZ ;  /* 0x0000000e21207c10 */ /* 0x002fc6000ff1e0ff */
[----:B------:R-:W-:Y:S01]  /*7c50*/  FMUL.FTZ R39, R18, R39 ;  /* 0x0000002712277220 */ /* 0x000fe20000410000 */
[----:B------:R-:W-:-:S04]  /*7c60*/  IADD3.X R33, PT, PT, RZ, UR15, RZ, P0, !PT ;  /* 0x0000000fff217c10 */ /* 0x000fc800087fe4ff */
[----:B------:R0:W-:Y:S04]  /*7c70*/  STG.E desc[UR10][R26.64], R39 ;  /* 0x000000271a007986 */ /* 0x0001e8000c10190a */
[----:B----4-:R0:W-:Y:S02]  /*7c80*/  STG.E.U8 desc[UR10][R32.64], R43 ;  /* 0x0000002b20007986 */ /* 0x0101e4000c10110a */
.L_x_3460:
[----:B------:R-:W-:Y:S05]  /*7c90*/  BSYNC.RECONVERGENT B0 ;  /* 0x0000000000007941 */ /* 0x000fea0003800200 */
.L_x_3459:
[----:B------:R-:W-:Y:S05]  /*7ca0*/  @P1 BRA `(.L_x_3461) ;  /* 0x0000000000381947 */ /* 0x000fea0003800000 */
[----:B------:R-:W2:Y:S01]  /*7cb0*/  LDCU UR4, c[0x0][0x60c] ;  /* 0x0000c180ff0477ac */ /* 0x000ea20008000800 */
[----:B01----:R-:W0:Y:S01]  /*7cc0*/  LDC.64 R26, c[0x0][0x458] ;  /* 0x00011600ff1a7b82 */ /* 0x003e220000000a00 */
[----:B------:R-:W3:Y:S01]  /*7cd0*/  LDCU UR13, c[0x0][0x4c4] ;  /* 0x00009880ff0d77ac */ /* 0x000ee20008000800 */
[----:B------:R-:W1:Y:S01]  /*7ce0*/  LDCU.64 UR14, c[0x0][0x530] ;  /* 0x0000a600ff0e77ac */ /* 0x000e620008000a00 */
[----:B--2---:R-:W-:Y:S01]  /*7cf0*/  FSET.BF.LT.FTZ.AND R0, R37, UR4, PT ;  /* 0x0000000425007c0a */ /* 0x004fe2000b811000 */
[----:B---34-:R-:W-:-:S03]  /*7d00*/  IMAD R33, R42, UR13, RZ ;  /* 0x0000000d2a217c24 */ /* 0x018fc6000f8e02ff */
[----:B------:R-:W2:Y:S01]  /*7d10*/  F2I.FTZ.U32.TRUNC.NTZ R37, R0 ;  /* 0x0000000000257305 */ /* 0x000ea2000021f000 */
[----:B-----5:R-:W-:Y:S01]  /*7d20*/  FMUL.FTZ R35, R41, R0 ;  /* 0x0000000029237220 */ /* 0x020fe20000410000 */
[C---:B0-----:R-:W-:Y:S01]  /*7d30*/  IMAD.WIDE.U32 R26, R33.reuse, 0x4, R26 ;  /* 0x00000004211a7825 */ /* 0x041fe200078e001a */
[----:B-1----:R-:W-:-:S03]  /*7d40*/  IADD3 R32, P0, PT, R33, UR14, RZ ;  /* 0x0000000e21207c10 */ /* 0x002fc6000ff1e0ff */
[----:B------:R-:W-:Y:S02]  /*7d50*/  FMUL.FTZ R35, R18, R35 ;  /* 0x0000002312237220 */ /* 0x000fe40000410000 */
[----:B------:R-:W-:-:S03]  /*7d60*/  IMAD.X R33, RZ, RZ, UR15, P0 ;  /* 0x0000000fff217e24 */ /* 0x000fc600080e06ff */
[----:B------:R0:W-:Y:S04]  /*7d70*/  STG.E desc[UR10][R26.64], R35 ;  /* 0x000000231a007986 */ /* 0x0001e8000c10190a */
[----:B--2---:R0:W-:Y:S02]  /*7d80*/  STG.E.U8 desc[UR10][R32.64], R37 ;  /* 0x0000002520007986 */ /* 0x0041e4000c10110a */
.L_x_3461:
[----:B------:R-:W-:Y:S01]  /*7d90*/  IADD3 R0, PT, PT, R17, R42, RZ ;  /* 0x0000002a11007210 */ /* 0x000fe20007ffe0ff */
[----:B------:R-:W-:Y:S05]  /*7da0*/  WARPSYNC.ALL ;  /* 0x0000000000007948 */ /* 0x000fea0003800000 */
[----:B------:R-:W-:Y:S01]  /*7db0*/  BAR.SYNC.DEFER_BLOCKING 0x0 ;  /* 0x0000000000007b1d */ /* 0x000fe20000010000 */
[----:B------:R-:W-:Y:S01]  /*7dc0*/  ISETP.GE.U32.AND P0, PT, R0, R19, PT ;  /* 0x000000130000720c */ /* 0x000fe20003f06070 */
[----:B----4-:R-:W-:Y:S01]  /*7dd0*/  IMAD.MOV.U32 R34, RZ, RZ, R24 ;  /* 0x000000ffff227224 */ /* 0x010fe200078e0018 */
[----:B------:R-:W-:Y:S02]  /*7de0*/  MOV R36, R30 ;  /* 0x0000001e00247202 */ /* 0x000fe40000000f00 */
[----:B0-----:R-:W-:-:S09]  /*7df0*/  MOV R35, R25 ;  /* 0x0000001900237202 */ /* 0x001fd20000000f00 */
[----:B------:R-:W-:Y:S05]  /*7e00*/  @!P0 BRA `(.L_x_3462) ;  /* 0xffffff8800fc8947 */ /* 0x000fea000383ffff */
[----:B------:R-:W-:Y:S05]  /*7e10*/  EXIT ;  /* 0x000000000000794d */ /* 0x000fea0003800000 */
        .weak           $__internal_55_$__cuda_sm20_dblrcp_rn_slowpath_v3
        .type           $__internal_55_$__cuda_sm20_dblrcp_rn_slowpath_v3,@function
        .size           $__internal_55_$__cuda_sm20_dblrcp_rn_slowpath_v3,(.L_x_14078 - $__internal_55_$__cuda_sm20_dblrcp_rn_slowpath_v3)
$__internal_55_$__cuda_sm20_dblrcp_rn_slowpath_v3:
        /* <DEDUP_REMOVED lines=55> */
.L_x_3465:
        /* <DEDUP_REMOVED lines=34> */
.L_x_3463:
[----:B------:R-:W-:Y:S02]  /*83b0*/  LOP3.LUT R27, R19, 0x80000, RZ, 0xfc, !PT ;  /* 0x00080000131b7812 */ /* 0x000fe400078efcff */
[----:B------:R-:W-:-:S07]  /*83c0*/  MOV R26, R18 ;  /* 0x00000012001a7202 */ /* 0x000fce0000000f00 */
.L_x_3464:
[----:B------:R-:W-:-:S04]  /*83d0*/  MOV R21, 0x0 ;  /* 0x0000000000157802 */ /* 0x000fc80000000f00 */
[----:B------:R-:W-:Y:S05]  /*83e0*/  RET.REL.NODEC R20 `(_ZN2at6native43_GLOBAL__N__7cc8d1ed_10_Dropout_cu_0e96ed3820fused_dropout_kernelIffjLin1ELi1EhEEvNS_4cuda6detail10TensorInfoIKT_T1_EENS5_IS6_S8_EENS5_IT4_S8_EES8_T0_NS_15PhiloxCudaStateE) ;  /* 0xffffff7c14047950 */ /* 0x000fea0003c3ffff */
.L_x_3466:
        /* <DEDUP_REMOVED lines=9> */
.L_x_14078:


//--------------------- .text._ZN2at6native43_GLOBAL__N__7cc8d1ed_10_Dropout_cu_0e96ed3820fused_dropout_kernelIffjLi1ELi1EhEEvNS_4cuda6detail10TensorInfoIKT_T1_EENS5_IS6_S8_EENS5_IT4_S8_EES8_T0_NS_15PhiloxCudaStateE --------------------------
	.section	.text._ZN2at6native43_GLOBAL__N__7cc8d1ed_10_Dropout_cu_0e96ed3820fused_dropout_kernelIffjLi1ELi1EhEEvNS_4cuda6detail10TensorInfoIKT_T1_EENS5_IS6_S8_EENS5_IT4_S8_EES8_T0_NS_15PhiloxCudaStateE,"ax",@progbits
	.align	128
.text._ZN2at6native43_GLOBAL__N__7cc8d1ed_10_Dropout_cu_0e96ed3820fused_dropout_kernelIffjLi1ELi1EhEEvNS_4cuda6detail10TensorInfoIKT_T1_EENS5_IS6_S8_EENS5_IT4_S8_EES8_T0_NS_15PhiloxCudaStateE:
        .type           _ZN2at6native43_GLOBAL__N__7cc8d1ed_10_Dropout_cu_0e96ed3820fused_dropout_kernelIffjLi1ELi1EhEEvNS_4cuda6detail10TensorInfoIKT_T1_EENS5_IS6_S8_EENS5_IT4_S8_EES8_T0_NS_15PhiloxCudaStateE,@function
        .size           _ZN2at6native43_GLOBAL__N__7cc8d1ed_10_Dropout_cu_0e96ed3820fused_dropout_kernelIffjLi1ELi1EhEEvNS_4cuda6detail10TensorInfoIKT_T1_EENS5_IS6_S8_EENS5_IT4_S8_EES8_T0_NS_15PhiloxCudaStateE,(.L_x_14080 - _ZN2at6native43_GLOBAL__N__7cc8d1ed_10_Dropout_cu_0e96ed3820fused_dropout_kernelIffjLi1ELi1EhEEvNS_4cuda6detail10TensorInfoIKT_T1_EENS5_IS6_S8_EENS5_IT4_S8_EES8_T0_NS_15PhiloxCudaStateE)
        .other          _ZN2at6native43_GLOBAL__N__7cc8d1ed_10_Dropout_cu_0e96ed3820fused_dropout_kernelIffjLi1ELi1EhEEvNS_4cuda6detail10TensorInfoIKT_T1_EENS5_IS6_S8_EENS5_IT4_S8_EES8_T0_NS_15PhiloxCudaStateE,@"STO_CUDA_ENTRY STV_DEFAULT"
_ZN2at6native43_GLOBAL__N__7cc8d1ed_10_Dropout_cu_0e96ed3820fused_dropout_kernelIffjLi1ELi1EhEEvNS_4cuda6detail10TensorInfoIKT_T1_EENS5_IS6_S8_EENS5_IT4_S8_EES8_T0_NS_15PhiloxCudaStateE:
        /* <DEDUP_REMOVED lines=110> */
[----:B------:R-:W-:Y:S05]  /*06e0*/  CALL.REL.NOINC `($__internal_56_$__cuda_sm20_dblrcp_rn_slowpath_v3) ;  /* 0x0000000c004c7944 */ /* 0x000fea0003c00000 */
.L_x_3467:
        /* <DEDUP_REMOVED lines=40> */
.L_x_3479:
        /* <DEDUP_REMOVED lines=13> */
.L_x_3469:
[----:B0123--:R-:W-:Y:S05]  /*0a40*/  BSYNC.RECONVERGENT B0 ;  /* 0x0000000000007941 */ /* 0x00ffea0003800200 */
.L_x_3468:
        /* <DEDUP_REMOVED lines=51> */
.L_x_3470:
        /* <DEDUP_REMOVED lines=9> */
.L_x_3471:
        /* <DEDUP_REMOVED lines=14> */
[----:B------:R1:W5:Y:S02]  /*0ef0*/  @!P3 LDG.E R44, desc[UR6][R34.64] ;  /* 0x00000006222cb981 */ /* 0x000364000c1e1900 */
[----:B------:R-:W4:Y:S01]  /*0f00*/  @!P2 LDC.64 R36, c[0x0][0x380] ;  /* 0x0000e000ff24ab82 */ /* 0x000f220000000a00 */
[----:B--2---:R-:W-:-:S07]  /*0f10*/  @!P2 IMAD R55, R43, R56, RZ ;  /* 0x000000382b37a224 */ /* 0x004fce00078e02ff */
[----:B------:R-:W2:Y:S01]  /*0f20*/  @!P0 LDC.64 R30, c[0x0][0x380] ;  /* 0x0000e000ff1e8b82 */ /* 0x000ea20000000a00 */
[----:B---3--:R-:W-:-:S07]  /*0f30*/  @!P0 IMAD R57, R45, R58, RZ ;  /* 0x0000003a2d398224 */ /* 0x008fce00078e02ff */
[----:B------:R-:W3:Y:S01]  /*0f40*/  @!P1 LDC.64 R32, c[0x0][0x380] ;  /* 0x0000e000ff209b82 */ /* 0x000ee20000000a00 */
[----:B0-----:R-:W-:Y:S02]  /*0f50*/  @!P1 IMAD R59, R47, R54, RZ ;  /* 0x000000362f3b9224 */ /* 0x001fe400078e02ff */
[----:B----4-:R-:W-:-:S05]  /*0f60*/  @!P2 IMAD.WIDE.U32 R36, R55, 0x4, R36 ;  /* 0x000000043724a825 */ /* 0x010fca00078e0024 */
[----:B------:R1:W5:Y:S01]  /*0f70*/  @!P2 LDG.E R46, desc[UR6][R36.64] ;  /* 0x00000006242ea981 */ /* 0x000362000c1e1900 */
[----:B--2---:R-:W-:-:S05]  /*0f80*/  @!P0 IMAD.WIDE.U32 R30, R57, 0x4, R30 ;  /* 0x00000004391e8825 */ /* 0x004fca00078e001e */
[----:B------:R1:W5:Y:S01]  /*0f90*/  @!P0 LDG.E R48, desc[UR6][R30.64] ;  /* 0x000000061e308981 */ /* 0x000362000c1e1900 */
[----:B---3--:R-:W-:-:S05]  /*0fa0*/  @!P1 IMAD.WIDE.U32 R32, R59, 0x4, R32 ;  /* 0x000000043b209825 */ /* 0x008fca00078e0020 */
[----:B------:R1:W5:Y:S01]  /*0fb0*/  @!P1 LDG.E R49, desc[UR6][R32.64] ;  /* 0x0000000620319981 */ /* 0x000362000c1e1900 */
        /* <DEDUP_REMOVED lines=9> */
[----:B------:R-:W-:-:S03]  /*1050*/  IMAD R33, R50, UR4, RZ ;  /* 0x0000000432217c24 */ /* 0x000fc6000f8e02ff */
[----:B------:R-:W1:Y:S01]  /*1060*/  F2I.FTZ.U32.TRUNC.NTZ R53, R35 ;  /* 0x0000002300357305 */ /* 0x000e62000021f000 */
[----:B-----5:R-:W-:Y:S01]  /*1070*/  FMUL.FTZ R37, R44, R35 ;  /* 0x000000232c257220 */ /* 0x020fe20000410000 */
[----:B------:R-:W-:-:S03]  /*1080*/  IADD3 R32, P3, PT, R33, UR8, RZ ;  /* 0x0000000821207c10 */ /* 0x000fc6000ff7e0ff */
[----:B------:R-:W-:Y:S01]  /*1090*/  FMUL.FTZ R37, R24, R37 ;  /* 0x0000002518257220 */ /* 0x000fe20000410000 */
[----:B0-----:R-:W-:-:S04]  /*10a0*/  IMAD.WIDE.U32 R30, R33, 0x4, R30 ;  /* 0x00000004211e7825 */ /* 0x001fc800078e001e */
[----:B------:R-:W-:Y:S01]  /*10b0*/  IMAD.X R33, RZ, RZ, UR9, P3 ;  /* 0x00000009ff217e24 */ /* 0x000fe200098e06ff */
[----:B------:R0:W-:Y:S04]  /*10c0*/  STG.E desc[UR6][R30.64], R37 ;  /* 0x000000251e007986 */ /* 0x0001e8000c101906 */
[----:B-1----:R0:W-:Y:S02]  /*10d0*/  STG.E.U8 desc[UR6][R32.64], R53 ;  /* 0x0000003520007986 */ /* 0x0021e4000c101106 */
.L_x_3473:
[----:B------:R-:W-:Y:S05]  /*10e0*/  BSYNC.RECONVERGENT B0 ;  /* 0x0000000000007941 */ /* 0x000fea0003800200 */
.L_x_3472:
[----:B01----:R-:W0:Y:S01]  /*10f0*/  LDC.64 R30, c[0x0][0x458] ;  /* 0x00011600ff1e7b82 */ /* 0x003e220000000a00 */
[----:B------:R-:W-:Y:S01]  /*1100*/  BSSY.RECONVERGENT B0, `(.L_x_3474) ;  /* 0x000000f000007945 */ /* 0x000fe20003800200 */
[----:B------:R-:W-:Y:S01]  /*1110*/  I2FP.F32.U32 R36, R42 ;  /* 0x0000002a00247245 */ /* 0x000fe20000201000 */
[-C--:B------:R-:W-:Y:S01]  /*1120*/  FFMA.FTZ R56, R56, R51.reuse, 1.1641532182693481445e-10 ;  /* 0x2f00000038387423 */ /* 0x080fe20000010033 */
[----:B------:R-:W-:Y:S01]  /*1130*/  FFMA.FTZ R37, R52, R51, 1.1641532182693481445e-10 ;  /* 0x2f00000034257423 */ /* 0x000fe20000010033 */
[----:B------:R-:W-:Y:S06]  /*1140*/  @P2 BRA `(.L_x_3475) ;  /* 0x0000000000282947 */ /* 0x000fec0003800000 */
[----:B------:R-:W-:Y:S01]  /*1150*/  FSET.BF.LT.FTZ.AND R37, R37, UR10, PT ;  /* 0x0000000a25257c0a */ /* 0x000fe2000b811000 */
[----:B------:R-:W-:-:S03]  /*1160*/  IMAD R35, R43, UR4, RZ ;  /* 0x000000042b237c24 */ /* 0x000fc6000f8e02ff */
[----:B------:R-:W1:Y:S01]  /*1170*/  F2I.FTZ.U32.TRUNC.NTZ R53, R37 ;  /* 0x0000002500357305 */ /* 0x000e62000021f000 */
[----:B-----5:R-:W-:Y:S01]  /*1180*/  FMUL.FTZ R33, R46, R37 ;  /* 0x000000252e217220 */ /* 0x020fe20000410000 */
[C---:B------:R-:W-:Y:S01]  /*1190*/  IADD3 R32, P2, PT, R35.reuse, UR8, RZ ;  /* 0x0000000823207c10 */ /* 0x040fe2000ff5e0ff */
[----:B0-----:R-:W-:-:S04]  /*11a0*/  IMAD.WIDE.U32 R34, R35, 0x4, R30 ;  /* 0x0000000423227825 */ /* 0x001fc800078e001e */
[----:B------:R-:W-:Y:S01]  /*11b0*/  FMUL.FTZ R43, R24, R33 ;  /* 0x00000021182b7220 */ /* 0x000fe20000410000 */
[----:B------:R-:W-:-:S04]  /*11c0*/  IADD3.X R33, PT, PT, RZ, UR9, RZ, P2, !PT ;  /* 0x00000009ff217c10 */ /* 0x000fc800097fe4ff */
[----:B------:R2:W-:Y:S04]  /*11d0*/  STG.E desc[UR6][R34.64], R43 ;  /* 0x0000002b22007986 */ /* 0x0005e8000c101906 */
[----:B-1----:R2:W-:Y:S02]  /*11e0*/  STG.E.U8 desc[UR6][R32.64], R53 ;  /* 0x0000003520007986 */ /* 0x0025e4000c101106 */
.L_x_3475:
[----:B------:R-:W-:Y:S05]  /*11f0*/  BSYNC.RECONVERGENT B0 ;  /* 0x0000000000007941 */ /* 0x000fea0003800200 */
.L_x_3474:
[----:B------:R-:W-:Y:S04]  /*1200*/  BSSY.RECONVERGENT B0, `(.L_x_3476) ;  /* 0x000000c000007945 */ /* 0x000fe80003800200 */
[----:B------:R-:W-:Y:S05]  /*1210*/  @P0 BRA `(.L_x_3477) ;  /* 0x0000000000280947 */ /* 0x000fea0003800000 */
[----:B------:R-:W-:Y:S01]  /*1220*/  FSET.BF.LT.FTZ.AND R37, R56, UR10, PT ;  /* 0x0000000a38257c0a */ /* 0x000fe2000b811000 */
[----:B--2---:R-:W-:-:S03]  /*1230*/  IMAD R35, R45, UR4, RZ ;  /* 0x000000042d237c24 */ /* 0x004fc6000f8e02ff */
[----:B------:R-:W1:Y:S01]  /*1240*/  F2I.FTZ.U32.TRUNC.NTZ R45, R37 ;  /* 0x00000025002d7305 */ /* 0x000e62000021f000 */
[----:B-----5:R-:W-:Y:S01]  /*1250*/  FMUL.FTZ R33, R48, R37 ;  /* 0x0000002530217220 */ /* 0x020fe20000410000 */
[C---:B------:R-:W-:Y:S01]  /*1260*/  IADD3 R32, P0, PT, R35.reuse, UR8, RZ ;  /* 0x0000000823207c10 */ /* 0x040fe2000ff1e0ff */
[----:B0-----:R-:W-:-:S04]  /*1270*/  IMAD.WIDE.U32 R34, R35, 0x4, R30 ;  /* 0x0000000423227825 */ /* 0x001fc800078e001e */
[----:B------:R-:W-:Y:S01]  /*1280*/  FMUL.FTZ R43, R24, R33 ;  /* 0x00000021182b7220 */ /* 0x000fe20000410000 */
[----:B------:R-:W-:-:S04]  /*1290*/  IMAD.X R33, RZ, RZ, UR9, P0 ;  /* 0x00000009ff217e24 */ /* 0x000fc800080e06ff */
[----:B------:R3:W-:Y:S04]  /*12a0*/  STG.E desc[UR6][R34.64], R43 ;  /* 0x0000002b22007986 */ /* 0x0007e8000c101906 */
[----:B-1----:R3:W-:Y:S02]  /*12b0*/  STG.E.U8 desc[UR6][R32.64], R45 ;  /* 0x0000002d20007986 */ /* 0x0027e4000c101106 */
.L_x_3477:
[----:B------:R-:W-:Y:S05]  /*12c0*/  BSYNC.RECONVERGENT B0 ;  /* 0x0000000000007941 */ /* 0x000fea0003800200 */
.L_x_3476:
[----:B--23--:R-:W-:Y:S01]  /*12d0*/  FFMA.FTZ R34, R36, R51, 1.1641532182693481445e-10 ;  /* 0x2f00000024227423 */ /* 0x00cfe20000010033 */
        /* <DEDUP_REMOVED lines=11> */
.L_x_3478:
        /* <DEDUP_REMOVED lines=9> */
        .weak           $__internal_56_$__cuda_sm20_dblrcp_rn_slowpath_v3
        .type           $__internal_56_$__cuda_sm20_dblrcp_rn_slowpath_v3,@function
        .size           $__internal_56_$__cuda_sm20_dblrcp_rn_slowpath_v3,(.L_x_14080 - $__internal_56_$__cuda_sm20_dblrcp_rn_slowpath_v3)
$__internal_56_$__cuda_sm20_dblrcp_rn_slowpath_v3:
        /* <DEDUP_REMOVED lines=56> */
.L_x_3482:
        /* <DEDUP_REMOVED lines=34> */
.L_x_3480:
[----:B------:R-:W-:Y:S01]  /*19c0*/  LOP3.LUT R31, R23, 0x80000, RZ, 0xfc, !PT ;  /* 0x00080000171f7812 */ /* 0x000fe200078efcff */
[----:B------:R-:W-:-:S07]  /*19d0*/  IMAD.MOV.U32 R30, RZ, RZ, R22 ;  /* 0x000000ffff1e7224 */ /* 0x000fce00078e0016 */
.L_x_3481:
[----:B------:R-:W-:-:S04]  /*19e0*/  MOV R35, 0x0 ;  /* 0x0000000000237802 */ /* 0x000fc80000000f00 */
[----:B------:R-:W-:Y:S05]  /*19f0*/  RET.REL.NODEC R34 `(_ZN2at6native43_GLOBAL__N__7cc8d1ed_10_Dropout_cu_0e96ed3820fused_dropout_kernelIffjLi1ELi1EhEEvNS_4cuda6detail10TensorInfoIKT_T1_EENS5_IS6_S8_EENS5_IT4_S8_EES8_T0_NS_15PhiloxCudaStateE) ;  /* 0xffffffe422807950 */ /* 0x000fea0003c3ffff */
.L_x_3483:
        /* <DEDUP_REMOVED lines=16> */
.L_x_14080:


//--------------------- .text._ZN2at6native43_GLOBAL__N__7cc8d1ed_10_Dropout_cu_0e96ed3824fused_dropout_kernel_vecIffjLi1ELi2EhEEvNS_4cuda6detail10TensorInfoIKT_T1_EENS5_IS6_S8_EENS5_IT4_S8_EES8_T0_NS_15PhiloxCudaStateE --------------------------
	.section	.text._ZN2at6native43_GLOBAL__N__7cc8d1ed_10_Dropout_cu_0e96ed3824fused_dropout_kernel_vecIffjLi1ELi2EhEEvNS_4cuda6detail10TensorInfoIKT_T1_EENS5_IS6_S8_EENS5_IT4_S8_EES8_T0_NS_15PhiloxCudaStateE,"ax",@progbits
	.align	128
.text._ZN2at6native43_GLOBAL__N__7cc8d1ed_10_Dropout_cu_0e96ed3824fused_dropout_kernel_vecIffjLi1ELi2EhEEvNS_4cuda6detail10TensorInfoIKT_T1_EENS5_IS6_S8_EENS5_IT4_S8_EES8_T0_NS_15PhiloxCudaStateE:
        .type           _ZN2at6native43_GLOBAL__N__7cc8d1ed_10_Dropout_cu_0e96ed3824fused_dropout_kernel_vecIffjLi1ELi2EhEEvNS_4cuda6detail10TensorInfoIKT_T1_EENS5_IS6_S8_EENS5_IT4_S8_EES8_T0_NS_15PhiloxCudaStateE,@function
        .size           _ZN2at6native43_GLOBAL__N__7cc8d1ed_10_Dropout_cu_0e96ed3824fused_dropout_kernel_vecIffjLi1ELi2EhEEvNS_4cuda6detail10TensorInfoIKT_T1_EENS5_IS6_S8_EENS5_IT4_S8_EES8_T0_NS_15PhiloxCudaStateE,(.L_x_14082 - _ZN2at6native43_GLOBAL__N__7cc8d1ed_10_Dropout_cu_0e96ed3824fused_dropout_kernel_vecIffjLi1ELi2EhEEvNS_4cuda6detail10TensorInfoIKT_T1_EENS5_IS6_S8_EENS5_IT4_S8_EES8_T0_NS_15PhiloxCudaStateE)
        .other          _ZN2at6native43_GLOBAL__N__7cc8d1ed_10_Dropout_cu_0e96ed3824fused_dropout_kernel_vecIffjLi1ELi2EhEEvNS_4cuda6detail10TensorInfoIKT_T1_EENS5_IS6_S8_EENS5_IT4_S8_EES8_T0_NS_15PhiloxCudaStateE,@"STO_CUDA_ENTRY STV_DEFAULT"
_ZN2at6native43_GLOBAL__N__7cc8d1ed_10_Dropout_cu_0e96ed3824fused_dropout_kernel_vecIffjLi1ELi2EhEEvNS_4cuda6detail10TensorInfoIKT_T1_EENS5_IS6_S8_EENS5_IT4_S8_EES8_T0_NS_15PhiloxCudaStateE:
        /* <DEDUP_REMOVED lines=95> */
[----:B-1----:R-:W0:Y:S01]  /*05f0*/  DFMA R28, -R20, R22, 1 ;  /* 0x3ff00000141c742b */ /* 0x002e220000000116 */
[----:B------:R-:W-:Y:S01]  /*0600*/  IMAD.MOV.U32 R33, RZ, RZ, R37 ;  /* 0x000000ffff217224 */ /* 0x000fe200078e0025 */
        /* <DEDUP_REMOVED lines=10> */
[----:B------:R-:W-:Y:S05]  /*06b0*/  CALL.REL.NOINC `($__internal_57_$__cuda_sm20_dblrcp_rn_slowpath_v3) ;  /* 0x0000000400dc7944 */ /* 0x000fea0003c00000 */
.L_x_3484:
        /* <DEDUP_REMOVED lines=14> */
[----:B------:R-:W-:Y:S01]  /*07a0*/  VIADD R39, R19, 0x96a522ad ;  /* 0x96a522ad13277836 */ /* 0x000fe20000000000 */
[----:B------:R-:W-:Y:S01]  /*07b0*/  LOP3.LUT R37, R34, R24, R37, 0x96, !PT ;  /* 0x0000001822257212 */ /* 0x000fe200078e9625 */
[----:B------:R-:W-:Y:S02]  /*07c0*/  IMAD.MOV.U32 R41, RZ, RZ, RZ ;  /* 0x000000ffff297224 */ /* 0x000fe400078e00ff */
[----:B--2---:R-:W-:Y:S01]  /*07d0*/  @!P0 FMUL R35, R35, 1.175494350822287508e-38 ;  /* 0x0080000023238820 */ /* 0x004fe20000400000 */
[----:B------:R-:W2:Y:S01]  /*07e0*/  LDCU UR5, c[0x0][0x60c] ;  /* 0x0000c180ff0577ac */ /* 0x000ea20008000800 */
[----:B-1----:R-:W-:Y:S01]  /*07f0*/  IMAD R36, R36, UR4, RZ ;  /* 0x0000000424247c24 */ /* 0x002fe2000f8e02ff */
[----:B------:R-:W1:Y:S01]  /*0800*/  LDCU UR12, c[0x0][0x608] ;  /* 0x0000c100ff0c77ac */ /* 0x000e620008000800 */
[----:B0--3--:R-:W4:Y:S05]  /*0810*/  LDCU.64 UR10, c[0x0][0x530] ;  /* 0x0000a600ff0a77ac */ /* 0x009f2a0008000a00 */
.L_x_3489:
        /* <DEDUP_REMOVED lines=13> */
.L_x_3486:
[----:B-12-4-:R-:W-:Y:S05]  /*08f0*/  BSYNC.RECONVERGENT B0 ;  /* 0x0000000000007941 */ /* 0x016fea0003800200 */
.L_x_3485:
[----:B------:R-:W-:Y:S01]  /*0900*/  LOP3.LUT R28, R41, R45, R19, 0x96, !PT ;  /* 0x0000002d291c7212 */ /* 0x000fe200078e9613 */
[----:B------:R-:W-:Y:S01]  /*0910*/  IMAD.WIDE.U32 R24, R33, -0x326172a9, RZ ;  /* 0xcd9e8d5721187825 */ /* 0x000fe200078e00ff */
[----:B------:R-:W-:Y:S02]  /*0920*/  ISETP.GT.AND P0, PT, R38, 0x1, PT ;  /* 0x000000012600780c */ /* 0x000fe40003f04270 */
[----:B------:R-:W-:Y:S01]  /*0930*/  LOP3.LUT R42, R42, R39, RZ, 0x3c, !PT ;  /* 0x000000272a2a7212 */ /* 0x000fe200078e3cff */
        /* <DEDUP_REMOVED lines=45> */
.L_x_3487:
[----:B------:R-:W-:Y:S01]  /*0c10*/  ISETP.NE.AND P0, PT, R38, 0x3, PT ;  /* 0x000000032600780c */ /* 0x000fe20003f05270 */
[----:B------:R-:W-:Y:S01]  /*0c20*/  IMAD.MOV.U32 R28, RZ, RZ, R29 ;  /* 0x000000ffff1c7224 */ /* 0x000fe200078e001d */
[----:B------:R-:W-:-:S11]  /*0c30*/  MOV R40, R37 ;  /* 0x0000002500287202 */ /* 0x000fd60000000f00 */
[----:B------:R-:W-:Y:S01]  /*0c40*/  @P0 IMAD.MOV.U32 R28, RZ, RZ, R42 ;  /* 0x000000ffff1c0224 */ /* 0x000fe200078e002a */
[----:B------:R-:W-:-:S07]  /*0c50*/  @P0 MOV R40, R29 ;  /* 0x0000001d00280202 */ /* 0x000fce0000000f00 */
.L_x_3488:
[----:B------:R-:W-:-:S06]  /*0c60*/  IMAD.WIDE.U32 R26, R43, 0x4, R20 ;  /* 0x000000042b1a7825 */ /* 0x000fcc00078e0014 */
[----:B------:R-:W2:Y:S01]  /*0c70*/  LDG.E.64 R26, desc[UR6][R26.64] ;  /* 0x000000061a1a7981 */ /* 0x000ea2000c1e1b00 */
[----:B------:R-:W-:Y:S01]  /*0c80*/  I2FP.F32.U32 R25, R28 ;  /* 0x0000001c00197245 */ /* 0x000fe20000201000 */
[----:B------:R-:W-:Y:S01]  /*0c90*/  IMAD.MOV.U32 R29, RZ, RZ, 0x2f800000 ;  /* 0x2f800000ff1d7424 */ /* 0x000fe200078e00ff */
[----:B------:R-:W-:Y:S01]  /*0ca0*/  I2FP.F32.U32 R28, R40 ;  /* 0x00000028001c7245 */ /* 0x000fe20000201000 */
[----:B------:R-:W-:Y:S01]  /*0cb0*/  IMAD.WIDE.U32 R44, R43, 0x4, R22 ;  /* 0x000000042b2c7825 */ /* 0x000fe200078e0016 */
        /* <DEDUP_REMOVED lines=8> */
[----:B--2---:R-:W-:Y:S01]  /*0d40*/  FMUL.FTZ R28, R29, R26 ;  /* 0x0000001a1d1c7220 */ /* 0x004fe20000410000 */
[----:B------:R-:W-:Y:S01]  /*0d50*/  IADD3 R26, P0, PT, R43, UR10, RZ ;  /* 0x0000000a2b1a7c10 */ /* 0x000fe2000ff1e0ff */
[----:B------:R-:W-:-:S02]  /*0d60*/  IMAD R43, R36, 0x2, R43 ;  /* 0x00000002242b7824 */ /* 0x000fc400078e022b */
[----:B------:R-:W-:Y:S01]  /*0d70*/  FMUL.FTZ R42, R42, R27 ;  /* 0x0000001b2a2a7220 */ /* 0x000fe20000410000 */
[----:B------:R-:W-:Y:S01]  /*0d80*/  FMUL.FTZ R28, R35, R28 ;  /* 0x0000001c231c7220 */ /* 0x000fe20000410000 */
[----:B------:R-:W-:Y:S02]  /*0d90*/  IADD3.X R27, PT, PT, RZ, UR11, RZ, P0, !PT ;  /* 0x0000000bff1b7c10 */ /* 0x000fe400087fe4ff */
[----:B------:R-:W-:Y:S01]  /*0da0*/  ISETP.GE.U32.AND P0, PT, R43, UR12, PT ;  /* 0x0000000c2b007c0c */ /* 0x000fe2000bf06070 */
[----:B------:R-:W-:Y:S01]  /*0db0*/  FMUL.FTZ R29, R35, R42 ;  /* 0x0000002a231d7220 */ /* 0x000fe20000410000 */
[----:B------:R-:W-:-:S04]  /*0dc0*/  IMAD.HI.U32 R42, R30, -0x2daee0ad, RZ ;  /* 0xd2511f531e2a7827 */ /* 0x000fc800078e00ff */
[----:B------:R0:W-:Y:S01]  /*0dd0*/  STG.E.64 desc[UR6][R44.64], R28 ;  /* 0x0000001c2c007986 */ /* 0x0001e2000c101b06 */
[----:B------:R-:W-:-:S03]  /*0de0*/  LOP3.LUT R42, R24, R42, RZ, 0x3c, !PT ;  /* 0x0000002a182a7212 */ /* 0x000fc600078e3cff */
[----:B------:R0:W-:Y:S01]  /*0df0*/  STG.E.U16 desc[UR6][R26.64], R25 ;  /* 0x000000191a007986 */ /* 0x0001e2000c101506 */
[----:B------:R-:W-:Y:S06]  /*0e00*/  BAR.SYNC.DEFER_BLOCKING 0x0 ;  /* 0x0000000000007b1d */ /* 0x000fec0000010000 */
[----:B------:R-:W-:Y:S05]  /*0e10*/  @!P0 BRA `(.L_x_3489) ;  /* 0xfffffff800808947 */ /* 0x000fea000383ffff */
[----:B------:R-:W-:Y:S05]  /*0e20*/  EXIT ;  /* 0x000000000000794d */ /* 0x000fea0003800000 */
        .weak           $__internal_57_$__cuda_sm20_dblrcp_rn_slowpath_v3
        .type           $__internal_57_$__cuda_sm20_dblrcp_rn_slowpath_v3,@function
        .size           $__internal_57_$__cuda_sm20_dblrcp_rn_slowpath_v3,(.L_x_14082 - $__internal_57_$__cuda_sm20_dblrcp_rn_slowpath_v3)
$__internal_57_$__cuda_sm20_dblrcp_rn_slowpath_v3:
        /* <DEDUP_REMOVED lines=57> */
.L_x_3492:
        /* <DEDUP_REMOVED lines=33> */
.L_x_3490:
[----:B------:R-:W-:Y:S02]  /*13d0*/  LOP3.LUT R21, R41, 0x80000, RZ, 0xfc, !PT ;  /* 0x0008000029157812 */ /* 0x000fe400078efcff */
[----:B------:R-:W-:-:S07]  /*13e0*/  MOV R20, R40 ;  /* 0x0000002800147202 */ /* 0x000fce0000000f00 */
.L_x_3491:
[----:B------:R-:W-:Y:S01]  /*13f0*/  IMAD.MOV.U32 R28, RZ, RZ, R20 ;  /* 0x000000ffff1c7224 */ /* 0x000fe200078e0014 */
[----:B------:R-:W-:Y:S01]  /*1400*/  MOV R29, R21 ;  /* 0x00000015001d7202 */ /* 0x000fe20000000f00 */
[----:B------:R-:W-:Y:S01]  /*1410*/  IMAD.MOV.U32 R20, RZ, RZ, R42 ;  /* 0x000000ffff147224 */ /* 0x000fe200078e002a */
[----:B------:R-:W-:-:S04]  /*1420*/  MOV R21, 0x0 ;  /* 0x0000000000157802 */ /* 0x000fc80000000f00 */
[----:B------:R-:W-:Y:S05]  /*1430*/  RET.REL.NODEC R20 `(_ZN2at6native43_GLOBAL__N__7cc8d1ed_10_Dropout_cu_0e96ed3824fused_dropout_kernel_vecIffjLi1ELi2EhEEvNS_4cuda6detail10TensorInfoIKT_T1_EENS5_IS6_S8_EENS5_IT4_S8_EES8_T0_NS_15PhiloxCudaStateE) ;  /* 0xffffffe814f07950 */ /* 0x000fea0003c3ffff */
.L_x_3493:
        /* <DEDUP_REMOVED lines=12> */
.L_x_14082:


//--------------------- .text._ZN2at6native43_GLOBAL__N__7cc8d1ed_10_Dropout_cu_0e96ed3824fused_dropout_kernel_vecIffjLi1ELi4EhEEvNS_4cuda6detail10TensorInfoIKT_T1_EENS5_IS6_S8_EENS5_IT4_S8_EES8_T0_NS_15PhiloxCudaStateE --------------------------
	.section	.text._ZN2at6native43_GLOBAL__N__7cc8d1ed_10_Dropout_cu_0e96ed3824fused_dropout_kernel_vecIffjLi1ELi4EhEEvNS_4cuda6detail10TensorInfoIKT_T1_EENS5_IS6_S8_EENS5_IT4_S8_EES8_T0_NS_15PhiloxCudaStateE,"ax",@progbits
	.align	128
.text._ZN2at6native43_GLOBAL__N__7cc8d1ed_10_Dropout_cu_0e96ed3824fused_dropout_kernel_vecIffjLi1ELi4EhEEvNS_4cuda6detail10TensorInfoIKT_T1_EENS5_IS6_S8_EENS5_IT4_S8_EES8_T0_NS_15PhiloxCudaStateE:
        .type           _ZN2at6native43_GLOBAL__N__7cc8d1ed_10_Dropout_cu_0e96ed3824fused_dropout_kernel_vecIffjLi1ELi4EhEEvNS_4cuda6detail10TensorInfoIKT_T1_EENS5_IS6_S8_EENS5_IT4_S8_EES8_T0_NS_15PhiloxCudaStateE,@function
        .size           _ZN2at6native43_GLOBAL__N__7cc8d1ed_10_Dropout_cu_0e96ed3824fused_dropout_kernel_vecIffjLi1ELi4EhEEvNS_4cuda6detail10TensorInfoIKT_T1_EENS5_IS6_S8_EENS5_IT4_S8_EES8_T0_NS_15PhiloxCudaStateE,(.L_x_14084 - _ZN2at6native43_GLOBAL__N__7cc8d1ed_10_Dropout_cu_0e96ed3824fused_dropout_kernel_vecIffjLi1ELi4EhEEvNS_4cuda6detail10TensorInfoIKT_T1_EENS5_IS6_S8_EENS5_IT4_S8_EES8_T0_NS_15PhiloxCudaStateE)
        .other          _ZN2at6native43_GLOBAL__N__7cc8d1ed_10_Dropout_cu_0e96ed3824fused_dropout_kernel_vecIffjLi1ELi4EhEEvNS_4cuda6detail10TensorInfoIKT_T1_EENS5_IS6_S8_EENS5_IT4_S8_EES8_T0_NS_15PhiloxCudaStateE,@"STO_CUDA_ENTRY STV_DEFAULT"
_ZN2at6native43_GLOBAL__N__7cc8d1ed_10_Dropout_cu_0e96ed3824fused_dropout_kernel_vecIffjLi1ELi4EhEEvNS_4cuda6detail10TensorInfoIKT_T1_EENS5_IS6_S8_EENS5_IT4_S8_EES8_T0_NS_15PhiloxCudaStateE:
        /* <DEDUP_REMOVED lines=116> */
[----:B------:R-:W-:Y:S05]  /*0740*/  CALL.REL.NOINC `($__internal_58_$__cuda_sm20_dblrcp_rn_slowpath_v3) ;  /* 0x0000000800307944 */ /* 0x000fea0003c00000 */
[----:B------:R-:W-:Y:S02]  /*0750*/  IMAD.MOV.U32 R12, RZ, RZ, R14 ;  /* 0x000000ffff0c7224 */ /* 0x000fe400078e000e */
[----:B------:R-:W-:-:S07]  /*0760*/  IMAD.MOV.U32 R13, RZ, RZ, R15 ;  /* 0x000000ffff0d7224 */ /* 0x000fce00078e000f */
.L_x_3494:
        /* <DEDUP_REMOVED lines=19> */
.L_x_3499:
        /* <DEDUP_REMOVED lines=13> */
.L_x_3496:
[----:B-12-4-:R-:W-:Y:S05]  /*0970*/  BSYNC.RECONVERGENT B0 ;  /* 0x0000000000007941 */ /* 0x016fea0003800200 */
.L_x_3495:
        /* <DEDUP_REMOVED lines=55> */
.L_x_3497:
        /* <DEDUP_REMOVED lines=9> */
.L_x_3498:
[----:B------:R-:W-:-:S06]  /*0d80*/  IMAD.WIDE.U32 R12, R37, 0x4, R26 ;  /* 0x00000004250c7825 */ /* 0x000fcc00078e001a */
[----:B------:R-:W2:Y:S01]  /*0d90*/  LDG.E.128 R12, desc[UR6][R12.64] ;  /* 0x000000060c0c7981 */ /* 0x000ea2000c1e1d00 */
[----:B------:R-:W-:Y:S01]  /*0da0*/  HFMA2 R30, -RZ, RZ, 0.1171875, 0 ;  /* 0x2f800000ff1e7431 */ /* 0x000fe200000001ff */
[----:B------:R-:W-:Y:S01]  /*0db0*/  I2FP.F32.U32 R45, R45 ;  /* 0x0000002d002d7245 */ /* 0x000fe20000201000 */
[----:B------:R-:W-:Y:S05]  /*0dc0*/  WARPSYNC.ALL ;  /* 0x0000000000007948 */ /* 0x000fea0003800000 */
[----:B------:R-:W-:Y:S01]  /*0dd0*/  I2FP.F32.U32 R47, R32 ;  /* 0x00000020002f7245 */ /* 0x000fe20000201000 */
[----:B------:R-:W-:Y:S01]  /*0de0*/  FFMA.FTZ R45, R45, R30, 1.1641532182693481445e-10 ;  /* 0x2f0000002d2d7423 */ /* 0x000fe2000001001e */
[----:B------:R-:W-:-:S02]  /*0df0*/  I2FP.F32.U32 R33, R33 ;  /* 0x0000002100217245 */ /* 0x000fc40000201000 */
[----:B------:R-:W-:Y:S01]  /*0e00*/  I2FP.F32.U32 R31, R31 ;  /* 0x0000001f001f7245 */ /* 0x000fe20000201000 */
[-C--:B------:R-:W-:Y:S01]  /*0e10*/  FFMA.FTZ R47, R47, R30.reuse, 1.1641532182693481445e-10 ;  /* 0x2f0000002f2f7423 */ /* 0x080fe2000001001e */
[----:B------:R-:W-:Y:S01]  /*0e20*/  FSET.BF.LT.FTZ.AND R45, R45, UR5, PT ;  /* 0x000000052d2d7c0a */ /* 0x000fe2000b811000 */
[-C--:B------:R-:W-:Y:S02]  /*0e30*/  FFMA.FTZ R33, R33, R30.reuse, 1.1641532182693481445e-10 ;  /* 0x2f00000021217423 */ /* 0x080fe4000001001e */
[----:B------:R-:W-:Y:S01]  /*0e40*/  FFMA.FTZ R31, R31, R30, 1.1641532182693481445e-10 ;  /* 0x2f0000001f1f7423 */ /* 0x000fe2000001001e */
[----:B------:R-:W-:Y:S01]  /*0e50*/  FSET.BF.LT.FTZ.AND R48, R47, UR5, PT ;  /* 0x000000052f307c0a */ /* 0x000fe2000b811000 */
[----:B------:R-:W-:Y:S01]  /*0e60*/  F2I.FTZ.U32.TRUNC.NTZ R46, R45 ;  /* 0x0000002d002e7305 */ /* 0x000fe2000021f000 */
[----:B------:R-:W-:Y:S02]  /*0e70*/  FSET.BF.LT.FTZ.AND R33, R33, UR5, PT ;  /* 0x0000000521217c0a */ /* 0x000fe4000b811000 */
[----:B------:R-:W-:-:S02]  /*0e80*/  FSET.BF.LT.FTZ.AND R50, R31, UR5, PT ;  /* 0x000000051f327c0a */ /* 0x000fc4000b811000 */
[----:B------:R-:W-:-:S03]  /*0e90*/  IADD3 R30, P0, PT, R37, UR10, RZ ;  /* 0x0000000a251e7c10 */ /* 0x000fc6000ff1e0ff */
[----:B------:R-:W0:Y:S08]  /*0ea0*/  F2I.FTZ.U32.TRUNC.NTZ R47, R48 ;  /* 0x00000030002f7305 */ /* 0x000e30000021f000 */
[----:B------:R-:W-:Y:S01]  /*0eb0*/  F2I.FTZ.U32.TRUNC.NTZ R32, R33 ;  /* 0x0000002100207305 */ /* 0x000fe2000021f000 */
[----:B0-----:R-:W-:-:S07]  /*0ec0*/  PRMT R31, R46, 0x3340, R47 ;  /* 0x000033402e1f7816 */ /* 0x001fce000000002f */
[----:B------:R-:W0:Y:S02]  /*0ed0*/  F2I.FTZ.U32.TRUNC.NTZ R49, R50 ;  /* 0x0000003200317305 */ /* 0x000e24000021f000 */
[----:B0-----:R-:W-:Y:S01]  /*0ee0*/  PRMT R46, R32, 0x3340, R49 ;  /* 0x00003340202e7816 */ /* 0x001fe20000000031 */
[----:B--2---:R-:W-:Y:S01]  /*0ef0*/  FMUL.FTZ R47, R33, R12 ;  /* 0x0000000c212f7220 */ /* 0x004fe20000410000 */
[----:B------:R-:W-:Y:S01]  /*0f00*/  IMAD.WIDE.U32 R32, R37, 0x4, R28 ;  /* 0x0000000425207825 */ /* 0x000fe200078e001c */
[----:B------:R-:W-:-:S03]  /*0f10*/  LEA R37, R42, R37, 0x2 ;  /* 0x000000252a257211 */ /* 0x000fc600078e10ff */
[----:B------:R-:W-:Y:S01]  /*0f20*/  FMUL.FTZ R49, R45, R14 ;  /* 0x0000000e2d317220 */ /* 0x000fe20000410000 */
[----:B------:R-:W-:Y:S01]  /*0f30*/  PRMT R45, R46, 0x5410, R31 ;  /* 0x000054102e2d7816 */ /* 0x000fe2000000001f */
[----:B------:R-:W-:Y:S01]  /*0f40*/  IMAD.X R31, RZ, RZ, UR11, P0 ;  /* 0x0000000bff1f7e24 */ /* 0x000fe200080e06ff */
[----:B------:R-:W-:Y:S01]  /*0f50*/  ISETP.GE.U32.AND P0, PT, R37, UR12, PT ;  /* 0x0000000c25007c0c */ /* 0x000fe2000bf06070 */
[----:B------:R-:W-:Y:S01]  /*0f60*/  FMUL.FTZ R13, R50, R13 ;  /* 0x0000000d320d7220 */ /* 0x000fe20000410000 */
[----:B------:R-:W-:Y:S01]  /*0f70*/  FMUL.FTZ R15, R48, R15 ;  /* 0x0000000f300f7220 */ /* 0x000fe20000410000 */
[C---:B------:R-:W-:Y:S01]  /*0f80*/  FMUL.FTZ R12, R38.reuse, R47 ;  /* 0x0000002f260c7220 */ /* 0x040fe20000410000 */
[C---:B------:R-:W-:Y:S01]  /*0f90*/  FMUL.FTZ R14, R38.reuse, R49 ;  /* 0x00000031260e7220 */ /* 0x040fe20000410000 */
[C---:B------:R-:W-:Y:S01]  /*0fa0*/  FMUL.FTZ R13, R38.reuse, R13 ;  /* 0x0000000d260d7220 */ /* 0x040fe20000410000 */
[----:B------:R-:W-:-:S05]  /*0fb0*/  FMUL.FTZ R15, R38, R15 ;  /* 0x0000000f260f7220 */ /* 0x000fca0000410000 */
[----:B------:R0:W-:Y:S04]  /*0fc0*/  STG.E.128 desc[UR6][R32.64], R12 ;  /* 0x0000000c20007986 */ /* 0x0001e8000c101d06 */
[----:B------:R0:W-:Y:S01]  /*0fd0*/  STG.E desc[UR6][R30.64], R45 ;  /* 0x0000002d1e007986 */ /* 0x0001e2000c101906 */
[----:B------:R-:W-:Y:S06]  /*0fe0*/  BAR.SYNC.DEFER_BLOCKING 0x0 ;  /* 0x0000000000007b1d */ /* 0x000fec0000010000 */
[----:B------:R-:W-:Y:S05]  /*0ff0*/  @!P0 BRA `(.L_x_3499) ;  /* 0xfffffff800288947 */ /* 0x000fea000383ffff */
[----:B------:R-:W-:Y:S05]  /*1000*/  EXIT ;  /* 0x000000000000794d */ /* 0x000fea0003800000 */
        .weak           $__internal_58_$__cuda_sm20_dblrcp_rn_slowpath_v3
        .type           $__internal_58_$__cuda_sm20_dblrcp_rn_slowpath_v3,@function
        .size           $__internal_58_$__cuda_sm20_dblrcp_rn_slowpath_v3,(.L_x_14084 - $__internal_58_$__cuda_sm20_dblrcp_rn_slowpath_v3)
$__internal_58_$__cuda_sm20_dblrcp_rn_slowpath_v3:
        /* <DEDUP_REMOVED lines=58> */
.L_x_3502:
        /* <DEDUP_REMOVED lines=34> */
.L_x_3500:
[----:B------:R-:W-:Y:S01]  /*15d0*/  LOP3.LUT R13, R29, 0x80000, RZ, 0xfc, !PT ;  /* 0x000800001d0d7812 */ /* 0x000fe200078efcff */
[----:B------:R-:W-:-:S07]  /*15e0*/  IMAD.MOV.U32 R12, RZ, RZ, R28 ;  /* 0x000000ffff0c7224 */ /* 0x000fce00078e001c */
.L_x_3501:
[----:B------:R-:W-:Y:S01]  /*15f0*/  MOV R33, 0x0 ;  /* 0x0000000000217802 */ /* 0x000fe20000000f00 */
[----:B------:R-:W-:Y:S01]  /*1600*/  IMAD.MOV.U32 R15, RZ, RZ, R13 ;  /* 0x000000ffff0f7224 */ /* 0x000fe200078e000d */
[----:B------:R-:W-:Y:S02]  /*1610*/  MOV R14, R12 ;  /* 0x0000000c000e7202 */ /* 0x000fe40000000f00 */
[----:B------:R-:W-:Y:S05]  /*1620*/  RET.REL.NODEC R32 `(_ZN2at6native43_GLOBAL__N__7cc8d1ed_10_Dropout_cu_0e96ed3824fused_dropout_kernel_vecIffjLi1ELi4EhEEvNS_4cuda6detail10TensorInfoIKT_T1_EENS5_IS6_S8_EENS5_IT4_S8_EES8_T0_NS_15PhiloxCudaStateE) ;  /* 0xffffffe820747950 */ /* 0x000fea0003c3ffff */
.L_x_3503:
        /* <DEDUP_REMOVED lines=13> */
.L_x_14084:


//--------------------- .text._ZN2at6native43_GLOBAL__N__7cc8d1ed_10_Dropout_cu_0e96ed3824fused_dropout_kernel_vecIffjLi1ELi8EhEEvNS_4cuda6detail10TensorInfoIKT_T1_EENS5_IS6_S8_EENS5_IT4_S8_EES8_T0_NS_15PhiloxCudaStateE --------------------------
	.section	.text._ZN2at6native43_GLOBAL__N__7cc8d1ed_10_Dropout_cu_0e96ed3824fused_dropout_kernel_vecIffjLi1ELi8EhEEvNS_4cuda6detail10TensorInfoIKT_T1_EENS5_IS6_S8_EENS5_IT4_S8_EES8_T0_NS_15PhiloxCudaStateE,"ax",@progbits
	.align	128
.text._ZN2at6native43_GLOBAL__N__7cc8d1ed_10_Dropout_cu_0e96ed3824fused_dropout_kernel_vecIffjLi1ELi8EhEEvNS_4cuda6detail10TensorInfoIKT_T1_EENS5_IS6_S8_EENS5_IT4_S8_EES8_T0_NS_15PhiloxCudaStateE:
        .type           _ZN2at6native43_GLOBAL__N__7cc8d1ed_10_Dropout_cu_0e96ed3824fused_dropout_kernel_vecIffjLi1ELi8EhEEvNS_4cuda6detail10TensorInfoIKT_T1_EENS5_IS6_S8_EENS5_IT4_S8_EES8_T0_NS_15PhiloxCudaStateE,@function
        .size           _ZN2at6native43_GLOBAL__N__7cc8d1ed_10_Dropout_cu_0e96ed3824fused_dropout_kernel_vecIffjLi1ELi8EhEEvNS_4cuda6detail10TensorInfoIKT_T1_EENS5_IS6_S8_EENS5_IT4_S8_EES8_T0_NS_15PhiloxCudaStateE,(.L_x_14086 - _ZN2at6native43_GLOBAL__N__7cc8d1ed_10_Dropout_cu_0e96ed3824fused_dropout_kernel_vecIffjLi1ELi8EhEEvNS_4cuda6detail10TensorInfoIKT_T1_EENS5_IS6_S8_EENS5_IT4_S8_EES8_T0_NS_15PhiloxCudaStateE)
        .other          _ZN2at6native43_GLOBAL__N__7cc8d1ed_10_Dropout_cu_0e96ed3824fused_dropout_kernel_vecIffjLi1ELi8EhEEvNS_4cuda6detail10TensorInfoIKT_T1_EENS5_IS6_S8_EENS5_IT4_S8_EES8_T0_NS_15PhiloxCudaStateE,@"STO_CUDA_ENTRY STV_DEFAULT"
_ZN2at6native43_GLOBAL__N__7cc8d1ed_10_Dropout_cu_0e96ed3824fused_dropout_kernel_vecIffjLi1ELi8EhEEvNS_4cuda6detail10TensorInfoIKT_T1_EENS5_IS6_S8_EENS5_IT4_S8_EES8_T0_NS_15PhiloxCudaStateE:
[----:B------:R-:W-:Y:S01]  /*0000*/  LDC R1, c[0x0][0x37c] ;  /* 0x0000df00ff017b82 */ /* 0x000fe20000000800 */
[----:B------:R-:W0:Y:S07]  /*0010*/  LDCU UR4, c[0x0][0x624] ;  /* 0x0000c480ff0477ac */ /* 0x000e2e0008000800 */
[----:B------:R-:W1:Y:S01]  /*0020*/  LDC R9, c[0x0][0x61c] ;  /* 0x00018700ff097b82 */ /* 0x000e620000000800 */
[----:B------:R-:W2:Y:S07]  /*0030*/  LDCU.64 UR6, c[0x0][0x358] ;  /* 0x00006b00ff0677ac */ /* 0x000eae0008000a00 */
[----:B------:R-:W2:Y:S01]  /*0040*/  LDC R34, c[0x0][0x618] ;  /* 0x00018600ff227b82 */ /* 0x000ea20000000800 */
[----:B0-----:R-:W-:-:S06]  /*0050*/  UPRMT UR4, UR4, 0x7770, URZ ;  /* 0x0000777004047896 */ /* 0x001fcc00080000ff */
[----:B------:R-:W-:-:S05]  /*0060*/  ISETP.NE.AND P0, PT, RZ, UR4, PT ;  /* 0x00000004ff007c0c */ /* 0x000fca000bf05270 */
[----:B------:R-:W0:Y:S08]  /*0070*/  LDCU.64 UR4, c[0x0][0x610] ;  /* 0x0000c200ff0477ac */ /* 0x000e300008000a00 */
[----:B-1----:R-:W-:-:S05]  /*0080*/  @P0 IMAD.MOV.U32 R35, RZ, RZ, R9 ;  /* 0x000000ffff230224 */ /* 0x002fca00078e0009 */
[----:B--2---:R1:W5:Y:S01]  /*0090*/  @P0 LDG.E.64 R2, desc[UR6][R34.64] ;  /* 0x0000000622020981 */ /* 0x004362000c1e1b00 */
[----:B0-----:R-:W-:Y:S01]  /*00a0*/  IMAD.U32 R30, RZ, RZ, UR4 ;  /* 0x00000004ff1e7e24 */ /* 0x001fe2000f8e00ff */
[----:B------:R-:W-:Y:S01]  /*00b0*/  MOV R31, UR5 ;  /* 0x00000005001f7c02 */ /* 0x000fe20008000f00 */
[----:B------:R-:W0:Y:S01]  /*00c0*/  S2R R0, SR_TID.X ;  /* 0x0000000000007919 */ /* 0x000e220000002100 */
[----:B------:R-:W0:Y:S01]  /*00d0*/  S2UR UR4, SR_CTAID.X ;  /* 0x00000000000479c3 */ /* 0x000e220000002500 */
[----:B------:R-:W2:Y:S03]  /*00e0*/  LDCU UR5, c[0x0][0x608] ;  /* 0x0000c100ff0577ac */ /* 0x000ea60008000800 */
[----:B------:R-:W5:Y:S04]  /*00f0*/  @P0 LDG.E.64 R30, desc[UR6][R30.64] ;  /* 0x000000061e1e0981 */ /* 0x000f68000c1e1b00 */
[----:B------:R-:W0:Y:S02]  /*0100*/  LDC R39, c[0x0][0x360] ;  /* 0x0000d800ff277b82 */ /* 0x000e240000000800 */
[----:B0-----:R-:W-:-:S04]  /*0110*/  IMAD R33, R39, UR4, R0 ;  /* 0x0000000427217c24 */ /* 0x001fc8000f8e0200 */
[----:B------:R-:W-:-:S05]  /*0120*/  IMAD.SHL.U32 R32, R33, 0x8, RZ ;  /* 0x0000000821207824 */ /* 0x000fca00078e00ff */
[----:B--2---:R-:W-:-:S13]  /*0130*/  ISETP.GE.U32.AND P1, PT, R32, UR5, PT ;  /* 0x0000000520007c0c */ /* 0x004fda000bf26070 */
        /* <DEDUP_REMOVED lines=23> */
[----:B------:R-:W-:Y:S02]  /*02b0*/  SHF.R.U64 R35, R34, 0x2, R9 ;  /* 0x0000000222237819 */ /* 0x000fe40000001209 */
[----:B------:R-:W-:-:S03]  /*02c0*/  FSETP.GEU.AND P0, PT, |R22|, 5.8789094863358348022e-39, PT ;  /* 0x004004021600780b */ /* 0x000fc60003f0e200 */
[----:B------:R-:W-:-:S05]  /*02d0*/  IMAD.WIDE.U32 R4, R35, -0x2daee0ad, RZ ;  /* 0xd2511f5323047825 */ /* 0x000fca00078e00ff */
[----:B------:R-:W-:Y:S01]  /*02e0*/  LOP3.LUT R10, R5, R31, RZ, 0x3c, !PT ;  /* 0x0000001f050a7212 */ /* 0x000fe200078e3cff */
[----:B------:R-:W-:-:S04]  /*02f0*/  VIADD R5, R31, 0x32370b8f ;  /* 0x32370b8f1f057836 */ /* 0x000fc80000000000 */
[----:B------:R-:W-:-:S05]  /*0300*/  IMAD.WIDE.U32 R10, R10, -0x326172a9, RZ ;  /* 0xcd9e8d570a0a7825 */ /* 0x000fca00078e00ff */
[----:B------:R-:W-:Y:S02]  /*0310*/  LOP3.LUT R12, R2, R6, R11, 0x96, !PT ;  /* 0x00000006020c7212 */ /* 0x000fe400078e960b */
[----:B------:R-:W-:-:S03]  /*0320*/  IADD3 R6, PT, PT, R30, -0x255992d5, RZ ;  /* 0xdaa66d2b1e067810 */ /* 0x000fc60007ffe0ff */
[----:B------:R-:W-:-:S15]  /*0330*/  IMAD.WIDE.U32 R12, R12, -0x2daee0ad, RZ ;  /* 0xd2511f530c0c7825 */ /* 0x000fde00078e00ff */
[----:B------:R-:W-:-:S12]  /*0340*/  NOP ;  /* 0x0000000000007918 */ /* 0x000fd80000000000 */
[----:B-1----:R0:W1:Y:S02]  /*0350*/  DFMA R20, R22, R20, R22 ;  /* 0x000000141614722b */ /* 0x0020640000000016 */
[----:B0-----:R-:W-:-:S04]  /*0360*/  SHF.R.U32.HI R23, RZ, 0x2, R9 ;  /* 0x00000002ff177819 */ /* 0x001fc80000011609 */
[----:B------:R-:W-:Y:S01]  /*0370*/  LOP3.LUT R8, R23, R7, R30, 0x96, !PT ;  /* 0x0000000717087212 */ /* 0x000fe200078e961e */
[----:B------:R-:W-:-:S04]  /*0380*/  VIADD R7, R30, 0x78dde6e4 ;  /* 0x78dde6e41e077836 */ /* 0x000fc80000000000 */
[----:B------:R-:W-:-:S05]  /*0390*/  IMAD.WIDE.U32 R8, R8, -0x2daee0ad, RZ ;  /* 0xd2511f5308087825 */ /* 0x000fca00078e00ff */
[----:B------:R-:W-:Y:S01]  /*03a0*/  LOP3.LUT R14, R0, R4, R9, 0x96, !PT ;  /* 0x00000004000e7212 */ /* 0x000fe200078e9609 */
[C---:B------:R-:W-:Y:S01]  /*03b0*/  VIADD R4, R31.reuse, 0x76cf5d0a ;  /* 0x76cf5d0a1f047836 */ /* 0x040fe20000000000 */
[----:B------:R-:W-:-:S03]  /*03c0*/  IADD3 R9, PT, PT, R31, -0x56f99767, RZ ;  /* 0xa90668991f097810 */ /* 0x000fc60007ffe0ff */
        /* <DEDUP_REMOVED lines=14> */
[----:B------:R-:W-:-:S04]  /*04b0*/  IMAD.WIDE.U32 R14, R14, -0x2daee0ad, RZ ;  /* 0xd2511f530e0e7825 */ /* 0x000fc800078e00ff */
[----:B------:R-:W-:Y:S01]  /*04c0*/  VIADD R11, R30, 0xb54cda56 ;  /* 0xb54cda561e0b7836 */ /* 0x000fe20000000000 */
[----:B------:R-:W-:Y:S01]  /*04d0*/  LOP3.LUT R24, R9, R26, R15, 0x96, !PT ;  /* 0x0000001a09187212 */ /* 0x000fe200078e960f */
[C---:B------:R-:W-:Y:S01]  /*04e0*/  VIADD R13, R31.reuse, 0x1fd5c5a3 ;  /* 0x1fd5c5a31f0d7836 */ /* 0x040fe20000000000 */
[----:B------:R-:W-:Y:S02]  /*04f0*/  LOP3.LUT R26, R10, R12, R29, 0x96, !PT ;  /* 0x0000000c0a1a7212 */ /* 0x000fe400078e961d */
[----:B------:R-:W-:Y:S01]  /*0500*/  IADD3 R12, PT, PT, R31, 0x646e171e, RZ ;  /* 0x646e171e1f0c7810 */ /* 0x000fe20007ffe0ff */
[----:B------:R-:W-:Y:S01]  /*0510*/  IMAD.WIDE.U32 R24, R24, -0x326172a9, RZ ;  /* 0xcd9e8d5718187825 */ /* 0x000fe200078e00ff */
[----:B------:R-:W-:Y:S02]  /*0520*/  IADD3 R15, PT, PT, R30, -0xe443238, RZ ;  /* 0xf1bbcdc81e0f7810 */ /* 0x000fe40007ffe0ff */
[----:B-1----:R-:W0:Y:S01]  /*0530*/  DFMA R16, -R18, R20, 1 ;  /* 0x3ff000001210742b */ /* 0x002e220000000114 */
[----:B------:R-:W-:Y:S01]  /*0540*/  IMAD.WIDE.U32 R26, R26, -0x2daee0ad, RZ ;  /* 0xd2511f531a1a7825 */ /* 0x000fe200078e00ff */
[----:B------:R-:W-:-:S03]  /*0550*/  LOP3.LUT R36, R11, R28, R25, 0x96, !PT ;  /* 0x0000001c0b247212 */ /* 0x000fc600078e9619 */
[----:B------:R-:W-:Y:S01]  /*0560*/  VIADD R25, R30, 0x8ff34781 ;  /* 0x8ff347811e197836 */ /* 0x000fe20000000000 */
[----:B------:R-:W-:Y:S01]  /*0570*/  LOP3.LUT R28, R12, R14, R27, 0x96, !PT ;  /* 0x0000000e0c1c7212 */ /* 0x000fe200078e961b */
[----:B------:R-:W-:Y:S02]  /*0580*/  VIADD R14, R30, 0x5384540f ;  /* 0x5384540f1e0e7836 */ /* 0x000fe40000000000 */
[----:B------:R-:W-:-:S04]  /*0590*/  IMAD.WIDE.U32 R36, R36, -0x2daee0ad, RZ ;  /* 0xd2511f5324247825 */ /* 0x000fc800078e00ff */
[----:B------:R-:W-:Y:S01]  /*05a0*/  IMAD.WIDE.U32 R28, R28, -0x326172a9, RZ ;  /* 0xcd9e8d571c1c7825 */ /* 0x000fe200078e00ff */
[----:B------:R-:W-:-:S04]  /*05b0*/  LOP3.LUT R26, R13, R26, R37, 0x96, !PT ;  /* 0x0000001a0d1a7212 */ /* 0x000fc800078e9625 */
[----:B------:R-:W-:Y:S01]  /*05c0*/  LOP3.LUT R46, R14, R24, R29, 0x96, !PT ;  /* 0x000000180e2e7212 */ /* 0x000fe200078e961d */
[----:B------:R-:W-:Y:S02]  /*05d0*/  VIADD R24, R31, 0xdb3d7428 ;  /* 0xdb3d74281f187836 */ /* 0x000fe40000000000 */
[----:B------:R-:W-:-:S04]  /*05e0*/  IMAD.WIDE.U32 R26, R26, -0x326172a9, RZ ;  /* 0xcd9e8d571a1a7825 */ /* 0x000fc800078e00ff */
[----:B------:R-:W-:Y:S01]  /*05f0*/  IMAD.WIDE.U32 R46, R46, -0x2daee0ad, RZ ;  /* 0xd2511f532e2e7825 */ /* 0x000fe200078e00ff */
[----:B------:R-:W-:-:S03]  /*0600*/  LOP3.LUT R45, R15, R28, R27, 0x96, !PT ;  /* 0x0000001c0f2d7212 */ /* 0x000fc600078e961b */
[----:B------:R-:W-:Y:S01]  /*0610*/  IMAD.MOV.U32 R29, RZ, RZ, R23 ;  /* 0x000000ffff1d7224 */ /* 0x000fe200078e0017 */
[----:B------:R-:W-:Y:S01]  /*0620*/  LOP3.LUT R36, R24, R36, R47, 0x96, !PT ;  /* 0x0000002418247212 */ /* 0x000fe200078e962f */
[----:B------:R-:W-:-:S04]  /*0630*/  IMAD.HI.U32 R27, R45, -0x2daee0ad, RZ ;  /* 0xd2511f532d1b7827 */ /* 0x000fc800078e00ff */
[----:B------:R-:W-:Y:S01]  /*0640*/  IMAD.HI.U32 R28, R36, -0x326172a9, RZ ;  /* 0xcd9e8d57241c7827 */ /* 0x000fe200078e00ff */
[----:B------:R-:W-:Y:S02]  /*0650*/  LOP3.LUT R46, R46, R27, RZ, 0x3c, !PT ;  /* 0x0000001b2e2e7212 */ /* 0x000fe400078e3cff */
[----:B------:R-:W-:Y:S02]  /*0660*/  MOV R27, R33 ;  /* 0x00000021001b7202 */ /* 0x000fe40000000f00 */
[----:B------:R-:W-:Y:S01]  /*0670*/  LOP3.LUT R37, R25, R26, R28, 0x96, !PT ;  /* 0x0000001a19257212 */ /* 0x000fe200078e961c */
[----:B------:R-:W-:Y:S01]  /*0680*/  IMAD.MOV.U32 R28, RZ, RZ, R35 ;  /* 0x000000ffff1c7224 */ /* 0x000fe200078e0023 */
[----:B------:R-:W-:Y:S02]  /*0690*/  LOP3.LUT R26, R34, 0x3, RZ, 0xc0, !PT ;  /* 0x00000003221a7812 */ /* 0x000fe400078ec0ff */
[----:B------:R-:W-:Y:S01]  /*06a0*/  IADD3 R33, PT, PT, R31, -0x695add53, RZ ;  /* 0x96a522ad1f217810 */ /* 0x000fe20007ffe0ff */
[----:B------:R-:W-:-:S15]  /*06b0*/  IMAD.MOV.U32 R34, RZ, RZ, R37 ;  /* 0x000000ffff227224 */ /* 0x000fde00078e0025 */
[----:B------:R-:W-:-:S04]  /*06c0*/  NOP ;  /* 0x0000000000007918 */ /* 0x000fc80000000000 */
[----:B0-----:R0:W1:Y:S02]  /*06d0*/  DFMA R16, R20, R16, R20 ;  /* 0x000000101410722b */ /* 0x0010640000000014 */
[----:B01----:R-:W-:Y:S05]  /*06e0*/  @P0 BRA `(.L_x_3504) ;  /* 0x0000000000180947 */ /* 0x003fea0003800000 */
[----:B------:R-:W-:Y:S02]  /*06f0*/  LOP3.LUT R16, R19, 0x7fffffff, RZ, 0xc0, !PT ;  /* 0x7fffffff13107812 */ /* 0x000fe400078ec0ff */
[----:B------:R-:W-:-:S03]  /*0700*/  MOV R38, 0x730 ;  /* 0x0000073000267802 */ /* 0x000fc60000000f00 */
[----:B------:R-:W-:-:S07]  /*0710*/  VIADD R23, R16, 0xfff00000 ;  /* 0xfff0000010177836 */ /* 0x000fce0000000000 */
[----:B------:R-:W-:Y:S05]  /*0720*/  CALL.REL.NOINC `($__internal_59_$__cuda_sm20_dblrcp_rn_slowpath_v3) ;  /* 0x0000000c00b87944 */ /* 0x000fea0003c00000 */
[----:B------:R-:W-:Y:S01]  /*0730*/  MOV R16, R20 ;  /* 0x0000001400107202 */ /* 0x000fe20000000f00 */
[----:B------:R-:W-:-:S07]  /*0740*/  IMAD.MOV.U32 R17, RZ, RZ, R21 ;  /* 0x000000ffff117224 */ /* 0x000fce00078e0015 */
.L_x_3504:
        /* <DEDUP_REMOVED lines=16> */
.L_x_3513:
        /* <DEDUP_REMOVED lines=13> */
.L_x_3506:
[----:B-123--:R-:W-:Y:S05]  /*0920*/  BSYNC.RECONVERGENT B0 ;  /* 0x0000000000007941 */ /* 0x00efea0003800200 */
.L_x_3505:
        /* <DEDUP_REMOVED lines=53> */
.L_x_3507:
        /* <DEDUP_REMOVED lines=9> */
.L_x_3508:
        /* <DEDUP_REMOVED lines=13> */
.L_x_3510:
[----:B------:R-:W-:Y:S05]  /*0de0*/  BSYNC.RECONVERGENT B0 ;  /* 0x0000000000007941 */ /* 0x000fea0003800200 */
.L_x_3509:
[----:B------:R-:W-:Y:S01]  /*0df0*/  IMAD.WIDE.U32 R20, R27, -0x326172a9, RZ ;  /* 0xcd9e8d571b147825 */ /* 0x000fe200078e00ff */
[----:B------:R-:W-:-:S03]  /*0e00*/  LOP3.LUT R16, R37, R16, R31, 0x96, !PT ;  /* 0x0000001025107212 */ /* 0x000fc600078e961f */
[----:B------:R-:W-:Y:S01]  /*0e10*/  HFMA2 R48, -RZ, RZ, 0.1171875, 0 ;  /* 0x2f800000ff307431 */ /* 0x000fe200000001ff */
[----:B------:R-:W-:Y:S01]  /*0e20*/  IADD3 R47, PT, PT, R47, -0x2daee0ad, RZ ;  /* 0xd2511f532f2f7810 */ /* 0x000fe20007ffe0ff */
        /* <DEDUP_REMOVED lines=33> */
[----:B------:R-:W-:-:S03]  /*1040*/  LOP3.LUT R17, R24, R18, R21, 0x96, !PT ;  /* 0x0000001218117212 */ /* 0x000fc600078e9615 */
[----:B------:R-:W-:Y:S01]  /*1050*/  FFMA.FTZ R51, R19, R48, 1.1641532182693481445e-10 ;  /* 0x2f00000013337423 */ /* 0x000fe20000010030 */
[----:B------:R-:W-:Y:S02]  /*1060*/  I2FP.F32.U32 R21, R36 ;  /* 0x0000002400157245 */ /* 0x000fe40000201000 */
[----:B------:R-:W-:Y:S01]  /*1070*/  LOP3.LUT R45, R15, R16, R23, 0x96, !PT ;  /* 0x000000100f2d7212 */ /* 0x000fe200078e9617 */
[----:B------:R-:W-:Y:S01]  /*1080*/  IMAD.WIDE.U32 R16, R17, -0x326172a9, RZ ;  /* 0xcd9e8d5711107825 */ /* 0x000fe200078e00ff */
[----:B------:R-:W-:-:S03]  /*1090*/  I2FP.F32.U32 R23, R44 ;  /* 0x0000002c00177245 */ /* 0x000fc60000201000 */
[----:B------:R-:W-:Y:S01]  /*10a0*/  FFMA.FTZ R56, R21, R48, 1.1641532182693481445e-10 ;  /* 0x2f00000015387423 */ /* 0x000fe20000010030 */
[----:B------:R-:W-:Y:S01]  /*10b0*/  IMAD.HI.U32 R46, R45, -0x2daee0ad, RZ ;  /* 0xd2511f532d2e7827 */ /* 0x000fe200078e00ff */
[----:B------:R-:W-:-:S03]  /*10c0*/  LOP3.LUT R34, R25, R22, R17, 0x96, !PT ;  /* 0x0000001619227212 */ /* 0x000fc600078e9611 */
[----:B------:R-:W-:Y:S01]  /*10d0*/  FFMA.FTZ R50, R23, R48, 1.1641532182693481445e-10 ;  /* 0x2f00000017327423 */ /* 0x000fe20000010030 */
[----:B------:R-:W-:Y:S01]  /*10e0*/  I2FP.F32.U32 R17, R42 ;  /* 0x0000002a00117245 */ /* 0x000fe20000201000 */
[----:B------:R-:W-:Y:S01]  /*10f0*/  IMAD.MOV.U32 R36, RZ, RZ, R16 ;  /* 0x000000ffff247224 */ /* 0x000fe200078e0010 */
[----:B------:R-:W-:-:S03]  /*1100*/  LOP3.LUT R46, R33, R20, R46, 0x96, !PT ;  /* 0x00000014212e7212 */ /* 0x000fc600078e962e */
[----:B------:R-:W-:Y:S01]  /*1110*/  FFMA.FTZ R49, R17, R48, 1.1641532182693481445e-10 ;  /* 0x2f00000011317423 */ /* 0x000fe20000010030 */
        /* <DEDUP_REMOVED lines=9> */
.L_x_3511:
        /* <DEDUP_REMOVED lines=9> */
.L_x_3512:
[----:B------:R-:W0:Y:S02]  /*1240*/  LDC.64 R16, c[0x0][0x380] ;  /* 0x0000e000ff107b82 */ /* 0x000e240000000a00 */
[----:B0-----:R-:W-:-:S06]  /*1250*/  IMAD.WIDE.U32 R16, R32, 0x4, R16 ;  /* 0x0000000420107825 */ /* 0x001fcc00078e0010 */
[----:B------:R-:W2:Y:S01]  /*1260*/  LDG.E.ENL2.256 R20, R16, desc[UR6][R16.64] ;  /* 0xfe0000061010797e */ /* 0x000ea20008121914 */
[----:B------:R-:W-:Y:S01]  /*1270*/  I2FP.F32.U32 R43, R38 ;  /* 0x00000026002b7245 */ /* 0x000fe20000201000 */
[----:B------:R-:W-:Y:S05]  /*1280*/  WARPSYNC.ALL ;  /* 0x0000000000007948 */ /* 0x000fea0003800000 */
[----:B------:R-:W-:Y:S01]  /*1290*/  FSET.BF.LT.FTZ.AND R49, R49, UR5, PT ;  /* 0x0000000531317c0a */ /* 0x000fe2000b811000 */
[----:B------:R-:W-:Y:S01]  /*12a0*/  FFMA.FTZ R43, R43, R48, 1.1641532182693481445e-10 ;  /* 0x2f0000002b2b7423 */ /* 0x000fe20000010030 */
[----:B------:R-:W-:Y:S02]  /*12b0*/  FSET.BF.LT.FTZ.AND R50, R50, UR5, PT ;  /* 0x0000000532327c0a */ /* 0x000fe4000b811000 */
[----:B------:R-:W-:Y:S01]  /*12c0*/  I2FP.F32.U32 R53, R41 ;  /* 0x0000002900357245 */ /* 0x000fe20000201000 */
[----:B------:R-:W-:Y:S01]  /*12d0*/  F2I.FTZ.U32.TRUNC.NTZ R54, R49 ;  /* 0x0000003100367305 */ /* 0x000fe2000021f000 */
[----:B------:R-:W-:-:S02]  /*12e0*/  I2FP.F32.U32 R59, R42 ;  /* 0x0000002a003b7245 */ /* 0x000fc40000201000 */
[----:B------:R-:W-:Y:S01]  /*12f0*/  FSET.BF.LT.FTZ.AND R55, R43, UR5, PT ;  /* 0x000000052b377c0a */ /* 0x000fe2000b811000 */
[----:B------:R-:W-:Y:S01]  /*1300*/  FFMA.FTZ R53, R53, R48, 1.1641532182693481445e-10 ;  /* 0x2f00000035357423 */ /* 0x000fe20000010030 */
[----:B------:R-:W0:Y:S01]  /*1310*/  LDC.64 R42, c[0x0][0x458] ;  /* 0x00011600ff2a7b82 */ /* 0x000e220000000a00 */
[----:B------:R-:W-:Y:S01]  /*1320*/  I2FP.F32.U32 R57, R40 ;  /* 0x0000002800397245 */ /* 0x000fe20000201000 */
[-C--:B------:R-:W-:Y:S01]  /*1330*/  FFMA.FTZ R52, R59, R48.reuse, 1.1641532182693481445e-10 ;  /* 0x2f0000003b347423 */ /* 0x080fe20000010030 */
[----:B------:R-:W1:Y:S01]  /*1340*/  F2I.FTZ.U32.TRUNC.NTZ R41, R50 ;  /* 0x0000003200297305 */ /* 0x000e62000021f000 */
[----:B------:R-:W-:Y:S02]  /*1350*/  FSET.BF.LT.FTZ.AND R51, R51, UR5, PT ;  /* 0x0000000533337c0a */ /* 0x000fe4000b811000 */
[----:B------:R-:W-:Y:S01]  /*1360*/  FFMA.FTZ R57, R57, R48, 1.1641532182693481445e-10 ;  /* 0x2f00000039397423 */ /* 0x000fe20000010030 */
[----:B------:R-:W-:Y:S02]  /*1370*/  FSET.BF.LT.FTZ.AND R56, R56, UR5, PT ;  /* 0x0000000538387c0a */ /* 0x000fe4000b811000 */
[----:B------:R-:W-:-:S02]  /*1380*/  FSET.BF.LT.FTZ.AND R53, R53, UR5, PT ;  /* 0x0000000535357c0a */ /* 0x000fc4000b811000 */
[----:B------:R-:W-:Y:S01]  /*1390*/  FSET.BF.LT.FTZ.AND R52, R52, UR5, PT ;  /* 0x0000000534347c0a */ /* 0x000fe2000b811000 */
[----:B------:R-:W-:Y:S01]  /*13a0*/  F2I.FTZ.U32.TRUNC.NTZ R47, R51 ;  /* 0x00000033002f7305 */ /* 0x000fe2000021f000 */
[----:B-1----:R-:W-:Y:S02]  /*13b0*/  PRMT R41, R54, 0x3340, R41 ;  /* 0x0000334036297816 */ /* 0x002fe40000000029 */
[----:B------:R-:W-:-:S05]  /*13c0*/  FSET.BF.LT.FTZ.AND R54, R57, UR5, PT ;  /* 0x0000000539367c0a */ /* 0x000fca000b811000 */
[----:B------:R-:W1:Y:S08]  /*13d0*/  F2I.FTZ.U32.TRUNC.NTZ R44, R56 ;  /* 0x00000038002c7305 */ /* 0x000e70000021f000 */
[----:B------:R-:W-:Y:S01]  /*13e0*/  F2I.FTZ.U32.TRUNC.NTZ R38, R55 ;  /* 0x0000003700267305 */ /* 0x000fe2000021f000 */
[----:B-1----:R-:W-:-:S07]  /*13f0*/  PRMT R44, R47, 0x3340, R44 ;  /* 0x000033402f2c7816 */ /* 0x002fce000000002c */
[----:B------:R-:W-:Y:S01]  /*1400*/  F2I.FTZ.U32.TRUNC.NTZ R40, R53 ;  /* 0x0000003500287305 */ /* 0x000fe2000021f000 */
[----:B--2---:R-:W-:Y:S01]  /*1410*/  FMUL.FTZ R16, R51, R16 ;  /* 0x0000001033107220 */ /* 0x004fe20000410000 */
[----:B------:R-:W-:-:S06]  /*1420*/  FMUL.FTZ R20, R55, R20 ;  /* 0x0000001437147220 */ /* 0x000fcc0000410000 */
[----:B------:R-:W1:Y:S01]  /*1430*/  F2I.FTZ.U32.TRUNC.NTZ R51, R52 ;  /* 0x0000003400337305 */ /* 0x000e62000021f000 */
[----:B------:R-:W-:Y:S01]  /*1440*/  FMUL.FTZ R18, R49, R18 ;  /* 0x0000001231127220 */ /* 0x000fe20000410000 */
[C---:B0-----:R-:W-:Y:S01]  /*1450*/  IMAD.WIDE.U32 R48, R32.reuse, 0x4, R42 ;  /* 0x0000000420307825 */ /* 0x041fe200078e002a */
[----:B------:R-:W-:-:S03]  /*1460*/  IADD3 R42, P0, PT, R32, UR10, RZ ;  /* 0x0000000a202a7c10 */ /* 0x000fc6000ff1e0ff */
[----:B------:R-:W-:Y:S01]  /*1470*/  FMUL.FTZ R56, R56, R17 ;  /* 0x0000001138387220 */ /* 0x000fe20000410000 */
[----:B------:R-:W-:Y:S01]  /*1480*/  FMUL.FTZ R50, R50, R19 ;  /* 0x0000001332327220 */ /* 0x000fe20000410000 */
[----:B------:R-:W-:Y:S01]  /*1490*/  IMAD R32, R39, 0x8, R32 ;  /* 0x0000000827207824 */ /* 0x000fe200078e0220 */
[----:B------:R-:W-:Y:S01]  /*14a0*/  IADD3.X R43, PT, PT, RZ, UR11, RZ, P0, !PT ;  /* 0x0000000bff2b7c10 */ /* 0x000fe200087fe4ff */
[----:B------:R-:W0:Y:S01]  /*14b0*/  F2I.FTZ.U32.TRUNC.NTZ R55, R54 ;  /* 0x0000003600377305 */ /* 0x000e22000021f000 */
[----:B------:R-:W-:Y:S01]  /*14c0*/  FMUL.FTZ R58, R54, R21 ;  /* 0x00000015363a7220 */ /* 0x000fe20000410000 */
[----:B------:R-:W-:Y:S01]  /*14d0*/  FMUL.FTZ R22, R53, R22 ;  /* 0x0000001635167220 */ /* 0x000fe20000410000 */
[----:B------:R-:W-:Y:S01]  /*14e0*/  ISETP.GE.U32.AND P0, PT, R32, UR12, PT ;  /* 0x0000000c20007c0c */ /* 0x000fe2000bf06070 */
[----:B------:R-:W-:Y:S01]  /*14f0*/  FMUL.FTZ R60, R52, R23 ;  /* 0x00000017343c7220 */ /* 0x000fe20000410000 */
[C---:B------:R-:W-:Y:S01]  /*1500*/  FMUL.FTZ R16, R35.reuse, R16 ;  /* 0x0000001023107220 */ /* 0x040fe20000410000 */
[C---:B------:R-:W-:Y:S01]  /*1510*/  FMUL.FTZ R17, R35.reuse, R56 ;  /* 0x0000003823117220 */ /* 0x040fe20000410000 */
[----:B-1----:R-:W-:Y:S01]  /*1520*/  PRMT R51, R40, 0x3340, R51 ;  /* 0x0000334028337816 */ /* 0x002fe20000000033 */
[C---:B------:R-:W-:Y:S01]  /*1530*/  FMUL.FTZ R18, R35.reuse, R18 ;  /* 0x0000001223127220 */ /* 0x040fe20000410000 */
[C---:B------:R-:W-:Y:S01]  /*1540*/  FMUL.FTZ R19, R35.reuse, R50 ;  /* 0x0000003223137220 */ /* 0x040fe20000410000 */
[C---:B------:R-:W-:Y:S01]  /*1550*/  FMUL.FTZ R20, R35.reuse, R20 ;  /* 0x0000001423147220 */ /* 0x040fe20000410000 */
[C---:B------:R-:W-:Y:S01]  /*1560*/  FMUL.FTZ R21, R35.reuse, R58 ;  /* 0x0000003a23157220 */ /* 0x040fe20000410000 */
[C---:B------:R-:W-:Y:S01]  /*1570*/  FMUL.FTZ R22, R35.reuse, R22 ;  /* 0x0000001623167220 */ /* 0x040fe20000410000 */
[----:B------:R-:W-:Y:S01]  /*1580*/  FMUL.FTZ R23, R35, R60 ;  /* 0x0000003c23177220 */ /* 0x000fe20000410000 */
[----:B------:R-:W-:-:S02]  /*1590*/  PRMT R40, R44, 0x5410, R41 ;  /* 0x000054102c287816 */ /* 0x000fc40000000029 */
[----:B0-----:R-:W-:Y:S02]  /*15a0*/  PRMT R38, R38, 0x3340, R55 ;  /* 0x0000334026267816 */ /* 0x001fe40000000037 */
[----:B------:R0:W-:Y:S02]  /*15b0*/  STG.E.ENL2.256 desc[UR6][R48.64], R16, R20 ;  /* 0xf80000103014797f */ /* 0x0001e4000f121806 */
[----:B------:R-:W-:-:S05]  /*15c0*/  PRMT R41, R38, 0x5410, R51 ;  /* 0x0000541026297816 */ /* 0x000fca0000000033 */
[----:B------:R0:W-:Y:S01]  /*15d0*/  STG.E.64 desc[UR6][R42.64], R40 ;  /* 0x000000282a007986 */ /* 0x0001e2000c101b06 */
[----:B------:R-:W-:Y:S06]  /*15e0*/  BAR.SYNC.DEFER_BLOCKING 0x0 ;  /* 0x0000000000007b1d */ /* 0x000fec0000010000 */
[----:B------:R-:W-:Y:S05]  /*15f0*/  @!P0 BRA `(.L_x_3513) ;  /* 0xfffffff000948947 */ /* 0x000fea000383ffff */
[----:B------:R-:W-:Y:S05]  /*1600*/  EXIT ;  /* 0x000000000000794d */ /* 0x000fea0003800000 */
        .weak           $__internal_59_$__cuda_sm20_dblrcp_rn_slowpath_v3
        .type           $__internal_59_$__cuda_sm20_dblrcp_rn_slowpath_v3,@function
        .size           $__internal_59_$__cuda_sm20_dblrcp_rn_slowpath_v3,(.L_x_14086 - $__internal_59_$__cuda_sm20_dblrcp_rn_slowpath_v3)
$__internal_59_$__cuda_sm20_dblrcp_rn_slowpath_v3:
        /* <DEDUP_REMOVED lines=58> */
.L_x_3516:
        /* <DEDUP_REMOVED lines=34> */
.L_x_3514:
[----:B------:R-:W-:Y:S02]  /*1bd0*/  LOP3.LUT R21, R17, 0x80000, RZ, 0xfc, !PT ;  /* 0x0008000011157812 */ /* 0x000fe400078efcff */
[----:B------:R-:W-:-:S07]  /*1be0*/  MOV R20, R16 ;  /* 0x0000001000147202 */ /* 0x000fce0000000f00 */
.L_x_3515:
[----:B------:R-:W-:Y:S01]  /*1bf0*/  IMAD.MOV.U32 R16, RZ, RZ, R38 ;  /* 0x000000ffff107224 */ /* 0x000fe200078e0026 */
[----:B------:R-:W-:-:S04]  /*1c00*/  MOV R17, 0x0 ;  /* 0x0000000000117802 */ /* 0x000fc80000000f00 */
[----:B------:R-:W-:Y:S05]  /*1c10*/  RET.REL.NODEC R16 `(_ZN2at6native43_GLOBAL__N__7cc8d1ed_10_Dropout_cu_0e96ed3824fused_dropout_kernel_vecIffjLi1ELi8EhEEvNS_4cuda6detail10TensorInfoIKT_T1_EENS5_IS6_S8_EENS5_IT4_S8_EES8_T0_NS_15PhiloxCudaStateE) ;  /* 0xffffffe010f87950 */ /* 0x000fea0003c3ffff */
.L_x_3517:
        /* <DEDUP_REMOVED lines=14> */
.L_x_14086:


//--------------------- .text._ZN2at6native43_GLOBAL__N__7cc8d1ed_10_Dropout_cu_0e96ed3824fused_dropout_kernel_vecIffjLi1ELi16EhEEvNS_4cuda6detail10TensorInfoIKT_T1_EENS5_IS6_S8_EENS5_IT4_S8_EES8_T0_NS_15PhiloxCudaStateE --------------------------
	.section	.text._ZN2at6native43_GLOBAL__N__7cc8d1ed_10_Dropout_cu_0e96ed3824fused_dropout_kernel_vecIffjLi1ELi16EhEEvNS_4cuda6detail10TensorInfoIKT_T1_EENS5_IS6_S8_EENS5_IT4_S8_EES8_T0_NS_15PhiloxCudaStateE,"ax",@progbits
	.align	128
.text._ZN2at6native43_GLOBAL__N__7cc8d1ed_10_Dropout_cu_0e96ed3824fused_dropout_kernel_vecIffjLi1ELi16EhEEvNS_4cuda6detail10TensorInfoIKT_T1_EENS5_IS6_S8_EENS5_IT4_S8_EES8_T0_NS_15PhiloxCudaStateE:
        .type           _ZN2at6native43_GLOBAL__N__7cc8d1ed_10_Dropout_cu_0e96ed3824fused_dropout_kernel_vecIffjLi1ELi16EhEEvNS_4cuda6detail10TensorInfoIKT_T1_EENS5_IS6_S8_EENS5_IT4_S8_EES8_T0_NS_15PhiloxCudaStateE,@function
        .size           _ZN2at6native43_GLOBAL__N__7cc8d1ed_10_Dropout_cu_0e96ed3824fused_dropout_kernel_vecIffjLi1ELi16EhEEvNS_4cuda6detail10TensorInfoIKT_T1_EENS5_IS6_S8_EENS5_IT4_S8_EES8_T0_NS_15PhiloxCudaStateE,(.L_x_14088 - _ZN2at6native43_GLOBAL__N__7cc8d1ed_10_Dropout_cu_0e96ed3824fused_dropout_kernel_vecIffjLi1ELi16EhEEvNS_4cuda6detail10TensorInfoIKT_T1_EENS5_IS6_S8_EENS5_IT4_S8_EES8_T0_NS_15PhiloxCudaStateE)
        .other          _ZN2at6native43_GLOBAL__N__7cc8d1ed_10_Dropout_cu_0e96ed3824fused_dropout_kernel_vecIffjLi1ELi16EhEEvNS_4cuda6detail10TensorInfoIKT_T1_EENS5_IS6_S8_EENS5_IT4_S8_EES8_T0_NS_15PhiloxCudaStateE,@"STO_CUDA_ENTRY STV_DEFAULT"
_ZN2at6native43_GLOBAL__N__7cc8d1ed_10_Dropout_cu_0e96ed3824fused_dropout_kernel_vecIffjLi1ELi16EhEEvNS_4cuda6detail10TensorInfoIKT_T1_EENS5_IS6_S8_EENS5_IT4_S8_EES8_T0_NS_15PhiloxCudaStateE:
        /* <DEDUP_REMOVED lines=96> */
[----:B------:R-:W-:Y:S01]  /*0600*/  MOV R33, R12 ;  /* 0x0000000c00217202 */ /* 0x000fe20000000f00 */
[----:B------:R-:W-:Y:S01]  /*0610*/  UIADD3 UR5, UPT, UPT, UR11, -0x695add53, URZ ;  /* 0x96a522ad0b057890 */ /* 0x000fe2000fffe0ff */
[----:B------:R-:W-:Y:S01]  /*0620*/  IMAD.U32 R29, RZ, RZ, UR7 ;  /* 0x00000007ff1d7e24 */ /* 0x000fe2000f8e00ff */
        /* <DEDUP_REMOVED lines=35> */
[----:B------:R-:W-:Y:S05]  /*0860*/  CALL.REL.NOINC `($__internal_60_$__cuda_sm20_dblrcp_rn_slowpath_v3) ;  /* 0x0000001c00187944 */ /* 0x000fea0003c00000 */
.L_x_3518:
        /* <DEDUP_REMOVED lines=11> */
[----:B------:R-:W-:Y:S01]  /*0920*/  IMAD.MOV.U32 R28, RZ, RZ, RZ ;  /* 0x000000ffff1c7224 */ /* 0x000fe200078e00ff */
[----:B------:R-:W2:Y:S01]  /*0930*/  LDC.64 R2, c[0x0][0x458] ;  /* 0x00011600ff027b82 */ /* 0x000ea20000000a00 */
[----:B------:R-:W3:Y:S01]  /*0940*/  LDCU UR28, c[0x0][0x60c] ;  /* 0x0000c180ff1c77ac */ /* 0x000ee20008000800 */
[----:B------:R-:W4:Y:S01]  /*0950*/  LDCU UR29, c[0x0][0x608] ;  /* 0x0000c100ff1d77ac */ /* 0x000f220008000800 */
[----:B------:R-:W-:Y:S01]  /*0960*/  IMAD.U32 R4, RZ, RZ, UR4 ;  /* 0x00000004ff047e24 */ /* 0x000fe2000f8e00ff */
[----:B------:R-:W1:Y:S03]  /*0970*/  LDCU.64 UR6, c[0x0][0x530] ;  /* 0x0000a600ff0677ac */ /* 0x000e660008000a00 */
[----:B0-----:R-:W-:-:S05]  /*0980*/  @!P0 FMUL R4, R4, 1.175494350822287508e-38 ;  /* 0x0080000004048820 */ /* 0x001fca0000400000 */
[----:B------:R-:W-:-:S15]  /*0990*/  @!P0 R2UR UR4, R4 ;  /* 0x00000000040482ca */ /* 0x000fde00000e0000 */
.L_x_3535:
        /* <DEDUP_REMOVED lines=13> */
.L_x_3520:
[----:B-1-34-:R-:W-:Y:S05]  /*0a70*/  BSYNC.RECONVERGENT B0 ;  /* 0x0000000000007941 */ /* 0x01afea0003800200 */
.L_x_3519:
        /* <DEDUP_REMOVED lines=13> */
[----:B------:R-:W-:-:S03]  /*0b50*/  IMAD.WIDE.U32 R12, R12, -0x326172a9, RZ ;  /* 0xcd9e8d570c0c7825 */ /* 0x000fc600078e00ff */
[----:B------:R-:W-:Y:S01]  /*0b60*/  IADD3 R23, PT, PT, R23, -0x255992d5, RZ ;  /* 0xdaa66d2b17177810 */ /* 0x000fe20007ffe0ff */
[----:B------:R-:W-:Y:S01]  /*0b70*/  IMAD.U32 R7, RZ, RZ, UR8 ;  /* 0x00000008ff077e24 */ /* 0x000fe2000f8e00ff */
[----:B------:R-:W-:Y:S01]  /*0b80*/  LOP3.LUT R8, R10, UR14, R13, 0x96, !PT ;  /* 0x0000000e0a087c12 */ /* 0x000fe2000f8e960d */
[----:B------:R-:W-:-:S03]  /*0b90*/  IMAD.WIDE.U32 R10, R11, -0x326172a9, RZ ;  /* 0xcd9e8d570b0a7825 */ /* 0x000fc600078e00ff */
[----:B------:R-:W-:Y:S01]  /*0ba0*/  ISETP.GT.AND P0, PT, R7, 0x1, PT ;  /* 0x000000010700780c */ /* 0x000fe20003f04270 */
[----:B------:R-:W-:Y:S01]  /*0bb0*/  IMAD.WIDE.U32 R8, R8, -0x2daee0ad, RZ ;  /* 0xd2511f5308087825 */ /* 0x000fe200078e00ff */
[----:B------:R-:W-:-:S03]  /*0bc0*/  LOP3.LUT R5, R23, R12, R11, 0x96, !PT ;  /* 0x0000000c17057212 */ /* 0x000fc600078e960b */
[----:B------:R-:W-:Y:S01]  /*0bd0*/  VIADD R19, R19, 0x96a522ad ;  /* 0x96a522ad13137836 */ /* 0x000fe20000000000 */
[----:B------:R-:W-:Y:S01]  /*0be0*/  LOP3.LUT R12, R4, UR15, R9, 0x96, !PT ;  /* 0x0000000f040c7c12 */ /* 0x000fe2000f8e9609 */
[----:B------:R-:W-:-:S04]  /*0bf0*/  IMAD.WIDE.U32 R4, R5, -0x2daee0ad, RZ ;  /* 0xd2511f5305047825 */ /* 0x000fc800078e00ff */
        /* <DEDUP_REMOVED lines=22> */
[----:B------:R-:W-:Y:S01]  /*0d60*/  VIADD R13, R13, 0x8ff34781 ;  /* 0x8ff347810d0d7836 */ /* 0x000fe20000000000 */
[----:B------:R-:W-:Y:S01]  /*0d70*/  MOV R8, R10 ;  /* 0x0000000a00087202 */ /* 0x000fe20000000f00 */
[----:B------:R-:W-:-:S03]  /*0d80*/  IMAD.HI.U32 R5, R9, -0x2daee0ad, RZ ;  /* 0xd2511f5309057827 */ /* 0x000fc600078e00ff */
[----:B------:R-:W-:Y:S02]  /*0d90*/  LOP3.LUT R4, R13, R4, R11, 0x96, !PT ;  /* 0x000000040d047212 */ /* 0x000fe400078e960b */
        /* <DEDUP_REMOVED lines=11> */
.L_x_3521:
        /* <DEDUP_REMOVED lines=10> */
.L_x_3522:
        /* <DEDUP_REMOVED lines=13> */
.L_x_3524:
[----:B------:R-:W-:Y:S05]  /*0fc0*/  BSYNC.RECONVERGENT B0 ;  /* 0x0000000000007941 */ /* 0x000fea0003800200 */
.L_x_3523:
[----:B------:R-:W-:Y:S01]  /*0fd0*/  IMAD.WIDE.U32 R16, R0, -0x326172a9, RZ ;  /* 0xcd9e8d5700107825 */ /* 0x000fe200078e00ff */
[----:B------:R-:W-:Y:S02]  /*0fe0*/  LOP3.LUT R7, R28, UR11, R7, 0x96, !PT ;  /* 0x0000000b1c077c12 */ /* 0x000fe4000f8e9607 */
[----:B------:R-:W-:Y:S02]  /*0ff0*/  I2FP.F32.U32 R37, R27 ;  /* 0x0000001b00257245 */ /* 0x000fe40000201000 */
        /* <DEDUP_REMOVED lines=8> */
[----:B------:R-:W-:Y:S01]  /*1080*/  LOP3.LUT R7, R7, UR16, R35, 0x96, !PT ;  /* 0x0000001007077c12 */ /* 0x000fe2000f8e9623 */
[----:B------:R-:W-:Y:S01]  /*1090*/  IMAD R10, R9, -0x2daee0ad, RZ ;  /* 0xd2511f53090a7824 */ /* 0x000fe200078e02ff */
[----:B------:R-:W-:-:S03]  /*10a0*/  LOP3.LUT R34, R34, UR17, R17, 0x96, !PT ;  /* 0x0000001122227c12 */ /* 0x000fc6000f8e9611 */
        /* <DEDUP_REMOVED lines=29> */
[----:B------:R-:W-:Y:S01]  /*1280*/  HFMA2 R20, -RZ, RZ, 0.1171875, 0 ;  /* 0x2f800000ff147431 */ /* 0x000fe200000001ff */
[----:B------:R-:W-:Y:S02]  /*1290*/  LOP3.LUT R15, R19, R16, R17, 0x96, !PT ;  /* 0x00000010130f7212 */ /* 0x000fe400078e9611 */
[----:B------:R-:W-:Y:S02]  /*12a0*/  I2FP.F32.U32 R17, R32 ;  /* 0x0000002000117245 */ /* 0x000fe40000201000 */
        /* <DEDUP_REMOVED lines=13> */
.L_x_3525:
        /* <DEDUP_REMOVED lines=10> */
.L_x_3526:
        /* <DEDUP_REMOVED lines=13> */
.L_x_3528:
[----:B------:R-:W-:Y:S05]  /*14f0*/  BSYNC.RECONVERGENT B0 ;  /* 0x0000000000007941 */ /* 0x000fea0003800200 */
.L_x_3527:
        /* <DEDUP_REMOVED lines=42> */
[----:B------:R-:W-:Y:S02]  /*17a0*/  I2FP.F32.U32 R11, R8 ;  /* 0x00000008000b7245 */ /* 0x000fe40000201000 */
        /* <DEDUP_REMOVED lines=15> */
.L_x_3529:
        /* <DEDUP_REMOVED lines=10> */
.L_x_3530:
        /* <DEDUP_REMOVED lines=13> */
.L_x_3532:
[----:B------:R-:W-:Y:S05]  /*1a10*/  BSYNC.RECONVERGENT B0 ;  /* 0x0000000000007941 */ /* 0x000fea0003800200 */
.L_x_3531:
[----:B------:R-:W-:Y:S01]  /*1a20*/  IMAD.WIDE.U32 R4, R0, -0x326172a9, RZ ;  /* 0xcd9e8d5700047825 */ /* 0x000fe200078e00ff */
[----:B------:R-:W-:Y:S02]  /*1a30*/  LOP3.LUT R7, R28, UR11, R7, 0x96, !PT ;  /* 0x0000000b1c077c12 */ /* 0x000fe4000f8e9607 */
[----:B------:R-:W-:Y:S01]  /*1a40*/  I2FP.F32.U32 R53, R12 ;  /* 0x0000000c00357245 */ /* 0x000fe20000201000 */
[----:B------:R-:W-:Y:S01]  /*1a50*/  IMAD R17, R17, -0x2daee0ad, RZ ;  /* 0xd2511f5311117824 */ /* 0x000fe200078e02ff */
[----:B------:R-:W-:Y:S01]  /*1a60*/  LOP3.LUT R10, R30, UR10, R5, 0x96, !PT ;  /* 0x0000000a1e0a7c12 */ /* 0x000fe2000f8e9605 */
[----:B------:R-:W-:Y:S01]  /*1a70*/  IMAD.WIDE.U32 R8, R7, -0x326172a9, RZ ;  /* 0xcd9e8d5707087825 */ /* 0x000fe200078e00ff */
[----:B------:R-:W-:-:S03]  /*1a80*/  IADD3 R5, PT, PT, R6, 0x76f35df9, RZ ;  /* 0x76f35df906057810 */ /* 0x000fc60007ffe0ff */
        /* <DEDUP_REMOVED lines=40> */
[----:B------:R-:W-:-:S03]  /*1d10*/  LOP3.LUT R27, R13, R6, R9, 0x96, !PT ;  /* 0x000000060d1b7212 */ /* 0x000fc600078e9609 */
[----:B------:R-:W-:Y:S01]  /*1d20*/  IMAD.MOV.U32 R32, RZ, RZ, R8 ;  /* 0x000000ffff207224 */ /* 0x000fe200078e0008 */
        /* <DEDUP_REMOVED lines=10> */
.L_x_3533:
        /* <DEDUP_REMOVED lines=10> */
.L_x_3534:
[----:B------:R-:W-:-:S05]  /*1e70*/  IMAD.WIDE.U32 R46, R33, 0x4, R24 ;  /* 0x00000004212e7825 */ /* 0x000fca00078e0018 */
[----:B------:R-:W3:Y:S04]  /*1e80*/  LDG.E.ENL2.256 R8, R4, desc[UR12][R46.64] ;  /* 0xfe00000c2e04797e */ /* 0x000ee80008121908 */
[----:B------:R0:W4:Y:S01]  /*1e90*/  LDG.E.ENL2.256 R16, R12, desc[UR12][R46.64+0x20] ;  /* 0xfe00010c2e0c797e */ /* 0x0001220008121910 */
[----:B------:R-:W-:Y:S01]  /*1ea0*/  I2FP.F32.U32 R59, R35 ;  /* 0x00000023003b7245 */ /* 0x000fe20000201000 */
[----:B------:R-:W-:Y:S05]  /*1eb0*/  WARPSYNC.ALL ;  /* 0x0000000000007948 */ /* 0x000fea0003800000 */
[----:B------:R-:W-:Y:S01]  /*1ec0*/  FSET.BF.LT.FTZ.AND R56, R23, UR28, PT ;  /* 0x0000001c17387c0a */ /* 0x000fe2000b811000 */
[----:B------:R-:W1:Y:S01]  /*1ed0*/  LDCU UR5, c[0x0][0x360] ;  /* 0x00006c00ff0577ac */ /* 0x000e620008000800 */
[----:B------:R-:W-:Y:S01]  /*1ee0*/  I2FP.F32.U32 R23, R21 ;  /* 0x0000001500177245 */ /* 0x000fe20000201000 */
[----:B------:R-:W-:Y:S01]  /*1ef0*/  FFMA.FTZ R21, R59, R20, 1.1641532182693481445e-10 ;  /* 0x2f0000003b157423 */ /* 0x000fe20000010014 */
[----:B------:R-:W-:-:S02]  /*1f00*/  I2FP.F32.U32 R59, R34 ;  /* 0x00000022003b7245 */ /* 0x000fc40000201000 */
[----:B------:R-:W-:Y:S01]  /*1f10*/  I2FP.F32.U32 R61, R22 ;  /* 0x00000016003d7245 */ /* 0x000fe20000201000 */
[----:B------:R-:W-:Y:S01]  /*1f20*/  F2I.FTZ.U32.TRUNC.NTZ R34, R56 ;  /* 0x0000003800227305 */ /* 0x000fe2000021f000 */
[----:B------:R-:W-:Y:S01]  /*1f30*/  FSET.BF.LT.FTZ.AND R41, R41, UR28, PT ;  /* 0x0000001c29297c0a */ /* 0x000fe2000b811000 */
        /* <DEDUP_REMOVED lines=10> */
[----:B------:R-:W-:Y:S01]  /*1fe0*/  FSET.BF.LT.FTZ.AND R23, R23, UR28, PT ;  /* 0x0000001c17177c0a */ /* 0x000fe2000b811000 */
[----:B------:R-:W5:Y:S01]  /*1ff0*/  F2I.FTZ.U32.TRUNC.NTZ R43, R42 ;  /* 0x0000002a002b7305 */ /* 0x000f62000021f000 */
[----:B------:R-:W-:Y:S02]  /*2000*/  FSET.BF.LT.FTZ.AND R58, R58, UR28, PT ;  /* 0x0000001c3a3a7c0a */ /* 0x000fe4000b811000 */
[----:B------:R-:W-:Y:S02]  /*2010*/  FSET.BF.LT.FTZ.AND R45, R45, UR28, PT ;  /* 0x0000001c2d2d7c0a */ /* 0x000fe4000b811000 */
[----:B0-----:R-:W-:-:S02]  /*2020*/  FSET.BF.LT.FTZ.AND R46, R48, UR28, PT ;  /* 0x0000001c302e7c0a */ /* 0x001fc4000b811000 */
[----:B------:R-:W-:Y:S01]  /*2030*/  FSET.BF.LT.FTZ.AND R49, R49, UR28, PT ;  /* 0x0000001c31317c0a */ /* 0x000fe2000b811000 */
[----:B------:R-:W-:Y:S01]  /*2040*/  F2I.FTZ.U32.TRUNC.NTZ R36, R37 ;  /* 0x0000002500247305 */ /* 0x000fe2000021f000 */
[----:B------:R-:W-:Y:S02]  /*2050*/  FSET.BF.LT.FTZ.AND R50, R50, UR28, PT ;  /* 0x0000001c32327c0a */ /* 0x000fe4000b811000 */
[----:B------:R-:W-:Y:S02]  /*2060*/  FSET.BF.LT.FTZ.AND R53, R53, UR28, PT ;  /* 0x0000001c35357c0a */ /* 0x000fe4000b811000 */
[----:B------:R-:W-:Y:S02]  /*2070*/  FSET.BF.LT.FTZ.AND R54, R54, UR28, PT ;  /* 0x0000001c36367c0a */ /* 0x000fe4000b811000 */
[----:B-----5:R-:W-:Y:S01]  /*2080*/  PRMT R40, R40, 0x3340, R43 ;  /* 0x0000334028287816 */ /* 0x020fe2000000002b */
[----:B------:R-:W0:Y:S08]  /*2090*/  F2I.FTZ.U32.TRUNC.NTZ R39, R38 ;  /* 0x0000002600277305 */ /* 0x000e30000021f000 */
[----:B------:R-:W5:Y:S01]  /*20a0*/  F2I.FTZ.U32.TRUNC.NTZ R35, R57 ;  /* 0x0000003900237305 */ /* 0x000f62000021f000 */
[----:B0-----:R-:W-:-:S07]  /*20b0*/  PRMT R39, R36, 0x3340, R39 ;  /* 0x0000334024277816 */ /* 0x001fce0000000027 */
[----:B------:R-:W-:Y:S01]  /*20c0*/  F2I.FTZ.U32.TRUNC.NTZ R20, R21 ;  /* 0x0000001500147305 */ /* 0x000fe2000021f000 */
[----:B------:R-:W-:Y:S02]  /*20d0*/  IADD3 R36, P0, PT, R33, UR6, RZ ;  /* 0x0000000621247c10 */ /* 0x000fe4000ff1e0ff */
[----:B-----5:R-:W-:-:S05]  /*20e0*/  PRMT R59, R35, 0x3340, R34 ;  /* 0x00003340233b7816 */ /* 0x020fca0000000022 */
[----:B------:R-:W-:Y:S08]  /*20f0*/  F2I.FTZ.U32.TRUNC.NTZ R44, R45 ;  /* 0x0000002d002c7305 */ /* 0x000ff0000021f000 */
[----:B------:R-:W0:Y:S08]  /*2100*/  F2I.FTZ.U32.TRUNC.NTZ R47, R46 ;  /* 0x0000002e002f7305 */ /* 0x000e30000021f000 */
[----:B------:R-:W-:Y:S01]  /*2110*/  F2I.FTZ.U32.TRUNC.NTZ R48, R49 ;  /* 0x0000003100307305 */ /* 0x000fe2000021f000 */
[----:B0-----:R-:W-:-:S07]  /*2120*/  PRMT R47, R44, 0x3340, R47 ;  /* 0x000033402c2f7816 */ /* 0x001fce000000002f */
[----:B------:R-:W0:Y:S08]  /*2130*/  F2I.FTZ.U32.TRUNC.NTZ R51, R50 ;  /* 0x0000003200337305 */ /* 0x000e30000021f000 */
[----:B------:R-:W-:Y:S01]  /*2140*/  F2I.FTZ.U32.TRUNC.NTZ R52, R53 ;  /* 0x0000003500347305 */ /* 0x000fe2000021f000 */
[----:B0-----:R-:W-:-:S07]  /*2150*/  PRMT R48, R48, 0x3340, R51 ;  /* 0x0000334030307816 */ /* 0x001fce0000000033 */
[----:B------:R-:W0:Y:S02]  /*2160*/  F2I.FTZ.U32.TRUNC.NTZ R55, R54 ;  /* 0x0000003600377305 */ /* 0x000e24000021f000 */
[----:B0-----:R-:W-:Y:S01]  /*2170*/  PRMT R52, R52, 0x3340, R55 ;  /* 0x0000334034347816 */ /* 0x001fe20000000037 */
[----:B---3--:R-:W-:Y:S01]  /*2180*/  FMUL.FTZ R6, R41, R6 ;  /* 0x0000000629067220 */ /* 0x008fe20000410000 */
[----:B------:R-:W-:-:S04]  /*2190*/  FMUL.FTZ R4, R37, R4 ;  /* 0x0000000425047220 */ /* 0x000fc80000410000 */
[----:B------:R-:W0:Y:S01]  /*21a0*/  F2I.FTZ.U32.TRUNC.NTZ R41, R22 ;  /* 0x0000001600297305 */ /* 0x000e22000021f000 */
[----:B------:R-:W-:Y:S01]  /*21b0*/  FMUL.FTZ R5, R38, R5 ;  /* 0x0000000526057220 */ /* 0x000fe20000410000 */
[----:B----4-:R-:W-:Y:S01]  /*21c0*/  FMUL.FTZ R18, R23, R18 ;  /* 0x0000001217127220 */ /* 0x010fe20000410000 */
[----:B------:R-:W-:Y:S01]  /*21d0*/  FMUL.FTZ R7, R42, R7 ;  /* 0x000000072a077220 */ /* 0x000fe20000410000 */
[----:B------:R-:W-:Y:S01]  /*21e0*/  FMUL.FTZ R8, R45, R8 ;  /* 0x000000082d087220 */ /* 0x000fe20000410000 */
[----:B------:R-:W-:Y:S01]  /*21f0*/  FMUL.FTZ R9, R46, R9 ;  /* 0x000000092e097220 */ /* 0x000fe20000410000 */
[----:B------:R-:W-:Y:S01]  /*2200*/  FMUL.FTZ R10, R49, R10 ;  /* 0x0000000a310a7220 */ /* 0x000fe20000410000 */
[----:B------:R-:W-:Y:S01]  /*2210*/  FMUL.FTZ R11, R50, R11 ;  /* 0x0000000b320b7220 */ /* 0x000fe20000410000 */
[----:B------:R-:W-:Y:S01]  /*2220*/  F2I.FTZ.U32.TRUNC.NTZ R37, R23 ;  /* 0x0000001700257305 */ /* 0x000fe2000021f000 */
[----:B------:R-:W-:Y:S01]  /*2230*/  FMUL.FTZ R12, R53, R12 ;  /* 0x0000000c350c7220 */ /* 0x000fe20000410000 */
[----:B------:R-:W-:Y:S01]  /*2240*/  FMUL.FTZ R13, R54, R13 ;  /* 0x0000000d360d7220 */ /* 0x000fe20000410000 */
[----:B------:R-:W-:Y:S01]  /*2250*/  FMUL.FTZ R14, R57, R14 ;  /* 0x0000000e390e7220 */ /* 0x000fe20000410000 */
[----:B------:R-:W-:Y:S01]  /*2260*/  FMUL.FTZ R15, R56, R15 ;  /* 0x0000000f380f7220 */ /* 0x000fe20000410000 */
[----:B------:R-:W-:Y:S01]  /*2270*/  FMUL.FTZ R16, R21, R16 ;  /* 0x0000001015107220 */ /* 0x000fe20000410000 */
[----:B------:R-:W-:Y:S01]  /*2280*/  FMUL.FTZ R17, R22, R17 ;  /* 0x0000001116117220 */ /* 0x000fe20000410000 */
[----:B0-----:R-:W-:Y:S01]  /*2290*/  PRMT R35, R20, 0x3340, R41 ;  /* 0x0000334014237816 */ /* 0x001fe20000000029 */
[----:B------:R-:W0:Y:S01]  /*22a0*/  F2I.FTZ.U32.TRUNC.NTZ R38, R58 ;  /* 0x0000003a00267305 */ /* 0x000e22000021f000 */
[----:B------:R-:W-:Y:S01]  /*22b0*/  PRMT R20, R39, 0x5410, R40 ;  /* 0x0000541027147816 */ /* 0x000fe20000000028 */
[----:B------:R-:W-:Y:S01]  /*22c0*/  FMUL.FTZ R19, R58, R19 ;  /* 0x000000133a137220 */ /* 0x000fe20000410000 */
[----:B------:R-:W1:Y:S01]  /*22d0*/  LDC R40, c[0x0][0x370] ;  /* 0x0000dc00ff287b82 */ /* 0x000e620000000800 */
        /* <DEDUP_REMOVED lines=11> */
[----:B0-----:R-:W-:Y:S01]  /*2390*/  PRMT R34, R37, 0x3340, R38 ;  /* 0x0000334025227816 */ /* 0x001fe20000000026 */
[----:B--2---:R-:W-:-:S04]  /*23a0*/  IMAD.WIDE.U32 R38, R33, 0x4, R2 ;  /* 0x0000000421267825 */ /* 0x004fc800078e0002 */
[----:B------:R-:W-:Y:S01]  /*23b0*/  FMUL.FTZ R15, R15, UR4 ;  /* 0x000000040f0f7c20 */ /* 0x000fe20008410000 */
[----:B------:R-:W-:Y:S01]  /*23c0*/  FMUL.FTZ R16, R16, UR4 ;  /* 0x0000000410107c20 */ /* 0x000fe20008410000 */
[----:B------:R-:W-:Y:S01]  /*23d0*/  PRMT R23, R35, 0x5410, R34 ;  /* 0x0000541023177816 */ /* 0x000fe20000000022 */
[----:B------:R-:W-:Y:S02]  /*23e0*/  IMAD.X R37, RZ, RZ, UR7, P0 ;  /* 0x00000007ff257e24 */ /* 0x000fe400080e06ff */
[----:B------:R-:W-:Y:S01]  /*23f0*/  FMUL.FTZ R17, R17, UR4 ;  /* 0x0000000411117c20 */ /* 0x000fe20008410000 */
[----:B------:R-:W-:Y:S01]  /*2400*/  FMUL.FTZ R18, R18, UR4 ;  /* 0x0000000412127c20 */ /* 0x000fe20008410000 */
[----:B------:R-:W-:Y:S01]  /*2410*/  FMUL.FTZ R19, R19, UR4 ;  /* 0x0000000413137c20 */ /* 0x000fe20008410000 */
[----:B------:R-:W-:Y:S01]  /*2420*/  PRMT R22, R52, 0x5410, R59 ;  /* 0x0000541034167816 */ /* 0x000fe2000000003b */
[----:B------:R0:W-:Y:S01]  /*2430*/  STG.E.ENL2.256 desc[UR12][R38.64], R4, R8 ;  /* 0xf80000042608797f */ /* 0x0001e2000f12180c */
[----:B------:R-:W-:Y:S01]  /*2440*/  PRMT R21, R47, 0x5410, R48 ;  /* 0x000054102f157816 */ /* 0x000fe20000000030 */
[----:B-1----:R-:W-:-:S02]  /*2450*/  IMAD R34, R40, UR5, RZ ;  /* 0x0000000528227c24 */ /* 0x002fc4000f8e02ff */
[----:B------:R0:W-:Y:S03]  /*2460*/  STG.E.ENL2.256 desc[UR12][R38.64+0x20], R12, R16 ;  /* 0xf800010c2610797f */ /* 0x0001e6000f12180c */
[----:B------:R-:W-:Y:S01]  /*2470*/  LEA R33, R34, R33, 0x4 ;  /* 0x0000002122217211 */ /* 0x000fe200078e20ff */
[----:B------:R0:W-:Y:S01]  /*2480*/  STG.E.128 desc[UR12][R36.64], R20 ;  /* 0x0000001424007986 */ /* 0x0001e2000c101d0c */
[----:B------:R-:W-:Y:S02]  /*2490*/  BAR.SYNC.DEFER_BLOCKING 0x0 ;  /* 0x0000000000007b1d */ /* 0x000fe40000010000 */
[----:B------:R-:W-:-:S13]  /*24a0*/  ISETP.GE.U32.AND P0, PT, R33, UR29, PT ;  /* 0x0000001d21007c0c */ /* 0x000fda000bf06070 */
[----:B------:R-:W-:Y:S05]  /*24b0*/  @!P0 BRA `(.L_x_3535) ;  /* 0xffffffe400388947 */ /* 0x000fea000383ffff */
[----:B------:R-:W-:Y:S05]  /*24c0*/  EXIT ;  /* 0x000000000000794d */ /* 0x000fea0003800000 */
        .weak           $__internal_60_$__cuda_sm20_dblrcp_rn_slowpath_v3
        .type           $__internal_60_$__cuda_sm20_dblrcp_rn_slowpath_v3,@function
        .size           $__internal_60_$__cuda_sm20_dblrcp_rn_slowpath_v3,(.L_x_14088 - $__internal_60_$__cuda_sm20_dblrcp_rn_slowpath_v3)
$__internal_60_$__cuda_sm20_dblrcp_rn_slowpath_v3:
        /* <DEDUP_REMOVED lines=55> */
.L_x_3538:
        /* <DEDUP_REMOVED lines=34> */
.L_x_3536:
[----:B------:R-:W-:Y:S02]  /*2a60*/  LOP3.LUT R5, R3, 0x80000, RZ, 0xfc, !PT ;  /* 0x0008000003057812 */ /* 0x000fe400078efcff */
[----:B------:R-:W-:-:S07]  /*2a70*/  MOV R4, R2 ;  /* 0x0000000200047202 */ /* 0x000fce0000000f00 */
.L_x_3537:
[----:B------:R-:W-:Y:S01]  /*2a80*/  IMAD.MOV.U32 R2, RZ, RZ, R10 ;  /* 0x000000ffff027224 */ /* 0x000fe200078e000a */
[----:B------:R-:W-:Y:S01]  /*2a90*/  MOV R3, 0x0 ;  /* 0x0000000000037802 */ /* 0x000fe20000000f00 */
[----:B------:R-:W-:Y:S01]  /*2aa0*/  IMAD.MOV.U32 R6, RZ, RZ, R4 ;  /* 0x000000ffff067224 */ /* 0x000fe200078e0004 */
[----:B------:R-:W-:Y:S02]  /*2ab0*/  MOV R7, R5 ;  /* 0x0000000500077202 */ /* 0x000fe40000000f00 */
[----:B------:R-:W-:Y:S05]  /*2ac0*/  RET.REL.NODEC R2 `(_ZN2at6native43_GLOBAL__N__7cc8d1ed_10_Dropout_cu_0e96ed3824fused_dropout_kernel_vecIffjLi1ELi16EhEEvNS_4cuda6detail10TensorInfoIKT_T1_EENS5_IS6_S8_EENS5_IT4_S8_EES8_T0_NS_15PhiloxCudaStateE) ;  /* 0xffffffd4024c7950 */ /* 0x000fea0003c3ffff */
.L_x_3539:
        /* <DEDUP_REMOVED lines=11> */
.L_x_14088:


//--------------------- .text._ZN2at6native43_GLOBAL__N__7cc8d1ed_10_Dropout_cu_0e96ed3820fused_dropout_kernelIddjLin1ELin1EhEEvNS_4cuda6detail10TensorInfoIKT_T1_EENS5_IS6_S8_EENS5_IT4_S8_EES8_T0_NS_15PhiloxCudaStateE --------------------------
	.section	.text._ZN2at6native43_GLOBAL__N__7cc8d1ed_10_Dropout_cu_0e96ed3820fused_dropout_kernelIddjLin1ELin1EhEEvNS_4cuda6detail10TensorInfoIKT_T1_EENS5_IS6_S8_EENS5_IT4_S8_EES8_T0_NS_15PhiloxCudaStateE,"ax",@progbits
	.align	128
.text._ZN2at6native43_GLOBAL__N__7cc8d1ed_10_Dropout_cu_0e96ed3820fused_dropout_kernelIddjLin1ELin1EhEEvNS_4cuda6detail10TensorInfoIKT_T1_EENS5_IS6_S8_EENS5_IT4_S8_EES8_T0_NS_15PhiloxCudaStateE:
        .type           _ZN2at6native43_GLOBAL__N__7cc8d1ed_10_Dropout_cu_0e96ed3820fused_dropout_kernelIddjLin1ELin1EhEEvNS_4cuda6detail10TensorInfoIKT_T1_EENS5_IS6_S8_EENS5_IT4_S8_EES8_T0_NS_15PhiloxCudaStateE,@function
        .size           _ZN2at6native43_GLOBAL__N__7cc8d1ed_10_Dropout_cu_0e96ed3820fused_dropout_kernelIddjLin1ELin1EhEEvNS_4cuda6detail10TensorInfoIKT_T1_EENS5_IS6_S8_EENS5_IT4_S8_EES8_T0_NS_15PhiloxCudaStateE,(.L_x_14090 - _ZN2at6native43_GLOBAL__N__7cc8d1ed_10_Dropout_cu_0e96ed3820fused_dropout_kernelIddjLin1ELin1EhEEvNS_4cuda6detail10TensorInfoIKT_T1_EENS5_IS6_S8_EENS5_IT4_S8_EES8_T0_NS_15PhiloxCudaStateE)
        .other          _ZN2at6native43_GLOBAL__N__7cc8d1ed_10_Dropout_cu_0e96ed3820fused_dropout_kernelIddjLin1ELin1EhEEvNS_4cuda6detail10TensorInfoIKT_T1_EENS5_IS6_S8_EENS5_IT4_S8_EES8_T0_NS_15PhiloxCudaStateE,@"STO_CUDA_ENTRY STV_DEFAULT"
_ZN2at6native43_GLOBAL__N__7cc8d1ed_10_Dropout_cu_0e96ed3820fused_dropout_kernelIddjLin1ELin1EhEEvNS_4cuda6detail10TensorInfoIKT_T1_EENS5_IS6_S8_EENS5_IT4_S8_EES8_T0_NS_15PhiloxCudaStateE:
        /* <DEDUP_REMOVED lines=29> */
[----:B--2---:R0:W2:Y:S02]  /*01d0*/  DFMA R34, R6, R34, R6 ;  /* 0x000000220622722b */ /* 0x0040a40000000006 */
[----:B0-----:R-:W1:Y:S02]  /*01e0*/  LDC R7, c[0x0][0x360] ;  /* 0x0000d800ff077b82 */ /* 0x001e640000000800 */
[----:B-1----:R-:W-:-:S04]  /*01f0*/  IMAD R0, R7, UR4, R0 ;  /* 0x0000000407007c24 */ /* 0x002fc8000f8e0200 */
[----:B------:R-:W-:Y:S01]  /*0200*/  IMAD.WIDE.U32 R16, R0, -0x326172a9, RZ ;  /* 0xcd9e8d5700107825 */ /* 0x000fe200078e00ff */
[----:B----4-:R-:W-:-:S05]  /*0210*/  @P0 IADD3 R12, P1, PT, R2, R5, RZ ;  /* 0x00000005020c0210 */ /* 0x010fca0007f3e0ff */
[----:B------:R-:W-:Y:S01]  /*0220*/  @P0 IMAD.X R13, RZ, RZ, R3, P1 ;  /* 0x000000ffff0d0224 */ /* 0x000fe200008e0603 */
[----:B------:R-:W-:-:S04]  /*0230*/  FSETP.GEU.AND P0, PT, |R6|, 5.8789094863358348022e-39, PT ;  /* 0x004004020600780b */ /* 0x000fc80003f0e200 */
[--C-:B------:R-:W-:Y:S02]  /*0240*/  SHF.R.U64 R2, R12, 0x2, R13.reuse ;  /* 0x000000020c027819 */ /* 0x100fe4000000120d */
[----:B------:R-:W-:-:S03]  /*0250*/  SHF.R.U32.HI R3, RZ, 0x2, R13 ;  /* 0x00000002ff037819 */ /* 0x000fc6000001160d */
[----:B------:R-:W-:Y:S01]  /*0260*/  IMAD.WIDE.U32 R14, R2, -0x2daee0ad, RZ ;  /* 0xd2511f53020e7825 */ /* 0x000fe200078e00ff */
[----:B---3--:R-:W-:Y:S02]  /*0270*/  LOP3.LUT R18, R3, R17, R36, 0x96, !PT ;  /* 0x0000001103127212 */ /* 0x008fe400078e9624 */
[----:B------:R-:W-:Y:S01]  /*0280*/  IADD3 R5, PT, PT, R37, -0x4498517b, RZ ;  /* 0xbb67ae8525057810 */ /* 0x000fe20007ffe0ff */
[----:B------:R-:W-:Y:S01]  /*0290*/  VIADD R4, R36, 0x9e3779b9 ;  /* 0x9e3779b924047836 */ /* 0x000fe20000000000 */
[----:B------:R-:W-:Y:S01]  /*02a0*/  LOP3.LUT R20, R15, R37, RZ, 0x3c, !PT ;  /* 0x000000250f147212 */ /* 0x000fe200078e3cff */
[----:B------:R-:W-:Y:S01]  /*02b0*/  IMAD.WIDE.U32 R18, R18, -0x2daee0ad, RZ ;  /* 0xd2511f5312127825 */ /* 0x000fe200078e00ff */
[----:B------:R-:W-:Y:S02]  /*02c0*/  IADD3 R9, PT, PT, R36, 0x3c6ef372, RZ ;  /* 0x3c6ef37224097810 */ /* 0x000fe40007ffe0ff */
[----:B------:R-:W-:Y:S01]  /*02d0*/  IADD3 R13, PT, PT, R37, 0x32370b8f, RZ ;  /* 0x32370b8f250d7810 */ /* 0x000fe20007ffe0ff */
[----:B------:R-:W-:Y:S01]  /*02e0*/  IMAD.WIDE.U32 R20, R20, -0x326172a9, RZ ;  /* 0xcd9e8d5714147825 */ /* 0x000fe200078e00ff */
[----:B------:R-:W-:-:S15]  /*02f0*/  LOP3.LUT R5, R5, R14, R19, 0x96, !PT ;  /* 0x0000000e05057212 */ /* 0x000fde00078e9613 */
[----:B------:R-:W-:-:S14]  /*0300*/  NOP ;  /* 0x0000000000007918 */ /* 0x000fdc0000000000 */
[----:B--2---:R0:W1:Y:S01]  /*0310*/  DFMA R14, R34, -R10, 1 ;  /* 0x3ff00000220e742b */ /* 0x004062000000080a */
        /* <DEDUP_REMOVED lines=11> */
[----:B------:R-:W-:-:S03]  /*03d0*/  IMAD.WIDE.U32 R16, R16, -0x326172a9, RZ ;  /* 0xcd9e8d5710107825 */ /* 0x000fc600078e00ff */
[----:B------:R-:W-:Y:S02]  /*03e0*/  LOP3.LUT R5, R5, R22, R21, 0x96, !PT ;  /* 0x0000001605057212 */ /* 0x000fe400078e9615 */
[----:B------:R-:W-:-:S03]  /*03f0*/  LOP3.LUT R9, R9, R20, R17, 0x96, !PT ;  /* 0x0000001409097212 */ /* 0x000fc600078e9611 */
[----:B0-----:R-:W-:-:S04]  /*0400*/  IMAD.WIDE.U32 R10, R5, -0x2daee0ad, RZ ;  /* 0xd2511f53050a7825 */ /* 0x001fc800078e00ff */
[----:B------:R-:W-:-:S05]  /*0410*/  VIADD R5, R37, 0xed9eba14 ;  /* 0xed9eba1425057836 */ /* 0x000fca0000000000 */
[----:B------:R-:W-:Y:S01]  /*0420*/  LOP3.LUT R5, R5, R18, R11, 0x96, !PT ;  /* 0x0000001205057212 */ /* 0x000fe200078e960b */
[----:B------:R-:W-:Y:S01]  /*0430*/  IMAD.WIDE.U32 R18, R9, -0x2daee0ad, RZ ;  /* 0xd2511f5309127825 */ /* 0x000fe200078e00ff */
[----:B------:R-:W-:Y:S02]  /*0440*/  IADD3 R11, PT, PT, R37, -0x56f99767, RZ ;  /* 0xa9066899250b7810 */ /* 0x000fe40007ffe0ff */
[----:B------:R-:W-:Y:S01]  /*0450*/  IADD3 R9, PT, PT, R36, -0x4ab325aa, RZ ;  /* 0xb54cda5624097810 */ /* 0x000fe20007ffe0ff */
[----:B------:R-:W-:Y:S01]  /*0460*/  IMAD.WIDE.U32 R20, R5, -0x326172a9, RZ ;  /* 0xcd9e8d5705147825 */ /* 0x000fe200078e00ff */
[----:B------:R-:W-:-:S03]  /*0470*/  LOP3.LUT R11, R11, R10, R19, 0x96, !PT ;  /* 0x0000000a0b0b7212 */ /* 0x000fc600078e9613 */
[----:B------:R-:W-:-:S05]  /*0480*/  VIADD R5, R36, 0x1715609d ;  /* 0x1715609d24057836 */ /* 0x000fca0000000000 */
[----:B------:R-:W-:Y:S01]  /*0490*/  LOP3.LUT R5, R5, R16, R21, 0x96, !PT ;  /* 0x0000001005057212 */ /* 0x000fe200078e9615 */
[----:B------:R-:W-:-:S04]  /*04a0*/  IMAD.WIDE.U32 R16, R11, -0x326172a9, RZ ;  /* 0xcd9e8d570b107825 */ /* 0x000fc800078e00ff */
[----:B------:R-:W-:Y:S01]  /*04b0*/  IMAD.WIDE.U32 R10, R5, -0x2daee0ad, RZ ;  /* 0xd2511f53050a7825 */ /* 0x000fe200078e00ff */
[----:B------:R-:W-:Y:S01]  /*04c0*/  LOP3.LUT R9, R9, R20, R17, 0x96, !PT ;  /* 0x0000001409097212 */ /* 0x000fe200078e9611 */
[----:B-1----:R0:W1:Y:S02]  /*04d0*/  DFMA R34, R34, R14, R34 ;  /* 0x0000000e2222722b */ /* 0x0020640000000022 */
        /* <DEDUP_REMOVED lines=8> */
[----:B------:R-:W-:Y:S01]  /*0560*/  LOP3.LUT R16, R5, R16, R21, 0x96, !PT ;  /* 0x0000001005107212 */ /* 0x000fe200078e9615 */
[----:B------:R-:W-:Y:S01]  /*0570*/  VIADD R9, R37, 0xdb3d7428 ;  /* 0xdb3d742825097836 */ /* 0x000fe20000000000 */
        /* <DEDUP_REMOVED lines=9> */
[----:B01----:R-:W-:Y:S06]  /*0610*/  @P0 BRA `(.L_x_3540) ;  /* 0x0000000000100947 */ /* 0x003fec0003800000 */
[----:B------:R-:W-:Y:S02]  /*0620*/  LOP3.LUT R8, R8, 0x7fffffff, RZ, 0xc0, !PT ;  /* 0x7fffffff08087812 */ /* 0x000fe400078ec0ff */
[----:B------:R-:W-:-:S03]  /*0630*/  MOV R20, 0x660 ;  /* 0x0000066000147802 */ /* 0x000fc60000000f00 */
[----:B------:R-:W-:-:S07]  /*0640*/  VIADD R13, R8, 0xfff00000 ;  /* 0xfff00000080d7836 */ /* 0x000fce0000000000 */
[----:B------:R-:W-:Y:S05]  /*0650*/  CALL.REL.NOINC `($__internal_61_$__cuda_sm20_dblrcp_rn_slowpath_v3) ;  /* 0x000000e400d87944 */ /* 0x000fea0003c00000 */
.L_x_3540:
[----:B------:R-:W0:Y:S02]  /*0660*/  LDCU UR4, c[0x0][0x370] ;  /* 0x00006e00ff0477ac */ /* 0x000e240008000800 */
        /* <DEDUP_REMOVED lines=21> */
[----:B------:R-:W-:-:S05]  /*07c0*/  @!P2 LOP3.LUT R16, RZ, R13, RZ, 0x33, !PT ;  /* 0x0000000dff10a212 */ /* 0x000fca00078e33ff */
[----:B------:R-:W-:-:S05]  /*07d0*/  IMAD R9, R13, R16, R13 ;  /* 0x000000100d097224 */ /* 0x000fca00078e020d */
[----:B------:R-:W-:-:S13]  /*07e0*/  ISETP.GE.U32.AND P0, PT, R0, R9, PT ;  /* 0x000000090000720c */ /* 0x000fda0003f06070 */
[----:B------:R-:W-:Y:S05]  /*07f0*/  @P0 EXIT ;  /* 0x000000000000094d */ /* 0x000fea0003800000 */
[----:B------:R-:W0:Y:S01]  /*0800*/  LDCU UR5, c[0x0][0x450] ;  /* 0x00008a00ff0577ac */ /* 0x000e220008000800 */
[----:B------:R-:W-:Y:S01]  /*0810*/  IADD3 R14, PT, PT, R37, -0x695add53, RZ ;  /* 0x96a522ad250e7810 */ /* 0x000fe20007ffe0ff */
[----:B------:R-:W-:Y:S01]  /*0820*/  IMAD R8, R10, -0x326172a9, RZ ;  /* 0xcd9e8d570a087824 */ /* 0x000fe200078e02ff */
[----:B------:R-:W-:Y:S02]  /*0830*/  MOV R13, R0 ;  /* 0x00000000000d7202 */ /* 0x000fe40000000f00 */
[----:B------:R-:W-:Y:S02]  /*0840*/  LOP3.LUT R10, R11, R14, RZ, 0x3c, !PT ;  /* 0x0000000e0b0a7212 */ /* 0x000fe400078e3cff */
[----:B------:R-:W-:Y:S01]  /*0850*/  LOP3.LUT R11, R12, 0x3, RZ, 0xc0, !PT ;  /* 0x000000030c0b7812 */ /* 0x000fe200078ec0ff */
[----:B------:R-:W-:Y:S01]  /*0860*/  IMAD.MOV.U32 R12, RZ, RZ, RZ ;  /* 0x000000ffff0c7224 */ /* 0x000fe200078e00ff */
[----:B0-----:R-:W-:-:S04]  /*0870*/  UIADD3 UR5, UPT, UPT, UR5, -0x1, URZ ;  /* 0xffffffff05057890 */ /* 0x001fc8000fffe0ff */
[----:B------:R-:W-:-:S04]  /*0880*/  ULOP3.LUT UR15, UR5, 0x7, URZ, 0xc0, !UPT ;  /* 0x00000007050f7892 */ /* 0x000fc8000f8ec0ff */
[----:B------:R-:W-:-:S12]  /*0890*/  UIADD3 UR18, UPT, UPT, UR15, -0x1, URZ ;  /* 0xffffffff0f127890 */ /* 0x000fd8000fffe0ff */
.L_x_3608:
[----:B------:R-:W-:Y:S01]  /*08a0*/  VIADD R2, R2, 0x1 ;  /* 0x0000000102027836 */ /* 0x000fe20000000000 */
[----:B------:R-:W-:Y:S03]  /*08b0*/  BSSY.RECONVERGENT B0, `(.L_x_3541) ;  /* 0x000000c000007945 */ /* 0x000fe60003800200 */
[C---:B------:R-:W-:Y:S01]  /*08c0*/  IMAD.WIDE.U32 R16, R2.reuse, -0x2daee0ad, RZ ;  /* 0xd2511f5302107825 */ /* 0x040fe200078e00ff */
[----:B------:R-:W-:-:S13]  /*08d0*/  ISETP.NE.AND P0, PT, R2, RZ, PT ;  /* 0x000000ff0200720c */ /* 0x000fda0003f05270 */
[----:B012345:R-:W-:Y:S05]  /*08e0*/  @P0 BRA `(.L_x_3542) ;  /* 0x0000000000200947 */ /* 0x03ffea0003800000 */
        /* <DEDUP_REMOVED lines=8> */
.L_x_3542:
[----:B------:R-:W-:Y:S05]  /*0970*/  BSYNC.RECONVERGENT B0 ;  /* 0x0000000000007941 */ /* 0x000fea0003800200 */
.L_x_3541:
[----:B------:R-:W-:Y:S01]  /*0980*/  LOP3.LUT R18, R12, R17, R37, 0x96, !PT ;  /* 0x000000110c127212 */ /* 0x000fe200078e9625 */
[----:B------:R-:W-:Y:S01]  /*0990*/  IMAD.WIDE.U32 R14, R13, -0x326172a9, RZ ;  /* 0xcd9e8d570d0e7825 */ /* 0x000fe200078e00ff */
[----:B------:R-:W-:Y:S02]  /*09a0*/  IADD3 R17, PT, PT, R37, -0x4498517b, RZ ;  /* 0xbb67ae8525117810 */ /* 0x000fe40007ffe0ff */
[----:B------:R-:W-:Y:S01]  /*09b0*/  ISETP.GT.AND P0, PT, R11, 0x1, PT ;  /* 0x000000010b00780c */ /* 0x000fe20003f04270 */
[----:B------:R-:W-:Y:S01]  /*09c0*/  IMAD.WIDE.U32 R18, R18, -0x326172a9, RZ ;  /* 0xcd9e8d5712127825 */ /* 0x000fe200078e00ff */
[----:B------:R-:W-:-:S03]  /*09d0*/  LOP3.LUT R28, R3, R15, R36, 0x96, !PT ;  /* 0x0000000f031c7212 */ /* 0x000fc600078e9624 */
[----:B------:R-:W-:Y:S01]  /*09e0*/  IMAD R30, R5, -0x2daee0ad, RZ ;  /* 0xd2511f53051e7824 */ /* 0x000fe200078e02ff */
[----:B------:R-:W-:Y:S01]  /*09f0*/  LOP3.LUT R14, R4, R14, R19, 0x96, !PT ;  /* 0x0000000e040e7212 */ /* 0x000fe200078e9613 */
[----:B------:R-:W-:-:S04]  /*0a00*/  IMAD.WIDE.U32 R28, R28, -0x2daee0ad, RZ ;  /* 0xd2511f531c1c7825 */ /* 0x000fc800078e00ff */
[----:B------:R-:W-:Y:S01]  /*0a10*/  VIADD R19, R37, 0x76cf5d0a ;  /* 0x76cf5d0a25137836 */ /* 0x000fe20000000000 */
[----:B------:R-:W-:Y:S01]  /*0a20*/  LOP3.LUT R29, R17, R16, R29, 0x96, !PT ;  /* 0x00000010111d7212 */ /* 0x000fe200078e961d */
[----:B------:R-:W-:-:S05]  /*0a30*/  IMAD.WIDE.U32 R14, R14, -0x2daee0ad, RZ ;  /* 0xd2511f530e0e7825 */ /* 0x000fca00078e00ff */
[----:B------:R-:W-:Y:S01]  /*0a40*/  LOP3.LUT R16, R19, R28, R15, 0x96, !PT ;  /* 0x0000001c13107212 */ /* 0x000fe200078e960f */
[----:B------:R-:W-:Y:S01]  /*0a50*/  IMAD.WIDE.U32 R28, R29, -0x326172a9, RZ ;  /* 0xcd9e8d571d1c7825 */ /* 0x000fe200078e00ff */
[----:B------:R-:W-:-:S03]  /*0a60*/  IADD3 R15, PT, PT, R36, 0x3c6ef372, RZ ;  /* 0x3c6ef372240f7810 */ /* 0x000fc60007ffe0ff */
[----:B------:R-:W-:Y:S01]  /*0a70*/  VIADD R19, R36, 0xdaa66d2b ;  /* 0xdaa66d2b24137836 */ /* 0x000fe20000000000 */
[----:B------:R-:W-:Y:S01]  /*0a80*/  LOP3.LUT R29, R15, R18, R29, 0x96, !PT ;  /* 0x000000120f1d7212 */ /* 0x000fe200078e961d */
[----:B------:R-:W-:Y:S01]  /*0a90*/  IMAD.WIDE.U32 R16, R16, -0x326172a9, RZ ;  /* 0xcd9e8d5710107825 */ /* 0x000fe200078e00ff */
[----:B------:R-:W-:-:S04]  /*0aa0*/  IADD3 R15, PT, PT, R37, 0x32370b8f, RZ ;  /* 0x32370b8f250f7810 */ /* 0x000fc80007ffe0ff */
        /* <DEDUP_REMOVED lines=10> */
[----:B------:R-:W-:-:S05]  /*0b50*/  IMAD.WIDE.U32 R14, R14, -0x326172a9, RZ ;  /* 0xcd9e8d570e0e7825 */ /* 0x000fca00078e00ff */
[----:B------:R-:W-:Y:S01]  /*0b60*/  LOP3.LUT R16, R19, R28, R15, 0x96, !PT ;  /* 0x0000001c13107212 */ /* 0x000fe200078e960f */
[----:B------:R-:W-:Y:S01]  /*0b70*/  IMAD.WIDE.U32 R28, R29, -0x2daee0ad, RZ ;  /* 0xd2511f531d1c7825 */ /* 0x000fe200078e00ff */
[----:B------:R-:W-:-:S03]  /*0b80*/  IADD3 R15, PT, PT, R37, -0x56f99767, RZ ;  /* 0xa9066899250f7810 */ /* 0x000fc60007ffe0ff */
        /* <DEDUP_REMOVED lines=17> */
[C---:B------:R-:W-:Y:S01]  /*0ca0*/  IADD3 R15, PT, PT, R36.reuse, -0xe443238, RZ ;  /* 0xf1bbcdc8240f7810 */ /* 0x040fe20007ffe0ff */
[----:B------:R-:W-:Y:S02]  /*0cb0*/  VIADD R19, R36, 0x8ff34781 ;  /* 0x8ff3478124137836 */ /* 0x000fe40000000000 */
[----:B------:R-:W-:Y:S01]  /*0cc0*/  IMAD.WIDE.U32 R28, R28, -0x326172a9, RZ ;  /* 0xcd9e8d571c1c7825 */ /* 0x000fe200078e00ff */
[----:B------:R-:W-:Y:S02]  /*0cd0*/  LOP3.LUT R5, R15, R18, R17, 0x96, !PT ;  /* 0x000000120f057212 */ /* 0x000fe400078e9611 */
[----:B------:R-:W-:Y:S01]  /*0ce0*/  MOV R15, R6 ;  /* 0x00000006000f7202 */ /* 0x000fe20000000f00 */
[----:B------:R-:W-:Y:S01]  /*0cf0*/  VIADD R18, R37, 0x96a522ad ;  /* 0x96a522ad25127836 */ /* 0x000fe20000000000 */
[----:B------:R-:W-:Y:S01]  /*0d00*/  LOP3.LUT R6, R19, R16, R29, 0x96, !PT ;  /* 0x0000001013067212 */ /* 0x000fe200078e961d */
[----:B------:R-:W-:Y:S01]  /*0d10*/  IMAD.HI.U32 R17, R5, -0x2daee0ad, RZ ;  /* 0xd2511f5305117827 */ /* 0x000fe200078e00ff */
[----:B------:R-:W-:-:S02]  /*0d20*/  MOV R16, R8 ;  /* 0x0000000800107202 */ /* 0x000fc40000000f00 */
        /* <DEDUP_REMOVED lines=13> */
.L_x_3543:
        /* <DEDUP_REMOVED lines=9> */
.L_x_3544:
[----:B------:R-:W0:Y:S01]  /*0e90*/  LDC.64 R32, c[0x0][0x610] ;  /* 0x00018400ff207b82 */ /* 0x000e220000000a00 */
[----:B------:R-:W-:Y:S01]  /*0ea0*/  I2FP.F32.U32 R14, R15 ;  /* 0x0000000f000e7245 */ /* 0x000fe20000201000 */
[----:B------:R-:W-:Y:S01]  /*0eb0*/  IMAD.MOV.U32 R29, RZ, RZ, 0x2f800000 ;  /* 0x2f800000ff1d7424 */ /* 0x000fe200078e00ff */
[----:B------:R-:W-:Y:S03]  /*0ec0*/  BSSY.RECONVERGENT B0, `(.L_x_3545) ;  /* 0x00006c4000007945 */ /* 0x000fe60003800200 */
[----:B------:R-:W-:-:S04]  /*0ed0*/  FFMA.FTZ R14, R14, R29, 1.1641532182693481445e-10 ;  /* 0x2f0000000e0e7423 */ /* 0x000fc8000001001d */
[----:B------:R-:W-:-:S04]  /*0ee0*/  FMUL.FTZ R19, R14, 1 ;  /* 0x3f8000000e137820 */ /* 0x000fc80000410000 */
[----:B------:R1:W0:Y:S02]  /*0ef0*/  F2F.F64.F32 R14, R19 ;  /* 0x00000013000e7310 */ /* 0x0002240000201800 */
[----:B-1----:R-:W1:-:S15]  /*0f00*/  LDC R19, c[0x0][0x450] ;  /* 0x00011400ff137b82 */ /* 0x002e5e0000000800 */
[----:B------:R-:W-:-:S15]  /*0f10*/  NOP ;  /* 0x0000000000007918 */ /* 0x000fde0000000000 */
[----:B------:R-:W-:-:S15]  /*0f20*/  NOP ;  /* 0x0000000000007918 */ /* 0x000fde0000000000 */
[----:B------:R-:W-:-:S15]  /*0f30*/  NOP ;  /* 0x0000000000007918 */ /* 0x000fde0000000000 */
[----:B------:R-:W-:-:S02]  /*0f40*/  NOP ;  /* 0x0000000000007918 */ /* 0x000fc40000000000 */
[----:B0-----:R0:W2:Y:S02]  /*0f50*/  DSETP.GEU.AND P1, PT, R14, R32, PT ;  /* 0x000000200e00722a */ /* 0x0010a40003f2e000 */
[----:B0-----:R-:W-:Y:S02]  /*0f60*/  I2FP.F32.U32 R14, R16 ;  /* 0x00000010000e7245 */ /* 0x001fe40000201000 */
[----:B--2---:R-:W-:-:S03]  /*0f70*/  FSEL R42, RZ, 1, P1 ;  /* 0x3f800000ff2a7808 */ /* 0x004fc60000800000 */
[----:B------:R-:W-:-:S04]  /*0f80*/  FFMA.FTZ R14, R14, R29, 1.1641532182693481445e-10 ;  /* 0x2f0000000e0e7423 */ /* 0x000fc8000001001d */
[----:B------:R-:W-:Y:S01]  /*0f90*/  FMUL.FTZ R15, R14, 1 ;  /* 0x3f8000000e0f7820 */ /* 0x000fe20000410000 */
[----:B-1----:R-:W-:-:S15]  /*0fa0*/  ISETP.GE.AND P4, PT, R19, 0x2, PT ;  /* 0x000000021300780c */ /* 0x002fde0003f86270 */
        /* <DEDUP_REMOVED lines=8> */
[----:B0-----:R0:W1:Y:S02]  /*1030*/  DSETP.GEU.AND P0, PT, R14, R32, PT ;  /* 0x000000200e00722a */ /* 0x0010640003f0e000 */
[----:B0-----:R-:W-:-:S05]  /*1040*/  I2FP.F32.U32 R14, R17 ;  /* 0x00000011000e7245 */ /* 0x001fca0000201000 */
[----:B------:R-:W-:-:S04]  /*1050*/  FFMA.FTZ R14, R14, R29, 1.1641532182693481445e-10 ;  /* 0x2f0000000e0e7423 */ /* 0x000fc8000001001d */
[----:B------:R-:W-:Y:S01]  /*1060*/  FMUL.FTZ R30, R14, 1 ;  /* 0x3f8000000e1e7820 */ /* 0x000fe20000410000 */
[----:B------:R-:W-:-:S05]  /*1070*/  I2FP.F32.U32 R14, R18 ;  /* 0x00000012000e7245 */ /* 0x000fca0000201000 */
[----:B------:R-:W-:-:S04]  /*1080*/  FFMA.FTZ R14, R14, R29, 1.1641532182693481445e-10 ;  /* 0x2f0000000e0e7423 */ /* 0x000fc8000001001d */
[----:B------:R-:W-:Y:S01]  /*1090*/  FMUL.FTZ R28, R14, 1 ;  /* 0x3f8000000e1c7820 */ /* 0x000fe20000410000 */
[----:B-1----:R-:W-:-:S15]  /*10a0*/  FSEL R14, RZ, 1, P0 ;  /* 0x3f800000ff0e7808 */ /* 0x002fde0000000000 */
[----:B------:R-:W-:-:S15]  /*10b0*/  NOP ;  /* 0x0000000000007918 */ /* 0x000fde0000000000 */
[----:B------:R-:W-:-:S12]  /*10c0*/  NOP ;  /* 0x0000000000007918 */ /* 0x000fd80000000000 */
[----:B------:R-:W0:-:S15]  /*10d0*/  F2F.F64.F32 R30, R30 ;  /* 0x0000001e001e7310 */ /* 0x000e1e0000201800 */
[----:B------:R-:W-:-:S15]  /*10e0*/  NOP ;  /* 0x0000000000007918 */ /* 0x000fde0000000000 */
[----:B------:R-:W-:-:S15]  /*10f0*/  NOP ;  /* 0x0000000000007918 */ /* 0x000fde0000000000 */
[----:B------:R-:W-:-:S15]  /*1100*/  NOP ;  /* 0x0000000000007918 */ /* 0x000fde0000000000 */
[----:B------:R-:W-:-:S04]  /*1110*/  NOP ;  /* 0x0000000000007918 */ /* 0x000fc80000000000 */
[----:B0-----:R-:W0:Y:S02]  /*1120*/  DSETP.GEU.AND P2, PT, R30, R32, PT ;  /* 0x000000201e00722a */ /* 0x001e240003f4e000 */
[----:B0-----:R-:W-:-:S15]  /*1130*/  FSEL R15, RZ, 1, P2 ;  /* 0x3f800000ff0f7808 */ /* 0x001fde0001000000 */
        /* <DEDUP_REMOVED lines=9> */
[----:B0-----:R-:W0:Y:S02]  /*11d0*/  DSETP.GEU.AND P3, PT, R28, R32, PT ;  /* 0x000000201c00722a */ /* 0x001e240003f6e000 */
[----:B0-----:R-:W-:Y:S01]  /*11e0*/  FSEL R16, RZ, 1, P3 ;  /* 0x3f800000ff107808 */ /* 0x001fe20001800000 */
[----:B------:R-:W-:Y:S06]  /*11f0*/  @!P4 BRA `(.L_x_3546) ;  /* 0x0000006400ccc947 */ /* 0x000fec0003800000 */
[----:B------:R-:W0:Y:S01]  /*1200*/  LDCU UR4, c[0x0][0x608] ;  /* 0x0000c100ff0477ac */ /* 0x000e220008000800 */
[----:B------:R-:W-:Y:S01]  /*1210*/  BSSY.RECONVERGENT B1, `(.L_x_3547) ;  /* 0x000019d000017945 */ /* 0x000fe20003800200 */
[----:B0-----:R-:W-:-:S04]  /*1220*/  MOV R17, UR4 ;  /* 0x0000000400117c02 */ /* 0x001fc80008000f00 */
[----:B------:R-:W-:-:S13]  /*1230*/  ISETP.GE.U32.AND P2, PT, R0, R17, PT ;  /* 0x000000110000720c */ /* 0x000fda0003f46070 */
[----:B------:R-:W-:Y:S05]  /*1240*/  @P2 BRA `(.L_x_3548) ;  /* 0x0000001800642947 */ /* 0x000fea0003800000 */
[----:B------:R-:W0:Y:S01]  /*1250*/  LDCU UR4, c[0x0][0x450] ;  /* 0x00008a00ff0477ac */ /* 0x000e220008000800 */
[----:B------:R-:W-:Y:S02]  /*1260*/  VIADD R18, R19, 0xfffffffe ;  /* 0xfffffffe13127836 */ /* 0x000fe40000000000 */
[----:B------:R-:W-:Y:S02]  /*1270*/  HFMA2 R48, -RZ, RZ, 0, 0 ;  /* 0x00000000ff307431 */ /* 0x000fe400000001ff */
[----:B------:R-:W-:Y:S01]  /*1280*/  IMAD.MOV.U32 R51, RZ, RZ, R0 ;  /* 0x000000ffff337224 */ /* 0x000fe200078e0000 */
[----:B------:R-:W-:Y:S02]  /*1290*/  ISETP.GE.U32.AND P2, PT, R18, 0x7, PT ;  /* 0x000000071200780c */ /* 0x000fe40003f46070 */
[----:B0-----:R-:W-:-:S11]  /*12a0*/  MOV R18, UR4 ;  /* 0x0000000400127c02 */ /* 0x001fd60008000f00 */
[----:B------:R-:W-:Y:S05]  /*12b0*/  @!P2 BRA `(.L_x_3549) ;  /* 0x0000000c0040a947 */ /* 0x000fea0003800000 */
[----:B------:R-:W-:Y:S01]  /*12c0*/  ULOP3.LUT UR4, UR5, 0xfffffff8, URZ, 0xc0, !UPT ;  /* 0xfffffff805047892 */ /* 0x000fe2000f8ec0ff */
[----:B------:R-:W-:Y:S01]  /*12d0*/  VIADD R18, R19, 0xfffffffc ;  /* 0xfffffffc13127836 */ /* 0x000fe20000000000 */
[----:B------:R-:W-:Y:S01]  /*12e0*/  MOV R48, RZ ;  /* 0x000000ff00307202 */ /* 0x000fe20000000f00 */
[----:B------:R-:W-:Y:S01]  /*12f0*/  IMAD.MOV.U32 R51, RZ, RZ, R0 ;  /* 0x000000ffff337224 */ /* 0x000fe200078e0000 */
[----:B------:R-:W-:-:S12]  /*1300*/  UIADD3 UR4, UPT, UPT, -UR4, URZ, URZ ;  /* 0x000000ff04047290 */ /* 0x000fd8000fffe1ff */
.L_x_3550:
[C---:B------:R-:W-:Y:S01]  /*1310*/  IADD3 R49, PT, PT, R18.reuse, 0x3, RZ ;  /* 0x0000000312317810 */ /* 0x040fe20007ffe0ff */
[----:B------:R-:W-:Y:S01]  /*1320*/  UIADD3 UR4, UPT, UPT, UR4, 0x8, URZ ;  /* 0x0000000804047890 */ /* 0x000fe2000fffe0ff */
[C---:B------:R-:W-:Y:S02]  /*1330*/  IADD3 R40, PT, PT, R18.reuse, 0x1, RZ ;  /* 0x0000000112287810 */ /* 0x040fe40007ffe0ff */
[C---:B------:R-:W-:Y:S01]  /*1340*/  IADD3 R46, PT, PT, R18.reuse, 0x2, RZ ;  /* 0x00000002122e7810 */ /* 0x040fe20007ffe0ff */
[----:B------:R-:W-:Y:S01]  /*1350*/  IMAD.SHL.U32 R49, R49, 0x4, RZ ;  /* 0x0000000431317824 */ /* 0x000fe200078e00ff */
[----:B------:R-:W-:Y:S01]  /*1360*/  SHF.L.U32 R41, R18, 0x2, RZ ;  /* 0x0000000212297819 */ /* 0x000fe200000006ff */
[----:B------:R-:W-:Y:S01]  /*1370*/  IMAD.SHL.U32 R40, R40, 0x4, RZ ;  /* 0x0000000428287824 */ /* 0x000fe200078e00ff */
[----:B------:R-:W-:Y:S01]  /*1380*/  IADD3 R44, PT, PT, R18, -0x1, RZ ;  /* 0xffffffff122c7810 */ /* 0x000fe20007ffe0ff */
[----:B------:R-:W0:Y:S01]  /*1390*/  LDC R52, c[0x0][R49+0x388] ;  /* 0x0000e20031347b82 */ /* 0x000e220000000800 */
[----:B------:R-:W-:Y:S01]  /*13a0*/  IMAD.SHL.U32 R46, R46, 0x4, RZ ;  /* 0x000000042e2e7824 */ /* 0x000fe200078e00ff */
[----:B------:R-:W-:Y:S01]  /*13b0*/  UISETP.NE.AND UP0, UPT, UR4, URZ, UPT ;  /* 0x000000ff0400728c */ /* 0x000fe2000bf05270 */
[----:B------:R-:W-:-:S05]  /*13c0*/  SHF.L.U32 R44, R44, 0x2, RZ ;  /* 0x000000022c2c7819 */ /* 0x000fca00000006ff */
[----:B------:R-:W1:Y:S08]  /*13d0*/  LDC R47, c[0x0][R40+0x388] ;  /* 0x0000e200282f7b82 */ /* 0x000e700000000800 */
[----:B------:R-:W2:Y:S01]  /*13e0*/  LDC R50, c[0x0][R46+0x388] ;  /* 0x0000e2002e327b82 */ /* 0x000ea20000000800 */
[----:B0-----:R-:W0:Y:S07]  /*13f0*/  I2F.U32.RP R27, R52 ;  /* 0x00000034001b7306 */ /* 0x001e2e0000209000 */
[----:B------:R3:W4:Y:S01]  /*1400*/  LDC R43, c[0x0][R41+0x388] ;  /* 0x0000e200292b7b82 */ /* 0x0007220000000800 */
[----:B------:R-:W-:Y:S01]  /*1410*/  IMAD.MOV R55, RZ, RZ, -R52 ;  /* 0x000000ffff377224 */ /* 0x000fe200078e0a34 */
[----:B------:R-:W-:Y:S01]  /*1420*/  ISETP.NE.U32.AND P4, PT, R52, RZ, PT ;  /* 0x000000ff3400720c */ /* 0x000fe20003f85070 */
[----:B-1----:R-:W1:Y:S01]  /*1430*/  I2F.U32.RP R53, R47 ;  /* 0x0000002f00357306 */ /* 0x002e620000209000 */
[----:B------:R-:W-:-:S04]  /*1440*/  IMAD.MOV R59, RZ, RZ, -R47 ;  /* 0x000000ffff3b7224 */ /* 0x000fc800078e0a2f */
[----:B------:R-:W5:Y:S03]  /*1450*/  LDC R49, c[0x0][R49+0x3ec] ;  /* 0x0000fb0031317b82 */ /* 0x000f660000000800 */
[----:B0-----:R-:W0:Y:S01]  /*1460*/  MUFU.RCP R27, R27 ;  /* 0x0000001b001b7308 */ /* 0x001e220000001000 */
[----:B--2---:R-:W-:-:S04]  /*1470*/  IADD3 R57, PT, PT, RZ, -R50, RZ ;  /* 0x80000032ff397210 */ /* 0x004fc80007ffe0ff */
[----:B------:R-:W2:Y:S03]  /*1480*/  LDC R40, c[0x0][R40+0x3ec] ;  /* 0x0000fb0028287b82 */ /* 0x000ea60000000800 */
[----:B------:R-:W0:Y:S05]  /*1490*/  I2F.U32.RP R45, R50 ;  /* 0x00000032002d7306 */ /* 0x000e2a0000209000 */
[----:B---3--:R-:W3:Y:S03]  /*14a0*/  LDC R41, c[0x0][R41+0x3ec] ;  /* 0x0000fb0029297b82 */ /* 0x008ee60000000800 */
[----:B-1----:R-:W1:Y:S01]  /*14b0*/  MUFU.RCP R38, R53 ;  /* 0x0000003500267308 */ /* 0x002e620000001000 */
[----:B0-----:R-:W-:-:S07]  /*14c0*/  VIADD R39, R27, 0xffffffe ;  /* 0x0ffffffe1b277836 */ /* 0x001fce0000000000 */
[----:B------:R-:W0:Y:S08]  /*14d0*/  MUFU.RCP R45, R45 ;  /* 0x0000002d002d7308 */ /* 0x000e300000001000 */
[----:B------:R-:W5:Y:S01]  /*14e0*/  F2I.FTZ.U32.TRUNC.NTZ R39, R39 ;  /* 0x0000002700277305 */ /* 0x000f62000021f000 */
[----:B-1----:R-:W-:Y:S01]  /*14f0*/  IADD3 R53, PT, PT, R38, 0xffffffe, RZ ;  /* 0x0ffffffe26357810 */ /* 0x002fe20007ffe0ff */
[----:B------:R-:W-:-:S06]  /*1500*/  IMAD.MOV.U32 R38, RZ, RZ, RZ ;  /* 0x000000ffff267224 */ /* 0x000fcc00078e00ff */
[----:B----4-:R-:W-:Y:S01]  /*1510*/  I2F.U32.RP R26, R43 ;  /* 0x0000002b001a7306 */ /* 0x010fe20000209000 */
[----:B0-----:R-:W-:Y:S02]  /*1520*/  VIADD R27, R45, 0xffffffe ;  /* 0x0ffffffe2d1b7836 */ /* 0x001fe40000000000 */
[----:B------:R0:W1:Y:S01]  /*1530*/  LDC R45, c[0x0][R44+0x388] ;  /* 0x0000e2002c2d7b82 */ /* 0x0000620000000800 */
[----:B-----5:R-:W-:-:S04]  /*1540*/  IMAD R55, R55, R39, RZ ;  /* 0x0000002737377224 */ /* 0x020fc800078e02ff */
[----:B------:R-:W4:Y:S01]  /*1550*/  F2I.FTZ.U32.TRUNC.NTZ R27, R27 ;  /* 0x0000001b001b7305 */ /* 0x000f22000021f000 */
[----:B------:R-:W-:Y:S02]  /*1560*/  IMAD.HI.U32 R56, R39, R55, R38 ;  /* 0x0000003727387227 */ /* 0x000fe400078e0026 */
[----:B0-----:R-:W0:Y:S05]  /*1570*/  LDC R44, c[0x0][R44+0x3ec] ;  /* 0x0000fb002c2c7b82 */ /* 0x001e2a0000000800 */
[----:B------:R5:W2:Y:S01]  /*1580*/  F2I.FTZ.U32.TRUNC.NTZ R39, R53 ;  /* 0x0000003500277305 */ /* 0x000aa2000021f000 */
[----:B----4-:R-:W-:-:S07]  /*1590*/  IMAD R57, R57, R27, RZ ;  /* 0x0000001b39397224 */ /* 0x010fce00078e02ff */
[----:B------:R4:W3:Y:S01]  /*15a0*/  MUFU.RCP R55, R26 ;  /* 0x0000001a00377308 */ /* 0x0008e20000001000 */
[----:B-----5:R-:W-:-:S04]  /*15b0*/  IMAD.HI.U32 R53, R56, R51, RZ ;  /* 0x0000003338357227 */ /* 0x020fc800078e00ff */
[----:B--2---:R-:W-:Y:S02]  /*15c0*/  IMAD R59, R59, R39, RZ ;  /* 0x000000273b3b7224 */ /* 0x004fe400078e02ff */
[----:B----4-:R-:W-:Y:S02]  /*15d0*/  HFMA2 R26, -RZ, RZ, 0, 0 ;  /* 0x00000000ff1a7431 */ /* 0x010fe400000001ff */
[----:B------:R-:W-:Y:S01]  /*15e0*/  IMAD.HI.U32 R59, R39, R59, R38 ;  /* 0x0000003b273b7227 */ /* 0x000fe200078e0026 */
[----:B------:R-:W-:Y:S01]  /*15f0*/  IADD3 R39, PT, PT, -R53, RZ, RZ ;  /* 0x000000ff35277210 */ /* 0x000fe20007ffe1ff */
[----:B-1----:R-:W1:Y:S02]  /*1600*/  I2F.U32.RP R38, R45 ;  /* 0x0000002d00267306 */ /* 0x002e640000209000 */
[----:B------:R-:W-:-:S04]  /*1610*/  IMAD.HI.U32 R54, R27, R57, R26 ;  /* 0x000000391b367227 */ /* 0x000fc800078e001a */
[----:B---3--:R-:W-:Y:S02]  /*1620*/  VIADD R55, R55, 0xffffffe ;  /* 0x0ffffffe37377836 */ /* 0x008fe40000000000 */
[----:B------:R-:W-:Y:S02]  /*1630*/  IMAD R39, R52, R39, R51 ;  /* 0x0000002734277224 */ /* 0x000fe400078e0233 */
[----:B------:R2:W3:Y:S01]  /*1640*/  F2I.FTZ.U32.TRUNC.NTZ R27, R55 ;  /* 0x00000037001b7305 */ /* 0x0004e2000021f000 */
[----:B------:R-:W-:Y:S02]  /*1650*/  IMAD.MOV R57, RZ, RZ, -R43 ;  /* 0x000000ffff397224 */ /* 0x000fe400078e0a2b */
[----:B------:R-:W-:-:S05]  /*1660*/  ISETP.GE.U32.AND P2, PT, R39, R52, PT ;  /* 0x000000342700720c */ /* 0x000fca0003f46070 */
[----:B-1----:R-:W1:Y:S01]  /*1670*/  MUFU.RCP R38, R38 ;  /* 0x0000002600267308 */ /* 0x002e620000001000 */
[----:B--2---:R-:W-:Y:S02]  /*1680*/  IMAD.MOV R55, RZ, RZ, -R45 ;  /* 0x000000ffff377224 */ /* 0x004fe400078e0a2d */
[----:B---3--:R-:W-:-:S05]  /*1690*/  IMAD R57, R57, R27, RZ ;  /* 0x0000001b39397224 */ /* 0x008fca00078e02ff */
[----:B------:R-:W-:Y:S02]  /*16a0*/  @P2 IADD3 R39, PT, PT, -R52, R39, RZ ;  /* 0x0000002734272210 */ /* 0x000fe40007ffe1ff */
[----:B------:R-:W-:Y:S01]  /*16b0*/  @P2 IADD3 R53, PT, PT, R53, 0x1, RZ ;  /* 0x0000000135352810 */ /* 0x000fe20007ffe0ff */
[----:B------:R-:W-:Y:S01]  /*16c0*/  IMAD.HI.U32 R57, R27, R57, R26 ;  /* 0x000000391b397227 */ /* 0x000fe200078e001a */
[----:B------:R-:W-:-:S03]  /*16d0*/  ISETP.GE.U32.AND P3, PT, R39, R52, PT ;  /* 0x000000342700720c */ /* 0x000fc60003f66070 */
[----:B------:R-:W-:Y:S02]  /*16e0*/  VIADD R39, R18, 0xfffffffe ;  /* 0xfffffffe12277836 */ /* 0x000fe40000000000 */
[----:B-1----:R-:W-:-:S03]  /*16f0*/  VIADD R26, R38, 0xffffffe ;  /* 0x0ffffffe261a7836 */ /* 0x002fc60000000000 */
[----:B------:R-:W-:Y:S01]  /*1700*/  SHF.L.U32 R39, R39, 0x2, RZ ;  /* 0x0000000227277819 */ /* 0x000fe200000006ff */
[----:B------:R1:W2:Y:S03]  /*1710*/  F2I.FTZ.U32.TRUNC.NTZ R27, R26 ;  /* 0x0000001a001b7305 */ /* 0x0002a6000021f000 */
[----:B------:R3:W4:Y:S01]  /*1720*/  LDC R38, c[0x0][R39+0x388] ;  /* 0x0000e20027267b82 */ /* 0x0007220000000800 */
[----:B------:R-:W-:Y:S02]  /*1730*/  @P3 IADD3 R53, PT, PT, R53, 0x1, RZ ;  /* 0x0000000135353810 */ /* 0x000fe40007ffe0ff */
[----:B------:R-:W-:Y:S02]  /*1740*/  @!P4 LOP3.LUT R53, RZ, R52, RZ, 0x33, !PT ;  /* 0x00000034ff35c212 */ /* 0x000fe400078e33ff */
[----:B------:R-:W-:Y:S01]  /*1750*/  ISETP.NE.U32.AND P4, PT, R50, RZ, PT ;  /* 0x000000ff3200720c */ /* 0x000fe20003f85070 */
[----:B-1----:R-:W-:-:S02]  /*1760*/  IMAD.MOV.U32 R26, RZ, RZ, RZ ;  /* 0x000000ffff1a7224 */ /* 0x002fc400078e00ff */
[----:B---3--:R-:W1:Y:S01]  /*1770*/  LDC R39, c[0x0][R39+0x3ec] ;  /* 0x0000fb0027277b82 */ /* 0x008e620000000800 */
[----:B------:R-:W-:-:S04]  /*1780*/  IMAD.HI.U32 R54, R54, R53, RZ ;  /* 0x0000003536367227 */ /* 0x000fc800078e00ff */
[----:B--2---:R-:W-:-:S04]  /*1790*/  IMAD R55, R55, R27, RZ ;  /* 0x0000001b37377224 */ /* 0x004fc800078e02ff */
[----:B------:R-:W-:Y:S01]  /*17a0*/  IMAD.HI.U32 R55, R27, R55, R26 ;  /* 0x000000371b377227 */ /* 0x000fe200078e001a */
[----:B------:R-:W-:Y:S02]  /*17b0*/  IADD3 R27, PT, PT, -R54, RZ, RZ ;  /* 0x000000ff361b7210 */ /* 0x000fe40007ffe1ff */
[----:B------:R-:W-:-:S03]  /*17c0*/  IADD3 R26, PT, PT, -R53, RZ, RZ ;  /* 0x000000ff351a7210 */ /* 0x000fc60007ffe1ff */
[----:B------:R-:W-:Y:S01]  /*17d0*/  IMAD R27, R50, R27, R53 ;  /* 0x0000001b321b7224 */ /* 0x000fe200078e0235 */
[----:B----4-:R-:W2:Y:S01]  /*17e0*/  I2F.U32.RP R56, R38 ;  /* 0x0000002600387306 */ /* 0x010ea20000209000 */
[----:B------:R-:W-:-:S03]  /*17f0*/  IMAD R51, R52, R26, R51 ;  /* 0x0000001a34337224 */ /* 0x000fc600078e0233 */
[----:B------:R-:W-:-:S04]  /*1800*/  ISETP.GE.U32.AND P2, PT, R27, R50, PT ;  /* 0x000000321b00720c */ /* 0x000fc80003f46070 */
[----:B--2---:R-:W2:Y:S09]  /*1810*/  MUFU.RCP R56, R56 ;  /* 0x0000003800387308 */ /* 0x004eb20000001000 */
[----:B------:R-:W-:Y:S02]  /*1820*/  @P2 IMAD.IADD R27, R27, 0x1, -R50 ;  /* 0x000000011b1b2824 */ /* 0x000fe400078e0a32 */
[----:B------:R-:W-:-:S03]  /*1830*/  @P2 VIADD R54, R54, 0x1 ;  /* 0x0000000136362836 */ /* 0x000fc60000000000 */
[----:B------:R-:W-:Y:S02]  /*1840*/  ISETP.GE.U32.AND P3, PT, R27, R50, PT ;  /* 0x000000321b00720c */ /* 0x000fe40003f66070 */
[----:B--2---:R-:W-:-:S11]  /*1850*/  IADD3 R27, PT, PT, R56, 0xffffffe, RZ ;  /* 0x0ffffffe381b7810 */ /* 0x004fd60007ffe0ff */
[----:B------:R-:W-:Y:S02]  /*1860*/  @P3 IADD3 R54, PT, PT, R54, 0x1, RZ ;  /* 0x0000000136363810 */ /* 0x000fe40007ffe0ff */
[----:B------:R-:W-:Y:S02]  /*1870*/  @!P4 LOP3.LUT R54, RZ, R50, RZ, 0x33, !PT ;  /* 0x00000032ff36c212 */ /* 0x000fe400078e33ff */
[----:B------:R-:W-:Y:S01]  /*1880*/  ISETP.NE.U32.AND P4, PT, R47, RZ, PT ;  /* 0x000000ff2f00720c */ /* 0x000fe20003f85070 */
[----:B------:R-:W2:Y:S02]  /*1890*/  F2I.FTZ.U32.TRUNC.NTZ R27, R27 ;  /* 0x0000001b001b7305 */ /* 0x000ea4000021f000 */
[----:B------:R-:W-:-:S04]  /*18a0*/  IMAD.HI.U32 R52, R59, R54, RZ ;  /* 0x000000363b347227 */ /* 0x000fc800078e00ff */
[----:B------:R-:W-:Y:S02]  /*18b0*/  IMAD.MOV R26, RZ, RZ, -R52 ;  /* 0x000000ffff1a7224 */ /* 0x000fe400078e0a34 */
[----:B------:R-:W-:Y:S02]  /*18c0*/  IMAD.MOV R59, RZ, RZ, -R38 ;  /* 0x000000ffff3b7224 */ /* 0x000fe400078e0a26 */
[----:B------:R-:W-:-:S05]  /*18d0*/  IMAD R26, R47, R26, R54 ;  /* 0x0000001a2f1a7224 */ /* 0x000fca00078e0236 */
[----:B------:R-:W-:Y:S01]  /*18e0*/  ISETP.GE.U32.AND P2, PT, R26, R47, PT ;  /* 0x0000002f1a00720c */ /* 0x000fe20003f46070 */
[----:B--2---:R-:W-:-:S12]  /*18f0*/  IMAD R59, R59, R27, RZ ;  /* 0x0000001b3b3b7224 */ /* 0x004fd800078e02ff */
[----:B------:R-:W-:Y:S02]  /*1900*/  @P2 IADD3 R26, PT, PT, -R47, R26, RZ ;  /* 0x0000001a2f1a2210 */ /* 0x000fe40007ffe1ff */
[----:B------:R-:W-:Y:S02]  /*1910*/  @P2 IADD3 R52, PT, PT, R52, 0x1, RZ ;  /* 0x0000000134342810 */ /* 0x000fe40007ffe0ff */
[----:B------:R-:W-:Y:S01]  /*1920*/  ISETP.GE.U32.AND P3, PT, R26, R47, PT ;  /* 0x0000002f1a00720c */ /* 0x000fe20003f66070 */
[----:B------:R-:W-:-:S04]  /*1930*/  IMAD.MOV.U32 R26, RZ, RZ, RZ ;  /* 0x000000ffff1a7224 */ /* 0x000fc800078e00ff */
[----:B------:R-:W-:-:S08]  /*1940*/  IMAD.HI.U32 R58, R27, R59, R26 ;  /* 0x0000003b1b3a7227 */ /* 0x000fd000078e001a */
[----:B------:R-:W-:Y:S01]  /*1950*/  @P3 VIADD R52, R52, 0x1 ;  /* 0x0000000134343836 */ /* 0x000fe20000000000 */
[----:B------:R-:W-:Y:S02]  /*1960*/  @!P4 LOP3.LUT R52, RZ, R47, RZ, 0x33, !PT ;  /* 0x0000002fff34c212 */ /* 0x000fe400078e33ff */
[----:B------:R-:W-:-:S03]  /*1970*/  ISETP.NE.U32.AND P4, PT, R43, RZ, PT ;  /* 0x000000ff2b00720c */ /* 0x000fc60003f85070 */
[----:B------:R-:W-:-:S04]  /*1980*/  IMAD.HI.U32 R56, R57, R52, RZ ;  /* 0x0000003439387227 */ /* 0x000fc800078e00ff */
[----:B------:R-:W-:Y:S01]  /*1990*/  IMAD R57, R51, R49, R48 ;  /* 0x0000003133397224 */ /* 0x000fe200078e0230 */
[----:B------:R-:W-:Y:S01]  /*19a0*/  IADD3 R26, PT, PT, -R56, RZ, RZ ;  /* 0x000000ff381a7210 */ /* 0x000fe20007ffe1ff */
[----:B------:R-:W-:-:S04]  /*19b0*/  VIADD R51, R18, 0xfffffffd ;  /* 0xfffffffd12337836 */ /* 0x000fc80000000000 */
[----:B------:R-:W-:Y:S01]  /*19c0*/  IMAD R26, R43, R26, R52 ;  /* 0x0000001a2b1a7224 */ /* 0x000fe200078e0234 */
[----:B------:R-:W-:-:S04]  /*19d0*/  SHF.L.U32 R51, R51, 0x2, RZ ;  /* 0x0000000233337819 */ /* 0x000fc800000006ff */
[----:B------:R2:W3:Y:S01]  /*19e0*/  LDC R48, c[0x0][R51+0x388] ;  /* 0x0000e20033307b82 */ /* 0x0004e20000000800 */
[----:B------:R-:W-:-:S07]  /*19f0*/  ISETP.GE.U32.AND P2, PT, R26, R43, PT ;  /* 0x0000002b1a00720c */ /* 0x000fce0003f46070 */
[----:B--2---:R-:W2:Y:S06]  /*1a00*/  LDC R51, c[0x0][R51+0x3ec] ;  /* 0x0000fb0033337b82 */ /* 0x004eac0000000800 */
[----:B------:R-:W-:Y:S02]  /*1a10*/  @P2 IMAD.IADD R26, R26, 0x1, -R43 ;  /* 0x000000011a1a2824 */ /* 0x000fe400078e0a2b */
[----:B------:R-:W-:-:S03]  /*1a20*/  @P2 VIADD R56, R56, 0x1 ;  /* 0x0000000138382836 */ /* 0x000fc60000000000 */
[----:B------:R-:W-:Y:S02]  /*1a30*/  ISETP.GE.U32.AND P3, PT, R26, R43, PT ;  /* 0x0000002b1a00720c */ /* 0x000fe40003f66070 */
[----:B------:R-:W-:Y:S01]  /*1a40*/  IADD3 R26, PT, PT, -R54, RZ, RZ ;  /* 0x000000ff361a7210 */ /* 0x000fe20007ffe1ff */
[----:B---3--:R-:W3:Y:S04]  /*1a50*/  I2F.U32.RP R49, R48 ;  /* 0x0000003000317306 */ /* 0x008ee80000209000 */
[----:B------:R-:W-:Y:S02]  /*1a60*/  IMAD R50, R50, R26, R53 ;  /* 0x0000001a32327224 */ /* 0x000fe400078e0235 */
[----:B------:R-:W-:-:S04]  /*1a70*/  IMAD.MOV R53, RZ, RZ, -R48 ;  /* 0x000000ffff357224 */ /* 0x000fc800078e0a30 */
[----:B------:R-:W-:Y:S02]  /*1a80*/  @P3 IADD3 R56, PT, PT, R56, 0x1, RZ ;  /* 0x0000000138383810 */ /* 0x000fe40007ffe0ff */
[----:B------:R-:W-:Y:S02]  /*1a90*/  @!P4 LOP3.LUT R56, RZ, R43, RZ, 0x33, !PT ;  /* 0x0000002bff38c212 */ /* 0x000fe400078e33ff */
[----:B------:R-:W-:Y:S01]  /*1aa0*/  ISETP.NE.U32.AND P4, PT, R45, RZ, PT ;  /* 0x000000ff2d00720c */ /* 0x000fe20003f85070 */
[----:B---3--:R-:W3:Y:S02]  /*1ab0*/  MUFU.RCP R49, R49 ;  /* 0x0000003100317308 */ /* 0x008ee40000001000 */
[----:B------:R-:W-:-:S04]  /*1ac0*/  IMAD.HI.U32 R55, R55, R56, RZ ;  /* 0x0000003837377227 */ /* 0x000fc800078e00ff */
[----:B------:R-:W-:-:S04]  /*1ad0*/  IMAD.MOV R26, RZ, RZ, -R55 ;  /* 0x000000ffff1a7224 */ /* 0x000fc800078e0a37 */
[----:B------:R-:W-:-:S05]  /*1ae0*/  IMAD R26, R45, R26, R56 ;  /* 0x0000001a2d1a7224 */ /* 0x000fca00078e0238 */
[----:B------:R-:W-:Y:S02]  /*1af0*/  ISETP.GE.U32.AND P2, PT, R26, R45, PT ;  /* 0x0000002d1a00720c */ /* 0x000fe40003f46070 */
[----:B---3--:R-:W-:-:S06]  /*1b00*/  IADD3 R27, PT, PT, R49, 0xffffffe, RZ ;  /* 0x0ffffffe311b7810 */ /* 0x008fcc0007ffe0ff */
[----:B------:R-:W3:Y:S05]  /*1b10*/  F2I.FTZ.U32.TRUNC.NTZ R27, R27 ;  /* 0x0000001b001b7305 */ /* 0x000eea000021f000 */
[----:B------:R-:W-:Y:S02]  /*1b20*/  @P2 IADD3 R26, PT, PT, -R45, R26, RZ ;  /* 0x0000001a2d1a2210 */ /* 0x000fe40007ffe1ff */
[----:B------:R-:W-:Y:S02]  /*1b30*/  @P2 IADD3 R55, PT, PT, R55, 0x1, RZ ;  /* 0x0000000137372810 */ /* 0x000fe40007ffe0ff */
[----:B------:R-:W-:Y:S01]  /*1b40*/  ISETP.GE.U32.AND P3, PT, R26, R45, PT ;  /* 0x0000002d1a00720c */ /* 0x000fe20003f66070 */
[----:B------:R-:W-:-:S02]  /*1b50*/  IMAD.MOV.U32 R26, RZ, RZ, RZ ;  /* 0x000000ffff1a7224 */ /* 0x000fc400078e00ff */
[----:B---3--:R-:W-:Y:S02]  /*1b60*/  IMAD R49, R53, R27, RZ ;  /* 0x0000001b35317224 */ /* 0x008fe400078e02ff */
[----:B------:R-:W3:Y:S02]  /*1b70*/  LDC R53, c[0x0][R46+0x3ec] ;  /* 0x0000fb002e357b82 */ /* 0x000ee40000000800 */
[----:B------:R-:W-:-:S06]  /*1b80*/  IMAD.HI.U32 R26, R27, R49, R26 ;  /* 0x000000311b1a7227 */ /* 0x000fcc00078e001a */
[----:B------:R-:W-:Y:S01]  /*1b90*/  @P3 VIADD R55, R55, 0x1 ;  /* 0x0000000137373836 */ /* 0x000fe20000000000 */
[----:B------:R-:W-:Y:S02]  /*1ba0*/  @!P4 LOP3.LUT R55, RZ, R45, RZ, 0x33, !PT ;  /* 0x0000002dff37c212 */ /* 0x000fe400078e33ff */
[----:B------:R-:W-:-:S03]  /*1bb0*/  ISETP.NE.U32.AND P4, PT, R38, RZ, PT ;  /* 0x000000ff2600720c */ /* 0x000fc60003f85070 */
[----:B------:R-:W-:-:S05]  /*1bc0*/  IMAD.HI.U32 R49, R58, R55, RZ ;  /* 0x000000373a317227 */ /* 0x000fca00078e00ff */
[----:B------:R-:W-:-:S05]  /*1bd0*/  IADD3 R27, PT, PT, -R49, RZ, RZ ;  /* 0x000000ff311b7210 */ /* 0x000fca0007ffe1ff */
[----:B------:R-:W-:Y:S02]  /*1be0*/  IMAD R27, R38, R27, R55 ;  /* 0x0000001b261b7224 */ /* 0x000fe400078e0237 */
[----:B---3--:R-:W-:Y:S02]  /*1bf0*/  IMAD R53, R50, R53, R57 ;  /* 0x0000003532357224 */ /* 0x008fe400078e0239 */
[C---:B------:R-:W-:Y:S01]  /*1c00*/  VIADD R50, R18.reuse, 0xfffffffc ;  /* 0xfffffffc12327836 */ /* 0x040fe20000000000 */
[----:B------:R-:W-:Y:S01]  /*1c10*/  ISETP.GE.U32.AND P2, PT, R27, R38, PT ;  /* 0x000000261b00720c */ /* 0x000fe20003f46070 */
[----:B------:R-:W-:-:S03]  /*1c20*/  VIADD R18, R18, 0xfffffff8 ;  /* 0xfffffff812127836 */ /* 0x000fc60000000000 */
[----:B------:R-:W-:-:S04]  /*1c30*/  SHF.L.U32 R50, R50, 0x2, RZ ;  /* 0x0000000232327819 */ /* 0x000fc800000006ff */
[----:B------:R3:W4:Y:S05]  /*1c40*/  LDC R46, c[0x0][R50+0x388] ;  /* 0x0000e200322e7b82 */ /* 0x00072a0000000800 */
[----:B------:R-:W-:Y:S02]  /*1c50*/  @P2 IMAD.IADD R27, R27, 0x1, -R38 ;  /* 0x000000011b1b2824 */ /* 0x000fe400078e0a26 */
[----:B------:R-:W-:Y:S01]  /*1c60*/  @P2 VIADD R49, R49, 0x1 ;  /* 0x0000000131312836 */ /* 0x000fe20000000000 */
[----:B---3--:R-:W3:Y:S02]  /*1c70*/  LDC R50, c[0x0][R50+0x3ec] ;  /* 0x0000fb0032327b82 */ /* 0x008ee40000000800 */
[----:B------:R-:W-:-:S02]  /*1c80*/  ISETP.GE.U32.AND P3, PT, R27, R38, PT ;  /* 0x000000261b00720c */ /* 0x000fc40003f66070 */
[----:B------:R-:W-:-:S05]  /*1c90*/  IADD3 R27, PT, PT, -R52, RZ, RZ ;  /* 0x000000ff341b7210 */ /* 0x000fca0007ffe1ff */
[----:B------:R-:W-:-:S04]  /*1ca0*/  IMAD R54, R47, R27, R54 ;  /* 0x0000001b2f367224 */ /* 0x000fc800078e0236 */
[----:B------:R-:W-:Y:S02]  /*1cb0*/  IMAD R54, R54, R40, R53 ;  /* 0x0000002836367224 */ /* 0x000fe400078e0235 */
[----:B------:R-:W-:Y:S01]  /*1cc0*/  @P3 IADD3 R49, PT, PT, R49, 0x1, RZ ;  /* 0x0000000131313810 */ /* 0x000fe20007ffe0ff */
[----:B----4-:R-:W4:Y:S01]  /*1cd0*/  I2F.U32.RP R58, R46 ;  /* 0x0000002e003a7306 */ /* 0x010f220000209000 */
[----:B------:R-:W-:Y:S01]  /*1ce0*/  @!P4 LOP3.LUT R49, RZ, R38, RZ, 0x33, !PT ;  /* 0x00000026ff31c212 */ /* 0x000fe200078e33ff */
[----:B------:R-:W-:Y:S01]  /*1cf0*/  IMAD.MOV R59, RZ, RZ, -R46 ;  /* 0x000000ffff3b7224 */ /* 0x000fe200078e0a2e */
[----:B------:R-:W-:Y:S01]  /*1d00*/  ISETP.NE.U32.AND P4, PT, R48, RZ, PT ;  /* 0x000000ff3000720c */ /* 0x000fe20003f85070 */
[----:B------:R-:W-:Y:S02]  /*1d10*/  IMAD.MOV R53, RZ, RZ, -R56 ;  /* 0x000000ffff357224 */ /* 0x000fe400078e0a38 */
[----:B------:R-:W-:-:S04]  /*1d20*/  IMAD.HI.U32 R47, R26, R49, RZ ;  /* 0x000000311a2f7227 */ /* 0x000fc800078e00ff */
[----:B------:R-:W-:Y:S02]  /*1d30*/  IMAD.MOV R57, RZ, RZ, -R47 ;  /* 0x000000ffff397224 */ /* 0x000fe400078e0a2f */
[----:B------:R-:W-:Y:S02]  /*1d40*/  IMAD R43, R43, R53, R52 ;  /* 0x000000352b2b7224 */ /* 0x000fe400078e0234 */
[----:B------:R-:W-:Y:S01]  /*1d50*/  IMAD R57, R48, R57, R49 ;  /* 0x0000003930397224 */ /* 0x000fe200078e0231 */
[----:B----4-:R-:W4:Y:S01]  /*1d60*/  MUFU.RCP R58, R58 ;  /* 0x0000003a003a7308 */ /* 0x010f220000001000 */
[----:B------:R-:W-:-:S03]  /*1d70*/  IMAD R41, R43, R41, R54 ;  /* 0x000000292b297224 */ /* 0x000fc600078e0236 */
[----:B------:R-:W-:-:S13]  /*1d80*/  ISETP.GE.U32.AND P2, PT, R57, R48, PT ;  /* 0x000000303900720c */ /* 0x000fda0003f46070 */
[----:B------:R-:W-:Y:S02]  /*1d90*/  @P2 IADD3 R57, PT, PT, -R48, R57, RZ ;  /* 0x0000003930392210 */ /* 0x000fe40007ffe1ff */
[----:B----4-:R-:W-:Y:S02]  /*1da0*/  IADD3 R26, PT, PT, R58, 0xffffffe, RZ ;  /* 0x0ffffffe3a1a7810 */ /* 0x010fe40007ffe0ff */
[----:B------:R-:W-:Y:S02]  /*1db0*/  ISETP.GE.U32.AND P3, PT, R57, R48, PT ;  /* 0x000000303900720c */ /* 0x000fe40003f66070 */
[----:B------:R4:W5:Y:S01]  /*1dc0*/  F2I.FTZ.U32.TRUNC.NTZ R27, R26 ;  /* 0x0000001a001b7305 */ /* 0x000962000021f000 */
[----:B------:R-:W-:Y:S01]  /*1dd0*/  @P2 IADD3 R47, PT, PT, R47, 0x1, RZ ;  /* 0x000000012f2f2810 */ /* 0x000fe20007ffe0ff */
[----:B----4-:R-:W-:-:S09]  /*1de0*/  IMAD.MOV.U32 R26, RZ, RZ, RZ ;  /* 0x000000ffff1a7224 */ /* 0x010fd200078e00ff */
[----:B------:R-:W-:Y:S01]  /*1df0*/  @P3 VIADD R47, R47, 0x1 ;  /* 0x000000012f2f3836 */ /* 0x000fe20000000000 */
[----:B------:R-:W-:Y:S02]  /*1e00*/  @!P4 LOP3.LUT R47, RZ, R48, RZ, 0x33, !PT ;  /* 0x00000030ff2fc212 */ /* 0x000fe400078e33ff */
[----:B------:R-:W-:Y:S01]  /*1e10*/  ISETP.NE.U32.AND P4, PT, R46, RZ, PT ;  /* 0x000000ff2e00720c */ /* 0x000fe20003f85070 */
[----:B-----5:R-:W-:-:S04]  /*1e20*/  IMAD R57, R59, R27, RZ ;  /* 0x0000001b3b397224 */ /* 0x020fc800078e02ff */
        /* <DEDUP_REMOVED lines=16> */
[----:B-1----:R-:W-:Y:S02]  /*1f30*/  IMAD R38, R38, R39, R44 ;  /* 0x0000002726267224 */ /* 0x002fe400078e022c */
[----:B------:R-:W-:Y:S01]  /*1f40*/  IMAD R48, R48, R27, R49 ;  /* 0x0000001b30307224 */ /* 0x000fe200078e0231 */
[----:B------:R-:W-:-:S03]  /*1f50*/  IADD3 R27, PT, PT, -R26, RZ, RZ ;  /* 0x000000ff1a1b7210 */ /* 0x000fc60007ffe1ff */
[----:B--2---:R-:W-:Y:S01]  /*1f60*/  IMAD R48, R48, R51, R38 ;  /* 0x0000003330307224 */ /* 0x004fe200078e0226 */
[----:B------:R-:W-:Y:S01]  /*1f70*/  MOV R51, R26 ;  /* 0x0000001a00337202 */ /* 0x000fe20000000f00 */
[----:B------:R-:W-:-:S04]  /*1f80*/  IMAD R47, R46, R27, R47 ;  /* 0x0000001b2e2f7224 */ /* 0x000fc800078e022f */
[----:B---3--:R-:W-:Y:S01]  /*1f90*/  IMAD R48, R47, R50, R48 ;  /* 0x000000322f307224 */ /* 0x008fe200078e0230 */
[----:B------:R-:W-:Y:S06]  /*1fa0*/  BRA.U UP0, `(.L_x_3550) ;  /* 0xfffffff100d87547 */ /* 0x000fec000b83ffff */
[----:B------:R-:W-:-:S07]  /*1fb0*/  VIADD R18, R18, 0x4 ;  /* 0x0000000412127836 */ /* 0x000fce0000000000 */
.L_x_3549:
[----:B------:R-:W-:-:S09]  /*1fc0*/  UISETP.NE.AND UP0, UPT, UR15, URZ, UPT ;  /* 0x000000ff0f00728c */ /* 0x000fd2000bf05270 */
[----:B------:R-:W-:Y:S05]  /*1fd0*/  BRA.U !UP0, `(.L_x_3551) ;  /* 0x0000000908ec7547 */ /* 0x000fea000b800000 */
[----:B------:R-:W-:Y:S02]  /*1fe0*/  UISETP.GE.U32.AND UP0, UPT, UR18, 0x3, UPT ;  /* 0x000000031200788c */ /* 0x000fe4000bf06070 */
[----:B------:R-:W-:-:S07]  /*1ff0*/  ULOP3.LUT UP1, UR4, UR5, 0x3, URZ, 0xc0, !UPT ;  /* 0x0000000305047892 */ /* 0x000fce000f82c0ff */
        /* <DEDUP_REMOVED lines=20> */
[----:B------:R-:W-:Y:S02]  /*2140*/  IADD3 R45, PT, PT, R18, -0x3, RZ ;  /* 0xfffffffd122d7810 */ /* 0x000fe40007ffe0ff */
[----:B------:R-:W-:Y:S01]  /*2150*/  IADD3 R26, PT, PT, R46, 0xffffffe, RZ ;  /* 0x0ffffffe2e1a7810 */ /* 0x000fe20007ffe0ff */
[----:B------:R-:W-:Y:S02]  /*2160*/  VIADD R18, R18, 0xfffffffc ;  /* 0xfffffffc12127836 */ /* 0x000fe40000000000 */
[----:B------:R-:W-:Y:S01]  /*2170*/  IMAD.HI.U32 R44, R44, R51, RZ ;  /* 0x000000332c2c7227 */ /* 0x000fe200078e00ff */
[----:B------:R1:W3:Y:S02]  /*2180*/  F2I.FTZ.U32.TRUNC.NTZ R27, R26 ;  /* 0x0000001a001b7305 */ /* 0x0002e4000021f000 */
[----:B------:R-:W-:Y:S01]  /*2190*/  SHF.L.U32 R49, R18, 0x2, RZ ;  /* 0x0000000212317819 */ /* 0x000fe200000006ff */
[----:B------:R-:W-:-:S02]  /*21a0*/  IMAD.MOV R47, RZ, RZ, -R44 ;  /* 0x000000ffff2f7224 */ /* 0x000fc400078e0a2c */
        /* <DEDUP_REMOVED lines=10> */
[----:B-----5:R-:W4:Y:S01]  /*2250*/  I2F.U32.RP R50, R43 ;  /* 0x0000002b00327306 */ /* 0x020f220000209000 */
[----:B------:R-:W-:-:S03]  /*2260*/  IMAD.MOV R53, RZ, RZ, -R43 ;  /* 0x000000ffff357224 */ /* 0x000fc600078e0a2b */
[----:B---3--:R-:W-:-:S04]  /*2270*/  IMAD R47, R47, R27, RZ ;  /* 0x0000001b2f2f7224 */ /* 0x008fc800078e02ff */
[----:B------:R-:W-:Y:S02]  /*2280*/  IMAD.HI.U32 R27, R27, R47, R26 ;  /* 0x0000002f1b1b7227 */ /* 0x000fe400078e001a */
[----:B------:R-:W-:Y:S01]  /*2290*/  @P3 IADD3 R44, PT, PT, R44, 0x1, RZ ;  /* 0x000000012c2c3810 */ /* 0x000fe20007ffe0ff */
[----:B------:R3:W5:Y:S01]  /*22a0*/  LDC R47, c[0x0][R49+0x388] ;  /* 0x0000e200312f7b82 */ /* 0x0007620000000800 */
[----:B------:R-:W-:Y:S02]  /*22b0*/  @!P4 LOP3.LUT R44, RZ, R40, RZ, 0x33, !PT ;  /* 0x00000028ff2cc212 */ /* 0x000fe400078e33ff */
[----:B------:R-:W-:Y:S01]  /*22c0*/  ISETP.NE.U32.AND P4, PT, R41, RZ, PT ;  /* 0x000000ff2900720c */ /* 0x000fe20003f85070 */
[----:B----4-:R-:W4:Y:S02]  /*22d0*/  MUFU.RCP R50, R50 ;  /* 0x0000003200327308 */ /* 0x010f240000001000 */
[----:B------:R-:W-:Y:S02]  /*22e0*/  IMAD.HI.U32 R46, R27, R44, RZ ;  /* 0x0000002c1b2e7227 */ /* 0x000fe400078e00ff */
[----:B---3--:R-:W3:Y:S03]  /*22f0*/  LDC R49, c[0x0][R49+0x3ec] ;  /* 0x0000fb0031317b82 */ /* 0x008ee60000000800 */
[----:B------:R-:W-:-:S05]  /*2300*/  IADD3 R26, PT, PT, -R46, RZ, RZ ;  /* 0x000000ff2e1a7210 */ /* 0x000fca0007ffe1ff */
[----:B------:R-:W-:-:S05]  /*2310*/  IMAD R26, R41, R26, R44 ;  /* 0x0000001a291a7224 */ /* 0x000fca00078e022c */
[----:B------:R-:W-:Y:S01]  /*2320*/  ISETP.GE.U32.AND P2, PT, R26, R41, PT ;  /* 0x000000291a00720c */ /* 0x000fe20003f46070 */
[----:B----4-:R-:W-:Y:S01]  /*2330*/  VIADD R27, R50, 0xffffffe ;  /* 0x0ffffffe321b7836 */ /* 0x010fe20000000000 */
[----:B-----5:R-:W4:Y:S08]  /*2340*/  I2F.U32.RP R52, R47 ;  /* 0x0000002f00347306 */ /* 0x020f300000209000 */
[----:B------:R-:W5:Y:S03]  /*2350*/  F2I.FTZ.U32.TRUNC.NTZ R27, R27 ;  /* 0x0000001b001b7305 */ /* 0x000f66000021f000 */
[----:B------:R-:W-:-:S02]  /*2360*/  @P2 IADD3 R26, PT, PT, -R41, R26, RZ ;  /* 0x0000001a291a2210 */ /* 0x000fc40007ffe1ff */
[----:B------:R-:W-:Y:S02]  /*2370*/  @P2 IADD3 R46, PT, PT, R46, 0x1, RZ ;  /* 0x000000012e2e2810 */ /* 0x000fe40007ffe0ff */
[----:B------:R-:W-:Y:S01]  /*2380*/  ISETP.GE.U32.AND P3, PT, R26, R41, PT ;  /* 0x000000291a00720c */ /* 0x000fe20003f66070 */
[----:B------:R-:W-:Y:S01]  /*2390*/  HFMA2 R26, -RZ, RZ, 0, 0 ;  /* 0x00000000ff1a7431 */ /* 0x000fe200000001ff */
[----:B----4-:R-:W4:Y:S01]  /*23a0*/  MUFU.RCP R52, R52 ;  /* 0x0000003400347308 */ /* 0x010f220000001000 */
[----:B-----5:R-:W-:-:S10]  /*23b0*/  IMAD R53, R53, R27, RZ ;  /* 0x0000001b35357224 */ /* 0x020fd400078e02ff */
[----:B------:R-:W-:Y:S01]  /*23c0*/  @P3 VIADD R46, R46, 0x1 ;  /* 0x000000012e2e3836 */ /* 0x000fe20000000000 */
[----:B------:R-:W-:Y:S01]  /*23d0*/  @!P4 LOP3.LUT R46, RZ, R41, RZ, 0x33, !PT ;  /* 0x00000029ff2ec212 */ /* 0x000fe200078e33ff */
[----:B------:R-:W-:Y:S01]  /*23e0*/  IMAD.HI.U32 R53, R27, R53, R26 ;  /* 0x000000351b357227 */ /* 0x000fe200078e001a */
[----:B------:R-:W-:Y:S02]  /*23f0*/  ISETP.NE.U32.AND P4, PT, R43, RZ, PT ;  /* 0x000000ff2b00720c */ /* 0x000fe40003f85070 */
[----:B----4-:R-:W-:-:S03]  /*2400*/  IADD3 R27, PT, PT, R52, 0xffffffe, RZ ;  /* 0x0ffffffe341b7810 */ /* 0x010fc60007ffe0ff */
[----:B------:R-:W-:Y:S01]  /*2410*/  IMAD.HI.U32 R50, R53, R46, RZ ;  /* 0x0000002e35327227 */ /* 0x000fe200078e00ff */
[----:B------:R-:W-:-:S03]  /*2420*/  IADD3 R53, PT, PT, RZ, -R47, RZ ;  /* 0x8000002fff357210 */ /* 0x000fc60007ffe0ff */
[----:B------:R-:W-:Y:S01]  /*2430*/  IMAD.MOV R26, RZ, RZ, -R50 ;  /* 0x000000ffff1a7224 */ /* 0x000fe200078e0a32 */
[----:B------:R-:W4:Y:S03]  /*2440*/  F2I.FTZ.U32.TRUNC.NTZ R27, R27 ;  /* 0x0000001b001b7305 */ /* 0x000f26000021f000 */
[----:B------:R-:W-:-:S05]  /*2450*/  IMAD R26, R43, R26, R46 ;  /* 0x0000001a2b1a7224 */ /* 0x000fca00078e022e */
[----:B------:R-:W-:Y:S01]  /*2460*/  ISETP.GE.U32.AND P2, PT, R26, R43, PT ;  /* 0x0000002b1a00720c */ /* 0x000fe20003f46070 */
[----:B----4-:R-:W-:-:S12]  /*2470*/  IMAD R53, R53, R27, RZ ;  /* 0x0000001b35357224 */ /* 0x010fd800078e02ff */
[----:B------:R-:W-:Y:S02]  /*2480*/  @P2 IMAD.IADD R26, R26, 0x1, -R43 ;  /* 0x000000011a1a2824 */ /* 0x000fe400078e0a2b */
[----:B------:R-:W-:-:S03]  /*2490*/  @P2 VIADD R50, R50, 0x1 ;  /* 0x0000000132322836 */ /* 0x000fc60000000000 */
[----:B------:R-:W-:Y:S01]  /*24a0*/  ISETP.GE.U32.AND P3, PT, R26, R43, PT ;  /* 0x0000002b1a00720c */ /* 0x000fe20003f66070 */
[----:B------:R-:W-:-:S04]  /*24b0*/  IMAD.MOV.U32 R26, RZ, RZ, RZ ;  /* 0x000000ffff1a7224 */ /* 0x000fc800078e00ff */
[----:B------:R-:W-:Y:S01]  /*24c0*/  IMAD.HI.U32 R53, R27, R53, R26 ;  /* 0x000000351b357227 */ /* 0x000fe200078e001a */
[----:B------:R-:W-:-:S05]  /*24d0*/  IADD3 R27, PT, PT, -R44, RZ, RZ ;  /* 0x000000ff2c1b7210 */ /* 0x000fca0007ffe1ff */
[----:B------:R-:W-:Y:S02]  /*24e0*/  IMAD R27, R40, R27, R51 ;  /* 0x0000001b281b7224 */ /* 0x000fe400078e0233 */
[----:B------:R-:W-:Y:S01]  /*24f0*/  @P3 IADD3 R50, PT, PT, R50, 0x1, RZ ;  /* 0x0000000132323810 */ /* 0x000fe20007ffe0ff */
[----:B------:R-:W-:Y:S01]  /*2500*/  IMAD.MOV R40, RZ, RZ, -R46 ;  /* 0x000000ffff287224 */ /* 0x000fe200078e0a2e */
[----:B------:R-:W-:Y:S01]  /*2510*/  @!P4 LOP3.LUT R50, RZ, R43, RZ, 0x33, !PT ;  /* 0x0000002bff32c212 */ /* 0x000fe200078e33ff */
[----:B0-----:R-:W-:Y:S01]  /*2520*/  IMAD R27, R27, R38, R48 ;  /* 0x000000261b1b7224 */ /* 0x001fe200078e0230 */
[----:B------:R-:W-:Y:S01]  /*2530*/  ISETP.NE.U32.AND P4, PT, R47, RZ, PT ;  /* 0x000000ff2f00720c */ /* 0x000fe20003f85070 */
[----:B------:R-:W-:Y:S01]  /*2540*/  IMAD R44, R41, R40, R44 ;  /* 0x00000028292c7224 */ /* 0x000fe200078e022c */
[----:B------:R-:W-:Y:S01]  /*2550*/  IADD3 R38, PT, PT, -R50, RZ, RZ ;  /* 0x000000ff32267210 */ /* 0x000fe20007ffe1ff */
[----:B------:R-:W-:-:S04]  /*2560*/  IMAD.HI.U32 R26, R53, R50, RZ ;  /* 0x00000032351a7227 */ /* 0x000fc800078e00ff */
[----:B--2---:R-:W-:Y:S01]  /*2570*/  IMAD R27, R44, R39, R27 ;  /* 0x000000272c1b7224 */ /* 0x004fe200078e021b */
[----:B------:R-:W-:Y:S01]  /*2580*/  IADD3 R52, PT, PT, -R26, RZ, RZ ;  /* 0x000000ff1a347210 */ /* 0x000fe20007ffe1ff */
[----:B------:R-:W-:-:S04]  /*2590*/  IMAD R46, R43, R38, R46 ;  /* 0x000000262b2e7224 */ /* 0x000fc800078e022e */
[----:B------:R-:W-:Y:S02]  /*25a0*/  IMAD R52, R47, R52, R50 ;  /* 0x000000342f347224 */ /* 0x000fe400078e0232 */
[----:B-1----:R-:W-:-:S03]  /*25b0*/  IMAD R27, R46, R45, R27 ;  /* 0x0000002d2e1b7224 */ /* 0x002fc600078e021b */
[----:B------:R-:W-:-:S13]  /*25c0*/  ISETP.GE.U32.AND P2, PT, R52, R47, PT ;  /* 0x0000002f3400720c */ /* 0x000fda0003f46070 */
        /* <DEDUP_REMOVED lines=8> */
[----:B---3--:R-:W-:-:S07]  /*2650*/  IMAD R48, R48, R49, R27 ;  /* 0x0000003130307224 */ /* 0x008fce00078e021b */
.L_x_3552:
[----:B------:R-:W-:Y:S05]  /*2660*/  BRA.U !UP1, `(.L_x_3551) ;  /* 0x0000000509487547 */ /* 0x000fea000b800000 */
[----:B------:R-:W-:Y:S01]  /*2670*/  UISETP.NE.AND UP0, UPT, UR4, 0x1, UPT ;  /* 0x000000010400788c */ /* 0x000fe2000bf05270 */
[----:B------:R-:W-:-:S04]  /*2680*/  LOP3.LUT R26, R19, 0x1, RZ, 0xc0, !PT ;  /* 0x00000001131a7812 */ /* 0x000fc800078ec0ff */
[----:B------:R-:W-:-:S04]  /*2690*/  ISETP.NE.U32.AND P2, PT, R26, 0x1, PT ;  /* 0x000000011a00780c */ /* 0x000fc80003f45070 */
[----:B------:R-:W-:Y:S09]  /*26a0*/  BRA.U !UP0, `(.L_x_3553) ;  /* 0x0000000108cc7547 */ /* 0x000ff2000b800000 */
        /* <DEDUP_REMOVED lines=44> */
[----:B0-----:R-:W-:-:S08]  /*2970*/  IMAD R27, R27, R41, R48 ;  /* 0x000000291b1b7224 */ /* 0x001fd000078e0230 */
[----:B------:R-:W-:Y:S02]  /*2980*/  @P4 IADD3 R44, PT, PT, R44, 0x1, RZ ;  /* 0x000000012c2c4810 */ /* 0x000fe40007ffe0ff */
[----:B------:R-:W-:-:S04]  /*2990*/  @!P5 LOP3.LUT R44, RZ, R38, RZ, 0x33, !PT ;  /* 0x00000026ff2cd212 */ /* 0x000fc800078e33ff */
[----:B------:R-:W-:Y:S01]  /*29a0*/  IADD3 R26, PT, PT, -R44, RZ, RZ ;  /* 0x000000ff2c1a7210 */ /* 0x000fe20007ffe1ff */
[----:B------:R-:W-:-:S04]  /*29b0*/  IMAD.MOV.U32 R51, RZ, RZ, R44 ;  /* 0x000000ffff337224 */ /* 0x000fc800078e002c */
[----:B------:R-:W-:-:S04]  /*29c0*/  IMAD R26, R38, R26, R43 ;  /* 0x0000001a261a7224 */ /* 0x000fc800078e022b */
[----:B--2---:R-:W-:-:S07]  /*29d0*/  IMAD R48, R26, R39, R27 ;  /* 0x000000271a307224 */ /* 0x004fce00078e021b */
.L_x_3553:
[----:B------:R-:W-:Y:S05]  /*29e0*/  @!P2 BRA `(.L_x_3551) ;  /* 0x000000000068a947 */ /* 0x000fea0003800000 */
[----:B------:R-:W-:-:S05]  /*29f0*/  IADD3 R18, PT, PT, R18, -0x1, RZ ;  /* 0xffffffff12127810 */ /* 0x000fca0007ffe0ff */
[----:B------:R-:W-:-:S04]  /*2a00*/  IMAD.SHL.U32 R18, R18, 0x4, RZ ;  /* 0x0000000412127824 */ /* 0x000fc800078e00ff */
[----:B------:R0:W1:Y:S08]  /*2a10*/  LDC R38, c[0x0][R18+0x388] ;  /* 0x0000e20012267b82 */ /* 0x0000700000000800 */
[----:B0-----:R-:W0:Y:S01]  /*2a20*/  LDC R18, c[0x0][R18+0x3ec] ;  /* 0x0000fb0012127b82 */ /* 0x001e220000000800 */
[----:B-1----:R-:W1:Y:S01]  /*2a30*/  I2F.U32.RP R39, R38 ;  /* 0x0000002600277306 */ /* 0x002e620000209000 */
[----:B------:R-:W-:Y:S01]  /*2a40*/  IMAD.MOV R41, RZ, RZ, -R38 ;  /* 0x000000ffff297224 */ /* 0x000fe200078e0a26 */
[----:B------:R-:W-:-:S06]  /*2a50*/  ISETP.NE.U32.AND P4, PT, R38, RZ, PT ;  /* 0x000000ff2600720c */ /* 0x000fcc0003f85070 */
[----:B-1----:R-:W1:Y:S02]  /*2a60*/  MUFU.RCP R39, R39 ;  /* 0x0000002700277308 */ /* 0x002e640000001000 */
[----:B-1----:R-:W-:-:S06]  /*2a70*/  IADD3 R26, PT, PT, R39, 0xffffffe, RZ ;  /* 0x0ffffffe271a7810 */ /* 0x002fcc0007ffe0ff */
[----:B------:R1:W2:Y:S02]  /*2a80*/  F2I.FTZ.U32.TRUNC.NTZ R27, R26 ;  /* 0x0000001a001b7305 */ /* 0x0002a4000021f000 */
[----:B-1----:R-:W-:Y:S02]  /*2a90*/  HFMA2 R26, -RZ, RZ, 0, 0 ;  /* 0x00000000ff1a7431 */ /* 0x002fe400000001ff */
        /* <DEDUP_REMOVED lines=15> */
.L_x_3551:
[----:B------:R-:W0:Y:S01]  /*2b90*/  LDC.64 R26, c[0x0][0x380] ;  /* 0x0000e000ff1a7b82 */ /* 0x000e220000000a00 */
[----:B------:R-:W1:Y:S02]  /*2ba0*/  LDCU UR4, c[0x0][0x3ec] ;  /* 0x00007d80ff0477ac */ /* 0x000e640008000800 */
[----:B-1----:R-:W-:-:S04]  /*2bb0*/  IMAD R39, R51, UR4, R48 ;  /* 0x0000000433277c24 */ /* 0x002fc8000f8e0230 */
[----:B0-----:R-:W-:-:S06]  /*2bc0*/  IMAD.WIDE.U32 R26, R39, 0x8, R26 ;  /* 0x00000008271a7825 */ /* 0x001fcc00078e001a */
[----:B------:R-:W5:Y:S02]  /*2bd0*/  LDG.E.64 R26, desc[UR16][R26.64] ;  /* 0x000000101a1a7981 */ /* 0x000f64000c1e1b00 */
.L_x_3548:
[----:B------:R-:W-:Y:S05]  /*2be0*/  BSYNC.RECONVERGENT B1 ;  /* 0x0000000000017941 */ /* 0x000fea0003800200 */
.L_x_3547:
[----:B------:R-:W-:Y:S01]  /*2bf0*/  IMAD.IADD R18, R7, 0x1, R0 ;  /* 0x0000000107127824 */ /* 0x000fe200078e0200 */
[----:B------:R-:W-:Y:S04]  /*2c00*/  BSSY.RECONVERGENT B1, `(.L_x_3554) ;  /* 0x000019b000017945 */ /* 0x000fe80003800200 */
[----:B------:R-:W-:-:S13]  /*2c10*/  ISETP.GE.U32.AND P2, PT, R18, R17, PT ;  /* 0x000000111200720c */ /* 0x000fda0003f46070 */
[----:B------:R-:W-:Y:S05]  /*2c20*/  @P2 BRA `(.L_x_3555) ;  /* 0x0000001800602947 */ /* 0x000fea0003800000 */
[----:B------:R-:W-:Y:S01]  /*2c30*/  IADD3 R24, PT, PT, R19, -0x2, RZ ;  /* 0xfffffffe13187810 */ /* 0x000fe20007ffe0ff */
[----:B------:R-:W0:Y:S01]  /*2c40*/  LDCU UR6, c[0x0][0x450] ;  /* 0x00008a00ff0677ac */ /* 0x000e220008000800 */
[----:B------:R-:W-:Y:S02]  /*2c50*/  MOV R25, R18 ;  /* 0x0000001200197202 */ /* 0x000fe40000000f00 */
[----:B------:R-:W-:Y:S01]  /*2c60*/  ISETP.GE.U32.AND P2, PT, R24, 0x7, PT ;  /* 0x000000071800780c */ /* 0x000fe20003f46070 */
[----:B------:R-:W-:Y:S01]  /*2c70*/  UISETP.NE.AND UP1, UPT, UR15, URZ, UPT ;  /* 0x000000ff0f00728c */ /* 0x000fe2000bf25270 */
[----:B------:R-:W-:-:S11]  /*2c80*/  IMAD.MOV.U32 R24, RZ, RZ, RZ ;  /* 0x000000ffff187224 */ /* 0x000fd600078e00ff */
[----:B------:R-:W-:Y:S05]  /*2c90*/  @!P2 BRA `(.L_x_3556) ;  /* 0x0000000c0040a947 */ /* 0x000fea0003800000 */
[----:B------:R-:W-:Y:S01]  /*2ca0*/  IMAD.MOV.U32 R24, RZ, RZ, RZ ;  /* 0x000000ffff187224 */ /* 0x000fe200078e00ff */
[----:B------:R-:W-:Y:S01]  /*2cb0*/  MOV R25, R18 ;  /* 0x0000001200197202 */ /* 0x000fe20000000f00 */
[----:B------:R-:W-:-:S06]  /*2cc0*/  UMOV UR4, URZ ;  /* 0x000000ff00047c82 */ /* 0x000fcc0008000000 */
.L_x_3557:
[----:B0-----:R-:W-:Y:S02]  /*2cd0*/  UIADD3 UR7, UPT, UPT, UR6, -0x1, URZ ;  /* 0xffffffff06077890 */ /* 0x001fe4000fffe0ff */
[----:B------:R-:W-:Y:S02]  /*2ce0*/  UIADD3 UR8, UPT, UPT, UR6, -0x2, URZ ;  /* 0xfffffffe06087890 */ /* 0x000fe4000fffe0ff */
[----:B------:R-:W-:Y:S02]  /*2cf0*/  USHF.L.U32 UR7, UR7, 0x2, URZ ;  /* 0x0000000207077899 */ /* 0x000fe400080006ff */
[----:B------:R-:W-:Y:S02]  /*2d00*/  USHF.L.U32 UR8, UR8, 0x2, URZ ;  /* 0x0000000208087899 */ /* 0x000fe400080006ff */
[----:B------:R-:W-:Y:S02]  /*2d10*/  UIADD3 UR9, UPT, UPT, UR6, -0x3, URZ ;  /* 0xfffffffd06097890 */ /* 0x000fe4000fffe0ff */
[----:B------:R-:W-:-:S02]  /*2d20*/  UIADD3 UR10, UPT, UPT, UR6, -0x4, URZ ;  /* 0xfffffffc060a7890 */ /* 0x000fc4000fffe0ff */
[----:B------:R-:W-:Y:S02]  /*2d30*/  USHF.L.U32 UR9, UR9, 0x2, URZ ;  /* 0x0000000209097899 */ /* 0x000fe400080006ff */
[----:B------:R-:W-:Y:S02]  /*2d40*/  USHF.L.U32 UR10, UR10, 0x2, URZ ;  /* 0x000000020a0a7899 */ /* 0x000fe400080006ff */
[----:B------:R-:W0:Y:S02]  /*2d50*/  LDCU UR19, c[0x0][UR7+0x388] ;  /* 0x00007100071377ac */ /* 0x000e240008000800 */
[----:B------:R-:W1:Y:S06]  /*2d60*/  LDCU UR20, c[0x0][UR8+0x388] ;  /* 0x00007100081477ac */ /* 0x000e6c0008000800 */
[----:B------:R-:W2:Y:S02]  /*2d70*/  LDCU UR21, c[0x0][UR9+0x388] ;  /* 0x00007100091577ac */ /* 0x000ea40008000800 */
[----:B------:R-:W3:Y:S01]  /*2d80*/  LDCU UR22, c[0x0][UR10+0x388] ;  /* 0x000071000a1677ac */ /* 0x000ee20008000800 */
[----:B------:R-:W-:Y:S01]  /*2d90*/  UIADD3 UR11, UPT, UPT, UR6, -0x5, URZ ;  /* 0xfffffffb060b7890 */ /* 0x000fe2000fffe0ff */
[----:B0-----:R-:W0:Y:S01]  /*2da0*/  I2F.U32.RP R40, UR19 ;  /* 0x0000001300287d06 */ /* 0x001e220008209000 */
[----:B------:R-:W-:-:S02]  /*2db0*/  IADD3 R43, PT, PT, RZ, -UR19, RZ ;  /* 0x80000013ff2b7c10 */ /* 0x000fc4000fffe0ff */
[----:B------:R-:W-:Y:S01]  /*2dc0*/  USHF.L.U32 UR11, UR11, 0x2, URZ ;  /* 0x000000020b0b7899 */ /* 0x000fe200080006ff */
[----:B------:R-:W-:Y:S01]  /*2dd0*/  ISETP.NE.U32.AND P4, PT, RZ, UR19, PT ;  /* 0x00000013ff007c0c */ /* 0x000fe2000bf85070 */
[----:B------:R-:W-:Y:S02]  /*2de0*/  UIADD3 UR12, UPT, UPT, UR6, -0x6, URZ ;  /* 0xfffffffa060c7890 */ /* 0x000fe4000fffe0ff */
[----:B------:R-:W-:Y:S01]  /*2df0*/  UIADD3 UR13, UPT, UPT, UR6, -0x7, URZ ;  /* 0xfffffff9060d7890 */ /* 0x000fe2000fffe0ff */
[----:B-1----:R-:W1:Y:S01]  /*2e00*/  I2F.U32.RP R41, UR20 ;  /* 0x0000001400297d06 */ /* 0x002e620008209000 */
[----:B------:R-:W-:Y:S02]  /*2e10*/  USHF.L.U32 UR12, UR12, 0x2, URZ ;  /* 0x000000020c0c7899 */ /* 0x000fe400080006ff */
[----:B------:R-:W-:Y:S01]  /*2e20*/  USHF.L.U32 UR13, UR13, 0x2, URZ ;  /* 0x000000020d0d7899 */ /* 0x000fe200080006ff */
[----:B---3--:R-:W-:Y:S01]  /*2e30*/  IMAD R47, RZ, RZ, -UR22 ;  /* 0x80000016ff2f7e24 */ /* 0x008fe2000f8e02ff */
[----:B------:R-:W-:-:S02]  /*2e40*/  UIADD3 UR6, UPT, UPT, UR6, -0x8, URZ ;  /* 0xfffffff806067890 */ /* 0x000fc4000fffe0ff */
[----:B------:R-:W3:Y:S01]  /*2e50*/  LDCU UR23, c[0x0][UR11+0x388] ;  /* 0x000071000b1777ac */ /* 0x000ee20008000800 */
[----:B0-----:R-:W0:Y:S01]  /*2e60*/  MUFU.RCP R40, R40 ;  /* 0x0000002800287308 */ /* 0x001e220000001000 */
[----:B------:R-:W-:-:S04]  /*2e70*/  USHF.L.U32 UR14, UR6, 0x2, URZ ;  /* 0x00000002060e7899 */ /* 0x000fc800080006ff */
[----:B------:R-:W4:Y:S03]  /*2e80*/  LDCU UR24, c[0x0][UR12+0x388] ;  /* 0x000071000c1877ac */ /* 0x000f260008000800 */
[----:B-1----:R-:W-:Y:S01]  /*2e90*/  MUFU.RCP R41, R41 ;  /* 0x0000002900297308 */ /* 0x002fe20000001000 */
[----:B------:R-:W1:Y:S01]  /*2ea0*/  LDCU UR25, c[0x0][UR13+0x388] ;  /* 0x000071000d1977ac */ /* 0x000e620008000800 */
[----:B------:R-:W1:Y:S06]  /*2eb0*/  LDCU UR7, c[0x0][UR7+0x3ec] ;  /* 0x00007d80070777ac */ /* 0x000e6c0008000800 */
[----:B---3--:R-:W3:Y:S01]  /*2ec0*/  I2F.U32.RP R45, UR23 ;  /* 0x00000017002d7d06 */ /* 0x008ee20008209000 */
[----:B0-----:R-:W-:Y:S01]  /*2ed0*/  VIADD R38, R40, 0xffffffe ;  /* 0x0ffffffe28267836 */ /* 0x001fe20000000000 */
[----:B------:R-:W0:Y:S01]  /*2ee0*/  LDCU UR26, c[0x0][UR14+0x388] ;  /* 0x000071000e1a77ac */ /* 0x000e220008000800 */
[----:B----4-:R-:W-:Y:S01]  /*2ef0*/  IMAD R49, RZ, RZ, -UR24 ;  /* 0x80000018ff317e24 */ /* 0x010fe2000f8e02ff */
[----:B------:R-:W4:Y:S04]  /*2f00*/  LDCU UR8, c[0x0][UR8+0x3ec] ;  /* 0x00007d80080877ac */ /* 0x000f280008000800 */
[----:B------:R2:W1:Y:S01]  /*2f10*/  F2I.FTZ.U32.TRUNC.NTZ R39, R38 ;  /* 0x0000002600277305 */ /* 0x000462000021f000 */
[----:B------:R-:W4:Y:S01]  /*2f20*/  LDCU UR9, c[0x0][UR9+0x3ec] ;  /* 0x00007d80090977ac */ /* 0x000f220008000800 */
[----:B------:R-:W4:Y:S06]  /*2f30*/  LDCU UR10, c[0x0][UR10+0x3ec] ;  /* 0x00007d800a0a77ac */ /* 0x000f2c0008000800 */
[----:B---3--:R-:W-:Y:S01]  /*2f40*/  MUFU.RCP R45, R45 ;  /* 0x0000002d002d7308 */ /* 0x008fe20000001000 */
[----:B--2---:R-:W-:Y:S01]  /*2f50*/  IMAD.MOV.U32 R38, RZ, RZ, RZ ;  /* 0x000000ffff267224 */ /* 0x004fe200078e00ff */
[----:B------:R-:W2:Y:S01]  /*2f60*/  LDCU UR11, c[0x0][UR11+0x3ec] ;  /* 0x00007d800b0b77ac */ /* 0x000ea20008000800 */
[----:B-1----:R-:W-:-:S05]  /*2f70*/  IMAD R43, R43, R39, RZ ;  /* 0x000000272b2b7224 */ /* 0x002fca00078e02ff */
[----:B------:R-:W-:Y:S01]  /*2f80*/  I2F.U32.RP R46, UR24 ;  /* 0x00000018002e7d06 */ /* 0x000fe20008209000 */
[----:B------:R-:W1:Y:S01]  /*2f90*/  LDCU UR12, c[0x0][UR12+0x3ec] ;  /* 0x00007d800c0c77ac */ /* 0x000e620008000800 */
[----:B------:R-:W-:Y:S01]  /*2fa0*/  IMAD.HI.U32 R40, R39, R43, R38 ;  /* 0x0000002b27287227 */ /* 0x000fe200078e0026 */
[----:B------:R-:W3:Y:S03]  /*2fb0*/  LDCU UR13, c[0x0][UR13+0x3ec] ;  /* 0x00007d800d0d77ac */ /* 0x000ee60008000800 */
[----:B------:R-:W-:Y:S02]  /*2fc0*/  VIADD R39, R41, 0xffffffe ;  /* 0x0ffffffe29277836 */ /* 0x000fe40000000000 */
[----:B------:R-:W0:Y:S01]  /*2fd0*/  I2F.U32.RP R43, UR21 ;  /* 0x00000015002b7d06 */ /* 0x000e220008209000 */
[----:B------:R-:W-:Y:S01]  /*2fe0*/  IMAD.HI.U32 R40, R40, R25, RZ ;  /* 0x0000001928287227 */ /* 0x000fe200078e00ff */
[----:B------:R-:W3:Y:S03]  /*2ff0*/  LDCU UR14, c[0x0][UR14+0x3ec] ;  /* 0x00007d800e0e77ac */ /* 0x000ee60008000800 */
[----:B------:R-:W-:Y:S01]  /*3000*/  IMAD R41, RZ, RZ, -UR20 ;  /* 0x80000014ff297e24 */ /* 0x000fe2000f8e02ff */
[----:B------:R-:W-:Y:S01]  /*3010*/  IADD3 R44, PT, PT, -R40, RZ, RZ ;  /* 0x000000ff282c7210 */ /* 0x000fe20007ffe1ff */
[----:B------:R-:W-:Y:S01]  /*3020*/  UIADD3 UR4, UPT, UPT, UR4, 0x8, URZ ;  /* 0x0000000804047890 */ /* 0x000fe2000fffe0ff */
[----:B------:R-:W4:Y:S03]  /*3030*/  F2I.FTZ.U32.TRUNC.NTZ R39, R39 ;  /* 0x0000002700277305 */ /* 0x000f26000021f000 */
[----:B------:R-:W-:-:S05]  /*3040*/  IMAD R38, R44, UR19, R25 ;  /* 0x000000132c267c24 */ /* 0x000fca000f8e0219 */
[----:B------:R-:W-:Y:S01]  /*3050*/  ISETP.GE.U32.AND P2, PT, R38, UR19, PT ;  /* 0x0000001326007c0c */ /* 0x000fe2000bf46070 */
[----:B0-----:R-:W-:Y:S01]  /*3060*/  MUFU.RCP R43, R43 ;  /* 0x0000002b002b7308 */ /* 0x001fe20000001000 */
[----:B----4-:R-:W-:-:S07]  /*3070*/  IMAD R41, R41, R39, RZ ;  /* 0x0000002729297224 */ /* 0x010fce00078e02ff */
[----:B------:R-:W0:Y:S04]  /*3080*/  I2F.U32.RP R44, UR22 ;  /* 0x00000016002c7d06 */ /* 0x000e280008209000 */
[----:B------:R-:W-:Y:S02]  /*3090*/  @P2 IADD3 R38, PT, PT, R38, -UR19, RZ ;  /* 0x8000001326262c10 */ /* 0x000fe4000fffe0ff */
[----:B------:R-:W-:Y:S02]  /*30a0*/  @P2 IADD3 R40, PT, PT, R40, 0x1, RZ ;  /* 0x0000000128282810 */ /* 0x000fe40007ffe0ff */
[----:B------:R-:W-:Y:S01]  /*30b0*/  ISETP.GE.U32.AND P3, PT, R38, UR19, PT ;  /* 0x0000001326007c0c */ /* 0x000fe2000bf66070 */
[----:B------:R-:W-:Y:S01]  /*30c0*/  HFMA2 R38, -RZ, RZ, 0, 0 ;  /* 0x00000000ff267431 */ /* 0x000fe200000001ff */
[----:B------:R-:W-:Y:S04]  /*30d0*/  MUFU.RCP R46, R46 ;  /* 0x0000002e002e7308 */ /* 0x000fe80000001000 */
[----:B------:R-:W-:-:S04]  /*30e0*/  IMAD.HI.U32 R41, R39, R41, R38 ;  /* 0x0000002927297227 */ /* 0x000fc800078e0026 */
[----:B0-----:R-:W-:Y:S03]  /*30f0*/  MUFU.RCP R44, R44 ;  /* 0x0000002c002c7308 */ /* 0x001fe60000001000 */
[----:B------:R-:W-:Y:S01]  /*3100*/  @P3 VIADD R40, R40, 0x1 ;  /* 0x0000000128283836 */ /* 0x000fe20000000000 */
[----:B------:R-:W-:Y:S02]  /*3110*/  @!P4 LOP3.LUT R40, RZ, UR19, RZ, 0x33, !PT ;  /* 0x00000013ff28cc12 */ /* 0x000fe4000f8e33ff */
[----:B------:R-:W-:Y:S02]  /*3120*/  ISETP.NE.U32.AND P4, PT, RZ, UR20, PT ;  /* 0x00000014ff007c0c */ /* 0x000fe4000bf85070 */
[----:B------:R-:W0:Y:S01]  /*3130*/  I2F.U32.RP R48, UR26 ;  /* 0x0000001a00307d06 */ /* 0x000e220008209000 */
[----:B------:R-:W-:-:S04]  /*3140*/  IMAD.HI.U32 R41, R41, R40, RZ ;  /* 0x0000002829297227 */ /* 0x000fc800078e00ff */
[----:B------:R-:W-:-:S04]  /*3150*/  IMAD.MOV R39, RZ, RZ, -R41 ;  /* 0x000000ffff277224 */ /* 0x000fc800078e0a29 */
[----:B------:R-:W-:Y:S01]  /*3160*/  IMAD R38, R39, UR20, R40 ;  /* 0x0000001427267c24 */ /* 0x000fe2000f8e0228 */
[----:B------:R-:W-:Y:S02]  /*3170*/  IADD3 R39, PT, PT, R43, 0xffffffe, RZ ;  /* 0x0ffffffe2b277810 */ /* 0x000fe40007ffe0ff */
[----:B------:R-:W-:Y:S02]  /*3180*/  IADD3 R43, PT, PT, RZ, -UR21, RZ ;  /* 0x80000015ff2b7c10 */ /* 0x000fe4000fffe0ff */
[C---:B------:R-:W-:Y:S01]  /*3190*/  ISETP.GE.U32.AND P2, PT, R38.reuse, UR20, PT ;  /* 0x0000001426007c0c */ /* 0x040fe2000bf46070 */
[----:B0-----:R-:W-:Y:S08]  /*31a0*/  MUFU.RCP R48, R48 ;  /* 0x0000003000307308 */ /* 0x001ff00000001000 */
[----:B------:R-:W0:Y:S04]  /*31b0*/  F2I.FTZ.U32.TRUNC.NTZ R39, R39 ;  /* 0x0000002700277305 */ /* 0x000e28000021f000 */
[----:B------:R-:W-:-:S02]  /*31c0*/  @P2 VIADD R38, R38, -UR20 ;  /* 0x8000001426262c36 */ /* 0x000fc40008000000 */
[----:B------:R-:W-:-:S03]  /*31d0*/  @P2 VIADD R41, R41, 0x1 ;  /* 0x0000000129292836 */ /* 0x000fc60000000000 */
[----:B------:R-:W-:Y:S01]  /*31e0*/  ISETP.GE.U32.AND P3, PT, R38, UR20, PT ;  /* 0x0000001426007c0c */ /* 0x000fe2000bf66070 */
[----:B------:R-:W-:Y:S02]  /*31f0*/  IMAD.MOV.U32 R38, RZ, RZ, RZ ;  /* 0x000000ffff267224 */ /* 0x000fe400078e00ff */
[----:B0-----:R-:W-:-:S04]  /*3200*/  IMAD R43, R43, R39, RZ ;  /* 0x000000272b2b7224 */ /* 0x001fc800078e02ff */
[----:B------:R-:W-:-:S06]  /*3210*/  IMAD.HI.U32 R38, R39, R43, R38 ;  /* 0x0000002b27267227 */ /* 0x000fcc00078e0026 */
[----:B------:R-:W-:Y:S01]  /*3220*/  @P3 IADD3 R41, PT, PT, R41, 0x1, RZ ;  /* 0x0000000129293810 */ /* 0x000fe20007ffe0ff */
[----:B------:R-:W-:Y:S01]  /*3230*/  VIADD R39, R44, 0xffffffe ;  /* 0x0ffffffe2c277836 */ /* 0x000fe20000000000 */
[----:B------:R-:W-:Y:S02]  /*3240*/  @!P4 LOP3.LUT R41, RZ, UR20, RZ, 0x33, !PT ;  /* 0x00000014ff29cc12 */ /* 0x000fe4000f8e33ff */
[----:B------:R-:W-:-:S03]  /*3250*/  ISETP.NE.U32.AND P4, PT, RZ, UR21, PT ;  /* 0x00000015ff007c0c */ /* 0x000fc6000bf85070 */
[----:B------:R-:W-:Y:S01]  /*3260*/  IMAD.HI.U32 R43, R38, R41, RZ ;  /* 0x00000029262b7227 */ /* 0x000fe200078e00ff */
[----:B------:R-:W0:Y:S04]  /*3270*/  F2I.FTZ.U32.TRUNC.NTZ R39, R39 ;  /* 0x0000002700277305 */ /* 0x000e28000021f000 */
[----:B------:R-:W-:-:S05]  /*3280*/  IADD3 R38, PT, PT, -R43, RZ, RZ ;  /* 0x000000ff2b267210 */ /* 0x000fca0007ffe1ff */
[----:B------:R-:W-:-:S05]  /*3290*/  IMAD R38, R38, UR21, R41 ;  /* 0x0000001526267c24 */ /* 0x000fca000f8e0229 */
[----:B------:R-:W-:Y:S01]  /*32a0*/  ISETP.GE.U32.AND P2, PT, R38, UR21, PT ;  /* 0x0000001526007c0c */ /* 0x000fe2000bf46070 */
[----:B0-----:R-:W-:-:S12]  /*32b0*/  IMAD R47, R47, R39, RZ ;  /* 0x000000272f2f7224 */ /* 0x001fd800078e02ff */
[----:B------:R-:W-:Y:S02]  /*32c0*/  @P2 IADD3 R38, PT, PT, R38, -UR21, RZ ;  /* 0x8000001526262c10 */ /* 0x000fe4000fffe0ff */
[----:B------:R-:W-:Y:S02]  /*32d0*/  @P2 IADD3 R43, PT, PT, R43, 0x1, RZ ;  /* 0x000000012b2b2810 */ /* 0x000fe40007ffe0ff */
[----:B------:R-:W-:Y:S01]  /*32e0*/  ISETP.GE.U32.AND P3, PT, R38, UR21, PT ;  /* 0x0000001526007c0c */ /* 0x000fe2000bf66070 */
[----:B------:R-:W-:-:S05]  /*32f0*/  HFMA2 R38, -RZ, RZ, 0, 0 ;  /* 0x00000000ff267431 */ /* 0x000fca00000001ff */
[----:B------:R-:W-:Y:S01]  /*3300*/  IMAD.HI.U32 R38, R39, R47, R38 ;  /* 0x0000002f27267227 */ /* 0x000fe200078e0026 */
[----:B------:R-:W-:Y:S01]  /*3310*/  IADD3 R39, PT, PT, R45, 0xffffffe, RZ ;  /* 0x0ffffffe2d277810 */ /* 0x000fe20007ffe0ff */
[----:B------:R-:W0:Y:S01]  /*3320*/  I2F.U32.RP R47, UR25 ;  /* 0x00000019002f7d06 */ /* 0x000e220008209000 */
[----:B------:R-:W-:-:S04]  /*3330*/  IADD3 R45, PT, PT, RZ, -UR23, RZ ;  /* 0x80000017ff2d7c10 */ /* 0x000fc8000fffe0ff */
[----:B------:R-:W-:Y:S01]  /*3340*/  @P3 VIADD R43, R43, 0x1 ;  /* 0x000000012b2b3836 */ /* 0x000fe20000000000 */
[----:B------:R-:W-:Y:S02]  /*3350*/  @!P4 LOP3.LUT R43, RZ, UR21, RZ, 0x33, !PT ;  /* 0x00000015ff2bcc12 */ /* 0x000fe4000f8e33ff */
[----:B------:R-:W4:Y:S01]  /*3360*/  F2I.FTZ.U32.TRUNC.NTZ R39, R39 ;  /* 0x0000002700277305 */ /* 0x000f22000021f000 */
[----:B------:R-:W-:Y:S02]  /*3370*/  ISETP.NE.U32.AND P4, PT, RZ, UR22, PT ;  /* 0x00000016ff007c0c */ /* 0x000fe4000bf85070 */
[----:B------:R-:W-:-:S04]  /*3380*/  IMAD.HI.U32 R44, R38, R43, RZ ;  /* 0x0000002b262c7227 */ /* 0x000fc800078e00ff */
[----:B------:R-:W-:Y:S01]  /*3390*/  IMAD.MOV R38, RZ, RZ, -R44 ;  /* 0x000000ffff267224 */ /* 0x000fe200078e0a2c */
[----:B0-----:R-:W-:Y:S03]  /*33a0*/  MUFU.RCP R47, R47 ;  /* 0x0000002f002f7308 */ /* 0x001fe60000001000 */
[----:B------:R-:W-:Y:S02]  /*33b0*/  IMAD R38, R38, UR22, R43 ;  /* 0x0000001626267c24 */ /* 0x000fe4000f8e022b */
[----:B----4-:R-:W-:-:S03]  /*33c0*/  IMAD R45, R45, R39, RZ ;  /* 0x000000272d2d7224 */ /* 0x010fc600078e02ff */
[----:B------:R-:W-:-:S13]  /*33d0*/  ISETP.GE.U32.AND P2, PT, R38, UR22, PT ;  /* 0x0000001626007c0c */ /* 0x000fda000bf46070 */
[----:B------:R-:W-:Y:S02]  /*33e0*/  @P2 VIADD R38, R38, -UR22 ;  /* 0x8000001626262c36 */ /* 0x000fe40008000000 */
[----:B------:R-:W-:-:S03]  /*33f0*/  @P2 VIADD R44, R44, 0x1 ;  /* 0x000000012c2c2836 */ /* 0x000fc60000000000 */
        /* <DEDUP_REMOVED lines=12> */
[----:B------:R-:W-:-:S02]  /*34c0*/  @P2 IADD3 R38, PT, PT, R38, -UR23, RZ ;  /* 0x8000001726262c10 */ /* 0x000fc4000fffe0ff */
[----:B------:R-:W-:Y:S02]  /*34d0*/  @P2 IADD3 R45, PT, PT, R45, 0x1, RZ ;  /* 0x000000012d2d2810 */ /* 0x000fe40007ffe0ff */
[----:B------:R-:W-:Y:S01]  /*34e0*/  ISETP.GE.U32.AND P3, PT, R38, UR23, PT ;  /* 0x0000001726007c0c */ /* 0x000fe2000bf66070 */
[----:B------:R-:W-:Y:S02]  /*34f0*/  HFMA2 R38, -RZ, RZ, 0, 0 ;  /* 0x00000000ff267431 */ /* 0x000fe400000001ff */
[----:B0-----:R-:W-:-:S04]  /*3500*/  IMAD R49, R49, R39, RZ ;  /* 0x0000002731317224 */ /* 0x001fc800078e02ff */
[----:B------:R-:W-:Y:S01]  /*3510*/  IMAD.HI.U32 R38, R39, R49, R38 ;  /* 0x0000003127267227 */ /* 0x000fe200078e0026 */
[----:B------:R-:W-:Y:S02]  /*3520*/  IADD3 R39, PT, PT, R47, 0xffffffe, RZ ;  /* 0x0ffffffe2f277810 */ /* 0x000fe40007ffe0ff */
[----:B------:R-:W-:Y:S01]  /*3530*/  IADD3 R47, PT, PT, RZ, -UR25, RZ ;  /* 0x80000019ff2f7c10 */ /* 0x000fe2000fffe0ff */
[----:B------:R-:W-:Y:S02]  /*3540*/  IMAD R49, RZ, RZ, -UR26 ;  /* 0x8000001aff317e24 */ /* 0x000fe4000f8e02ff */
[----:B------:R-:W-:Y:S01]  /*3550*/  @P3 VIADD R45, R45, 0x1 ;  /* 0x000000012d2d3836 */ /* 0x000fe20000000000 */
[----:B------:R-:W-:Y:S01]  /*3560*/  @!P4 LOP3.LUT R45, RZ, UR23, RZ, 0x33, !PT ;  /* 0x00000017ff2dcc12 */ /* 0x000fe2000f8e33ff */
[----:B------:R-:W0:Y:S01]  /*3570*/  F2I.FTZ.U32.TRUNC.NTZ R39, R39 ;  /* 0x0000002700277305 */ /* 0x000e22000021f000 */
[----:B------:R-:W-:-:S03]  /*3580*/  ISETP.NE.U32.AND P4, PT, RZ, UR24, PT ;  /* 0x00000018ff007c0c */ /* 0x000fc6000bf85070 */
[----:B------:R-:W-:-:S04]  /*3590*/  IMAD.HI.U32 R46, R38, R45, RZ ;  /* 0x0000002d262e7227 */ /* 0x000fc800078e00ff */
[----:B------:R-:W-:-:S04]  /*35a0*/  IMAD.MOV R38, RZ, RZ, -R46 ;  /* 0x000000ffff267224 */ /* 0x000fc800078e0a2e */
[----:B------:R-:W-:Y:S02]  /*35b0*/  IMAD R38, R38, UR24, R45 ;  /* 0x0000001826267c24 */ /* 0x000fe4000f8e022d */
[----:B0-----:R-:W-:-:S03]  /*35c0*/  IMAD R47, R47, R39, RZ ;  /* 0x000000272f2f7224 */ /* 0x001fc600078e02ff */
        /* <DEDUP_REMOVED lines=12> */
[----:B------:R-:W-:Y:S02]  /*3690*/  VIADD R39, R48, 0xffffffe ;  /* 0x0ffffffe30277836 */ /* 0x000fe40000000000 */
[----:B------:R-:W-:Y:S01]  /*36a0*/  IMAD.MOV R48, RZ, RZ, -R40 ;  /* 0x000000ffff307224 */ /* 0x000fe200078e0a28 */
[----:B------:R-:W-:-:S03]  /*36b0*/  ISETP.GE.U32.AND P2, PT, R38, UR25, PT ;  /* 0x0000001926007c0c */ /* 0x000fc6000bf46070 */
[----:B------:R-:W0:Y:S01]  /*36c0*/  F2I.FTZ.U32.TRUNC.NTZ R39, R39 ;  /* 0x0000002700277305 */ /* 0x000e22000021f000 */
[----:B------:R-:W-:-:S04]  /*36d0*/  IMAD R25, R48, UR19, R25 ;  /* 0x0000001330197c24 */ /* 0x000fc8000f8e0219 */
[----:B------:R-:W-:Y:S01]  /*36e0*/  IMAD R25, R25, UR7, R24 ;  /* 0x0000000719197c24 */ /* 0x000fe2000f8e0218 */
[----:B------:R-:W-:Y:S01]  /*36f0*/  IADD3 R24, PT, PT, -R43, RZ, RZ ;  /* 0x000000ff2b187210 */ /* 0x000fe20007ffe1ff */
[----:B------:R-:W-:-:S03]  /*3700*/  ULOP3.LUT UR7, UR5, 0xfffffff8, URZ, 0xc0, !UPT ;  /* 0xfffffff805077892 */ /* 0x000fc6000f8ec0ff */
[----:B------:R-:W-:Y:S01]  /*3710*/  @P2 IADD3 R38, PT, PT, R38, -UR25, RZ ;  /* 0x8000001926262c10 */ /* 0x000fe2000fffe0ff */
[----:B------:R-:W-:Y:S01]  /*3720*/  IMAD R24, R24, UR21, R41 ;  /* 0x0000001518187c24 */ /* 0x000fe2000f8e0229 */
[----:B------:R-:W-:Y:S01]  /*3730*/  @P2 IADD3 R47, PT, PT, R47, 0x1, RZ ;  /* 0x000000012f2f2810 */ /* 0x000fe20007ffe0ff */
[----:B------:R-:W-:Y:S01]  /*3740*/  UISETP.NE.AND UP0, UPT, UR4, UR7, UPT ;  /* 0x000000070400728c */ /* 0x000fe2000bf05270 */
[----:B------:R-:W-:Y:S01]  /*3750*/  ISETP.GE.U32.AND P3, PT, R38, UR25, PT ;  /* 0x0000001926007c0c */ /* 0x000fe2000bf66070 */
[----:B------:R-:W-:Y:S02]  /*3760*/  HFMA2 R38, -RZ, RZ, 0, 0 ;  /* 0x00000000ff267431 */ /* 0x000fe400000001ff */
[----:B0-----:R-:W-:-:S04]  /*3770*/  IMAD R49, R49, R39, RZ ;  /* 0x0000002731317224 */ /* 0x001fc800078e02ff */
[----:B------:R-:W-:-:S04]  /*3780*/  IMAD.HI.U32 R38, R39, R49, R38 ;  /* 0x0000003127267227 */ /* 0x000fc800078e0026 */
[----:B------:R-:W-:Y:S02]  /*3790*/  IMAD.MOV R49, RZ, RZ, -R41 ;  /* 0x000000ffff317224 */ /* 0x000fe400078e0a29 */
[----:B------:R-:W-:Y:S01]  /*37a0*/  @P3 VIADD R47, R47, 0x1 ;  /* 0x000000012f2f3836 */ /* 0x000fe20000000000 */
[----:B------:R-:W-:Y:S01]  /*37b0*/  @!P4 LOP3.LUT R47, RZ, UR25, RZ, 0x33, !PT ;  /* 0x00000019ff2fcc12 */ /* 0x000fe2000f8e33ff */
[----:B------:R-:W-:Y:S01]  /*37c0*/  IMAD R40, R49, UR20, R40 ;  /* 0x0000001431287c24 */ /* 0x000fe2000f8e0228 */
[----:B------:R-:W-:-:S03]  /*37d0*/  ISETP.NE.U32.AND P4, PT, RZ, UR26, PT ;  /* 0x0000001aff007c0c */ /* 0x000fc6000bf85070 */
[----:B------:R-:W-:-:S04]  /*37e0*/  IMAD.HI.U32 R38, R38, R47, RZ ;  /* 0x0000002f26267227 */ /* 0x000fc800078e00ff */
[----:B------:R-:W-:Y:S01]  /*37f0*/  IMAD R25, R40, UR8, R25 ;  /* 0x0000000828197c24 */ /* 0x000fe2000f8e0219 */
[----:B------:R-:W-:Y:S01]  /*3800*/  IADD3 R50, PT, PT, -R38, RZ, RZ ;  /* 0x000000ff26327210 */ /* 0x000fe20007ffe1ff */
[----:B------:R-:W-:Y:S02]  /*3810*/  IMAD.MOV R40, RZ, RZ, -R44 ;  /* 0x000000ffff287224 */ /* 0x000fe400078e0a2c */
[----:B------:R-:W-:Y:S02]  /*3820*/  IMAD R24, R24, UR9, R25 ;  /* 0x0000000918187c24 */ /* 0x000fe4000f8e0219 */
[----:B------:R-:W-:Y:S02]  /*3830*/  IMAD R39, R50, UR26, R47 ;  /* 0x0000001a32277c24 */ /* 0x000fe4000f8e022f */
[----:B------:R-:W-:Y:S01]  /*3840*/  IMAD R43, R40, UR22, R43 ;  /* 0x00000016282b7c24 */ /* 0x000fe2000f8e022b */
[----:B------:R-:W-:Y:S01]  /*3850*/  IADD3 R40, PT, PT, -R46, RZ, RZ ;  /* 0x000000ff2e287210 */ /* 0x000fe20007ffe1ff */
[----:B------:R-:W-:Y:S01]  /*3860*/  IMAD.MOV R25, RZ, RZ, -R45 ;  /* 0x000000ffff197224 */ /* 0x000fe200078e0a2d */
[----:B------:R-:W-:Y:S01]  /*3870*/  ISETP.GE.U32.AND P2, PT, R39, UR26, PT ;  /* 0x0000001a27007c0c */ /* 0x000fe2000bf46070 */
[----:B------:R-:W-:-:S02]  /*3880*/  IMAD R24, R43, UR10, R24 ;  /* 0x0000000a2b187c24 */ /* 0x000fc4000f8e0218 */
[----:B------:R-:W-:Y:S02]  /*3890*/  IMAD R25, R25, UR23, R44 ;  /* 0x0000001719197c24 */ /* 0x000fe4000f8e022c */
[----:B------:R-:W-:Y:S02]  /*38a0*/  IMAD R45, R40, UR24, R45 ;  /* 0x00000018282d7c24 */ /* 0x000fe4000f8e022d */
[----:B--2---:R-:W-:Y:S02]  /*38b0*/  IMAD R24, R25, UR11, R24 ;  /* 0x0000000b19187c24 */ /* 0x004fe4000f8e0218 */
[----:B------:R-:W-:Y:S02]  /*38c0*/  IMAD.MOV R25, RZ, RZ, -R47 ;  /* 0x000000ffff197224 */ /* 0x000fe400078e0a2f */
[----:B-1----:R-:W-:Y:S02]  /*38d0*/  IMAD R24, R45, UR12, R24 ;  /* 0x0000000c2d187c24 */ /* 0x002fe4000f8e0218 */
[----:B------:R-:W-:Y:S01]  /*38e0*/  @P2 IADD3 R39, PT, PT, R39, -UR26, RZ ;  /* 0x8000001a27272c10 */ /* 0x000fe2000fffe0ff */
[----:B------:R-:W-:-:S02]  /*38f0*/  @P2 VIADD R38, R38, 0x1 ;  /* 0x0000000126262836 */ /* 0x000fc40000000000 */
[----:B------:R-:W-:Y:S01]  /*3900*/  IMAD R25, R25, UR25, R46 ;  /* 0x0000001919197c24 */ /* 0x000fe2000f8e022e */
[----:B------:R-:W-:-:S03]  /*3910*/  ISETP.GE.U32.AND P3, PT, R39, UR26, PT ;  /* 0x0000001a27007c0c */ /* 0x000fc6000bf66070 */
[----:B---3--:R-:W-:-:S10]  /*3920*/  IMAD R24, R25, UR13, R24 ;  /* 0x0000000d19187c24 */ /* 0x008fd4000f8e0218 */
[----:B------:R-:W-:Y:S02]  /*3930*/  @P3 IADD3 R38, PT, PT, R38, 0x1, RZ ;  /* 0x0000000126263810 */ /* 0x000fe40007ffe0ff */
[----:B------:R-:W-:-:S04]  /*3940*/  @!P4 LOP3.LUT R38, RZ, UR26, RZ, 0x33, !PT ;  /* 0x0000001aff26cc12 */ /* 0x000fc8000f8e33ff */
[----:B------:R-:W-:Y:S01]  /*3950*/  IADD3 R40, PT, PT, -R38, RZ, RZ ;  /* 0x000000ff26287210 */ /* 0x000fe20007ffe1ff */
[----:B------:R-:W-:-:S04]  /*3960*/  IMAD.MOV.U32 R25, RZ, RZ, R38 ;  /* 0x000000ffff197224 */ /* 0x000fc800078e0026 */
[----:B------:R-:W-:-:S04]  /*3970*/  IMAD R47, R40, UR26, R47 ;  /* 0x0000001a282f7c24 */ /* 0x000fc8000f8e022f */
[----:B------:R-:W-:Y:S01]  /*3980*/  IMAD R24, R47, UR14, R24 ;  /* 0x0000000e2f187c24 */ /* 0x000fe2000f8e0218 */
[----:B------:R-:W-:Y:S06]  /*3990*/  BRA.U UP0, `(.L_x_3557) ;  /* 0xfffffff100cc7547 */ /* 0x000fec000b83ffff */
.L_x_3556:
[----:B------:R-:W-:Y:S05]  /*39a0*/  BRA.U !UP1, `(.L_x_3558) ;  /* 0x0000000909ec7547 */ /* 0x000fea000b800000 */
[----:B------:R-:W-:Y:S02]  /*39b0*/  UISETP.GE.U32.AND UP0, UPT, UR18, 0x3, UPT ;  /* 0x000000031200788c */ /* 0x000fe4000bf06070 */
[----:B------:R-:W-:-:S07]  /*39c0*/  ULOP3.LUT UP1, UR14, UR5, 0x3, URZ, 0xc0, !UPT ;  /* 0x00000003050e7892 */ /* 0x000fce000f82c0ff */
[----:B------:R-:W-:Y:S05]  /*39d0*/  BRA.U !UP0, `(.L_x_3559) ;  /* 0x0000000508947547 */ /* 0x000fea000b800000 */
        /* <DEDUP_REMOVED lines=19> */
[----:B------:R-:W4:Y:S01]  /*3b10*/  LDCU UR9, c[0x0][UR9+0x3ec] ;  /* 0x00007d80090977ac */ /* 0x000f220008000800 */
[----:B---3--:R-:W-:-:S06]  /*3b20*/  IADD3 R45, PT, PT, RZ, -UR13, RZ ;  /* 0x8000000dff2d7c10 */ /* 0x008fcc000fffe0ff */
[----:B0-----:R-:W0:Y:S08]  /*3b30*/  MUFU.RCP R40, R40 ;  /* 0x0000002800287308 */ /* 0x001e300000001000 */
[----:B-1----:R-:W-:Y:S01]  /*3b40*/  MUFU.RCP R41, R41 ;  /* 0x0000002900297308 */ /* 0x002fe20000001000 */
[----:B0-----:R-:W-:-:S07]  /*3b50*/  IADD3 R38, PT, PT, R40, 0xffffffe, RZ ;  /* 0x0ffffffe28267810 */ /* 0x001fce0007ffe0ff */
[----:B------:R0:W1:Y:S02]  /*3b60*/  F2I.FTZ.U32.TRUNC.NTZ R39, R38 ;  /* 0x0000002600277305 */ /* 0x000064000021f000 */
[----:B0-----:R-:W-:Y:S02]  /*3b70*/  HFMA2 R38, -RZ, RZ, 0, 0 ;  /* 0x00000000ff267431 */ /* 0x001fe400000001ff */
[----:B-1----:R-:W-:-:S04]  /*3b80*/  IMAD R43, R43, R39, RZ ;  /* 0x000000272b2b7224 */ /* 0x002fc800078e02ff */
[----:B------:R-:W-:Y:S01]  /*3b90*/  IMAD.HI.U32 R40, R39, R43, R38 ;  /* 0x0000002b27287227 */ /* 0x000fe200078e0026 */
[----:B------:R-:W-:Y:S01]  /*3ba0*/  IADD3 R39, PT, PT, R41, 0xffffffe, RZ ;  /* 0x0ffffffe29277810 */ /* 0x000fe20007ffe0ff */
[----:B--2---:R-:W0:Y:S01]  /*3bb0*/  I2F.U32.RP R43, UR12 ;  /* 0x0000000c002b7d06 */ /* 0x004e220008209000 */
[----:B------:R-:W-:-:S03]  /*3bc0*/  IADD3 R41, PT, PT, RZ, -UR11, RZ ;  /* 0x8000000bff297c10 */ /* 0x000fc6000fffe0ff */
[----:B------:R-:W-:-:S04]  /*3bd0*/  IMAD.HI.U32 R40, R40, R25, RZ ;  /* 0x0000001928287227 */ /* 0x000fc800078e00ff */
[----:B------:R-:W-:Y:S01]  /*3be0*/  IMAD.MOV R44, RZ, RZ, -R40 ;  /* 0x000000ffff2c7224 */ /* 0x000fe200078e0a28 */
[----:B------:R-:W1:Y:S03]  /*3bf0*/  F2I.FTZ.U32.TRUNC.NTZ R39, R39 ;  /* 0x0000002700277305 */ /* 0x000e66000021f000 */
[----:B------:R-:W-:-:S05]  /*3c00*/  IMAD R38, R44, UR10, R25 ;  /* 0x0000000a2c267c24 */ /* 0x000fca000f8e0219 */
[----:B------:R-:W-:Y:S01]  /*3c10*/  ISETP.GE.U32.AND P2, PT, R38, UR10, PT ;  /* 0x0000000a26007c0c */ /* 0x000fe2000bf46070 */
[----:B0-----:R-:W-:Y:S01]  /*3c20*/  MUFU.RCP R43, R43 ;  /* 0x0000002b002b7308 */ /* 0x001fe20000001000 */
[----:B-1----:R-:W-:-:S07]  /*3c30*/  IMAD R41, R41, R39, RZ ;  /* 0x0000002729297224 */ /* 0x002fce00078e02ff */
[----:B------:R-:W0:Y:S04]  /*3c40*/  I2F.U32.RP R44, UR13 ;  /* 0x0000000d002c7d06 */ /* 0x000e280008209000 */
[----:B------:R-:W-:Y:S02]  /*3c50*/  @P2 VIADD R38, R38, -UR10 ;  /* 0x8000000a26262c36 */ /* 0x000fe40008000000 */
[----:B------:R-:W-:-:S03]  /*3c60*/  @P2 VIADD R40, R40, 0x1 ;  /* 0x0000000128282836 */ /* 0x000fc60000000000 */
[----:B------:R-:W-:Y:S01]  /*3c70*/  ISETP.GE.U32.AND P3, PT, R38, UR10, PT ;  /* 0x0000000a26007c0c */ /* 0x000fe2000bf66070 */
[----:B------:R-:W-:-:S04]  /*3c80*/  IMAD.MOV.U32 R38, RZ, RZ, RZ ;  /* 0x000000ffff267224 */ /* 0x000fc800078e00ff */
[----:B------:R-:W-:Y:S01]  /*3c90*/  IMAD.HI.U32 R41, R39, R41, R38 ;  /* 0x0000002927297227 */ /* 0x000fe200078e0026 */
[----:B0-----:R-:W-:Y:S07]  /*3ca0*/  MUFU.RCP R44, R44 ;  /* 0x0000002c002c7308 */ /* 0x001fee0000001000 */
[----:B------:R-:W-:Y:S02]  /*3cb0*/  @P3 IADD3 R40, PT, PT, R40, 0x1, RZ ;  /* 0x0000000128283810 */ /* 0x000fe40007ffe0ff */
[----:B------:R-:W-:-:S02]  /*3cc0*/  @!P4 LOP3.LUT R40, RZ, UR10, RZ, 0x33, !PT ;  /* 0x0000000aff28cc12 */ /* 0x000fc4000f8e33ff */
[----:B------:R-:W-:-:S03]  /*3cd0*/  ISETP.NE.U32.AND P4, PT, RZ, UR11, PT ;  /* 0x0000000bff007c0c */ /* 0x000fc6000bf85070 */
[----:B------:R-:W-:-:S05]  /*3ce0*/  IMAD.HI.U32 R41, R41, R40, RZ ;  /* 0x0000002829297227 */ /* 0x000fca00078e00ff */
[----:B------:R-:W-:-:S05]  /*3cf0*/  IADD3 R39, PT, PT, -R41, RZ, RZ ;  /* 0x000000ff29277210 */ /* 0x000fca0007ffe1ff */
[----:B------:R-:W-:Y:S02]  /*3d00*/  IMAD R38, R39, UR11, R40 ;  /* 0x0000000b27267c24 */ /* 0x000fe4000f8e0228 */
[----:B------:R-:W-:Y:S02]  /*3d10*/  VIADD R39, R43, 0xffffffe ;  /* 0x0ffffffe2b277836 */ /* 0x000fe40000000000 */
[----:B------:R-:W-:Y:S01]  /*3d20*/  IMAD R43, RZ, RZ, -UR12 ;  /* 0x8000000cff2b7e24 */ /* 0x000fe2000f8e02ff */
        /* <DEDUP_REMOVED lines=8> */
[----:B------:R-:W-:-:S05]  /*3db0*/  IADD3 R39, PT, PT, R44, 0xffffffe, RZ ;  /* 0x0ffffffe2c277810 */ /* 0x000fca0007ffe0ff */
        /* <DEDUP_REMOVED lines=20> */
[----:B------:R-:W-:-:S04]  /*3f00*/  IADD3 R44, PT, PT, -R40, RZ, RZ ;  /* 0x000000ff282c7210 */ /* 0x000fc80007ffe1ff */
[----:B------:R-:W-:Y:S01]  /*3f10*/  ISETP.GE.U32.AND P2, PT, R39, UR13, PT ;  /* 0x0000000d27007c0c */ /* 0x000fe2000bf46070 */
[----:B------:R-:W-:-:S04]  /*3f20*/  IMAD R25, R44, UR10, R25 ;  /* 0x0000000a2c197c24 */ /* 0x000fc8000f8e0219 */
[----:B----4-:R-:W-:Y:S01]  /*3f30*/  IMAD R25, R25, UR4, R24 ;  /* 0x0000000419197c24 */ /* 0x010fe2000f8e0218 */
[----:B------:R-:W-:-:S05]  /*3f40*/  IADD3 R24, PT, PT, -R43, RZ, RZ ;  /* 0x000000ff2b187210 */ /* 0x000fca0007ffe1ff */
[----:B------:R-:W-:Y:S02]  /*3f50*/  IMAD R24, R24, UR12, R41 ;  /* 0x0000000c18187c24 */ /* 0x000fe4000f8e0229 */
[----:B------:R-:W-:Y:S01]  /*3f60*/  @P2 VIADD R39, R39, -UR13 ;  /* 0x8000000d27272c36 */ /* 0x000fe20008000000 */
[----:B------:R-:W-:-:S04]  /*3f70*/  @P2 IADD3 R38, PT, PT, R38, 0x1, RZ ;  /* 0x0000000126262810 */ /* 0x000fc80007ffe0ff */
[----:B------:R-:W-:Y:S01]  /*3f80*/  ISETP.GE.U32.AND P3, PT, R39, UR13, PT ;  /* 0x0000000d27007c0c */ /* 0x000fe2000bf66070 */
[----:B------:R-:W-:-:S04]  /*3f90*/  IMAD.MOV R39, RZ, RZ, -R41 ;  /* 0x000000ffff277224 */ /* 0x000fc800078e0a29 */
[----:B------:R-:W-:-:S04]  /*3fa0*/  IMAD R40, R39, UR11, R40 ;  /* 0x0000000b27287c24 */ /* 0x000fc8000f8e0228 */
[----:B------:R-:W-:-:S04]  /*3fb0*/  IMAD R25, R40, UR7, R25 ;  /* 0x0000000728197c24 */ /* 0x000fc8000f8e0219 */
[----:B------:R-:W-:Y:S01]  /*3fc0*/  @P3 VIADD R38, R38, 0x1 ;  /* 0x0000000126263836 */ /* 0x000fe20000000000 */
[----:B------:R-:W-:Y:S01]  /*3fd0*/  @!P4 LOP3.LUT R38, RZ, UR13, RZ, 0x33, !PT ;  /* 0x0000000dff26cc12 */ /* 0x000fe2000f8e33ff */
[----:B------:R-:W-:-:S03]  /*3fe0*/  IMAD R24, R24, UR8, R25 ;  /* 0x0000000818187c24 */ /* 0x000fc6000f8e0219 */
[----:B------:R-:W-:Y:S01]  /*3ff0*/  MOV R25, R38 ;  /* 0x0000002600197202 */ /* 0x000fe20000000f00 */
[----:B------:R-:W-:-:S04]  /*4000*/  IMAD.MOV R40, RZ, RZ, -R38 ;  /* 0x000000ffff287224 */ /* 0x000fc800078e0a26 */
[----:B------:R-:W-:-:S04]  /*4010*/  IMAD R43, R40, UR13, R43 ;  /* 0x0000000d282b7c24 */ /* 0x000fc8000f8e022b */
[----:B------:R-:W-:-:S07]  /*4020*/  IMAD R24, R43, UR9, R24 ;  /* 0x000000092b187c24 */ /* 0x000fce000f8e0218 */
.L_x_3559:
[----:B------:R-:W-:Y:S05]  /*4030*/  BRA.U !UP1, `(.L_x_3558) ;  /* 0x0000000509487547 */ /* 0x000fea000b800000 */
[----:B------:R-:W-:Y:S01]  /*4040*/  UISETP.NE.AND UP0, UPT, UR14, 0x1, UPT ;  /* 0x000000010e00788c */ /* 0x000fe2000bf05270 */
[----:B------:R-:W-:-:S04]  /*4050*/  LOP3.LUT R38, R19, 0x1, RZ, 0xc0, !PT ;  /* 0x0000000113267812 */ /* 0x000fc800078ec0ff */
[----:B------:R-:W-:-:S04]  /*4060*/  ISETP.NE.U32.AND P2, PT, R38, 0x1, PT ;  /* 0x000000012600780c */ /* 0x000fc80003f45070 */
[----:B------:R-:W-:Y:S09]  /*4070*/  BRA.U !UP0, `(.L_x_3560) ;  /* 0x0000000108cc7547 */ /* 0x000ff2000b800000 */
[----:B0-----:R-:W-:Y:S02]  /*4080*/  UIADD3 UR4, UPT, UPT, UR6, -0x1, URZ ;  /* 0xffffffff06047890 */ /* 0x001fe4000fffe0ff */
[----:B------:R-:W-:Y:S02]  /*4090*/  UIADD3 UR6, UPT, UPT, UR6, -0x2, URZ ;  /* 0xfffffffe06067890 */ /* 0x000fe4000fffe0ff */
[----:B------:R-:W-:Y:S02]  /*40a0*/  USHF.L.U32 UR4, UR4, 0x2, URZ ;  /* 0x0000000204047899 */ /* 0x000fe400080006ff */
[----:B------:R-:W-:-:S10]  /*40b0*/  USHF.L.U32 UR7, UR6, 0x2, URZ ;  /* 0x0000000206077899 */ /* 0x000fd400080006ff */
        /* <DEDUP_REMOVED lines=12> */
[----:B0-----:R-:W-:Y:S02]  /*4180*/  IMAD.MOV.U32 R38, RZ, RZ, RZ ;  /* 0x000000ffff267224 */ /* 0x001fe400078e00ff */
[----:B-1----:R-:W-:-:S04]  /*4190*/  IMAD R41, R41, R39, RZ ;  /* 0x0000002729297224 */ /* 0x002fc800078e02ff */
[----:B------:R-:W-:-:S04]  /*41a0*/  IMAD.HI.U32 R40, R39, R41, R38 ;  /* 0x0000002927287227 */ /* 0x000fc800078e0026 */
[----:B------:R-:W-:Y:S02]  /*41b0*/  VIADD R38, R43, 0xffffffe ;  /* 0x0ffffffe2b267836 */ /* 0x000fe40000000000 */
[----:B------:R-:W-:Y:S02]  /*41c0*/  IMAD.HI.U32 R40, R40, R25, RZ ;  /* 0x0000001928287227 */ /* 0x000fe400078e00ff */
[----:B------:R0:W1:Y:S02]  /*41d0*/  F2I.FTZ.U32.TRUNC.NTZ R39, R38 ;  /* 0x0000002600277305 */ /* 0x000064000021f000 */
[----:B------:R-:W-:Y:S01]  /*41e0*/  IMAD R41, RZ, RZ, -UR9 ;  /* 0x80000009ff297e24 */ /* 0x000fe2000f8e02ff */
[----:B------:R-:W-:-:S05]  /*41f0*/  IADD3 R44, PT, PT, -R40, RZ, RZ ;  /* 0x000000ff282c7210 */ /* 0x000fca0007ffe1ff */
[----:B------:R-:W-:Y:S02]  /*4200*/  IMAD R44, R44, UR8, R25 ;  /* 0x000000082c2c7c24 */ /* 0x000fe4000f8e0219 */
[----:B0-----:R-:W-:-:S03]  /*4210*/  HFMA2 R38, -RZ, RZ, 0, 0 ;  /* 0x00000000ff267431 */ /* 0x001fc600000001ff */
[----:B------:R-:W-:Y:S01]  /*4220*/  ISETP.GE.U32.AND P3, PT, R44, UR8, PT ;  /* 0x000000082c007c0c */ /* 0x000fe2000bf66070 */
[----:B-1----:R-:W-:-:S04]  /*4230*/  IMAD R41, R41, R39, RZ ;  /* 0x0000002729297224 */ /* 0x002fc800078e02ff */
[----:B------:R-:W-:-:S08]  /*4240*/  IMAD.HI.U32 R41, R39, R41, R38 ;  /* 0x0000002927297227 */ /* 0x000fd000078e0026 */
[----:B------:R-:W-:Y:S02]  /*4250*/  @P3 IADD3 R44, PT, PT, R44, -UR8, RZ ;  /* 0x800000082c2c3c10 */ /* 0x000fe4000fffe0ff */
[----:B------:R-:W-:Y:S02]  /*4260*/  @P3 IADD3 R40, PT, PT, R40, 0x1, RZ ;  /* 0x0000000128283810 */ /* 0x000fe40007ffe0ff */
[----:B------:R-:W-:-:S13]  /*4270*/  ISETP.GE.U32.AND P4, PT, R44, UR8, PT ;  /* 0x000000082c007c0c */ /* 0x000fda000bf86070 */
[----:B------:R-:W-:Y:S01]  /*4280*/  @P4 VIADD R40, R40, 0x1 ;  /* 0x0000000128284836 */ /* 0x000fe20000000000 */
[----:B------:R-:W-:Y:S02]  /*4290*/  @!P5 LOP3.LUT R40, RZ, UR8, RZ, 0x33, !PT ;  /* 0x00000008ff28dc12 */ /* 0x000fe4000f8e33ff */
[----:B------:R-:W-:-:S03]  /*42a0*/  ISETP.NE.U32.AND P5, PT, RZ, UR9, PT ;  /* 0x00000009ff007c0c */ /* 0x000fc6000bfa5070 */
[----:B------:R-:W-:-:S04]  /*42b0*/  IMAD.HI.U32 R41, R41, R40, RZ ;  /* 0x0000002829297227 */ /* 0x000fc800078e00ff */
[----:B------:R-:W-:Y:S02]  /*42c0*/  IMAD.MOV R39, RZ, RZ, -R41 ;  /* 0x000000ffff277224 */ /* 0x000fe400078e0a29 */
[--C-:B------:R-:W-:Y:S02]  /*42d0*/  IMAD.MOV R38, RZ, RZ, -R40.reuse ;  /* 0x000000ffff267224 */ /* 0x100fe400078e0a28 */
[----:B------:R-:W-:Y:S02]  /*42e0*/  IMAD R39, R39, UR9, R40 ;  /* 0x0000000927277c24 */ /* 0x000fe4000f8e0228 */
[----:B------:R-:W-:-:S03]  /*42f0*/  IMAD R25, R38, UR8, R25 ;  /* 0x0000000826197c24 */ /* 0x000fc6000f8e0219 */
[----:B------:R-:W-:Y:S01]  /*4300*/  ISETP.GE.U32.AND P3, PT, R39, UR9, PT ;  /* 0x0000000927007c0c */ /* 0x000fe2000bf66070 */
[----:B--2---:R-:W-:-:S12]  /*4310*/  IMAD R24, R25, UR4, R24 ;  /* 0x0000000419187c24 */ /* 0x004fd8000f8e0218 */
[----:B------:R-:W-:Y:S01]  /*4320*/  @P3 IADD3 R39, PT, PT, R39, -UR9, RZ ;  /* 0x8000000927273c10 */ /* 0x000fe2000fffe0ff */
[----:B------:R-:W-:-:S03]  /*4330*/  @P3 VIADD R41, R41, 0x1 ;  /* 0x0000000129293836 */ /* 0x000fc60000000000 */
[----:B------:R-:W-:-:S13]  /*4340*/  ISETP.GE.U32.AND P4, PT, R39, UR9, PT ;  /* 0x0000000927007c0c */ /* 0x000fda000bf86070 */
[----:B------:R-:W-:Y:S02]  /*4350*/  @P4 IADD3 R41, PT, PT, R41, 0x1, RZ ;  /* 0x0000000129294810 */ /* 0x000fe40007ffe0ff */
[----:B------:R-:W-:-:S04]  /*4360*/  @!P5 LOP3.LUT R41, RZ, UR9, RZ, 0x33, !PT ;  /* 0x00000009ff29dc12 */ /* 0x000fc8000f8e33ff */
[----:B------:R-:W-:Y:S01]  /*4370*/  IADD3 R39, PT, PT, -R41, RZ, RZ ;  /* 0x000000ff29277210 */ /* 0x000fe20007ffe1ff */
[----:B------:R-:W-:-:S04]  /*4380*/  IMAD.MOV.U32 R25, RZ, RZ, R41 ;  /* 0x000000ffff197224 */ /* 0x000fc800078e0029 */
[----:B------:R-:W-:-:S04]  /*4390*/  IMAD R39, R39, UR9, R40 ;  /* 0x0000000927277c24 */ /* 0x000fc8000f8e0228 */
[----:B---3--:R-:W-:-:S07]  /*43a0*/  IMAD R24, R39, UR7, R24 ;  /* 0x0000000727187c24 */ /* 0x008fce000f8e0218 */
.L_x_3560:
[----:B------:R-:W-:Y:S05]  /*43b0*/  @!P2 BRA `(.L_x_3558) ;  /* 0x000000000068a947 */ /* 0x000fea0003800000 */
[----:B0-----:R-:W-:-:S04]  /*43c0*/  UIADD3 UR6, UPT, UPT, UR6, -0x1, URZ ;  /* 0xffffffff06067890 */ /* 0x001fc8000fffe0ff */
[----:B------:R-:W-:-:S12]  /*43d0*/  USHF.L.U32 UR6, UR6, 0x2, URZ ;  /* 0x0000000206067899 */ /* 0x000fd800080006ff */
        /* <DEDUP_REMOVED lines=11> */
[----:B------:R-:W-:-:S04]  /*4490*/  IMAD.HI.U32 R44, R44, R25, RZ ;  /* 0x000000192c2c7227 */ /* 0x000fc800078e00ff */
[----:B------:R-:W-:-:S04]  /*44a0*/  IMAD.MOV R46, RZ, RZ, -R44 ;  /* 0x000000ffff2e7224 */ /* 0x000fc800078e0a2c */
[----:B------:R-:W-:-:S05]  /*44b0*/  IMAD R39, R46, UR4, R25 ;  /* 0x000000042e277c24 */ /* 0x000fca000f8e0219 */
[----:B------:R-:W-:-:S13]  /*44c0*/  ISETP.GE.U32.AND P2, PT, R39, UR4, PT ;  /* 0x0000000427007c0c */ /* 0x000fda000bf46070 */
[----:B------:R-:W-:Y:S01]  /*44d0*/  @P2 IADD3 R39, PT, PT, R39, -UR4, RZ ;  /* 0x8000000427272c10 */ /* 0x000fe2000fffe0ff */
[----:B------:R-:W-:-:S03]  /*44e0*/  @P2 VIADD R44, R44, 0x1 ;  /* 0x000000012c2c2836 */ /* 0x000fc60000000000 */
[----:B------:R-:W-:-:S13]  /*44f0*/  ISETP.GE.U32.AND P3, PT, R39, UR4, PT ;  /* 0x0000000427007c0c */ /* 0x000fda000bf66070 */
[----:B------:R-:W-:Y:S02]  /*4500*/  @P3 IADD3 R44, PT, PT, R44, 0x1, RZ ;  /* 0x000000012c2c3810 */ /* 0x000fe40007ffe0ff */
[----:B------:R-:W-:-:S05]  /*4510*/  @!P4 LOP3.LUT R44, RZ, UR4, RZ, 0x33, !PT ;  /* 0x00000004ff2ccc12 */ /* 0x000fca000f8e33ff */
[----:B------:R-:W-:-:S04]  /*4520*/  IMAD.MOV R38, RZ, RZ, -R44 ;  /* 0x000000ffff267224 */ /* 0x000fc800078e0a2c */
[----:B------:R-:W-:-:S04]  /*4530*/  IMAD R25, R38, UR4, R25 ;  /* 0x0000000426197c24 */ /* 0x000fc8000f8e0219 */
[----:B-1----:R-:W-:Y:S01]  /*4540*/  IMAD R24, R25, UR6, R24 ;  /* 0x0000000619187c24 */ /* 0x002fe2000f8e0218 */
[----:B------:R-:W-:-:S07]  /*4550*/  MOV R25, R44 ;  /* 0x0000002c00197202 */ /* 0x000fce0000000f00 */
.L_x_3558:
[----:B------:R-:W1:Y:S01]  /*4560*/  LDC.64 R38, c[0x0][0x380] ;  /* 0x0000e000ff267b82 */ /* 0x000e620000000a00 */
[----:B------:R-:W2:Y:S02]  /*4570*/  LDCU UR4, c[0x0][0x3ec] ;  /* 0x00007d80ff0477ac */ /* 0x000ea40008000800 */
[----:B--2---:R-:W-:-:S04]  /*4580*/  IMAD R25, R25, UR4, R24 ;  /* 0x0000000419197c24 */ /* 0x004fc8000f8e0218 */
[----:B-1----:R-:W-:-:S05]  /*4590*/  IMAD.WIDE.U32 R38, R25, 0x8, R38 ;  /* 0x0000000819267825 */ /* 0x002fca00078e0026 */
[----:B------:R1:W5:Y:S02]  /*45a0*/  LDG.E.64 R24, desc[UR16][R38.64] ;  /* 0x0000001026187981 */ /* 0x000364000c1e1b00 */
.L_x_3555:
[----:B0-----:R-:W-:Y:S05]  /*45b0*/  BSYNC.RECONVERGENT B1 ;  /* 0x0000000000017941 */ /* 0x001fea0003800200 */
.L_x_3554:
        /* <DEDUP_REMOVED lines=14> */
.L_x_3564:
        /* <DEDUP_REMOVED lines=9> */
[----:B------:R-:W2:Y:S06]  /*4730*/  LDCU UR20, c[0x0][UR8+0x388] ;  /* 0x00007100081477ac */ /* 0x000eac0008000800 */
[----:B------:R-:W3:Y:S02]  /*4740*/  LDCU UR21, c[0x0][UR9+0x388] ;  /* 0x00007100091577ac */ /* 0x000ee40008000800 */
[----:B------:R-:W4:Y:S01]  /*4750*/  LDCU UR22, c[0x0][UR10+0x388] ;  /* 0x000071000a1677ac */ /* 0x000f220008000800 */
[----:B------:R-:W-:Y:S01]  /*4760*/  UIADD3 UR11, UPT, UPT, UR6, -0x5, URZ ;  /* 0xfffffffb060b7890 */ /* 0x000fe2000fffe0ff */
[----:B0-----:R-:W0:Y:S01]  /*4770*/  I2F.U32.RP R40, UR19 ;  /* 0x0000001300287d06 */ /* 0x001e220008209000 */
[----:B------:R-:W-:-:S02]  /*4780*/  IADD3 R43, PT, PT, RZ, -UR19, RZ ;  /* 0x80000013ff2b7c10 */ /* 0x000fc4000fffe0ff */
[----:B------:R-:W-:Y:S01]  /*4790*/  USHF.L.U32 UR11, UR11, 0x2, URZ ;  /* 0x000000020b0b7899 */ /* 0x000fe200080006ff */
[----:B------:R-:W-:Y:S01]  /*47a0*/  ISETP.NE.U32.AND P4, PT, RZ, UR19, PT ;  /* 0x00000013ff007c0c */ /* 0x000fe2000bf85070 */
[----:B------:R-:W-:Y:S02]  /*47b0*/  UIADD3 UR12, UPT, UPT, UR6, -0x6, URZ ;  /* 0xfffffffa060c7890 */ /* 0x000fe4000fffe0ff */
[----:B------:R-:W-:Y:S01]  /*47c0*/  UIADD3 UR13, UPT, UPT, UR6, -0x7, URZ ;  /* 0xfffffff9060d7890 */ /* 0x000fe2000fffe0ff */
[----:B--2---:R-:W2:Y:S01]  /*47d0*/  I2F.U32.RP R41, UR20 ;  /* 0x0000001400297d06 */ /* 0x004ea20008209000 */
[----:B------:R-:W-:Y:S02]  /*47e0*/  USHF.L.U32 UR12, UR12, 0x2, URZ ;  /* 0x000000020c0c7899 */ /* 0x000fe400080006ff */
[----:B------:R-:W-:Y:S01]  /*47f0*/  USHF.L.U32 UR13, UR13, 0x2, URZ ;  /* 0x000000020d0d7899 */ /* 0x000fe200080006ff */
[----:B----4-:R-:W-:Y:S01]  /*4800*/  IMAD R47, RZ, RZ, -UR22 ;  /* 0x80000016ff2f7e24 */ /* 0x010fe2000f8e02ff */
[----:B------:R-:W-:-:S02]  /*4810*/  UIADD3 UR6, UPT, UPT, UR6, -0x8, URZ ;  /* 0xfffffff806067890 */ /* 0x000fc4000fffe0ff */
[----:B------:R-:W4:Y:S01]  /*4820*/  LDCU UR23, c[0x0][UR11+0x388] ;  /* 0x000071000b1777ac */ /* 0x000f220008000800 */
[----:B0-----:R-:W1:Y:S01]  /*4830*/  MUFU.RCP R40, R40 ;  /* 0x0000002800287308 */ /* 0x001e620000001000 */
[----:B------:R-:W-:-:S04]  /*4840*/  USHF.L.U32 UR14, UR6, 0x2, URZ ;  /* 0x00000002060e7899 */ /* 0x000fc800080006ff */
[----:B------:R-:W0:Y:S03]  /*4850*/  LDCU UR24, c[0x0][UR12+0x388] ;  /* 0x000071000c1877ac */ /* 0x000e260008000800 */
[----:B--2---:R-:W-:Y:S01]  /*4860*/  MUFU.RCP R41, R41 ;  /* 0x0000002900297308 */ /* 0x004fe20000001000 */
[----:B------:R-:W2:Y:S01]  /*4870*/  LDCU UR25, c[0x0][UR13+0x388] ;  /* 0x000071000d1977ac */ /* 0x000ea20008000800 */
[----:B------:R-:W2:Y:S06]  /*4880*/  LDCU UR7, c[0x0][UR7+0x3ec] ;  /* 0x00007d80070777ac */ /* 0x000eac0008000800 */
[----:B----4-:R-:W4:Y:S01]  /*4890*/  I2F.U32.RP R45, UR23 ;  /* 0x00000017002d7d06 */ /* 0x010f220008209000 */
[----:B-1----:R-:W-:Y:S01]  /*48a0*/  VIADD R38, R40, 0xffffffe ;  /* 0x0ffffffe28267836 */ /* 0x002fe20000000000 */
[----:B------:R-:W1:Y:S01]  /*48b0*/  LDCU UR26, c[0x0][UR14+0x388] ;  /* 0x000071000e1a77ac */ /* 0x000e620008000800 */
[----:B0-----:R-:W-:Y:S01]  /*48c0*/  IMAD R49, RZ, RZ, -UR24 ;  /* 0x80000018ff317e24 */ /* 0x001fe2000f8e02ff */
[----:B------:R-:W0:Y:S04]  /*48d0*/  LDCU UR8, c[0x0][UR8+0x3ec] ;  /* 0x00007d80080877ac */ /* 0x000e280008000800 */
[----:B------:R3:W2:Y:S01]  /*48e0*/  F2I.FTZ.U32.TRUNC.NTZ R39, R38 ;  /* 0x0000002600277305 */ /* 0x0006a2000021f000 */
[----:B------:R-:W0:Y:S01]  /*48f0*/  LDCU UR9, c[0x0][UR9+0x3ec] ;  /* 0x00007d80090977ac */ /* 0x000e220008000800 */
[----:B------:R-:W0:Y:S06]  /*4900*/  LDCU UR10, c[0x0][UR10+0x3ec] ;  /* 0x00007d800a0a77ac */ /* 0x000e2c0008000800 */
[----:B----4-:R-:W-:Y:S01]  /*4910*/  MUFU.RCP R45, R45 ;  /* 0x0000002d002d7308 */ /* 0x010fe20000001000 */
[----:B---3--:R-:W-:Y:S01]  /*4920*/  IMAD.MOV.U32 R38, RZ, RZ, RZ ;  /* 0x000000ffff267224 */ /* 0x008fe200078e00ff */
[----:B------:R-:W3:Y:S01]  /*4930*/  LDCU UR11, c[0x0][UR11+0x3ec] ;  /* 0x00007d800b0b77ac */ /* 0x000ee20008000800 */
[----:B--2---:R-:W-:-:S05]  /*4940*/  IMAD R43, R43, R39, RZ ;  /* 0x000000272b2b7224 */ /* 0x004fca00078e02ff */
[----:B------:R-:W-:Y:S01]  /*4950*/  I2F.U32.RP R46, UR24 ;  /* 0x00000018002e7d06 */ /* 0x000fe20008209000 */
[----:B------:R-:W2:Y:S01]  /*4960*/  LDCU UR12, c[0x0][UR12+0x3ec] ;  /* 0x00007d800c0c77ac */ /* 0x000ea20008000800 */
[----:B------:R-:W-:Y:S01]  /*4970*/  IMAD.HI.U32 R40, R39, R43, R38 ;  /* 0x0000002b27287227 */ /* 0x000fe200078e0026 */
[----:B------:R-:W4:Y:S03]  /*4980*/  LDCU UR13, c[0x0][UR13+0x3ec] ;  /* 0x00007d800d0d77ac */ /* 0x000f260008000800 */
[----:B------:R-:W-:Y:S02]  /*4990*/  VIADD R39, R41, 0xffffffe ;  /* 0x0ffffffe29277836 */ /* 0x000fe40000000000 */
[----:B------:R-:W1:Y:S01]  /*49a0*/  I2F.U32.RP R43, UR21 ;  /* 0x00000015002b7d06 */ /* 0x000e620008209000 */
[----:B------:R-:W-:Y:S01]  /*49b0*/  IMAD.HI.U32 R40, R40, R23, RZ ;  /* 0x0000001728287227 */ /* 0x000fe200078e00ff */
[----:B------:R-:W4:Y:S03]  /*49c0*/  LDCU UR14, c[0x0][UR14+0x3ec] ;  /* 0x00007d800e0e77ac */ /* 0x000f260008000800 */
[----:B------:R-:W-:Y:S01]  /*49d0*/  IMAD R41, RZ, RZ, -UR20 ;  /* 0x80000014ff297e24 */ /* 0x000fe2000f8e02ff */
[----:B------:R-:W-:Y:S01]  /*49e0*/  IADD3 R44, PT, PT, -R40, RZ, RZ ;  /* 0x000000ff282c7210 */ /* 0x000fe20007ffe1ff */
[----:B------:R-:W-:Y:S01]  /*49f0*/  UIADD3 UR4, UPT, UPT, UR4, 0x8, URZ ;  /* 0x0000000804047890 */ /* 0x000fe2000fffe0ff */
[----:B------:R-:W0:Y:S03]  /*4a00*/  F2I.FTZ.U32.TRUNC.NTZ R39, R39 ;  /* 0x0000002700277305 */ /* 0x000e26000021f000 */
[----:B------:R-:W-:-:S05]  /*4a10*/  IMAD R38, R44, UR19, R23 ;  /* 0x000000132c267c24 */ /* 0x000fca000f8e0217 */
[----:B------:R-:W-:Y:S01]  /*4a20*/  ISETP.GE.U32.AND P2, PT, R38, UR19, PT ;  /* 0x0000001326007c0c */ /* 0x000fe2000bf46070 */
[----:B-1----:R-:W-:Y:S01]  /*4a30*/  MUFU.RCP R43, R43 ;  /* 0x0000002b002b7308 */ /* 0x002fe20000001000 */
[----:B0-----:R-:W-:-:S07]  /*4a40*/  IMAD R41, R41, R39, RZ ;  /* 0x0000002729297224 */ /* 0x001fce00078e02ff */
        /* <DEDUP_REMOVED lines=46> */
[----:B------:R-:W1:Y:S01]  /*4d30*/  F2I.FTZ.U32.TRUNC.NTZ R39, R39 ;  /* 0x0000002700277305 */ /* 0x000e62000021f000 */
[----:B------:R-:W-:Y:S02]  /*4d40*/  ISETP.NE.U32.AND P4, PT, RZ, UR22, PT ;  /* 0x00000016ff007c0c */ /* 0x000fe4000bf85070 */
[----:B------:R-:W-:-:S04]  /*4d50*/  IMAD.HI.U32 R44, R38, R43, RZ ;  /* 0x0000002b262c7227 */ /* 0x000fc800078e00ff */
[----:B------:R-:W-:Y:S01]  /*4d60*/  IMAD.MOV R38, RZ, RZ, -R44 ;  /* 0x000000ffff267224 */ /* 0x000fe200078e0a2c */
[----:B0-----:R-:W-:Y:S03]  /*4d70*/  MUFU.RCP R47, R47 ;  /* 0x0000002f002f7308 */ /* 0x001fe60000001000 */
[----:B------:R-:W-:Y:S02]  /*4d80*/  IMAD R38, R38, UR22, R43 ;  /* 0x0000001626267c24 */ /* 0x000fe4000f8e022b */
[----:B-1----:R-:W-:-:S03]  /*4d90*/  IMAD R45, R45, R39, RZ ;  /* 0x000000272d2d7224 */ /* 0x002fc600078e02ff */
        /* <DEDUP_REMOVED lines=78> */
[----:B---3--:R-:W-:Y:S02]  /*5280*/  IMAD R22, R23, UR11, R22 ;  /* 0x0000000b17167c24 */ /* 0x008fe4000f8e0216 */
[----:B------:R-:W-:Y:S02]  /*5290*/  IMAD.MOV R23, RZ, RZ, -R47 ;  /* 0x000000ffff177224 */ /* 0x000fe400078e0a2f */
[----:B--2---:R-:W-:Y:S02]  /*52a0*/  IMAD R22, R45, UR12, R22 ;  /* 0x0000000c2d167c24 */ /* 0x004fe4000f8e0216 */
[----:B------:R-:W-:Y:S01]  /*52b0*/  @P2 IADD3 R39, PT, PT, R39, -UR26, RZ ;  /* 0x8000001a27272c10 */ /* 0x000fe2000fffe0ff */
[----:B------:R-:W-:-:S02]  /*52c0*/  @P2 VIADD R38, R38, 0x1 ;  /* 0x0000000126262836 */ /* 0x000fc40000000000 */
[----:B------:R-:W-:Y:S01]  /*52d0*/  IMAD R23, R23, UR25, R46 ;  /* 0x0000001917177c24 */ /* 0x000fe2000f8e022e */
[----:B------:R-:W-:-:S03]  /*52e0*/  ISETP.GE.U32.AND P3, PT, R39, UR26, PT ;  /* 0x0000001a27007c0c */ /* 0x000fc6000bf66070 */
[----:B----4-:R-:W-:-:S10]  /*52f0*/  IMAD R22, R23, UR13, R22 ;  /* 0x0000000d17167c24 */ /* 0x010fd4000f8e0216 */
[----:B------:R-:W-:Y:S02]  /*5300*/  @P3 IADD3 R38, PT, PT, R38, 0x1, RZ ;  /* 0x0000000126263810 */ /* 0x000fe40007ffe0ff */
[----:B------:R-:W-:-:S04]  /*5310*/  @!P4 LOP3.LUT R38, RZ, UR26, RZ, 0x33, !PT ;  /* 0x0000001aff26cc12 */ /* 0x000fc8000f8e33ff */
[----:B------:R-:W-:Y:S01]  /*5320*/  IADD3 R40, PT, PT, -R38, RZ, RZ ;  /* 0x000000ff26287210 */ /* 0x000fe20007ffe1ff */
[----:B------:R-:W-:-:S04]  /*5330*/  IMAD.MOV.U32 R23, RZ, RZ, R38 ;  /* 0x000000ffff177224 */ /* 0x000fc800078e0026 */
[----:B------:R-:W-:-:S04]  /*5340*/  IMAD R47, R40, UR26, R47 ;  /* 0x0000001a282f7c24 */ /* 0x000fc8000f8e022f */
[----:B------:R-:W-:Y:S01]  /*5350*/  IMAD R22, R47, UR14, R22 ;  /* 0x0000000e2f167c24 */ /* 0x000fe2000f8e0216 */
[----:B------:R-:W-:Y:S06]  /*5360*/  BRA.U UP0, `(.L_x_3564) ;  /* 0xfffffff100cc7547 */ /* 0x000fec000b83ffff */
.L_x_3563:
        /* <DEDUP_REMOVED lines=16> */
[----:B------:R-:W3:Y:S01]  /*5470*/  LDCU UR4, c[0x0][UR4+0x3ec] ;  /* 0x00007d80040477ac */ /* 0x000ee20008000800 */
[----:B0-----:R-:W0:Y:S01]  /*5480*/  I2F.U32.RP R40, UR10 ;  /* 0x0000000a00287d06 */ /* 0x001e220008209000 */
[----:B------:R-:W-:Y:S01]  /*5490*/  IMAD R43, RZ, RZ, -UR10 ;  /* 0x8000000aff2b7e24 */ /* 0x000fe2000f8e02ff */
[----:B------:R-:W-:Y:S01]  /*54a0*/  ISETP.NE.U32.AND P4, PT, RZ, UR10, PT ;  /* 0x0000000aff007c0c */ /* 0x000fe2000bf85070 */
[----:B------:R-:W3:Y:S01]  /*54b0*/  LDCU UR7, c[0x0][UR7+0x3ec] ;  /* 0x00007d80070777ac */ /* 0x000ee20008000800 */
[----:B------:R-:W3:Y:S04]  /*54c0*/  LDCU UR8, c[0x0][UR8+0x3ec] ;  /* 0x00007d80080877ac */ /* 0x000ee80008000800 */
[----:B--2---:R-:W2:Y:S01]  /*54d0*/  I2F.U32.RP R41, UR11 ;  /* 0x0000000b00297d06 */ /* 0x004ea20008209000 */
[----:B------:R-:W3:Y:S01]  /*54e0*/  LDCU UR9, c[0x0][UR9+0x3ec] ;  /* 0x00007d80090977ac */ /* 0x000ee20008000800 */
[----:B----4-:R-:W-:-:S06]  /*54f0*/  IADD3 R45, PT, PT, RZ, -UR13, RZ ;  /* 0x8000000dff2d7c10 */ /* 0x010fcc000fffe0ff */
[----:B0-----:R-:W1:Y:S08]  /*5500*/  MUFU.RCP R40, R40 ;  /* 0x0000002800287308 */ /* 0x001e700000001000 */
[----:B--2---:R-:W-:Y:S01]  /*5510*/  MUFU.RCP R41, R41 ;  /* 0x0000002900297308 */ /* 0x004fe20000001000 */
[----:B-1----:R-:W-:-:S07]  /*5520*/  IADD3 R38, PT, PT, R40, 0xffffffe, RZ ;  /* 0x0ffffffe28267810 */ /* 0x002fce0007ffe0ff */
[----:B------:R0:W1:Y:S02]  /*5530*/  F2I.FTZ.U32.TRUNC.NTZ R39, R38 ;  /* 0x0000002600277305 */ /* 0x000064000021f000 */
[----:B0-----:R-:W-:Y:S02]  /*5540*/  HFMA2 R38, -RZ, RZ, 0, 0 ;  /* 0x00000000ff267431 */ /* 0x001fe400000001ff */
[----:B-1----:R-:W-:-:S04]  /*5550*/  IMAD R43, R43, R39, RZ ;  /* 0x000000272b2b7224 */ /* 0x002fc800078e02ff */
[----:B------:R-:W-:Y:S01]  /*5560*/  IMAD.HI.U32 R40, R39, R43, R38 ;  /* 0x0000002b27287227 */ /* 0x000fe200078e0026 */
[----:B------:R-:W-:Y:S01]  /*5570*/  IADD3 R39, PT, PT, R41, 0xffffffe, RZ ;  /* 0x0ffffffe29277810 */ /* 0x000fe20007ffe0ff */
[----:B---3--:R-:W0:Y:S01]  /*5580*/  I2F.U32.RP R43, UR12 ;  /* 0x0000000c002b7d06 */ /* 0x008e220008209000 */
        /* <DEDUP_REMOVED lines=55> */
[----:B------:R-:W-:Y:S01]  /*5900*/  IMAD R23, R23, UR4, R22 ;  /* 0x0000000417177c24 */ /* 0x000fe2000f8e0216 */
        /* <DEDUP_REMOVED lines=15> */
.L_x_3566:
[----:B------:R-:W-:Y:S05]  /*5a00*/  BRA.U !UP1, `(.L_x_3565) ;  /* 0x0000000509487547 */ /* 0x000fea000b800000 */
[----:B------:R-:W-:Y:S01]  /*5a10*/  UISETP.NE.AND UP0, UPT, UR14, 0x1, UPT ;  /* 0x000000010e00788c */ /* 0x000fe2000bf05270 */
[----:B-1----:R-:W-:-:S04]  /*5a20*/  LOP3.LUT R38, R19, 0x1, RZ, 0xc0, !PT ;  /* 0x0000000113267812 */ /* 0x002fc800078ec0ff */
        /* <DEDUP_REMOVED lines=53> */
.L_x_3567:
        /* <DEDUP_REMOVED lines=27> */
.L_x_3565:
[----:B-1----:R-:W1:Y:S01]  /*5f30*/  LDC.64 R38, c[0x0][0x380] ;  /* 0x0000e000ff267b82 */ /* 0x002e620000000a00 */
[----:B------:R-:W2:Y:S02]  /*5f40*/  LDCU UR4, c[0x0][0x3ec] ;  /* 0x00007d80ff0477ac */ /* 0x000ea40008000800 */
[----:B--2---:R-:W-:-:S04]  /*5f50*/  IMAD R23, R23, UR4, R22 ;  /* 0x0000000417177c24 */ /* 0x004fc8000f8e0216 */
[----:B-1----:R-:W-:-:S05]  /*5f60*/  IMAD.WIDE.U32 R38, R23, 0x8, R38 ;  /* 0x0000000817267825 */ /* 0x002fca00078e0026 */
[----:B------:R2:W5:Y:S02]  /*5f70*/  LDG.E.64 R22, desc[UR16][R38.64] ;  /* 0x0000001026167981 */ /* 0x000564000c1e1b00 */
.L_x_3562:
[----:B0-----:R-:W-:Y:S05]  /*5f80*/  BSYNC.RECONVERGENT B1 ;  /* 0x0000000000017941 */ /* 0x001fea0003800200 */
.L_x_3561:
[----:B-12---:R-:W-:-:S05]  /*5f90*/  IMAD.IADD R39, R7, 0x1, R18 ;  /* 0x0000000107277824 */ /* 0x006fca00078e0212 */
[----:B------:R-:W-:-:S13]  /*5fa0*/  ISETP.GE.U32.AND P2, PT, R39, R17, PT ;  /* 0x000000112700720c */ /* 0x000fda0003f46070 */
[----:B------:R-:W-:Y:S05]  /*5fb0*/  @P2 BRA `(.L_x_3568) ;  /* 0x0000001800d02947 */ /* 0x000fea0003800000 */
[----:B------:R-:W-:Y:S01]  /*5fc0*/  IADD3 R18, PT, PT, R19, -0x2, RZ ;  /* 0xfffffffe13127810 */ /* 0x000fe20007ffe0ff */
[----:B------:R-:W0:Y:S03]  /*5fd0*/  LDCU UR6, c[0x0][0x450] ;  /* 0x00008a00ff0677ac */ /* 0x000e260008000800 */
[----:B------:R-:W-:Y:S01]  /*5fe0*/  ISETP.GE.U32.AND P2, PT, R18, 0x7, PT ;  /* 0x000000071200780c */ /* 0x000fe20003f46070 */
[----:B------:R-:W-:Y:S01]  /*5ff0*/  UISETP.NE.AND UP1, UPT, UR15, URZ, UPT ;  /* 0x000000ff0f00728c */ /* 0x000fe2000bf25270 */
[----:B------:R-:W-:-:S11]  /*6000*/  IMAD.MOV.U32 R18, RZ, RZ, RZ ;  /* 0x000000ffff127224 */ /* 0x000fd600078e00ff */
[----:B------:R-:W-:Y:S05]  /*6010*/  @!P2 BRA `(.L_x_3569) ;  /* 0x0000000c003ca947 */ /* 0x000fea0003800000 */
[----:B------:R-:W-:Y:S01]  /*6020*/  HFMA2 R18, -RZ, RZ, 0, 0 ;  /* 0x00000000ff127431 */ /* 0x000fe200000001ff */
[----:B------:R-:W-:-:S06]  /*6030*/  UMOV UR4, URZ ;  /* 0x000000ff00047c82 */ /* 0x000fcc0008000000 */
.L_x_3570:
        /* <DEDUP_REMOVED lines=21> */
[----:B------:R-:W-:Y:S02]  /*6190*/  USHF.L.U32 UR13, UR13, 0x2, URZ ;  /* 0x000000020d0d7899 */ /* 0x000fe400080006ff */
[----:B------:R-:W-:-:S02]  /*61a0*/  UIADD3 UR6, UPT, UPT, UR6, -0x8, URZ ;  /* 0xfffffff806067890 */ /* 0x000fc4000fffe0ff */
[----:B------:R-:W4:Y:S01]  /*61b0*/  LDCU UR23, c[0x0][UR11+0x388] ;  /* 0x000071000b1777ac */ /* 0x000f220008000800 */
[----:B0-----:R-:W0:Y:S01]  /*61c0*/  MUFU.RCP R38, R38 ;  /* 0x0000002600267308 */ /* 0x001e220000001000 */
[----:B------:R-:W-:-:S04]  /*61d0*/  USHF.L.U32 UR14, UR6, 0x2, URZ ;  /* 0x00000002060e7899 */ /* 0x000fc800080006ff */
[----:B------:R-:W3:Y:S03]  /*61e0*/  LDCU UR24, c[0x0][UR12+0x388] ;  /* 0x000071000c1877ac */ /* 0x000ee60008000800 */
[----:B-1----:R-:W-:Y:S01]  /*61f0*/  MUFU.RCP R40, R40 ;  /* 0x0000002800287308 */ /* 0x002fe20000001000 */
[----:B------:R-:W1:Y:S01]  /*6200*/  LDCU UR25, c[0x0][UR13+0x388] ;  /* 0x000071000d1977ac */ /* 0x000e620008000800 */
[----:B------:R-:W3:Y:S06]  /*6210*/  LDCU UR7, c[0x0][UR7+0x3ec] ;  /* 0x00007d80070777ac */ /* 0x000eec0008000800 */
[----:B--2---:R-:W2:Y:S01]  /*6220*/  I2F.U32.RP R43, UR21 ;  /* 0x00000015002b7d06 */ /* 0x004ea20008209000 */
[----:B----4-:R-:W-:Y:S01]  /*6230*/  IADD3 R47, PT, PT, RZ, -UR23, RZ ;  /* 0x80000017ff2f7c10 */ /* 0x010fe2000fffe0ff */
[----:B0-----:R-:W-:Y:S01]  /*6240*/  VIADD R20, R38, 0xffffffe ;  /* 0x0ffffffe26147836 */ /* 0x001fe20000000000 */
[----:B------:R-:W0:Y:S01]  /*6250*/  LDCU UR26, c[0x0][UR14+0x388] ;  /* 0x000071000e1a77ac */ /* 0x000e220008000800 */
[----:B------:R-:W4:Y:S04]  /*6260*/  LDCU UR8, c[0x0][UR8+0x3ec] ;  /* 0x00007d80080877ac */ /* 0x000f280008000800 */
[----:B------:R3:W0:Y:S01]  /*6270*/  F2I.FTZ.U32.TRUNC.NTZ R21, R20 ;  /* 0x0000001400157305 */ /* 0x000622000021f000 */
[----:B-1----:R-:W-:Y:S01]  /*6280*/  IADD3 R49, PT, PT, RZ, -UR25, RZ ;  /* 0x80000019ff317c10 */ /* 0x002fe2000fffe0ff */
[----:B------:R-:W1:Y:S06]  /*6290*/  LDCU UR9, c[0x0][UR9+0x3ec] ;  /* 0x00007d80090977ac */ /* 0x000e6c0008000800 */
[----:B--2---:R-:W-:Y:S01]  /*62a0*/  MUFU.RCP R43, R43 ;  /* 0x0000002b002b7308 */ /* 0x004fe20000001000 */
[----:B---3--:R-:W-:Y:S01]  /*62b0*/  IMAD.MOV.U32 R20, RZ, RZ, RZ ;  /* 0x000000ffff147224 */ /* 0x008fe200078e00ff */
[----:B------:R-:W2:Y:S01]  /*62c0*/  LDCU UR10, c[0x0][UR10+0x3ec] ;  /* 0x00007d800a0a77ac */ /* 0x000ea20008000800 */
[----:B------:R-:W3:Y:S01]  /*62d0*/  LDCU UR11, c[0x0][UR11+0x3ec] ;  /* 0x00007d800b0b77ac */ /* 0x000ee20008000800 */
[----:B0-----:R-:W-:-:S04]  /*62e0*/  IMAD R41, R41, R21, RZ ;  /* 0x0000001529297224 */ /* 0x001fc800078e02ff */
[----:B------:R-:W-:Y:S01]  /*62f0*/  I2F.U32.RP R45, UR24 ;  /* 0x00000018002d7d06 */ /* 0x000fe20008209000 */
[----:B------:R-:W0:Y:S01]  /*6300*/  LDCU UR12, c[0x0][UR12+0x3ec] ;  /* 0x00007d800c0c77ac */ /* 0x000e220008000800 */
[----:B------:R-:W-:Y:S01]  /*6310*/  IMAD.HI.U32 R38, R21, R41, R20 ;  /* 0x0000002915267227 */ /* 0x000fe200078e0014 */
[----:B------:R-:W0:Y:S03]  /*6320*/  LDCU UR13, c[0x0][UR13+0x3ec] ;  /* 0x00007d800d0d77ac */ /* 0x000e260008000800 */
[----:B------:R-:W-:Y:S02]  /*6330*/  VIADD R21, R40, 0xffffffe ;  /* 0x0ffffffe28157836 */ /* 0x000fe40000000000 */
[----:B------:R-:W-:Y:S01]  /*6340*/  I2F.U32.RP R46, UR25 ;  /* 0x00000019002e7d06 */ /* 0x000fe20008209000 */
[----:B------:R-:W-:Y:S01]  /*6350*/  IMAD.HI.U32 R38, R38, R39, RZ ;  /* 0x0000002726267227 */ /* 0x000fe200078e00ff */
[----:B------:R-:W0:Y:S03]  /*6360*/  LDCU UR14, c[0x0][UR14+0x3ec] ;  /* 0x00007d800e0e77ac */ /* 0x000e260008000800 */
[----:B------:R-:W-:Y:S01]  /*6370*/  IMAD R41, RZ, RZ, -UR20 ;  /* 0x80000014ff297e24 */ /* 0x000fe2000f8e02ff */
[----:B------:R-:W-:Y:S01]  /*6380*/  IADD3 R44, PT, PT, -R38, RZ, RZ ;  /* 0x000000ff262c7210 */ /* 0x000fe20007ffe1ff */
[----:B------:R-:W-:Y:S01]  /*6390*/  UIADD3 UR4, UPT, UPT, UR4, 0x8, URZ ;  /* 0x0000000804047890 */ /* 0x000fe2000fffe0ff */
[----:B------:R-:W4:Y:S03]  /*63a0*/  F2I.FTZ.U32.TRUNC.NTZ R21, R21 ;  /* 0x0000001500157305 */ /* 0x000f26000021f000 */
[----:B------:R-:W-:-:S05]  /*63b0*/  IMAD R20, R44, UR19, R39 ;  /* 0x000000132c147c24 */ /* 0x000fca000f8e0227 */
[----:B------:R-:W-:Y:S01]  /*63c0*/  ISETP.GE.U32.AND P2, PT, R20, UR19, PT ;  /* 0x0000001314007c0c */ /* 0x000fe2000bf46070 */
[----:B------:R-:W1:Y:S01]  /*63d0*/  I2F.U32.RP R44, UR23 ;  /* 0x00000017002c7d06 */ /* 0x000e620008209000 */
[----:B----4-:R-:W-:-:S07]  /*63e0*/  IMAD R41, R41, R21, RZ ;  /* 0x0000001529297224 */ /* 0x010fce00078e02ff */
[----:B------:R-:W-:Y:S04]  /*63f0*/  MUFU.RCP R45, R45 ;  /* 0x0000002d002d7308 */ /* 0x000fe80000001000 */
[----:B------:R-:W-:Y:S02]  /*6400*/  @P2 IADD3 R20, PT, PT, R20, -UR19, RZ ;  /* 0x8000001314142c10 */ /* 0x000fe4000fffe0ff */
[----:B------:R-:W-:Y:S02]  /*6410*/  @P2 IADD3 R38, PT, PT, R38, 0x1, RZ ;  /* 0x0000000126262810 */ /* 0x000fe40007ffe0ff */
[----:B------:R-:W-:Y:S01]  /*6420*/  ISETP.GE.U32.AND P3, PT, R20, UR19, PT ;  /* 0x0000001314007c0c */ /* 0x000fe2000bf66070 */
[----:B-1----:R-:W-:Y:S01]  /*6430*/  MUFU.RCP R44, R44 ;  /* 0x0000002c002c7308 */ /* 0x002fe20000001000 */
[----:B------:R-:W-:-:S05]  /*6440*/  MOV R20, RZ ;  /* 0x000000ff00147202 */ /* 0x000fca0000000f00 */
[----:B------:R-:W-:Y:S02]  /*6450*/  IMAD.HI.U32 R41, R21, R41, R20 ;  /* 0x0000002915297227 */ /* 0x000fe400078e0014 */
[----:B------:R-:W-:Y:S04]  /*6460*/  MUFU.RCP R46, R46 ;  /* 0x0000002e002e7308 */ /* 0x000fe80000001000 */
[----:B------:R-:W-:Y:S01]  /*6470*/  @P3 VIADD R38, R38, 0x1 ;  /* 0x0000000126263836 */ /* 0x000fe20000000000 */
[----:B------:R-:W-:Y:S02]  /*6480*/  @!P4 LOP3.LUT R38, RZ, UR19, RZ, 0x33, !PT ;  /* 0x00000013ff26cc12 */ /* 0x000fe4000f8e33ff */
[----:B------:R-:W-:-:S03]  /*6490*/  ISETP.NE.U32.AND P4, PT, RZ, UR20, PT ;  /* 0x00000014ff007c0c */ /* 0x000fc6000bf85070 */
[----:B------:R-:W-:Y:S01]  /*64a0*/  IMAD.HI.U32 R40, R41, R38, RZ ;  /* 0x0000002629287227 */ /* 0x000fe200078e00ff */
[----:B------:R-:W-:-:S03]  /*64b0*/  IADD3 R41, PT, PT, RZ, -UR21, RZ ;  /* 0x80000015ff297c10 */ /* 0x000fc6000fffe0ff */
[----:B------:R-:W-:Y:S02]  /*64c0*/  IMAD.MOV R21, RZ, RZ, -R40 ;  /* 0x000000ffff157224 */ /* 0x000fe400078e0a28 */
[--C-:B------:R-:W-:Y:S02]  /*64d0*/  IMAD.MOV R48, RZ, RZ, -R38.reuse ;  /* 0x000000ffff307224 */ /* 0x100fe400078e0a26 */
[----:B------:R-:W-:Y:S01]  /*64e0*/  IMAD R20, R21, UR20, R38 ;  /* 0x0000001415147c24 */ /* 0x000fe2000f8e0226 */
[----:B------:R-:W-:Y:S02]  /*64f0*/  IADD3 R21, PT, PT, R43, 0xffffffe, RZ ;  /* 0x0ffffffe2b157810 */ /* 0x000fe40007ffe0ff */
[----:B------:R-:W1:Y:S02]  /*6500*/  I2F.U32.RP R43, UR22 ;  /* 0x00000016002b7d06 */ /* 0x000e640008209000 */
[----:B------:R-:W-:-:S06]  /*6510*/  ISETP.GE.U32.AND P2, PT, R20, UR20, PT ;  /* 0x0000001414007c0c */ /* 0x000fcc000bf46070 */
[----:B------:R-:W4:Y:S07]  /*6520*/  F2I.FTZ.U32.TRUNC.NTZ R21, R21 ;  /* 0x0000001500157305 */ /* 0x000f2e000021f000 */
[----:B------:R-:W-:Y:S01]  /*6530*/  @P2 VIADD R20, R20, -UR20 ;  /* 0x8000001414142c36 */ /* 0x000fe20008000000 */
[----:B-1----:R-:W1:Y:S01]  /*6540*/  MUFU.RCP R43, R43 ;  /* 0x0000002b002b7308 */ /* 0x002e620000001000 */
[----:B------:R-:W-:-:S03]  /*6550*/  @P2 VIADD R40, R40, 0x1 ;  /* 0x0000000128282836 */ /* 0x000fc60000000000 */
[----:B------:R-:W-:Y:S01]  /*6560*/  ISETP.GE.U32.AND P3, PT, R20, UR20, PT ;  /* 0x0000001414007c0c */ /* 0x000fe2000bf66070 */
[----:B------:R-:W-:Y:S02]  /*6570*/  IMAD.MOV.U32 R20, RZ, RZ, RZ ;  /* 0x000000ffff147224 */ /* 0x000fe400078e00ff */
[----:B----4-:R-:W-:-:S04]  /*6580*/  IMAD R41, R41, R21, RZ ;  /* 0x0000001529297224 */ /* 0x010fc800078e02ff */
[----:B------:R-:W-:-:S06]  /*6590*/  IMAD.HI.U32 R41, R21, R41, R20 ;  /* 0x0000002915297227 */ /* 0x000fcc00078e0014 */
[----:B------:R-:W-:Y:S02]  /*65a0*/  @P3 IADD3 R40, PT, PT, R40, 0x1, RZ ;  /* 0x0000000128283810 */ /* 0x000fe40007ffe0ff */
[----:B------:R-:W-:Y:S02]  /*65b0*/  @!P4 LOP3.LUT R40, RZ, UR20, RZ, 0x33, !PT ;  /* 0x00000014ff28cc12 */ /* 0x000fe4000f8e33ff */
[----:B------:R-:W-:-:S03]  /*65c0*/  ISETP.NE.U32.AND P4, PT, RZ, UR21, PT ;  /* 0x00000015ff007c0c */ /* 0x000fc6000bf85070 */
[----:B------:R-:W-:-:S05]  /*65d0*/  IMAD.HI.U32 R41, R41, R40, RZ ;  /* 0x0000002829297227 */ /* 0x000fca00078e00ff */
[----:B------:R-:W-:-:S05]  /*65e0*/  IADD3 R21, PT, PT, -R41, RZ, RZ ;  /* 0x000000ff29157210 */ /* 0x000fca0007ffe1ff */
[----:B------:R-:W-:Y:S02]  /*65f0*/  IMAD R20, R21, UR21, R40 ;  /* 0x0000001515147c24 */ /* 0x000fe4000f8e0228 */
[----:B-1----:R-:W-:Y:S02]  /*6600*/  VIADD R21, R43, 0xffffffe ;  /* 0x0ffffffe2b157836 */ /* 0x002fe40000000000 */
[----:B------:R-:W-:Y:S01]  /*6610*/  IMAD R43, RZ, RZ, -UR22 ;  /* 0x80000016ff2b7e24 */ /* 0x000fe2000f8e02ff */
[----:B------:R-:W-:-:S03]  /*6620*/  ISETP.GE.U32.AND P2, PT, R20, UR21, PT ;  /* 0x0000001514007c0c */ /* 0x000fc6000bf46070 */
[----:B------:R-:W1:Y:S10]  /*6630*/  F2I.FTZ.U32.TRUNC.NTZ R21, R21 ;  /* 0x0000001500157305 */ /* 0x000e74000021f000 */
[----:B------:R-:W-:-:S02]  /*6640*/  @P2 IADD3 R20, PT, PT, R20, -UR21, RZ ;  /* 0x8000001514142c10 */ /* 0x000fc4000fffe0ff */
[----:B------:R-:W-:Y:S02]  /*6650*/  @P2 IADD3 R41, PT, PT, R41, 0x1, RZ ;  /* 0x0000000129292810 */ /* 0x000fe40007ffe0ff */
[----:B------:R-:W-:Y:S01]  /*6660*/  ISETP.GE.U32.AND P3, PT, R20, UR21, PT ;  /* 0x0000001514007c0c */ /* 0x000fe2000bf66070 */
[----:B-1----:R-:W-:Y:S01]  /*6670*/  IMAD R43, R43, R21, RZ ;  /* 0x000000152b2b7224 */ /* 0x002fe200078e02ff */
[----:B------:R-:W-:-:S05]  /*6680*/  MOV R20, RZ ;  /* 0x000000ff00147202 */ /* 0x000fca0000000f00 */
[----:B------:R-:W-:Y:S01]  /*6690*/  IMAD.HI.U32 R20, R21, R43, R20 ;  /* 0x0000002b15147227 */ /* 0x000fe200078e0014 */
[----:B------:R-:W-:-:S05]  /*66a0*/  IADD3 R21, PT, PT, R44, 0xffffffe, RZ ;  /* 0x0ffffffe2c157810 */ /* 0x000fca0007ffe0ff */
[----:B------:R-:W-:Y:S01]  /*66b0*/  @P3 VIADD R41, R41, 0x1 ;  /* 0x0000000129293836 */ /* 0x000fe20000000000 */
[----:B------:R-:W-:Y:S01]  /*66c0*/  @!P4 LOP3.LUT R41, RZ, UR21, RZ, 0x33, !PT ;  /* 0x00000015ff29cc12 */ /* 0x000fe2000f8e33ff */
[----:B------:R-:W1:Y:S01]  /*66d0*/  F2I.FTZ.U32.TRUNC.NTZ R21, R21 ;  /* 0x0000001500157305 */ /* 0x000e62000021f000 */
[----:B------:R-:W-:-:S03]  /*66e0*/  ISETP.NE.U32.AND P4, PT, RZ, UR22, PT ;  /* 0x00000016ff007c0c */ /* 0x000fc6000bf85070 */
[----:B------:R-:W-:-:S04]  /*66f0*/  IMAD.HI.U32 R43, R20, R41, RZ ;  /* 0x00000029142b7227 */ /* 0x000fc800078e00ff */
[----:B------:R-:W-:-:S04]  /*6700*/  IMAD.MOV R20, RZ, RZ, -R43 ;  /* 0x000000ffff147224 */ /* 0x000fc800078e0a2b */
[----:B------:R-:W-:Y:S02]  /*6710*/  IMAD R20, R20, UR22, R41 ;  /* 0x0000001614147c24 */ /* 0x000fe4000f8e0229 */
[----:B-1----:R-:W-:-:S03]  /*6720*/  IMAD R47, R47, R21, RZ ;  /* 0x000000152f2f7224 */ /* 0x002fc600078e02ff */
[----:B------:R-:W-:-:S13]  /*6730*/  ISETP.GE.U32.AND P2, PT, R20, UR22, PT ;  /* 0x0000001614007c0c */ /* 0x000fda000bf46070 */
[----:B------:R-:W-:Y:S02]  /*6740*/  @P2 VIADD R20, R20, -UR22 ;  /* 0x8000001614142c36 */ /* 0x000fe40008000000 */
[----:B------:R-:W-:-:S03]  /*6750*/  @P2 VIADD R43, R43, 0x1 ;  /* 0x000000012b2b2836 */ /* 0x000fc60000000000 */
[----:B------:R-:W-:Y:S01]  /*6760*/  ISETP.GE.U32.AND P3, PT, R20, UR22, PT ;  /* 0x0000001614007c0c */ /* 0x000fe2000bf66070 */
[----:B------:R-:W-:-:S04]  /*6770*/  IMAD.MOV.U32 R20, RZ, RZ, RZ ;  /* 0x000000ffff147224 */ /* 0x000fc800078e00ff */
[----:B------:R-:W-:Y:S02]  /*6780*/  IMAD.HI.U32 R20, R21, R47, R20 ;  /* 0x0000002f15147227 */ /* 0x000fe400078e0014 */
[----:B------:R-:W1:Y:S02]  /*6790*/  I2F.U32.RP R47, UR26 ;  /* 0x0000001a002f7d06 */ /* 0x000e640008209000 */
[----:B------:R-:W-:Y:S02]  /*67a0*/  VIADD R21, R45, 0xffffffe ;  /* 0x0ffffffe2d157836 */ /* 0x000fe40000000000 */
[----:B------:R-:W-:Y:S02]  /*67b0*/  IMAD R45, RZ, RZ, -UR24 ;  /* 0x80000018ff2d7e24 */ /* 0x000fe4000f8e02ff */
[----:B------:R-:W-:Y:S02]  /*67c0*/  @P3 IADD3 R43, PT, PT, R43, 0x1, RZ ;  /* 0x000000012b2b3810 */ /* 0x000fe40007ffe0ff */
[----:B------:R-:W-:Y:S01]  /*67d0*/  @!P4 LOP3.LUT R43, RZ, UR22, RZ, 0x33, !PT ;  /* 0x00000016ff2bcc12 */ /* 0x000fe2000f8e33ff */
[----:B------:R-:W4:Y:S01]  /*67e0*/  F2I.FTZ.U32.TRUNC.NTZ R21, R21 ;  /* 0x0000001500157305 */ /* 0x000f22000021f000 */
[----:B------:R-:W-:-:S03]  /*67f0*/  ISETP.NE.U32.AND P4, PT, RZ, UR23, PT ;  /* 0x00000017ff007c0c */ /* 0x000fc6000bf85070 */
[----:B------:R-:W-:-:S04]  /*6800*/  IMAD.HI.U32 R44, R20, R43, RZ ;  /* 0x0000002b142c7227 */ /* 0x000fc800078e00ff */
[----:B-1----:R-:W-:Y:S01]  /*6810*/  MUFU.RCP R47, R47 ;  /* 0x0000002f002f7308 */ /* 0x002fe20000001000 */
[----:B------:R-:W-:-:S05]  /*6820*/  IADD3 R20, PT, PT, -R44, RZ, RZ ;  /* 0x000000ff2c147210 */ /* 0x000fca0007ffe1ff */
[----:B------:R-:W-:Y:S02]  /*6830*/  IMAD R20, R20, UR23, R43 ;  /* 0x0000001714147c24 */ /* 0x000fe4000f8e022b */
[----:B----4-:R-:W-:-:S03]  /*6840*/  IMAD R45, R45, R21, RZ ;  /* 0x000000152d2d7224 */ /* 0x010fc600078e02ff */
[----:B------:R-:W-:-:S13]  /*6850*/  ISETP.GE.U32.AND P2, PT, R20, UR23, PT ;  /* 0x0000001714007c0c */ /* 0x000fda000bf46070 */
[----:B------:R-:W-:Y:S02]  /*6860*/  @P2 IADD3 R20, PT, PT, R20, -UR23, RZ ;  /* 0x8000001714142c10 */ /* 0x000fe4000fffe0ff */
[----:B------:R-:W-:Y:S02]  /*6870*/  @P2 IADD3 R44, PT, PT, R44, 0x1, RZ ;  /* 0x000000012c2c2810 */ /* 0x000fe40007ffe0ff */
[----:B------:R-:W-:Y:S02]  /*6880*/  ISETP.GE.U32.AND P3, PT, R20, UR23, PT ;  /* 0x0000001714007c0c */ /* 0x000fe4000bf66070 */
[----:B------:R-:W-:-:S05]  /*6890*/  MOV R20, RZ ;  /* 0x000000ff00147202 */ /* 0x000fca0000000f00 */
[----:B------:R-:W-:-:S06]  /*68a0*/  IMAD.HI.U32 R45, R21, R45, R20 ;  /* 0x0000002d152d7227 */ /* 0x000fcc00078e0014 */
[----:B------:R-:W-:Y:S01]  /*68b0*/  @P3 VIADD R44, R44, 0x1 ;  /* 0x000000012c2c3836 */ /* 0x000fe20000000000 */
        /* <DEDUP_REMOVED lines=8> */
[----:B------:R-:W-:-:S02]  /*6940*/  @P2 VIADD R20, R20, -UR24 ;  /* 0x8000001814142c36 */ /* 0x000fc40008000000 */
[----:B------:R-:W-:Y:S02]  /*6950*/  @P2 VIADD R45, R45, 0x1 ;  /* 0x000000012d2d2836 */ /* 0x000fe40000000000 */
[----:B-1----:R-:W-:Y:S01]  /*6960*/  IMAD R49, R49, R21, RZ ;  /* 0x0000001531317224 */ /* 0x002fe200078e02ff */
[----:B------:R-:W-:Y:S01]  /*6970*/  ISETP.GE.U32.AND P3, PT, R20, UR24, PT ;  /* 0x0000001814007c0c */ /* 0x000fe2000bf66070 */
[----:B------:R-:W-:-:S04]  /*6980*/  IMAD.MOV.U32 R20, RZ, RZ, RZ ;  /* 0x000000ffff147224 */ /* 0x000fc800078e00ff */
[----:B------:R-:W-:-:S04]  /*6990*/  IMAD.HI.U32 R20, R21, R49, R20 ;  /* 0x0000003115147227 */ /* 0x000fc800078e0014 */
[----:B------:R-:W-:-:S04]  /*69a0*/  VIADD R21, R47, 0xffffffe ;  /* 0x0ffffffe2f157836 */ /* 0x000fc80000000000 */
[----:B------:R-:W-:Y:S02]  /*69b0*/  @P3 IADD3 R45, PT, PT, R45, 0x1, RZ ;  /* 0x000000012d2d3810 */ /* 0x000fe40007ffe0ff */
[----:B------:R-:W-:Y:S01]  /*69c0*/  @!P4 LOP3.LUT R45, RZ, UR24, RZ, 0x33, !PT ;  /* 0x00000018ff2dcc12 */ /* 0x000fe2000f8e33ff */
[----:B------:R-:W1:Y:S01]  /*69d0*/  F2I.FTZ.U32.TRUNC.NTZ R21, R21 ;  /* 0x0000001500157305 */ /* 0x000e62000021f000 */
        /* <DEDUP_REMOVED lines=8> */
[----:B------:R-:W-:-:S04]  /*6a60*/  IMAD R20, RZ, RZ, -UR26 ;  /* 0x8000001aff147e24 */ /* 0x000fc8000f8e02ff */
[----:B-1----:R-:W-:Y:S01]  /*6a70*/  IMAD R47, R20, R21, RZ ;  /* 0x00000015142f7224 */ /* 0x002fe200078e02ff */
[----:B------:R-:W-:-:S05]  /*6a80*/  MOV R20, RZ ;  /* 0x000000ff00147202 */ /* 0x000fca0000000f00 */
[----:B------:R-:W-:-:S04]  /*6a90*/  IMAD.HI.U32 R47, R21, R47, R20 ;  /* 0x0000002f152f7227 */ /* 0x000fc800078e0014 */
[----:B------:R-:W-:Y:S01]  /*6aa0*/  @P3 VIADD R46, R46, 0x1 ;  /* 0x000000012e2e3836 */ /* 0x000fe20000000000 */
[----:B------:R-:W-:Y:S01]  /*6ab0*/  @!P4 LOP3.LUT R46, RZ, UR25, RZ, 0x33, !PT ;  /* 0x00000019ff2ecc12 */ /* 0x000fe2000f8e33ff */
[----:B------:R-:W-:Y:S01]  /*6ac0*/  IMAD R21, R48, UR19, R39 ;  /* 0x0000001330157c24 */ /* 0x000fe2000f8e0227 */
[----:B------:R-:W-:-:S03]  /*6ad0*/  ISETP.NE.U32.AND P4, PT, RZ, UR26, PT ;  /* 0x0000001aff007c0c */ /* 0x000fc6000bf85070 */
[----:B------:R-:W-:-:S04]  /*6ae0*/  IMAD.HI.U32 R20, R47, R46, RZ ;  /* 0x0000002e2f147227 */ /* 0x000fc800078e00ff */
[----:B------:R-:W-:Y:S01]  /*6af0*/  IMAD R21, R21, UR7, R18 ;  /* 0x0000000715157c24 */ /* 0x000fe2000f8e0212 */
[----:B------:R-:W-:Y:S01]  /*6b00*/  IADD3 R47, PT, PT, -R20, RZ, RZ ;  /* 0x000000ff142f7210 */ /* 0x000fe20007ffe1ff */
[----:B------:R-:W-:Y:S01]  /*6b10*/  IMAD.MOV R18, RZ, RZ, -R43 ;  /* 0x000000ffff127224 */ /* 0x000fe200078e0a2b */
[----:B------:R-:W-:-:S03]  /*6b20*/  ULOP3.LUT UR7, UR5, 0xfffffff8, URZ, 0xc0, !UPT ;  /* 0xfffffff805077892 */ /* 0x000fc6000f8ec0ff */
[----:B------:R-:W-:Y:S01]  /*6b30*/  IMAD R39, R47, UR26, R46 ;  /* 0x0000001a2f277c24 */ /* 0x000fe2000f8e022e */
[----:B------:R-:W-:Y:S01]  /*6b40*/  UISETP.NE.AND UP0, UPT, UR4, UR7, UPT ;  /* 0x000000070400728c */ /* 0x000fe2000bf05270 */
[----:B------:R-:W-:Y:S02]  /*6b50*/  IMAD.MOV R47, RZ, RZ, -R40 ;  /* 0x000000ffff2f7224 */ /* 0x000fe400078e0a28 */
[----:B------:R-:W-:Y:S01]  /*6b60*/  IMAD R18, R18, UR22, R41 ;  /* 0x0000001612127c24 */ /* 0x000fe2000f8e0229 */
[----:B------:R-:W-:Y:S01]  /*6b70*/  ISETP.GE.U32.AND P2, PT, R39, UR26, PT ;  /* 0x0000001a27007c0c */ /* 0x000fe2000bf46070 */
[----:B------:R-:W-:Y:S01]  /*6b80*/  IMAD R38, R47, UR20, R38 ;  /* 0x000000142f267c24 */ /* 0x000fe2000f8e0226 */
[----:B------:R-:W-:-:S03]  /*6b90*/  IADD3 R47, PT, PT, -R41, RZ, RZ ;  /* 0x000000ff292f7210 */ /* 0x000fc60007ffe1ff */
[----:B------:R-:W-:Y:S02]  /*6ba0*/  IMAD R21, R38, UR8, R21 ;  /* 0x0000000826157c24 */ /* 0x000fe4000f8e0215 */
[----:B------:R-:W-:Y:S02]  /*6bb0*/  IMAD R40, R47, UR21, R40 ;  /* 0x000000152f287c24 */ /* 0x000fe4000f8e0228 */
[----:B------:R-:W-:Y:S02]  /*6bc0*/  IMAD.MOV R38, RZ, RZ, -R44 ;  /* 0x000000ffff267224 */ /* 0x000fe400078e0a2c */
[----:B------:R-:W-:Y:S02]  /*6bd0*/  IMAD R21, R40, UR9, R21 ;  /* 0x0000000928157c24 */ /* 0x000fe4000f8e0215 */
[----:B------:R-:W-:Y:S01]  /*6be0*/  @P2 IADD3 R39, PT, PT, R39, -UR26, RZ ;  /* 0x8000001a27272c10 */ /* 0x000fe2000fffe0ff */
[----:B------:R-:W-:Y:S02]  /*6bf0*/  @P2 VIADD R20, R20, 0x1 ;  /* 0x0000000114142836 */ /* 0x000fe40000000000 */
[----:B--2---:R-:W-:Y:S01]  /*6c00*/  IMAD R18, R18, UR10, R21 ;  /* 0x0000000a12127c24 */ /* 0x004fe2000f8e0215 */
[----:B------:R-:W-:Y:S01]  /*6c10*/  ISETP.GE.U32.AND P3, PT, R39, UR26, PT ;  /* 0x0000001a27007c0c */ /* 0x000fe2000bf66070 */
[----:B------:R-:W-:Y:S01]  /*6c20*/  IMAD R43, R38, UR23, R43 ;  /* 0x00000017262b7c24 */ /* 0x000fe2000f8e022b */
[----:B------:R-:W-:Y:S01]  /*6c30*/  IADD3 R21, PT, PT, -R45, RZ, RZ ;  /* 0x000000ff2d157210 */ /* 0x000fe20007ffe1ff */
[----:B------:R-:W-:-:S02]  /*6c40*/  IMAD.MOV R38, RZ, RZ, -R46 ;  /* 0x000000ffff267224 */ /* 0x000fc400078e0a2e */
[----:B---3--:R-:W-:Y:S02]  /*6c50*/  IMAD R18, R43, UR11, R18 ;  /* 0x0000000b2b127c24 */ /* 0x008fe4000f8e0212 */
[----:B------:R-:W-:Y:S02]  /*6c60*/  IMAD R21, R21, UR24, R44 ;  /* 0x0000001815157c24 */ /* 0x000fe4000f8e022c */
[----:B------:R-:W-:Y:S02]  /*6c70*/  IMAD R45, R38, UR25, R45 ;  /* 0x00000019262d7c24 */ /* 0x000fe4000f8e022d */
[----:B0-----:R-:W-:Y:S02]  /*6c80*/  IMAD R18, R21, UR12, R18 ;  /* 0x0000000c15127c24 */ /* 0x001fe4000f8e0212 */
[----:B------:R-:W-:Y:S02]  /*6c90*/  @P3 IADD3 R20, PT, PT, R20, 0x1, RZ ;  /* 0x0000000114143810 */ /* 0x000fe40007ffe0ff */
[----:B------:R-:W-:Y:S01]  /*6ca0*/  @!P4 LOP3.LUT R20, RZ, UR26, RZ, 0x33, !PT ;  /* 0x0000001aff14cc12 */ /* 0x000fe2000f8e33ff */
[----:B------:R-:W-:-:S03]  /*6cb0*/  IMAD R18, R45, UR13, R18 ;  /* 0x0000000d2d127c24 */ /* 0x000fc6000f8e0212 */
[----:B------:R-:W-:Y:S01]  /*6cc0*/  IADD3 R21, PT, PT, -R20, RZ, RZ ;  /* 0x000000ff14157210 */ /* 0x000fe20007ffe1ff */
[----:B------:R-:W-:-:S04]  /*6cd0*/  IMAD.MOV.U32 R39, RZ, RZ, R20 ;  /* 0x000000ffff277224 */ /* 0x000fc800078e0014 */
[----:B------:R-:W-:-:S04]  /*6ce0*/  IMAD R21, R21, UR26, R46 ;  /* 0x0000001a15157c24 */ /* 0x000fc8000f8e022e */
[----:B------:R-:W-:Y:S01]  /*6cf0*/  IMAD R18, R21, UR14, R18 ;  /* 0x0000000e15127c24 */ /* 0x000fe2000f8e0212 */
[----:B------:R-:W-:Y:S06]  /*6d00*/  BRA.U UP0, `(.L_x_3570) ;  /* 0xfffffff100cc7547 */ /* 0x000fec000b83ffff */
.L_x_3569:
        /* <DEDUP_REMOVED lines=25> */
[----:B-1----:R-:W-:Y:S08]  /*6ea0*/  MUFU.RCP R40, R40 ;  /* 0x0000002800287308 */ /* 0x002ff00000001000 */
[----:B--2---:R-:W1:Y:S01]  /*6eb0*/  I2F.U32.RP R43, UR12 ;  /* 0x0000000c002b7d06 */ /* 0x004e620008209000 */
[----:B0-----:R-:W-:-:S07]  /*6ec0*/  IADD3 R20, PT, PT, R38, 0xffffffe, RZ ;  /* 0x0ffffffe26147810 */ /* 0x001fce0007ffe0ff */
[----:B------:R0:W2:Y:S08]  /*6ed0*/  F2I.FTZ.U32.TRUNC.NTZ R21, R20 ;  /* 0x0000001400157305 */ /* 0x0000b0000021f000 */
[----:B-1----:R-:W-:Y:S01]  /*6ee0*/  MUFU.RCP R43, R43 ;  /* 0x0000002b002b7308 */ /* 0x002fe20000001000 */
[----:B0-----:R-:W-:Y:S02]  /*6ef0*/  HFMA2 R20, -RZ, RZ, 0, 0 ;  /* 0x00000000ff147431 */ /* 0x001fe400000001ff */
[----:B--2---:R-:W-:-:S04]  /*6f00*/  IMAD R41, R41, R21, RZ ;  /* 0x0000001529297224 */ /* 0x004fc800078e02ff */
[----:B------:R-:W-:Y:S01]  /*6f10*/  IMAD.HI.U32 R38, R21, R41, R20 ;  /* 0x0000002915267227 */ /* 0x000fe200078e0014 */
[----:B------:R-:W-:Y:S02]  /*6f20*/  IADD3 R21, PT, PT, R40, 0xffffffe, RZ ;  /* 0x0ffffffe28157810 */ /* 0x000fe40007ffe0ff */
[----:B------:R-:W-:-:S03]  /*6f30*/  IADD3 R41, PT, PT, RZ, -UR11, RZ ;  /* 0x8000000bff297c10 */ /* 0x000fc6000fffe0ff */
[----:B------:R-:W-:Y:S01]  /*6f40*/  IMAD.HI.U32 R38, R38, R39, RZ ;  /* 0x0000002726267227 */ /* 0x000fe200078e00ff */
[----:B------:R-:W0:Y:S03]  /*6f50*/  F2I.FTZ.U32.TRUNC.NTZ R21, R21 ;  /* 0x0000001500157305 */ /* 0x000e26000021f000 */
[----:B------:R-:W-:-:S04]  /*6f60*/  IMAD.MOV R44, RZ, RZ, -R38 ;  /* 0x000000ffff2c7224 */ /* 0x000fc800078e0a26 */
[----:B------:R-:W-:-:S05]  /*6f70*/  IMAD R20, R44, UR10, R39 ;  /* 0x0000000a2c147c24 */ /* 0x000fca000f8e0227 */
[----:B------:R-:W-:Y:S01]  /*6f80*/  ISETP.GE.U32.AND P2, PT, R20, UR10, PT ;  /* 0x0000000a14007c0c */ /* 0x000fe2000bf46070 */
[----:B0-----:R-:W-:-:S12]  /*6f90*/  IMAD R41, R41, R21, RZ ;  /* 0x0000001529297224 */ /* 0x001fd800078e02ff */
        /* <DEDUP_REMOVED lines=8> */
[----:B------:R-:W-:-:S04]  /*7020*/  IMAD.HI.U32 R40, R41, R38, RZ ;  /* 0x0000002629287227 */ /* 0x000fc800078e00ff */
[----:B------:R-:W-:Y:S01]  /*7030*/  IMAD R41, RZ, RZ, -UR12 ;  /* 0x8000000cff297e24 */ /* 0x000fe2000f8e02ff */
[----:B------:R-:W-:-:S05]  /*7040*/  IADD3 R21, PT, PT, -R40, RZ, RZ ;  /* 0x000000ff28157210 */ /* 0x000fca0007ffe1ff */
[----:B------:R-:W-:Y:S02]  /*7050*/  IMAD R20, R21, UR11, R38 ;  /* 0x0000000b15147c24 */ /* 0x000fe4000f8e0226 */
[----:B------:R-:W-:Y:S02]  /*7060*/  VIADD R21, R43, 0xffffffe ;  /* 0x0ffffffe2b157836 */ /* 0x000fe40000000000 */
[----:B---3--:R-:W0:Y:S01]  /*7070*/  I2F.U32.RP R43, UR13 ;  /* 0x0000000d002b7d06 */ /* 0x008e220008209000 */
[----:B------:R-:W-:-:S07]  /*7080*/  ISETP.GE.U32.AND P2, PT, R20, UR11, PT ;  /* 0x0000000b14007c0c */ /* 0x000fce000bf46070 */
[----:B------:R-:W1:Y:S06]  /*7090*/  F2I.FTZ.U32.TRUNC.NTZ R21, R21 ;  /* 0x0000001500157305 */ /* 0x000e6c000021f000 */
[----:B------:R-:W-:Y:S02]  /*70a0*/  @P2 IADD3 R20, PT, PT, R20, -UR11, RZ ;  /* 0x8000000b14142c10 */ /* 0x000fe4000fffe0ff */
[----:B------:R-:W-:Y:S01]  /*70b0*/  @P2 IADD3 R40, PT, PT, R40, 0x1, RZ ;  /* 0x0000000128282810 */ /* 0x000fe20007ffe0ff */
[----:B0-----:R-:W0:Y:S01]  /*70c0*/  MUFU.RCP R43, R43 ;  /* 0x0000002b002b7308 */ /* 0x001e220000001000 */
[----:B------:R-:W-:Y:S01]  /*70d0*/  ISETP.GE.U32.AND P3, PT, R20, UR11, PT ;  /* 0x0000000b14007c0c */ /* 0x000fe2000bf66070 */
[----:B------:R-:W-:-:S02]  /*70e0*/  HFMA2 R20, -RZ, RZ, 0, 0 ;  /* 0x00000000ff147431 */ /* 0x000fc400000001ff */
[----:B-1----:R-:W-:-:S04]  /*70f0*/  IMAD R41, R41, R21, RZ ;  /* 0x0000001529297224 */ /* 0x002fc800078e02ff */
[----:B------:R-:W-:-:S06]  /*7100*/  IMAD.HI.U32 R41, R21, R41, R20 ;  /* 0x0000002915297227 */ /* 0x000fcc00078e0014 */
[----:B------:R-:W-:Y:S01]  /*7110*/  @P3 VIADD R40, R40, 0x1 ;  /* 0x0000000128283836 */ /* 0x000fe20000000000 */
[----:B------:R-:W-:Y:S02]  /*7120*/  @!P4 LOP3.LUT R40, RZ, UR11, RZ, 0x33, !PT ;  /* 0x0000000bff28cc12 */ /* 0x000fe4000f8e33ff */
[----:B------:R-:W-:-:S03]  /*7130*/  ISETP.NE.U32.AND P4, PT, RZ, UR12, PT ;  /* 0x0000000cff007c0c */ /* 0x000fc6000bf85070 */
[----:B------:R-:W-:-:S04]  /*7140*/  IMAD.HI.U32 R41, R41, R40, RZ ;  /* 0x0000002829297227 */ /* 0x000fc800078e00ff */
[----:B------:R-:W-:-:S04]  /*7150*/  IMAD.MOV R21, RZ, RZ, -R41 ;  /* 0x000000ffff157224 */ /* 0x000fc800078e0a29 */
[----:B------:R-:W-:Y:S01]  /*7160*/  IMAD R20, R21, UR12, R40 ;  /* 0x0000000c15147c24 */ /* 0x000fe2000f8e0228 */
[----:B0-----:R-:W-:-:S04]  /*7170*/  IADD3 R21, PT, PT, R43, 0xffffffe, RZ ;  /* 0x0ffffffe2b157810 */ /* 0x001fc80007ffe0ff */
[C---:B------:R-:W-:Y:S02]  /*7180*/  ISETP.GE.U32.AND P2, PT, R20.reuse, UR12, PT ;  /* 0x0000000c14007c0c */ /* 0x040fe4000bf46070 */
[----:B------:R-:W0:Y:S11]  /*7190*/  F2I.FTZ.U32.TRUNC.NTZ R21, R21 ;  /* 0x0000001500157305 */ /* 0x000e36000021f000 */
[----:B------:R-:W-:-:S02]  /*71a0*/  @P2 VIADD R20, R20, -UR12 ;  /* 0x8000000c14142c36 */ /* 0x000fc40008000000 */
[----:B------:R-:W-:-:S03]  /*71b0*/  @P2 VIADD R41, R41, 0x1 ;  /* 0x0000000129292836 */ /* 0x000fc60000000000 */
[----:B------:R-:W-:Y:S02]  /*71c0*/  ISETP.GE.U32.AND P3, PT, R20, UR12, PT ;  /* 0x0000000c14007c0c */ /* 0x000fe4000bf66070 */
[----:B------:R-:W-:-:S05]  /*71d0*/  IADD3 R20, PT, PT, RZ, -UR13, RZ ;  /* 0x8000000dff147c10 */ /* 0x000fca000fffe0ff */
[----:B0-----:R-:W-:Y:S02]  /*71e0*/  IMAD R43, R20, R21, RZ ;  /* 0x00000015142b7224 */ /* 0x001fe400078e02ff */
[----:B------:R-:W-:-:S04]  /*71f0*/  IMAD.MOV.U32 R20, RZ, RZ, RZ ;  /* 0x000000ffff147224 */ /* 0x000fc800078e00ff */
[----:B------:R-:W-:Y:S01]  /*7200*/  @P3 IADD3 R41, PT, PT, R41, 0x1, RZ ;  /* 0x0000000129293810 */ /* 0x000fe20007ffe0ff */
[----:B------:R-:W-:Y:S01]  /*7210*/  IMAD.HI.U32 R20, R21, R43, R20 ;  /* 0x0000002b15147227 */ /* 0x000fe200078e0014 */
[----:B------:R-:W-:Y:S02]  /*7220*/  @!P4 LOP3.LUT R41, RZ, UR12, RZ, 0x33, !PT ;  /* 0x0000000cff29cc12 */ /* 0x000fe4000f8e33ff */
[----:B------:R-:W-:-:S03]  /*7230*/  ISETP.NE.U32.AND P4, PT, RZ, UR13, PT ;  /* 0x0000000dff007c0c */ /* 0x000fc6000bf85070 */
[----:B------:R-:W-:-:S05]  /*7240*/  IMAD.HI.U32 R20, R20, R41, RZ ;  /* 0x0000002914147227 */ /* 0x000fca00078e00ff */
[----:B------:R-:W-:-:S05]  /*7250*/  IADD3 R44, PT, PT, -R20, RZ, RZ ;  /* 0x000000ff142c7210 */ /* 0x000fca0007ffe1ff */
[----:B------:R-:W-:Y:S01]  /*7260*/  IMAD R21, R44, UR13, R41 ;  /* 0x0000000d2c157c24 */ /* 0x000fe2000f8e0229 */
[----:B------:R-:W-:-:S04]  /*7270*/  IADD3 R44, PT, PT, -R38, RZ, RZ ;  /* 0x000000ff262c7210 */ /* 0x000fc80007ffe1ff */
[----:B------:R-:W-:-:S13]  /*7280*/  ISETP.GE.U32.AND P2, PT, R21, UR13, PT ;  /* 0x0000000d15007c0c */ /* 0x000fda000bf46070 */
[----:B------:R-:W-:Y:S01]  /*7290*/  @P2 VIADD R21, R21, -UR13 ;  /* 0x8000000d15152c36 */ /* 0x000fe20008000000 */
[----:B------:R-:W-:-:S04]  /*72a0*/  @P2 IADD3 R20, PT, PT, R20, 0x1, RZ ;  /* 0x0000000114142810 */ /* 0x000fc80007ffe0ff */
[----:B------:R-:W-:Y:S01]  /*72b0*/  ISETP.GE.U32.AND P3, PT, R21, UR13, PT ;  /* 0x0000000d15007c0c */ /* 0x000fe2000bf66070 */
[----:B------:R-:W-:Y:S02]  /*72c0*/  IMAD R21, R44, UR10, R39 ;  /* 0x0000000a2c157c24 */ /* 0x000fe4000f8e0227 */
[----:B------:R-:W-:Y:S02]  /*72d0*/  IMAD.MOV R39, RZ, RZ, -R40 ;  /* 0x000000ffff277224 */ /* 0x000fe400078e0a28 */
[----:B----4-:R-:W-:Y:S02]  /*72e0*/  IMAD R21, R21, UR4, R18 ;  /* 0x0000000415157c24 */ /* 0x010fe4000f8e0212 */
[----:B------:R-:W-:Y:S01]  /*72f0*/  IMAD R38, R39, UR11, R38 ;  /* 0x0000000b27267c24 */ /* 0x000fe2000f8e0226 */
[----:B------:R-:W-:-:S03]  /*7300*/  IADD3 R39, PT, PT, -R41, RZ, RZ ;  /* 0x000000ff29277210 */ /* 0x000fc60007ffe1ff */
[----:B------:R-:W-:Y:S02]  /*7310*/  IMAD R21, R38, UR7, R21 ;  /* 0x0000000726157c24 */ /* 0x000fe4000f8e0215 */
[----:B------:R-:W-:Y:S01]  /*7320*/  @P3 VIADD R20, R20, 0x1 ;  /* 0x0000000114143836 */ /* 0x000fe20000000000 */
[----:B------:R-:W-:Y:S01]  /*7330*/  @!P4 LOP3.LUT R20, RZ, UR13, RZ, 0x33, !PT ;  /* 0x0000000dff14cc12 */ /* 0x000fe2000f8e33ff */
[----:B------:R-:W-:-:S03]  /*7340*/  IMAD R40, R39, UR12, R40 ;  /* 0x0000000c27287c24 */ /* 0x000fc6000f8e0228 */
[----:B------:R-:W-:Y:S01]  /*7350*/  MOV R39, R20 ;  /* 0x0000001400277202 */ /* 0x000fe20000000f00 */
[----:B------:R-:W-:Y:S02]  /*7360*/  IMAD.MOV R18, RZ, RZ, -R20 ;  /* 0x000000ffff127224 */ /* 0x000fe400078e0a14 */
[----:B------:R-:W-:Y:S02]  /*7370*/  IMAD R21, R40, UR8, R21 ;  /* 0x0000000828157c24 */ /* 0x000fe4000f8e0215 */
[----:B------:R-:W-:-:S04]  /*7380*/  IMAD R18, R18, UR13, R41 ;  /* 0x0000000d12127c24 */ /* 0x000fc8000f8e0229 */
[----:B------:R-:W-:-:S07]  /*7390*/  IMAD R18, R18, UR9, R21 ;  /* 0x0000000912127c24 */ /* 0x000fce000f8e0215 */
.L_x_3572:
        /* <DEDUP_REMOVED lines=22> */
[----:B0-----:R-:W-:Y:S02]  /*7500*/  IMAD.MOV.U32 R20, RZ, RZ, RZ ;  /* 0x000000ffff147224 */ /* 0x001fe400078e00ff */
[----:B-1----:R-:W-:-:S04]  /*7510*/  IMAD R41, R41, R21, RZ ;  /* 0x0000001529297224 */ /* 0x002fc800078e02ff */
[----:B------:R-:W-:-:S04]  /*7520*/  IMAD.HI.U32 R38, R21, R41, R20 ;  /* 0x0000002915267227 */ /* 0x000fc800078e0014 */
[----:B------:R-:W-:Y:S02]  /*7530*/  VIADD R20, R43, 0xffffffe ;  /* 0x0ffffffe2b147836 */ /* 0x000fe40000000000 */
[----:B------:R-:W-:Y:S02]  /*7540*/  IMAD.HI.U32 R38, R38, R39, RZ ;  /* 0x0000002726267227 */ /* 0x000fe400078e00ff */
[----:B------:R0:W1:Y:S03]  /*7550*/  F2I.FTZ.U32.TRUNC.NTZ R21, R20 ;  /* 0x0000001400157305 */ /* 0x000066000021f000 */
        /* <DEDUP_REMOVED lines=23> */
[----:B------:R-:W-:-:S04]  /*76d0*/  @!P5 LOP3.LUT R21, RZ, UR9, RZ, 0x33, !PT ;  /* 0x00000009ff15dc12 */ /* 0x000fc8000f8e33ff */
[----:B------:R-:W-:-:S05]  /*76e0*/  IADD3 R39, PT, PT, -R21, RZ, RZ ;  /* 0x000000ff15277210 */ /* 0x000fca0007ffe1ff */
[----:B------:R-:W-:Y:S02]  /*76f0*/  IMAD R19, R39, UR9, R38 ;  /* 0x0000000927137c24 */ /* 0x000fe4000f8e0226 */
[----:B------:R-:W-:Y:S02]  /*7700*/  IMAD.MOV.U32 R39, RZ, RZ, R21 ;  /* 0x000000ffff277224 */ /* 0x000fe400078e0015 */
[----:B---3--:R-:W-:-:S07]  /*7710*/  IMAD R18, R19, UR7, R18 ;  /* 0x0000000713127c24 */ /* 0x008fce000f8e0212 */
.L_x_3573:
        /* <DEDUP_REMOVED lines=24> */
[----:B------:R-:W-:Y:S01]  /*78a0*/  IMAD R19, R20, UR4, R39 ;  /* 0x0000000414137c24 */ /* 0x000fe2000f8e0227 */
[----:B------:R-:W-:-:S03]  /*78b0*/  MOV R39, R38 ;  /* 0x0000002600277202 */ /* 0x000fc60000000f00 */
[----:B-1----:R-:W-:-:S07]  /*78c0*/  IMAD R18, R19, UR6, R18 ;  /* 0x0000000613127c24 */ /* 0x002fce000f8e0212 */
.L_x_3571:
[----:B------:R-:W1:Y:S01]  /*78d0*/  LDC.64 R20, c[0x0][0x380] ;  /* 0x0000e000ff147b82 */ /* 0x000e620000000a00 */
[----:B------:R-:W2:Y:S02]  /*78e0*/  LDCU UR4, c[0x0][0x3ec] ;  /* 0x00007d80ff0477ac */ /* 0x000ea40008000800 */
[----:B--2---:R-:W-:-:S04]  /*78f0*/  IMAD R39, R39, UR4, R18 ;  /* 0x0000000427277c24 */ /* 0x004fc8000f8e0212 */
[----:B-1----:R-:W-:-:S06]  /*7900*/  IMAD.WIDE.U32 R20, R39, 0x8, R20 ;  /* 0x0000000827147825 */ /* 0x002fcc00078e0014 */
[----:B------:R-:W5:Y:S01]  /*7910*/  LDG.E.64 R20, desc[UR16][R20.64] ;  /* 0x0000001014147981 */ /* 0x000f62000c1e1b00 */
[----:B------:R-:W-:Y:S05]  /*7920*/  BRA `(.L_x_3568) ;  /* 0x0000000000747947 */ /* 0x000fea0003800000 */
.L_x_3546:
[----:B------:R-:W0:Y:S01]  /*7930*/  LDCU UR4, c[0x0][0x608] ;  /* 0x0000c100ff0477ac */ /* 0x000e220008000800 */
[----:B------:R-:W-:-:S05]  /*7940*/  IMAD.IADD R50, R7, 0x1, R0 ;  /* 0x0000000107327824 */ /* 0x000fca00078e0200 */
        /* <DEDUP_REMOVED lines=20> */
[----:B------:R0:W5:Y:S01]  /*7a90*/  @!P5 LDG.E.64 R26, desc[UR16][R44.64] ;  /* 0x000000102c1ad981 */ /* 0x000162000c1e1b00 */
[----:B-1----:R-:W-:-:S05]  /*7aa0*/  @!P2 IMAD.WIDE.U32 R18, R47, 0x8, R18 ;  /* 0x000000082f12a825 */ /* 0x002fca00078e0012 */
[----:B------:R0:W5:Y:S01]  /*7ab0*/  @!P2 LDG.E.64 R24, desc[UR16][R18.64] ;  /* 0x000000101218a981 */ /* 0x000162000c1e1b00 */
[----:B--2---:R-:W-:-:S05]  /*7ac0*/  @!P3 IMAD.WIDE.U32 R38, R49, 0x8, R38 ;  /* 0x000000083126b825 */ /* 0x004fca00078e0026 */
[----:B------:R0:W5:Y:S01]  /*7ad0*/  @!P3 LDG.E.64 R22, desc[UR16][R38.64] ;  /* 0x000000102616b981 */ /* 0x000162000c1e1b00 */
[----:B---3--:R-:W-:-:S05]  /*7ae0*/  @!P4 IMAD.WIDE.U32 R40, R51, 0x8, R40 ;  /* 0x000000083328c825 */ /* 0x008fca00078e0028 */
[----:B------:R0:W5:Y:S02]  /*7af0*/  @!P4 LDG.E.64 R20, desc[UR16][R40.64] ;  /* 0x000000102814c981 */ /* 0x000164000c1e1b00 */
.L_x_3568:
[----:B0-----:R-:W-:Y:S05]  /*7b00*/  BSYNC.RECONVERGENT B0 ;  /* 0x0000000000007941 */ /* 0x001fea0003800200 */
.L_x_3545:
[----:B------:R-:W0:Y:S02]  /*7b10*/  LDC R18, c[0x0][0x528] ;  /* 0x00014a00ff127b82 */ /* 0x000e240000000800 */
[----:B0-----:R-:W-:-:S13]  /*7b20*/  ISETP.GE.AND P2, PT, R18, 0x2, PT ;  /* 0x000000021200780c */ /* 0x001fda0003f46270 */
[----:B------:R-:W-:Y:S05]  /*7b30*/  @!P2 BRA `(.L_x_3574) ;  /* 0x0000006c0010a947 */ /* 0x000fea0003800000 */
[----:B------:R-:W-:Y:S01]  /*7b40*/  ISETP.GE.U32.AND P2, PT, R0, R17, PT ;  /* 0x000000110000720c */ /* 0x000fe20003f46070 */
[----:B------:R-:W-:Y:S01]  /*7b50*/  BSSY.RECONVERGENT B0, `(.L_x_3575) ;  /* 0x00001ad000007945 */ /* 0x000fe20003800200 */
[----:B------:R-:W-:-:S11]  /*7b60*/  VIADD R19, R18, 0xfffffffe ;  /* 0xfffffffe12137836 */ /* 0x000fd60000000000 */
[----:B------:R-:W-:Y:S05]  /*7b70*/  @P2 BRA `(.L_x_3576) ;  /* 0x0000001800a82947 */ /* 0x000fea0003800000 */
[----:B------:R-:W-:Y:S01]  /*7b80*/  ISETP.GE.U32.AND P3, PT, R19, 0x7, PT ;  /* 0x000000071300780c */ /* 0x000fe20003f66070 */
[----:B------:R-:W0:Y:S01]  /*7b90*/  LDCU UR6, c[0x0][0x528] ;  /* 0x0000a500ff0677ac */ /* 0x000e220008000800 */
[----:B------:R-:W-:Y:S01]  /*7ba0*/  IADD3 R45, PT, PT, R18, -0x1, RZ ;  /* 0xffffffff122d7810 */ /* 0x000fe20007ffe0ff */
[----:B------:R-:W-:Y:S01]  /*7bb0*/  IMAD.MOV.U32 R43, RZ, RZ, RZ ;  /* 0x000000ffff2b7224 */ /* 0x000fe200078e00ff */
[----:B------:R-:W-:Y:S02]  /*7bc0*/  MOV R44, R0 ;  /* 0x00000000002c7202 */ /* 0x000fe40000000f00 */
[----:B------:R-:W-:-:S07]  /*7bd0*/  LOP3.LUT P2, R41, R45, 0x7, RZ, 0xc0, !PT ;  /* 0x000000072d297812 */ /* 0x000fce000784c0ff */
[----:B------:R-:W-:Y:S06]  /*7be0*/  @!P3 BRA `(.L_x_3577) ;  /* 0x0000000c0048b947 */ /* 0x000fec0003800000 */
[----:B------:R-:W-:Y:S02]  /*7bf0*/  VIADD R40, R18, 0xffffffff ;  /* 0xffffffff12287836 */ /* 0x000fe40000000000 */
[----:B------:R-:W-:Y:S02]  /*7c00*/  HFMA2 R43, -RZ, RZ, 0, 0 ;  /* 0x00000000ff2b7431 */ /* 0x000fe400000001ff */
[----:B------:R-:W-:Y:S01]  /*7c10*/  IMAD.MOV.U32 R44, RZ, RZ, R0 ;  /* 0x000000ffff2c7224 */ /* 0x000fe200078e0000 */
[----:B------:R-:W-:Y:S01]  /*7c20*/  UMOV UR4, URZ ;  /* 0x000000ff00047c82 */ /* 0x000fe20008000000 */
[----:B------:R-:W-:-:S07]  /*7c30*/  LOP3.LUT R40, R40, 0xfffffff8, RZ, 0xc0, !PT ;  /* 0xfffffff828287812 */ /* 0x000fce00078ec0ff */
.L_x_3578:
        /* <DEDUP_REMOVED lines=15> */
[----:B------:R-:W-:Y:S01]  /*7d30*/  IMAD R49, RZ, RZ, -UR19 ;  /* 0x80000013ff317e24 */ /* 0x000fe2000f8e02ff */
[----:B------:R-:W-:Y:S01]  /*7d40*/  ISETP.NE.U32.AND P5, PT, RZ, UR19, PT ;  /* 0x00000013ff007c0c */ /* 0x000fe2000bfa5070 */
[----:B------:R-:W-:-:S02]  /*7d50*/  ULEA UR11, UR11, UR14, 0x2 ;  /* 0x0000000e0b0b7291 */ /* 0x000fc4000f8e10ff */
[----:B------:R-:W-:Y:S02]  /*7d60*/  UIADD3 UR12, UPT, UPT, UR6, -0x6, URZ ;  /* 0xfffffffa060c7890 */ /* 0x000fe4000fffe0ff */
[----:B------:R-:W-:Y:S01]  /*7d70*/  UIADD3 UR13, UPT, UPT, UR6, -0x7, URZ ;  /* 0xfffffff9060d7890 */ /* 0x000fe2000fffe0ff */
[----:B-1----:R-:W1:Y:S01]  /*7d80*/  I2F.U32.RP R47, UR20 ;  /* 0x00000014002f7d06 */ /* 0x002e620008209000 */
[----:B--2---:R-:W-:Y:S01]  /*7d90*/  IMAD R51, RZ, RZ, -UR21 ;  /* 0x80000015ff337e24 */ /* 0x004fe2000f8e02ff */
[----:B------:R-:W-:Y:S02]  /*7da0*/  ULEA UR12, UR12, UR14, 0x2 ;  /* 0x0000000e0c0c7291 */ /* 0x000fe4000f8e10ff */
[----:B------:R-:W-:Y:S02]  /*7db0*/  ULEA UR13, UR13, UR14, 0x2 ;  /* 0x0000000e0d0d7291 */ /* 0x000fe4000f8e10ff */
[----:B------:R-:W-:Y:S02]  /*7dc0*/  UIADD3 UR6, UPT, UPT, UR6, -0x8, URZ ;  /* 0xfffffff806067890 */ /* 0x000fe4000fffe0ff */
[----:B0-----:R-:W0:Y:S01]  /*7dd0*/  MUFU.RCP R46, R46 ;  /* 0x0000002e002e7308 */ /* 0x001e220000001000 */
[----:B------:R-:W2:Y:S01]  /*7de0*/  LDCU UR23, c[0x0][UR11+0x388] ;  /* 0x000071000b1777ac */ /* 0x000ea20008000800 */
[----:B------:R-:W-:-:S04]  /*7df0*/  ULEA UR14, UR6, UR14, 0x2 ;  /* 0x0000000e060e7291 */ /* 0x000fc8000f8e10ff */
[----:B------:R-:W4:Y:S02]  /*7e00*/  LDCU UR24, c[0x0][UR12+0x388] ;  /* 0x000071000c1877ac */ /* 0x000f240008000800 */
[----:B-1----:R-:W-:Y:S01]  /*7e10*/  MUFU.RCP R47, R47 ;  /* 0x0000002f002f7308 */ /* 0x002fe20000001000 */
[----:B------:R-:W1:Y:S01]  /*7e20*/  LDCU UR25, c[0x0][UR13+0x388] ;  /* 0x000071000d1977ac */ /* 0x000e620008000800 */
[----:B------:R-:W4:Y:S06]  /*7e30*/  LDCU UR7, c[0x0][UR7+0x3ec] ;  /* 0x00007d80070777ac */ /* 0x000f2c0008000800 */
[----:B------:R-:W3:Y:S01]  /*7e40*/  I2F.U32.RP R48, UR21 ;  /* 0x0000001500307d06 */ /* 0x000ee20008209000 */
[----:B0-----:R-:W-:Y:S01]  /*7e50*/  IADD3 R38, PT, PT, R46, 0xffffffe, RZ ;  /* 0x0ffffffe2e267810 */ /* 0x001fe20007ffe0ff */
[----:B--2---:R-:W-:Y:S01]  /*7e60*/  IMAD R53, RZ, RZ, -UR23 ;  /* 0x80000017ff357e24 */ /* 0x004fe2000f8e02ff */
[----:B------:R-:W0:Y:S05]  /*7e70*/  LDCU UR26, c[0x0][UR14+0x388] ;  /* 0x000071000e1a77ac */ /* 0x000e2a0008000800 */
[----:B------:R2:W4:Y:S01]  /*7e80*/  F2I.FTZ.U32.TRUNC.NTZ R39, R38 ;  /* 0x0000002600277305 */ /* 0x000522000021f000 */
[----:B------:R-:W0:Y:S01]  /*7e90*/  LDCU UR8, c[0x0][UR8+0x3ec] ;  /* 0x00007d80080877ac */ /* 0x000e220008000800 */
[----:B-1----:R-:W-:Y:S01]  /*7ea0*/  IADD3 R55, PT, PT, RZ, -UR25, RZ ;  /* 0x80000019ff377c10 */ /* 0x002fe2000fffe0ff */
[----:B------:R-:W1:Y:S05]  /*7eb0*/  LDCU UR9, c[0x0][UR9+0x3ec] ;  /* 0x00007d80090977ac */ /* 0x000e6a0008000800 */
[----:B---3--:R-:W-:Y:S01]  /*7ec0*/  MUFU.RCP R48, R48 ;  /* 0x0000003000307308 */ /* 0x008fe20000001000 */
[----:B--2---:R-:W-:Y:S01]  /*7ed0*/  MOV R38, RZ ;  /* 0x000000ff00267202 */ /* 0x004fe20000000f00 */
[----:B------:R-:W2:Y:S01]  /*7ee0*/  LDCU UR10, c[0x0][UR10+0x3ec] ;  /* 0x00007d800a0a77ac */ /* 0x000ea20008000800 */
[----:B------:R-:W3:Y:S01]  /*7ef0*/  LDCU UR11, c[0x0][UR11+0x3ec] ;  /* 0x00007d800b0b77ac */ /* 0x000ee20008000800 */
[----:B----4-:R-:W-:-:S04]  /*7f00*/  IMAD R49, R49, R39, RZ ;  /* 0x0000002731317224 */ /* 0x010fc800078e02ff */
[----:B------:R-:W4:Y:S01]  /*7f10*/  I2F.U32.RP R50, UR23 ;  /* 0x0000001700327d06 */ /* 0x000f220008209000 */
[----:B------:R-:W3:Y:S01]  /*7f20*/  LDCU UR12, c[0x0][UR12+0x3ec] ;  /* 0x00007d800c0c77ac */ /* 0x000ee20008000800 */
[----:B------:R-:W-:Y:S01]  /*7f30*/  IMAD.HI.U32 R39, R39, R49, R38 ;  /* 0x0000003127277227 */ /* 0x000fe200078e0026 */
[----:B------:R-:W3:Y:S05]  /*7f40*/  LDCU UR13, c[0x0][UR13+0x3ec] ;  /* 0x00007d800d0d77ac */ /* 0x000eea0008000800 */
[----:B------:R-:W0:Y:S01]  /*7f50*/  I2F.U32.RP R49, UR22 ;  /* 0x0000001600317d06 */ /* 0x000e220008209000 */
[----:B------:R-:W-:Y:S01]  /*7f60*/  IMAD.HI.U32 R46, R39, R44, RZ ;  /* 0x0000002c272e7227 */ /* 0x000fe200078e00ff */
[----:B------:R-:W3:Y:S03]  /*7f70*/  LDCU UR14, c[0x0][UR14+0x3ec] ;  /* 0x00007d800e0e77ac */ /* 0x000ee60008000800 */
[----:B------:R-:W-:Y:S01]  /*7f80*/  IMAD.MOV R39, RZ, RZ, -R46 ;  /* 0x000000ffff277224 */ /* 0x000fe200078e0a2e */
[----:B------:R-:W-:-:S02]  /*7f90*/  UIADD3 UR4, UPT, UPT, UR4, 0x8, URZ ;  /* 0x0000000804047890 */ /* 0x000fc4000fffe0ff */
[----:B----4-:R-:W-:Y:S01]  /*7fa0*/  MUFU.RCP R50, R50 ;  /* 0x0000003200327308 */ /* 0x010fe20000001000 */
[----:B------:R-:W-:Y:S01]  /*7fb0*/  IMAD R38, R39, UR19, R44 ;  /* 0x0000001327267c24 */ /* 0x000fe2000f8e022c */
[----:B------:R-:W-:Y:S02]  /*7fc0*/  IADD3 R39, PT, PT, R47, 0xffffffe, RZ ;  /* 0x0ffffffe2f277810 */ /* 0x000fe40007ffe0ff */
[----:B------:R-:W-:Y:S02]  /*7fd0*/  IADD3 R47, PT, PT, RZ, -UR20, RZ ;  /* 0x80000014ff2f7c10 */ /* 0x000fe4000fffe0ff */
[C---:B------:R-:W-:Y:S02]  /*7fe0*/  ISETP.GE.U32.AND P3, PT, R38.reuse, UR19, PT ;  /* 0x0000001326007c0c */ /* 0x040fe4000bf66070 */
[----:B------:R-:W4:Y:S08]  /*7ff0*/  F2I.FTZ.U32.TRUNC.NTZ R39, R39 ;  /* 0x0000002700277305 */ /* 0x000f30000021f000 */
[----:B0-----:R-:W-:Y:S03]  /*8000*/  MUFU.RCP R49, R49 ;  /* 0x0000003100317308 */ /* 0x001fe60000001000 */
[----:B------:R-:W-:-:S02]  /*8010*/  @P3 VIADD R38, R38, -UR19 ;  /* 0x8000001326263c36 */ /* 0x000fc40008000000 */
[----:B------:R-:W-:Y:S02]  /*8020*/  @P3 VIADD R46, R46, 0x1 ;  /* 0x000000012e2e3836 */ /* 0x000fe40000000000 */
[----:B----4-:R-:W-:Y:S01]  /*8030*/  IMAD R47, R47, R39, RZ ;  /* 0x000000272f2f7224 */ /* 0x010fe200078e02ff */
[----:B------:R-:W-:Y:S01]  /*8040*/  ISETP.GE.U32.AND P4, PT, R38, UR19, PT ;  /* 0x0000001326007c0c */ /* 0x000fe2000bf86070 */
[----:B------:R-:W-:Y:S01]  /*8050*/  IMAD.MOV.U32 R38, RZ, RZ, RZ ;  /* 0x000000ffff267224 */ /* 0x000fe200078e00ff */
[----:B------:R-:W0:Y:S03]  /*8060*/  I2F.U32.RP R52, UR25 ;  /* 0x0000001900347d06 */ /* 0x000e260008209000 */
[----:B------:R-:W-:-:S08]  /*8070*/  IMAD.HI.U32 R47, R39, R47, R38 ;  /* 0x0000002f272f7227 */ /* 0x000fd000078e0026 */
[----:B------:R-:W-:Y:S02]  /*8080*/  @P4 IADD3 R46, PT, PT, R46, 0x1, RZ ;  /* 0x000000012e2e4810 */ /* 0x000fe40007ffe0ff */
[----:B------:R-:W-:Y:S02]  /*8090*/  @!P5 LOP3.LUT R46, RZ, UR19, RZ, 0x33, !PT ;  /* 0x00000013ff2edc12 */ /* 0x000fe4000f8e33ff */
[----:B------:R-:W-:Y:S01]  /*80a0*/  ISETP.NE.U32.AND P5, PT, RZ, UR20, PT ;  /* 0x00000014ff007c0c */ /* 0x000fe2000bfa5070 */
[----:B0-----:R-:W-:Y:S02]  /*80b0*/  MUFU.RCP R52, R52 ;  /* 0x0000003400347308 */ /* 0x001fe40000001000 */
        /* <DEDUP_REMOVED lines=9> */
[----:B0-----:R-:W-:Y:S01]  /*8150*/  IMAD R51, R51, R39, RZ ;  /* 0x0000002733337224 */ /* 0x001fe200078e02ff */
[----:B------:R-:W-:-:S05]  /*8160*/  MOV R38, RZ ;  /* 0x000000ff00267202 */ /* 0x000fca0000000f00 */
[----:B------:R-:W-:Y:S01]  /*8170*/  IMAD.HI.U32 R38, R39, R51, R38 ;  /* 0x0000003327267227 */ /* 0x000fe200078e0026 */
[----:B------:R-:W-:Y:S01]  /*8180*/  IADD3 R39, PT, PT, R49, 0xffffffe, RZ ;  /* 0x0ffffffe31277810 */ /* 0x000fe20007ffe0ff */
[----:B------:R-:W0:Y:S01]  /*8190*/  I2F.U32.RP R51, UR24 ;  /* 0x0000001800337d06 */ /* 0x000e220008209000 */
[----:B------:R-:W-:-:S03]  /*81a0*/  IADD3 R49, PT, PT, RZ, -UR22, RZ ;  /* 0x80000016ff317c10 */ /* 0x000fc6000fffe0ff */
[----:B------:R-:W-:Y:S01]  /*81b0*/  @P4 VIADD R47, R47, 0x1 ;  /* 0x000000012f2f4836 */ /* 0x000fe20000000000 */
[----:B------:R-:W-:Y:S02]  /*81c0*/  @!P5 LOP3.LUT R47, RZ, UR20, RZ, 0x33, !PT ;  /* 0x00000014ff2fdc12 */ /* 0x000fe4000f8e33ff */
[----:B------:R-:W-:Y:S01]  /*81d0*/  ISETP.NE.U32.AND P5, PT, RZ, UR21, PT ;  /* 0x00000015ff007c0c */ /* 0x000fe2000bfa5070 */
[----:B------:R-:W4:Y:S02]  /*81e0*/  F2I.FTZ.U32.TRUNC.NTZ R39, R39 ;  /* 0x0000002700277305 */ /* 0x000f24000021f000 */
[----:B------:R-:W-:-:S04]  /*81f0*/  IMAD.HI.U32 R48, R38, R47, RZ ;  /* 0x0000002f26307227 */ /* 0x000fc800078e00ff */
[----:B------:R-:W-:Y:S02]  /*8200*/  IMAD.MOV R38, RZ, RZ, -R48 ;  /* 0x000000ffff267224 */ /* 0x000fe400078e0a30 */
[----:B0-----:R-:W-:Y:S02]  /*8210*/  MUFU.RCP R51, R51 ;  /* 0x0000003300337308 */ /* 0x001fe40000001000 */
[----:B------:R-:W-:-:S05]  /*8220*/  IMAD R38, R38, UR21, R47 ;  /* 0x0000001526267c24 */ /* 0x000fca000f8e022f */
[----:B------:R-:W-:Y:S01]  /*8230*/  ISETP.GE.U32.AND P3, PT, R38, UR21, PT ;  /* 0x0000001526007c0c */ /* 0x000fe2000bf66070 */
[----:B----4-:R-:W-:-:S12]  /*8240*/  IMAD R49, R49, R39, RZ ;  /* 0x0000002731317224 */ /* 0x010fd800078e02ff */
        /* <DEDUP_REMOVED lines=21> */
[----:B------:R-:W0:Y:S02]  /*83a0*/  I2F.U32.RP R53, UR26 ;  /* 0x0000001a00357d06 */ /* 0x000e240008209000 */
[----:B------:R-:W-:Y:S02]  /*83b0*/  IMAD R51, RZ, RZ, -UR24 ;  /* 0x80000018ff337e24 */ /* 0x000fe4000f8e02ff */
        /* <DEDUP_REMOVED lines=29> */
[----:B------:R-:W-:-:S04]  /*8590*/  IMAD.HI.U32 R38, R39, R55, R38 ;  /* 0x0000003727267227 */ /* 0x000fc800078e0026 */
[----:B------:R-:W-:Y:S02]  /*85a0*/  VIADD R39, R53, 0xffffffe ;  /* 0x0ffffffe35277836 */ /* 0x000fe40000000000 */
[----:B------:R-:W-:Y:S01]  /*85b0*/  @P4 VIADD R51, R51, 0x1 ;  /* 0x0000000133334836 */ /* 0x000fe20000000000 */
[----:B------:R-:W-:Y:S02]  /*85c0*/  @!P5 LOP3.LUT R51, RZ, UR24, RZ, 0x33, !PT ;  /* 0x00000018ff33dc12 */ /* 0x000fe4000f8e33ff */
[----:B------:R-:W-:Y:S01]  /*85d0*/  ISETP.NE.U32.AND P5, PT, RZ, UR25, PT ;  /* 0x00000019ff007c0c */ /* 0x000fe2000bfa5070 */
[----:B------:R-:W0:Y:S02]  /*85e0*/  F2I.FTZ.U32.TRUNC.NTZ R39, R39 ;  /* 0x0000002700277305 */ /* 0x000e24000021f000 */
        /* <DEDUP_REMOVED lines=13> */
[----:B------:R-:W-:-:S03]  /*86c0*/  ISETP.NE.U32.AND P5, PT, RZ, UR26, PT ;  /* 0x0000001aff007c0c */ /* 0x000fc6000bfa5070 */
[----:B------:R-:W-:Y:S01]  /*86d0*/  IMAD.HI.U32 R38, R53, R52, RZ ;  /* 0x0000003435267227 */ /* 0x000fe200078e00ff */
[----:B------:R-:W-:-:S03]  /*86e0*/  IADD3 R53, PT, PT, -R46, RZ, RZ ;  /* 0x000000ff2e357210 */ /* 0x000fc60007ffe1ff */
        /* <DEDUP_REMOVED lines=8> */
[----:B------:R-:W-:Y:S02]  /*8770*/  IMAD R43, R43, UR8, R44 ;  /* 0x000000082b2b7c24 */ /* 0x000fe4000f8e022c */
[----:B------:R-:W-:Y:S01]  /*8780*/  IMAD R44, R46, UR21, R47 ;  /* 0x000000152e2c7c24 */ /* 0x000fe2000f8e022f */
[----:B------:R-:W-:-:S03]  /*8790*/  IADD3 R47, PT, PT, -R49, RZ, RZ ;  /* 0x000000ff312f7210 */ /* 0x000fc60007ffe1ff */
[----:B-1----:R-:W-:Y:S02]  /*87a0*/  IMAD R43, R44, UR9, R43 ;  /* 0x000000092c2b7c24 */ /* 0x002fe4000f8e022b */
[----:B------:R-:W-:Y:S02]  /*87b0*/  IMAD R48, R47, UR22, R48 ;  /* 0x000000162f307c24 */ /* 0x000fe4000f8e0230 */
[----:B------:R-:W-:Y:S01]  /*87c0*/  @P3 IADD3 R39, PT, PT, R39, -UR26, RZ ;  /* 0x8000001a27273c10 */ /* 0x000fe2000fffe0ff */
[----:B------:R-:W-:Y:S01]  /*87d0*/  IMAD.MOV R44, RZ, RZ, -R50 ;  /* 0x000000ffff2c7224 */ /* 0x000fe200078e0a32 */
[----:B------:R-:W-:Y:S01]  /*87e0*/  @P3 IADD3 R38, PT, PT, R38, 0x1, RZ ;  /* 0x0000000126263810 */ /* 0x000fe20007ffe0ff */
[----:B--2---:R-:W-:Y:S01]  /*87f0*/  IMAD R43, R48, UR10, R43 ;  /* 0x0000000a302b7c24 */ /* 0x004fe2000f8e022b */
[----:B------:R-:W-:Y:S01]  /*8800*/  ISETP.GE.U32.AND P4, PT, R39, UR26, PT ;  /* 0x0000001a27007c0c */ /* 0x000fe2000bf86070 */
[----:B------:R-:W-:Y:S01]  /*8810*/  IMAD R44, R44, UR23, R49 ;  /* 0x000000172c2c7c24 */ /* 0x000fe2000f8e0231 */
[----:B------:R-:W-:-:S02]  /*8820*/  IADD3 R39, PT, PT, -R51, RZ, RZ ;  /* 0x000000ff33277210 */ /* 0x000fc40007ffe1ff */
[----:B------:R-:W-:Y:S01]  /*8830*/  ISETP.NE.AND P3, PT, R40, UR4, PT ;  /* 0x0000000428007c0c */ /* 0x000fe2000bf65270 */
[----:B---3--:R-:W-:Y:S01]  /*8840*/  IMAD R43, R44, UR11, R43 ;  /* 0x0000000b2c2b7c24 */ /* 0x008fe2000f8e022b */
[----:B------:R-:W-:Y:S01]  /*8850*/  IADD3 R44, PT, PT, -R52, RZ, RZ ;  /* 0x000000ff342c7210 */ /* 0x000fe20007ffe1ff */
[----:B------:R-:W-:-:S04]  /*8860*/  IMAD R50, R39, UR24, R50 ;  /* 0x0000001827327c24 */ /* 0x000fc8000f8e0232 */
[----:B------:R-:W-:Y:S02]  /*8870*/  IMAD R43, R50, UR12, R43 ;  /* 0x0000000c322b7c24 */ /* 0x000fe4000f8e022b */
[----:B------:R-:W-:Y:S01]  /*8880*/  @P4 VIADD R38, R38, 0x1 ;  /* 0x0000000126264836 */ /* 0x000fe20000000000 */
[----:B------:R-:W-:Y:S01]  /*8890*/  @!P5 LOP3.LUT R38, RZ, UR26, RZ, 0x33, !PT ;  /* 0x0000001aff26dc12 */ /* 0x000fe2000f8e33ff */
[----:B------:R-:W-:-:S03]  /*88a0*/  IMAD R44, R44, UR25, R51 ;  /* 0x000000192c2c7c24 */ /* 0x000fc6000f8e0233 */
[----:B------:R-:W-:Y:S01]  /*88b0*/  IADD3 R39, PT, PT, -R38, RZ, RZ ;  /* 0x000000ff26277210 */ /* 0x000fe20007ffe1ff */
[----:B------:R-:W-:Y:S02]  /*88c0*/  IMAD R43, R44, UR13, R43 ;  /* 0x0000000d2c2b7c24 */ /* 0x000fe4000f8e022b */
[----:B------:R-:W-:Y:S02]  /*88d0*/  IMAD.MOV.U32 R44, RZ, RZ, R38 ;  /* 0x000000ffff2c7224 */ /* 0x000fe400078e0026 */
[----:B------:R-:W-:-:S04]  /*88e0*/  IMAD R52, R39, UR26, R52 ;  /* 0x0000001a27347c24 */ /* 0x000fc8000f8e0234 */
[----:B------:R-:W-:Y:S01]  /*88f0*/  IMAD R43, R52, UR14, R43 ;  /* 0x0000000e342b7c24 */ /* 0x000fe2000f8e022b */
[----:B------:R-:W-:Y:S06]  /*8900*/  @P3 BRA `(.L_x_3578) ;  /* 0xfffffff000cc3947 */ /* 0x000fec000383ffff */
.L_x_3577:
[----:B------:R-:W-:Y:S05]  /*8910*/  @!P2 BRA `(.L_x_3579) ;  /* 0x0000000800fca947 */ /* 0x000fea0003800000 */
[----:B------:R-:W-:Y:S02]  /*8920*/  IADD3 R41, PT, PT, R41, -0x1, RZ ;  /* 0xffffffff29297810 */ /* 0x000fe40007ffe0ff */
[----:B------:R-:W-:Y:S02]  /*8930*/  LOP3.LUT P2, R45, R45, 0x3, RZ, 0xc0, !PT ;  /* 0x000000032d2d7812 */ /* 0x000fe4000784c0ff */
[----:B------:R-:W-:-:S13]  /*8940*/  ISETP.GE.U32.AND P3, PT, R41, 0x3, PT ;  /* 0x000000032900780c */ /* 0x000fda0003f66070 */
[----:B------:R-:W-:Y:S05]  /*8950*/  @!P3 BRA `(.L_x_3580) ;  /* 0x000000040098b947 */ /* 0x000fea0003800000 */
        /* <DEDUP_REMOVED lines=20> */
[----:B--2---:R-:W-:Y:S01]  /*8aa0*/  IMAD R49, RZ, RZ, -UR12 ;  /* 0x8000000cff317e24 */ /* 0x004fe2000f8e02ff */
[----:B------:R-:W2:Y:S06]  /*8ab0*/  LDCU UR9, c[0x0][UR9+0x3ec] ;  /* 0x00007d80090977ac */ /* 0x000eac0008000800 */
[----:B0-----:R-:W0:Y:S08]  /*8ac0*/  MUFU.RCP R40, R40 ;  /* 0x0000002800287308 */ /* 0x001e300000001000 */
[----:B-1----:R-:W-:Y:S08]  /*8ad0*/  MUFU.RCP R41, R41 ;  /* 0x0000002900297308 */ /* 0x002ff00000001000 */
[----:B------:R-:W1:Y:S01]  /*8ae0*/  I2F.U32.RP R46, UR12 ;  /* 0x0000000c002e7d06 */ /* 0x000e620008209000 */
[----:B0-----:R-:W-:-:S07]  /*8af0*/  IADD3 R38, PT, PT, R40, 0xffffffe, RZ ;  /* 0x0ffffffe28267810 */ /* 0x001fce0007ffe0ff */
[----:B------:R0:W3:Y:S08]  /*8b00*/  F2I.FTZ.U32.TRUNC.NTZ R39, R38 ;  /* 0x0000002600277305 */ /* 0x0000f0000021f000 */
[----:B-1----:R-:W-:Y:S01]  /*8b10*/  MUFU.RCP R46, R46 ;  /* 0x0000002e002e7308 */ /* 0x002fe20000001000 */
[----:B0-----:R-:W-:Y:S02]  /*8b20*/  HFMA2 R38, -RZ, RZ, 0, 0 ;  /* 0x00000000ff267431 */ /* 0x001fe400000001ff */
[----:B---3--:R-:W-:-:S04]  /*8b30*/  IMAD R47, R47, R39, RZ ;  /* 0x000000272f2f7224 */ /* 0x008fc800078e02ff */
[----:B------:R-:W-:Y:S02]  /*8b40*/  IMAD.HI.U32 R39, R39, R47, R38 ;  /* 0x0000002f27277227 */ /* 0x000fe400078e0026 */
[----:B------:R-:W0:Y:S04]  /*8b50*/  I2F.U32.RP R47, UR13 ;  /* 0x0000000d002f7d06 */ /* 0x000e280008209000 */
        /* <DEDUP_REMOVED lines=52> */
[----:B------:R-:W-:-:S13]  /*8ea0*/  ISETP.GE.U32.AND P3, PT, R38, UR13, PT ;  /* 0x0000000d26007c0c */ /* 0x000fda000bf66070 */
[----:B------:R-:W-:Y:S02]  /*8eb0*/  @P3 VIADD R38, R38, -UR13 ;  /* 0x8000000d26263c36 */ /* 0x000fe40008000000 */
[----:B------:R-:W-:-:S03]  /*8ec0*/  @P3 VIADD R47, R47, 0x1 ;  /* 0x000000012f2f3836 */ /* 0x000fc60000000000 */
[----:B------:R-:W-:Y:S01]  /*8ed0*/  ISETP.GE.U32.AND P4, PT, R38, UR13, PT ;  /* 0x0000000d26007c0c */ /* 0x000fe2000bf86070 */
[----:B------:R-:W-:Y:S01]  /*8ee0*/  IMAD R38, R39, UR10, R44 ;  /* 0x0000000a27267c24 */ /* 0x000fe2000f8e022c */
[----:B------:R-:W-:-:S03]  /*8ef0*/  IADD3 R39, PT, PT, -R41, RZ, RZ ;  /* 0x000000ff29277210 */ /* 0x000fc60007ffe1ff */
[----:B----4-:R-:W-:Y:S02]  /*8f00*/  IMAD R38, R38, UR4, R43 ;  /* 0x0000000426267c24 */ /* 0x010fe4000f8e022b */
[----:B------:R-:W-:Y:S01]  /*8f10*/  IMAD R39, R39, UR11, R40 ;  /* 0x0000000b27277c24 */ /* 0x000fe2000f8e0228 */
[----:B------:R-:W-:-:S03]  /*8f20*/  IADD3 R40, PT, PT, -R46, RZ, RZ ;  /* 0x000000ff2e287210 */ /* 0x000fc60007ffe1ff */
[----:B------:R-:W-:Y:S02]  /*8f30*/  IMAD R38, R39, UR7, R38 ;  /* 0x0000000727267c24 */ /* 0x000fe4000f8e0226 */
[----:B------:R-:W-:Y:S01]  /*8f40*/  @P4 IADD3 R47, PT, PT, R47, 0x1, RZ ;  /* 0x000000012f2f4810 */ /* 0x000fe20007ffe0ff */
[----:B------:R-:W-:Y:S01]  /*8f50*/  IMAD R41, R40, UR12, R41 ;  /* 0x0000000c28297c24 */ /* 0x000fe2000f8e0229 */
[----:B------:R-:W-:-:S03]  /*8f60*/  @!P5 LOP3.LUT R47, RZ, UR13, RZ, 0x33, !PT ;  /* 0x0000000dff2fdc12 */ /* 0x000fc6000f8e33ff */
[----:B------:R-:W-:Y:S01]  /*8f70*/  IMAD R38, R41, UR8, R38 ;  /* 0x0000000829267c24 */ /* 0x000fe2000f8e0226 */
[----:B------:R-:W-:Y:S01]  /*8f80*/  MOV R44, R47 ;  /* 0x0000002f002c7202 */ /* 0x000fe20000000f00 */
[----:B------:R-:W-:-:S04]  /*8f90*/  IMAD.MOV R43, RZ, RZ, -R47 ;  /* 0x000000ffff2b7224 */ /* 0x000fc800078e0a2f */
[----:B------:R-:W-:-:S04]  /*8fa0*/  IMAD R43, R43, UR13, R46 ;  /* 0x0000000d2b2b7c24 */ /* 0x000fc8000f8e022e */
[----:B--2---:R-:W-:-:S07]  /*8fb0*/  IMAD R43, R43, UR9, R38 ;  /* 0x000000092b2b7c24 */ /* 0x004fce000f8e0226 */
.L_x_3580:
[----:B------:R-:W-:Y:S05]  /*8fc0*/  @!P2 BRA `(.L_x_3579) ;  /* 0x000000040050a947 */ /* 0x000fea0003800000 */
[----:B------:R-:W-:Y:S02]  /*8fd0*/  ISETP.NE.AND P3, PT, R45, 0x1, PT ;  /* 0x000000012d00780c */ /* 0x000fe40003f65270 */
[----:B------:R-:W-:-:S04]  /*8fe0*/  LOP3.LUT R38, R18, 0x1, RZ, 0xc0, !PT ;  /* 0x0000000112267812 */ /* 0x000fc800078ec0ff */
[----:B------:R-:W-:-:S07]  /*8ff0*/  ISETP.NE.U32.AND P2, PT, R38, 0x1, PT ;  /* 0x000000012600780c */ /* 0x000fce0003f45070 */
[----:B------:R-:W-:Y:S06]  /*9000*/  @!P3 BRA `(.L_x_3581) ;  /* 0x0000000000d0b947 */ /* 0x000fec0003800000 */
        /* <DEDUP_REMOVED lines=10> */
[----:B------:R-:W-:Y:S01]  /*90b0*/  IMAD R41, RZ, RZ, -UR8 ;  /* 0x80000008ff297e24 */ /* 0x000fe2000f8e02ff */
[----:B------:R-:W-:Y:S02]  /*90c0*/  ISETP.NE.U32.AND P5, PT, RZ, UR8, PT ;  /* 0x00000008ff007c0c */ /* 0x000fe4000bfa5070 */
[----:B-1----:R-:W-:-:S04]  /*90d0*/  IADD3 R47, PT, PT, RZ, -UR9, RZ ;  /* 0x80000009ff2f7c10 */ /* 0x002fc8000fffe0ff */
[----:B------:R-:W1:Y:S08]  /*90e0*/  I2F.U32.RP R45, UR9 ;  /* 0x00000009002d7d06 */ /* 0x000e700008209000 */
[----:B0-----:R-:W0:Y:S08]  /*90f0*/  MUFU.RCP R40, R40 ;  /* 0x0000002800287308 */ /* 0x001e300000001000 */
[----:B-1----:R-:W-:Y:S01]  /*9100*/  MUFU.RCP R45, R45 ;  /* 0x0000002d002d7308 */ /* 0x002fe20000001000 */
[----:B0-----:R-:W-:-:S07]  /*9110*/  IADD3 R38, PT, PT, R40, 0xffffffe, RZ ;  /* 0x0ffffffe28267810 */ /* 0x001fce0007ffe0ff */
        /* <DEDUP_REMOVED lines=28> */
[----:B--2---:R-:W-:-:S08]  /*92e0*/  IMAD R38, R38, UR4, R43 ;  /* 0x0000000426267c24 */ /* 0x004fd0000f8e022b */
[----:B------:R-:W-:Y:S01]  /*92f0*/  @P4 VIADD R40, R40, 0x1 ;  /* 0x0000000128284836 */ /* 0x000fe20000000000 */
[----:B------:R-:W-:-:S04]  /*9300*/  @!P5 LOP3.LUT R40, RZ, UR9, RZ, 0x33, !PT ;  /* 0x00000009ff28dc12 */ /* 0x000fc8000f8e33ff */
[----:B------:R-:W-:-:S05]  /*9310*/  IADD3 R44, PT, PT, -R40, RZ, RZ ;  /* 0x000000ff282c7210 */ /* 0x000fca0007ffe1ff */
[----:B------:R-:W-:Y:S02]  /*9320*/  IMAD R41, R44, UR9, R41 ;  /* 0x000000092c297c24 */ /* 0x000fe4000f8e0229 */
[----:B------:R-:W-:Y:S02]  /*9330*/  IMAD.MOV.U32 R44, RZ, RZ, R40 ;  /* 0x000000ffff2c7224 */ /* 0x000fe400078e0028 */
[----:B---3--:R-:W-:-:S07]  /*9340*/  IMAD R43, R41, UR7, R38 ;  /* 0x00000007292b7c24 */ /* 0x008fce000f8e0226 */
.L_x_3581:
[----:B------:R-:W-:Y:S05]  /*9350*/  @!P2 BRA `(.L_x_3579) ;  /* 0x00000000006ca947 */ /* 0x000fea0003800000 */
[----:B0-----:R-:W-:Y:S01]  /*9360*/  UIADD3 UR6, UPT, UPT, UR6, -0x1, URZ ;  /* 0xffffffff06067890 */ /* 0x001fe2000fffe0ff */
[----:B------:R-:W-:-:S03]  /*9370*/  UMOV UR4, 0xd8 ;  /* 0x000000d800047882 */ /* 0x000fc60000000000 */
[----:B------:R-:W-:-:S12]  /*9380*/  ULEA UR6, UR6, UR4, 0x2 ;  /* 0x0000000406067291 */ /* 0x000fd8000f8e10ff */
[----:B------:R-:W0:Y:S01]  /*9390*/  LDCU UR4, c[0x0][UR6+0x388] ;  /* 0x00007100060477ac */ /* 0x000e220008000800 */
[----:B------:R-:W1:Y:S01]  /*93a0*/  LDCU UR6, c[0x0][UR6+0x3ec] ;  /* 0x00007d80060677ac */ /* 0x000e620008000800 */
[----:B0-----:R-:W0:Y:S01]  /*93b0*/  I2F.U32.RP R40, UR4 ;  /* 0x0000000400287d06 */ /* 0x001e220008209000 */
[----:B------:R-:W-:Y:S02]  /*93c0*/  IADD3 R41, PT, PT, RZ, -UR4, RZ ;  /* 0x80000004ff297c10 */ /* 0x000fe4000fffe0ff */
[----:B------:R-:W-:-:S05]  /*93d0*/  ISETP.NE.U32.AND P4, PT, RZ, UR4, PT ;  /* 0x00000004ff007c0c */ /* 0x000fca000bf85070 */
[----:B0-----:R-:W0:Y:S02]  /*93e0*/  MUFU.RCP R40, R40 ;  /* 0x0000002800287308 */ /* 0x001e240000001000 */
[----:B0-----:R-:W-:-:S06]  /*93f0*/  IADD3 R38, PT, PT, R40, 0xffffffe, RZ ;  /* 0x0ffffffe28267810 */ /* 0x001fcc0007ffe0ff */
[----:B------:R0:W2:Y:S02]  /*9400*/  F2I.FTZ.U32.TRUNC.NTZ R39, R38 ;  /* 0x0000002600277305 */ /* 0x0000a4000021f000 */
[----:B0-----:R-:W-:Y:S02]  /*9410*/  IMAD.MOV.U32 R38, RZ, RZ, RZ ;  /* 0x000000ffff267224 */ /* 0x001fe400078e00ff */
[----:B--2---:R-:W-:-:S04]  /*9420*/  IMAD R41, R41, R39, RZ ;  /* 0x0000002729297224 */ /* 0x004fc800078e02ff */
        /* <DEDUP_REMOVED lines=13> */
[----:B-1----:R-:W-:-:S07]  /*9500*/  IMAD R43, R38, UR6, R43 ;  /* 0x00000006262b7c24 */ /* 0x002fce000f8e022b */
.L_x_3579:
[----:B------:R-:W1:Y:S01]  /*9510*/  LDCU UR4, c[0x0][0x4c4] ;  /* 0x00009880ff0477ac */ /* 0x000e620008000800 */
[----:B------:R-:W2:Y:S01]  /*9520*/  LDC.64 R40, c[0x0][0x458] ;  /* 0x00011600ff287b82 */ /* 0x000ea20000000a00 */
[----:B------:R-:W3:Y:S01]  /*9530*/  F2I.FTZ.U32.TRUNC.NTZ R47, R42 ;  /* 0x0000002a002f7305 */ /* 0x000ee2000021f000 */
[----:B------:R-:W-:Y:S01]  /*9540*/  HFMA2 R38, -RZ, RZ, 0, 0 ;  /* 0x00000000ff267431 */ /* 0x000fe200000001ff */
[----:B0-----:R-:W0:Y:S01]  /*9550*/  LDCU.64 UR6, c[0x0][0x530] ;  /* 0x0000a600ff0677ac */ /* 0x001e220008000a00 */
[----:B------:R-:W-:-:S06]  /*9560*/  FSEL R39, RZ, 1.875, P1 ;  /* 0x3ff00000ff277808 */ /* 0x000fcc0000800000 */
[----:B-----5:R-:W4:Y:S01]  /*9570*/  DMUL R38, R26, R38 ;  /* 0x000000261a267228 */ /* 0x020f220000000000 */
[----:B-1----:R-:W-:-:S05]  /*9580*/  IMAD R43, R44, UR4, R43 ;  /* 0x000000042c2b7c24 */ /* 0x002fca000f8e022b */
[C---:B0-----:R-:W-:Y:S01]  /*9590*/  IADD3 R44, P1, PT, R43.reuse, UR6, RZ ;  /* 0x000000062b2c7c10 */ /* 0x041fe2000ff3e0ff */
[----:B--2---:R-:W-:-:S03]  /*95a0*/  IMAD.WIDE.U32 R40, R43, 0x8, R40 ;  /* 0x000000082b287825 */ /* 0x004fc600078e0028 */
[----:B------:R-:W-:-:S15]  /*95b0*/  IADD3.X R45, PT, PT, RZ, UR7, RZ, P1, !PT ;  /* 0x00000007ff2d7c10 */ /* 0x000fde0008ffe4ff */
[----:B------:R-:W-:-:S15]  /*95c0*/  NOP ;  /* 0x0000000000007918 */ /* 0x000fde0000000000 */
[----:B------:R-:W-:-:S15]  /*95d0*/  NOP ;  /* 0x0000000000007918 */ /* 0x000fde0000000000 */
[----:B------:R-:W-:-:S09]  /*95e0*/  NOP ;  /* 0x0000000000007918 */ /* 0x000fd20000000000 */
[----:B----4-:R-:W0:Y:S02]  /*95f0*/  DMUL R38, R38, R34 ;  /* 0x0000002226267228 */ /* 0x010e240000000000 */
[----:B0-----:R0:W-:Y:S04]  /*9600*/  STG.E.64 desc[UR16][R40.64], R38 ;  /* 0x0000002628007986 */ /* 0x0011e8000c101b10 */
[----:B---3--:R0:W-:Y:S02]  /*9610*/  STG.E.U8 desc[UR16][R44.64], R47 ;  /* 0x0000002f2c007986 */ /* 0x0081e4000c101110 */
.L_x_3576:
[----:B------:R-:W-:Y:S05]  /*9620*/  BSYNC.RECONVERGENT B0 ;  /* 0x0000000000007941 */ /* 0x000fea0003800200 */
.L_x_3575:
[----:B------:R-:W-:Y:S01]  /*9630*/  IMAD.IADD R42, R7, 0x1, R0 ;  /* 0x00000001072a7824 */ /* 0x000fe200078e0200 */
[----:B------:R-:W-:Y:S04]  /*9640*/  BSSY.RECONVERGENT B0, `(.L_x_3582) ;  /* 0x00001ad000007945 */ /* 0x000fe80003800200 */
[----:B------:R-:W-:-:S13]  /*9650*/  ISETP.GE.U32.AND P1, PT, R42, R17, PT ;  /* 0x000000112a00720c */ /* 0x000fda0003f26070 */
[----:B------:R-:W-:Y:S05]  /*9660*/  @P1 BRA `(.L_x_3583) ;  /* 0x0000001800a81947 */ /* 0x000fea0003800000 */
[----:B------:R-:W-:Y:S01]  /*9670*/  ISETP.GE.U32.AND P2, PT, R19, 0x7, PT ;  /* 0x000000071300780c */ /* 0x000fe20003f46070 */
[----:B------:R-:W1:Y:S01]  /*9680*/  LDCU UR6, c[0x0][0x528] ;  /* 0x0000a500ff0677ac */ /* 0x000e620008000800 */
[----:B0-----:R-:W-:Y:S01]  /*9690*/  IADD3 R45, PT, PT, R18, -0x1, RZ ;  /* 0xffffffff122d7810 */ /* 0x001fe20007ffe0ff */
[----:B------:R-:W-:Y:S02]  /*96a0*/  HFMA2 R43, -RZ, RZ, 0, 0 ;  /* 0x00000000ff2b7431 */ /* 0x000fe400000001ff */
[----:B------:R-:W-:Y:S01]  /*96b0*/  IMAD.MOV.U32 R44, RZ, RZ, R42 ;  /* 0x000000ffff2c7224 */ /* 0x000fe200078e002a */
[----:B------:R-:W-:-:S07]  /*96c0*/  LOP3.LUT P1, R41, R45, 0x7, RZ, 0xc0, !PT ;  /* 0x000000072d297812 */ /* 0x000fce000782c0ff */
[----:B------:R-:W-:Y:S06]  /*96d0*/  @!P2 BRA `(.L_x_3584) ;  /* 0x0000000c0048a947 */ /* 0x000fec0003800000 */
[----:B------:R-:W-:Y:S01]  /*96e0*/  IADD3 R40, PT, PT, R18, -0x1, RZ ;  /* 0xffffffff12287810 */ /* 0x000fe20007ffe0ff */
[----:B------:R-:W-:Y:S01]  /*96f0*/  IMAD.MOV.U32 R44, RZ, RZ, R42 ;  /* 0x000000ffff2c7224 */ /* 0x000fe200078e002a */
[----:B------:R-:W-:Y:S01]  /*9700*/  MOV R43, RZ ;  /* 0x000000ff002b7202 */ /* 0x000fe20000000f00 */
[----:B------:R-:W-:Y:S01]  /*9710*/  UMOV UR4, URZ ;  /* 0x000000ff00047c82 */ /* 0x000fe20008000000 */
[----:B------:R-:W-:-:S07]  /*9720*/  LOP3.LUT R40, R40, 0xfffffff8, RZ, 0xc0, !PT ;  /* 0xfffffff828287812 */ /* 0x000fce00078ec0ff */
.L_x_3585:
        /* <DEDUP_REMOVED lines=21> */
[----:B--2---:R-:W-:Y:S01]  /*9880*/  IADD3 R51, PT, PT, RZ, -UR21, RZ ;  /* 0x80000015ff337c10 */ /* 0x004fe2000fffe0ff */
[----:B------:R-:W-:Y:S02]  /*9890*/  ULEA UR12, UR12, UR14, 0x2 ;  /* 0x0000000e0c0c7291 */ /* 0x000fe4000f8e10ff */
[----:B------:R-:W-:-:S03]  /*98a0*/  ULEA UR13, UR13, UR14, 0x2 ;  /* 0x0000000e0d0d7291 */ /* 0x000fc6000f8e10ff */
[----:B------:R-:W2:Y:S01]  /*98b0*/  LDCU UR23, c[0x0][UR11+0x388] ;  /* 0x000071000b1777ac */ /* 0x000ea20008000800 */
[----:B0-----:R-:W0:Y:S01]  /*98c0*/  MUFU.RCP R46, R46 ;  /* 0x0000002e002e7308 */ /* 0x001e220000001000 */
[----:B------:R-:W-:Y:S01]  /*98d0*/  UIADD3 UR6, UPT, UPT, UR6, -0x8, URZ ;  /* 0xfffffff806067890 */ /* 0x000fe2000fffe0ff */
[----:B------:R-:W4:Y:S06]  /*98e0*/  LDCU UR7, c[0x0][UR7+0x3ec] ;  /* 0x00007d80070777ac */ /* 0x000f2c0008000800 */
[----:B-1----:R-:W-:Y:S01]  /*98f0*/  MUFU.RCP R47, R47 ;  /* 0x0000002f002f7308 */ /* 0x002fe20000001000 */
[----:B------:R-:W1:Y:S01]  /*9900*/  LDCU UR24, c[0x0][UR12+0x388] ;  /* 0x000071000c1877ac */ /* 0x000e620008000800 */
[----:B------:R-:W3:Y:S06]  /*9910*/  LDCU UR25, c[0x0][UR13+0x388] ;  /* 0x000071000d1977ac */ /* 0x000eec0008000800 */
[----:B------:R-:W4:Y:S01]  /*9920*/  I2F.U32.RP R48, UR21 ;  /* 0x0000001500307d06 */ /* 0x000f220008209000 */
[----:B--2---:R-:W-:Y:S01]  /*9930*/  IADD3 R53, PT, PT, RZ, -UR23, RZ ;  /* 0x80000017ff357c10 */ /* 0x004fe2000fffe0ff */
[----:B------:R-:W-:Y:S01]  /*9940*/  ULEA UR14, UR6, UR14, 0x2 ;  /* 0x0000000e060e7291 */ /* 0x000fe2000f8e10ff */
[----:B0-----:R-:W-:Y:S01]  /*9950*/  IADD3 R38, PT, PT, R46, 0xffffffe, RZ ;  /* 0x0ffffffe2e267810 */ /* 0x001fe20007ffe0ff */
[----:B------:R-:W0:Y:S04]  /*9960*/  LDCU UR8, c[0x0][UR8+0x3ec] ;  /* 0x00007d80080877ac */ /* 0x000e280008000800 */
[----:B------:R2:W1:Y:S01]  /*9970*/  F2I.FTZ.U32.TRUNC.NTZ R39, R38 ;  /* 0x0000002600277305 */ /* 0x000462000021f000 */
[----:B------:R-:W0:Y:S01]  /*9980*/  LDCU UR9, c[0x0][UR9+0x3ec] ;  /* 0x00007d80090977ac */ /* 0x000e220008000800 */
[----:B------:R-:W0:Y:S01]  /*9990*/  LDCU UR10, c[0x0][UR10+0x3ec] ;  /* 0x00007d800a0a77ac */ /* 0x000e220008000800 */
[----:B---3--:R-:W-:-:S05]  /*99a0*/  IMAD R55, RZ, RZ, -UR25 ;  /* 0x80000019ff377e24 */ /* 0x008fca000f8e02ff */
[----:B----4-:R-:W-:Y:S01]  /*99b0*/  MUFU.RCP R48, R48 ;  /* 0x0000003000307308 */ /* 0x010fe20000001000 */
[----:B--2---:R-:W-:Y:S01]  /*99c0*/  IMAD.MOV.U32 R38, RZ, RZ, RZ ;  /* 0x000000ffff267224 */ /* 0x004fe200078e00ff */
[----:B------:R-:W2:Y:S01]  /*99d0*/  LDCU UR26, c[0x0][UR14+0x388] ;  /* 0x000071000e1a77ac */ /* 0x000ea20008000800 */
[----:B------:R-:W3:Y:S01]  /*99e0*/  LDCU UR11, c[0x0][UR11+0x3ec] ;  /* 0x00007d800b0b77ac */ /* 0x000ee20008000800 */
[----:B-1----:R-:W-:-:S04]  /*99f0*/  IMAD R49, R49, R39, RZ ;  /* 0x0000002731317224 */ /* 0x002fc800078e02ff */
        /* <DEDUP_REMOVED lines=11> */
[----:B------:R-:W-:-:S02]  /*9ab0*/  IADD3 R39, PT, PT, R47, 0xffffffe, RZ ;  /* 0x0ffffffe2f277810 */ /* 0x000fc40007ffe0ff */
[----:B------:R-:W-:Y:S02]  /*9ac0*/  IADD3 R47, PT, PT, RZ, -UR20, RZ ;  /* 0x80000014ff2f7c10 */ /* 0x000fe4000fffe0ff */
[C---:B------:R-:W-:Y:S01]  /*9ad0*/  ISETP.GE.U32.AND P2, PT, R38.reuse, UR19, PT ;  /* 0x0000001326007c0c */ /* 0x040fe2000bf46070 */
[----:B0-----:R-:W-:Y:S08]  /*9ae0*/  MUFU.RCP R49, R49 ;  /* 0x0000003100317308 */ /* 0x001ff00000001000 */
[----:B------:R-:W0:Y:S04]  /*9af0*/  F2I.FTZ.U32.TRUNC.NTZ R39, R39 ;  /* 0x0000002700277305 */ /* 0x000e28000021f000 */
[----:B------:R-:W-:Y:S01]  /*9b00*/  @P2 VIADD R38, R38, -UR19 ;  /* 0x8000001326262c36 */ /* 0x000fe20008000000 */
[----:B------:R-:W-:-:S03]  /*9b10*/  @P2 IADD3 R46, PT, PT, R46, 0x1, RZ ;  /* 0x000000012e2e2810 */ /* 0x000fc60007ffe0ff */
[----:B------:R-:W1:Y:S01]  /*9b20*/  I2F.U32.RP R52, UR25 ;  /* 0x0000001900347d06 */ /* 0x000e620008209000 */
[----:B------:R-:W-:Y:S01]  /*9b30*/  ISETP.GE.U32.AND P3, PT, R38, UR19, PT ;  /* 0x0000001326007c0c */ /* 0x000fe2000bf66070 */
[----:B------:R-:W-:Y:S02]  /*9b40*/  HFMA2 R38, -RZ, RZ, 0, 0 ;  /* 0x00000000ff267431 */ /* 0x000fe400000001ff */
[----:B0-----:R-:W-:-:S04]  /*9b50*/  IMAD R47, R47, R39, RZ ;  /* 0x000000272f2f7224 */ /* 0x001fc800078e02ff */
[----:B------:R-:W-:-:S06]  /*9b60*/  IMAD.HI.U32 R47, R39, R47, R38 ;  /* 0x0000002f272f7227 */ /* 0x000fcc00078e0026 */
[----:B------:R-:W-:Y:S01]  /*9b70*/  @P3 VIADD R46, R46, 0x1 ;  /* 0x000000012e2e3836 */ /* 0x000fe20000000000 */
[----:B------:R-:W-:Y:S01]  /*9b80*/  @!P4 LOP3.LUT R46, RZ, UR19, RZ, 0x33, !PT ;  /* 0x00000013ff2ecc12 */ /* 0x000fe2000f8e33ff */
[----:B-1----:R-:W-:Y:S01]  /*9b90*/  MUFU.RCP R52, R52 ;  /* 0x0000003400347308 */ /* 0x002fe20000001000 */
        /* <DEDUP_REMOVED lines=45> */
[----:B------:R-:W-:Y:S02]  /*9e70*/  IMAD.HI.U32 R38, R39, R53, R38 ;  /* 0x0000003527267227 */ /* 0x000fe400078e0026 */
[----:B--2---:R-:W0:Y:S02]  /*9e80*/  I2F.U32.RP R53, UR26 ;  /* 0x0000001a00357d06 */ /* 0x004e240008209000 */
[----:B------:R-:W-:Y:S01]  /*9e90*/  VIADD R39, R51, 0xffffffe ;  /* 0x0ffffffe33277836 */ /* 0x000fe20000000000 */
[----:B------:R-:W-:Y:S02]  /*9ea0*/  IADD3 R51, PT, PT, RZ, -UR24, RZ ;  /* 0x80000018ff337c10 */ /* 0x000fe4000fffe0ff */
[----:B------:R-:W-:Y:S01]  /*9eb0*/  @P3 VIADD R49, R49, 0x1 ;  /* 0x0000000131313836 */ /* 0x000fe20000000000 */
[----:B------:R-:W-:Y:S02]  /*9ec0*/  @!P4 LOP3.LUT R49, RZ, UR22, RZ, 0x33, !PT ;  /* 0x00000016ff31cc12 */ /* 0x000fe4000f8e33ff */
[----:B------:R-:W1:Y:S01]  /*9ed0*/  F2I.FTZ.U32.TRUNC.NTZ R39, R39 ;  /* 0x0000002700277305 */ /* 0x000e62000021f000 */
[----:B------:R-:W-:-:S02]  /*9ee0*/  ISETP.NE.U32.AND P4, PT, RZ, UR23, PT ;  /* 0x00000017ff007c0c */ /* 0x000fc4000bf85070 */
[----:B------:R-:W-:-:S05]  /*9ef0*/  IMAD.HI.U32 R50, R38, R49, RZ ;  /* 0x0000003126327227 */ /* 0x000fca00078e00ff */
[----:B------:R-:W-:Y:S01]  /*9f00*/  IADD3 R38, PT, PT, -R50, RZ, RZ ;  /* 0x000000ff32267210 */ /* 0x000fe20007ffe1ff */
[----:B0-----:R-:W-:Y:S04]  /*9f10*/  MUFU.RCP R53, R53 ;  /* 0x0000003500357308 */ /* 0x001fe80000001000 */
[----:B------:R-:W-:Y:S02]  /*9f20*/  IMAD R38, R38, UR23, R49 ;  /* 0x0000001726267c24 */ /* 0x000fe4000f8e0231 */
[----:B-1----:R-:W-:-:S03]  /*9f30*/  IMAD R51, R51, R39, RZ ;  /* 0x0000002733337224 */ /* 0x002fc600078e02ff */
        /* <DEDUP_REMOVED lines=40> */
[----:B------:R-:W-:-:S04]  /*a1c0*/  IMAD.HI.U32 R38, R53, R52, RZ ;  /* 0x0000003435267227 */ /* 0x000fc800078e00ff */
[----:B------:R-:W-:Y:S01]  /*a1d0*/  IMAD.MOV R53, RZ, RZ, -R46 ;  /* 0x000000ffff357224 */ /* 0x000fe200078e0a2e */
[----:B------:R-:W-:-:S03]  /*a1e0*/  IADD3 R39, PT, PT, -R38, RZ, RZ ;  /* 0x000000ff26277210 */ /* 0x000fc60007ffe1ff */
[----:B------:R-:W-:Y:S01]  /*a1f0*/  IMAD R44, R53, UR19, R44 ;  /* 0x00000013352c7c24 */ /* 0x000fe2000f8e022c */
[----:B------:R-:W-:Y:S01]  /*a200*/  IADD3 R53, PT, PT, -R47, RZ, RZ ;  /* 0x000000ff2f357210 */ /* 0x000fe20007ffe1ff */
[----:B------:R-:W-:Y:S02]  /*a210*/  IMAD R39, R39, UR26, R52 ;  /* 0x0000001a27277c24 */ /* 0x000fe4000f8e0234 */
[----:B------:R-:W-:Y:S02]  /*a220*/  IMAD R44, R44, UR7, R43 ;  /* 0x000000072c2c7c24 */ /* 0x000fe4000f8e022b */
[----:B------:R-:W-:Y:S01]  /*a230*/  IMAD R43, R53, UR20, R46 ;  /* 0x00000014352b7c24 */ /* 0x000fe2000f8e022e */
[----:B------:R-:W-:Y:S02]  /*a240*/  ISETP.GE.U32.AND P2, PT, R39, UR26, PT ;  /* 0x0000001a27007c0c */ /* 0x000fe4000bf46070 */
[----:B------:R-:W-:Y:S01]  /*a250*/  IADD3 R46, PT, PT, -R48, RZ, RZ ;  /* 0x000000ff302e7210 */ /* 0x000fe20007ffe1ff */
[----:B------:R-:W-:-:S04]  /*a260*/  IMAD R43, R43, UR8, R44 ;  /* 0x000000082b2b7c24 */ /* 0x000fc8000f8e022c */
[----:B------:R-:W-:Y:S02]  /*a270*/  IMAD R44, R46, UR21, R47 ;  /* 0x000000152e2c7c24 */ /* 0x000fe4000f8e022f */
[----:B------:R-:W-:Y:S02]  /*a280*/  IMAD.MOV R47, RZ, RZ, -R49 ;  /* 0x000000ffff2f7224 */ /* 0x000fe400078e0a31 */
[----:B------:R-:W-:Y:S01]  /*a290*/  IMAD R43, R44, UR9, R43 ;  /* 0x000000092c2b7c24 */ /* 0x000fe2000f8e022b */
[----:B------:R-:W-:Y:S01]  /*a2a0*/  IADD3 R44, PT, PT, -R50, RZ, RZ ;  /* 0x000000ff322c7210 */ /* 0x000fe20007ffe1ff */
[----:B------:R-:W-:Y:S01]  /*a2b0*/  IMAD R48, R47, UR22, R48 ;  /* 0x000000162f307c24 */ /* 0x000fe2000f8e0230 */
[----:B------:R-:W-:Y:S02]  /*a2c0*/  @P2 IADD3 R39, PT, PT, R39, -UR26, RZ ;  /* 0x8000001a27272c10 */ /* 0x000fe4000fffe0ff */
[----:B------:R-:W-:Y:S01]  /*a2d0*/  @P2 IADD3 R38, PT, PT, R38, 0x1, RZ ;  /* 0x0000000126262810 */ /* 0x000fe20007ffe0ff */
[----:B------:R-:W-:Y:S01]  /*a2e0*/  IMAD R43, R48, UR10, R43 ;  /* 0x0000000a302b7c24 */ /* 0x000fe2000f8e022b */
[----:B------:R-:W-:Y:S01]  /*a2f0*/  ISETP.GE.U32.AND P3, PT, R39, UR26, PT ;  /* 0x0000001a27007c0c */ /* 0x000fe2000bf66070 */
[----:B------:R-:W-:Y:S01]  /*a300*/  IMAD R44, R44, UR23, R49 ;  /* 0x000000172c2c7c24 */ /* 0x000fe2000f8e0231 */
[----:B------:R-:W-:Y:S01]  /*a310*/  ISETP.NE.AND P2, PT, R40, UR4, PT ;  /* 0x0000000428007c0c */ /* 0x000fe2000bf45270 */
[----:B------:R-:W-:-:S02]  /*a320*/  IMAD.MOV R39, RZ, RZ, -R51 ;  /* 0x000000ffff277224 */ /* 0x000fc400078e0a33 */
[----:B---3--:R-:W-:Y:S02]  /*a330*/  IMAD R43, R44, UR11, R43 ;  /* 0x0000000b2c2b7c24 */ /* 0x008fe4000f8e022b */
[----:B------:R-:W-:Y:S02]  /*a340*/  IMAD R50, R39, UR24, R50 ;  /* 0x0000001827327c24 */ /* 0x000fe4000f8e0232 */
[----:B------:R-:W-:Y:S02]  /*a350*/  IMAD.MOV R44, RZ, RZ, -R52 ;  /* 0x000000ffff2c7224 */ /* 0x000fe400078e0a34 */
[----:B----4-:R-:W-:Y:S02]  /*a360*/  IMAD R43, R50, UR12, R43 ;  /* 0x0000000c322b7c24 */ /* 0x010fe4000f8e022b */
[----:B------:R-:W-:Y:S01]  /*a370*/  @P3 IADD3 R38, PT, PT, R38, 0x1, RZ ;  /* 0x0000000126263810 */ /* 0x000fe20007ffe0ff */
[----:B------:R-:W-:Y:S01]  /*a380*/  IMAD R44, R44, UR25, R51 ;  /* 0x000000192c2c7c24 */ /* 0x000fe2000f8e0233 */
[----:B------:R-:W-:-:S03]  /*a390*/  @!P4 LOP3.LUT R38, RZ, UR26, RZ, 0x33, !PT ;  /* 0x0000001aff26cc12 */ /* 0x000fc6000f8e33ff */
[----:B------:R-:W-:Y:S01]  /*a3a0*/  IMAD R43, R44, UR13, R43 ;  /* 0x0000000d2c2b7c24 */ /* 0x000fe2000f8e022b */
[----:B------:R-:W-:Y:S02]  /*a3b0*/  IADD3 R39, PT, PT, -R38, RZ, RZ ;  /* 0x000000ff26277210 */ /* 0x000fe40007ffe1ff */
[----:B------:R-:W-:-:S03]  /*a3c0*/  MOV R44, R38 ;  /* 0x00000026002c7202 */ /* 0x000fc60000000f00 */
[----:B------:R-:W-:-:S04]  /*a3d0*/  IMAD R52, R39, UR26, R52 ;  /* 0x0000001a27347c24 */ /* 0x000fc8000f8e0234 */
[----:B------:R-:W-:Y:S01]  /*a3e0*/  IMAD R43, R52, UR14, R43 ;  /* 0x0000000e342b7c24 */ /* 0x000fe2000f8e022b */
[----:B------:R-:W-:Y:S06]  /*a3f0*/  @P2 BRA `(.L_x_3585) ;  /* 0xfffffff000cc2947 */ /* 0x000fec000383ffff */
.L_x_3584:
[----:B------:R-:W-:Y:S05]  /*a400*/  @!P1 BRA `(.L_x_3586) ;  /* 0x0000000800fc9947 */ /* 0x000fea0003800000 */
[----:B------:R-:W-:Y:S01]  /*a410*/  VIADD R41, R41, 0xffffffff ;  /* 0xffffffff29297836 */ /* 0x000fe20000000000 */
[----:B------:R-:W-:-:S04]  /*a420*/  LOP3.LUT P1, R45, R45, 0x3, RZ, 0xc0, !PT ;  /* 0x000000032d2d7812 */ /* 0x000fc8000782c0ff */
[----:B------:R-:W-:-:S13]  /*a430*/  ISETP.GE.U32.AND P2, PT, R41, 0x3, PT ;  /* 0x000000032900780c */ /* 0x000fda0003f46070 */
[----:B------:R-:W-:Y:S05]  /*a440*/  @!P2 BRA `(.L_x_3587) ;  /* 0x000000040098a947 */ /* 0x000fea0003800000 */
        /* <DEDUP_REMOVED lines=20> */
[----:B--2---:R-:W-:Y:S01]  /*a590*/  IADD3 R49, PT, PT, RZ, -UR12, RZ ;  /* 0x8000000cff317c10 */ /* 0x004fe2000fffe0ff */
[----:B------:R-:W2:Y:S06]  /*a5a0*/  LDCU UR9, c[0x0][UR9+0x3ec] ;  /* 0x00007d80090977ac */ /* 0x000eac0008000800 */
[----:B0-----:R-:W0:Y:S08]  /*a5b0*/  MUFU.RCP R40, R40 ;  /* 0x0000002800287308 */ /* 0x001e300000001000 */
[----:B-1----:R-:W-:Y:S08]  /*a5c0*/  MUFU.RCP R41, R41 ;  /* 0x0000002900297308 */ /* 0x002ff00000001000 */
[----:B------:R-:W1:Y:S01]  /*a5d0*/  I2F.U32.RP R46, UR12 ;  /* 0x0000000c002e7d06 */ /* 0x000e620008209000 */
[----:B0-----:R-:W-:-:S07]  /*a5e0*/  IADD3 R38, PT, PT, R40, 0xffffffe, RZ ;  /* 0x0ffffffe28267810 */ /* 0x001fce0007ffe0ff */
[----:B------:R0:W3:Y:S08]  /*a5f0*/  F2I.FTZ.U32.TRUNC.NTZ R39, R38 ;  /* 0x0000002600277305 */ /* 0x0000f0000021f000 */
[----:B-1----:R-:W-:Y:S01]  /*a600*/  MUFU.RCP R46, R46 ;  /* 0x0000002e002e7308 */ /* 0x002fe20000001000 */
[----:B0-----:R-:W-:Y:S02]  /*a610*/  IMAD.MOV.U32 R38, RZ, RZ, RZ ;  /* 0x000000ffff267224 */ /* 0x001fe400078e00ff */
[----:B---3--:R-:W-:-:S04]  /*a620*/  IMAD R47, R47, R39, RZ ;  /* 0x000000272f2f7224 */ /* 0x008fc800078e02ff */
[----:B------:R-:W-:Y:S02]  /*a630*/  IMAD.HI.U32 R39, R39, R47, R38 ;  /* 0x0000002f27277227 */ /* 0x000fe400078e0026 */
[----:B------:R-:W0:Y:S04]  /*a640*/  I2F.U32.RP R47, UR13 ;  /* 0x0000000d002f7d06 */ /* 0x000e280008209000 */
        /* <DEDUP_REMOVED lines=52> */
[----:B------:R-:W-:-:S13]  /*a990*/  ISETP.GE.U32.AND P2, PT, R38, UR13, PT ;  /* 0x0000000d26007c0c */ /* 0x000fda000bf46070 */
[----:B------:R-:W-:Y:S02]  /*a9a0*/  @P2 IADD3 R38, PT, PT, R38, -UR13, RZ ;  /* 0x8000000d26262c10 */ /* 0x000fe4000fffe0ff */
[----:B------:R-:W-:Y:S02]  /*a9b0*/  @P2 IADD3 R47, PT, PT, R47, 0x1, RZ ;  /* 0x000000012f2f2810 */ /* 0x000fe40007ffe0ff */
[----:B------:R-:W-:Y:S01]  /*a9c0*/  ISETP.GE.U32.AND P3, PT, R38, UR13, PT ;  /* 0x0000000d26007c0c */ /* 0x000fe2000bf66070 */
[----:B------:R-:W-:Y:S01]  /*a9d0*/  IMAD R38, R39, UR10, R44 ;  /* 0x0000000a27267c24 */ /* 0x000fe2000f8e022c */
[----:B------:R-:W-:-:S03]  /*a9e0*/  IADD3 R39, PT, PT, -R41, RZ, RZ ;  /* 0x000000ff29277210 */ /* 0x000fc60007ffe1ff */
[----:B----4-:R-:W-:Y:S02]  /*a9f0*/  IMAD R38, R38, UR4, R43 ;  /* 0x0000000426267c24 */ /* 0x010fe4000f8e022b */
[----:B------:R-:W-:Y:S01]  /*aa00*/  IMAD R39, R39, UR11, R40 ;  /* 0x0000000b27277c24 */ /* 0x000fe2000f8e0228 */
[----:B------:R-:W-:-:S03]  /*aa10*/  IADD3 R40, PT, PT, -R46, RZ, RZ ;  /* 0x000000ff2e287210 */ /* 0x000fc60007ffe1ff */
        /* <DEDUP_REMOVED lines=8> */
[----:B--2---:R-:W-:-:S07]  /*aaa0*/  IMAD R43, R43, UR9, R38 ;  /* 0x000000092b2b7c24 */ /* 0x004fce000f8e0226 */
.L_x_3587:
[----:B------:R-:W-:Y:S05]  /*aab0*/  @!P1 BRA `(.L_x_3586) ;  /* 0x0000000400509947 */ /* 0x000fea0003800000 */
[----:B------:R-:W-:Y:S02]  /*aac0*/  ISETP.NE.AND P2, PT, R45, 0x1, PT ;  /* 0x000000012d00780c */ /* 0x000fe40003f45270 */
[----:B------:R-:W-:-:S04]  /*aad0*/  LOP3.LUT R38, R18, 0x1, RZ, 0xc0, !PT ;  /* 0x0000000112267812 */ /* 0x000fc800078ec0ff */
[----:B------:R-:W-:-:S07]  /*aae0*/  ISETP.NE.U32.AND P1, PT, R38, 0x1, PT ;  /* 0x000000012600780c */ /* 0x000fce0003f25070 */
[----:B------:R-:W-:Y:S06]  /*aaf0*/  @!P2 BRA `(.L_x_3588) ;  /* 0x0000000000d0a947 */ /* 0x000fec0003800000 */
[----:B-1----:R-:W-:Y:S01]  /*ab00*/  UIADD3 UR4, UPT, UPT, UR6, -0x1, URZ ;  /* 0xffffffff06047890 */ /* 0x002fe2000fffe0ff */
        /* <DEDUP_REMOVED lines=10> */
[----:B------:R-:W-:Y:S02]  /*abb0*/  ISETP.NE.U32.AND P4, PT, RZ, UR8, PT ;  /* 0x00000008ff007c0c */ /* 0x000fe4000bf85070 */
[----:B-1----:R-:W-:-:S03]  /*abc0*/  IADD3 R47, PT, PT, RZ, -UR9, RZ ;  /* 0x80000009ff2f7c10 */ /* 0x002fc6000fffe0ff */
[----:B------:R-:W1:Y:S08]  /*abd0*/  I2F.U32.RP R45, UR9 ;  /* 0x00000009002d7d06 */ /* 0x000e700008209000 */
[----:B0-----:R-:W0:Y:S08]  /*abe0*/  MUFU.RCP R40, R40 ;  /* 0x0000002800287308 */ /* 0x001e300000001000 */
[----:B-1----:R-:W-:Y:S01]  /*abf0*/  MUFU.RCP R45, R45 ;  /* 0x0000002d002d7308 */ /* 0x002fe20000001000 */
[----:B0-----:R-:W-:-:S07]  /*ac00*/  IADD3 R38, PT, PT, R40, 0xffffffe, RZ ;  /* 0x0ffffffe28267810 */ /* 0x001fce0007ffe0ff */
        /* <DEDUP_REMOVED lines=21> */
[----:B------:R-:W-:-:S05]  /*ad60*/  IADD3 R38, PT, PT, -R40, RZ, RZ ;  /* 0x000000ff28267210 */ /* 0x000fca0007ffe1ff */
[----:B------:R-:W-:-:S05]  /*ad70*/  IMAD R38, R38, UR9, R41 ;  /* 0x0000000926267c24 */ /* 0x000fca000f8e0229 */
[----:B------:R-:W-:-:S13]  /*ad80*/  ISETP.GE.U32.AND P2, PT, R38, UR9, PT ;  /* 0x0000000926007c0c */ /* 0x000fda000bf46070 */
[----:B------:R-:W-:Y:S01]  /*ad90*/  @P2 VIADD R38, R38, -UR9 ;  /* 0x8000000926262c36 */ /* 0x000fe20008000000 */
[----:B------:R-:W-:-:S04]  /*ada0*/  @P2 IADD3 R40, PT, PT, R40, 0x1, RZ ;  /* 0x0000000128282810 */ /* 0x000fc80007ffe0ff */
[----:B------:R-:W-:Y:S01]  /*adb0*/  ISETP.GE.U32.AND P3, PT, R38, UR9, PT ;  /* 0x0000000926007c0c */ /* 0x000fe2000bf66070 */
[----:B------:R-:W-:-:S04]  /*adc0*/  IMAD R38, R39, UR8, R44 ;  /* 0x0000000827267c24 */ /* 0x000fc8000f8e022c */
[----:B--2---:R-:W-:-:S08]  /*add0*/  IMAD R38, R38, UR4, R43 ;  /* 0x0000000426267c24 */ /* 0x004fd0000f8e022b */
[----:B------:R-:W-:Y:S02]  /*ade0*/  @P3 IADD3 R40, PT, PT, R40, 0x1, RZ ;  /* 0x0000000128283810 */ /* 0x000fe40007ffe0ff */
[----:B------:R-:W-:-:S04]  /*adf0*/  @!P4 LOP3.LUT R40, RZ, UR9, RZ, 0x33, !PT ;  /* 0x00000009ff28cc12 */ /* 0x000fc8000f8e33ff */
[----:B------:R-:W-:-:S05]  /*ae00*/  IADD3 R44, PT, PT, -R40, RZ, RZ ;  /* 0x000000ff282c7210 */ /* 0x000fca0007ffe1ff */
[----:B------:R-:W-:Y:S01]  /*ae10*/  IMAD R41, R44, UR9, R41 ;  /* 0x000000092c297c24 */ /* 0x000fe2000f8e0229 */
[----:B------:R-:W-:-:S03]  /*ae20*/  MOV R44, R40 ;  /* 0x00000028002c7202 */ /* 0x000fc60000000f00 */
[----:B---3--:R-:W-:-:S07]  /*ae30*/  IMAD R43, R41, UR7, R38 ;  /* 0x00000007292b7c24 */ /* 0x008fce000f8e0226 */
.L_x_3588:
[----:B------:R-:W-:Y:S05]  /*ae40*/  @!P1 BRA `(.L_x_3586) ;  /* 0x00000000006c9947 */ /* 0x000fea0003800000 */
[----:B-1----:R-:W-:Y:S01]  /*ae50*/  UIADD3 UR6, UPT, UPT, UR6, -0x1, URZ ;  /* 0xffffffff06067890 */ /* 0x002fe2000fffe0ff */
        /* <DEDUP_REMOVED lines=8> */
[----:B0-----:R-:W-:-:S06]  /*aee0*/  VIADD R38, R40, 0xffffffe ;  /* 0x0ffffffe28267836 */ /* 0x001fcc0000000000 */
        /* <DEDUP_REMOVED lines=14> */
[----:B------:R-:W-:Y:S01]  /*afd0*/  IMAD R38, R41, UR4, R44 ;  /* 0x0000000429267c24 */ /* 0x000fe2000f8e022c */
[----:B------:R-:W-:-:S03]  /*afe0*/  MOV R44, R39 ;  /* 0x00000027002c7202 */ /* 0x000fc60000000f00 */
[----:B-1----:R-:W-:-:S07]  /*aff0*/  IMAD R43, R38, UR6, R43 ;  /* 0x00000006262b7c24 */ /* 0x002fce000f8e022b */
.L_x_3586:
[----:B------:R-:W0:Y:S01]  /*b000*/  LDCU UR4, c[0x0][0x4c4] ;  /* 0x00009880ff0477ac */ /* 0x000e220008000800 */
[----:B------:R-:W2:Y:S01]  /*b010*/  LDC.64 R40, c[0x0][0x458] ;  /* 0x00011600ff287b82 */ /* 0x000ea20000000a00 */
[----:B------:R-:W3:Y:S01]  /*b020*/  F2I.FTZ.U32.TRUNC.NTZ R47, R14 ;  /* 0x0000000e002f7305 */ /* 0x000ee2000021f000 */
[----:B------:R-:W-:Y:S01]  /*b030*/  FSEL R39, RZ, 1.875, P0 ;  /* 0x3ff00000ff277808 */ /* 0x000fe20000000000 */
[----:B-1----:R-:W1:Y:S01]  /*b040*/  LDCU.64 UR6, c[0x0][0x530] ;  /* 0x0000a600ff0677ac */ /* 0x002e620008000a00 */
[----:B------:R-:W-:-:S06]  /*b050*/  IMAD.MOV.U32 R38, RZ, RZ, RZ ;  /* 0x000000ffff267224 */ /* 0x000fcc00078e00ff */
[----:B-----5:R-:W4:Y:S01]  /*b060*/  DMUL R38, R24, R38 ;  /* 0x0000002618267228 */ /* 0x020f220000000000 */
[----:B0-----:R-:W-:-:S05]  /*b070*/  IMAD R43, R44, UR4, R43 ;  /* 0x000000042c2b7c24 */ /* 0x001fca000f8e022b */
[C---:B-1----:R-:W-:Y:S01]  /*b080*/  IADD3 R44, P0, PT, R43.reuse, UR6, RZ ;  /* 0x000000062b2c7c10 */ /* 0x042fe2000ff1e0ff */
        /* <DEDUP_REMOVED lines=8> */
.L_x_3583:
[----:B------:R-:W-:Y:S05]  /*b110*/  BSYNC.RECONVERGENT B0 ;  /* 0x0000000000007941 */ /* 0x000fea0003800200 */
.L_x_3582:
[----:B------:R-:W-:Y:S01]  /*b120*/  IADD3 R42, PT, PT, R7, R42, RZ ;  /* 0x0000002a072a7210 */ /* 0x000fe20007ffe0ff */
[----:B------:R-:W-:Y:S03]  /*b130*/  BSSY.RECONVERGENT B0, `(.L_x_3589) ;  /* 0x00001b2000007945 */ /* 0x000fe60003800200 */
[----:B------:R-:W-:-:S13]  /*b140*/  ISETP.GE.U32.AND P0, PT, R42, R17, PT ;  /* 0x000000112a00720c */ /* 0x000fda0003f06070 */
[----:B------:R-:W-:Y:S05]  /*b150*/  @P0 BRA `(.L_x_3590) ;  /* 0x0000001800bc0947 */ /* 0x000fea0003800000 */
[----:B------:R-:W-:Y:S01]  /*b160*/  ISETP.GE.U32.AND P1, PT, R19, 0x7, PT ;  /* 0x000000071300780c */ /* 0x000fe20003f26070 */
[----:B01----:R-:W-:Y:S01]  /*b170*/  VIADD R44, R18, 0xffffffff ;  /* 0xffffffff122c7836 */ /* 0x003fe20000000000 */
[----:B------:R-:W0:Y:S01]  /*b180*/  LDCU UR6, c[0x0][0x528] ;  /* 0x0000a500ff0677ac */ /* 0x000e220008000800 */
[----:B------:R-:W-:Y:S01]  /*b190*/  HFMA2 R14, -RZ, RZ, 0, 0 ;  /* 0x00000000ff0e7431 */ /* 0x000fe200000001ff */
[----:B------:R-:W-:Y:S02]  /*b1a0*/  MOV R41, R42 ;  /* 0x0000002a00297202 */ /* 0x000fe40000000f00 */
[----:B------:R-:W-:-:S07]  /*b1b0*/  LOP3.LUT P0, R43, R44, 0x7, RZ, 0xc0, !PT ;  /* 0x000000072c2b7812 */ /* 0x000fce000780c0ff */
[----:B------:R-:W-:Y:S06]  /*b1c0*/  @!P1 BRA `(.L_x_3591) ;  /* 0x0000000c00489947 */ /* 0x000fec0003800000 */
[----:B------:R-:W-:Y:S01]  /*b1d0*/  VIADD R40, R18, 0xffffffff ;  /* 0xffffffff12287836 */ /* 0x000fe20000000000 */
[----:B------:R-:W-:Y:S01]  /*b1e0*/  MOV R14, RZ ;  /* 0x000000ff000e7202 */ /* 0x000fe20000000f00 */
[----:B------:R-:W-:Y:S01]  /*b1f0*/  UMOV UR4, URZ ;  /* 0x000000ff00047c82 */ /* 0x000fe20008000000 */
[----:B------:R-:W-:Y:S02]  /*b200*/  MOV R41, R42 ;  /* 0x0000002a00297202 */ /* 0x000fe40000000f00 */
[----:B------:R-:W-:-:S07]  /*b210*/  LOP3.LUT R40, R40, 0xfffffff8, RZ, 0xc0, !PT ;  /* 0xfffffff828287812 */ /* 0x000fce00078ec0ff */
.L_x_3592:
        /* <DEDUP_REMOVED lines=23> */
[----:B---3--:R-:W-:Y:S01]  /*b390*/  IADD3 R51, PT, PT, RZ, -UR22, RZ ;  /* 0x80000016ff337c10 */ /* 0x008fe2000fffe0ff */
        /* <DEDUP_REMOVED lines=10> */
[----:B0-----:R-:W-:Y:S01]  /*b440*/  VIADD R38, R45, 0xffffffe ;  /* 0x0ffffffe2d267836 */ /* 0x001fe20000000000 */
[----:B------:R-:W0:Y:S01]  /*b450*/  LDCU UR8, c[0x0][UR8+0x3ec] ;  /* 0x00007d80080877ac */ /* 0x000e220008000800 */
[----:B----4-:R-:W-:-:S04]  /*b460*/  IADD3 R53, PT, PT, RZ, -UR24, RZ ;  /* 0x80000018ff357c10 */ /* 0x010fc8000fffe0ff */
[----:B------:R4:W1:Y:S01]  /*b470*/  F2I.FTZ.U32.TRUNC.NTZ R39, R38 ;  /* 0x0000002600277305 */ /* 0x000862000021f000 */
[----:B------:R-:W0:Y:S01]  /*b480*/  LDCU UR9, c[0x0][UR9+0x3ec] ;  /* 0x00007d80090977ac */ /* 0x000e220008000800 */
[----:B------:R-:W0:Y:S06]  /*b490*/  LDCU UR10, c[0x0][UR10+0x3ec] ;  /* 0x00007d800a0a77ac */ /* 0x000e2c0008000800 */
[----:B--2---:R-:W-:Y:S01]  /*b4a0*/  MUFU.RCP R48, R48 ;  /* 0x0000003000307308 */ /* 0x004fe20000001000 */
[----:B----4-:R-:W-:Y:S01]  /*b4b0*/  HFMA2 R38, -RZ, RZ, 0, 0 ;  /* 0x00000000ff267431 */ /* 0x010fe200000001ff */
[----:B------:R-:W2:Y:S01]  /*b4c0*/  LDCU UR11, c[0x0][UR11+0x3ec] ;  /* 0x00007d800b0b77ac */ /* 0x000ea20008000800 */
[----:B------:R-:W4:Y:S01]  /*b4d0*/  LDCU UR12, c[0x0][UR12+0x3ec] ;  /* 0x00007d800c0c77ac */ /* 0x000f220008000800 */
[----:B-1----:R-:W-:-:S04]  /*b4e0*/  IMAD R49, R49, R39, RZ ;  /* 0x0000002731317224 */ /* 0x002fc800078e02ff */
[----:B------:R-:W-:Y:S01]  /*b4f0*/  I2F.U32.RP R50, UR24 ;  /* 0x0000001800327d06 */ /* 0x000fe20008209000 */
[----:B------:R-:W1:Y:S01]  /*b500*/  LDCU UR13, c[0x0][UR13+0x3ec] ;  /* 0x00007d800d0d77ac */ /* 0x000e620008000800 */
[----:B------:R-:W-:Y:S01]  /*b510*/  IMAD.HI.U32 R46, R39, R49, R38 ;  /* 0x00000031272e7227 */ /* 0x000fe200078e0026 */
[----:B------:R-:W-:Y:S01]  /*b520*/  IADD3 R39, PT, PT, R47, 0xffffffe, RZ ;  /* 0x0ffffffe2f277810 */ /* 0x000fe20007ffe0ff */
[----:B------:R-:W1:Y:S02]  /*b530*/  LDCU UR14, c[0x0][UR14+0x3ec] ;  /* 0x00007d800e0e77ac */ /* 0x000e640008000800 */
[----:B------:R-:W-:Y:S02]  /*b540*/  IMAD R49, RZ, RZ, -UR20 ;  /* 0x80000014ff317e24 */ /* 0x000fe4000f8e02ff */
[----:B------:R-:W3:Y:S01]  /*b550*/  I2F.U32.RP R47, UR21 ;  /* 0x00000015002f7d06 */ /* 0x000ee20008209000 */
[----:B------:R-:W-:Y:S01]  /*b560*/  IMAD.HI.U32 R45, R46, R41, RZ ;  /* 0x000000292e2d7227 */ /* 0x000fe200078e00ff */
[----:B------:R-:W-:-:S03]  /*b570*/  UIADD3 UR4, UPT, UPT, UR4, 0x8, URZ ;  /* 0x0000000804047890 */ /* 0x000fc6000fffe0ff */
[----:B------:R-:W-:-:S03]  /*b580*/  IMAD.MOV R46, RZ, RZ, -R45 ;  /* 0x000000ffff2e7224 */ /* 0x000fc600078e0a2d */
[----:B------:R-:W0:Y:S01]  /*b590*/  F2I.FTZ.U32.TRUNC.NTZ R39, R39 ;  /* 0x0000002700277305 */ /* 0x000e22000021f000 */
[----:B------:R-:W-:-:S05]  /*b5a0*/  IMAD R38, R46, UR19, R41 ;  /* 0x000000132e267c24 */ /* 0x000fca000f8e0229 */
[----:B------:R-:W-:Y:S02]  /*b5b0*/  ISETP.GE.U32.AND P1, PT, R38, UR19, PT ;  /* 0x0000001326007c0c */ /* 0x000fe4000bf26070 */
[----:B---3--:R-:W3:Y:S01]  /*b5c0*/  MUFU.RCP R47, R47 ;  /* 0x0000002f002f7308 */ /* 0x008ee20000001000 */
[----:B0-----:R-:W-:-:S07]  /*b5d0*/  IMAD R49, R49, R39, RZ ;  /* 0x0000002731317224 */ /* 0x001fce00078e02ff */
[----:B------:R-:W-:Y:S03]  /*b5e0*/  MUFU.RCP R50, R50 ;  /* 0x0000003200327308 */ /* 0x000fe60000001000 */
[----:B------:R-:W-:Y:S02]  /*b5f0*/  @P1 IADD3 R38, PT, PT, R38, -UR19, RZ ;  /* 0x8000001326261c10 */ /* 0x000fe4000fffe0ff */
[----:B------:R-:W-:Y:S02]  /*b600*/  @P1 IADD3 R45, PT, PT, R45, 0x1, RZ ;  /* 0x000000012d2d1810 */ /* 0x000fe40007ffe0ff */
[----:B------:R-:W-:Y:S01]  /*b610*/  ISETP.GE.U32.AND P2, PT, R38, UR19, PT ;  /* 0x0000001326007c0c */ /* 0x000fe2000bf46070 */
[----:B------:R-:W-:Y:S01]  /*b620*/  IMAD.MOV.U32 R38, RZ, RZ, RZ ;  /* 0x000000ffff267224 */ /* 0x000fe200078e00ff */
[----:B------:R-:W-:Y:S03]  /*b630*/  I2F.U32.RP R52, UR26 ;  /* 0x0000001a00347d06 */ /* 0x000fe60008209000 */
[----:B------:R-:W-:Y:S01]  /*b640*/  IMAD.HI.U32 R38, R39, R49, R38 ;  /* 0x0000003127267227 */ /* 0x000fe200078e0026 */
[----:B---3--:R-:W-:-:S02]  /*b650*/  IADD3 R39, PT, PT, R47, 0xffffffe, RZ ;  /* 0x0ffffffe2f277810 */ /* 0x008fc40007ffe0ff */
[----:B------:R-:W-:Y:S02]  /*b660*/  IADD3 R47, PT, PT, RZ, -UR21, RZ ;  /* 0x80000015ff2f7c10 */ /* 0x000fe4000fffe0ff */
[----:B------:R-:W0:Y:S03]  /*b670*/  I2F.U32.RP R49, UR23 ;  /* 0x0000001700317d06 */ /* 0x000e260008209000 */
[----:B------:R-:W-:Y:S02]  /*b680*/  @P2 IADD3 R45, PT, PT, R45, 0x1, RZ ;  /* 0x000000012d2d2810 */ /* 0x000fe40007ffe0ff */
        /* <DEDUP_REMOVED lines=35> */
[----:B------:R-:W3:Y:S01]  /*b8c0*/  F2I.FTZ.U32.TRUNC.NTZ R39, R39 ;  /* 0x0000002700277305 */ /* 0x000ee2000021f000 */
[----:B------:R-:W-:-:S02]  /*b8d0*/  ISETP.NE.U32.AND P3, PT, RZ, UR22, PT ;  /* 0x00000016ff007c0c */ /* 0x000fc4000bf65070 */
[----:B------:R-:W-:-:S04]  /*b8e0*/  IMAD.HI.U32 R48, R38, R47, RZ ;  /* 0x0000002f26307227 */ /* 0x000fc800078e00ff */
[----:B------:R-:W-:Y:S01]  /*b8f0*/  IMAD.MOV R38, RZ, RZ, -R48 ;  /* 0x000000ffff267224 */ /* 0x000fe200078e0a30 */
[----:B0-----:R-:W-:Y:S03]  /*b900*/  MUFU.RCP R51, R51 ;  /* 0x0000003300337308 */ /* 0x001fe60000001000 */
[----:B------:R-:W-:Y:S02]  /*b910*/  IMAD R38, R38, UR22, R47 ;  /* 0x0000001626267c24 */ /* 0x000fe4000f8e022f */
[----:B---3--:R-:W-:-:S03]  /*b920*/  IMAD R49, R49, R39, RZ ;  /* 0x0000002731317224 */ /* 0x008fc600078e02ff */
        /* <DEDUP_REMOVED lines=21> */
[----:B------:R-:W-:Y:S01]  /*ba80*/  VIADD R39, R51, 0xffffffe ;  /* 0x0ffffffe33277836 */ /* 0x000fe20000000000 */
[----:B------:R-:W-:Y:S01]  /*ba90*/  IADD3 R51, PT, PT, RZ, -UR25, RZ ;  /* 0x80000019ff337c10 */ /* 0x000fe2000fffe0ff */
[----:B------:R-:W-:Y:S02]  /*baa0*/  IMAD R53, RZ, RZ, -UR26 ;  /* 0x8000001aff357e24 */ /* 0x000fe4000f8e02ff */
[----:B------:R-:W-:Y:S01]  /*bab0*/  @P2 VIADD R49, R49, 0x1 ;  /* 0x0000000131312836 */ /* 0x000fe20000000000 */
        /* <DEDUP_REMOVED lines=19> */
[----:B------:R-:W-:Y:S02]  /*bbf0*/  IADD3 R39, PT, PT, R52, 0xffffffe, RZ ;  /* 0x0ffffffe34277810 */ /* 0x000fe40007ffe0ff */
[----:B------:R-:W-:Y:S02]  /*bc00*/  IADD3 R52, PT, PT, -R45, RZ, RZ ;  /* 0x000000ff2d347210 */ /* 0x000fe40007ffe1ff */
[----:B------:R-:W-:Y:S02]  /*bc10*/  ISETP.GE.U32.AND P1, PT, R38, UR25, PT ;  /* 0x0000001926007c0c */ /* 0x000fe4000bf26070 */
[----:B------:R-:W0:Y:S01]  /*bc20*/  F2I.FTZ.U32.TRUNC.NTZ R39, R39 ;  /* 0x0000002700277305 */ /* 0x000e22000021f000 */
[----:B------:R-:W-:Y:S02]  /*bc30*/  IMAD R41, R52, UR19, R41 ;  /* 0x0000001334297c24 */ /* 0x000fe4000f8e0229 */
[----:B------:R-:W-:-:S02]  /*bc40*/  IMAD.MOV R52, RZ, RZ, -R46 ;  /* 0x000000ffff347224 */ /* 0x000fc400078e0a2e */
[----:B------:R-:W-:Y:S02]  /*bc50*/  IMAD R41, R41, UR7, R14 ;  /* 0x0000000729297c24 */ /* 0x000fe4000f8e020e */
[----:B------:R-:W-:Y:S01]  /*bc60*/  IMAD R14, R52, UR20, R45 ;  /* 0x00000014340e7c24 */ /* 0x000fe2000f8e022d */
[----:B------:R-:W-:-:S03]  /*bc70*/  IADD3 R45, PT, PT, -R47, RZ, RZ ;  /* 0x000000ff2f2d7210 */ /* 0x000fc60007ffe1ff */
[----:B------:R-:W-:Y:S01]  /*bc80*/  @P1 IADD3 R38, PT, PT, R38, -UR25, RZ ;  /* 0x8000001926261c10 */ /* 0x000fe2000fffe0ff */
[----:B------:R-:W-:Y:S01]  /*bc90*/  IMAD R14, R14, UR8, R41 ;  /* 0x000000080e0e7c24 */ /* 0x000fe2000f8e0229 */
[----:B------:R-:W-:Y:S01]  /*bca0*/  @P1 IADD3 R51, PT, PT, R51, 0x1, RZ ;  /* 0x0000000133331810 */ /* 0x000fe20007ffe0ff */
[----:B------:R-:W-:Y:S01]  /*bcb0*/  IMAD R41, R45, UR21, R46 ;  /* 0x000000152d297c24 */ /* 0x000fe2000f8e022e */
[----:B------:R-:W-:Y:S01]  /*bcc0*/  ISETP.GE.U32.AND P2, PT, R38, UR25, PT ;  /* 0x0000001926007c0c */ /* 0x000fe2000bf46070 */
[----:B0-----:R-:W-:Y:S01]  /*bcd0*/  IMAD R53, R53, R39, RZ ;  /* 0x0000002735357224 */ /* 0x001fe200078e02ff */
[----:B------:R-:W-:Y:S01]  /*bce0*/  IADD3 R46, PT, PT, -R48, RZ, RZ ;  /* 0x000000ff302e7210 */ /* 0x000fe20007ffe1ff */
[----:B------:R-:W-:Y:S02]  /*bcf0*/  IMAD.MOV.U32 R38, RZ, RZ, RZ ;  /* 0x000000ffff267224 */ /* 0x000fe400078e00ff */
[----:B------:R-:W-:Y:S02]  /*bd00*/  IMAD R14, R41, UR9, R14 ;  /* 0x00000009290e7c24 */ /* 0x000fe4000f8e020e */
[----:B------:R-:W-:-:S04]  /*bd10*/  IMAD.HI.U32 R38, R39, R53, R38 ;  /* 0x0000003527267227 */ /* 0x000fc800078e0026 */
[----:B------:R-:W-:Y:S01]  /*bd20*/  IMAD R47, R46, UR22, R47 ;  /* 0x000000162e2f7c24 */ /* 0x000fe2000f8e022f */
[----:B------:R-:W-:Y:S02]  /*bd30*/  IADD3 R46, PT, PT, -R50, RZ, RZ ;  /* 0x000000ff322e7210 */ /* 0x000fe40007ffe1ff */
[----:B------:R-:W-:Y:S01]  /*bd40*/  @P2 IADD3 R51, PT, PT, R51, 0x1, RZ ;  /* 0x0000000133332810 */ /* 0x000fe20007ffe0ff */
[----:B------:R-:W-:Y:S01]  /*bd50*/  IMAD R14, R47, UR10, R14 ;  /* 0x0000000a2f0e7c24 */ /* 0x000fe2000f8e020e */
[----:B------:R-:W-:Y:S02]  /*bd60*/  @!P3 LOP3.LUT R51, RZ, UR25, RZ, 0x33, !PT ;  /* 0x00000019ff33bc12 */ /* 0x000fe4000f8e33ff */
[----:B------:R-:W-:-:S03]  /*bd70*/  ISETP.NE.U32.AND P3, PT, RZ, UR26, PT ;  /* 0x0000001aff007c0c */ /* 0x000fc6000bf65070 */
[----:B------:R-:W-:-:S05]  /*bd80*/  IMAD.HI.U32 R38, R38, R51, RZ ;  /* 0x0000003326267227 */ /* 0x000fca00078e00ff */
[----:B------:R-:W-:-:S05]  /*bd90*/  IADD3 R54, PT, PT, -R38, RZ, RZ ;  /* 0x000000ff26367210 */ /* 0x000fca0007ffe1ff */
[----:B------:R-:W-:-:S05]  /*bda0*/  IMAD R39, R54, UR26, R51 ;  /* 0x0000001a36277c24 */ /* 0x000fca000f8e0233 */
[----:B------:R-:W-:-:S13]  /*bdb0*/  ISETP.GE.U32.AND P1, PT, R39, UR26, PT ;  /* 0x0000001a27007c0c */ /* 0x000fda000bf26070 */
[----:B------:R-:W-:Y:S02]  /*bdc0*/  @P1 VIADD R39, R39, -UR26 ;  /* 0x8000001a27271c36 */ /* 0x000fe40008000000 */
[----:B------:R-:W-:Y:S01]  /*bdd0*/  @P1 VIADD R38, R38, 0x1 ;  /* 0x0000000126261836 */ /* 0x000fe20000000000 */
[----:B------:R-:W-:Y:S02]  /*bde0*/  ISETP.NE.AND P1, PT, R40, UR4, PT ;  /* 0x0000000428007c0c */ /* 0x000fe4000bf25270 */
[----:B------:R-:W-:Y:S02]  /*bdf0*/  ISETP.GE.U32.AND P2, PT, R39, UR26, PT ;  /* 0x0000001a27007c0c */ /* 0x000fe4000bf46070 */
[----:B------:R-:W-:Y:S01]  /*be00*/  IADD3 R39, PT, PT, -R49, RZ, RZ ;  /* 0x000000ff31277210 */ /* 0x000fe20007ffe1ff */
[----:B------:R-:W-:-:S04]  /*be10*/  IMAD R49, R46, UR24, R49 ;  /* 0x000000182e317c24 */ /* 0x000fc8000f8e0231 */
[----:B------:R-:W-:-:S04]  /*be20*/  IMAD R39, R39, UR23, R48 ;  /* 0x0000001727277c24 */ /* 0x000fc8000f8e0230 */
[----:B--2---:R-:W-:Y:S01]  /*be30*/  IMAD R14, R39, UR11, R14 ;  /* 0x0000000b270e7c24 */ /* 0x004fe2000f8e020e */
[----:B------:R-:W-:Y:S02]  /*be40*/  IADD3 R39, PT, PT, -R51, RZ, RZ ;  /* 0x000000ff33277210 */ /* 0x000fe40007ffe1ff */
[----:B------:R-:W-:Y:S01]  /*be50*/  @P2 IADD3 R38, PT, PT, R38, 0x1, RZ ;  /* 0x0000000126262810 */ /* 0x000fe20007ffe0ff */
[----:B----4-:R-:W-:Y:S01]  /*be60*/  IMAD R14, R49, UR12, R14 ;  /* 0x0000000c310e7c24 */ /* 0x010fe2000f8e020e */
[----:B------:R-:W-:Y:S01]  /*be70*/  @!P3 LOP3.LUT R38, RZ, UR26, RZ, 0x33, !PT ;  /* 0x0000001aff26bc12 */ /* 0x000fe2000f8e33ff */
[----:B------:R-:W-:-:S03]  /*be80*/  IMAD R39, R39, UR25, R50 ;  /* 0x0000001927277c24 */ /* 0x000fc6000f8e0232 */
[----:B------:R-:W-:Y:S01]  /*be90*/  MOV R41, R38 ;  /* 0x0000002600297202 */ /* 0x000fe20000000f00 */
[----:B------:R-:W-:Y:S02]  /*bea0*/  IMAD.MOV R46, RZ, RZ, -R38 ;  /* 0x000000ffff2e7224 */ /* 0x000fe400078e0a26 */
[----:B-1----:R-:W-:Y:S02]  /*beb0*/  IMAD R14, R39, UR13, R14 ;  /* 0x0000000d270e7c24 */ /* 0x002fe4000f8e020e */
[----:B------:R-:W-:-:S04]  /*bec0*/  IMAD R51, R46, UR26, R51 ;  /* 0x0000001a2e337c24 */ /* 0x000fc8000f8e0233 */
[----:B------:R-:W-:Y:S01]  /*bed0*/  IMAD R14, R51, UR14, R14 ;  /* 0x0000000e330e7c24 */ /* 0x000fe2000f8e020e */
[----:B------:R-:W-:Y:S06]  /*bee0*/  @P1 BRA `(.L_x_3592) ;  /* 0xfffffff000cc1947 */ /* 0x000fec000383ffff */
.L_x_3591:
        /* <DEDUP_REMOVED lines=28> */
[----:B-1----:R-:W-:Y:S01]  /*c0b0*/  MUFU.RCP R43, R43 ;  /* 0x0000002b002b7308 */ /* 0x002fe20000001000 */
[----:B0-----:R-:W-:-:S07]  /*c0c0*/  VIADD R38, R40, 0xffffffe ;  /* 0x0ffffffe28267836 */ /* 0x001fce0000000000 */
[----:B------:R0:W1:Y:S02]  /*c0d0*/  F2I.FTZ.U32.TRUNC.NTZ R39, R38 ;  /* 0x0000002600277305 */ /* 0x000064000021f000 */
[----:B0-----:R-:W-:Y:S02]  /*c0e0*/  HFMA2 R38, -RZ, RZ, 0, 0 ;  /* 0x00000000ff267431 */ /* 0x001fe400000001ff */
[----:B-1----:R-:W-:-:S04]  /*c0f0*/  IMAD R45, R45, R39, RZ ;  /* 0x000000272d2d7224 */ /* 0x002fc800078e02ff */
[----:B------:R-:W-:Y:S01]  /*c100*/  IMAD.HI.U32 R40, R39, R45, R38 ;  /* 0x0000002d27287227 */ /* 0x000fe200078e0026 */
[----:B------:R-:W-:Y:S01]  /*c110*/  IADD3 R39, PT, PT, R43, 0xffffffe, RZ ;  /* 0x0ffffffe2b277810 */ /* 0x000fe20007ffe0ff */
[----:B--2---:R-:W0:Y:S02]  /*c120*/  I2F.U32.RP R45, UR12 ;  /* 0x0000000c002d7d06 */ /* 0x004e240008209000 */
[----:B------:R-:W-:Y:S02]  /*c130*/  IMAD R43, RZ, RZ, -UR11 ;  /* 0x8000000bff2b7e24 */ /* 0x000fe4000f8e02ff */
        /* <DEDUP_REMOVED lines=8> */
[----:B------:R-:W-:Y:S02]  /*c1c0*/  @P1 IADD3 R38, PT, PT, R38, -UR10, RZ ;  /* 0x8000000a26261c10 */ /* 0x000fe4000fffe0ff */
[----:B------:R-:W-:Y:S02]  /*c1d0*/  @P1 IADD3 R40, PT, PT, R40, 0x1, RZ ;  /* 0x0000000128281810 */ /* 0x000fe40007ffe0ff */
        /* <DEDUP_REMOVED lines=9> */
[----:B------:R-:W-:Y:S01]  /*c270*/  IMAD R38, R39, UR11, R40 ;  /* 0x0000000b27267c24 */ /* 0x000fe2000f8e0228 */
[----:B------:R-:W-:Y:S02]  /*c280*/  IADD3 R39, PT, PT, R45, 0xffffffe, RZ ;  /* 0x0ffffffe2d277810 */ /* 0x000fe40007ffe0ff */
[----:B------:R-:W-:Y:S02]  /*c290*/  IADD3 R45, PT, PT, RZ, -UR12, RZ ;  /* 0x8000000cff2d7c10 */ /* 0x000fe4000fffe0ff */
        /* <DEDUP_REMOVED lines=29> */
[----:B------:R-:W-:-:S04]  /*c470*/  IADD3 R46, PT, PT, -R40, RZ, RZ ;  /* 0x000000ff282e7210 */ /* 0x000fc80007ffe1ff */
        /* <DEDUP_REMOVED lines=14> */
[----:B------:R-:W-:Y:S02]  /*c560*/  IADD3 R40, PT, PT, -R38, RZ, RZ ;  /* 0x000000ff26287210 */ /* 0x000fe40007ffe1ff */
[----:B------:R-:W-:-:S03]  /*c570*/  MOV R41, R38 ;  /* 0x0000002600297202 */ /* 0x000fc60000000f00 */
[----:B------:R-:W-:-:S04]  /*c580*/  IMAD R45, R40, UR13, R45 ;  /* 0x0000000d282d7c24 */ /* 0x000fc8000f8e022d */
[----:B------:R-:W-:-:S07]  /*c590*/  IMAD R14, R45, UR9, R14 ;  /* 0x000000092d0e7c24 */ /* 0x000fce000f8e020e */
.L_x_3594:
        /* <DEDUP_REMOVED lines=25> */
[----:B------:R-:W-:-:S03]  /*c730*/  IADD3 R38, PT, PT, R45, 0xffffffe, RZ ;  /* 0x0ffffffe2d267810 */ /* 0x000fc60007ffe0ff */
[----:B------:R-:W-:Y:S01]  /*c740*/  IMAD R43, RZ, RZ, -UR9 ;  /* 0x80000009ff2b7e24 */ /* 0x000fe2000f8e02ff */
        /* <DEDUP_REMOVED lines=30> */
.L_x_3595:
[----:B------:R-:W-:Y:S05]  /*c930*/  @!P0 BRA `(.L_x_3593) ;  /* 0x00000000006c8947 */ /* 0x000fea0003800000 */
        /* <DEDUP_REMOVED lines=27> */
.L_x_3593:
[----:B------:R-:W1:Y:S01]  /*caf0*/  LDCU UR4, c[0x0][0x4c4] ;  /* 0x00009880ff0477ac */ /* 0x000e620008000800 */
[----:B------:R2:W3:Y:S01]  /*cb00*/  DSETP.GEU.AND P0, PT, R30, R32, PT ;  /* 0x000000201e00722a */ /* 0x0004e20003f0e000 */
[----:B------:R-:W4:Y:S01]  /*cb10*/  F2I.FTZ.U32.TRUNC.NTZ R15, R15 ;  /* 0x0000000f000f7305 */ /* 0x000f22000021f000 */
[----:B--2---:R-:W2:Y:S01]  /*cb20*/  LDC.64 R30, c[0x0][0x458] ;  /* 0x00011600ff1e7b82 */ /* 0x004ea20000000a00 */
[----:B0-----:R-:W0:Y:S01]  /*cb30*/  LDCU.64 UR6, c[0x0][0x530] ;  /* 0x0000a600ff0677ac */ /* 0x001e220008000a00 */
[----:B---3--:R-:W-:Y:S02]  /*cb40*/  FSEL R39, RZ, 1.875, P0 ;  /* 0x3ff00000ff277808 */ /* 0x008fe40000000000 */
[----:B------:R-:W-:Y:S01]  /*cb50*/  MOV R38, RZ ;  /* 0x000000ff00267202 */ /* 0x000fe20000000f00 */
[----:B-1----:R-:W-:-:S05]  /*cb60*/  IMAD R43, R41, UR4, R14 ;  /* 0x00000004292b7c24 */ /* 0x002fca000f8e020e */
[C---:B0-----:R-:W-:Y:S01]  /*cb70*/  IADD3 R40, P0, PT, R43.reuse, UR6, RZ ;  /* 0x000000062b287c10 */ /* 0x041fe2000ff1e0ff */
[----:B--2---:R-:W-:-:S04]  /*cb80*/  IMAD.WIDE.U32 R30, R43, 0x8, R30 ;  /* 0x000000082b1e7825 */ /* 0x004fc800078e001e */
[----:B------:R-:W-:-:S15]  /*cb90*/  IMAD.X R41, RZ, RZ, UR7, P0 ;  /* 0x00000007ff297e24 */ /* 0x000fde00080e06ff */
[----:B------:R-:W-:-:S15]  /*cba0*/  NOP ;  /* 0x0000000000007918 */ /* 0x000fde0000000000 */
[----:B------:R-:W-:-:S15]  /*cbb0*/  NOP ;  /* 0x0000000000007918 */ /* 0x000fde0000000000 */
[----:B------:R-:W-:-:S02]  /*cbc0*/  NOP ;  /* 0x0000000000007918 */ /* 0x000fc40000000000 */
[----:B-----5:R-:W0:-:S15]  /*cbd0*/  DMUL R38, R22, R38 ;  /* 0x0000002616267228 */ /* 0x020e1e0000000000 */
[----:B------:R-:W-:-:S15]  /*cbe0*/  NOP ;  /* 0x0000000000007918 */ /* 0x000fde0000000000 */
[----:B------:R-:W-:-:S15]  /*cbf0*/  NOP ;  /* 0x0000000000007918 */ /* 0x000fde0000000000 */
[----:B------:R-:W-:-:S15]  /*cc00*/  NOP ;  /* 0x0000000000007918 */ /* 0x000fde0000000000 */
[----:B------:R-:W-:-:S04]  /*cc10*/  NOP ;  /* 0x0000000000007918 */ /* 0x000fc80000000000 */
[----:B0-----:R-:W0:Y:S02]  /*cc20*/  DMUL R38, R38, R34 ;  /* 0x0000002226267228 */ /* 0x001e240000000000 */
[----:B0-----:R2:W-:Y:S04]  /*cc30*/  STG.E.64 desc[UR16][R30.64], R38 ;  /* 0x000000261e007986 */ /* 0x0015e8000c101b10 */
[----:B----4-:R2:W-:Y:S02]  /*cc40*/  STG.E.U8 desc[UR16][R40.64], R15 ;  /* 0x0000000f28007986 */ /* 0x0105e4000c101110 */
.L_x_3590:
[----:B------:R-:W-:Y:S05]  /*cc50*/  BSYNC.RECONVERGENT B0 ;  /* 0x0000000000007941 */ /* 0x000fea0003800200 */
.L_x_3589:
[----:B------:R-:W-:-:S04]  /*cc60*/  IADD3 R42, PT, PT, R7, R42, RZ ;  /* 0x0000002a072a7210 */ /* 0x000fc80007ffe0ff */
[----:B------:R-:W-:-:S13]  /*cc70*/  ISETP.GE.U32.AND P0, PT, R42, R17, PT ;  /* 0x000000112a00720c */ /* 0x000fda0003f06070 */
[----:B------:R-:W-:Y:S05]  /*cc80*/  @P0 BRA `(.L_x_3596) ;  /* 0x0000002000340947 */ /* 0x000fea0003800000 */
[----:B------:R-:W-:Y:S01]  /*cc90*/  ISETP.GE.U32.AND P1, PT, R19, 0x7, PT ;  /* 0x000000071300780c */ /* 0x000fe20003f26070 */
[----:B------:R-:W3:Y:S01]  /*cca0*/  LDCU UR6, c[0x0][0x528] ;  /* 0x0000a500ff0677ac */ /* 0x000ee20008000800 */
[----:B--2---:R-:W-:Y:S01]  /*ccb0*/  IADD3 R31, PT, PT, R18, -0x1, RZ ;  /* 0xffffffff121f7810 */ /* 0x004fe20007ffe0ff */
[----:B------:R-:W-:Y:S02]  /*ccc0*/  HFMA2 R30, -RZ, RZ, 0, 0 ;  /* 0x00000000ff1e7431 */ /* 0x000fe400000001ff */
[----:B------:R-:W-:Y:S01]  /*ccd0*/  IMAD.MOV.U32 R17, RZ, RZ, R42 ;  /* 0x000000ffff117224 */ /* 0x000fe200078e002a */
[----:B------:R-:W-:-:S07]  /*cce0*/  LOP3.LUT P0, R19, R31, 0x7, RZ, 0xc0, !PT ;  /* 0x000000071f137812 */ /* 0x000fce000780c0ff */
[----:B------:R-:W-:Y:S06]  /*ccf0*/  @!P1 BRA `(.L_x_3597) ;  /* 0x0000000c00449947 */ /* 0x000fec0003800000 */
[----:B01----:R-:W-:Y:S01]  /*cd00*/  IADD3 R38, PT, PT, R18, -0x1, RZ ;  /* 0xffffffff12267810 */ /* 0x003fe20007ffe0ff */
[----:B------:R-:W-:Y:S01]  /*cd10*/  IMAD.MOV.U32 R30, RZ, RZ, RZ ;  /* 0x000000ffff1e7224 */ /* 0x000fe200078e00ff */
[----:B------:R-:W-:Y:S02]  /*cd20*/  UMOV UR4, URZ ;  /* 0x000000ff00047c82 */ /* 0x000fe40008000000 */
[----:B------:R-:W-:-:S07]  /*cd30*/  LOP3.LUT R38, R38, 0xfffffff8, RZ, 0xc0, !PT ;  /* 0xfffffff826267812 */ /* 0x000fce00078ec0ff */
.L_x_3598:
        /* <DEDUP_REMOVED lines=54> */
[----:B------:R-:W-:Y:S02]  /*d0a0*/  IADD3 R40, PT, PT, -R39, RZ, RZ ;  /* 0x000000ff27287210 */ /* 0x000fe40007ffe1ff */
        /* <DEDUP_REMOVED lines=9> */
[----:B------:R-:W-:Y:S01]  /*d140*/  ISETP.GE.U32.AND P2, PT, R14, UR19, PT ;  /* 0x000000130e007c0c */ /* 0x000fe2000bf46070 */
[----:B------:R-:W-:-:S05]  /*d150*/  HFMA2 R14, -RZ, RZ, 0, 0 ;  /* 0x00000000ff0e7431 */ /* 0x000fca00000001ff */
[----:B------:R-:W-:Y:S02]  /*d160*/  IMAD.HI.U32 R14, R15, R43, R14 ;  /* 0x0000002b0f0e7227 */ /* 0x000fe400078e000e */
[----:B------:R-:W0:Y:S02]  /*d170*/  I2F.U32.RP R43, UR23 ;  /* 0x00000017002b7d06 */ /* 0x000e240008209000 */
[----:B---3--:R-:W-:Y:S01]  /*d180*/  VIADD R15, R41, 0xffffffe ;  /* 0x0ffffffe290f7836 */ /* 0x008fe20000000000 */
[----:B------:R-:W-:Y:S02]  /*d190*/  IADD3 R41, PT, PT, RZ, -UR21, RZ ;  /* 0x80000015ff297c10 */ /* 0x000fe4000fffe0ff */
[----:B------:R-:W-:Y:S01]  /*d1a0*/  @P2 VIADD R39, R39, 0x1 ;  /* 0x0000000127272836 */ /* 0x000fe20000000000 */
[----:B------:R-:W-:Y:S02]  /*d1b0*/  @!P3 LOP3.LUT R39, RZ, UR19, RZ, 0x33, !PT ;  /* 0x00000013ff27bc12 */ /* 0x000fe4000f8e33ff */
[----:B------:R-:W3:Y:S01]  /*d1c0*/  F2I.FTZ.U32.TRUNC.NTZ R15, R15 ;  /* 0x0000000f000f7305 */ /* 0x000ee2000021f000 */
[----:B------:R-:W-:-:S02]  /*d1d0*/  ISETP.NE.U32.AND P3, PT, RZ, UR20, PT ;  /* 0x00000014ff007c0c */ /* 0x000fc4000bf65070 */
[----:B------:R-:W-:-:S04]  /*d1e0*/  IMAD.HI.U32 R40, R14, R39, RZ ;  /* 0x000000270e287227 */ /* 0x000fc800078e00ff */
[--C-:B------:R-:W-:Y:S01]  /*d1f0*/  IMAD.MOV R48, RZ, RZ, -R39.reuse ;  /* 0x000000ffff307224 */ /* 0x100fe200078e0a27 */
        /* <DEDUP_REMOVED lines=91> */
[----:B------:R-:W-:Y:S01]  /*d7b0*/  IMAD R15, R48, UR19, R17 ;  /* 0x00000013300f7c24 */ /* 0x000fe2000f8e0211 */
[----:B------:R-:W-:Y:S02]  /*d7c0*/  IADD3 R48, PT, PT, -R40, RZ, RZ ;  /* 0x000000ff28307210 */ /* 0x000fe40007ffe1ff */
[----:B------:R-:W-:Y:S01]  /*d7d0*/  @P2 VIADD R45, R45, 0x1 ;  /* 0x000000012d2d2836 */ /* 0x000fe20000000000 */
[----:B------:R-:W-:Y:S01]  /*d7e0*/  @!P3 LOP3.LUT R45, RZ, UR25, RZ, 0x33, !PT ;  /* 0x00000019ff2dbc12 */ /* 0x000fe2000f8e33ff */
[----:B------:R-:W-:Y:S01]  /*d7f0*/  IMAD R15, R15, UR7, R30 ;  /* 0x000000070f0f7c24 */ /* 0x000fe2000f8e021e */
[----:B------:R-:W-:Y:S01]  /*d800*/  IADD3 R17, PT, PT, -R41, RZ, RZ ;  /* 0x000000ff29117210 */ /* 0x000fe20007ffe1ff */
[----:B------:R-:W-:Y:S01]  /*d810*/  IMAD R30, R48, UR20, R39 ;  /* 0x00000014301e7c24 */ /* 0x000fe2000f8e0227 */
[----:B------:R-:W-:Y:S01]  /*d820*/  ISETP.NE.U32.AND P3, PT, RZ, UR26, PT ;  /* 0x0000001aff007c0c */ /* 0x000fe2000bf65070 */
[----:B------:R-:W-:-:S04]  /*d830*/  IMAD.HI.U32 R14, R14, R45, RZ ;  /* 0x0000002d0e0e7227 */ /* 0x000fc800078e00ff */
[----:B------:R-:W-:Y:S01]  /*d840*/  IMAD R15, R30, UR8, R15 ;  /* 0x000000081e0f7c24 */ /* 0x000fe2000f8e020f */
[----:B------:R-:W-:Y:S01]  /*d850*/  IADD3 R46, PT, PT, -R14, RZ, RZ ;  /* 0x000000ff0e2e7210 */ /* 0x000fe20007ffe1ff */
[----:B------:R-:W-:Y:S01]  /*d860*/  IMAD R40, R17, UR21, R40 ;  /* 0x0000001511287c24 */ /* 0x000fe2000f8e0228 */
[----:B------:R-:W-:Y:S01]  /*d870*/  IADD3 R17, PT, PT, -R43, RZ, RZ ;  /* 0x000000ff2b117210 */ /* 0x000fe20007ffe1ff */
[--C-:B------:R-:W-:Y:S02]  /*d880*/  IMAD.MOV R30, RZ, RZ, -R42.reuse ;  /* 0x000000ffff1e7224 */ /* 0x100fe400078e0a2a */
[----:B------:R-:W-:Y:S02]  /*d890*/  IMAD R46, R46, UR26, R45 ;  /* 0x0000001a2e2e7c24 */ /* 0x000fe4000f8e022d */
[----:B------:R-:W-:Y:S02]  /*d8a0*/  IMAD R15, R40, UR9, R15 ;  /* 0x00000009280f7c24 */ /* 0x000fe4000f8e020f */
[----:B------:R-:W-:Y:S01]  /*d8b0*/  IMAD R30, R30, UR22, R41 ;  /* 0x000000161e1e7c24 */ /* 0x000fe2000f8e0229 */
[----:B------:R-:W-:Y:S01]  /*d8c0*/  ISETP.GE.U32.AND P1, PT, R46, UR26, PT ;  /* 0x0000001a2e007c0c */ /* 0x000fe2000bf26070 */
[----:B------:R-:W-:-:S02]  /*d8d0*/  IMAD R42, R17, UR23, R42 ;  /* 0x00000017112a7c24 */ /* 0x000fc4000f8e022a */
[----:B------:R-:W-:Y:S02]  /*d8e0*/  IMAD R15, R30, UR10, R15 ;  /* 0x0000000a1e0f7c24 */ /* 0x000fe4000f8e020f */
[--C-:B------:R-:W-:Y:S02]  /*d8f0*/  IMAD.MOV R30, RZ, RZ, -R44.reuse ;  /* 0x000000ffff1e7224 */ /* 0x100fe400078e0a2c */
[----:B--2---:R-:W-:Y:S02]  /*d900*/  IMAD R15, R42, UR11, R15 ;  /* 0x0000000b2a0f7c24 */ /* 0x004fe4000f8e020f */
[----:B------:R-:W-:Y:S02]  /*d910*/  IMAD R30, R30, UR24, R43 ;  /* 0x000000181e1e7c24 */ /* 0x000fe4000f8e022b */
[----:B------:R-:W-:Y:S02]  /*d920*/  IMAD.MOV R17, RZ, RZ, -R45 ;  /* 0x000000ffff117224 */ /* 0x000fe400078e0a2d */
[----:B------:R-:W-:Y:S01]  /*d930*/  @P1 IADD3 R46, PT, PT, R46, -UR26, RZ ;  /* 0x8000001a2e2e1c10 */ /* 0x000fe2000fffe0ff */
[----:B----4-:R-:W-:Y:S01]  /*d940*/  IMAD R15, R30, UR12, R15 ;  /* 0x0000000c1e0f7c24 */ /* 0x010fe2000f8e020f */
[----:B------:R-:W-:Y:S01]  /*d950*/  @P1 IADD3 R14, PT, PT, R14, 0x1, RZ ;  /* 0x000000010e0e1810 */ /* 0x000fe20007ffe0ff */
[----:B------:R-:W-:Y:S01]  /*d960*/  IMAD R44, R17, UR25, R44 ;  /* 0x00000019112c7c24 */ /* 0x000fe2000f8e022c */
[----:B------:R-:W-:-:S02]  /*d970*/  ISETP.GE.U32.AND P2, PT, R46, UR26, PT ;  /* 0x0000001a2e007c0c */ /* 0x000fc4000bf46070 */
[----:B------:R-:W-:Y:S01]  /*d980*/  ISETP.NE.AND P1, PT, R38, UR4, PT ;  /* 0x0000000426007c0c */ /* 0x000fe2000bf25270 */
[----:B-1----:R-:W-:-:S10]  /*d990*/  IMAD R15, R44, UR13, R15 ;  /* 0x0000000d2c0f7c24 */ /* 0x002fd4000f8e020f */
[----:B------:R-:W-:Y:S02]  /*d9a0*/  @P2 IADD3 R14, PT, PT, R14, 0x1, RZ ;  /* 0x000000010e0e2810 */ /* 0x000fe40007ffe0ff */
[----:B------:R-:W-:-:S04]  /*d9b0*/  @!P3 LOP3.LUT R14, RZ, UR26, RZ, 0x33, !PT ;  /* 0x0000001aff0ebc12 */ /* 0x000fc8000f8e33ff */
[----:B------:R-:W-:Y:S02]  /*d9c0*/  IADD3 R30, PT, PT, -R14, RZ, RZ ;  /* 0x000000ff0e1e7210 */ /* 0x000fe40007ffe1ff */
[----:B------:R-:W-:-:S03]  /*d9d0*/  MOV R17, R14 ;  /* 0x0000000e00117202 */ /* 0x000fc60000000f00 */
[----:B------:R-:W-:-:S04]  /*d9e0*/  IMAD R30, R30, UR26, R45 ;  /* 0x0000001a1e1e7c24 */ /* 0x000fc8000f8e022d */
[----:B------:R-:W-:Y:S01]  /*d9f0*/  IMAD R30, R30, UR14, R15 ;  /* 0x0000000e1e1e7c24 */ /* 0x000fe2000f8e020f */
[----:B------:R-:W-:Y:S06]  /*da00*/  @P1 BRA `(.L_x_3598) ;  /* 0xfffffff000cc1947 */ /* 0x000fec000383ffff */
.L_x_3597:
[----:B------:R-:W-:Y:S05]  /*da10*/  @!P0 BRA `(.L_x_3599) ;  /* 0x0000000800fc8947 */ /* 0x000fea0003800000 */
[----:B------:R-:W-:Y:S01]  /*da20*/  VIADD R19, R19, 0xffffffff ;  /* 0xffffffff13137836 */ /* 0x000fe20000000000 */
[----:B------:R-:W-:-:S04]  /*da30*/  LOP3.LUT P0, R31, R31, 0x3, RZ, 0xc0, !PT ;  /* 0x000000031f1f7812 */ /* 0x000fc8000780c0ff */
[----:B------:R-:W-:-:S13]  /*da40*/  ISETP.GE.U32.AND P1, PT, R19, 0x3, PT ;  /* 0x000000031300780c */ /* 0x000fda0003f26070 */
[----:B------:R-:W-:Y:S05]  /*da50*/  @!P1 BRA `(.L_x_3600) ;  /* 0x0000000400989947 */ /* 0x000fea0003800000 */
        /* <DEDUP_REMOVED lines=9> */
[----:B------:R-:W2:Y:S02]  /*daf0*/  LDCU UR10, c[0x0][UR4+0x388] ;  /* 0x00007100040a77ac */ /* 0x000ea40008000800 */
[----:B------:R-:W3:Y:S06]  /*db00*/  LDCU UR11, c[0x0][UR7+0x388] ;  /* 0x00007100070b77ac */ /* 0x000eec0008000800 */
[----:B------:R-:W4:Y:S02]  /*db10*/  LDCU UR12, c[0x0][UR8+0x388] ;  /* 0x00007100080c77ac */ /* 0x000f240008000800 */
[----:B------:R-:W4:Y:S01]  /*db20*/  LDCU UR13, c[0x0][UR9+0x388] ;  /* 0x00007100090d77ac */ /* 0x000f220008000800 */
[----:B------:R-:W4:Y:S01]  /*db30*/  LDCU UR4, c[0x0][UR4+0x3ec] ;  /* 0x00007d80040477ac */ /* 0x000f220008000800 */
[----:B--2---:R-:W2:Y:S01]  /*db40*/  I2F.U32.RP R19, UR10 ;  /* 0x0000000a00137d06 */ /* 0x004ea20008209000 */
[----:B01----:R-:W-:Y:S01]  /*db50*/  IADD3 R41, PT, PT, RZ, -UR10, RZ ;  /* 0x8000000aff297c10 */ /* 0x003fe2000fffe0ff */
[----:B------:R-:W0:Y:S01]  /*db60*/  LDCU UR7, c[0x0][UR7+0x3ec] ;  /* 0x00007d80070777ac */ /* 0x000e220008000800 */
[----:B------:R-:W-:Y:S01]  /*db70*/  ISETP.NE.U32.AND P3, PT, RZ, UR10, PT ;  /* 0x0000000aff007c0c */ /* 0x000fe2000bf65070 */
[----:B------:R-:W1:Y:S04]  /*db80*/  LDCU UR8, c[0x0][UR8+0x3ec] ;  /* 0x00007d80080877ac */ /* 0x000e680008000800 */
[----:B---3--:R-:W3:Y:S01]  /*db90*/  I2F.U32.RP R39, UR11 ;  /* 0x0000000b00277d06 */ /* 0x008ee20008209000 */
[----:B------:R-:W1:Y:S07]  /*dba0*/  LDCU UR9, c[0x0][UR9+0x3ec] ;  /* 0x00007d80090977ac */ /* 0x000e6e0008000800 */
[----:B--2---:R-:W2:Y:S08]  /*dbb0*/  MUFU.RCP R19, R19 ;  /* 0x0000001300137308 */ /* 0x004eb00000001000 */
[----:B---3--:R-:W-:Y:S08]  /*dbc0*/  MUFU.RCP R39, R39 ;  /* 0x0000002700277308 */ /* 0x008ff00000001000 */
[----:B----4-:R-:W3:Y:S01]  /*dbd0*/  I2F.U32.RP R40, UR13 ;  /* 0x0000000d00287d06 */ /* 0x010ee20008209000 */
[----:B--2---:R-:W-:-:S07]  /*dbe0*/  IADD3 R14, PT, PT, R19, 0xffffffe, RZ ;  /* 0x0ffffffe130e7810 */ /* 0x004fce0007ffe0ff */
[----:B------:R2:W4:Y:S08]  /*dbf0*/  F2I.FTZ.U32.TRUNC.NTZ R15, R14 ;  /* 0x0000000e000f7305 */ /* 0x000530000021f000 */
[----:B---3--:R-:W-:Y:S01]  /*dc00*/  MUFU.RCP R40, R40 ;  /* 0x0000002800287308 */ /* 0x008fe20000001000 */
[----:B--2---:R-:W-:Y:S02]  /*dc10*/  IMAD.MOV.U32 R14, RZ, RZ, RZ ;  /* 0x000000ffff0e7224 */ /* 0x004fe400078e00ff */
[----:B----4-:R-:W-:-:S04]  /*dc20*/  IMAD R41, R41, R15, RZ ;  /* 0x0000000f29297224 */ /* 0x010fc800078e02ff */
[----:B------:R-:W-:Y:S01]  /*dc30*/  IMAD.HI.U32 R38, R15, R41, R14 ;  /* 0x000000290f267227 */ /* 0x000fe200078e000e */
[----:B------:R-:W-:Y:S02]  /*dc40*/  IADD3 R15, PT, PT, R39, 0xffffffe, RZ ;  /* 0x0ffffffe270f7810 */ /* 0x000fe40007ffe0ff */
[----:B------:R-:W-:Y:S01]  /*dc50*/  IADD3 R41, PT, PT, RZ, -UR11, RZ ;  /* 0x8000000bff297c10 */ /* 0x000fe2000fffe0ff */
[----:B------:R-:W2:Y:S02]  /*dc60*/  I2F.U32.RP R39, UR12 ;  /* 0x0000000c00277d06 */ /* 0x000ea40008209000 */
[----:B------:R-:W-:-:S05]  /*dc70*/  IMAD.HI.U32 R19, R38, R17, RZ ;  /* 0x0000001126137227 */ /* 0x000fca00078e00ff */
[----:B------:R-:W-:Y:S01]  /*dc80*/  IADD3 R38, PT, PT, -R19, RZ, RZ ;  /* 0x000000ff13267210 */ /* 0x000fe20007ffe1ff */
[----:B------:R-:W3:Y:S04]  /*dc90*/  F2I.FTZ.U32.TRUNC.NTZ R15, R15 ;  /* 0x0000000f000f7305 */ /* 0x000ee8000021f000 */
[----:B------:R-:W-:-:S04]  /*dca0*/  IMAD R14, R38, UR10, R17 ;  /* 0x0000000a260e7c24 */ /* 0x000fc8000f8e0211 */
[----:B--2---:R-:W2:Y:S01]  /*dcb0*/  MUFU.RCP R39, R39 ;  /* 0x0000002700277308 */ /* 0x004ea20000001000 */
[----:B------:R-:W-:Y:S01]  /*dcc0*/  ISETP.GE.U32.AND P1, PT, R14, UR10, PT ;  /* 0x0000000a0e007c0c */ /* 0x000fe2000bf26070 */
[----:B---3--:R-:W-:-:S12]  /*dcd0*/  IMAD R41, R41, R15, RZ ;  /* 0x0000000f29297224 */ /* 0x008fd800078e02ff */
[----:B------:R-:W-:Y:S01]  /*dce0*/  @P1 VIADD R14, R14, -UR10 ;  /* 0x8000000a0e0e1c36 */ /* 0x000fe20008000000 */
[----:B------:R-:W-:-:S04]  /*dcf0*/  @P1 IADD3 R19, PT, PT, R19, 0x1, RZ ;  /* 0x0000000113131810 */ /* 0x000fc80007ffe0ff */
[----:B------:R-:W-:Y:S01]  /*dd00*/  ISETP.GE.U32.AND P2, PT, R14, UR10, PT ;  /* 0x0000000a0e007c0c */ /* 0x000fe2000bf46070 */
[----:B------:R-:W-:-:S05]  /*dd10*/  HFMA2 R14, -RZ, RZ, 0, 0 ;  /* 0x00000000ff0e7431 */ /* 0x000fca00000001ff */
[----:B------:R-:W-:-:S04]  /*dd20*/  IMAD.HI.U32 R14, R15, R41, R14 ;  /* 0x000000290f0e7227 */ /* 0x000fc800078e000e */
[----:B--2---:R-:W-:Y:S01]  /*dd30*/  VIADD R15, R39, 0xffffffe ;  /* 0x0ffffffe270f7836 */ /* 0x004fe20000000000 */
[----:B------:R-:W-:Y:S01]  /*dd40*/  IADD3 R39, PT, PT, RZ, -UR12, RZ ;  /* 0x8000000cff277c10 */ /* 0x000fe2000fffe0ff */
[----:B------:R-:W-:Y:S02]  /*dd50*/  IMAD R41, RZ, RZ, -UR13 ;  /* 0x8000000dff297e24 */ /* 0x000fe4000f8e02ff */
[----:B------:R-:W-:Y:S01]  /*dd60*/  @P2 VIADD R19, R19, 0x1 ;  /* 0x0000000113132836 */ /* 0x000fe20000000000 */
[----:B------:R-:W-:Y:S01]  /*dd70*/  @!P3 LOP3.LUT R19, RZ, UR10, RZ, 0x33, !PT ;  /* 0x0000000aff13bc12 */ /* 0x000fe2000f8e33ff */
[----:B------:R-:W2:Y:S01]  /*dd80*/  F2I.FTZ.U32.TRUNC.NTZ R15, R15 ;  /* 0x0000000f000f7305 */ /* 0x000ea2000021f000 */
[----:B------:R-:W-:-:S03]  /*dd90*/  ISETP.NE.U32.AND P3, PT, RZ, UR11, PT ;  /* 0x0000000bff007c0c */ /* 0x000fc6000bf65070 */
[----:B------:R-:W-:-:S05]  /*dda0*/  IMAD.HI.U32 R38, R14, R19, RZ ;  /* 0x000000130e267227 */ /* 0x000fca00078e00ff */
[----:B------:R-:W-:-:S05]  /*ddb0*/  IADD3 R14, PT, PT, -R38, RZ, RZ ;  /* 0x000000ff260e7210 */ /* 0x000fca0007ffe1ff */
        /* <DEDUP_REMOVED lines=16> */
[----:B------:R-:W2:Y:S11]  /*dec0*/  F2I.FTZ.U32.TRUNC.NTZ R15, R15 ;  /* 0x0000000f000f7305 */ /* 0x000eb6000021f000 */
[----:B------:R-:W-:-:S02]  /*ded0*/  @P1 IADD3 R14, PT, PT, R14, -UR12, RZ ;  /* 0x8000000c0e0e1c10 */ /* 0x000fc4000fffe0ff */
[----:B------:R-:W-:Y:S02]  /*dee0*/  @P1 IADD3 R39, PT, PT, R39, 0x1, RZ ;  /* 0x0000000127271810 */ /* 0x000fe40007ffe0ff */
[----:B------:R-:W-:Y:S01]  /*def0*/  ISETP.GE.U32.AND P2, PT, R14, UR12, PT ;  /* 0x0000000c0e007c0c */ /* 0x000fe2000bf46070 */
[----:B--2---:R-:W-:Y:S02]  /*df00*/  IMAD R41, R41, R15, RZ ;  /* 0x0000000f29297224 */ /* 0x004fe400078e02ff */
[----:B------:R-:W-:-:S04]  /*df10*/  IMAD.MOV.U32 R14, RZ, RZ, RZ ;  /* 0x000000ffff0e7224 */ /* 0x000fc800078e00ff */
[----:B------:R-:W-:-:S06]  /*df20*/  IMAD.HI.U32 R14, R15, R41, R14 ;  /* 0x000000290f0e7227 */ /* 0x000fcc00078e000e */
        /* <DEDUP_REMOVED lines=12> */
[----:B------:R-:W-:Y:S02]  /*dff0*/  IADD3 R14, PT, PT, -R38, RZ, RZ ;  /* 0x000000ff260e7210 */ /* 0x000fe40007ffe1ff */
[----:B------:R-:W-:Y:S01]  /*e000*/  IADD3 R17, PT, PT, -R39, RZ, RZ ;  /* 0x000000ff27117210 */ /* 0x000fe20007ffe1ff */
[----:B------:R-:W-:Y:S02]  /*e010*/  IMAD R15, R15, UR4, R30 ;  /* 0x000000040f0f7c24 */ /* 0x000fe4000f8e021e */
[----:B------:R-:W-:Y:S02]  /*e020*/  IMAD R14, R14, UR11, R19 ;  /* 0x0000000b0e0e7c24 */ /* 0x000fe4000f8e0213 */
[----:B------:R-:W-:Y:S01]  /*e030*/  @P2 VIADD R40, R40, 0x1 ;  /* 0x0000000128282836 */ /* 0x000fe20000000000 */
[----:B------:R-:W-:Y:S01]  /*e040*/  @!P3 LOP3.LUT R40, RZ, UR13, RZ, 0x33, !PT ;  /* 0x0000000dff28bc12 */ /* 0x000fe2000f8e33ff */
[----:B0-----:R-:W-:-:S02]  /*e050*/  IMAD R14, R14, UR7, R15 ;  /* 0x000000070e0e7c24 */ /* 0x001fc4000f8e020f */
[----:B------:R-:W-:Y:S01]  /*e060*/  IMAD R15, R17, UR12, R38 ;  /* 0x0000000c110f7c24 */ /* 0x000fe2000f8e0226 */
[----:B------:R-:W-:Y:S01]  /*e070*/  IADD3 R30, PT, PT, -R40, RZ, RZ ;  /* 0x000000ff281e7210 */ /* 0x000fe20007ffe1ff */
[----:B------:R-:W-:Y:S02]  /*e080*/  IMAD.MOV.U32 R17, RZ, RZ, R40 ;  /* 0x000000ffff117224 */ /* 0x000fe400078e0028 */
[----:B-1----:R-:W-:Y:S02]  /*e090*/  IMAD R14, R15, UR8, R14 ;  /* 0x000000080f0e7c24 */ /* 0x002fe4000f8e020e */
[----:B------:R-:W-:-:S04]  /*e0a0*/  IMAD R39, R30, UR13, R39 ;  /* 0x0000000d1e277c24 */ /* 0x000fc8000f8e0227 */
[----:B------:R-:W-:-:S07]  /*e0b0*/  IMAD R30, R39, UR9, R14 ;  /* 0x00000009271e7c24 */ /* 0x000fce000f8e020e */
.L_x_3600:
[----:B------:R-:W-:Y:S05]  /*e0c0*/  @!P0 BRA `(.L_x_3599) ;  /* 0x0000000400508947 */ /* 0x000fea0003800000 */
[----:B------:R-:W-:Y:S02]  /*e0d0*/  ISETP.NE.AND P1, PT, R31, 0x1, PT ;  /* 0x000000011f00780c */ /* 0x000fe40003f25270 */
[----:B------:R-:W-:-:S04]  /*e0e0*/  LOP3.LUT R18, R18, 0x1, RZ, 0xc0, !PT ;  /* 0x0000000112127812 */ /* 0x000fc800078ec0ff */
[----:B------:R-:W-:-:S07]  /*e0f0*/  ISETP.NE.U32.AND P0, PT, R18, 0x1, PT ;  /* 0x000000011200780c */ /* 0x000fce0003f05070 */
[----:B------:R-:W-:Y:S06]  /*e100*/  @!P1 BRA `(.L_x_3601) ;  /* 0x0000000000d09947 */ /* 0x000fec0003800000 */
[----:B---3--:R-:W-:Y:S01]  /*e110*/  UIADD3 UR4, UPT, UPT, UR6, -0x1, URZ ;  /* 0xffffffff06047890 */ /* 0x008fe2000fffe0ff */
[----:B------:R-:W-:Y:S01]  /*e120*/  UMOV UR7, 0xd8 ;  /* 0x000000d800077882 */ /* 0x000fe20000000000 */
[----:B------:R-:W-:Y:S02]  /*e130*/  UIADD3 UR6, UPT, UPT, UR6, -0x2, URZ ;  /* 0xfffffffe06067890 */ /* 0x000fe4000fffe0ff */
[----:B------:R-:W-:Y:S02]  /*e140*/  ULEA UR4, UR4, UR7, 0x2 ;  /* 0x0000000704047291 */ /* 0x000fe4000f8e10ff */
[----:B------:R-:W-:-:S10]  /*e150*/  ULEA UR7, UR6, UR7, 0x2 ;  /* 0x0000000706077291 */ /* 0x000fd4000f8e10ff */
[----:B------:R-:W2:Y:S02]  /*e160*/  LDCU UR8, c[0x0][UR4+0x388] ;  /* 0x00007100040877ac */ /* 0x000ea40008000800 */
[----:B------:R-:W3:Y:S01]  /*e170*/  LDCU UR9, c[0x0][UR7+0x388] ;  /* 0x00007100070977ac */ /* 0x000ee20008000800 */
[----:B------:R-:W4:Y:S01]  /*e180*/  LDCU UR4, c[0x0][UR4+0x3ec] ;  /* 0x00007d80040477ac */ /* 0x000f220008000800 */
[----:B------:R-:W4:Y:S01]  /*e190*/  LDCU UR7, c[0x0][UR7+0x3ec] ;  /* 0x00007d80070777ac */ /* 0x000f220008000800 */
[----:B--2---:R-:W2:Y:S01]  /*e1a0*/  I2F.U32.RP R18, UR8 ;  /* 0x0000000800127d06 */ /* 0x004ea20008209000 */
[----:B------:R-:W-:Y:S02]  /*e1b0*/  IADD3 R19, PT, PT, RZ, -UR8, RZ ;  /* 0x80000008ff137c10 */ /* 0x000fe4000fffe0ff */
[----:B------:R-:W-:-:S05]  /*e1c0*/  ISETP.NE.U32.AND P3, PT, RZ, UR8, PT ;  /* 0x00000008ff007c0c */ /* 0x000fca000bf65070 */
[----:B---3--:R-:W3:Y:S08]  /*e1d0*/  I2F.U32.RP R31, UR9 ;  /* 0x00000009001f7d06 */ /* 0x008ef00008209000 */
[----:B--2---:R-:W2:Y:S08]  /*e1e0*/  MUFU.RCP R18, R18 ;  /* 0x0000001200127308 */ /* 0x004eb00000001000 */
[----:B---3--:R-:W-:Y:S01]  /*e1f0*/  MUFU.RCP R31, R31 ;  /* 0x0000001f001f7308 */ /* 0x008fe20000001000 */
[----:B--2---:R-:W-:-:S07]  /*e200*/  IADD3 R14, PT, PT, R18, 0xffffffe, RZ ;  /* 0x0ffffffe120e7810 */ /* 0x004fce0007ffe0ff */
[----:B------:R2:W3:Y:S02]  /*e210*/  F2I.FTZ.U32.TRUNC.NTZ R15, R14 ;  /* 0x0000000e000f7305 */ /* 0x0004e4000021f000 */
[----:B--2---:R-:W-:Y:S02]  /*e220*/  IMAD.MOV.U32 R14, RZ, RZ, RZ ;  /* 0x000000ffff0e7224 */ /* 0x004fe400078e00ff */
[----:B---3--:R-:W-:-:S04]  /*e230*/  IMAD R19, R19, R15, RZ ;  /* 0x0000000f13137224 */ /* 0x008fc800078e02ff */
[----:B------:R-:W-:Y:S01]  /*e240*/  IMAD.HI.U32 R18, R15, R19, R14 ;  /* 0x000000130f127227 */ /* 0x000fe200078e000e */
[----:B------:R-:W-:Y:S02]  /*e250*/  IADD3 R14, PT, PT, R31, 0xffffffe, RZ ;  /* 0x0ffffffe1f0e7810 */ /* 0x000fe40007ffe0ff */
[----:B------:R-:W-:Y:S02]  /*e260*/  IADD3 R19, PT, PT, RZ, -UR9, RZ ;  /* 0x80000009ff137c10 */ /* 0x000fe4000fffe0ff */
[----:B------:R2:W3:Y:S01]  /*e270*/  F2I.FTZ.U32.TRUNC.NTZ R15, R14 ;  /* 0x0000000e000f7305 */ /* 0x0004e2000021f000 */
[----:B------:R-:W-:-:S05]  /*e280*/  IMAD.HI.U32 R18, R18, R17, RZ ;  /* 0x0000001112127227 */ /* 0x000fca00078e00ff */
[----:B01----:R-:W-:Y:S01]  /*e290*/  IADD3 R38, PT, PT, -R18, RZ, RZ ;  /* 0x000000ff12267210 */ /* 0x003fe20007ffe1ff */
[----:B--2---:R-:W-:-:S04]  /*e2a0*/  HFMA2 R14, -RZ, RZ, 0, 0 ;  /* 0x00000000ff0e7431 */ /* 0x004fc800000001ff */
[----:B------:R-:W-:Y:S02]  /*e2b0*/  IMAD R38, R38, UR8, R17 ;  /* 0x0000000826267c24 */ /* 0x000fe4000f8e0211 */
[----:B---3--:R-:W-:-:S03]  /*e2c0*/  IMAD R19, R19, R15, RZ ;  /* 0x0000000f13137224 */ /* 0x008fc600078e02ff */
        /* <DEDUP_REMOVED lines=17> */
[----:B----4-:R-:W-:-:S08]  /*e3e0*/  IMAD R15, R15, UR4, R30 ;  /* 0x000000040f0f7c24 */ /* 0x010fd0000f8e021e */
[----:B------:R-:W-:Y:S02]  /*e3f0*/  @P2 IADD3 R19, PT, PT, R19, 0x1, RZ ;  /* 0x0000000113132810 */ /* 0x000fe40007ffe0ff */
[----:B------:R-:W-:-:S04]  /*e400*/  @!P3 LOP3.LUT R19, RZ, UR9, RZ, 0x33, !PT ;  /* 0x00000009ff13bc12 */ /* 0x000fc8000f8e33ff */
[----:B------:R-:W-:-:S05]  /*e410*/  IADD3 R17, PT, PT, -R19, RZ, RZ ;  /* 0x000000ff13117210 */ /* 0x000fca0007ffe1ff */
[----:B------:R-:W-:Y:S01]  /*e420*/  IMAD R18, R17, UR9, R18 ;  /* 0x0000000911127c24 */ /* 0x000fe2000f8e0212 */
[----:B------:R-:W-:-:S03]  /*e430*/  MOV R17, R19 ;  /* 0x0000001300117202 */ /* 0x000fc60000000f00 */
[----:B------:R-:W-:-:S07]  /*e440*/  IMAD R30, R18, UR7, R15 ;  /* 0x00000007121e7c24 */ /* 0x000fce000f8e020f */
.L_x_3601:
[----:B------:R-:W-:Y:S05]  /*e450*/  @!P0 BRA `(.L_x_3599) ;  /* 0x00000000006c8947 */ /* 0x000fea0003800000 */
[----:B---3--:R-:W-:Y:S01]  /*e460*/  UIADD3 UR6, UPT, UPT, UR6, -0x1, URZ ;  /* 0xffffffff06067890 */ /* 0x008fe2000fffe0ff */
[----:B------:R-:W-:-:S03]  /*e470*/  UMOV UR4, 0xd8 ;  /* 0x000000d800047882 */ /* 0x000fc60000000000 */
[----:B------:R-:W-:-:S12]  /*e480*/  ULEA UR6, UR6, UR4, 0x2 ;  /* 0x0000000406067291 */ /* 0x000fd8000f8e10ff */
[----:B------:R-:W2:Y:S01]  /*e490*/  LDCU UR4, c[0x0][UR6+0x388] ;  /* 0x00007100060477ac */ /* 0x000ea20008000800 */
[----:B------:R-:W3:Y:S01]  /*e4a0*/  LDCU UR6, c[0x0][UR6+0x3ec] ;  /* 0x00007d80060677ac */ /* 0x000ee20008000800 */
[----:B--2---:R-:W2:Y:S01]  /*e4b0*/  I2F.U32.RP R18, UR4 ;  /* 0x0000000400127d06 */ /* 0x004ea20008209000 */
[----:B------:R-:W-:Y:S02]  /*e4c0*/  IADD3 R19, PT, PT, RZ, -UR4, RZ ;  /* 0x80000004ff137c10 */ /* 0x000fe4000fffe0ff */
[----:B------:R-:W-:-:S05]  /*e4d0*/  ISETP.NE.U32.AND P2, PT, RZ, UR4, PT ;  /* 0x00000004ff007c0c */ /* 0x000fca000bf45070 */
[----:B--2---:R-:W2:Y:S02]  /*e4e0*/  MUFU.RCP R18, R18 ;  /* 0x0000001200127308 */ /* 0x004ea40000001000 */
[----:B--2---:R-:W-:-:S06]  /*e4f0*/  VIADD R14, R18, 0xffffffe ;  /* 0x0ffffffe120e7836 */ /* 0x004fcc0000000000 */
[----:B------:R2:W4:Y:S02]  /*e500*/  F2I.FTZ.U32.TRUNC.NTZ R15, R14 ;  /* 0x0000000e000f7305 */ /* 0x000524000021f000 */
[----:B--2---:R-:W-:Y:S02]  /*e510*/  HFMA2 R14, -RZ, RZ, 0, 0 ;  /* 0x00000000ff0e7431 */ /* 0x004fe400000001ff */
[----:B----4-:R-:W-:-:S04]  /*e520*/  IMAD R19, R19, R15, RZ ;  /* 0x0000000f13137224 */ /* 0x010fc800078e02ff */
[----:B01----:R-:W-:-:S06]  /*e530*/  IMAD.HI.U32 R38, R15, R19, R14 ;  /* 0x000000130f267227 */ /* 0x003fcc00078e000e */
        /* <DEDUP_REMOVED lines=12> */
[----:B---3--:R-:W-:-:S07]  /*e600*/  IMAD R30, R15, UR6, R30 ;  /* 0x000000060f1e7c24 */ /* 0x008fce000f8e021e */
.L_x_3599:
[----:B------:R-:W2:Y:S01]  /*e610*/  LDCU UR4, c[0x0][0x4c4] ;  /* 0x00009880ff0477ac */ /* 0x000ea20008000800 */
[----:B------:R-:W4:Y:S01]  /*e620*/  LDC.64 R18, c[0x0][0x458] ;  /* 0x00011600ff127b82 */ /* 0x000f220000000a00 */
[----:B------:R-:W0:Y:S01]  /*e630*/  F2I.FTZ.U32.TRUNC.NTZ R31, R16 ;  /* 0x00000010001f7305 */ /* 0x000e22000021f000 */
[----:B------:R-:W1:Y:S01]  /*e640*/  DSETP.GEU.AND P0, PT, R28, R32, PT ;  /* 0x000000201c00722a */ /* 0x000e620003f0e000 */
[----:B---3--:R-:W3:Y:S01]  /*e650*/  LDCU.64 UR6, c[0x0][0x530] ;  /* 0x0000a600ff0677ac */ /* 0x008ee20008000a00 */
[----:B-1----:R-:W-:Y:S01]  /*e660*/  FSEL R15, RZ, 1.875, P0 ;  /* 0x3ff00000ff0f7808 */ /* 0x002fe20000000000 */
[----:B------:R-:W-:Y:S02]  /*e670*/  IMAD.MOV.U32 R14, RZ, RZ, RZ ;  /* 0x000000ffff0e7224 */ /* 0x000fe400078e00ff */
[----:B--2---:R-:W-:-:S05]  /*e680*/  IMAD R17, R17, UR4, R30 ;  /* 0x0000000411117c24 */ /* 0x004fca000f8e021e */
[C---:B---3--:R-:W-:Y:S01]  /*e690*/  IADD3 R28, P0, PT, R17.reuse, UR6, RZ ;  /* 0x00000006111c7c10 */ /* 0x048fe2000ff1e0ff */
[----:B----4-:R-:W-:-:S03]  /*e6a0*/  IMAD.WIDE.U32 R18, R17, 0x8, R18 ;  /* 0x0000000811127825 */ /* 0x010fc600078e0012 */
[----:B------:R-:W-:-:S15]  /*e6b0*/  IADD3.X R29, PT, PT, RZ, UR7, RZ, P0, !PT ;  /* 0x00000007ff1d7c10 */ /* 0x000fde00087fe4ff */
[----:B------:R-:W-:-:S15]  /*e6c0*/  NOP ;  /* 0x0000000000007918 */ /* 0x000fde0000000000 */
[----:B------:R-:W-:-:S15]  /*e6d0*/  NOP ;  /* 0x0000000000007918 */ /* 0x000fde0000000000 */
[----:B------:R-:W-:-:S05]  /*e6e0*/  NOP ;  /* 0x0000000000007918 */ /* 0x000fca0000000000 */
        /* <DEDUP_REMOVED lines=9> */
.L_x_3574:
[----:B------:R-:W-:Y:S01]  /*e780*/  ISETP.GE.U32.AND P5, PT, R0, R17, PT ;  /* 0x000000110000720c */ /* 0x000fe20003fa6070 */
[----:B------:R-:W-:Y:S01]  /*e790*/  BSSY.RECONVERGENT B0, `(.L_x_3602) ;  /* 0x0000019000007945 */ /* 0x000fe20003800200 */
[----:B------:R-:W-:-:S04]  /*e7a0*/  IADD3 R48, PT, PT, R7, R0, RZ ;  /* 0x0000000007307210 */ /* 0x000fc80007ffe0ff */
[----:B------:R-:W-:Y:S01]  /*e7b0*/  ISETP.GE.U32.AND P4, PT, R48, R17, PT ;  /* 0x000000113000720c */ /* 0x000fe20003f86070 */
[----:B------:R-:W-:-:S05]  /*e7c0*/  IMAD.IADD R46, R7, 0x1, R48 ;  /* 0x00000001072e7824 */ /* 0x000fca00078e0230 */
[----:B------:R-:W-:Y:S02]  /*e7d0*/  IADD3 R44, PT, PT, R7, R46, RZ ;  /* 0x0000002e072c7210 */ /* 0x000fe40007ffe0ff */
[-C--:B------:R-:W-:Y:S02]  /*e7e0*/  ISETP.GE.U32.AND P2, PT, R46, R17.reuse, PT ;  /* 0x000000112e00720c */ /* 0x080fe40003f46070 */
[----:B------:R-:W-:Y:S01]  /*e7f0*/  ISETP.GE.U32.AND P3, PT, R44, R17, PT ;  /* 0x000000112c00720c */ /* 0x000fe20003f66070 */
[----:B------:R-:W-:-:S12]  /*e800*/  @P5 BRA `(.L_x_3603) ;  /* 0x0000000000445947 */ /* 0x000fd80003800000 */
[----:B------:R-:W0:Y:S01]  /*e810*/  LDCU UR4, c[0x0][0x4c4] ;  /* 0x00009880ff0477ac */ /* 0x000e220008000800 */
[----:B------:R-:W1:Y:S01]  /*e820*/  LDC.64 R38, c[0x0][0x458] ;  /* 0x00011600ff267b82 */ /* 0x000e620000000a00 */
[----:B------:R-:W2:Y:S01]  /*e830*/  F2I.FTZ.U32.TRUNC.NTZ R43, R42 ;  /* 0x0000002a002b7305 */ /* 0x000ea2000021f000 */
[----:B------:R-:W-:Y:S01]  /*e840*/  FSEL R19, RZ, 1.875, P1 ;  /* 0x3ff00000ff137808 */ /* 0x000fe20000800000 */
[----:B------:R-:W3:Y:S01]  /*e850*/  LDCU.64 UR6, c[0x0][0x530] ;  /* 0x0000a600ff0677ac */ /* 0x000ee20008000a00 */
[----:B------:R-:W-:-:S06]  /*e860*/  MOV R18, RZ ;  /* 0x000000ff00127202 */ /* 0x000fcc0000000f00 */
[----:B-----5:R-:W4:Y:S01]  /*e870*/  DMUL R18, R26, R18 ;  /* 0x000000121a127228 */ /* 0x020f220000000000 */
[----:B0-----:R-:W-:-:S05]  /*e880*/  IMAD R17, R0, UR4, RZ ;  /* 0x0000000400117c24 */ /* 0x001fca000f8e02ff */
[C---:B---3--:R-:W-:Y:S01]  /*e890*/  IADD3 R40, P1, PT, R17.reuse, UR6, RZ ;  /* 0x0000000611287c10 */ /* 0x048fe2000ff3e0ff */
[----:B-1----:R-:W-:-:S04]  /*e8a0*/  IMAD.WIDE.U32 R38, R17, 0x8, R38 ;  /* 0x0000000811267825 */ /* 0x002fc800078e0026 */
[----:B------:R-:W-:-:S15]  /*e8b0*/  IMAD.X R41, RZ, RZ, UR7, P1 ;  /* 0x00000007ff297e24 */ /* 0x000fde00088e06ff */
[----:B------:R-:W-:-:S15]  /*e8c0*/  NOP ;  /* 0x0000000000007918 */ /* 0x000fde0000000000 */
[----:B------:R-:W-:-:S15]  /*e8d0*/  NOP ;  /* 0x0000000000007918 */ /* 0x000fde0000000000 */
[----:B------:R-:W-:-:S08]  /*e8e0*/  NOP ;  /* 0x0000000000007918 */ /* 0x000fd00000000000 */
[----:B----4-:R-:W0:Y:S02]  /*e8f0*/  DMUL R18, R18, R34 ;  /* 0x0000002212127228 */ /* 0x010e240000000000 */
[----:B0-----:R0:W-:Y:S04]  /*e900*/  STG.E.64 desc[UR16][R38.64], R18 ;  /* 0x0000001226007986 */ /* 0x0011e8000c101b10 */
[----:B--2---:R0:W-:Y:S02]  /*e910*/  STG.E.U8 desc[UR16][R40.64], R43 ;  /* 0x0000002b28007986 */ /* 0x0041e4000c101110 */
.L_x_3603:
[----:B------:R-:W-:Y:S05]  /*e920*/  BSYNC.RECONVERGENT B0 ;  /* 0x0000000000007941 */ /* 0x000fea0003800200 */
.L_x_3602:
[----:B------:R-:W-:Y:S04]  /*e930*/  BSSY.RECONVERGENT B0, `(.L_x_3604) ;  /* 0x0000013000007945 */ /* 0x000fe80003800200 */
[----:B------:R-:W-:Y:S05]  /*e940*/  @P4 BRA `(.L_x_3605) ;  /* 0x0000000000444947 */ /* 0x000fea0003800000 */
[----:B------:R-:W1:Y:S01]  /*e950*/  LDCU UR4, c[0x0][0x4c4] ;  /* 0x00009880ff0477ac */ /* 0x000e620008000800 */
[----:B0-----:R-:W0:Y:S01]  /*e960*/  LDC.64 R40, c[0x0][0x458] ;  /* 0x00011600ff287b82 */ /* 0x001e220000000a00 */
[----:B------:R-:W2:Y:S01]  /*e970*/  F2I.FTZ.U32.TRUNC.NTZ R43, R14 ;  /* 0x0000000e002b7305 */ /* 0x000ea2000021f000 */
[----:B------:R-:W-:Y:S01]  /*e980*/  FSEL R19, RZ, 1.875, P0 ;  /* 0x3ff00000ff137808 */ /* 0x000fe20000000000 */
[----:B------:R-:W3:Y:S01]  /*e990*/  LDCU.64 UR6, c[0x0][0x530] ;  /* 0x0000a600ff0677ac */ /* 0x000ee20008000a00 */
[----:B------:R-:W-:-:S06]  /*e9a0*/  MOV R18, RZ ;  /* 0x000000ff00127202 */ /* 0x000fcc0000000f00 */
[----:B-----5:R-:W4:Y:S01]  /*e9b0*/  DMUL R18, R24, R18 ;  /* 0x0000001218127228 */ /* 0x020f220000000000 */
[----:B-1----:R-:W-:-:S05]  /*e9c0*/  IMAD R17, R48, UR4, RZ ;  /* 0x0000000430117c24 */ /* 0x002fca000f8e02ff */
[C---:B---3--:R-:W-:Y:S01]  /*e9d0*/  IADD3 R38, P0, PT, R17.reuse, UR6, RZ ;  /* 0x0000000611267c10 */ /* 0x048fe2000ff1e0ff */
[----:B0-----:R-:W-:-:S03]  /*e9e0*/  IMAD.WIDE.U32 R40, R17, 0x8, R40 ;  /* 0x0000000811287825 */ /* 0x001fc600078e0028 */
[----:B------:R-:W-:-:S15]  /*e9f0*/  IADD3.X R39, PT, PT, RZ, UR7, RZ, P0, !PT ;  /* 0x00000007ff277c10 */ /* 0x000fde00087fe4ff */
[----:B------:R-:W-:-:S15]  /*ea00*/  NOP ;  /* 0x0000000000007918 */ /* 0x000fde0000000000 */
[----:B------:R-:W-:-:S15]  /*ea10*/  NOP ;  /* 0x0000000000007918 */ /* 0x000fde0000000000 */
[----:B------:R-:W-:-:S09]  /*ea20*/  NOP ;  /* 0x0000000000007918 */ /* 0x000fd20000000000 */
[----:B----4-:R-:W0:Y:S02]  /*ea30*/  DMUL R18, R18, R34 ;  /* 0x0000002212127228 */ /* 0x010e240000000000 */
[----:B0-----:R1:W-:Y:S04]  /*ea40*/  STG.E.64 desc[UR16][R40.64], R18 ;  /* 0x0000001228007986 */ /* 0x0013e8000c101b10 */
[----:B--2---:R1:W-:Y:S02]  /*ea50*/  STG.E.U8 desc[UR16][R38.64], R43 ;  /* 0x0000002b26007986 */ /* 0x0043e4000c101110 */
.L_x_3605:
[----:B------:R-:W-:Y:S05]  /*ea60*/  BSYNC.RECONVERGENT B0 ;  /* 0x0000000000007941 */ /* 0x000fea0003800200 */
.L_x_3604:
[----:B------:R-:W-:Y:S04]  /*ea70*/  BSSY.RECONVERGENT B0, `(.L_x_3606) ;  /* 0x0000018000007945 */ /* 0x000fe80003800200 */
[----:B------:R-:W-:Y:S05]  /*ea80*/  @P2 BRA `(.L_x_3607) ;  /* 0x0000000000582947 */ /* 0x000fea0003800000 */
[----:B------:R-:W2:Y:S01]  /*ea90*/  LDCU UR4, c[0x0][0x4c4] ;  /* 0x00009880ff0477ac */ /* 0x000ea20008000800 */
[----:B------:R3:W0:Y:S01]  /*eaa0*/  DSETP.GEU.AND P0, PT, R30, R32, PT ;  /* 0x000000201e00722a */ /* 0x0006220003f0e000 */
[----:B------:R-:W4:Y:S01]  /*eab0*/  F2I.FTZ.U32.TRUNC.NTZ R15, R15 ;  /* 0x0000000f000f7305 */ /* 0x000f22000021f000 */
[----:B---3--:R-:W3:Y:S01]  /*eac0*/  LDC.64 R30, c[0x0][0x458] ;  /* 0x00011600ff1e7b82 */ /* 0x008ee20000000a00 */
[----:B------:R-:W4:Y:S01]  /*ead0*/  LDCU.64 UR6, c[0x0][0x530] ;  /* 0x0000a600ff0677ac */ /* 0x000f220008000a00 */
[----:B01----:R-:W-:Y:S01]  /*eae0*/  FSEL R19, RZ, 1.875, P0 ;  /* 0x3ff00000ff137808 */ /* 0x003fe20000000000 */
[----:B------:R-:W-:Y:S02]  /*eaf0*/  IMAD.MOV.U32 R18, RZ, RZ, RZ ;  /* 0x000000ffff127224 */ /* 0x000fe400078e00ff */
[----:B--2---:R-:W-:-:S05]  /*eb00*/  IMAD R17, R46, UR4, RZ ;  /* 0x000000042e117c24 */ /* 0x004fca000f8e02ff */
[C---:B----4-:R-:W-:Y:S01]  /*eb10*/  IADD3 R38, P0, PT, R17.reuse, UR6, RZ ;  /* 0x0000000611267c10 */ /* 0x050fe2000ff1e0ff */
[----:B---3--:R-:W-:-:S03]  /*eb20*/  IMAD.WIDE.U32 R30, R17, 0x8, R30 ;  /* 0x00000008111e7825 */ /* 0x008fc600078e001e */
[----:B------:R-:W-:-:S15]  /*eb30*/  IADD3.X R39, PT, PT, RZ, UR7, RZ, P0, !PT ;  /* 0x00000007ff277c10 */ /* 0x000fde00087fe4ff */
[----:B------:R-:W-:-:S15]  /*eb40*/  NOP ;  /* 0x0000000000007918 */ /* 0x000fde0000000000 */
[----:B------:R-:W-:-:S15]  /*eb50*/  NOP ;  /* 0x0000000000007918 */ /* 0x000fde0000000000 */
[----:B------:R-:W-:-:S03]  /*eb60*/  NOP ;  /* 0x0000000000007918 */ /* 0x000fc60000000000 */
[----:B-----5:R-:W0:-:S15]  /*eb70*/  DMUL R18, R22, R18 ;  /* 0x0000001216127228 */ /* 0x020e1e0000000000 */
[----:B------:R-:W-:-:S15]  /*eb80*/  NOP ;  /* 0x0000000000007918 */ /* 0x000fde0000000000 */
[----:B------:R-:W-:-:S15]  /*eb90*/  NOP ;  /* 0x0000000000007918 */ /* 0x000fde0000000000 */
[----:B------:R-:W-:-:S15]  /*eba0*/  NOP ;  /* 0x0000000000007918 */ /* 0x000fde0000000000 */
[----:B------:R-:W-:-:S04]  /*ebb0*/  NOP ;  /* 0x0000000000007918 */ /* 0x000fc80000000000 */
[----:B0-----:R-:W0:Y:S02]  /*ebc0*/  DMUL R18, R18, R34 ;  /* 0x0000002212127228 */ /* 0x001e240000000000 */
[----:B0-----:R2:W-:Y:S04]  /*ebd0*/  STG.E.64 desc[UR16][R30.64], R18 ;  /* 0x000000121e007986 */ /* 0x0015e8000c101b10 */
[----:B------:R2:W-:Y:S02]  /*ebe0*/  STG.E.U8 desc[UR16][R38.64], R15 ;  /* 0x0000000f26007986 */ /* 0x0005e4000c101110 */
.L_x_3607:
[----:B------:R-:W-:Y:S05]  /*ebf0*/  BSYNC.RECONVERGENT B0 ;  /* 0x0000000000007941 */ /* 0x000fea0003800200 */
.L_x_3606:
[----:B------:R-:W-:Y:S05]  /*ec00*/  @P3 BRA `(.L_x_3596) ;  /* 0x0000000000543947 */ /* 0x000fea0003800000 */
[----:B------:R-:W2:Y:S01]  /*ec10*/  DSETP.GEU.AND P0, PT, R28, R32, PT ;  /* 0x000000201c00722a */ /* 0x000ea20003f0e000 */
[----:B------:R-:W-:Y:S01]  /*ec20*/  MOV R14, RZ ;  /* 0x000000ff000e7202 */ /* 0x000fe20000000f00 */
[----:B------:R-:W3:Y:S01]  /*ec30*/  LDCU UR4, c[0x0][0x4c4] ;  /* 0x00009880ff0477ac */ /* 0x000ee20008000800 */
[----:B--2---:R-:W-:Y:S01]  /*ec40*/  FSEL R15, RZ, 1.875, P0 ;  /* 0x3ff00000ff0f7808 */ /* 0x004fe20000000000 */
[----:B------:R-:W2:Y:S01]  /*ec50*/  F2I.FTZ.U32.TRUNC.NTZ R31, R16 ;  /* 0x00000010001f7305 */ /* 0x000ea2000021f000 */
[----:B------:R-:W0:Y:S01]  /*ec60*/  LDCU.64 UR6, c[0x0][0x530] ;  /* 0x0000a600ff0677ac */ /* 0x000e220008000a00 */
[----:B---3--:R-:W-:-:S05]  /*ec70*/  IMAD R17, R44, UR4, RZ ;  /* 0x000000042c117c24 */ /* 0x008fca000f8e02ff */
[----:B01----:R-:W-:-:S05]  /*ec80*/  IADD3 R18, P0, PT, R17, UR6, RZ ;  /* 0x0000000611127c10 */ /* 0x003fca000ff1e0ff */
[----:B------:R-:W-:-:S15]  /*ec90*/  IMAD.X R19, RZ, RZ, UR7, P0 ;  /* 0x00000007ff137e24 */ /* 0x000fde00080e06ff */
[----:B------:R-:W-:-:S15]  /*eca0*/  NOP ;  /* 0x0000000000007918 */ /* 0x000fde0000000000 */
[----:B------:R-:W-:-:S15]  /*ecb0*/  NOP ;  /* 0x0000000000007918 */ /* 0x000fde0000000000 */
[----:B------:R-:W-:-:S03]  /*ecc0*/  NOP ;  /* 0x0000000000007918 */ /* 0x000fc60000000000 */
[----:B-----5:R0:W1:Y:S02]  /*ecd0*/  DMUL R28, R20, R14 ;  /* 0x0000000e141c7228 */ /* 0x0200640000000000 */
[----:B0-----:R-:W0:Y:S02]  /*ece0*/  LDC.64 R14, c[0x0][0x458] ;  /* 0x00011600ff0e7b82 */ /* 0x001e240000000a00 */
[----:B0-----:R-:W-:-:S15]  /*ecf0*/  IMAD.WIDE.U32 R14, R17, 0x8, R14 ;  /* 0x00000008110e7825 */ /* 0x001fde00078e000e */
[----:B------:R-:W-:-:S15]  /*ed00*/  NOP ;  /* 0x0000000000007918 */ /* 0x000fde0000000000 */
[----:B------:R-:W-:-:S15]  /*ed10*/  NOP ;  /* 0x0000000000007918 */ /* 0x000fde0000000000 */
[----:B------:R-:W-:-:S15]  /*ed20*/  NOP ;  /* 0x0000000000007918 */ /* 0x000fde0000000000 */
[----:B-1----:R-:W0:Y:S02]  /*ed30*/  DMUL R28, R28, R34 ;  /* 0x000000221c1c7228 */ /* 0x002e240000000000 */
[----:B0-----:R4:W-:Y:S04]  /*ed40*/  STG.E.64 desc[UR16][R14.64], R28 ;  /* 0x0000001c0e007986 */ /* 0x0019e8000c101b10 */
[----:B--2---:R4:W-:Y:S02]  /*ed50*/  STG.E.U8 desc[UR16][R18.64], R31 ;  /* 0x0000001f12007986 */ /* 0x0049e4000c101110 */
.L_x_3596:
[----:B------:R-:W-:Y:S01]  /*ed60*/  LEA R0, R7, R0, 0x2 ;  /* 0x0000000007007211 */ /* 0x000fe200078e10ff */
[----:B------:R-:W-:Y:S05]  /*ed70*/  WARPSYNC.ALL ;  /* 0x0000000000007948 */ /* 0x000fea0003800000 */
[----:B------:R-:W-:Y:S01]  /*ed80*/  BAR.SYNC.DEFER_BLOCKING 0x0 ;  /* 0x0000000000007b1d */ /* 0x000fe20000010000 */
[----:B------:R-:W-:-:S13]  /*ed90*/  ISETP.GE.U32.AND P0, PT, R0, R9, PT ;  /* 0x000000090000720c */ /* 0x000fda0003f06070 */
[----:B------:R-:W-:Y:S05]  /*eda0*/  @!P0 BRA `(.L_x_3608) ;  /* 0xffffff1800bc8947 */ /* 0x000fea000383ffff */
[----:B------:R-:W-:Y:S05]  /*edb0*/  EXIT ;  /* 0x000000000000794d */ /* 0x000fea0003800000 */
        .weak           $__internal_61_$__cuda_sm20_dblrcp_rn_slowpath_v3
        .type           $__internal_61_$__cuda_sm20_dblrcp_rn_slowpath_v3,@function
        .size           $__internal_61_$__cuda_sm20_dblrcp_rn_slowpath_v3,(.L_x_14090 - $__internal_61_$__cuda_sm20_dblrcp_rn_slowpath_v3)
$__internal_61_$__cuda_sm20_dblrcp_rn_slowpath_v3:
        /* <DEDUP_REMOVED lines=59> */
.L_x_3611:
        /* <DEDUP_REMOVED lines=34> */
.L_x_3609:
[----:B------:R-:W0:Y:S01]  /*f390*/  LDC R8, c[0x0][0x610] ;  /* 0x00018400ff087b82 */ /* 0x000e220000000800 */
[----:B-1----:R-:W-:-:S07]  /*f3a0*/  LOP3.LUT R9, R14, 0x80000, RZ, 0xfc, !PT ;  /* 0x000800000e097812 */ /* 0x002fce00078efcff */
.L_x_3610:
[----:B0-----:R-:W-:Y:S01]  /*f3b0*/  MOV R34, R8 ;  /* 0x0000000800227202 */ /* 0x001fe20000000f00 */
[----:B------:R-:W-:Y:S01]  /*f3c0*/  IMAD.MOV.U32 R35, RZ, RZ, R9 ;  /* 0x000000ffff237224 */ /* 0x000fe200078e0009 */
[----:B------:R-:W-:Y:S02]  /*f3d0*/  MOV R8, R20 ;  /* 0x0000001400087202 */ /* 0x000fe40000000f00 */
[----:B------:R-:W-:-:S04]  /*f3e0*/  MOV R9, 0x0 ;  /* 0x0000000000097802 */ /* 0x000fc80000000f00 */
[----:B------:R-:W-:Y:S05]  /*f3f0*/  RET.REL.NODEC R8 `(_ZN2at6native43_GLOBAL__N__7cc8d1ed_10_Dropout_cu_0e96ed3820fused_dropout_kernelIddjLin1ELin1EhEEvNS_4cuda6detail10TensorInfoIKT_T1_EENS5_IS6_S8_EENS5_IT4_S8_EES8_T0_NS_15PhiloxCudaStateE) ;  /* 0xffffff0c08007950 */ /* 0x000fea0003c3ffff */
.L_x_3612:
        /* <DEDUP_REMOVED lines=16> */
.L_x_14090:


//--------------------- .text._ZN2at6native43_GLOBAL__N__7cc8d1ed_10_Dropout_cu_0e96ed3820fused_dropout_kernelIddjLin1ELi1EhEEvNS_4cuda6detail10TensorInfoIKT_T1_EENS5_IS6_S8_EENS5_IT4_S8_EES8_T0_NS_15PhiloxCudaStateE --------------------------
	.section	.text._ZN2at6native43_GLOBAL__N__7cc8d1ed_10_Dropout_cu_0e96ed3820fused_dropout_kernelIddjLin1ELi1EhEEvNS_4cuda6detail10TensorInfoIKT_T1_EENS5_IS6_S8_EENS5_IT4_S8_EES8_T0_NS_15PhiloxCudaStateE,"ax",@progbits
	.align	128
.text._ZN2at6native43_GLOBAL__N__7cc8d1ed_10_Dropout_cu_0e96ed3820fused_dropout_kernelIddjLin1ELi1EhEEvNS_4cuda6detail10TensorInfoIKT_T1_EENS5_IS6_S8_EENS5_IT4_S8_EES8_T0_NS_15PhiloxCudaStateE:
        .type           _ZN2at6native43_GLOBAL__N__7cc8d1ed_10_Dropout_cu_0e96ed3820fused_dropout_kernelIddjLin1ELi1EhEEvNS_4cuda6detail10TensorInfoIKT_T1_EENS5_IS6_S8_EENS5_IT4_S8_EES8_T0_NS_15PhiloxCudaStateE,@function
        .size           _ZN2at6native43_GLOBAL__N__7cc8d1ed_10_Dropout_cu_0e96ed3820fused_dropout_kernelIddjLin1ELi1EhEEvNS_4cuda6detail10TensorInfoIKT_T1_EENS5_IS6_S8_EENS5_IT4_S8_EES8_T0_NS_15PhiloxCudaStateE,(.L_x_14092 - _ZN2at6native43_GLOBAL__N__7cc8d1ed_10_Dropout_cu_0e96ed3820fused_dropout_kernelIddjLin1ELi1EhEEvNS_4cuda6detail10TensorInfoIKT_T1_EENS5_IS6_S8_EENS5_IT4_S8_EES8_T0_NS_15PhiloxCudaStateE)
        .other          _ZN2at6native43_GLOBAL__N__7cc8d1ed_10_Dropout_cu_0e96ed3820fused_dropout_kernelIddjLin1ELi1EhEEvNS_4cuda6detail10TensorInfoIKT_T1_EENS5_IS6_S8_EENS5_IT4_S8_EES8_T0_NS_15PhiloxCudaStateE,@"STO_CUDA_ENTRY STV_DEFAULT"
_ZN2at6native43_GLOBAL__N__7cc8d1ed_10_Dropout_cu_0e96ed3820fused_dropout_kernelIddjLin1ELi1EhEEvNS_4cuda6detail10TensorInfoIKT_T1_EENS5_IS6_S8_EENS5_IT4_S8_EES8_T0_NS_15PhiloxCudaStateE:
[----:B------:R-:W-:Y:S01]  /*0000*/  LDC R1, c[0x0][0x37c] ;  /* 0x0000df00ff017b82 */ /* 0x000fe20000000800 */
[----:B------:R-:W0:Y:S07]  /*0010*/  LDCU UR4, c[0x0][0x62c] ;  /* 0x0000c580ff0477ac */ /* 0x000e2e0008000800 */
[----:B------:R-:W1:Y:S01]  /*0020*/  LDC R7, c[0x0][0x624] ;  /* 0x00018900ff077b82 */ /* 0x000e620000000800 */
[----:B------:R-:W2:Y:S07]  /*0030*/  LDCU.64 UR10, c[0x0][0x358] ;  /* 0x00006b00ff0a77ac */ /* 0x000eae0008000a00 */
[----:B------:R-:W2:Y:S08]  /*0040*/  LDC R12, c[0x0][0x620] ;  /* 0x00018800ff0c7b82 */ /* 0x000eb00000000800 */
[----:B------:R-:W3:Y:S01]  /*0050*/  LDC R16, c[0x0][0x614] ;  /* 0x00018500ff107b82 */ /* 0x000ee20000000800 */
[----:B0-----:R-:W-:-:S06]  /*0060*/  UPRMT UR4, UR4, 0x7770, URZ ;  /* 0x0000777004047896 */ /* 0x001fcc00080000ff */
[----:B------:R-:W-:Y:S01]  /*0070*/  ISETP.NE.AND P0, PT, RZ, UR4, PT ;  /* 0x00000004ff007c0c */ /* 0x000fe2000bf05270 */
[----:B------:R-:W0:Y:S04]  /*0080*/  LDC.64 R18, c[0x0][0x610] ;  /* 0x00018400ff127b82 */ /* 0x000e280000000a00 */
[----:B------:R-:W4:Y:S08]  /*0090*/  LDCU.64 UR4, c[0x0][0x618] ;  /* 0x0000c300ff0477ac */ /* 0x000f300008000a00 */
[----:B-1----:R-:W-:-:S05]  /*00a0*/  @P0 MOV R13, R7 ;  /* 0x00000007000d0202 */ /* 0x002fca0000000f00 */
[----:B--2---:R1:W2:Y:S01]  /*00b0*/  @P0 LDG.E.64 R2, desc[UR10][R12.64] ;  /* 0x0000000a0c020981 */ /* 0x0042a2000c1e1b00 */
[----:B----4-:R-:W-:Y:S01]  /*00c0*/  IMAD.U32 R20, RZ, RZ, UR4 ;  /* 0x00000004ff147e24 */ /* 0x010fe2000f8e00ff */
[----:B------:R-:W-:-:S06]  /*00d0*/  MOV R21, UR5 ;  /* 0x0000000500157c02 */ /* 0x000fcc0008000f00 */
[----:B------:R-:W4:Y:S01]  /*00e0*/  @P0 LDG.E.64 R20, desc[UR10][R20.64] ;  /* 0x0000000a14140981 */ /* 0x000f22000c1e1b00 */
[----:B---3--:R-:W0:Y:S01]  /*00f0*/  MUFU.RCP64H R15, R16 ;  /* 0x00000010000f7308 */ /* 0x008e220000001800 */
[----:B------:R-:W-:Y:S01]  /*0100*/  VIADD R14, R16, 0x300402 ;  /* 0x00300402100e7836 */ /* 0x000fe20000000000 */
[----:B------:R-:W3:Y:S01]  /*0110*/  S2UR UR4, SR_CTAID.X ;  /* 0x00000000000479c3 */ /* 0x000ee20000002500 */
[----:B------:R-:W3:Y:S07]  /*0120*/  S2R R0, SR_TID.X ;  /* 0x0000000000007919 */ /* 0x000eee0000002100 */
[----:B-1----:R-:W3:Y:S01]  /*0130*/  LDC R13, c[0x0][0x360] ;  /* 0x0000d800ff0d7b82 */ /* 0x002ee20000000800 */
[----:B0-----:R-:W0:Y:S01]  /*0140*/  DFMA R4, R14, -R18, 1 ;  /* 0x3ff000000e04742b */ /* 0x001e220000000812 */
[----:B---3--:R-:W-:-:S04]  /*0150*/  IMAD R0, R13, UR4, R0 ;  /* 0x000000040d007c24 */ /* 0x008fc8000f8e0200 */
[----:B------:R-:W-:-:S15]  /*0160*/  IMAD.WIDE.U32 R8, R0, -0x326172a9, RZ ;  /* 0xcd9e8d5700087825 */ /* 0x000fde00078e00ff */
[----:B------:R-:W-:-:S15]  /*0170*/  NOP ;  /* 0x0000000000007918 */ /* 0x000fde0000000000 */
[----:B------:R-:W-:-:S15]  /*0180*/  NOP ;  /* 0x0000000000007918 */ /* 0x000fde0000000000 */
[----:B------:R-:W-:-:S14]  /*0190*/  NOP ;  /* 0x0000000000007918 */ /* 0x000fdc0000000000 */
        /* <DEDUP_REMOVED lines=16> */
[----:B0-----:R0:W1:Y:S01]  /*02a0*/  DFMA R22, R22, R18, R22 ;  /* 0x000000121616722b */ /* 0x0010620000000016 */
        /* <DEDUP_REMOVED lines=8> */
[----:B------:R-:W-:-:S02]  /*0330*/  LOP3.LUT R10, R3, R9, R20, 0x96, !PT ;  /* 0x00000009030a7212 */ /* 0x000fc400078e9614 */
[----:B------:R-:W-:Y:S02]  /*0340*/  IADD3 R15, PT, PT, R21, -0x24c28bd8, RZ ;  /* 0xdb3d7428150f7810 */ /* 0x000fe40007ffe0ff */
[----:B------:R-:W-:Y:S01]  /*0350*/  LOP3.LUT R24, R7, R21, RZ, 0x3c, !PT ;  /* 0x0000001507187212 */ /* 0x000fe200078e3cff */
[----:B------:R-:W-:-:S04]  /*0360*/  IMAD.WIDE.U32 R10, R10, -0x2daee0ad, RZ ;  /* 0xd2511f530a0a7825 */ /* 0x000fc800078e00ff */
[----:B------:R-:W-:Y:S01]  /*0370*/  IMAD.WIDE.U32 R24, R24, -0x326172a9, RZ ;  /* 0xcd9e8d5718187825 */ /* 0x000fe200078e00ff */
[----:B------:R-:W-:Y:S02]  /*0380*/  LOP3.LUT R5, R5, R6, R11, 0x96, !PT ;  /* 0x0000000605057212 */ /* 0x000fe400078e960b */
[----:B------:R-:W-:Y:S02]  /*0390*/  IADD3 R11, PT, PT, R21, 0x76cf5d0a, RZ ;  /* 0x76cf5d0a150b7810 */ /* 0x000fe40007ffe0ff */
[----:B------:R-:W-:Y:S01]  /*03a0*/  LOP3.LUT R6, R4, R8, R25, 0x96, !PT ;  /* 0x0000000804067212 */ /* 0x000fe200078e9619 */
[----:B------:R-:W-:-:S04]  /*03b0*/  IMAD.WIDE.U32 R8, R5, -0x326172a9, RZ ;  /* 0xcd9e8d5705087825 */ /* 0x000fc800078e00ff */
[----:B------:R-:W-:Y:S02]  /*03c0*/  VIADD R5, R20, 0x3c6ef372 ;  /* 0x3c6ef37214057836 */ /* 0x000fe40000000000 */
[----:B------:R-:W-:-:S03]  /*03d0*/  IMAD.WIDE.U32 R6, R6, -0x2daee0ad, RZ ;  /* 0xd2511f5306067825 */ /* 0x000fc600078e00ff */
[----:B------:R-:W-:Y:S01]  /*03e0*/  LOP3.LUT R24, R5, R24, R9, 0x96, !PT ;  /* 0x0000001805187212 */ /* 0x000fe200078e9609 */
[----:B------:R-:W-:Y:S01]  /*03f0*/  VIADD R9, R21, 0x32370b8f ;  /* 0x32370b8f15097836 */ /* 0x000fe20000000000 */
[----:B------:R-:W-:Y:S02]  /*0400*/  LOP3.LUT R25, R11, R10, R7, 0x96, !PT ;  /* 0x0000000a0b197212 */ /* 0x000fe400078e9607 */
[----:B------:R-:W-:Y:S01]  /*0410*/  IADD3 R7, PT, PT, R20, -0x255992d5, RZ ;  /* 0xdaa66d2b14077810 */ /* 0x000fe20007ffe0ff */
[----:B------:R-:W-:-:S04]  /*0420*/  IMAD.WIDE.U32 R10, R24, -0x2daee0ad, RZ ;  /* 0xd2511f53180a7825 */ /* 0x000fc800078e00ff */
        /* <DEDUP_REMOVED lines=10> */
[----:B------:R-:W-:Y:S01]  /*04d0*/  IMAD.WIDE.U32 R10, R7, -0x2daee0ad, RZ ;  /* 0xd2511f53070a7825 */ /* 0x000fe200078e00ff */
[C---:B------:R-:W-:Y:S02]  /*04e0*/  IADD3 R7, PT, PT, R20.reuse, 0x1715609d, RZ ;  /* 0x1715609d14077810 */ /* 0x040fe40007ffe0ff */
[----:B------:R-:W-:Y:S01]  /*04f0*/  IADD3 R9, PT, PT, R20, 0x5384540f, RZ ;  /* 0x5384540f14097810 */ /* 0x000fe20007ffe0ff */
[----:B------:R-:W-:Y:S01]  /*0500*/  IMAD.WIDE.U32 R24, R24, -0x326172a9, RZ ;  /* 0xcd9e8d5718187825 */ /* 0x000fe200078e00ff */
[----:B------:R-:W-:Y:S02]  /*0510*/  LOP3.LUT R28, R6, R8, R11, 0x96, !PT ;  /* 0x00000008061c7212 */ /* 0x000fe400078e960b */
[C---:B------:R-:W-:Y:S01]  /*0520*/  IADD3 R8, PT, PT, R21.reuse, 0x646e171e, RZ ;  /* 0x646e171e15087810 */ /* 0x040fe20007ffe0ff */
[----:B------:R-:W-:Y:S01]  /*0530*/  VIADD R11, R21, 0x1fd5c5a3 ;  /* 0x1fd5c5a3150b7836 */ /* 0x000fe20000000000 */
[----:B------:R-:W-:Y:S01]  /*0540*/  LOP3.LUT R26, R7, R26, R25, 0x96, !PT ;  /* 0x0000001a071a7212 */ /* 0x000fe200078e9619 */
[----:B------:R-:W-:-:S02]  /*0550*/  VIADD R7, R20, 0xb54cda56 ;  /* 0xb54cda5614077836 */ /* 0x000fc40000000000 */
        /* <DEDUP_REMOVED lines=13> */
[----:B------:R-:W-:Y:S02]  /*0630*/  VIADD R15, R20, 0x8ff34781 ;  /* 0x8ff34781140f7836 */ /* 0x000fe40000000000 */
[----:B------:R-:W-:-:S04]  /*0640*/  IMAD.HI.U32 R39, R11, -0x2daee0ad, RZ ;  /* 0xd2511f530b277827 */ /* 0x000fc800078e00ff */
[----:B------:R-:W-:Y:S01]  /*0650*/  IMAD.HI.U32 R14, R40, -0x326172a9, RZ ;  /* 0xcd9e8d57280e7827 */ /* 0x000fe200078e00ff */
[----:B------:R-:W-:-:S04]  /*0660*/  LOP3.LUT R39, R26, R39, RZ, 0x3c, !PT ;  /* 0x000000271a277212 */ /* 0x000fc800078e3cff */
[----:B------:R-:W-:Y:S02]  /*0670*/  LOP3.LUT R38, R15, R38, R14, 0x96, !PT ;  /* 0x000000260f267212 */ /* 0x000fe400078e960e */
[----:B------:R-:W-:Y:S01]  /*0680*/  IADD3 R14, PT, PT, R21, -0x695add53, RZ ;  /* 0x96a522ad150e7810 */ /* 0x000fe20007ffe0ff */
[----:B01----:R-:W-:Y:S06]  /*0690*/  @P0 BRA `(.L_x_3613) ;  /* 0x0000000000100947 */ /* 0x003fec0003800000 */
[----:B------:R-:W-:Y:S02]  /*06a0*/  LOP3.LUT R16, R16, 0x7fffffff, RZ, 0xc0, !PT ;  /* 0x7fffffff10107812 */ /* 0x000fe400078ec0ff */
[----:B------:R-:W-:-:S03]  /*06b0*/  MOV R18, 0x6e0 ;  /* 0x000006e000127802 */ /* 0x000fc60000000f00 */
[----:B------:R-:W-:-:S07]  /*06c0*/  VIADD R24, R16, 0xfff00000 ;  /* 0xfff0000010187836 */ /* 0x000fce0000000000 */
[----:B------:R-:W-:Y:S05]  /*06d0*/  CALL.REL.NOINC `($__internal_62_$__cuda_sm20_dblrcp_rn_slowpath_v3) ;  /* 0x0000007800c87944 */ /* 0x000fea0003c00000 */
.L_x_3613:
        /* <DEDUP_REMOVED lines=27> */
[----:B------:R-:W-:Y:S01]  /*0890*/  LOP3.LUT R39, R39, R14, RZ, 0x3c, !PT ;  /* 0x0000000e27277212 */ /* 0x000fe200078e3cff */
[----:B------:R-:W-:Y:S01]  /*08a0*/  IMAD R40, R40, -0x326172a9, RZ ;  /* 0xcd9e8d5728287824 */ /* 0x000fe200078e02ff */
[----:B------:R-:W-:Y:S01]  /*08b0*/  LOP3.LUT R12, R12, 0x3, RZ, 0xc0, !PT ;  /* 0x000000030c0c7812 */ /* 0x000fe200078ec0ff */
[----:B------:R-:W-:Y:S01]  /*08c0*/  IMAD.MOV.U32 R16, RZ, RZ, R0 ;  /* 0x000000ffff107224 */ /* 0x000fe200078e0000 */
[----:B------:R-:W-:Y:S01]  /*08d0*/  MOV R14, RZ ;  /* 0x000000ff000e7202 */ /* 0x000fe20000000f00 */
[----:B0-----:R-:W-:Y:S02]  /*08e0*/  UIADD3 UR4, UPT, UPT, UR5, -0x1, URZ ;  /* 0xffffffff05047890 */ /* 0x001fe4000fffe0ff */
[----:B------:R-:W-:Y:S02]  /*08f0*/  UIADD3 UR6, UPT, UPT, UR5, 0x7, URZ ;  /* 0x0000000705067890 */ /* 0x000fe4000fffe0ff */
[----:B------:R-:W-:-:S02]  /*0900*/  ULOP3.LUT UR12, UR4, 0x7, URZ, 0xc0, !UPT ;  /* 0x00000007040c7892 */ /* 0x000fc4000f8ec0ff */
[----:B------:R-:W-:Y:S02]  /*0910*/  ULOP3.LUT UR4, UR4, 0xfffffff8, URZ, 0xc0, !UPT ;  /* 0xfffffff804047892 */ /* 0x000fe4000f8ec0ff */
[----:B------:R-:W-:Y:S02]  /*0920*/  UIADD3 UR8, UPT, UPT, UR5, 0x3, URZ ;  /* 0x0000000305087890 */ /* 0x000fe4000fffe0ff */
[----:B------:R-:W-:Y:S02]  /*0930*/  ULOP3.LUT UR7, UR6, 0x7, URZ, 0xc0, !UPT ;  /* 0x0000000706077892 */ /* 0x000fe4000f8ec0ff */
[----:B------:R-:W-:Y:S01]  /*0940*/  ULOP3.LUT UR9, UR8, 0x3, URZ, 0xc0, !UPT ;  /* 0x0000000308097892 */ /* 0x000fe2000f8ec0ff */
[----:B------:R-:W-:Y:S01]  /*0950*/  MOV R17, UR4 ;  /* 0x0000000400117c02 */ /* 0x000fe20008000f00 */
[----:B------:R-:W-:Y:S02]  /*0960*/  UIADD3 UR5, UPT, UPT, UR5, -0x2, URZ ;  /* 0xfffffffe05057890 */ /* 0x000fe4000fffe0ff */
[----:B------:R-:W-:-:S02]  /*0970*/  ULOP3.LUT UR6, UR6, 0x3, URZ, 0xc0, !UPT ;  /* 0x0000000306067892 */ /* 0x000fc4000f8ec0ff */
[----:B------:R-:W-:Y:S02]  /*0980*/  ULOP3.LUT UR8, UR8, 0x1, URZ, 0xc0, !UPT ;  /* 0x0000000108087892 */ /* 0x000fe4000f8ec0ff */
[----:B------:R-:W-:Y:S02]  /*0990*/  UIADD3 UR7, UPT, UPT, UR7, -0x1, URZ ;  /* 0xffffffff07077890 */ /* 0x000fe4000fffe0ff */
[----:B------:R-:W-:-:S12]  /*09a0*/  UIADD3 UR9, UPT, UPT, UR9, -0x1, URZ ;  /* 0xffffffff09097890 */ /* 0x000fd8000fffe0ff */
.L_x_3654:
[----:B------:R-:W-:Y:S01]  /*09b0*/  VIADD R2, R2, 0x1 ;  /* 0x0000000102027836 */ /* 0x000fe20000000000 */
[----:B------:R-:W-:Y:S03]  /*09c0*/  BSSY.RECONVERGENT B0, `(.L_x_3614) ;  /* 0x000000c000007945 */ /* 0x000fe60003800200 */
[C---:B------:R-:W-:Y:S01]  /*09d0*/  IMAD.WIDE.U32 R34, R2.reuse, -0x2daee0ad, RZ ;  /* 0xd2511f5302227825 */ /* 0x040fe200078e00ff */
[----:B------:R-:W-:-:S13]  /*09e0*/  ISETP.NE.AND P0, PT, R2, RZ, PT ;  /* 0x000000ff0200720c */ /* 0x000fda0003f05270 */
[----:B-----5:R-:W-:Y:S05]  /*09f0*/  @P0 BRA `(.L_x_3615) ;  /* 0x0000000000200947 */ /* 0x020fea0003800000 */
        /* <DEDUP_REMOVED lines=8> */
.L_x_3615:
[----:B------:R-:W-:Y:S05]  /*0a80*/  BSYNC.RECONVERGENT B0 ;  /* 0x0000000000007941 */ /* 0x000fea0003800200 */
.L_x_3614:
[----:B------:R-:W-:Y:S01]  /*0a90*/  IMAD.WIDE.U32 R36, R16, -0x326172a9, RZ ;  /* 0xcd9e8d5710247825 */ /* 0x000fe200078e00ff */
[----:B------:R-:W-:Y:S02]  /*0aa0*/  LOP3.LUT R18, R14, R35, R21, 0x96, !PT ;  /* 0x000000230e127212 */ /* 0x000fe400078e9615 */
[----:B------:R-:W-:Y:S01]  /*0ab0*/  ISETP.GT.AND P0, PT, R12, 0x1, PT ;  /* 0x000000010c00780c */ /* 0x000fe20003f04270 */
[----:B------:R-:W-:Y:S01]  /*0ac0*/  IMAD R41, R11, -0x2daee0ad, RZ ;  /* 0xd2511f530b297824 */ /* 0x000fe200078e02ff */
        /* <DEDUP_REMOVED lines=58> */
.L_x_3616:
        /* <DEDUP_REMOVED lines=9> */
.L_x_3617:
        /* <DEDUP_REMOVED lines=30> */
.L_x_3623:
[C---:B------:R-:W-:Y:S01]  /*10e0*/  VIADD R50, R39.reuse, 0x3 ;  /* 0x0000000327327836 */ /* 0x040fe20000000000 */
[C---:B------:R-:W-:Y:S01]  /*10f0*/  IADD3 R41, PT, PT, R39.reuse, 0x1, RZ ;  /* 0x0000000127297810 */ /* 0x040fe20007ffe0ff */
[C---:B------:R-:W-:Y:S01]  /*1100*/  VIADD R48, R39.reuse, 0x2 ;  /* 0x0000000227307836 */ /* 0x040fe20000000000 */
[----:B------:R-:W-:Y:S02]  /*1110*/  SHF.L.U32 R40, R39, 0x2, RZ ;  /* 0x0000000227287819 */ /* 0x000fe400000006ff */
[----:B------:R-:W-:Y:S01]  /*1120*/  SHF.L.U32 R50, R50, 0x2, RZ ;  /* 0x0000000232327819 */ /* 0x000fe200000006ff */
[----:B------:R-:W-:Y:S01]  /*1130*/  IMAD.SHL.U32 R48, R48, 0x4, RZ ;  /* 0x0000000430307824 */ /* 0x000fe200078e00ff */
[----:B------:R-:W0:Y:S01]  /*1140*/  LDC R46, c[0x0][R40+0x388] ;  /* 0x0000e200282e7b82 */ /* 0x000e220000000800 */
[----:B------:R-:W-:Y:S01]  /*1150*/  IMAD.SHL.U32 R41, R41, 0x4, RZ ;  /* 0x0000000429297824 */ /* 0x000fe200078e00ff */
[----:B------:R-:W-:-:S06]  /*1160*/  IADD3 R38, PT, PT, R38, 0x8, RZ ;  /* 0x0000000826267810 */ /* 0x000fcc0007ffe0ff */
[----:B------:R-:W1:Y:S08]  /*1170*/  LDC R52, c[0x0][R50+0x388] ;  /* 0x0000e20032347b82 */ /* 0x000e700000000800 */
[----:B------:R-:W2:Y:S08]  /*1180*/  LDC R51, c[0x0][R48+0x388] ;  /* 0x0000e20030337b82 */ /* 0x000eb00000000800 */
[----:B------:R3:W4:Y:S01]  /*1190*/  LDC R49, c[0x0][R41+0x388] ;  /* 0x0000e20029317b82 */ /* 0x0007220000000800 */
[----:B0-----:R-:W-:Y:S01]  /*11a0*/  I2F.U32.RP R56, R46 ;  /* 0x0000002e00387306 */ /* 0x001fe20000209000 */
[----:B-1----:R-:W-:-:S07]  /*11b0*/  IMAD.MOV R57, RZ, RZ, -R52 ;  /* 0x000000ffff397224 */ /* 0x002fce00078e0a34 */
[----:B------:R-:W0:Y:S01]  /*11c0*/  I2F.U32.RP R54, R52 ;  /* 0x0000003400367306 */ /* 0x000e220000209000 */
[----:B------:R-:W-:Y:S01]  /*11d0*/  ISETP.NE.U32.AND P2, PT, R52, RZ, PT ;  /* 0x000000ff3400720c */ /* 0x000fe20003f45070 */
[----:B------:R-:W1:Y:S06]  /*11e0*/  LDC R50, c[0x0][R50+0x3ec] ;  /* 0x0000fb0032327b82 */ /* 0x000e6c0000000800 */
[----:B--2---:R-:W2:Y:S02]  /*11f0*/  I2F.U32.RP R55, R51 ;  /* 0x0000003300377306 */ /* 0x004ea40000209000 */
[----:B------:R-:W5:Y:S06]  /*1200*/  LDC R48, c[0x0][R48+0x3ec] ;  /* 0x0000fb0030307b82 */ /* 0x000f6c0000000800 */
[----:B0-----:R-:W0:Y:S02]  /*1210*/  MUFU.RCP R54, R54 ;  /* 0x0000003600367308 */ /* 0x001e240000001000 */
[----:B---3--:R-:W3:Y:S06]  /*1220*/  LDC R41, c[0x0][R41+0x3ec] ;  /* 0x0000fb0029297b82 */ /* 0x008eec0000000800 */
[----:B----4-:R-:W4:Y:S02]  /*1230*/  I2F.U32.RP R53, R49 ;  /* 0x0000003100357306 */ /* 0x010f240000209000 */
[----:B------:R-:W3:Y:S06]  /*1240*/  LDC R40, c[0x0][R40+0x3ec] ;  /* 0x0000fb0028287b82 */ /* 0x000eec0000000800 */
[----:B--2---:R-:W2:Y:S01]  /*1250*/  MUFU.RCP R55, R55 ;  /* 0x0000003700377308 */ /* 0x004ea20000001000 */
[----:B0-----:R-:W-:-:S07]  /*1260*/  IADD3 R34, PT, PT, R54, 0xffffffe, RZ ;  /* 0x0ffffffe36227810 */ /* 0x001fce0007ffe0ff */
[----:B------:R0:W1:Y:S08]  /*1270*/  F2I.FTZ.U32.TRUNC.NTZ R35, R34 ;  /* 0x0000002200237305 */ /* 0x000070000021f000 */
[----:B----4-:R-:W4:Y:S01]  /*1280*/  MUFU.RCP R53, R53 ;  /* 0x0000003500357308 */ /* 0x010f220000001000 */
[----:B0-----:R-:W-:Y:S01]  /*1290*/  IMAD.MOV.U32 R34, RZ, RZ, RZ ;  /* 0x000000ffff227224 */ /* 0x001fe200078e00ff */
[----:B--2---:R-:W-:-:S02]  /*12a0*/  IADD3 R27, PT, PT, R55, 0xffffffe, RZ ;  /* 0x0ffffffe371b7810 */ /* 0x004fc40007ffe0ff */
[----:B------:R-:W-:Y:S01]  /*12b0*/  IADD3 R55, PT, PT, RZ, -R51, RZ ;  /* 0x80000033ff377210 */ /* 0x000fe20007ffe0ff */
[----:B-1----:R-:W-:-:S03]  /*12c0*/  IMAD R57, R57, R35, RZ ;  /* 0x0000002339397224 */ /* 0x002fc600078e02ff */
[----:B------:R-:W0:Y:S01]  /*12d0*/  F2I.FTZ.U32.TRUNC.NTZ R27, R27 ;  /* 0x0000001b001b7305 */ /* 0x000e22000021f000 */
[----:B------:R-:W-:-:S07]  /*12e0*/  IMAD.HI.U32 R58, R35, R57, R34 ;  /* 0x00000039233a7227 */ /* 0x000fce00078e0022 */
[----:B------:R-:W1:Y:S01]  /*12f0*/  MUFU.RCP R26, R56 ;  /* 0x00000038001a7308 */ /* 0x000e620000001000 */
[----:B------:R-:W-:-:S04]  /*1300*/  IMAD.HI.U32 R58, R58, R37, RZ ;  /* 0x000000253a3a7227 */ /* 0x000fc800078e00ff */
[----:B----4-:R-:W-:Y:S02]  /*1310*/  VIADD R34, R53, 0xffffffe ;  /* 0x0ffffffe35227836 */ /* 0x010fe40000000000 */
[----:B0-----:R-:W-:Y:S01]  /*1320*/  IMAD R53, R55, R27, RZ ;  /* 0x0000001b37357224 */ /* 0x001fe200078e02ff */
[----:B------:R-:W-:Y:S01]  /*1330*/  IADD3 R55, PT, PT, RZ, -R49, RZ ;  /* 0x80000031ff377210 */ /* 0x000fe20007ffe0ff */
[----:B------:R0:W2:Y:S02]  /*1340*/  F2I.FTZ.U32.TRUNC.NTZ R35, R34 ;  /* 0x0000002200237305 */ /* 0x0000a4000021f000 */
[----:B0-----:R-:W-:Y:S02]  /*1350*/  MOV R34, RZ ;  /* 0x000000ff00227202 */ /* 0x001fe40000000f00 */
[----:B-1----:R-:W-:Y:S01]  /*1360*/  IADD3 R54, PT, PT, R26, 0xffffffe, RZ ;  /* 0x0ffffffe1a367810 */ /* 0x002fe20007ffe0ff */
[----:B------:R-:W-:Y:S02]  /*1370*/  IMAD.MOV.U32 R26, RZ, RZ, RZ ;  /* 0x000000ffff1a7224 */ /* 0x000fe400078e00ff */
[----:B--2---:R-:W-:-:S02]  /*1380*/  IMAD R55, R55, R35, RZ ;  /* 0x0000002337377224 */ /* 0x004fc400078e02ff */
[----:B------:R-:W-:Y:S02]  /*1390*/  IMAD.HI.U32 R56, R27, R53, R26 ;  /* 0x000000351b387227 */ /* 0x000fe400078e001a */
[----:B------:R-:W0:Y:S02]  /*13a0*/  F2I.FTZ.U32.TRUNC.NTZ R27, R54 ;  /* 0x00000036001b7305 */ /* 0x000e24000021f000 */
[----:B------:R-:W-:-:S04]  /*13b0*/  IMAD.HI.U32 R55, R35, R55, R34 ;  /* 0x0000003723377227 */ /* 0x000fc800078e0022 */
[----:B------:R-:W-:Y:S02]  /*13c0*/  VIADD R34, R39, 0xffffffff ;  /* 0xffffffff27227836 */ /* 0x000fe40000000000 */
[----:B------:R-:W-:-:S03]  /*13d0*/  IMAD.MOV R53, RZ, RZ, -R46 ;  /* 0x000000ffff357224 */ /* 0x000fc600078e0a2e */
[----:B------:R-:W-:-:S04]  /*13e0*/  SHF.L.U32 R34, R34, 0x2, RZ ;  /* 0x0000000222227819 */ /* 0x000fc800000006ff */
[----:B------:R1:W2:Y:S01]  /*13f0*/  LDC R35, c[0x0][R34+0x388] ;  /* 0x0000e20022237b82 */ /* 0x0002a20000000800 */
[----:B0-----:R-:W-:-:S04]  /*1400*/  IMAD R53, R53, R27, RZ ;  /* 0x0000001b35357224 */ /* 0x001fc800078e02ff */
[----:B------:R-:W-:-:S03]  /*1410*/  IMAD.HI.U32 R53, R27, R53, R26 ;  /* 0x000000351b357227 */ /* 0x000fc600078e001a */
[----:B-1----:R-:W0:Y:S01]  /*1420*/  LDC R34, c[0x0][R34+0x3ec] ;  /* 0x0000fb0022227b82 */ /* 0x002e220000000800 */
[----:B------:R-:W-:-:S04]  /*1430*/  IMAD.MOV R27, RZ, RZ, -R58 ;  /* 0x000000ffff1b7224 */ /* 0x000fc800078e0a3a */
[----:B------:R-:W-:-:S05]  /*1440*/  IMAD R27, R52, R27, R37 ;  /* 0x0000001b341b7224 */ /* 0x000fca00078e0225 */
[----:B------:R-:W-:Y:S01]  /*1450*/  ISETP.GE.U32.AND P0, PT, R27, R52, PT ;  /* 0x000000341b00720c */ /* 0x000fe20003f06070 */
[----:B--2---:R-:W1:-:S12]  /*1460*/  I2F.U32.RP R54, R35 ;  /* 0x0000002300367306 */ /* 0x004e580000209000 */
[----:B------:R-:W-:Y:S01]  /*1470*/  @P0 IADD3 R27, PT, PT, -R52, R27, RZ ;  /* 0x0000001b341b0210 */ /* 0x000fe20007ffe1ff */
[----:B------:R-:W-:-:S03]  /*1480*/  @P0 VIADD R58, R58, 0x1 ;  /* 0x000000013a3a0836 */ /* 0x000fc60000000000 */
[----:B------:R-:W-:Y:S01]  /*1490*/  ISETP.GE.U32.AND P1, PT, R27, R52, PT ;  /* 0x000000341b00720c */ /* 0x000fe20003f26070 */
[----:B-1----:R-:W1:-:S12]  /*14a0*/  MUFU.RCP R54, R54 ;  /* 0x0000003600367308 */ /* 0x002e580000001000 */
[----:B------:R-:W-:Y:S02]  /*14b0*/  @P1 IADD3 R58, PT, PT, R58, 0x1, RZ ;  /* 0x000000013a3a1810 */ /* 0x000fe40007ffe0ff */
[----:B------:R-:W-:Y:S02]  /*14c0*/  @!P2 LOP3.LUT R58, RZ, R52, RZ, 0x33, !PT ;  /* 0x00000034ff3aa212 */ /* 0x000fe400078e33ff */
[----:B------:R-:W-:Y:S02]  /*14d0*/  ISETP.NE.U32.AND P2, PT, R51, RZ, PT ;  /* 0x000000ff3300720c */ /* 0x000fe40003f45070 */
[----:B------:R-:W-:Y:S01]  /*14e0*/  IADD3 R57, PT, PT, -R58, RZ, RZ ;  /* 0x000000ff3a397210 */ /* 0x000fe20007ffe1ff */
[----:B------:R-:W-:-:S04]  /*14f0*/  IMAD.HI.U32 R56, R56, R58, RZ ;  /* 0x0000003a38387227 */ /* 0x000fc800078e00ff */
[----:B-1----:R-:W-:Y:S02]  /*1500*/  VIADD R26, R54, 0xffffffe ;  /* 0x0ffffffe361a7836 */ /* 0x002fe40000000000 */
[----:B------:R-:W-:Y:S02]  /*1510*/  IMAD R57, R52, R57, R37 ;  /* 0x0000003934397224 */ /* 0x000fe400078e0225 */
[----:B------:R1:W2:Y:S01]  /*1520*/  F2I.FTZ.U32.TRUNC.NTZ R27, R26 ;  /* 0x0000001a001b7305 */ /* 0x0002a2000021f000 */
[----:B------:R-:W-:Y:S02]  /*1530*/  IMAD.MOV R37, RZ, RZ, -R35 ;  /* 0x000000ffff257224 */ /* 0x000fe400078e0a23 */
[----:B------:R-:W-:Y:S01]  /*1540*/  IMAD R57, R57, R50, R36 ;  /* 0x0000003239397224 */ /* 0x000fe200078e0224 */
[----:B-1----:R-:W-:Y:S01]  /*1550*/  MOV R26, RZ ;  /* 0x000000ff001a7202 */ /* 0x002fe20000000f00 */
[----:B--2---:R-:W-:-:S04]  /*1560*/  IMAD R37, R37, R27, RZ ;  /* 0x0000001b25257224 */ /* 0x004fc800078e02ff */
[----:B------:R-:W-:Y:S01]  /*1570*/  IMAD.HI.U32 R54, R27, R37, R26 ;  /* 0x000000251b367227 */ /* 0x000fe200078e001a */
[----:B------:R-:W-:-:S03]  /*1580*/  IADD3 R27, PT, PT, -R56, RZ, RZ ;  /* 0x000000ff381b7210 */ /* 0x000fc60007ffe1ff */
[----:B------:R-:W-:Y:S02]  /*1590*/  VIADD R37, R39, 0xfffffffe ;  /* 0xfffffffe27257836 */ /* 0x000fe40000000000 */
[----:B------:R-:W-:Y:S02]  /*15a0*/  IMAD R26, R51, R27, R58 ;  /* 0x0000001b331a7224 */ /* 0x000fe400078e023a */
[----:B------:R-:W-:-:S03]  /*15b0*/  IMAD.SHL.U32 R37, R37, 0x4, RZ ;  /* 0x0000000425257824 */ /* 0x000fc600078e00ff */
[----:B------:R-:W-:Y:S01]  /*15c0*/  ISETP.GE.U32.AND P0, PT, R26, R51, PT ;  /* 0x000000331a00720c */ /* 0x000fe20003f06070 */
[----:B------:R1:W2:Y:S08]  /*15d0*/  LDC R52, c[0x0][R37+0x388] ;  /* 0x0000e20025347b82 */ /* 0x0002b00000000800 */
[----:B-1----:R-:W1:Y:S04]  /*15e0*/  LDC R37, c[0x0][R37+0x3ec] ;  /* 0x0000fb0025257b82 */ /* 0x002e680000000800 */
[----:B------:R-:W-:Y:S01]  /*15f0*/  @P0 IADD3 R26, PT, PT, -R51, R26, RZ ;  /* 0x0000001a331a0210 */ /* 0x000fe20007ffe1ff */
[----:B------:R-:W-:-:S03]  /*1600*/  @P0 VIADD R56, R56, 0x1 ;  /* 0x0000000138380836 */ /* 0x000fc60000000000 */
[----:B------:R-:W-:Y:S01]  /*1610*/  ISETP.GE.U32.AND P1, PT, R26, R51, PT ;  /* 0x000000331a00720c */ /* 0x000fe20003f26070 */
[----:B--2---:R-:W2:-:S12]  /*1620*/  I2F.U32.RP R59, R52 ;  /* 0x00000034003b7306 */ /* 0x004e980000209000 */
[----:B------:R-:W-:Y:S02]  /*1630*/  @P1 IADD3 R56, PT, PT, R56, 0x1, RZ ;  /* 0x0000000138381810 */ /* 0x000fe40007ffe0ff */
[----:B------:R-:W-:Y:S02]  /*1640*/  @!P2 LOP3.LUT R56, RZ, R51, RZ, 0x33, !PT ;  /* 0x00000033ff38a212 */ /* 0x000fe400078e33ff */
[----:B------:R-:W-:-:S03]  /*1650*/  ISETP.NE.U32.AND P2, PT, R49, RZ, PT ;  /* 0x000000ff3100720c */ /* 0x000fc60003f45070 */
[----:B------:R-:W-:Y:S01]  /*1660*/  IMAD.HI.U32 R55, R55, R56, RZ ;  /* 0x0000003837377227 */ /* 0x000fe200078e00ff */
[----:B--2---:R-:W2:Y:S03]  /*1670*/  MUFU.RCP R59, R59 ;  /* 0x0000003b003b7308 */ /* 0x004ea60000001000 */
[----:B------:R-:W-:Y:S02]  /*1680*/  IMAD.MOV R36, RZ, RZ, -R55 ;  /* 0x000000ffff247224 */ /* 0x000fe400078e0a37 */
[--C-:B------:R-:W-:Y:S02]  /*1690*/  IMAD.MOV R60, RZ, RZ, -R56.reuse ;  /* 0x000000ffff3c7224 */ /* 0x100fe400078e0a38 */
[----:B------:R-:W-:Y:S02]  /*16a0*/  IMAD R36, R49, R36, R56 ;  /* 0x0000002431247224 */ /* 0x000fe400078e0238 */
[----:B------:R-:W-:Y:S01]  /*16b0*/  IMAD R60, R51, R60, R58 ;  /* 0x0000003c333c7224 */ /* 0x000fe200078e023a */
[----:B------:R-:W-:-:S02]  /*16c0*/  IADD3 R51, PT, PT, RZ, -R52, RZ ;  /* 0x80000034ff337210 */ /* 0x000fc40007ffe0ff */
[----:B------:R-:W-:Y:S01]  /*16d0*/  ISETP.GE.U32.AND P0, PT, R36, R49, PT ;  /* 0x000000312400720c */ /* 0x000fe20003f06070 */
[----:B-----5:R-:W-:Y:S01]  /*16e0*/  IMAD R57, R60, R48, R57 ;  /* 0x000000303c397224 */ /* 0x020fe200078e0239 */
[----:B--2---:R-:W-:-:S04]  /*16f0*/  IADD3 R26, PT, PT, R59, 0xffffffe, RZ ;  /* 0x0ffffffe3b1a7810 */ /* 0x004fc80007ffe0ff */
[----:B------:R2:W4:Y:S07]  /*1700*/  F2I.FTZ.U32.TRUNC.NTZ R27, R26 ;  /* 0x0000001a001b7305 */ /* 0x00052e000021f000 */
[----:B------:R-:W-:Y:S01]  /*1710*/  @P0 IADD3 R36, PT, PT, -R49, R36, RZ ;  /* 0x0000002431240210 */ /* 0x000fe20007ffe1ff */
[----:B------:R-:W-:-:S03]  /*1720*/  @P0 VIADD R55, R55, 0x1 ;  /* 0x0000000137370836 */ /* 0x000fc60000000000 */
[----:B------:R-:W-:Y:S01]  /*1730*/  ISETP.GE.U32.AND P1, PT, R36, R49, PT ;  /* 0x000000312400720c */ /* 0x000fe20003f26070 */
[----:B------:R-:W-:Y:S02]  /*1740*/  VIADD R36, R39, 0xfffffffd ;  /* 0xfffffffd27247836 */ /* 0x000fe40000000000 */
[----:B--2---:R-:W-:-:S03]  /*1750*/  IMAD.MOV.U32 R26, RZ, RZ, RZ ;  /* 0x000000ffff1a7224 */ /* 0x004fc600078e00ff */
[----:B------:R-:W-:Y:S01]  /*1760*/  SHF.L.U32 R36, R36, 0x2, RZ ;  /* 0x0000000224247819 */ /* 0x000fe200000006ff */
[----:B----4-:R-:W-:-:S03]  /*1770*/  IMAD R51, R51, R27, RZ ;  /* 0x0000001b33337224 */ /* 0x010fc600078e02ff */
[----:B------:R2:W4:Y:S03]  /*1780*/  LDC R50, c[0x0][R36+0x388] ;  /* 0x0000e20024327b82 */ /* 0x0005260000000800 */
[----:B------:R-:W-:Y:S01]  /*1790*/  @P1 IADD3 R55, PT, PT, R55, 0x1, RZ ;  /* 0x0000000137371810 */ /* 0x000fe20007ffe0ff */
[----:B------:R-:W-:Y:S01]  /*17a0*/  IMAD.HI.U32 R51, R27, R51, R26 ;  /* 0x000000331b337227 */ /* 0x000fe200078e001a */
[----:B------:R-:W-:Y:S02]  /*17b0*/  @!P2 LOP3.LUT R55, RZ, R49, RZ, 0x33, !PT ;  /* 0x00000031ff37a212 */ /* 0x000fe400078e33ff */
[----:B------:R-:W-:Y:S01]  /*17c0*/  ISETP.NE.U32.AND P2, PT, R46, RZ, PT ;  /* 0x000000ff2e00720c */ /* 0x000fe20003f45070 */
[----:B--2---:R-:W2:Y:S02]  /*17d0*/  LDC R36, c[0x0][R36+0x3ec] ;  /* 0x0000fb0024247b82 */ /* 0x004ea40000000800 */
[----:B------:R-:W-:-:S04]  /*17e0*/  IMAD.HI.U32 R58, R53, R55, RZ ;  /* 0x00000037353a7227 */ /* 0x000fc800078e00ff */
[----:B------:R-:W-:Y:S02]  /*17f0*/  IMAD.MOV R27, RZ, RZ, -R58 ;  /* 0x000000ffff1b7224 */ /* 0x000fe400078e0a3a */
[--C-:B------:R-:W-:Y:S02]  /*1800*/  IMAD.MOV R26, RZ, RZ, -R55.reuse ;  /* 0x000000ffff1a7224 */ /* 0x100fe400078e0a37 */
[----:B------:R-:W-:Y:S02]  /*1810*/  IMAD R27, R46, R27, R55 ;  /* 0x0000001b2e1b7224 */ /* 0x000fe400078e0237 */
[----:B------:R-:W-:Y:S02]  /*1820*/  IMAD R56, R49, R26, R56 ;  /* 0x0000001a31387224 */ /* 0x000fe400078e0238 */
[----:B------:R-:W-:Y:S01]  /*1830*/  IMAD.MOV.U32 R26, RZ, RZ, RZ ;  /* 0x000000ffff1a7224 */ /* 0x000fe200078e00ff */
[----:B------:R-:W-:Y:S01]  /*1840*/  ISETP.GE.U32.AND P0, PT, R27, R46, PT ;  /* 0x0000002e1b00720c */ /* 0x000fe20003f06070 */
[----:B---3--:R-:W-:Y:S01]  /*1850*/  IMAD R57, R56, R41, R57 ;  /* 0x0000002938397224 */ /* 0x008fe200078e0239 */
[----:B----4-:R-:W3:Y:S11]  /*1860*/  I2F.U32.RP R53, R50 ;  /* 0x0000003200357306 */ /* 0x010ef60000209000 */
[----:B------:R-:W-:Y:S01]  /*1870*/  @P0 IADD3 R27, PT, PT, -R46, R27, RZ ;  /* 0x0000001b2e1b0210 */ /* 0x000fe20007ffe1ff */
[----:B------:R-:W-:-:S03]  /*1880*/  @P0 VIADD R58, R58, 0x1 ;  /* 0x000000013a3a0836 */ /* 0x000fc60000000000 */
[----:B------:R-:W-:Y:S01]  /*1890*/  ISETP.GE.U32.AND P1, PT, R27, R46, PT ;  /* 0x0000002e1b00720c */ /* 0x000fe20003f26070 */
[----:B---3--:R-:W3:-:S12]  /*18a0*/  MUFU.RCP R53, R53 ;  /* 0x0000003500357308 */ /* 0x008ed80000001000 */
[----:B------:R-:W-:Y:S02]  /*18b0*/  @P1 IADD3 R58, PT, PT, R58, 0x1, RZ ;  /* 0x000000013a3a1810 */ /* 0x000fe40007ffe0ff */
[----:B------:R-:W-:Y:S02]  /*18c0*/  @!P2 LOP3.LUT R58, RZ, R46, RZ, 0x33, !PT ;  /* 0x0000002eff3aa212 */ /* 0x000fe400078e33ff */
[----:B------:R-:W-:Y:S02]  /*18d0*/  ISETP.NE.U32.AND P2, PT, R35, RZ, PT ;  /* 0x000000ff2300720c */ /* 0x000fe40003f45070 */
[----:B---3--:R-:W-:Y:S01]  /*18e0*/  IADD3 R27, PT, PT, R53, 0xffffffe, RZ ;  /* 0x0ffffffe351b7810 */ /* 0x008fe20007ffe0ff */
[----:B------:R-:W-:Y:S01]  /*18f0*/  IMAD.HI.U32 R49, R54, R58, RZ ;  /* 0x0000003a36317227 */ /* 0x000fe200078e00ff */
[----:B------:R-:W-:-:S03]  /*1900*/  IADD3 R53, PT, PT, RZ, -R50, RZ ;  /* 0x80000032ff357210 */ /* 0x000fc60007ffe0ff */
[----:B------:R-:W-:Y:S01]  /*1910*/  IMAD.MOV R48, RZ, RZ, -R49 ;  /* 0x000000ffff307224 */ /* 0x000fe200078e0a31 */
[----:B------:R-:W3:Y:S01]  /*1920*/  F2I.FTZ.U32.TRUNC.NTZ R27, R27 ;  /* 0x0000001b001b7305 */ /* 0x000ee2000021f000 */
[--C-:B------:R-:W-:Y:S02]  /*1930*/  IMAD.MOV R54, RZ, RZ, -R58.reuse ;  /* 0x000000ffff367224 */ /* 0x100fe400078e0a3a */
[----:B------:R-:W-:Y:S02]  /*1940*/  IMAD R48, R35, R48, R58 ;  /* 0x0000003023307224 */ /* 0x000fe400078e023a */
[----:B------:R-:W-:-:S03]  /*1950*/  IMAD R54, R46, R54, R55 ;  /* 0x000000362e367224 */ /* 0x000fc600078e0237 */
[----:B------:R-:W-:Y:S01]  /*1960*/  ISETP.GE.U32.AND P0, PT, R48, R35, PT ;  /* 0x000000233000720c */ /* 0x000fe20003f06070 */
[----:B------:R-:W-:Y:S02]  /*1970*/  IMAD R57, R54, R40, R57 ;  /* 0x0000002836397224 */ /* 0x000fe400078e0239 */
[----:B---3--:R-:W-:-:S04]  /*1980*/  IMAD R53, R53, R27, RZ ;  /* 0x0000001b35357224 */ /* 0x008fc800078e02ff */
[----:B------:R-:W-:-:S06]  /*1990*/  IMAD.HI.U32 R26, R27, R53, R26 ;  /* 0x000000351b1a7227 */ /* 0x000fcc00078e001a */
[----:B------:R-:W-:Y:S01]  /*19a0*/  @P0 IADD3 R48, PT, PT, -R35, R48, RZ ;  /* 0x0000003023300210 */ /* 0x000fe20007ffe1ff */
[----:B------:R-:W-:-:S03]  /*19b0*/  @P0 VIADD R49, R49, 0x1 ;  /* 0x0000000131310836 */ /* 0x000fc60000000000 */
[----:B------:R-:W-:Y:S01]  /*19c0*/  ISETP.GE.U32.AND P1, PT, R48, R35, PT ;  /* 0x000000233000720c */ /* 0x000fe20003f26070 */
[C---:B------:R-:W-:Y:S01]  /*19d0*/  VIADD R48, R39.reuse, 0xfffffffc ;  /* 0xfffffffc27307836 */ /* 0x040fe20000000000 */
[----:B------:R-:W-:-:S04]  /*19e0*/  IADD3 R39, PT, PT, R39, -0x8, RZ ;  /* 0xfffffff827277810 */ /* 0x000fc80007ffe0ff */
[----:B------:R-:W-:-:S07]  /*19f0*/  SHF.L.U32 R48, R48, 0x2, RZ ;  /* 0x0000000230307819 */ /* 0x000fce00000006ff */
[----:B------:R-:W-:Y:S02]  /*1a00*/  @P1 IADD3 R49, PT, PT, R49, 0x1, RZ ;  /* 0x0000000131311810 */ /* 0x000fe40007ffe0ff */
[----:B------:R-:W-:Y:S02]  /*1a10*/  @!P2 LOP3.LUT R49, RZ, R35, RZ, 0x33, !PT ;  /* 0x00000023ff31a212 */ /* 0x000fe400078e33ff */
[----:B------:R-:W-:-:S03]  /*1a20*/  ISETP.NE.U32.AND P2, PT, R52, RZ, PT ;  /* 0x000000ff3400720c */ /* 0x000fc60003f45070 */
[----:B------:R-:W-:Y:S02]  /*1a30*/  IMAD.HI.U32 R53, R51, R49, RZ ;  /* 0x0000003133357227 */ /* 0x000fe400078e00ff */
[----:B------:R3:W4:Y:S02]  /*1a40*/  LDC R51, c[0x0][R48+0x388] ;  /* 0x0000e20030337b82 */ /* 0x0007240000000800 */
[----:B------:R-:W-:-:S04]  /*1a50*/  IMAD.MOV R27, RZ, RZ, -R53 ;  /* 0x000000ffff1b7224 */ /* 0x000fc800078e0a35 */
[----:B------:R-:W-:Y:S02]  /*1a60*/  IMAD R27, R52, R27, R49 ;  /* 0x0000001b341b7224 */ /* 0x000fe400078e0231 */
[----:B---3--:R-:W3:Y:S03]  /*1a70*/  LDC R48, c[0x0][R48+0x3ec] ;  /* 0x0000fb0030307b82 */ /* 0x008ee60000000800 */
[----:B------:R-:W-:-:S13]  /*1a80*/  ISETP.GE.U32.AND P0, PT, R27, R52, PT ;  /* 0x000000341b00720c */ /* 0x000fda0003f06070 */
[----:B------:R-:W-:Y:S01]  /*1a90*/  @P0 IADD3 R27, PT, PT, -R52, R27, RZ ;  /* 0x0000001b341b0210 */ /* 0x000fe20007ffe1ff */
[----:B----4-:R-:W4:Y:S01]  /*1aa0*/  I2F.U32.RP R59, R51 ;  /* 0x00000033003b7306 */ /* 0x010f220000209000 */
[----:B------:R-:W-:Y:S01]  /*1ab0*/  @P0 VIADD R53, R53, 0x1 ;  /* 0x0000000135350836 */ /* 0x000fe20000000000 */
[----:B------:R-:W-:Y:S02]  /*1ac0*/  IADD3 R55, PT, PT, RZ, -R51, RZ ;  /* 0x80000033ff377210 */ /* 0x000fe40007ffe0ff */
[----:B------:R-:W-:-:S04]  /*1ad0*/  ISETP.GE.U32.AND P1, PT, R27, R52, PT ;  /* 0x000000341b00720c */ /* 0x000fc80003f26070 */
[----:B----4-:R-:W4:Y:S09]  /*1ae0*/  MUFU.RCP R59, R59 ;  /* 0x0000003b003b7308 */ /* 0x010f320000001000 */
[----:B------:R-:W-:Y:S02]  /*1af0*/  @P1 IADD3 R53, PT, PT, R53, 0x1, RZ ;  /* 0x0000000135351810 */ /* 0x000fe40007ffe0ff */
[----:B------:R-:W-:-:S02]  /*1b00*/  @!P2 LOP3.LUT R53, RZ, R52, RZ, 0x33, !PT ;  /* 0x00000034ff35a212 */ /* 0x000fc400078e33ff */
[----:B------:R-:W-:-:S03]  /*1b10*/  ISETP.NE.U32.AND P2, PT, R50, RZ, PT ;  /* 0x000000ff3200720c */ /* 0x000fc60003f45070 */
[----:B------:R-:W-:-:S04]  /*1b20*/  IMAD.HI.U32 R46, R26, R53, RZ ;  /* 0x000000351a2e7227 */ /* 0x000fc800078e00ff */
[----:B------:R-:W-:-:S04]  /*1b30*/  IMAD.MOV R41, RZ, RZ, -R46 ;  /* 0x000000ffff297224 */ /* 0x000fc800078e0a2e */
[----:B------:R-:W-:Y:S01]  /*1b40*/  IMAD R41, R50, R41, R53 ;  /* 0x0000002932297224 */ /* 0x000fe200078e0235 */
[----:B----4-:R-:W-:-:S04]  /*1b50*/  IADD3 R26, PT, PT, R59, 0xffffffe, RZ ;  /* 0x0ffffffe3b1a7810 */ /* 0x010fc80007ffe0ff */
[----:B------:R-:W-:Y:S01]  /*1b60*/  ISETP.GE.U32.AND P0, PT, R41, R50, PT ;  /* 0x000000322900720c */ /* 0x000fe20003f06070 */
[----:B------:R4:W5:Y:S02]  /*1b70*/  F2I.FTZ.U32.TRUNC.NTZ R27, R26 ;  /* 0x0000001a001b7305 */ /* 0x000964000021f000 */
[----:B----4-:R-:W-:-:S10]  /*1b80*/  IMAD.MOV.U32 R26, RZ, RZ, RZ ;  /* 0x000000ffff1a7224 */ /* 0x010fd400078e00ff */
[----:B------:R-:W-:Y:S01]  /*1b90*/  @P0 IADD3 R41, PT, PT, -R50, R41, RZ ;  /* 0x0000002932290210 */ /* 0x000fe20007ffe1ff */
[----:B------:R-:W-:Y:S02]  /*1ba0*/  @P0 VIADD R46, R46, 0x1 ;  /* 0x000000012e2e0836 */ /* 0x000fe40000000000 */
[----:B-----5:R-:W-:Y:S01]  /*1bb0*/  IMAD R55, R55, R27, RZ ;  /* 0x0000001b37377224 */ /* 0x020fe200078e02ff */
[----:B------:R-:W-:-:S03]  /*1bc0*/  ISETP.GE.U32.AND P1, PT, R41, R50, PT ;  /* 0x000000322900720c */ /* 0x000fc60003f26070 */
[----:B------:R-:W-:-:S10]  /*1bd0*/  IMAD.HI.U32 R27, R27, R55, R26 ;  /* 0x000000371b1b7227 */ /* 0x000fd400078e001a */
[----:B------:R-:W-:Y:S02]  /*1be0*/  @P1 IADD3 R46, PT, PT, R46, 0x1, RZ ;  /* 0x000000012e2e1810 */ /* 0x000fe40007ffe0ff */
[----:B------:R-:W-:Y:S02]  /*1bf0*/  @!P2 LOP3.LUT R46, RZ, R50, RZ, 0x33, !PT ;  /* 0x00000032ff2ea212 */ /* 0x000fe400078e33ff */
[----:B------:R-:W-:-:S03]  /*1c00*/  ISETP.NE.U32.AND P2, PT, R51, RZ, PT ;  /* 0x000000ff3300720c */ /* 0x000fc60003f45070 */
[----:B------:R-:W-:-:S04]  /*1c10*/  IMAD.HI.U32 R26, R27, R46, RZ ;  /* 0x0000002e1b1a7227 */ /* 0x000fc800078e00ff */
[----:B------:R-:W-:Y:S02]  /*1c20*/  IMAD.MOV R56, RZ, RZ, -R26 ;  /* 0x000000ffff387224 */ /* 0x000fe400078e0a1a */
[----:B------:R-:W-:Y:S02]  /*1c30*/  IMAD.MOV R27, RZ, RZ, -R49 ;  /* 0x000000ffff1b7224 */ /* 0x000fe400078e0a31 */
[----:B------:R-:W-:Y:S02]  /*1c40*/  IMAD R56, R51, R56, R46 ;  /* 0x0000003833387224 */ /* 0x000fe400078e022e */
[----:B------:R-:W-:Y:S01]  /*1c50*/  IMAD R35, R35, R27, R58 ;  /* 0x0000001b23237224 */ /* 0x000fe200078e023a */
[----:B------:R-:W-:Y:S02]  /*1c60*/  IADD3 R27, PT, PT, -R53, RZ, RZ ;  /* 0x000000ff351b7210 */ /* 0x000fe40007ffe1ff */
[----:B------:R-:W-:Y:S01]  /*1c70*/  ISETP.GE.U32.AND P0, PT, R56, R51, PT ;  /* 0x000000333800720c */ /* 0x000fe20003f06070 */
[----:B0-----:R-:W-:-:S02]  /*1c80*/  IMAD R34, R35, R34, R57 ;  /* 0x0000002223227224 */ /* 0x001fc400078e0239 */
[----:B------:R-:W-:Y:S02]  /*1c90*/  IMAD R49, R52, R27, R49 ;  /* 0x0000001b34317224 */ /* 0x000fe400078e0231 */
[----:B------:R-:W-:Y:S02]  /*1ca0*/  IMAD.MOV R27, RZ, RZ, -R46 ;  /* 0x000000ffff1b7224 */ /* 0x000fe400078e0a2e */
[----:B-1----:R-:W-:Y:S02]  /*1cb0*/  IMAD R37, R49, R37, R34 ;  /* 0x0000002531257224 */ /* 0x002fe400078e0222 */
[----:B------:R-:W-:-:S04]  /*1cc0*/  IMAD R50, R50, R27, R53 ;  /* 0x0000001b32327224 */ /* 0x000fc800078e0235 */
[----:B------:R-:W-:Y:S01]  /*1cd0*/  @P0 IADD3 R56, PT, PT, -R51, R56, RZ ;  /* 0x0000003833380210 */ /* 0x000fe20007ffe1ff */
[----:B------:R-:W-:Y:S01]  /*1ce0*/  @P0 VIADD R26, R26, 0x1 ;  /* 0x000000011a1a0836 */ /* 0x000fe20000000000 */
[----:B------:R-:W-:Y:S01]  /*1cf0*/  ISETP.NE.AND P0, PT, R38, RZ, PT ;  /* 0x000000ff2600720c */ /* 0x000fe20003f05270 */
[----:B--2---:R-:W-:Y:S01]  /*1d00*/  IMAD R36, R50, R36, R37 ;  /* 0x0000002432247224 */ /* 0x004fe200078e0225 */
[----:B------:R-:W-:-:S13]  /*1d10*/  ISETP.GE.U32.AND P1, PT, R56, R51, PT ;  /* 0x000000333800720c */ /* 0x000fda0003f26070 */
[----:B------:R-:W-:Y:S02]  /*1d20*/  @P1 IADD3 R26, PT, PT, R26, 0x1, RZ ;  /* 0x000000011a1a1810 */ /* 0x000fe40007ffe0ff */
[----:B------:R-:W-:-:S05]  /*1d30*/  @!P2 LOP3.LUT R26, RZ, R51, RZ, 0x33, !PT ;  /* 0x00000033ff1aa212 */ /* 0x000fca00078e33ff */
[--C-:B------:R-:W-:Y:S02]  /*1d40*/  IMAD.MOV R27, RZ, RZ, -R26.reuse ;  /* 0x000000ffff1b7224 */ /* 0x100fe400078e0a1a */
[----:B------:R-:W-:Y:S02]  /*1d50*/  IMAD.MOV.U32 R37, RZ, RZ, R26 ;  /* 0x000000ffff257224 */ /* 0x000fe400078e001a */
[----:B------:R-:W-:-:S04]  /*1d60*/  IMAD R51, R51, R27, R46 ;  /* 0x0000001b33337224 */ /* 0x000fc800078e022e */
[----:B---3--:R-:W-:Y:S01]  /*1d70*/  IMAD R36, R51, R48, R36 ;  /* 0x0000003033247224 */ /* 0x008fe200078e0224 */
[----:B------:R-:W-:Y:S06]  /*1d80*/  @P0 BRA `(.L_x_3623) ;  /* 0xfffffff000d40947 */ /* 0x000fec000383ffff */
[----:B------:R-:W-:-:S07]  /*1d90*/  IADD3 R39, PT, PT, R39, 0x4, RZ ;  /* 0x0000000427277810 */ /* 0x000fce0007ffe0ff */
.L_x_3622:
        /* <DEDUP_REMOVED lines=31> */
[----:B------:R-:W-:Y:S01]  /*1f90*/  VIADD R26, R50, 0xffffffe ;  /* 0x0ffffffe321a7836 */ /* 0x000fe20000000000 */
[----:B------:R-:W-:Y:S01]  /*1fa0*/  IADD3 R53, PT, PT, RZ, -R41, RZ ;  /* 0x80000029ff357210 */ /* 0x000fe20007ffe0ff */
[----:B------:R-:W-:-:S05]  /*1fb0*/  IMAD.HI.U32 R46, R46, R37, RZ ;  /* 0x000000252e2e7227 */ /* 0x000fca00078e00ff */
[----:B------:R-:W-:Y:S01]  /*1fc0*/  IADD3 R49, PT, PT, -R46, RZ, RZ ;  /* 0x000000ff2e317210 */ /* 0x000fe20007ffe1ff */
[----:B------:R4:W5:Y:S04]  /*1fd0*/  F2I.FTZ.U32.TRUNC.NTZ R27, R26 ;  /* 0x0000001a001b7305 */ /* 0x000968000021f000 */
[----:B------:R-:W-:-:S04]  /*1fe0*/  IMAD R49, R34, R49, R37 ;  /* 0x0000003122317224 */ /* 0x000fc800078e0225 */
[----:B---3--:R-:W3:Y:S01]  /*1ff0*/  MUFU.RCP R52, R52 ;  /* 0x0000003400347308 */ /* 0x008ee20000001000 */
[----:B------:R-:W-:Y:S01]  /*2000*/  ISETP.GE.U32.AND P0, PT, R49, R34, PT ;  /* 0x000000223100720c */ /* 0x000fe20003f06070 */
[----:B----4-:R-:W-:-:S12]  /*2010*/  HFMA2 R26, -RZ, RZ, 0, 0 ;  /* 0x00000000ff1a7431 */ /* 0x010fd800000001ff */
[----:B------:R-:W-:Y:S02]  /*2020*/  @P0 IADD3 R49, PT, PT, -R34, R49, RZ ;  /* 0x0000003122310210 */ /* 0x000fe40007ffe1ff */
[----:B------:R-:W-:Y:S02]  /*2030*/  @P0 IADD3 R46, PT, PT, R46, 0x1, RZ ;  /* 0x000000012e2e0810 */ /* 0x000fe40007ffe0ff */
[----:B------:R-:W-:Y:S01]  /*2040*/  ISETP.GE.U32.AND P1, PT, R49, R34, PT ;  /* 0x000000223100720c */ /* 0x000fe20003f26070 */
[----:B------:R-:W-:-:S04]  /*2050*/  IMAD.MOV R49, RZ, RZ, -R35 ;  /* 0x000000ffff317224 */ /* 0x000fc800078e0a23 */
[----:B-----5:R-:W-:-:S04]  /*2060*/  IMAD R49, R49, R27, RZ ;  /* 0x0000001b31317224 */ /* 0x020fc800078e02ff */
[----:B------:R-:W-:Y:S02]  /*2070*/  IMAD.HI.U32 R27, R27, R49, R26 ;  /* 0x000000311b1b7227 */ /* 0x000fe400078e001a */
[----:B------:R4:W5:Y:S02]  /*2080*/  LDC R49, c[0x0][R51+0x388] ;  /* 0x0000e20033317b82 */ /* 0x0009640000000800 */
[----:B------:R-:W-:Y:S01]  /*2090*/  @P1 VIADD R46, R46, 0x1 ;  /* 0x000000012e2e1836 */ /* 0x000fe20000000000 */
[----:B------:R-:W-:Y:S02]  /*20a0*/  @!P2 LOP3.LUT R46, RZ, R34, RZ, 0x33, !PT ;  /* 0x00000022ff2ea212 */ /* 0x000fe400078e33ff */
[----:B------:R-:W-:-:S03]  /*20b0*/  ISETP.NE.U32.AND P2, PT, R35, RZ, PT ;  /* 0x000000ff2300720c */ /* 0x000fc60003f45070 */
[----:B------:R-:W-:Y:S01]  /*20c0*/  IMAD.HI.U32 R50, R27, R46, RZ ;  /* 0x0000002e1b327227 */ /* 0x000fe200078e00ff */
[----:B---3--:R-:W-:Y:S01]  /*20d0*/  IADD3 R27, PT, PT, R52, 0xffffffe, RZ ;  /* 0x0ffffffe341b7810 */ /* 0x008fe20007ffe0ff */
[----:B----4-:R-:W3:Y:S02]  /*20e0*/  LDC R51, c[0x0][R51+0x3ec] ;  /* 0x0000fb0033337b82 */ /* 0x010ee40000000800 */
[----:B------:R-:W-:-:S03]  /*20f0*/  IMAD.MOV R26, RZ, RZ, -R50 ;  /* 0x000000ffff1a7224 */ /* 0x000fc600078e0a32 */
[----:B------:R-:W4:Y:S01]  /*2100*/  F2I.FTZ.U32.TRUNC.NTZ R27, R27 ;  /* 0x0000001b001b7305 */ /* 0x000f22000021f000 */
[----:B------:R-:W-:-:S05]  /*2110*/  IMAD R26, R35, R26, R46 ;  /* 0x0000001a231a7224 */ /* 0x000fca00078e022e */
[----:B------:R-:W-:Y:S02]  /*2120*/  ISETP.GE.U32.AND P0, PT, R26, R35, PT ;  /* 0x000000231a00720c */ /* 0x000fe40003f06070 */
[----:B-----5:R-:W5:Y:S01]  /*2130*/  I2F.U32.RP R54, R49 ;  /* 0x0000003100367306 */ /* 0x020f620000209000 */
[----:B----4-:R-:W-:-:S10]  /*2140*/  IMAD R53, R53, R27, RZ ;  /* 0x0000001b35357224 */ /* 0x010fd400078e02ff */
[----:B------:R-:W-:Y:S02]  /*2150*/  @P0 IMAD.IADD R26, R26, 0x1, -R35 ;  /* 0x000000011a1a0824 */ /* 0x000fe400078e0a23 */
[----:B------:R-:W-:-:S03]  /*2160*/  @P0 VIADD R50, R50, 0x1 ;  /* 0x0000000132320836 */ /* 0x000fc60000000000 */
[----:B------:R-:W-:Y:S01]  /*2170*/  ISETP.GE.U32.AND P1, PT, R26, R35, PT ;  /* 0x000000231a00720c */ /* 0x000fe20003f26070 */
[----:B------:R-:W-:Y:S01]  /*2180*/  IMAD.MOV.U32 R26, RZ, RZ, RZ ;  /* 0x000000ffff1a7224 */ /* 0x000fe200078e00ff */
[----:B-----5:R-:W4:Y:S03]  /*2190*/  MUFU.RCP R54, R54 ;  /* 0x0000003600367308 */ /* 0x020f260000001000 */
[----:B------:R-:W-:-:S08]  /*21a0*/  IMAD.HI.U32 R53, R27, R53, R26 ;  /* 0x000000351b357227 */ /* 0x000fd000078e001a */
[----:B------:R-:W-:Y:S02]  /*21b0*/  @P1 IADD3 R50, PT, PT, R50, 0x1, RZ ;  /* 0x0000000132321810 */ /* 0x000fe40007ffe0ff */
[----:B------:R-:W-:Y:S02]  /*21c0*/  @!P2 LOP3.LUT R50, RZ, R35, RZ, 0x33, !PT ;  /* 0x00000023ff32a212 */ /* 0x000fe400078e33ff */
[----:B------:R-:W-:-:S03]  /*21d0*/  ISETP.NE.U32.AND P2, PT, R41, RZ, PT ;  /* 0x000000ff2900720c */ /* 0x000fc60003f45070 */
[----:B------:R-:W-:-:S04]  /*21e0*/  IMAD.HI.U32 R52, R53, R50, RZ ;  /* 0x0000003235347227 */ /* 0x000fc800078e00ff */
[----:B----4-:R-:W-:Y:S01]  /*21f0*/  VIADD R27, R54, 0xffffffe ;  /* 0x0ffffffe361b7836 */ /* 0x010fe20000000000 */
[----:B------:R-:W-:Y:S01]  /*2200*/  IADD3 R26, PT, PT, -R52, RZ, RZ ;  /* 0x000000ff341a7210 */ /* 0x000fe20007ffe1ff */
[----:B------:R-:W-:-:S04]  /*2210*/  IMAD.MOV R53, RZ, RZ, -R49 ;  /* 0x000000ffff357224 */ /* 0x000fc800078e0a31 */
        /* <DEDUP_REMOVED lines=18> */
[----:B------:R-:W-:Y:S02]  /*2340*/  IMAD R54, R49, R54, R52 ;  /* 0x0000003631367224 */ /* 0x000fe400078e0234 */
        /* <DEDUP_REMOVED lines=15> */
.L_x_3625:
        /* <DEDUP_REMOVED lines=43> */
[----:B------:R-:W-:-:S13]  /*26f0*/  ISETP.GE.U32.AND P0, PT, R27, R34, PT ;  /* 0x000000221b00720c */ /* 0x000fda0003f06070 */
[----:B------:R-:W-:Y:S01]  /*2700*/  @P0 IMAD.IADD R27, R27, 0x1, -R34 ;  /* 0x000000011b1b0824 */ /* 0x000fe200078e0a22 */
[----:B------:R-:W-:-:S04]  /*2710*/  @P0 IADD3 R46, PT, PT, R46, 0x1, RZ ;  /* 0x000000012e2e0810 */ /* 0x000fc80007ffe0ff */
[----:B------:R-:W-:Y:S01]  /*2720*/  ISETP.GE.U32.AND P1, PT, R27, R34, PT ;  /* 0x000000221b00720c */ /* 0x000fe20003f26070 */
[----:B------:R-:W-:-:S04]  /*2730*/  IMAD R27, R38, R26, R37 ;  /* 0x0000001a261b7224 */ /* 0x000fc800078e0225 */
[----:B0-----:R-:W-:-:S08]  /*2740*/  IMAD R27, R27, R40, R36 ;  /* 0x000000281b1b7224 */ /* 0x001fd000078e0224 */
[----:B------:R-:W-:Y:S01]  /*2750*/  @P1 VIADD R46, R46, 0x1 ;  /* 0x000000012e2e1836 */ /* 0x000fe20000000000 */
[----:B------:R-:W-:-:S04]  /*2760*/  @!P2 LOP3.LUT R46, RZ, R34, RZ, 0x33, !PT ;  /* 0x00000022ff2ea212 */ /* 0x000fc800078e33ff */
[----:B------:R-:W-:Y:S01]  /*2770*/  MOV R37, R46 ;  /* 0x0000002e00257202 */ /* 0x000fe20000000f00 */
[----:B------:R-:W-:-:S04]  /*2780*/  IMAD.MOV R26, RZ, RZ, -R46 ;  /* 0x000000ffff1a7224 */ /* 0x000fc800078e0a2e */
[----:B------:R-:W-:-:S04]  /*2790*/  IMAD R26, R34, R26, R41 ;  /* 0x0000001a221a7224 */ /* 0x000fc800078e0229 */
[----:B--2---:R-:W-:-:S07]  /*27a0*/  IMAD R36, R26, R35, R27 ;  /* 0x000000231a247224 */ /* 0x004fce00078e021b */
.L_x_3626:
        /* <DEDUP_REMOVED lines=27> */
.L_x_3624:
[----:B------:R-:W0:Y:S01]  /*2960*/  LDC.64 R26, c[0x0][0x380] ;  /* 0x0000e000ff1a7b82 */ /* 0x000e220000000a00 */
[----:B------:R-:W1:Y:S02]  /*2970*/  LDCU UR4, c[0x0][0x3ec] ;  /* 0x00007d80ff0477ac */ /* 0x000e640008000800 */
[----:B-1----:R-:W-:-:S04]  /*2980*/  IMAD R35, R37, UR4, R36 ;  /* 0x0000000425237c24 */ /* 0x002fc8000f8e0224 */
[----:B0-----:R-:W-:-:S06]  /*2990*/  IMAD.WIDE.U32 R26, R35, 0x8, R26 ;  /* 0x00000008231a7825 */ /* 0x001fcc00078e001a */
[----:B------:R-:W5:Y:S02]  /*29a0*/  LDG.E.64 R26, desc[UR10][R26.64] ;  /* 0x0000000a1a1a7981 */ /* 0x000f64000c1e1b00 */
.L_x_3621:
[----:B------:R-:W-:Y:S05]  /*29b0*/  BSYNC.RECONVERGENT B1 ;  /* 0x0000000000017941 */ /* 0x000fea0003800200 */
.L_x_3620:
[----:B------:R-:W-:Y:S01]  /*29c0*/  IADD3 R36, PT, PT, R13, R0, RZ ;  /* 0x000000000d247210 */ /* 0x000fe20007ffe0ff */
        /* <DEDUP_REMOVED lines=14> */
.L_x_3630:
[C---:B------:R-:W-:Y:S02]  /*2ab0*/  IADD3 R51, PT, PT, R39.reuse, -0x1, RZ ;  /* 0xffffffff27337810 */ /* 0x040fe40007ffe0ff */
[C---:B------:R-:W-:Y:S02]  /*2ac0*/  IADD3 R52, PT, PT, R39.reuse, -0x2, RZ ;  /* 0xfffffffe27347810 */ /* 0x040fe40007ffe0ff */
[----:B------:R-:W-:Y:S01]  /*2ad0*/  IADD3 R48, PT, PT, R39, -0x3, RZ ;  /* 0xfffffffd27307810 */ /* 0x000fe20007ffe0ff */
[----:B------:R-:W-:Y:S01]  /*2ae0*/  IMAD.SHL.U32 R51, R51, 0x4, RZ ;  /* 0x0000000433337824 */ /* 0x000fe200078e00ff */
[----:B------:R-:W-:Y:S01]  /*2af0*/  IADD3 R41, PT, PT, R39, -0x4, RZ ;  /* 0xfffffffc27297810 */ /* 0x000fe20007ffe0ff */
[----:B------:R-:W-:Y:S01]  /*2b00*/  IMAD.SHL.U32 R52, R52, 0x4, RZ ;  /* 0x0000000434347824 */ /* 0x000fe200078e00ff */
[----:B------:R-:W-:Y:S01]  /*2b10*/  IADD3 R40, PT, PT, R40, 0x8, RZ ;  /* 0x0000000828287810 */ /* 0x000fe20007ffe0ff */
[----:B------:R0:W1:Y:S01]  /*2b20*/  LDC R54, c[0x0][R51+0x388] ;  /* 0x0000e20033367b82 */ /* 0x0000620000000800 */
[----:B------:R-:W-:-:S02]  /*2b30*/  IMAD.SHL.U32 R48, R48, 0x4, RZ ;  /* 0x0000000430307824 */ /* 0x000fc400078e00ff */
[----:B------:R-:W-:-:S05]  /*2b40*/  IMAD.SHL.U32 R41, R41, 0x4, RZ ;  /* 0x0000000429297824 */ /* 0x000fca00078e00ff */
[----:B------:R2:W3:Y:S08]  /*2b50*/  LDC R50, c[0x0][R52+0x388] ;  /* 0x0000e20034327b82 */ /* 0x0004f00000000800 */
[----:B------:R-:W4:Y:S08]  /*2b60*/  LDC R49, c[0x0][R48+0x388] ;  /* 0x0000e20030317b82 */ /* 0x000f300000000800 */
[----:B------:R1:W4:Y:S08]  /*2b70*/  LDC R46, c[0x0][R41+0x388] ;  /* 0x0000e200292e7b82 */ /* 0x0003300000000800 */
[----:B0-----:R-:W0:Y:S08]  /*2b80*/  LDC R51, c[0x0][R51+0x3ec] ;  /* 0x0000fb0033337b82 */ /* 0x001e300000000800 */
[----:B--2---:R-:W2:Y:S01]  /*2b90*/  LDC R52, c[0x0][R52+0x3ec] ;  /* 0x0000fb0034347b82 */ /* 0x004ea20000000800 */
[----:B-1----:R-:W1:Y:S01]  /*2ba0*/  I2F.U32.RP R35, R54 ;  /* 0x0000003600237306 */ /* 0x002e620000209000 */
[----:B------:R-:W-:Y:S01]  /*2bb0*/  IMAD.MOV R57, RZ, RZ, -R54 ;  /* 0x000000ffff397224 */ /* 0x000fe200078e0a36 */
[----:B------:R-:W-:-:S05]  /*2bc0*/  ISETP.NE.U32.AND P2, PT, R54, RZ, PT ;  /* 0x000000ff3600720c */ /* 0x000fca0003f45070 */
[----:B------:R-:W2:Y:S01]  /*2bd0*/  LDC R41, c[0x0][R41+0x3ec] ;  /* 0x0000fb0029297b82 */ /* 0x000ea20000000800 */
[----:B---3--:R-:W3:Y:S08]  /*2be0*/  I2F.U32.RP R53, R50 ;  /* 0x0000003200357306 */ /* 0x008ef00000209000 */
[----:B-1----:R-:W1:Y:S08]  /*2bf0*/  MUFU.RCP R35, R35 ;  /* 0x0000002300237308 */ /* 0x002e700000001000 */
[----:B----4-:R-:W4:Y:S01]  /*2c00*/  I2F.U32.RP R55, R49 ;  /* 0x0000003100377306 */ /* 0x010f220000209000 */
[----:B------:R-:W-:-:S07]  /*2c10*/  IADD3 R61, PT, PT, RZ, -R46, RZ ;  /* 0x8000002eff3d7210 */ /* 0x000fce0007ffe0ff */
[----:B---3--:R-:W3:Y:S01]  /*2c20*/  MUFU.RCP R53, R53 ;  /* 0x0000003500357308 */ /* 0x008ee20000001000 */
[----:B-1----:R-:W-:-:S07]  /*2c30*/  IADD3 R28, PT, PT, R35, 0xffffffe, RZ ;  /* 0x0ffffffe231c7810 */ /* 0x002fce0007ffe0ff */
[----:B----4-:R-:W1:Y:S08]  /*2c40*/  MUFU.RCP R34, R55 ;  /* 0x0000003700227308 */ /* 0x010e700000001000 */
[----:B------:R4:W0:Y:S01]  /*2c50*/  F2I.FTZ.U32.TRUNC.NTZ R29, R28 ;  /* 0x0000001c001d7305 */ /* 0x000822000021f000 */
[----:B---3--:R-:W-:Y:S02]  /*2c60*/  IADD3 R35, PT, PT, R53, 0xffffffe, RZ ;  /* 0x0ffffffe35237810 */ /* 0x008fe40007ffe0ff */
[----:B------:R-:W-:-:S05]  /*2c70*/  IADD3 R53, PT, PT, RZ, -R50, RZ ;  /* 0x80000032ff357210 */ /* 0x000fca0007ffe0ff */
[----:B------:R-:W3:Y:S01]  /*2c80*/  F2I.FTZ.U32.TRUNC.NTZ R35, R35 ;  /* 0x0000002300237305 */ /* 0x000ee2000021f000 */
[----:B----4-:R-:W-:Y:S02]  /*2c90*/  IMAD.MOV.U32 R28, RZ, RZ, RZ ;  /* 0x000000ffff1c7224 */ /* 0x010fe400078e00ff */
[----:B-1----:R-:W-:Y:S02]  /*2ca0*/  VIADD R34, R34, 0xffffffe ;  /* 0x0ffffffe22227836 */ /* 0x002fe40000000000 */
[----:B0-----:R-:W-:-:S03]  /*2cb0*/  IMAD R57, R57, R29, RZ ;  /* 0x0000001d39397224 */ /* 0x001fc600078e02ff */
[----:B------:R-:W0:Y:S01]  /*2cc0*/  I2F.U32.RP R59, R46 ;  /* 0x0000002e003b7306 */ /* 0x000e220000209000 */
[----:B------:R-:W-:-:S04]  /*2cd0*/  IMAD.HI.U32 R58, R29, R57, R28 ;  /* 0x000000391d3a7227 */ /* 0x000fc800078e001c */
[----:B---3--:R-:W-:-:S03]  /*2ce0*/  IMAD R53, R53, R35, RZ ;  /* 0x0000002335357224 */ /* 0x008fc600078e02ff */
[----:B------:R1:W3:Y:S01]  /*2cf0*/  F2I.FTZ.U32.TRUNC.NTZ R29, R34 ;  /* 0x00000022001d7305 */ /* 0x0002e2000021f000 */
[----:B------:R-:W-:-:S05]  /*2d00*/  IMAD.HI.U32 R57, R58, R37, RZ ;  /* 0x000000253a397227 */ /* 0x000fca00078e00ff */
[----:B------:R-:W-:Y:S02]  /*2d10*/  IADD3 R55, PT, PT, -R57, RZ, RZ ;  /* 0x000000ff39377210 */ /* 0x000fe40007ffe1ff */
[----:B0-----:R-:W0:Y:S01]  /*2d20*/  MUFU.RCP R59, R59 ;  /* 0x0000003b003b7308 */ /* 0x001e220000001000 */
[----:B-1----:R-:W-:Y:S02]  /*2d30*/  MOV R34, RZ ;  /* 0x000000ff00227202 */ /* 0x002fe40000000f00 */
[----:B------:R-:W-:-:S03]  /*2d40*/  IMAD R55, R54, R55, R37 ;  /* 0x0000003736377224 */ /* 0x000fc600078e0225 */
[----:B------:R-:W-:Y:S02]  /*2d50*/  IMAD.HI.U32 R56, R35, R53, R34 ;  /* 0x0000003523387227 */ /* 0x000fe400078e0022 */
[----:B------:R-:W-:Y:S02]  /*2d60*/  ISETP.GE.U32.AND P0, PT, R55, R54, PT ;  /* 0x000000363700720c */ /* 0x000fe40003f06070 */
[----:B------:R-:W-:-:S04]  /*2d70*/  IMAD.MOV R53, RZ, RZ, -R49 ;  /* 0x000000ffff357224 */ /* 0x000fc800078e0a31 */
[----:B---3--:R-:W-:-:S04]  /*2d80*/  IMAD R53, R53, R29, RZ ;  /* 0x0000001d35357224 */ /* 0x008fc800078e02ff */
[----:B------:R-:W-:Y:S01]  /*2d90*/  IMAD.HI.U32 R53, R29, R53, R28 ;  /* 0x000000351d357227 */ /* 0x000fe200078e001c */
[----:B------:R-:W-:-:S03]  /*2da0*/  IADD3 R28, PT, PT, R39, -0x5, RZ ;  /* 0xfffffffb271c7810 */ /* 0x000fc60007ffe0ff */
[----:B------:R-:W-:Y:S02]  /*2db0*/  @P0 IMAD.IADD R55, R55, 0x1, -R54 ;  /* 0x0000000137370824 */ /* 0x000fe400078e0a36 */
[----:B------:R-:W-:Y:S02]  /*2dc0*/  IMAD.SHL.U32 R34, R28, 0x4, RZ ;  /* 0x000000041c227824 */ /* 0x000fe400078e00ff */
[----:B------:R-:W-:Y:S01]  /*2dd0*/  @P0 VIADD R57, R57, 0x1 ;  /* 0x0000000139390836 */ /* 0x000fe20000000000 */
[----:B------:R-:W-:Y:S01]  /*2de0*/  ISETP.GE.U32.AND P1, PT, R55, R54, PT ;  /* 0x000000363700720c */ /* 0x000fe20003f26070 */
[----:B------:R1:W3:Y:S01]  /*2df0*/  LDC R35, c[0x0][R34+0x388] ;  /* 0x0000e20022237b82 */ /* 0x0002e20000000800 */
[----:B0-----:R-:W-:-:S04]  /*2e00*/  VIADD R28, R59, 0xffffffe ;  /* 0x0ffffffe3b1c7836 */ /* 0x001fc80000000000 */
[----:B------:R0:W4:Y:S03]  /*2e10*/  F2I.FTZ.U32.TRUNC.NTZ R29, R28 ;  /* 0x0000001c001d7305 */ /* 0x000126000021f000 */
[----:B-1----:R-:W1:Y:S04]  /*2e20*/  LDC R34, c[0x0][R34+0x3ec] ;  /* 0x0000fb0022227b82 */ /* 0x002e680000000800 */
[----:B------:R-:W-:Y:S02]  /*2e30*/  @P1 IADD3 R57, PT, PT, R57, 0x1, RZ ;  /* 0x0000000139391810 */ /* 0x000fe40007ffe0ff */
[----:B------:R-:W-:Y:S02]  /*2e40*/  @!P2 LOP3.LUT R57, RZ, R54, RZ, 0x33, !PT ;  /* 0x00000036ff39a212 */ /* 0x000fe400078e33ff */
[----:B0-----:R-:W-:-:S02]  /*2e50*/  MOV R28, RZ ;  /* 0x000000ff001c7202 */ /* 0x001fc40000000f00 */
[----:B------:R-:W-:Y:S01]  /*2e60*/  ISETP.NE.U32.AND P2, PT, R50, RZ, PT ;  /* 0x000000ff3200720c */ /* 0x000fe20003f45070 */
[----:B------:R-:W-:Y:S02]  /*2e70*/  IMAD.MOV R59, RZ, RZ, -R57 ;  /* 0x000000ffff3b7224 */ /* 0x000fe400078e0a39 */
[----:B------:R-:W-:-:S04]  /*2e80*/  IMAD.HI.U32 R56, R56, R57, RZ ;  /* 0x0000003938387227 */ /* 0x000fc800078e00ff */
[----:B------:R-:W-:Y:S01]  /*2e90*/  IMAD R59, R54, R59, R37 ;  /* 0x0000003b363b7224 */ /* 0x000fe200078e0225 */
[----:B------:R-:W-:Y:S01]  /*2ea0*/  IADD3 R37, PT, PT, -R56, RZ, RZ ;  /* 0x000000ff38257210 */ /* 0x000fe20007ffe1ff */
[----:B----4-:R-:W-:Y:S02]  /*2eb0*/  IMAD R55, R61, R29, RZ ;  /* 0x0000001d3d377224 */ /* 0x010fe400078e02ff */
[----:B------:R-:W-:Y:S02]  /*2ec0*/  IMAD R59, R59, R51, R38 ;  /* 0x000000333b3b7224 */ /* 0x000fe400078e0226 */
[----:B------:R-:W-:Y:S02]  /*2ed0*/  IMAD R37, R50, R37, R57 ;  /* 0x0000002532257224 */ /* 0x000fe400078e0239 */
[----:B------:R-:W-:-:S03]  /*2ee0*/  IMAD.HI.U32 R55, R29, R55, R28 ;  /* 0x000000371d377227 */ /* 0x000fc600078e001c */
[----:B------:R-:W-:Y:S01]  /*2ef0*/  ISETP.GE.U32.AND P0, PT, R37, R50, PT ;  /* 0x000000322500720c */ /* 0x000fe20003f06070 */
[----:B---3--:R-:W0:-:S12]  /*2f00*/  I2F.U32.RP R58, R35 ;  /* 0x00000023003a7306 */ /* 0x008e180000209000 */
[----:B------:R-:W-:Y:S01]  /*2f10*/  @P0 IMAD.IADD R37, R37, 0x1, -R50 ;  /* 0x0000000125250824 */ /* 0x000fe200078e0a32 */
[----:B------:R-:W-:Y:S01]  /*2f20*/  IADD3 R61, PT, PT, RZ, -R35, RZ ;  /* 0x80000023ff3d7210 */ /* 0x000fe20007ffe0ff */
[----:B------:R-:W-:-:S03]  /*2f30*/  @P0 VIADD R56, R56, 0x1 ;  /* 0x0000000138380836 */ /* 0x000fc60000000000 */
[----:B------:R-:W-:Y:S01]  /*2f40*/  ISETP.GE.U32.AND P1, PT, R37, R50, PT ;  /* 0x000000322500720c */ /* 0x000fe20003f26070 */
[----:B0-----:R-:W0:-:S12]  /*2f50*/  MUFU.RCP R58, R58 ;  /* 0x0000003a003a7308 */ /* 0x001e180000001000 */
[----:B------:R-:W-:Y:S02]  /*2f60*/  @P1 IADD3 R56, PT, PT, R56, 0x1, RZ ;  /* 0x0000000138381810 */ /* 0x000fe40007ffe0ff */
[----:B------:R-:W-:Y:S02]  /*2f70*/  @!P2 LOP3.LUT R56, RZ, R50, RZ, 0x33, !PT ;  /* 0x00000032ff38a212 */ /* 0x000fe400078e33ff */
[----:B------:R-:W-:-:S03]  /*2f80*/  ISETP.NE.U32.AND P2, PT, R49, RZ, PT ;  /* 0x000000ff3100720c */ /* 0x000fc60003f45070 */
[----:B------:R-:W-:-:S04]  /*2f90*/  IMAD.HI.U32 R53, R53, R56, RZ ;  /* 0x0000003835357227 */ /* 0x000fc800078e00ff */
[----:B0-----:R-:W-:-:S04]  /*2fa0*/  VIADD R28, R58, 0xffffffe ;  /* 0x0ffffffe3a1c7836 */ /* 0x001fc80000000000 */
[----:B------:R0:W3:Y:S02]  /*2fb0*/  F2I.FTZ.U32.TRUNC.NTZ R29, R28 ;  /* 0x0000001c001d7305 */ /* 0x0000e4000021f000 */
[----:B0-----:R-:W-:Y:S01]  /*2fc0*/  MOV R28, RZ ;  /* 0x000000ff001c7202 */ /* 0x001fe20000000f00 */
[----:B---3--:R-:W-:-:S04]  /*2fd0*/  IMAD R37, R61, R29, RZ ;  /* 0x0000001d3d257224 */ /* 0x008fc800078e02ff */
[----:B------:R-:W-:-:S04]  /*2fe0*/  IMAD.HI.U32 R58, R29, R37, R28 ;  /* 0x000000251d3a7227 */ /* 0x000fc800078e001c */
[----:B------:R-:W-:Y:S02]  /*2ff0*/  VIADD R37, R39, 0xfffffffa ;  /* 0xfffffffa27257836 */ /* 0x000fe40000000000 */
[----:B------:R-:W-:-:S03]  /*3000*/  IMAD.MOV R28, RZ, RZ, -R56 ;  /* 0x000000ffff1c7224 */ /* 0x000fc600078e0a38 */
[----:B------:R-:W-:Y:S01]  /*3010*/  SHF.L.U32 R37, R37, 0x2, RZ ;  /* 0x0000000225257819 */ /* 0x000fe200000006ff */
[----:B------:R-:W-:Y:S01]  /*3020*/  IMAD R57, R50, R28, R57 ;  /* 0x0000001c32397224 */ /* 0x000fe200078e0239 */
[----:B------:R-:W-:Y:S02]  /*3030*/  IADD3 R28, PT, PT, -R53, RZ, RZ ;  /* 0x000000ff351c7210 */ /* 0x000fe40007ffe1ff */
[----:B------:R0:W3:Y:S01]  /*3040*/  LDC R54, c[0x0][R37+0x388] ;  /* 0x0000e20025367b82 */ /* 0x0000e20000000800 */
[----:B--2---:R-:W-:Y:S02]  /*3050*/  IMAD R57, R57, R52, R59 ;  /* 0x0000003439397224 */ /* 0x004fe400078e023b */
[----:B------:R-:W-:-:S05]  /*3060*/  IMAD R28, R49, R28, R56 ;  /* 0x0000001c311c7224 */ /* 0x000fca00078e0238 */
[----:B------:R-:W-:Y:S01]  /*3070*/  ISETP.GE.U32.AND P0, PT, R28, R49, PT ;  /* 0x000000311c00720c */ /* 0x000fe20003f06070 */
[----:B0-----:R-:W0:-:S12]  /*3080*/  LDC R37, c[0x0][R37+0x3ec] ;  /* 0x0000fb0025257b82 */ /* 0x001e180000000800 */
[----:B------:R-:W-:Y:S01]  /*3090*/  @P0 IMAD.IADD R28, R28, 0x1, -R49 ;  /* 0x000000011c1c0824 */ /* 0x000fe200078e0a31 */
[----:B------:R-:W-:-:S04]  /*30a0*/  @P0 IADD3 R53, PT, PT, R53, 0x1, RZ ;  /* 0x0000000135350810 */ /* 0x000fc80007ffe0ff */
[----:B------:R-:W-:Y:S02]  /*30b0*/  ISETP.GE.U32.AND P1, PT, R28, R49, PT ;  /* 0x000000311c00720c */ /* 0x000fe40003f26070 */
[----:B------:R-:W-:-:S11]  /*30c0*/  MOV R28, RZ ;  /* 0x000000ff001c7202 */ /* 0x000fd60000000f00 */
[----:B------:R-:W-:Y:S02]  /*30d0*/  @P1 IADD3 R53, PT, PT, R53, 0x1, RZ ;  /* 0x0000000135351810 */ /* 0x000fe40007ffe0ff */
[----:B------:R-:W-:Y:S02]  /*30e0*/  @!P2 LOP3.LUT R53, RZ, R49, RZ, 0x33, !PT ;  /* 0x00000031ff35a212 */ /* 0x000fe400078e33ff */
[----:B------:R-:W-:-:S03]  /*30f0*/  ISETP.NE.U32.AND P2, PT, R46, RZ, PT ;  /* 0x000000ff2e00720c */ /* 0x000fc60003f45070 */
[----:B------:R-:W-:Y:S01]  /*3100*/  IMAD.HI.U32 R52, R55, R53, RZ ;  /* 0x0000003537347227 */ /* 0x000fe200078e00ff */
[----:B---3--:R-:W2:Y:S01]  /*3110*/  I2F.U32.RP R38, R54 ;  /* 0x0000003600267306 */ /* 0x008ea20000209000 */
[----:B------:R-:W-:Y:S01]  /*3120*/  IADD3 R51, PT, PT, RZ, -R54, RZ ;  /* 0x80000036ff337210 */ /* 0x000fe20007ffe0ff */
[----:B------:R-:W3:Y:S06]  /*3130*/  LDC R55, c[0x0][R48+0x3ec] ;  /* 0x0000fb0030377b82 */ /* 0x000eec0000000800 */
[----:B--2---:R-:W2:Y:S02]  /*3140*/  MUFU.RCP R38, R38 ;  /* 0x0000002600267308 */ /* 0x004ea40000001000 */
[----:B--2---:R-:W-:-:S02]  /*3150*/  VIADD R29, R38, 0xffffffe ;  /* 0x0ffffffe261d7836 */ /* 0x004fc40000000000 */
[C---:B------:R-:W-:Y:S02]  /*3160*/  VIADD R38, R39.reuse, 0xfffffff9 ;  /* 0xfffffff927267836 */ /* 0x040fe40000000000 */
[----:B------:R-:W-:Y:S02]  /*3170*/  VIADD R39, R39, 0xfffffff8 ;  /* 0xfffffff827277836 */ /* 0x000fe40000000000 */
[----:B------:R-:W2:Y:S01]  /*3180*/  F2I.FTZ.U32.TRUNC.NTZ R29, R29 ;  /* 0x0000001d001d7305 */ /* 0x000ea2000021f000 */
[----:B------:R-:W-:-:S04]  /*3190*/  IMAD.SHL.U32 R38, R38, 0x4, RZ ;  /* 0x0000000426267824 */ /* 0x000fc800078e00ff */
[----:B------:R4:W1:Y:S08]  /*31a0*/  LDC R50, c[0x0][R38+0x388] ;  /* 0x0000e20026327b82 */ /* 0x0008700000000800 */
[----:B----4-:R-:W4:Y:S01]  /*31b0*/  LDC R38, c[0x0][R38+0x3ec] ;  /* 0x0000fb0026267b82 */ /* 0x010f220000000800 */
[----:B--2---:R-:W-:-:S04]  /*31c0*/  IMAD R51, R51, R29, RZ ;  /* 0x0000001d33337224 */ /* 0x004fc800078e02ff */
[----:B------:R-:W-:-:S04]  /*31d0*/  IMAD.HI.U32 R51, R29, R51, R28 ;  /* 0x000000331d337227 */ /* 0x000fc800078e001c */
[----:B------:R-:W-:Y:S02]  /*31e0*/  IMAD.MOV R29, RZ, RZ, -R52 ;  /* 0x000000ffff1d7224 */ /* 0x000fe400078e0a34 */
[--C-:B------:R-:W-:Y:S02]  /*31f0*/  IMAD.MOV R28, RZ, RZ, -R53.reuse ;  /* 0x000000ffff1c7224 */ /* 0x100fe400078e0a35 */
[----:B------:R-:W-:Y:S02]  /*3200*/  IMAD R29, R46, R29, R53 ;  /* 0x0000001d2e1d7224 */ /* 0x000fe400078e0235 */
[----:B------:R-:W-:-:S03]  /*3210*/  IMAD R56, R49, R28, R56 ;  /* 0x0000001c31387224 */ /* 0x000fc600078e0238 */
[----:B------:R-:W-:Y:S01]  /*3220*/  ISETP.GE.U32.AND P0, PT, R29, R46, PT ;  /* 0x0000002e1d00720c */ /* 0x000fe20003f06070 */
[----:B---3--:R-:W-:Y:S02]  /*3230*/  IMAD R55, R56, R55, R57 ;  /* 0x0000003738377224 */ /* 0x008fe400078e0239 */
[----:B------:R-:W-:-:S04]  /*3240*/  IMAD.SHL.U32 R56, R39, 0x4, RZ ;  /* 0x0000000427387824 */ /* 0x000fc800078e00ff */
[----:B------:R2:W3:Y:S06]  /*3250*/  LDC R48, c[0x0][R56+0x388] ;  /* 0x0000e20038307b82 */ /* 0x0004ec0000000800 */
[----:B------:R-:W-:Y:S02]  /*3260*/  @P0 IADD3 R29, PT, PT, -R46, R29, RZ ;  /* 0x0000001d2e1d0210 */ /* 0x000fe40007ffe1ff */
[----:B------:R-:W-:Y:S01]  /*3270*/  @P0 IADD3 R52, PT, PT, R52, 0x1, RZ ;  /* 0x0000000134340810 */ /* 0x000fe20007ffe0ff */
[----:B--2---:R-:W2:Y:S01]  /*3280*/  LDC R56, c[0x0][R56+0x3ec] ;  /* 0x0000fb0038387b82 */ /* 0x004ea20000000800 */
[----:B------:R-:W-:Y:S01]  /*3290*/  ISETP.GE.U32.AND P1, PT, R29, R46, PT ;  /* 0x0000002e1d00720c */ /* 0x000fe20003f26070 */
[----:B-1----:R-:W1:Y:S01]  /*32a0*/  I2F.U32.RP R59, R50 ;  /* 0x00000032003b7306 */ /* 0x002e620000209000 */
[----:B------:R-:W-:-:S11]  /*32b0*/  IADD3 R61, PT, PT, RZ, -R50, RZ ;  /* 0x80000032ff3d7210 */ /* 0x000fd60007ffe0ff */
[----:B------:R-:W-:Y:S01]  /*32c0*/  @P1 VIADD R52, R52, 0x1 ;  /* 0x0000000134341836 */ /* 0x000fe20000000000 */
[----:B------:R-:W-:Y:S02]  /*32d0*/  @!P2 LOP3.LUT R52, RZ, R46, RZ, 0x33, !PT ;  /* 0x0000002eff34a212 */ /* 0x000fe400078e33ff */
[----:B------:R-:W-:-:S03]  /*32e0*/  ISETP.NE.U32.AND P2, PT, R35, RZ, PT ;  /* 0x000000ff2300720c */ /* 0x000fc60003f45070 */
[----:B------:R-:W-:Y:S01]  /*32f0*/  IMAD.HI.U32 R49, R58, R52, RZ ;  /* 0x000000343a317227 */ /* 0x000fe200078e00ff */
[----:B-1----:R-:W1:Y:S04]  /*3300*/  MUFU.RCP R59, R59 ;  /* 0x0000003b003b7308 */ /* 0x002e680000001000 */
[----:B------:R-:W-:-:S05]  /*3310*/  IADD3 R28, PT, PT, -R49, RZ, RZ ;  /* 0x000000ff311c7210 */ /* 0x000fca0007ffe1ff */
[----:B------:R-:W-:-:S05]  /*3320*/  IMAD R28, R35, R28, R52 ;  /* 0x0000001c231c7224 */ /* 0x000fca00078e0234 */
[C---:B------:R-:W-:Y:S01]  /*3330*/  ISETP.GE.U32.AND P0, PT, R28.reuse, R35, PT ;  /* 0x000000231c00720c */ /* 0x040fe20003f06070 */
[----:B-1----:R-:W-:Y:S01]  /*3340*/  VIADD R29, R59, 0xffffffe ;  /* 0x0ffffffe3b1d7836 */ /* 0x002fe20000000000 */
[----:B---3--:R-:W1:Y:S11]  /*3350*/  I2F.U32.RP R58, R48 ;  /* 0x00000030003a7306 */ /* 0x008e760000209000 */
[----:B------:R-:W-:Y:S01]  /*3360*/  @P0 IMAD.IADD R28, R28, 0x1, -R35 ;  /* 0x000000011c1c0824 */ /* 0x000fe200078e0a23 */
[----:B------:R-:W3:Y:S01]  /*3370*/  F2I.FTZ.U32.TRUNC.NTZ R29, R29 ;  /* 0x0000001d001d7305 */ /* 0x000ee2000021f000 */
[----:B------:R-:W-:-:S03]  /*3380*/  @P0 IADD3 R49, PT, PT, R49, 0x1, RZ ;  /* 0x0000000131310810 */ /* 0x000fc60007ffe0ff */
[----:B------:R-:W-:Y:S02]  /*3390*/  ISETP.GE.U32.AND P1, PT, R28, R35, PT ;  /* 0x000000231c00720c */ /* 0x000fe40003f26070 */
[----:B------:R-:W-:Y:S02]  /*33a0*/  MOV R28, RZ ;  /* 0x000000ff001c7202 */ /* 0x000fe40000000f00 */
[----:B-1----:R-:W1:Y:S01]  /*33b0*/  MUFU.RCP R58, R58 ;  /* 0x0000003a003a7308 */ /* 0x002e620000001000 */
[----:B---3--:R-:W-:-:S08]  /*33c0*/  IMAD R59, R61, R29, RZ ;  /* 0x0000001d3d3b7224 */ /* 0x008fd000078e02ff */
[----:B------:R-:W-:Y:S02]  /*33d0*/  @P1 IADD3 R49, PT, PT, R49, 0x1, RZ ;  /* 0x0000000131311810 */ /* 0x000fe40007ffe0ff */
[----:B------:R-:W-:Y:S01]  /*33e0*/  @!P2 LOP3.LUT R49, RZ, R35, RZ, 0x33, !PT ;  /* 0x00000023ff31a212 */ /* 0x000fe200078e33ff */
[----:B------:R-:W-:Y:S01]  /*33f0*/  IMAD.HI.U32 R28, R29, R59, R28 ;  /* 0x0000003b1d1c7227 */ /* 0x000fe200078e001c */
[----:B------:R-:W-:Y:S02]  /*3400*/  ISETP.NE.U32.AND P2, PT, R54, RZ, PT ;  /* 0x000000ff3600720c */ /* 0x000fe40003f45070 */
[----:B------:R-:W-:Y:S01]  /*3410*/  IADD3 R59, PT, PT, RZ, -R48, RZ ;  /* 0x80000030ff3b7210 */ /* 0x000fe20007ffe0ff */
[----:B------:R-:W-:-:S04]  /*3420*/  IMAD.HI.U32 R51, R51, R49, RZ ;  /* 0x0000003133337227 */ /* 0x000fc800078e00ff */
[----:B------:R-:W-:-:S04]  /*3430*/  IMAD.MOV R29, RZ, RZ, -R51 ;  /* 0x000000ffff1d7224 */ /* 0x000fc800078e0a33 */
[----:B------:R-:W-:-:S05]  /*3440*/  IMAD R29, R54, R29, R49 ;  /* 0x0000001d361d7224 */ /* 0x000fca00078e0231 */
        /* <DEDUP_REMOVED lines=11> */
[----:B-1----:R-:W-:Y:S01]  /*3500*/  VIADD R28, R58, 0xffffffe ;  /* 0x0ffffffe3a1c7836 */ /* 0x002fe20000000000 */
[----:B------:R-:W-:-:S03]  /*3510*/  IADD3 R57, PT, PT, -R53, RZ, RZ ;  /* 0x000000ff35397210 */ /* 0x000fc60007ffe1ff */
[----:B------:R1:W3:Y:S02]  /*3520*/  F2I.FTZ.U32.TRUNC.NTZ R29, R28 ;  /* 0x0000001c001d7305 */ /* 0x0002e4000021f000 */
[----:B------:R-:W-:-:S05]  /*3530*/  IMAD R57, R50, R57, R51 ;  /* 0x0000003932397224 */ /* 0x000fca00078e0233 */
[----:B------:R-:W-:Y:S02]  /*3540*/  ISETP.GE.U32.AND P0, PT, R57, R50, PT ;  /* 0x000000323900720c */ /* 0x000fe40003f06070 */
[----:B-1----:R-:W-:-:S11]  /*3550*/  MOV R28, RZ ;  /* 0x000000ff001c7202 */ /* 0x002fd60000000f00 */
[----:B------:R-:W-:Y:S02]  /*3560*/  @P0 IMAD.IADD R57, R57, 0x1, -R50 ;  /* 0x0000000139390824 */ /* 0x000fe400078e0a32 */
[----:B------:R-:W-:-:S03]  /*3570*/  @P0 VIADD R53, R53, 0x1 ;  /* 0x0000000135350836 */ /* 0x000fc60000000000 */
[----:B------:R-:W-:Y:S01]  /*3580*/  ISETP.GE.U32.AND P1, PT, R57, R50, PT ;  /* 0x000000323900720c */ /* 0x000fe20003f26070 */
[----:B---3--:R-:W-:-:S04]  /*3590*/  IMAD R57, R59, R29, RZ ;  /* 0x0000001d3b397224 */ /* 0x008fc800078e02ff */
        /* <DEDUP_REMOVED lines=20> */
[----:B0-----:R-:W-:Y:S02]  /*36e0*/  IMAD R49, R49, R37, R46 ;  /* 0x0000002531317224 */ /* 0x001fe400078e022e */
[----:B------:R-:W-:Y:S01]  /*36f0*/  IMAD R50, R50, R29, R51 ;  /* 0x0000001d32327224 */ /* 0x000fe200078e0233 */
[----:B------:R-:W-:Y:S01]  /*3700*/  MOV R37, R28 ;  /* 0x0000001c00257202 */ /* 0x000fe20000000f00 */
[----:B------:R-:W-:-:S02]  /*3710*/  IMAD.MOV R29, RZ, RZ, -R28 ;  /* 0x000000ffff1d7224 */ /* 0x000fc400078e0a1c */
[----:B----4-:R-:W-:Y:S02]  /*3720*/  IMAD R49, R50, R38, R49 ;  /* 0x0000002632317224 */ /* 0x010fe400078e0231 */
[----:B------:R-:W-:-:S04]  /*3730*/  IMAD R38, R48, R29, R53 ;  /* 0x0000001d30267224 */ /* 0x000fc800078e0235 */
[----:B--2---:R-:W-:Y:S01]  /*3740*/  IMAD R38, R38, R56, R49 ;  /* 0x0000003826267224 */ /* 0x004fe200078e0231 */
[----:B------:R-:W-:Y:S06]  /*3750*/  @P0 BRA `(.L_x_3630) ;  /* 0xfffffff000d40947 */ /* 0x000fec000383ffff */
[----:B------:R-:W-:Y:S05]  /*3760*/  BSYNC.RECONVERGENT B2 ;  /* 0x0000000000027941 */ /* 0x000fea0003800200 */
.L_x_3629:
        /* <DEDUP_REMOVED lines=32> */
[----:B------:R0:W-:Y:S01]  /*3970*/  F2I.FTZ.U32.TRUNC.NTZ R29, R28 ;  /* 0x0000001c001d7305 */ /* 0x0001e2000021f000 */
[----:B------:R4:W2:Y:S02]  /*3980*/  LDC R50, c[0x0][R52+0x388] ;  /* 0x0000e20034327b82 */ /* 0x0008a40000000800 */
[----:B------:R-:W-:-:S05]  /*3990*/  IADD3 R51, PT, PT, -R49, RZ, RZ ;  /* 0x000000ff31337210 */ /* 0x000fca0007ffe1ff */
[----:B------:R-:W-:Y:S01]  /*39a0*/  IMAD R51, R40, R51, R37 ;  /* 0x0000003328337224 */ /* 0x000fe200078e0225 */
[----:B----4-:R-:W4:Y:S01]  /*39b0*/  LDC R52, c[0x0][R52+0x3ec] ;  /* 0x0000fb0034347b82 */ /* 0x010f220000000800 */
        /* <DEDUP_REMOVED lines=9> */
[----:B------:R-:W-:-:S04]  /*3a50*/  IMAD.HI.U32 R28, R29, R51, R28 ;  /* 0x000000331d1c7227 */ /* 0x000fc800078e001c */
[----:B------:R-:W-:Y:S02]  /*3a60*/  @P1 IADD3 R49, PT, PT, R49, 0x1, RZ ;  /* 0x0000000131311810 */ /* 0x000fe40007ffe0ff */
[----:B------:R-:W-:Y:S02]  /*3a70*/  @!P2 LOP3.LUT R49, RZ, R40, RZ, 0x33, !PT ;  /* 0x00000028ff31a212 */ /* 0x000fe400078e33ff */
[----:B------:R-:W-:Y:S01]  /*3a80*/  ISETP.NE.U32.AND P2, PT, R34, RZ, PT ;  /* 0x000000ff2200720c */ /* 0x000fe20003f45070 */
[----:B--2---:R-:W2:Y:S02]  /*3a90*/  I2F.U32.RP R56, R50 ;  /* 0x0000003200387306 */ /* 0x004ea40000209000 */
        /* <DEDUP_REMOVED lines=8> */
[----:B------:R-:W-:Y:S02]  /*3b20*/  @P0 IMAD.IADD R53, R53, 0x1, -R34 ;  /* 0x0000000135350824 */ /* 0x000fe400078e0a22 */
[----:B------:R-:W-:-:S03]  /*3b30*/  @P0 VIADD R51, R51, 0x1 ;  /* 0x0000000133330836 */ /* 0x000fc60000000000 */
[----:B------:R-:W-:Y:S02]  /*3b40*/  ISETP.GE.U32.AND P1, PT, R53, R34, PT ;  /* 0x000000223500720c */ /* 0x000fe40003f26070 */
[----:B------:R-:W-:-:S05]  /*3b50*/  IADD3 R53, PT, PT, RZ, -R48, RZ ;  /* 0x80000030ff357210 */ /* 0x000fca0007ffe0ff */
[----:B---3--:R-:W-:-:S04]  /*3b60*/  IMAD R53, R53, R29, RZ ;  /* 0x0000001d35357224 */ /* 0x008fc800078e02ff */
[----:B------:R-:W-:Y:S02]  /*3b70*/  IMAD.HI.U32 R54, R29, R53, R28 ;  /* 0x000000351d367227 */ /* 0x000fe400078e001c */
[----:B------:R-:W-:Y:S02]  /*3b80*/  @P1 IADD3 R51, PT, PT, R51, 0x1, RZ ;  /* 0x0000000133331810 */ /* 0x000fe40007ffe0ff */
[----:B------:R-:W-:Y:S01]  /*3b90*/  @!P2 LOP3.LUT R51, RZ, R34, RZ, 0x33, !PT ;  /* 0x00000022ff33a212 */ /* 0x000fe200078e33ff */
[----:B--2---:R-:W-:Y:S01]  /*3ba0*/  VIADD R28, R56, 0xffffffe ;  /* 0x0ffffffe381c7836 */ /* 0x004fe20000000000 */
[----:B------:R-:W-:-:S03]  /*3bb0*/  ISETP.NE.U32.AND P2, PT, R48, RZ, PT ;  /* 0x000000ff3000720c */ /* 0x000fc60003f45070 */
[----:B------:R-:W-:Y:S01]  /*3bc0*/  IMAD.HI.U32 R53, R54, R51, RZ ;  /* 0x0000003336357227 */ /* 0x000fe200078e00ff */
[----:B------:R0:W2:Y:S04]  /*3bd0*/  F2I.FTZ.U32.TRUNC.NTZ R29, R28 ;  /* 0x0000001c001d7305 */ /* 0x0000a8000021f000 */
[----:B------:R-:W-:-:S05]  /*3be0*/  IADD3 R55, PT, PT, -R53, RZ, RZ ;  /* 0x000000ff35377210 */ /* 0x000fca0007ffe1ff */
[----:B------:R-:W-:Y:S02]  /*3bf0*/  IMAD R55, R48, R55, R51 ;  /* 0x0000003730377224 */ /* 0x000fe400078e0233 */
[----:B0-----:R-:W-:-:S03]  /*3c00*/  HFMA2 R28, -RZ, RZ, 0, 0 ;  /* 0x00000000ff1c7431 */ /* 0x001fc600000001ff */
[----:B------:R-:W-:-:S13]  /*3c10*/  ISETP.GE.U32.AND P0, PT, R55, R48, PT ;  /* 0x000000303700720c */ /* 0x000fda0003f06070 */
        /* <DEDUP_REMOVED lines=24> */
[----:B------:R-:W-:Y:S02]  /*3da0*/  IMAD R29, R34, R35, R38 ;  /* 0x00000023221d7224 */ /* 0x000fe400078e0226 */
[----:B------:R-:W-:Y:S01]  /*3db0*/  IMAD R48, R48, R37, R51 ;  /* 0x0000002530307224 */ /* 0x000fe200078e0233 */
[----:B------:R-:W-:Y:S01]  /*3dc0*/  IADD3 R38, PT, PT, -R28, RZ, RZ ;  /* 0x000000ff1c267210 */ /* 0x000fe20007ffe1ff */
[----:B------:R-:W-:-:S02]  /*3dd0*/  IMAD.MOV.U32 R37, RZ, RZ, R28 ;  /* 0x000000ffff257224 */ /* 0x000fc400078e001c */
[----:B-1----:R-:W-:Y:S02]  /*3de0*/  IMAD R29, R48, R46, R29 ;  /* 0x0000002e301d7224 */ /* 0x002fe400078e021d */
[----:B------:R-:W-:-:S04]  /*3df0*/  IMAD R38, R50, R38, R53 ;  /* 0x0000002632267224 */ /* 0x000fc800078e0235 */
[----:B----4-:R-:W-:-:S07]  /*3e00*/  IMAD R38, R38, R52, R29 ;  /* 0x0000003426267224 */ /* 0x010fce00078e021d */
.L_x_3632:
        /* <DEDUP_REMOVED lines=55> */
.L_x_3633:
        /* <DEDUP_REMOVED lines=8> */
[----:B0-----:R-:W-:Y:S02]  /*4200*/  VIADD R28, R35, 0xffffffe ;  /* 0x0ffffffe231c7836 */ /* 0x001fe40000000000 */
        /* <DEDUP_REMOVED lines=18> */
.L_x_3631:
[----:B------:R-:W0:Y:S01]  /*4330*/  LDC.64 R28, c[0x0][0x380] ;  /* 0x0000e000ff1c7b82 */ /* 0x000e220000000a00 */
[----:B------:R-:W1:Y:S02]  /*4340*/  LDCU UR4, c[0x0][0x3ec] ;  /* 0x00007d80ff0477ac */ /* 0x000e640008000800 */
[----:B-1----:R-:W-:-:S04]  /*4350*/  IMAD R35, R37, UR4, R38 ;  /* 0x0000000425237c24 */ /* 0x002fc8000f8e0226 */
[----:B0-----:R-:W-:-:S06]  /*4360*/  IMAD.WIDE.U32 R28, R35, 0x8, R28 ;  /* 0x00000008231c7825 */ /* 0x001fcc00078e001c */
[----:B------:R-:W5:Y:S02]  /*4370*/  LDG.E.64 R28, desc[UR10][R28.64] ;  /* 0x0000000a1c1c7981 */ /* 0x000f64000c1e1b00 */
.L_x_3628:
[----:B------:R-:W-:Y:S05]  /*4380*/  BSYNC.RECONVERGENT B1 ;  /* 0x0000000000017941 */ /* 0x000fea0003800200 */
.L_x_3627:
        /* <DEDUP_REMOVED lines=15> */
.L_x_3637:
[C---:B------:R-:W-:Y:S01]  /*4480*/  IADD3 R51, PT, PT, R39.reuse, -0x1, RZ ;  /* 0xffffffff27337810 */ /* 0x040fe20007ffe0ff */
[----:B------:R-:W-:Y:S01]  /*4490*/  VIADD R40, R40, 0x8 ;  /* 0x0000000828287836 */ /* 0x000fe20000000000 */
[C---:B------:R-:W-:Y:S02]  /*44a0*/  IADD3 R52, PT, PT, R39.reuse, -0x2, RZ ;  /* 0xfffffffe27347810 */ /* 0x040fe40007ffe0ff */
[----:B------:R-:W-:Y:S01]  /*44b0*/  IADD3 R48, PT, PT, R39, -0x3, RZ ;  /* 0xfffffffd27307810 */ /* 0x000fe20007ffe0ff */
[----:B------:R-:W-:Y:S01]  /*44c0*/  IMAD.SHL.U32 R51, R51, 0x4, RZ ;  /* 0x0000000433337824 */ /* 0x000fe200078e00ff */
[----:B------:R-:W-:Y:S01]  /*44d0*/  IADD3 R41, PT, PT, R39, -0x4, RZ ;  /* 0xfffffffc27297810 */ /* 0x000fe20007ffe0ff */
[----:B------:R-:W-:Y:S02]  /*44e0*/  IMAD.SHL.U32 R52, R52, 0x4, RZ ;  /* 0x0000000434347824 */ /* 0x000fe400078e00ff */
        /* <DEDUP_REMOVED lines=87> */
[----:B------:R-:W-:Y:S02]  /*4a60*/  @P0 IMAD.IADD R30, R30, 0x1, -R49 ;  /* 0x000000011e1e0824 */ /* 0x000fe400078e0a31 */
[----:B------:R-:W-:-:S03]  /*4a70*/  @P0 VIADD R53, R53, 0x1 ;  /* 0x0000000135350836 */ /* 0x000fc60000000000 */
        /* <DEDUP_REMOVED lines=10> */
[----:B--2---:R-:W-:Y:S01]  /*4b20*/  VIADD R31, R38, 0xffffffe ;  /* 0x0ffffffe261f7836 */ /* 0x004fe20000000000 */
[----:B------:R-:W-:-:S02]  /*4b30*/  IADD3 R38, PT, PT, R39, -0x7, RZ ;  /* 0xfffffff927267810 */ /* 0x000fc40007ffe0ff */
[----:B------:R-:W-:Y:S02]  /*4b40*/  IADD3 R39, PT, PT, R39, -0x8, RZ ;  /* 0xfffffff827277810 */ /* 0x000fe40007ffe0ff */
[----:B------:R-:W-:Y:S01]  /*4b50*/  SHF.L.U32 R38, R38, 0x2, RZ ;  /* 0x0000000226267819 */ /* 0x000fe200000006ff */
[----:B------:R-:W2:Y:S03]  /*4b60*/  F2I.FTZ.U32.TRUNC.NTZ R31, R31 ;  /* 0x0000001f001f7305 */ /* 0x000ea6000021f000 */
[----:B------:R4:W1:Y:S08]  /*4b70*/  LDC R50, c[0x0][R38+0x388] ;  /* 0x0000e20026327b82 */ /* 0x0008700000000800 */
[----:B----4-:R-:W4:Y:S01]  /*4b80*/  LDC R38, c[0x0][R38+0x3ec] ;  /* 0x0000fb0026267b82 */ /* 0x010f220000000800 */
[----:B--2---:R-:W-:-:S04]  /*4b90*/  IMAD R51, R51, R31, RZ ;  /* 0x0000001f33337224 */ /* 0x004fc800078e02ff */
[----:B------:R-:W-:Y:S01]  /*4ba0*/  IMAD.HI.U32 R51, R31, R51, R30 ;  /* 0x000000331f337227 */ /* 0x000fe200078e001e */
[----:B------:R-:W-:-:S03]  /*4bb0*/  IADD3 R30, PT, PT, -R53, RZ, RZ ;  /* 0x000000ff351e7210 */ /* 0x000fc60007ffe1ff */
[----:B------:R-:W-:Y:S02]  /*4bc0*/  IMAD.MOV R31, RZ, RZ, -R52 ;  /* 0x000000ffff1f7224 */ /* 0x000fe400078e0a34 */
[----:B------:R-:W-:Y:S02]  /*4bd0*/  IMAD R56, R49, R30, R56 ;  /* 0x0000001e31387224 */ /* 0x000fe400078e0238 */
[----:B------:R-:W-:Y:S02]  /*4be0*/  IMAD R31, R46, R31, R53 ;  /* 0x0000001f2e1f7224 */ /* 0x000fe400078e0235 */
[----:B---3--:R-:W-:Y:S02]  /*4bf0*/  IMAD R55, R56, R55, R57 ;  /* 0x0000003738377224 */ /* 0x008fe400078e0239 */
[----:B------:R-:W-:Y:S01]  /*4c00*/  IMAD.SHL.U32 R56, R39, 0x4, RZ ;  /* 0x0000000427387824 */ /* 0x000fe200078e00ff */
[----:B------:R-:W-:-:S03]  /*4c10*/  ISETP.GE.U32.AND P0, PT, R31, R46, PT ;  /* 0x0000002e1f00720c */ /* 0x000fc60003f06070 */
[----:B------:R2:W3:Y:S08]  /*4c20*/  LDC R48, c[0x0][R56+0x388] ;  /* 0x0000e20038307b82 */ /* 0x0004f00000000800 */
[----:B--2---:R-:W2:Y:S02]  /*4c30*/  LDC R56, c[0x0][R56+0x3ec] ;  /* 0x0000fb0038387b82 */ /* 0x004ea40000000800 */
[----:B------:R-:W-:Y:S01]  /*4c40*/  @P0 IADD3 R31, PT, PT, -R46, R31, RZ ;  /* 0x0000001f2e1f0210 */ /* 0x000fe20007ffe1ff */
[----:B------:R-:W-:-:S03]  /*4c50*/  @P0 VIADD R52, R52, 0x1 ;  /* 0x0000000134340836 */ /* 0x000fc60000000000 */
[----:B------:R-:W-:Y:S01]  /*4c60*/  ISETP.GE.U32.AND P1, PT, R31, R46, PT ;  /* 0x0000002e1f00720c */ /* 0x000fe20003f26070 */
[----:B-1----:R-:W1:Y:S01]  /*4c70*/  I2F.U32.RP R59, R50 ;  /* 0x00000032003b7306 */ /* 0x002e620000209000 */
[----:B------:R-:W-:-:S11]  /*4c80*/  IADD3 R61, PT, PT, RZ, -R50, RZ ;  /* 0x80000032ff3d7210 */ /* 0x000fd60007ffe0ff */
[----:B------:R-:W-:Y:S02]  /*4c90*/  @P1 IADD3 R52, PT, PT, R52, 0x1, RZ ;  /* 0x0000000134341810 */ /* 0x000fe40007ffe0ff */
[----:B------:R-:W-:Y:S01]  /*4ca0*/  @!P2 LOP3.LUT R52, RZ, R46, RZ, 0x33, !PT ;  /* 0x0000002eff34a212 */ /* 0x000fe200078e33ff */
[----:B-1----:R-:W1:Y:S01]  /*4cb0*/  MUFU.RCP R59, R59 ;  /* 0x0000003b003b7308 */ /* 0x002e620000001000 */
[----:B------:R-:W-:-:S03]  /*4cc0*/  ISETP.NE.U32.AND P2, PT, R35, RZ, PT ;  /* 0x000000ff2300720c */ /* 0x000fc60003f45070 */
[----:B------:R-:W-:-:S05]  /*4cd0*/  IMAD.HI.U32 R49, R58, R52, RZ ;  /* 0x000000343a317227 */ /* 0x000fca00078e00ff */
[----:B------:R-:W-:-:S05]  /*4ce0*/  IADD3 R30, PT, PT, -R49, RZ, RZ ;  /* 0x000000ff311e7210 */ /* 0x000fca0007ffe1ff */
[----:B------:R-:W-:Y:S01]  /*4cf0*/  IMAD R30, R35, R30, R52 ;  /* 0x0000001e231e7224 */ /* 0x000fe200078e0234 */
[----:B---3--:R-:W3:Y:S04]  /*4d00*/  I2F.U32.RP R58, R48 ;  /* 0x00000030003a7306 */ /* 0x008ee80000209000 */
[----:B------:R-:W-:Y:S01]  /*4d10*/  ISETP.GE.U32.AND P0, PT, R30, R35, PT ;  /* 0x000000231e00720c */ /* 0x000fe20003f06070 */
[----:B-1----:R-:W-:-:S06]  /*4d20*/  VIADD R31, R59, 0xffffffe ;  /* 0x0ffffffe3b1f7836 */ /* 0x002fcc0000000000 */
[----:B------:R-:W1:Y:S06]  /*4d30*/  F2I.FTZ.U32.TRUNC.NTZ R31, R31 ;  /* 0x0000001f001f7305 */ /* 0x000e6c000021f000 */
[----:B------:R-:W-:Y:S02]  /*4d40*/  @P0 IADD3 R30, PT, PT, -R35, R30, RZ ;  /* 0x0000001e231e0210 */ /* 0x000fe40007ffe1ff */
[----:B------:R-:W-:Y:S01]  /*4d50*/  @P0 IADD3 R49, PT, PT, R49, 0x1, RZ ;  /* 0x0000000131310810 */ /* 0x000fe20007ffe0ff */
[----:B---3--:R-:W3:Y:S01]  /*4d60*/  MUFU.RCP R58, R58 ;  /* 0x0000003a003a7308 */ /* 0x008ee20000001000 */
[----:B------:R-:W-:Y:S01]  /*4d70*/  ISETP.GE.U32.AND P1, PT, R30, R35, PT ;  /* 0x000000231e00720c */ /* 0x000fe20003f26070 */
[----:B------:R-:W-:-:S02]  /*4d80*/  IMAD.MOV.U32 R30, RZ, RZ, RZ ;  /* 0x000000ffff1e7224 */ /* 0x000fc400078e00ff */
[----:B-1----:R-:W-:-:S04]  /*4d90*/  IMAD R59, R61, R31, RZ ;  /* 0x0000001f3d3b7224 */ /* 0x002fc800078e02ff */
[----:B------:R-:W-:-:S06]  /*4da0*/  IMAD.HI.U32 R30, R31, R59, R30 ;  /* 0x0000003b1f1e7227 */ /* 0x000fcc00078e001e */
[----:B------:R-:W-:Y:S01]  /*4db0*/  @P1 IADD3 R49, PT, PT, R49, 0x1, RZ ;  /* 0x0000000131311810 */ /* 0x000fe20007ffe0ff */
[----:B------:R-:W-:Y:S01]  /*4dc0*/  IMAD.MOV R59, RZ, RZ, -R48 ;  /* 0x000000ffff3b7224 */ /* 0x000fe200078e0a30 */
        /* <DEDUP_REMOVED lines=11> */
[----:B------:R-:W-:Y:S02]  /*4e80*/  IMAD R55, R46, R41, R55 ;  /* 0x000000292e377224 */ /* 0x000fe400078e0237 */
[----:B------:R-:W-:Y:S01]  /*4e90*/  @P1 VIADD R51, R51, 0x1 ;  /* 0x0000000133331836 */ /* 0x000fe20000000000 */
[----:B------:R-:W-:Y:S02]  /*4ea0*/  @!P2 LOP3.LUT R51, RZ, R54, RZ, 0x33, !PT ;  /* 0x00000036ff33a212 */ /* 0x000fe400078e33ff */
[----:B------:R-:W-:-:S03]  /*4eb0*/  ISETP.NE.U32.AND P2, PT, R50, RZ, PT ;  /* 0x000000ff3200720c */ /* 0x000fc60003f45070 */
[----:B------:R-:W-:Y:S01]  /*4ec0*/  IMAD.HI.U32 R53, R30, R51, RZ ;  /* 0x000000331e357227 */ /* 0x000fe200078e00ff */
[----:B---3--:R-:W-:-:S04]  /*4ed0*/  IADD3 R30, PT, PT, R58, 0xffffffe, RZ ;  /* 0x0ffffffe3a1e7810 */ /* 0x008fc80007ffe0ff */
[----:B------:R-:W-:Y:S01]  /*4ee0*/  IADD3 R57, PT, PT, -R53, RZ, RZ ;  /* 0x000000ff35397210 */ /* 0x000fe20007ffe1ff */
[----:B------:R1:W3:Y:S04]  /*4ef0*/  F2I.FTZ.U32.TRUNC.NTZ R31, R30 ;  /* 0x0000001e001f7305 */ /* 0x0002e8000021f000 */
[----:B------:R-:W-:-:S05]  /*4f00*/  IMAD R57, R50, R57, R51 ;  /* 0x0000003932397224 */ /* 0x000fca00078e0233 */
[----:B------:R-:W-:Y:S02]  /*4f10*/  ISETP.GE.U32.AND P0, PT, R57, R50, PT ;  /* 0x000000323900720c */ /* 0x000fe40003f06070 */
[----:B-1----:R-:W-:-:S11]  /*4f20*/  MOV R30, RZ ;  /* 0x000000ff001e7202 */ /* 0x002fd60000000f00 */
[----:B------:R-:W-:Y:S01]  /*4f30*/  @P0 IADD3 R57, PT, PT, -R50, R57, RZ ;  /* 0x0000003932390210 */ /* 0x000fe20007ffe1ff */
[----:B------:R-:W-:-:S03]  /*4f40*/  @P0 VIADD R53, R53, 0x1 ;  /* 0x0000000135350836 */ /* 0x000fc60000000000 */
[----:B------:R-:W-:Y:S01]  /*4f50*/  ISETP.GE.U32.AND P1, PT, R57, R50, PT ;  /* 0x000000323900720c */ /* 0x000fe20003f26070 */
[----:B---3--:R-:W-:-:S04]  /*4f60*/  IMAD R57, R59, R31, RZ ;  /* 0x0000001f3b397224 */ /* 0x008fc800078e02ff */
        /* <DEDUP_REMOVED lines=19> */
[----:B0-----:R-:W-:Y:S01]  /*50a0*/  IMAD R49, R49, R37, R46 ;  /* 0x0000002531317224 */ /* 0x001fe200078e022e */
[----:B------:R-:W-:Y:S01]  /*50b0*/  @!P2 LOP3.LUT R30, RZ, R48, RZ, 0x33, !PT ;  /* 0x00000030ff1ea212 */ /* 0x000fe200078e33ff */
[----:B------:R-:W-:-:S03]  /*50c0*/  IMAD R50, R50, R31, R51 ;  /* 0x0000001f32327224 */ /* 0x000fc600078e0233 */
[----:B------:R-:W-:Y:S01]  /*50d0*/  IADD3 R31, PT, PT, -R30, RZ, RZ ;  /* 0x000000ff1e1f7210 */ /* 0x000fe20007ffe1ff */
[----:B----4-:R-:W-:Y:S01]  /*50e0*/  IMAD R49, R50, R38, R49 ;  /* 0x0000002632317224 */ /* 0x010fe200078e0231 */
[----:B------:R-:W-:-:S03]  /*50f0*/  MOV R37, R30 ;  /* 0x0000001e00257202 */ /* 0x000fc60000000f00 */
[----:B------:R-:W-:-:S04]  /*5100*/  IMAD R38, R48, R31, R53 ;  /* 0x0000001f30267224 */ /* 0x000fc800078e0235 */
[----:B--2---:R-:W-:Y:S01]  /*5110*/  IMAD R38, R38, R56, R49 ;  /* 0x0000003826267224 */ /* 0x004fe200078e0231 */
[----:B------:R-:W-:Y:S06]  /*5120*/  @P0 BRA `(.L_x_3637) ;  /* 0xfffffff000d40947 */ /* 0x000fec000383ffff */
[----:B------:R-:W-:Y:S05]  /*5130*/  BSYNC.RECONVERGENT B2 ;  /* 0x0000000000027941 */ /* 0x000fea0003800200 */
.L_x_3636:
        /* <DEDUP_REMOVED lines=29> */
[----:B------:R-:W-:Y:S02]  /*5310*/  IADD3 R30, PT, PT, R52, 0xffffffe, RZ ;  /* 0x0ffffffe341e7810 */ /* 0x000fe40007ffe0ff */
[----:B------:R-:W-:Y:S02]  /*5320*/  SHF.L.U32 R52, R39, 0x2, RZ ;  /* 0x0000000227347819 */ /* 0x000fe400000006ff */
[----:B------:R0:W4:Y:S01]  /*5330*/  F2I.FTZ.U32.TRUNC.NTZ R31, R30 ;  /* 0x0000001e001f7305 */ /* 0x000122000021f000 */
[----:B------:R-:W-:Y:S02]  /*5340*/  IMAD.HI.U32 R49, R50, R37, RZ ;  /* 0x0000002532317227 */ /* 0x000fe400078e00ff */
[----:B------:R2:W1:Y:S02]  /*5350*/  LDC R50, c[0x0][R52+0x388] ;  /* 0x0000e20034327b82 */ /* 0x0004640000000800 */
[----:B------:R-:W-:-:S04]  /*5360*/  IMAD.MOV R51, RZ, RZ, -R49 ;  /* 0x000000ffff337224 */ /* 0x000fc800078e0a31 */
[----:B------:R-:W-:Y:S02]  /*5370*/  IMAD R51, R40, R51, R37 ;  /* 0x0000003328337224 */ /* 0x000fe400078e0225 */
[----:B0-----:R-:W-:Y:S01]  /*5380*/  HFMA2 R30, -RZ, RZ, 0, 0 ;  /* 0x00000000ff1e7431 */ /* 0x001fe200000001ff */
[----:B--2---:R-:W0:Y:S02]  /*5390*/  LDC R52, c[0x0][R52+0x3ec] ;  /* 0x0000fb0034347b82 */ /* 0x004e240000000800 */
[----:B------:R-:W-:Y:S01]  /*53a0*/  ISETP.GE.U32.AND P0, PT, R51, R40, PT ;  /* 0x000000283300720c */ /* 0x000fe20003f06070 */
[----:B---3--:R-:W2:-:S12]  /*53b0*/  I2F.U32.RP R54, R48 ;  /* 0x0000003000367306 */ /* 0x008e980000209000 */
[----:B------:R-:W-:Y:S02]  /*53c0*/  @P0 IADD3 R51, PT, PT, -R40, R51, RZ ;  /* 0x0000003328330210 */ /* 0x000fe40007ffe1ff */
[----:B------:R-:W-:Y:S02]  /*53d0*/  @P0 IADD3 R49, PT, PT, R49, 0x1, RZ ;  /* 0x0000000131310810 */ /* 0x000fe40007ffe0ff */
[----:B------:R-:W-:Y:S01]  /*53e0*/  ISETP.GE.U32.AND P1, PT, R51, R40, PT ;  /* 0x000000283300720c */ /* 0x000fe20003f26070 */
[----:B------:R-:W-:-:S04]  /*53f0*/  IMAD.MOV R51, RZ, RZ, -R34 ;  /* 0x000000ffff337224 */ /* 0x000fc800078e0a22 */
[----:B----4-:R-:W-:Y:S01]  /*5400*/  IMAD R51, R51, R31, RZ ;  /* 0x0000001f33337224 */ /* 0x010fe200078e02ff */
[----:B--2---:R-:W2:Y:S03]  /*5410*/  MUFU.RCP R54, R54 ;  /* 0x0000003600367308 */ /* 0x004ea60000001000 */
[----:B------:R-:W-:-:S04]  /*5420*/  IMAD.HI.U32 R30, R31, R51, R30 ;  /* 0x000000331f1e7227 */ /* 0x000fc800078e001e */
[----:B------:R-:W-:Y:S01]  /*5430*/  @P1 VIADD R49, R49, 0x1 ;  /* 0x0000000131311836 */ /* 0x000fe20000000000 */
[----:B------:R-:W-:Y:S02]  /*5440*/  @!P2 LOP3.LUT R49, RZ, R40, RZ, 0x33, !PT ;  /* 0x00000028ff31a212 */ /* 0x000fe400078e33ff */
[----:B------:R-:W-:-:S03]  /*5450*/  ISETP.NE.U32.AND P2, PT, R34, RZ, PT ;  /* 0x000000ff2200720c */ /* 0x000fc60003f45070 */
[----:B------:R-:W-:Y:S01]  /*5460*/  IMAD.HI.U32 R51, R30, R49, RZ ;  /* 0x000000311e337227 */ /* 0x000fe200078e00ff */
[----:B-1----:R-:W1:Y:S03]  /*5470*/  I2F.U32.RP R56, R50 ;  /* 0x0000003200387306 */ /* 0x002e660000209000 */
[----:B------:R-:W-:Y:S01]  /*5480*/  IMAD.MOV R53, RZ, RZ, -R51 ;  /* 0x000000ffff357224 */ /* 0x000fe200078e0a33 */
[----:B--2---:R-:W-:-:S03]  /*5490*/  IADD3 R30, PT, PT, R54, 0xffffffe, RZ ;  /* 0x0ffffffe361e7810 */ /* 0x004fc60007ffe0ff */
[----:B------:R-:W-:Y:S01]  /*54a0*/  IMAD R53, R34, R53, R49 ;  /* 0x0000003522357224 */ /* 0x000fe200078e0231 */
[----:B------:R2:W3:Y:S04]  /*54b0*/  F2I.FTZ.U32.TRUNC.NTZ R31, R30 ;  /* 0x0000001e001f7305 */ /* 0x0004e8000021f000 */
[----:B------:R-:W-:-:S04]  /*54c0*/  ISETP.GE.U32.AND P0, PT, R53, R34, PT ;  /* 0x000000223500720c */ /* 0x000fc80003f06070 */
[----:B-1----:R-:W1:Y:S01]  /*54d0*/  MUFU.RCP R56, R56 ;  /* 0x0000003800387308 */ /* 0x002e620000001000 */
[----:B--2---:R-:W-:-:S08]  /*54e0*/  IMAD.MOV.U32 R30, RZ, RZ, RZ ;  /* 0x000000ffff1e7224 */ /* 0x004fd000078e00ff */
[----:B------:R-:W-:Y:S02]  /*54f0*/  @P0 IADD3 R53, PT, PT, -R34, R53, RZ ;  /* 0x0000003522350210 */ /* 0x000fe40007ffe1ff */
[----:B------:R-:W-:Y:S02]  /*5500*/  @P0 IADD3 R51, PT, PT, R51, 0x1, RZ ;  /* 0x0000000133330810 */ /* 0x000fe40007ffe0ff */
[----:B------:R-:W-:Y:S01]  /*5510*/  ISETP.GE.U32.AND P1, PT, R53, R34, PT ;  /* 0x000000223500720c */ /* 0x000fe20003f26070 */
[----:B------:R-:W-:-:S04]  /*5520*/  IMAD.MOV R53, RZ, RZ, -R48 ;  /* 0x000000ffff357224 */ /* 0x000fc800078e0a30 */
[----:B---3--:R-:W-:-:S04]  /*5530*/  IMAD R53, R53, R31, RZ ;  /* 0x0000001f35357224 */ /* 0x008fc800078e02ff */
[----:B------:R-:W-:Y:S01]  /*5540*/  IMAD.HI.U32 R54, R31, R53, R30 ;  /* 0x000000351f367227 */ /* 0x000fe200078e001e */
[----:B-1----:R-:W-:-:S03]  /*5550*/  IADD3 R30, PT, PT, R56, 0xffffffe, RZ ;  /* 0x0ffffffe381e7810 */ /* 0x002fc60007ffe0ff */
[----:B------:R-:W-:Y:S01]  /*5560*/  @P1 IADD3 R51, PT, PT, R51, 0x1, RZ ;  /* 0x0000000133331810 */ /* 0x000fe20007ffe0ff */
[----:B------:R1:W2:Y:S01]  /*5570*/  F2I.FTZ.U32.TRUNC.NTZ R31, R30 ;  /* 0x0000001e001f7305 */ /* 0x0002a2000021f000 */
[----:B------:R-:W-:Y:S02]  /*5580*/  @!P2 LOP3.LUT R51, RZ, R34, RZ, 0x33, !PT ;  /* 0x00000022ff33a212 */ /* 0x000fe400078e33ff */
[----:B------:R-:W-:-:S03]  /*5590*/  ISETP.NE.U32.AND P2, PT, R48, RZ, PT ;  /* 0x000000ff3000720c */ /* 0x000fc60003f45070 */
[----:B------:R-:W-:-:S04]  /*55a0*/  IMAD.HI.U32 R53, R54, R51, RZ ;  /* 0x0000003336357227 */ /* 0x000fc800078e00ff */
[----:B-1----:R-:W-:Y:S01]  /*55b0*/  HFMA2 R30, -RZ, RZ, 0, 0 ;  /* 0x00000000ff1e7431 */ /* 0x002fe200000001ff */
        /* <DEDUP_REMOVED lines=27> */
[----:B------:R-:W-:Y:S02]  /*5770*/  IMAD R31, R34, R35, R38 ;  /* 0x00000023221f7224 */ /* 0x000fe400078e0226 */
[----:B------:R-:W-:Y:S01]  /*5780*/  IMAD R48, R48, R37, R51 ;  /* 0x0000002530307224 */ /* 0x000fe200078e0233 */
[----:B------:R-:W-:Y:S01]  /*5790*/  MOV R37, R30 ;  /* 0x0000001e00257202 */ /* 0x000fe20000000f00 */
[----:B------:R-:W-:-:S02]  /*57a0*/  IMAD.MOV R38, RZ, RZ, -R30 ;  /* 0x000000ffff267224 */ /* 0x000fc400078e0a1e */
[----:B------:R-:W-:Y:S02]  /*57b0*/  IMAD R31, R48, R46, R31 ;  /* 0x0000002e301f7224 */ /* 0x000fe400078e021f */
[----:B------:R-:W-:-:S04]  /*57c0*/  IMAD R38, R50, R38, R53 ;  /* 0x0000002632267224 */ /* 0x000fc800078e0235 */
[----:B0-----:R-:W-:-:S07]  /*57d0*/  IMAD R38, R38, R52, R31 ;  /* 0x0000003426267224 */ /* 0x001fce00078e021f */
.L_x_3639:
        /* <DEDUP_REMOVED lines=30> */
[----:B------:R-:W-:Y:S02]  /*59c0*/  @P0 IADD3 R51, PT, PT, -R40, R51, RZ ;  /* 0x0000003328330210 */ /* 0x000fe40007ffe1ff */
[----:B------:R-:W-:Y:S02]  /*59d0*/  @P0 IADD3 R49, PT, PT, R49, 0x1, RZ ;  /* 0x0000000131310810 */ /* 0x000fe40007ffe0ff */
[----:B------:R-:W-:Y:S01]  /*59e0*/  ISETP.GE.U32.AND P1, PT, R51, R40, PT ;  /* 0x000000283300720c */ /* 0x000fe20003f26070 */
[----:B------:R-:W-:-:S04]  /*59f0*/  IMAD.MOV R51, RZ, RZ, -R34 ;  /* 0x000000ffff337224 */ /* 0x000fc800078e0a22 */
[----:B---3--:R-:W-:-:S04]  /*5a00*/  IMAD R51, R51, R31, RZ ;  /* 0x0000001f33337224 */ /* 0x008fc800078e02ff */
[----:B------:R-:W-:-:S04]  /*5a10*/  IMAD.HI.U32 R46, R31, R51, R30 ;  /* 0x000000331f2e7227 */ /* 0x000fc800078e001e */
        /* <DEDUP_REMOVED lines=15> */
[----:B------:R-:W-:Y:S01]  /*5b10*/  MOV R37, R46 ;  /* 0x0000002e00257202 */ /* 0x000fe20000000f00 */
[----:B------:R-:W-:-:S04]  /*5b20*/  IMAD.MOV R30, RZ, RZ, -R46 ;  /* 0x000000ffff1e7224 */ /* 0x000fc800078e0a2e */
[----:B------:R-:W-:-:S04]  /*5b30*/  IMAD R30, R34, R30, R49 ;  /* 0x0000001e221e7224 */ /* 0x000fc800078e0231 */
[----:B--2---:R-:W-:-:S07]  /*5b40*/  IMAD R38, R30, R35, R31 ;  /* 0x000000231e267224 */ /* 0x004fce00078e021f */
.L_x_3640:
        /* <DEDUP_REMOVED lines=27> */
.L_x_3638:
[----:B------:R-:W0:Y:S01]  /*5d00*/  LDC.64 R30, c[0x0][0x380] ;  /* 0x0000e000ff1e7b82 */ /* 0x000e220000000a00 */
[----:B------:R-:W1:Y:S02]  /*5d10*/  LDCU UR4, c[0x0][0x3ec] ;  /* 0x00007d80ff0477ac */ /* 0x000e640008000800 */
[----:B-1----:R-:W-:-:S04]  /*5d20*/  IMAD R35, R37, UR4, R38 ;  /* 0x0000000425237c24 */ /* 0x002fc8000f8e0226 */
[----:B0-----:R-:W-:-:S06]  /*5d30*/  IMAD.WIDE.U32 R30, R35, 0x8, R30 ;  /* 0x00000008231e7825 */ /* 0x001fcc00078e001e */
[----:B------:R-:W5:Y:S02]  /*5d40*/  LDG.E.64 R30, desc[UR10][R30.64] ;  /* 0x0000000a1e1e7981 */ /* 0x000f64000c1e1b00 */
.L_x_3635:
[----:B------:R-:W-:Y:S05]  /*5d50*/  BSYNC.RECONVERGENT B1 ;  /* 0x0000000000017941 */ /* 0x000fea0003800200 */
.L_x_3634:
[----:B------:R-:W-:-:S04]  /*5d60*/  IADD3 R38, PT, PT, R13, R36, RZ ;  /* 0x000000240d267210 */ /* 0x000fc80007ffe0ff */
[----:B------:R-:W-:-:S13]  /*5d70*/  ISETP.GE.U32.AND P0, PT, R38, R47, PT ;  /* 0x0000002f2600720c */ /* 0x000fda0003f06070 */
[----:B------:R-:W-:Y:S05]  /*5d80*/  @P0 BRA `(.L_x_3641) ;  /* 0x0000001800d00947 */ /* 0x000fea0003800000 */
[----:B------:R-:W0:Y:S01]  /*5d90*/  LDCU UR4, c[0x0][0x450] ;  /* 0x00008a00ff0477ac */ /* 0x000e220008000800 */
[----:B------:R-:W-:Y:S01]  /*5da0*/  HFMA2 R39, -RZ, RZ, 0, 0 ;  /* 0x00000000ff277431 */ /* 0x000fe200000001ff */
[----:B------:R-:W-:Y:S01]  /*5db0*/  UISETP.GE.U32.AND UP0, UPT, UR5, 0x7, UPT ;  /* 0x000000070500788c */ /* 0x000fe2000bf06070 */
[----:B0-----:R-:W-:-:S08]  /*5dc0*/  IMAD.U32 R40, RZ, RZ, UR4 ;  /* 0x00000004ff287e24 */ /* 0x001fd0000f8e00ff */
[----:B------:R-:W-:Y:S05]  /*5dd0*/  BRA.U !UP0, `(.L_x_3642) ;  /* 0x0000000d08407547 */ /* 0x000fea000b800000 */
[----:B------:R-:W-:Y:S01]  /*5de0*/  BSSY.RECONVERGENT B1, `(.L_x_3642) ;  /* 0x00000cf000017945 */ /* 0x000fe20003800200 */
[----:B------:R-:W-:Y:S01]  /*5df0*/  MOV R39, RZ ;  /* 0x000000ff00277202 */ /* 0x000fe20000000f00 */
[----:B------:R-:W-:Y:S01]  /*5e00*/  IMAD.MOV.U32 R46, RZ, RZ, RZ ;  /* 0x000000ffff2e7224 */ /* 0x000fe200078e00ff */
[----:B------:R-:W-:-:S07]  /*5e10*/  MOV R40, UR4 ;  /* 0x0000000400287c02 */ /* 0x000fce0008000f00 */
.L_x_3643:
[C---:B------:R-:W-:Y:S02]  /*5e20*/  IADD3 R54, PT, PT, R40.reuse, -0x1, RZ ;  /* 0xffffffff28367810 */ /* 0x040fe40007ffe0ff */
[C---:B------:R-:W-:Y:S02]  /*5e30*/  IADD3 R51, PT, PT, R40.reuse, -0x2, RZ ;  /* 0xfffffffe28337810 */ /* 0x040fe40007ffe0ff */
[----:B------:R-:W-:Y:S01]  /*5e40*/  IADD3 R49, PT, PT, R40, -0x3, RZ ;  /* 0xfffffffd28317810 */ /* 0x000fe20007ffe0ff */
[----:B------:R-:W-:Y:S01]  /*5e50*/  IMAD.SHL.U32 R54, R54, 0x4, RZ ;  /* 0x0000000436367824 */ /* 0x000fe200078e00ff */
[----:B------:R-:W-:Y:S02]  /*5e60*/  SHF.L.U32 R51, R51, 0x2, RZ ;  /* 0x0000000233337819 */ /* 0x000fe400000006ff */
[----:B------:R-:W-:Y:S01]  /*5e70*/  IADD3 R41, PT, PT, R40, -0x4, RZ ;  /* 0xfffffffc28297810 */ /* 0x000fe20007ffe0ff */
[----:B------:R0:W1:Y:S01]  /*5e80*/  LDC R53, c[0x0][R54+0x388] ;  /* 0x0000e20036357b82 */ /* 0x0000620000000800 */
[----:B------:R-:W-:Y:S01]  /*5e90*/  IMAD.SHL.U32 R49, R49, 0x4, RZ ;  /* 0x0000000431317824 */ /* 0x000fe200078e00ff */
[----:B------:R-:W-:-:S02]  /*5ea0*/  IADD3 R46, PT, PT, R46, 0x8, RZ ;  /* 0x000000082e2e7810 */ /* 0x000fc40007ffe0ff */
[----:B------:R-:W-:-:S04]  /*5eb0*/  SHF.L.U32 R41, R41, 0x2, RZ ;  /* 0x0000000229297819 */ /* 0x000fc800000006ff */
        /* <DEDUP_REMOVED lines=9> */
[----:B---3--:R-:W3:Y:S06]  /*5f50*/  I2F.U32.RP R56, R52 ;  /* 0x0000003400387306 */ /* 0x008eec0000209000 */
[----:B------:R-:W4:Y:S02]  /*5f60*/  LDC R41, c[0x0][R41+0x3ec] ;  /* 0x0000fb0029297b82 */ /* 0x000f240000000800 */
[----:B-1----:R-:W1:Y:S08]  /*5f70*/  MUFU.RCP R55, R55 ;  /* 0x0000003700377308 */ /* 0x002e700000001000 */
[----:B------:R-:W0:Y:S08]  /*5f80*/  I2F.U32.RP R57, R50 ;  /* 0x0000003200397306 */ /* 0x000e300000209000 */
[----:B---3--:R-:W3:Y:S01]  /*5f90*/  MUFU.RCP R56, R56 ;  /* 0x0000003800387308 */ /* 0x008ee20000001000 */
[----:B-1----:R-:W-:Y:S01]  /*5fa0*/  VIADD R36, R55, 0xffffffe ;  /* 0x0ffffffe37247836 */ /* 0x002fe20000000000 */
[----:B------:R-:W-:-:S06]  /*5fb0*/  IADD3 R55, PT, PT, RZ, -R52, RZ ;  /* 0x80000034ff377210 */ /* 0x000fcc0007ffe0ff */
[----:B0-----:R-:W0:Y:S08]  /*5fc0*/  MUFU.RCP R57, R57 ;  /* 0x0000003900397308 */ /* 0x001e300000001000 */
[----:B------:R1:W2:Y:S01]  /*5fd0*/  F2I.FTZ.U32.TRUNC.NTZ R37, R36 ;  /* 0x0000002400257305 */ /* 0x0002a2000021f000 */
[----:B---3--:R-:W-:-:S07]  /*5fe0*/  IADD3 R34, PT, PT, R56, 0xffffffe, RZ ;  /* 0x0ffffffe38227810 */ /* 0x008fce0007ffe0ff */
[----:B------:R3:W4:Y:S01]  /*5ff0*/  F2I.FTZ.U32.TRUNC.NTZ R35, R34 ;  /* 0x0000002200237305 */ /* 0x000722000021f000 */
[----:B-1----:R-:W-:Y:S02]  /*6000*/  HFMA2 R36, -RZ, RZ, 0, 0 ;  /* 0x00000000ff247431 */ /* 0x002fe400000001ff */
[----:B0-----:R-:W-:Y:S02]  /*6010*/  VIADD R32, R57, 0xffffffe ;  /* 0x0ffffffe39207836 */ /* 0x001fe40000000000 */
[----:B------:R-:W-:Y:S02]  /*6020*/  IMAD.MOV R57, RZ, RZ, -R50 ;  /* 0x000000ffff397224 */ /* 0x000fe400078e0a32 */
[----:B--2---:R-:W-:Y:S01]  /*6030*/  IMAD R59, R59, R37, RZ ;  /* 0x000000253b3b7224 */ /* 0x004fe200078e02ff */
[----:B------:R0:W1:Y:S01]  /*6040*/  F2I.FTZ.U32.TRUNC.NTZ R33, R32 ;  /* 0x0000002000217305 */ /* 0x000062000021f000 */
[----:B---3--:R-:W-:Y:S02]  /*6050*/  MOV R34, RZ ;  /* 0x000000ff00227202 */ /* 0x008fe40000000f00 */
[----:B------:R-:W-:-:S04]  /*6060*/  IMAD.HI.U32 R59, R37, R59, R36 ;  /* 0x0000003b253b7227 */ /* 0x000fc800078e0024 */
[----:B----4-:R-:W-:Y:S01]  /*6070*/  IMAD R55, R55, R35, RZ ;  /* 0x0000002337377224 */ /* 0x010fe200078e02ff */
[----:B------:R-:W2:Y:S01]  /*6080*/  I2F.U32.RP R37, R48 ;  /* 0x0000003000257306 */ /* 0x000ea20000209000 */
[----:B0-----:R-:W-:Y:S02]  /*6090*/  HFMA2 R32, -RZ, RZ, 0, 0 ;  /* 0x00000000ff207431 */ /* 0x001fe400000001ff */
[----:B------:R-:W-:-:S04]  /*60a0*/  IMAD.HI.U32 R59, R59, R38, RZ ;  /* 0x000000263b3b7227 */ /* 0x000fc800078e00ff */
[----:B------:R-:W-:-:S04]  /*60b0*/  IMAD.HI.U32 R36, R35, R55, R34 ;  /* 0x0000003723247227 */ /* 0x000fc800078e0022 */
[----:B------:R-:W-:Y:S02]  /*60c0*/  VIADD R34, R40, 0xfffffffb ;  /* 0xfffffffb28227836 */ /* 0x000fe40000000000 */
[----:B-1----:R-:W-:Y:S02]  /*60d0*/  IMAD R35, R57, R33, RZ ;  /* 0x0000002139237224 */ /* 0x002fe400078e02ff */
[----:B------:R-:W-:Y:S01]  /*60e0*/  IMAD.MOV R55, RZ, RZ, -R48 ;  /* 0x000000ffff377224 */ /* 0x000fe200078e0a30 */
[----:B------:R-:W-:Y:S01]  /*60f0*/  SHF.L.U32 R34, R34, 0x2, RZ ;  /* 0x0000000222227819 */ /* 0x000fe200000006ff */
[----:B--2---:R-:W0:Y:S01]  /*6100*/  MUFU.RCP R37, R37 ;  /* 0x0000002500257308 */ /* 0x004e220000001000 */
[----:B------:R-:W-:Y:S02]  /*6110*/  IMAD.HI.U32 R56, R33, R35, R32 ;  /* 0x0000002321387227 */ /* 0x000fe400078e0020 */
[----:B------:R1:W2:Y:S08]  /*6120*/  LDC R35, c[0x0][R34+0x388] ;  /* 0x0000e20022237b82 */ /* 0x0002b00000000800 */
[----:B-1----:R-:W1:Y:S01]  /*6130*/  LDC R34, c[0x0][R34+0x3ec] ;  /* 0x0000fb0022227b82 */ /* 0x002e620000000800 */
[----:B0-----:R-:W-:-:S06]  /*6140*/  IADD3 R33, PT, PT, R37, 0xffffffe, RZ ;  /* 0x0ffffffe25217810 */ /* 0x001fcc0007ffe0ff */
[----:B------:R-:W0:Y:S02]  /*6150*/  F2I.FTZ.U32.TRUNC.NTZ R33, R33 ;  /* 0x0000002100217305 */ /* 0x000e24000021f000 */
[----:B0-----:R-:W-:-:S04]  /*6160*/  IMAD R55, R55, R33, RZ ;  /* 0x0000002137377224 */ /* 0x001fc800078e02ff */
[----:B------:R-:W-:Y:S01]  /*6170*/  IMAD.HI.U32 R37, R33, R55, R32 ;  /* 0x0000003721257227 */ /* 0x000fe200078e0020 */
[----:B------:R-:W-:-:S05]  /*6180*/  IADD3 R32, PT, PT, -R59, RZ, RZ ;  /* 0x000000ff3b207210 */ /* 0x000fca0007ffe1ff */
[----:B------:R-:W-:Y:S01]  /*6190*/  IMAD R32, R53, R32, R38 ;  /* 0x0000002035207224 */ /* 0x000fe200078e0226 */
[----:B--2---:R-:W0:Y:S04]  /*61a0*/  I2F.U32.RP R55, R35 ;  /* 0x0000002300377306 */ /* 0x004e280000209000 */
[----:B------:R-:W-:-:S04]  /*61b0*/  ISETP.GE.U32.AND P0, PT, R32, R53, PT ;  /* 0x000000352000720c */ /* 0x000fc80003f06070 */
[----:B0-----:R-:W0:Y:S09]  /*61c0*/  MUFU.RCP R55, R55 ;  /* 0x0000003700377308 */ /* 0x001e320000001000 */
[----:B------:R-:W-:Y:S01]  /*61d0*/  @P0 IADD3 R32, PT, PT, -R53, R32, RZ ;  /* 0x0000002035200210 */ /* 0x000fe20007ffe1ff */
[----:B------:R-:W-:-:S03]  /*61e0*/  @P0 VIADD R59, R59, 0x1 ;  /* 0x000000013b3b0836 */ /* 0x000fc60000000000 */
[----:B------:R-:W-:-:S13]  /*61f0*/  ISETP.GE.U32.AND P1, PT, R32, R53, PT ;  /* 0x000000352000720c */ /* 0x000fda0003f26070 */
[----:B------:R-:W-:Y:S02]  /*6200*/  @P1 IADD3 R59, PT, PT, R59, 0x1, RZ ;  /* 0x000000013b3b1810 */ /* 0x000fe40007ffe0ff */
[----:B0-----:R-:W-:Y:S02]  /*6210*/  IADD3 R32, PT, PT, R55, 0xffffffe, RZ ;  /* 0x0ffffffe37207810 */ /* 0x001fe40007ffe0ff */
[----:B------:R-:W-:Y:S02]  /*6220*/  @!P2 LOP3.LUT R59, RZ, R53, RZ, 0x33, !PT ;  /* 0x00000035ff3ba212 */ /* 0x000fe400078e33ff */
[----:B------:R0:W2:Y:S01]  /*6230*/  F2I.FTZ.U32.TRUNC.NTZ R33, R32 ;  /* 0x0000002000217305 */ /* 0x0000a2000021f000 */
[----:B------:R-:W-:Y:S02]  /*6240*/  ISETP.NE.U32.AND P2, PT, R52, RZ, PT ;  /* 0x000000ff3400720c */ /* 0x000fe40003f45070 */
[----:B------:R-:W-:Y:S02]  /*6250*/  IMAD.MOV R58, RZ, RZ, -R59 ;  /* 0x000000ffff3a7224 */ /* 0x000fe400078e0a3b */
[----:B------:R-:W-:-:S04]  /*6260*/  IMAD.HI.U32 R57, R36, R59, RZ ;  /* 0x0000003b24397227 */ /* 0x000fc800078e00ff */
[----:B------:R-:W-:Y:S01]  /*6270*/  IMAD R58, R53, R58, R38 ;  /* 0x0000003a353a7224 */ /* 0x000fe200078e0226 */
[----:B------:R-:W-:Y:S01]  /*6280*/  IADD3 R53, PT, PT, RZ, -R35, RZ ;  /* 0x80000023ff357210 */ /* 0x000fe20007ffe0ff */
[----:B------:R-:W-:Y:S02]  /*6290*/  VIADD R38, R40, 0xfffffffa ;  /* 0xfffffffa28267836 */ /* 0x000fe40000000000 */
[----:B0-----:R-:W-:Y:S02]  /*62a0*/  HFMA2 R32, -RZ, RZ, 0, 0 ;  /* 0x00000000ff207431 */ /* 0x001fe400000001ff */
[----:B------:R-:W-:Y:S02]  /*62b0*/  IMAD R58, R58, R54, R39 ;  /* 0x000000363a3a7224 */ /* 0x000fe400078e0227 */
[----:B--2---:R-:W-:Y:S01]  /*62c0*/  IMAD R55, R53, R33, RZ ;  /* 0x0000002135377224 */ /* 0x004fe200078e02ff */
[----:B------:R-:W-:-:S03]  /*62d0*/  SHF.L.U32 R38, R38, 0x2, RZ ;  /* 0x0000000226267819 */ /* 0x000fc600000006ff */
[----:B------:R-:W-:Y:S01]  /*62e0*/  IMAD.HI.U32 R55, R33, R55, R32 ;  /* 0x0000003721377227 */ /* 0x000fe200078e0020 */
[----:B------:R0:W2:Y:S01]  /*62f0*/  LDC R53, c[0x0][R38+0x388] ;  /* 0x0000e20026357b82 */ /* 0x0000a20000000800 */
[----:B------:R-:W-:-:S05]  /*6300*/  IADD3 R33, PT, PT, -R57, RZ, RZ ;  /* 0x000000ff39217210 */ /* 0x000fca0007ffe1ff */
[----:B------:R-:W-:Y:S02]  /*6310*/  IMAD R33, R52, R33, R59 ;  /* 0x0000002134217224 */ /* 0x000fe400078e023b */
[----:B0-----:R-:W0:Y:S03]  /*6320*/  LDC R38, c[0x0][R38+0x3ec] ;  /* 0x0000fb0026267b82 */ /* 0x001e260000000800 */
[----:B------:R-:W-:-:S13]  /*6330*/  ISETP.GE.U32.AND P0, PT, R33, R52, PT ;  /* 0x000000342100720c */ /* 0x000fda0003f06070 */
[----:B------:R-:W-:Y:S01]  /*6340*/  @P0 IMAD.IADD R33, R33, 0x1, -R52 ;  /* 0x0000000121210824 */ /* 0x000fe200078e0a34 */
[----:B------:R-:W-:-:S04]  /*6350*/  @P0 IADD3 R57, PT, PT, R57, 0x1, RZ ;  /* 0x0000000139390810 */ /* 0x000fc80007ffe0ff */
[----:B------:R-:W-:-:S13]  /*6360*/  ISETP.GE.U32.AND P1, PT, R33, R52, PT ;  /* 0x000000342100720c */ /* 0x000fda0003f26070 */
[----:B------:R-:W-:Y:S02]  /*6370*/  @P1 IADD3 R57, PT, PT, R57, 0x1, RZ ;  /* 0x0000000139391810 */ /* 0x000fe40007ffe0ff */
[----:B------:R-:W-:Y:S02]  /*6380*/  @!P2 LOP3.LUT R57, RZ, R52, RZ, 0x33, !PT ;  /* 0x00000034ff39a212 */ /* 0x000fe400078e33ff */
[----:B------:R-:W-:Y:S01]  /*6390*/  ISETP.NE.U32.AND P2, PT, R50, RZ, PT ;  /* 0x000000ff3200720c */ /* 0x000fe20003f45070 */
[----:B--2---:R-:W2:Y:S02]  /*63a0*/  I2F.U32.RP R36, R53 ;  /* 0x0000003500247306 */ /* 0x004ea40000209000 */
[----:B------:R-:W-:-:S04]  /*63b0*/  IMAD.HI.U32 R39, R56, R57, RZ ;  /* 0x0000003938277227 */ /* 0x000fc800078e00ff */
[----:B------:R-:W-:Y:S01]  /*63c0*/  IMAD.MOV R32, RZ, RZ, -R57 ;  /* 0x000000ffff207224 */ /* 0x000fe200078e0a39 */
[----:B------:R-:W-:Y:S01]  /*63d0*/  IADD3 R61, PT, PT, -R39, RZ, RZ ;  /* 0x000000ff273d7210 */ /* 0x000fe20007ffe1ff */
[----:B------:R-:W-:Y:S02]  /*63e0*/  IMAD.MOV R54, RZ, RZ, -R53 ;  /* 0x000000ffff367224 */ /* 0x000fe400078e0a35 */
[----:B------:R-:W-:Y:S02]  /*63f0*/  IMAD R59, R52, R32, R59 ;  /* 0x00000020343b7224 */ /* 0x000fe400078e023b */
[----:B------:R-:W-:Y:S02]  /*6400*/  IMAD R61, R50, R61, R57 ;  /* 0x0000003d323d7224 */ /* 0x000fe400078e0239 */
[----:B------:R-:W-:Y:S01]  /*6410*/  IMAD R58, R59, R51, R58 ;  /* 0x000000333b3a7224 */ /* 0x000fe200078e023a */
[----:B--2---:R-:W2:Y:S02]  /*6420*/  MUFU.RCP R36, R36 ;  /* 0x0000002400247308 */ /* 0x004ea40000001000 */
[----:B------:R-:W-:-:S13]  /*6430*/  ISETP.GE.U32.AND P0, PT, R61, R50, PT ;  /* 0x000000323d00720c */ /* 0x000fda0003f06070 */
[----:B------:R-:W-:Y:S02]  /*6440*/  @P0 IADD3 R61, PT, PT, -R50, R61, RZ ;  /* 0x0000003d323d0210 */ /* 0x000fe40007ffe1ff */
[----:B------:R-:W-:Y:S02]  /*6450*/  @P0 IADD3 R39, PT, PT, R39, 0x1, RZ ;  /* 0x0000000127270810 */ /* 0x000fe40007ffe0ff */
[----:B--2---:R-:W-:Y:S01]  /*6460*/  IADD3 R32, PT, PT, R36, 0xffffffe, RZ ;  /* 0x0ffffffe24207810 */ /* 0x004fe20007ffe0ff */
[C---:B------:R-:W-:Y:S01]  /*6470*/  VIADD R36, R40.reuse, 0xfffffff9 ;  /* 0xfffffff928247836 */ /* 0x040fe20000000000 */
[----:B------:R-:W-:Y:S02]  /*6480*/  ISETP.GE.U32.AND P1, PT, R61, R50, PT ;  /* 0x000000323d00720c */ /* 0x000fe40003f26070 */
[----:B------:R2:W3:Y:S01]  /*6490*/  F2I.FTZ.U32.TRUNC.NTZ R33, R32 ;  /* 0x0000002000217305 */ /* 0x0004e2000021f000 */
[----:B------:R-:W-:Y:S02]  /*64a0*/  IADD3 R40, PT, PT, R40, -0x8, RZ ;  /* 0xfffffff828287810 */ /* 0x000fe40007ffe0ff */
[----:B------:R-:W-:-:S04]  /*64b0*/  SHF.L.U32 R36, R36, 0x2, RZ ;  /* 0x0000000224247819 */ /* 0x000fc800000006ff */
[----:B------:R4:W1:Y:S01]  /*64c0*/  LDC R52, c[0x0][R36+0x388] ;  /* 0x0000e20024347b82 */ /* 0x0008620000000800 */
[----:B--2---:R-:W-:-:S03]  /*64d0*/  HFMA2 R32, -RZ, RZ, 0, 0 ;  /* 0x00000000ff207431 */ /* 0x004fc600000001ff */
[----:B------:R-:W-:Y:S01]  /*64e0*/  @P1 VIADD R39, R39, 0x1 ;  /* 0x0000000127271836 */ /* 0x000fe20000000000 */
[----:B------:R-:W-:Y:S02]  /*64f0*/  @!P2 LOP3.LUT R39, RZ, R50, RZ, 0x33, !PT ;  /* 0x00000032ff27a212 */ /* 0x000fe400078e33ff */
[----:B------:R-:W-:Y:S01]  /*6500*/  ISETP.NE.U32.AND P2, PT, R48, RZ, PT ;  /* 0x000000ff3000720c */ /* 0x000fe20003f45070 */
[----:B---3--:R-:W-:Y:S01]  /*6510*/  IMAD R54, R54, R33, RZ ;  /* 0x0000002136367224 */ /* 0x008fe200078e02ff */
[----:B----4-:R-:W2:Y:S01]  /*6520*/  LDC R36, c[0x0][R36+0x3ec] ;  /* 0x0000fb0024247b82 */ /* 0x010ea20000000800 */
[----:B------:R-:W-:-:S04]  /*6530*/  IMAD.HI.U32 R56, R37, R39, RZ ;  /* 0x0000002725387227 */ /* 0x000fc800078e00ff */
[----:B------:R-:W-:Y:S01]  /*6540*/  IMAD.HI.U32 R54, R33, R54, R32 ;  /* 0x0000003621367227 */ /* 0x000fe200078e0020 */
[----:B------:R-:W-:Y:S02]  /*6550*/  IADD3 R33, PT, PT, -R56, RZ, RZ ;  /* 0x000000ff38217210 */ /* 0x000fe40007ffe1ff */
[----:B------:R-:W-:-:S03]  /*6560*/  IADD3 R32, PT, PT, -R39, RZ, RZ ;  /* 0x000000ff27207210 */ /* 0x000fc60007ffe1ff */
[----:B------:R-:W-:Y:S02]  /*6570*/  IMAD R33, R48, R33, R39 ;  /* 0x0000002130217224 */ /* 0x000fe400078e0227 */
[----:B------:R-:W-:Y:S02]  /*6580*/  IMAD R57, R50, R32, R57 ;  /* 0x0000002032397224 */ /* 0x000fe400078e0239 */
[----:B------:R-:W-:Y:S01]  /*6590*/  IMAD.MOV.U32 R32, RZ, RZ, RZ ;  /* 0x000000ffff207224 */ /* 0x000fe200078e00ff */
[----:B------:R-:W-:Y:S01]  /*65a0*/  ISETP.GE.U32.AND P0, PT, R33, R48, PT ;  /* 0x000000302100720c */ /* 0x000fe20003f06070 */
[----:B------:R-:W-:-:S12]  /*65b0*/  IMAD R58, R57, R49, R58 ;  /* 0x00000031393a7224 */ /* 0x000fd800078e023a */
[----:B------:R-:W-:Y:S01]  /*65c0*/  @P0 IADD3 R33, PT, PT, -R48, R33, RZ ;  /* 0x0000002130210210 */ /* 0x000fe20007ffe1ff */
[----:B------:R-:W-:-:S03]  /*65d0*/  @P0 VIADD R56, R56, 0x1 ;  /* 0x0000000138380836 */ /* 0x000fc60000000000 */
[----:B------:R-:W-:Y:S01]  /*65e0*/  ISETP.GE.U32.AND P1, PT, R33, R48, PT ;  /* 0x000000302100720c */ /* 0x000fe20003f26070 */
[----:B-1----:R-:W1:-:S12]  /*65f0*/  I2F.U32.RP R37, R52 ;  /* 0x0000003400257306 */ /* 0x002e580000209000 */
[----:B------:R-:W-:Y:S02]  /*6600*/  @P1 IADD3 R56, PT, PT, R56, 0x1, RZ ;  /* 0x0000000138381810 */ /* 0x000fe40007ffe0ff */
[----:B------:R-:W-:Y:S02]  /*6610*/  @!P2 LOP3.LUT R56, RZ, R48, RZ, 0x33, !PT ;  /* 0x00000030ff38a212 */ /* 0x000fe400078e33ff */
[----:B------:R-:W-:-:S03]  /*6620*/  ISETP.NE.U32.AND P2, PT, R35, RZ, PT ;  /* 0x000000ff2300720c */ /* 0x000fc60003f45070 */
[----:B------:R-:W-:Y:S01]  /*6630*/  IMAD.HI.U32 R50, R55, R56, RZ ;  /* 0x0000003837327227 */ /* 0x000fe200078e00ff */
[----:B-1----:R-:W1:Y:S04]  /*6640*/  MUFU.RCP R37, R37 ;  /* 0x0000002500257308 */ /* 0x002e680000001000 */
[----:B------:R-:W-:-:S05]  /*6650*/  IADD3 R60, PT, PT, -R50, RZ, RZ ;  /* 0x000000ff323c7210 */ /* 0x000fca0007ffe1ff */
[----:B------:R-:W-:-:S05]  /*6660*/  IMAD R60, R35, R60, R56 ;  /* 0x0000003c233c7224 */ /* 0x000fca00078e0238 */
[----:B------:R-:W-:Y:S01]  /*6670*/  ISETP.GE.U32.AND P0, PT, R60, R35, PT ;  /* 0x000000233c00720c */ /* 0x000fe20003f06070 */
[----:B-1----:R-:W-:Y:S01]  /*6680*/  VIADD R33, R37, 0xffffffe ;  /* 0x0ffffffe25217836 */ /* 0x002fe20000000000 */
[----:B------:R-:W-:-:S05]  /*6690*/  IADD3 R37, PT, PT, RZ, -R52, RZ ;  /* 0x80000034ff257210 */ /* 0x000fca0007ffe0ff */
[----:B------:R-:W1:Y:S06]  /*66a0*/  F2I.FTZ.U32.TRUNC.NTZ R33, R33 ;  /* 0x0000002100217305 */ /* 0x000e6c000021f000 */
[----:B------:R-:W-:Y:S02]  /*66b0*/  @P0 IADD3 R60, PT, PT, -R35, R60, RZ ;  /* 0x0000003c233c0210 */ /* 0x000fe40007ffe1ff */
[----:B------:R-:W-:Y:S02]  /*66c0*/  @P0 IADD3 R50, PT, PT, R50, 0x1, RZ ;  /* 0x0000000132320810 */ /* 0x000fe40007ffe0ff */
[----:B------:R-:W-:Y:S01]  /*66d0*/  ISETP.GE.U32.AND P1, PT, R60, R35, PT ;  /* 0x000000233c00720c */ /* 0x000fe20003f26070 */
[----:B-1----:R-:W-:-:S04]  /*66e0*/  IMAD R37, R37, R33, RZ ;  /* 0x0000002125257224 */ /* 0x002fc800078e02ff */
[----:B------:R-:W-:-:S08]  /*66f0*/  IMAD.HI.U32 R32, R33, R37, R32 ;  /* 0x0000002521207227 */ /* 0x000fd000078e0020 */
[----:B------:R-:W-:Y:S02]  /*6700*/  @P1 IADD3 R50, PT, PT, R50, 0x1, RZ ;  /* 0x0000000132321810 */ /* 0x000fe40007ffe0ff */
[----:B------:R-:W-:Y:S01]  /*6710*/  @!P2 LOP3.LUT R50, RZ, R35, RZ, 0x33, !PT ;  /* 0x00000023ff32a212 */ /* 0x000fe200078e33ff */
[----:B------:R-:W-:Y:S01]  /*6720*/  IMAD.SHL.U32 R37, R40, 0x4, RZ ;  /* 0x0000000428257824 */ /* 0x000fe200078e00ff */
[----:B------:R-:W-:Y:S02]  /*6730*/  ISETP.NE.U32.AND P2, PT, R53, RZ, PT ;  /* 0x000000ff3500720c */ /* 0x000fe40003f45070 */
[----:B------:R-:W-:Y:S01]  /*6740*/  IADD3 R33, PT, PT, -R56, RZ, RZ ;  /* 0x000000ff38217210 */ /* 0x000fe20007ffe1ff */
[----:B------:R1:W3:Y:S01]  /*6750*/  LDC R51, c[0x0][R37+0x388] ;  /* 0x0000e20025337b82 */ /* 0x0002e20000000800 */
[----:B------:R-:W-:-:S04]  /*6760*/  IMAD.HI.U32 R55, R54, R50, RZ ;  /* 0x0000003236377227 */ /* 0x000fc800078e00ff */
[----:B------:R-:W-:Y:S02]  /*6770*/  IMAD.MOV R54, RZ, RZ, -R55 ;  /* 0x000000ffff367224 */ /* 0x000fe400078e0a37 */
[----:B------:R-:W-:Y:S01]  /*6780*/  IMAD R39, R48, R33, R39 ;  /* 0x0000002130277224 */ /* 0x000fe200078e0227 */
[----:B-1----:R-:W1:Y:S01]  /*6790*/  LDC R37, c[0x0][R37+0x3ec] ;  /* 0x0000fb0025257b82 */ /* 0x002e620000000800 */
[----:B------:R-:W-:Y:S02]  /*67a0*/  IMAD R54, R53, R54, R50 ;  /* 0x0000003635367224 */ /* 0x000fe400078e0232 */
[----:B------:R-:W-:-:S03]  /*67b0*/  IMAD R39, R39, R41, R58 ;  /* 0x0000002927277224 */ /* 0x000fc600078e023a */
[----:B------:R-:W-:-:S13]  /*67c0*/  ISETP.GE.U32.AND P0, PT, R54, R53, PT ;  /* 0x000000353600720c */ /* 0x000fda0003f06070 */
[----:B------:R-:W-:Y:S02]  /*67d0*/  @P0 IADD3 R54, PT, PT, -R53, R54, RZ ;  /* 0x0000003635360210 */ /* 0x000fe40007ffe1ff */
[----:B------:R-:W-:Y:S02]  /*67e0*/  @P0 IADD3 R55, PT, PT, R55, 0x1, RZ ;  /* 0x0000000137370810 */ /* 0x000fe40007ffe0ff */
[----:B------:R-:W-:-:S13]  /*67f0*/  ISETP.GE.U32.AND P1, PT, R54, R53, PT ;  /* 0x000000353600720c */ /* 0x000fda0003f26070 */
[----:B------:R-:W-:Y:S01]  /*6800*/  @P1 VIADD R55, R55, 0x1 ;  /* 0x0000000137371836 */ /* 0x000fe20000000000 */
[----:B------:R-:W-:Y:S02]  /*6810*/  @!P2 LOP3.LUT R55, RZ, R53, RZ, 0x33, !PT ;  /* 0x00000035ff37a212 */ /* 0x000fe400078e33ff */
[----:B------:R-:W-:Y:S01]  /*6820*/  ISETP.NE.U32.AND P2, PT, R52, RZ, PT ;  /* 0x000000ff3400720c */ /* 0x000fe20003f45070 */
[----:B---3--:R-:W3:Y:S01]  /*6830*/  I2F.U32.RP R59, R51 ;  /* 0x00000033003b7306 */ /* 0x008ee20000209000 */
[----:B------:R-:W-:Y:S01]  /*6840*/  IADD3 R57, PT, PT, RZ, -R51, RZ ;  /* 0x80000033ff397210 */ /* 0x000fe20007ffe0ff */
[----:B------:R-:W-:-:S04]  /*6850*/  IMAD.HI.U32 R48, R32, R55, RZ ;  /* 0x0000003720307227 */ /* 0x000fc800078e00ff */
[----:B------:R-:W-:-:S04]  /*6860*/  IMAD.MOV R54, RZ, RZ, -R48 ;  /* 0x000000ffff367224 */ /* 0x000fc800078e0a30 */
[----:B------:R-:W-:Y:S01]  /*6870*/  IMAD R49, R52, R54, R55 ;  /* 0x0000003634317224 */ /* 0x000fe200078e0237 */
[----:B---3--:R-:W3:Y:S04]  /*6880*/  MUFU.RCP R59, R59 ;  /* 0x0000003b003b7308 */ /* 0x008ee80000001000 */
[----:B------:R-:W-:-:S13]  /*6890*/  ISETP.GE.U32.AND P0, PT, R49, R52, PT ;  /* 0x000000343100720c */ /* 0x000fda0003f06070 */
[----:B------:R-:W-:Y:S01]  /*68a0*/  @P0 IMAD.IADD R49, R49, 0x1, -R52 ;  /* 0x0000000131310824 */ /* 0x000fe200078e0a34 */
[----:B------:R-:W-:Y:S02]  /*68b0*/  @P0 IADD3 R48, PT, PT, R48, 0x1, RZ ;  /* 0x0000000130300810 */ /* 0x000fe40007ffe0ff */
[----:B---3--:R-:W-:Y:S02]  /*68c0*/  IADD3 R32, PT, PT, R59, 0xffffffe, RZ ;  /* 0x0ffffffe3b207810 */ /* 0x008fe40007ffe0ff */
[----:B------:R-:W-:Y:S02]  /*68d0*/  ISETP.GE.U32.AND P1, PT, R49, R52, PT ;  /* 0x000000343100720c */ /* 0x000fe40003f26070 */
[----:B------:R3:W4:Y:S02]  /*68e0*/  F2I.FTZ.U32.TRUNC.NTZ R33, R32 ;  /* 0x0000002000217305 */ /* 0x000724000021f000 */
[----:B---3--:R-:W-:-:S09]  /*68f0*/  HFMA2 R32, -RZ, RZ, 0, 0 ;  /* 0x00000000ff207431 */ /* 0x008fd200000001ff */
[----:B------:R-:W-:Y:S02]  /*6900*/  @P1 IADD3 R48, PT, PT, R48, 0x1, RZ ;  /* 0x0000000130301810 */ /* 0x000fe40007ffe0ff */
[----:B------:R-:W-:Y:S01]  /*6910*/  @!P2 LOP3.LUT R48, RZ, R52, RZ, 0x33, !PT ;  /* 0x00000034ff30a212 */ /* 0x000fe200078e33ff */
[----:B----4-:R-:W-:Y:S01]  /*6920*/  IMAD R57, R57, R33, RZ ;  /* 0x0000002139397224 */ /* 0x010fe200078e02ff */
[----:B------:R-:W-:-:S03]  /*6930*/  ISETP.NE.U32.AND P2, PT, R51, RZ, PT ;  /* 0x000000ff3300720c */ /* 0x000fc60003f45070 */
[----:B------:R-:W-:-:S06]  /*6940*/  IMAD.HI.U32 R33, R33, R57, R32 ;  /* 0x0000003921217227 */ /* 0x000fcc00078e0020 */
[----:B------:R-:W-:Y:S01]  /*6950*/  IMAD.HI.U32 R32, R33, R48, RZ ;  /* 0x0000003021207227 */ /* 0x000fe200078e00ff */
[----:B------:R-:W-:-:S03]  /*6960*/  IADD3 R33, PT, PT, -R50, RZ, RZ ;  /* 0x000000ff32217210 */ /* 0x000fc60007ffe1ff */
[----:B------:R-:W-:Y:S02]  /*6970*/  IMAD.MOV R54, RZ, RZ, -R32 ;  /* 0x000000ffff367224 */ /* 0x000fe400078e0a20 */
[----:B------:R-:W-:Y:S02]  /*6980*/  IMAD R35, R35, R33, R56 ;  /* 0x0000002123237224 */ /* 0x000fe400078e0238 */
[----:B------:R-:W-:Y:S02]  /*6990*/  IMAD R54, R51, R54, R48 ;  /* 0x0000003633367224 */ /* 0x000fe400078e0230 */
[----:B------:R-:W-:Y:S02]  /*69a0*/  IMAD.MOV R33, RZ, RZ, -R55 ;  /* 0x000000ffff217224 */ /* 0x000fe400078e0a37 */
[----:B------:R-:W-:Y:S01]  /*69b0*/  IMAD R35, R35, R34, R39 ;  /* 0x0000002223237224 */ /* 0x000fe200078e0227 */
[----:B------:R-:W-:Y:S01]  /*69c0*/  ISETP.GE.U32.AND P0, PT, R54, R51, PT ;  /* 0x000000333600720c */ /* 0x000fe20003f06070 */
[----:B------:R-:W-:-:S02]  /*69d0*/  IMAD R50, R53, R33, R50 ;  /* 0x0000002135327224 */ /* 0x000fc400078e0232 */
[----:B------:R-:W-:Y:S02]  /*69e0*/  IMAD.MOV R33, RZ, RZ, -R48 ;  /* 0x000000ffff217224 */ /* 0x000fe400078e0a30 */
[----:B0-----:R-:W-:Y:S02]  /*69f0*/  IMAD R35, R50, R38, R35 ;  /* 0x0000002632237224 */ /* 0x001fe400078e0223 */
[----:B------:R-:W-:-:S04]  /*6a00*/  IMAD R52, R52, R33, R55 ;  /* 0x0000002134347224 */ /* 0x000fc800078e0237 */
[----:B--2---:R-:W-:Y:S02]  /*6a10*/  IMAD R36, R52, R36, R35 ;  /* 0x0000002434247224 */ /* 0x004fe400078e0223 */
[----:B------:R-:W-:Y:S02]  /*6a20*/  @P0 IADD3 R54, PT, PT, -R51, R54, RZ ;  /* 0x0000003633360210 */ /* 0x000fe40007ffe1ff */
[----:B------:R-:W-:Y:S02]  /*6a30*/  @P0 IADD3 R32, PT, PT, R32, 0x1, RZ ;  /* 0x0000000120200810 */ /* 0x000fe40007ffe0ff */
[----:B------:R-:W-:Y:S02]  /*6a40*/  ISETP.GE.U32.AND P1, PT, R54, R51, PT ;  /* 0x000000333600720c */ /* 0x000fe40003f26070 */
[----:B------:R-:W-:-:S11]  /*6a50*/  ISETP.NE.AND P0, PT, R46, R17, PT ;  /* 0x000000112e00720c */ /* 0x000fd60003f05270 */
[----:B------:R-:W-:Y:S02]  /*6a60*/  @P1 IADD3 R32, PT, PT, R32, 0x1, RZ ;  /* 0x0000000120201810 */ /* 0x000fe40007ffe0ff */
[----:B------:R-:W-:-:S04]  /*6a70*/  @!P2 LOP3.LUT R32, RZ, R51, RZ, 0x33, !PT ;  /* 0x00000033ff20a212 */ /* 0x000fc800078e33ff */
[----:B------:R-:W-:Y:S01]  /*6a80*/  IADD3 R39, PT, PT, -R32, RZ, RZ ;  /* 0x000000ff20277210 */ /* 0x000fe20007ffe1ff */
[----:B------:R-:W-:-:S04]  /*6a90*/  IMAD.MOV.U32 R38, RZ, RZ, R32 ;  /* 0x000000ffff267224 */ /* 0x000fc800078e0020 */
[----:B------:R-:W-:-:S04]  /*6aa0*/  IMAD R39, R51, R39, R48 ;  /* 0x0000002733277224 */ /* 0x000fc800078e0230 */
[----:B-1----:R-:W-:Y:S01]  /*6ab0*/  IMAD R39, R39, R37, R36 ;  /* 0x0000002527277224 */ /* 0x002fe200078e0224 */
[----:B------:R-:W-:Y:S06]  /*6ac0*/  @P0 BRA `(.L_x_3643) ;  /* 0xfffffff000d40947 */ /* 0x000fec000383ffff */
[----:B------:R-:W-:Y:S05]  /*6ad0*/  BSYNC.RECONVERGENT B1 ;  /* 0x0000000000017941 */ /* 0x000fea0003800200 */
.L_x_3642:
        /* <DEDUP_REMOVED lines=10> */
[----:B------:R-:W-:Y:S02]  /*6b80*/  SHF.L.U32 R36, R36, 0x2, RZ ;  /* 0x0000000224247819 */ /* 0x000fe400000006ff */
[----:B------:R0:W1:Y:S01]  /*6b90*/  LDC R35, c[0x0][R37+0x388] ;  /* 0x0000e20025237b82 */ /* 0x0000620000000800 */
[----:B------:R-:W-:-:S07]  /*6ba0*/  SHF.L.U32 R46, R46, 0x2, RZ ;  /* 0x000000022e2e7819 */ /* 0x000fce00000006ff */
[----:B------:R2:W3:Y:S08]  /*6bb0*/  LDC R34, c[0x0][R36+0x388] ;  /* 0x0000e20024227b82 */ /* 0x0004f00000000800 */
[----:B0-----:R-:W0:Y:S08]  /*6bc0*/  LDC R37, c[0x0][R37+0x3ec] ;  /* 0x0000fb0025257b82 */ /* 0x001e300000000800 */
[----:B--2---:R-:W2:Y:S01]  /*6bd0*/  LDC R36, c[0x0][R36+0x3ec] ;  /* 0x0000fb0024247b82 */ /* 0x004ea20000000800 */
[----:B-1----:R-:W1:Y:S01]  /*6be0*/  I2F.U32.RP R41, R35 ;  /* 0x0000002300297306 */ /* 0x002e620000209000 */
[----:B------:R-:W-:Y:S01]  /*6bf0*/  IMAD.MOV R49, RZ, RZ, -R35 ;  /* 0x000000ffff317224 */ /* 0x000fe200078e0a23 */
[----:B------:R-:W-:-:S06]  /*6c00*/  ISETP.NE.U32.AND P2, PT, R35, RZ, PT ;  /* 0x000000ff2300720c */ /* 0x000fcc0003f45070 */
[----:B---3--:R-:W3:Y:S01]  /*6c10*/  I2F.U32.RP R48, R34 ;  /* 0x0000002200307306 */ /* 0x008ee20000209000 */
[----:B------:R-:W-:-:S07]  /*6c20*/  IADD3 R51, PT, PT, RZ, -R34, RZ ;  /* 0x80000022ff337210 */ /* 0x000fce0007ffe0ff */
[----:B-1----:R-:W1:Y:S08]  /*6c30*/  MUFU.RCP R41, R41 ;  /* 0x0000002900297308 */ /* 0x002e700000001000 */
[----:B---3--:R-:W-:Y:S01]  /*6c40*/  MUFU.RCP R48, R48 ;  /* 0x0000003000307308 */ /* 0x008fe20000001000 */
[----:B-1----:R-:W-:Y:S02]  /*6c50*/  IADD3 R32, PT, PT, R41, 0xffffffe, RZ ;  /* 0x0ffffffe29207810 */ /* 0x002fe40007ffe0ff */
[----:B------:R1:W3:Y:S05]  /*6c60*/  LDC R41, c[0x0][R46+0x388] ;  /* 0x0000e2002e297b82 */ /* 0x0002ea0000000800 */
[----:B------:R4:W0:Y:S03]  /*6c70*/  F2I.FTZ.U32.TRUNC.NTZ R33, R32 ;  /* 0x0000002000217305 */ /* 0x000826000021f000 */
[----:B-1----:R-:W1:Y:S01]  /*6c80*/  LDC R46, c[0x0][R46+0x3ec] ;  /* 0x0000fb002e2e7b82 */ /* 0x002e620000000800 */
[----:B----4-:R-:W-:-:S02]  /*6c90*/  IMAD.MOV.U32 R32, RZ, RZ, RZ ;  /* 0x000000ffff207224 */ /* 0x010fc400078e00ff */
[----:B0-----:R-:W-:-:S04]  /*6ca0*/  IMAD R49, R49, R33, RZ ;  /* 0x0000002131317224 */ /* 0x001fc800078e02ff */
[----:B------:R-:W-:-:S06]  /*6cb0*/  IMAD.HI.U32 R33, R33, R49, R32 ;  /* 0x0000003121217227 */ /* 0x000fcc00078e0020 */
[----:B------:R-:W-:Y:S01]  /*6cc0*/  IMAD.HI.U32 R49, R33, R38, RZ ;  /* 0x0000002621317227 */ /* 0x000fe200078e00ff */
[----:B------:R-:W-:-:S04]  /*6cd0*/  IADD3 R33, PT, PT, R48, 0xffffffe, RZ ;  /* 0x0ffffffe30217810 */ /* 0x000fc80007ffe0ff */
[----:B------:R-:W-:Y:S02]  /*6ce0*/  IADD3 R32, PT, PT, -R49, RZ, RZ ;  /* 0x000000ff31207210 */ /* 0x000fe40007ffe1ff */
[----:B------:R-:W0:Y:S03]  /*6cf0*/  F2I.FTZ.U32.TRUNC.NTZ R33, R33 ;  /* 0x0000002100217305 */ /* 0x000e26000021f000 */
[----:B------:R-:W-:-:S05]  /*6d00*/  IMAD R32, R35, R32, R38 ;  /* 0x0000002023207224 */ /* 0x000fca00078e0226 */
[----:B------:R-:W-:Y:S01]  /*6d10*/  ISETP.GE.U32.AND P0, PT, R32, R35, PT ;  /* 0x000000232000720c */ /* 0x000fe20003f06070 */
[----:B---3--:R-:W3:Y:S01]  /*6d20*/  I2F.U32.RP R52, R41 ;  /* 0x0000002900347306 */ /* 0x008ee20000209000 */
[----:B0-----:R-:W-:-:S11]  /*6d30*/  IMAD R51, R51, R33, RZ ;  /* 0x0000002133337224 */ /* 0x001fd600078e02ff */
[----:B------:R-:W-:Y:S01]  /*6d40*/  @P0 IMAD.IADD R32, R32, 0x1, -R35 ;  /* 0x0000000120200824 */ /* 0x000fe200078e0a23 */
[----:B------:R-:W-:-:S04]  /*6d50*/  @P0 IADD3 R49, PT, PT, R49, 0x1, RZ ;  /* 0x0000000131310810 */ /* 0x000fc80007ffe0ff */
[----:B------:R-:W-:Y:S01]  /*6d60*/  ISETP.GE.U32.AND P1, PT, R32, R35, PT ;  /* 0x000000232000720c */ /* 0x000fe20003f26070 */
[----:B------:R-:W-:Y:S01]  /*6d70*/  HFMA2 R32, -RZ, RZ, 0, 0 ;  /* 0x00000000ff207431 */ /* 0x000fe200000001ff */
[----:B---3--:R-:W0:Y:S04]  /*6d80*/  MUFU.RCP R52, R52 ;  /* 0x0000003400347308 */ /* 0x008e280000001000 */
[----:B------:R-:W-:-:S04]  /*6d90*/  IMAD.HI.U32 R32, R33, R51, R32 ;  /* 0x0000003321207227 */ /* 0x000fc800078e0020 */
[----:B------:R-:W-:-:S03]  /*6da0*/  IMAD.SHL.U32 R51, R40, 0x4, RZ ;  /* 0x0000000428337824 */ /* 0x000fc600078e00ff */
[----:B------:R-:W-:Y:S01]  /*6db0*/  @P1 IADD3 R49, PT, PT, R49, 0x1, RZ ;  /* 0x0000000131311810 */ /* 0x000fe20007ffe0ff */
[----:B------:R3:W4:Y:S01]  /*6dc0*/  LDC R48, c[0x0][R51+0x388] ;  /* 0x0000e20033307b82 */ /* 0x0007220000000800 */
[----:B------:R-:W-:Y:S02]  /*6dd0*/  @!P2 LOP3.LUT R49, RZ, R35, RZ, 0x33, !PT ;  /* 0x00000023ff31a212 */ /* 0x000fe400078e33ff */
[----:B------:R-:W-:-:S03]  /*6de0*/  ISETP.NE.U32.AND P2, PT, R34, RZ, PT ;  /* 0x000000ff2200720c */ /* 0x000fc60003f45070 */
[----:B------:R-:W-:Y:S01]  /*6df0*/  IMAD.HI.U32 R50, R32, R49, RZ ;  /* 0x0000003120327227 */ /* 0x000fe200078e00ff */
[----:B0-----:R-:W-:Y:S01]  /*6e00*/  IADD3 R32, PT, PT, R52, 0xffffffe, RZ ;  /* 0x0ffffffe34207810 */ /* 0x001fe20007ffe0ff */
[----:B---3--:R-:W0:Y:S03]  /*6e10*/  LDC R51, c[0x0][R51+0x3ec] ;  /* 0x0000fb0033337b82 */ /* 0x008e260000000800 */
[----:B------:R-:W-:Y:S01]  /*6e20*/  IADD3 R53, PT, PT, -R50, RZ, RZ ;  /* 0x000000ff32357210 */ /* 0x000fe20007ffe1ff */
[----:B------:R3:W2:Y:S04]  /*6e30*/  F2I.FTZ.U32.TRUNC.NTZ R33, R32 ;  /* 0x0000002000217305 */ /* 0x0006a8000021f000 */
[----:B------:R-:W-:-:S05]  /*6e40*/  IMAD R53, R34, R53, R49 ;  /* 0x0000003522357224 */ /* 0x000fca00078e0231 */
[----:B------:R-:W-:Y:S01]  /*6e50*/  ISETP.GE.U32.AND P0, PT, R53, R34, PT ;  /* 0x000000223500720c */ /* 0x000fe20003f06070 */
[----:B---3--:R-:W-:-:S12]  /*6e60*/  HFMA2 R32, -RZ, RZ, 0, 0 ;  /* 0x00000000ff207431 */ /* 0x008fd800000001ff */
[----:B------:R-:W-:Y:S01]  /*6e70*/  @P0 IMAD.IADD R53, R53, 0x1, -R34 ;  /* 0x0000000135350824 */ /* 0x000fe200078e0a22 */
[----:B------:R-:W-:-:S04]  /*6e80*/  @P0 IADD3 R50, PT, PT, R50, 0x1, RZ ;  /* 0x0000000132320810 */ /* 0x000fc80007ffe0ff */
[----:B------:R-:W-:Y:S02]  /*6e90*/  ISETP.GE.U32.AND P1, PT, R53, R34, PT ;  /* 0x000000223500720c */ /* 0x000fe40003f26070 */
[----:B------:R-:W-:-:S05]  /*6ea0*/  IADD3 R53, PT, PT, RZ, -R41, RZ ;  /* 0x80000029ff357210 */ /* 0x000fca0007ffe0ff */
[----:B--2---:R-:W-:Y:S01]  /*6eb0*/  IMAD R53, R53, R33, RZ ;  /* 0x0000002135357224 */ /* 0x004fe200078e02ff */
[----:B----4-:R-:W2:Y:S01]  /*6ec0*/  I2F.U32.RP R52, R48 ;  /* 0x0000003000347306 */ /* 0x010ea20000209000 */
[----:B------:R-:W-:Y:S02]  /*6ed0*/  IADD3 R55, PT, PT, RZ, -R48, RZ ;  /* 0x80000030ff377210 */ /* 0x000fe40007ffe0ff */
[----:B------:R-:W-:-:S04]  /*6ee0*/  IMAD.HI.U32 R33, R33, R53, R32 ;  /* 0x0000003521217227 */ /* 0x000fc800078e0020 */
[----:B------:R-:W-:Y:S01]  /*6ef0*/  @P1 VIADD R50, R50, 0x1 ;  /* 0x0000000132321836 */ /* 0x000fe20000000000 */
[----:B------:R-:W-:Y:S02]  /*6f00*/  @!P2 LOP3.LUT R50, RZ, R34, RZ, 0x33, !PT ;  /* 0x00000022ff32a212 */ /* 0x000fe400078e33ff */
[----:B------:R-:W-:-:S03]  /*6f10*/  ISETP.NE.U32.AND P2, PT, R41, RZ, PT ;  /* 0x000000ff2900720c */ /* 0x000fc60003f45070 */
[----:B------:R-:W-:Y:S01]  /*6f20*/  IMAD.HI.U32 R53, R33, R50, RZ ;  /* 0x0000003221357227 */ /* 0x000fe200078e00ff */
[----:B--2---:R-:W2:Y:S04]  /*6f30*/  MUFU.RCP R52, R52 ;  /* 0x0000003400347308 */ /* 0x004ea80000001000 */
[----:B------:R-:W-:-:S05]  /*6f40*/  IADD3 R32, PT, PT, -R53, RZ, RZ ;  /* 0x000000ff35207210 */ /* 0x000fca0007ffe1ff */
[----:B------:R-:W-:-:S05]  /*6f50*/  IMAD R32, R41, R32, R50 ;  /* 0x0000002029207224 */ /* 0x000fca00078e0232 */
[----:B------:R-:W-:Y:S01]  /*6f60*/  ISETP.GE.U32.AND P0, PT, R32, R41, PT ;  /* 0x000000292000720c */ /* 0x000fe20003f06070 */
[----:B--2---:R-:W-:-:S06]  /*6f70*/  VIADD R33, R52, 0xffffffe ;  /* 0x0ffffffe34217836 */ /* 0x004fcc0000000000 */
[----:B------:R-:W2:Y:S06]  /*6f80*/  F2I.FTZ.U32.TRUNC.NTZ R33, R33 ;  /* 0x0000002100217305 */ /* 0x000eac000021f000 */
[----:B------:R-:W-:Y:S01]  /*6f90*/  @P0 IADD3 R32, PT, PT, -R41, R32, RZ ;  /* 0x0000002029200210 */ /* 0x000fe20007ffe1ff */
[----:B------:R-:W-:-:S03]  /*6fa0*/  @P0 VIADD R53, R53, 0x1 ;  /* 0x0000000135350836 */ /* 0x000fc60000000000 */
[----:B------:R-:W-:Y:S02]  /*6fb0*/  ISETP.GE.U32.AND P1, PT, R32, R41, PT ;  /* 0x000000292000720c */ /* 0x000fe40003f26070 */
[----:B------:R-:W-:Y:S01]  /*6fc0*/  MOV R32, RZ ;  /* 0x000000ff00207202 */ /* 0x000fe20000000f00 */
[----:B--2---:R-:W-:-:S10]  /*6fd0*/  IMAD R55, R55, R33, RZ ;  /* 0x0000002137377224 */ /* 0x004fd400078e02ff */
[----:B------:R-:W-:Y:S01]  /*6fe0*/  @P1 IADD3 R53, PT, PT, R53, 0x1, RZ ;  /* 0x0000000135351810 */ /* 0x000fe20007ffe0ff */
[----:B------:R-:W-:Y:S01]  /*6ff0*/  IMAD.HI.U32 R32, R33, R55, R32 ;  /* 0x0000003721207227 */ /* 0x000fe200078e0020 */
        /* <DEDUP_REMOVED lines=13> */
[----:B------:R-:W-:Y:S01]  /*70d0*/  @P1 IADD3 R32, PT, PT, R32, 0x1, RZ ;  /* 0x0000000120201810 */ /* 0x000fe20007ffe0ff */
[----:B------:R-:W-:Y:S01]  /*70e0*/  IMAD R49, R34, R33, R49 ;  /* 0x0000002122317224 */ /* 0x000fe200078e0231 */
[----:B------:R-:W-:Y:S01]  /*70f0*/  @!P2 LOP3.LUT R32, RZ, R48, RZ, 0x33, !PT ;  /* 0x00000030ff20a212 */ /* 0x000fe200078e33ff */
[----:B------:R-:W-:Y:S02]  /*7100*/  IMAD.MOV R33, RZ, RZ, -R53 ;  /* 0x000000ffff217224 */ /* 0x000fe400078e0a35 */
[----:B------:R-:W-:Y:S01]  /*7110*/  IMAD R49, R49, R36, R38 ;  /* 0x0000002431317224 */ /* 0x000fe200078e0226 */
[----:B------:R-:W-:Y:S01]  /*7120*/  IADD3 R39, PT, PT, -R32, RZ, RZ ;  /* 0x000000ff20277210 */ /* 0x000fe20007ffe1ff */
[----:B------:R-:W-:Y:S01]  /*7130*/  IMAD R41, R41, R33, R50 ;  /* 0x0000002129297224 */ /* 0x000fe200078e0232 */
[----:B------:R-:W-:-:S03]  /*7140*/  MOV R38, R32 ;  /* 0x0000002000267202 */ /* 0x000fc60000000f00 */
[----:B-1----:R-:W-:Y:S02]  /*7150*/  IMAD R34, R41, R46, R49 ;  /* 0x0000002e29227224 */ /* 0x002fe400078e0231 */
[----:B------:R-:W-:-:S04]  /*7160*/  IMAD R39, R48, R39, R53 ;  /* 0x0000002730277224 */ /* 0x000fc800078e0235 */
[----:B0-----:R-:W-:-:S07]  /*7170*/  IMAD R39, R39, R51, R34 ;  /* 0x0000003327277224 */ /* 0x001fce00078e0222 */
.L_x_3645:
        /* <DEDUP_REMOVED lines=8> */
[----:B------:R0:W1:Y:S08]  /*7200*/  LDC R35, c[0x0][R37+0x388] ;  /* 0x0000e20025237b82 */ /* 0x0000700000000800 */
[----:B------:R2:W3:Y:S08]  /*7210*/  LDC R34, c[0x0][R36+0x388] ;  /* 0x0000e20024227b82 */ /* 0x0004f00000000800 */
[----:B0-----:R-:W0:Y:S08]  /*7220*/  LDC R37, c[0x0][R37+0x3ec] ;  /* 0x0000fb0025257b82 */ /* 0x001e300000000800 */
[----:B--2---:R-:W2:Y:S01]  /*7230*/  LDC R36, c[0x0][R36+0x3ec] ;  /* 0x0000fb0024247b82 */ /* 0x004ea20000000800 */
[----:B-1----:R-:W1:Y:S01]  /*7240*/  I2F.U32.RP R46, R35 ;  /* 0x00000023002e7306 */ /* 0x002e620000209000 */
[----:B------:R-:W-:-:S02]  /*7250*/  IADD3 R41, PT, PT, RZ, -R35, RZ ;  /* 0x80000023ff297210 */ /* 0x000fc40007ffe0ff */
[----:B------:R-:W-:-:S05]  /*7260*/  ISETP.NE.U32.AND P2, PT, R35, RZ, PT ;  /* 0x000000ff2300720c */ /* 0x000fca0003f45070 */
        /* <DEDUP_REMOVED lines=9> */
[----:B------:R-:W-:-:S05]  /*7300*/  IADD3 R32, PT, PT, R48, 0xffffffe, RZ ;  /* 0x0ffffffe30207810 */ /* 0x000fca0007ffe0ff */
[----:B------:R-:W-:-:S05]  /*7310*/  IMAD.HI.U32 R41, R41, R38, RZ ;  /* 0x0000002629297227 */ /* 0x000fca00078e00ff */
[----:B------:R-:W-:-:S05]  /*7320*/  IADD3 R33, PT, PT, -R41, RZ, RZ ;  /* 0x000000ff29217210 */ /* 0x000fca0007ffe1ff */
[----:B------:R-:W-:Y:S02]  /*7330*/  IMAD R46, R35, R33, R38 ;  /* 0x00000021232e7224 */ /* 0x000fe400078e0226 */
[----:B------:R1:W3:Y:S03]  /*7340*/  F2I.FTZ.U32.TRUNC.NTZ R33, R32 ;  /* 0x0000002000217305 */ /* 0x0002e6000021f000 */
[----:B------:R-:W-:Y:S01]  /*7350*/  ISETP.GE.U32.AND P0, PT, R46, R35, PT ;  /* 0x000000232e00720c */ /* 0x000fe20003f06070 */
[----:B-1----:R-:W-:Y:S02]  /*7360*/  HFMA2 R32, -RZ, RZ, 0, 0 ;  /* 0x00000000ff207431 */ /* 0x002fe400000001ff */
[----:B---3--:R-:W-:-:S10]  /*7370*/  IMAD R49, R49, R33, RZ ;  /* 0x0000002131317224 */ /* 0x008fd400078e02ff */
        /* <DEDUP_REMOVED lines=13> */
[----:B0-----:R-:W-:-:S08]  /*7450*/  IMAD R32, R32, R37, R39 ;  /* 0x0000002520207224 */ /* 0x001fd000078e0227 */
        /* <DEDUP_REMOVED lines=8> */
[----:B--2---:R-:W-:-:S07]  /*74e0*/  IMAD R39, R33, R36, R32 ;  /* 0x0000002421277224 */ /* 0x004fce00078e0220 */
.L_x_3646:
[----:B------:R-:W-:Y:S05]  /*74f0*/  BRA.U !UP1, `(.L_x_3644) ;  /* 0x0000000109687547 */ /* 0x000fea000b800000 */
[----:B------:R-:W-:-:S05]  /*7500*/  VIADD R40, R40, 0xffffffff ;  /* 0xffffffff28287836 */ /* 0x000fca0000000000 */
[----:B------:R-:W-:-:S04]  /*7510*/  SHF.L.U32 R40, R40, 0x2, RZ ;  /* 0x0000000228287819 */ /* 0x000fc800000006ff */
        /* <DEDUP_REMOVED lines=24> */
.L_x_3644:
[----:B------:R-:W0:Y:S01]  /*76a0*/  LDC.64 R32, c[0x0][0x380] ;  /* 0x0000e000ff207b82 */ /* 0x000e220000000a00 */
[----:B------:R-:W1:Y:S02]  /*76b0*/  LDCU UR4, c[0x0][0x3ec] ;  /* 0x00007d80ff0477ac */ /* 0x000e640008000800 */
[----:B-1----:R-:W-:-:S04]  /*76c0*/  IMAD R39, R38, UR4, R39 ;  /* 0x0000000426277c24 */ /* 0x002fc8000f8e0227 */
[----:B0-----:R-:W-:-:S06]  /*76d0*/  IMAD.WIDE.U32 R32, R39, 0x8, R32 ;  /* 0x0000000827207825 */ /* 0x001fcc00078e0020 */
[----:B------:R-:W5:Y:S01]  /*76e0*/  LDG.E.64 R32, desc[UR10][R32.64] ;  /* 0x0000000a20207981 */ /* 0x000f62000c1e1b00 */
[----:B------:R-:W-:Y:S05]  /*76f0*/  BRA `(.L_x_3641) ;  /* 0x0000000000747947 */ /* 0x000fea0003800000 */
.L_x_3619:
        /* <DEDUP_REMOVED lines=29> */
.L_x_3641:
[----:B------:R-:W-:Y:S05]  /*78d0*/  BSYNC.RECONVERGENT B0 ;  /* 0x0000000000007941 */ /* 0x000fea0003800200 */
.L_x_3618:
        /* <DEDUP_REMOVED lines=9> */
[----:B------:R-:W0:Y:S01]  /*7970*/  LDCU.64 UR14, c[0x0][0x610] ;  /* 0x0000c200ff0e77ac */ /* 0x000e220008000a00 */
[----:B------:R-:W-:Y:S01]  /*7980*/  FMUL.FTZ R42, R42, 1 ;  /* 0x3f8000002a2a7820 */ /* 0x000fe20000410000 */
[----:B------:R-:W-:Y:S01]  /*7990*/  IMAD.MOV.U32 R36, RZ, RZ, RZ ;  /* 0x000000ffff247224 */ /* 0x000fe200078e00ff */
[----:B------:R-:W1:Y:S02]  /*79a0*/  LDCU UR4, c[0x0][0x4c4] ;  /* 0x00009880ff0477ac */ /* 0x000e640008000800 */
[----:B------:R-:W0:-:S15]  /*79b0*/  F2F.F64.F32 R34, R42 ;  /* 0x0000002a00227310 */ /* 0x000e1e0000201800 */
[----:B------:R-:W-:-:S15]  /*79c0*/  NOP ;  /* 0x0000000000007918 */ /* 0x000fde0000000000 */
[----:B------:R-:W-:-:S15]  /*79d0*/  NOP ;  /* 0x0000000000007918 */ /* 0x000fde0000000000 */
[----:B------:R-:W-:-:S15]  /*79e0*/  NOP ;  /* 0x0000000000007918 */ /* 0x000fde0000000000 */
[----:B------:R-:W-:-:S04]  /*79f0*/  NOP ;  /* 0x0000000000007918 */ /* 0x000fc80000000000 */
[----:B0-----:R0:W2:Y:S01]  /*7a00*/  DSETP.GEU.AND P3, PT, R34, UR14, PT ;  /* 0x0000000e22007e2a */ /* 0x0010a2000bf6e000 */
[----:B------:R-:W3:Y:S01]  /*7a10*/  LDCU.64 UR14, c[0x0][0x530] ;  /* 0x0000a600ff0e77ac */ /* 0x000ee20008000a00 */
[----:B0-----:R-:W0:Y:S01]  /*7a20*/  LDC.64 R34, c[0x0][0x458] ;  /* 0x00011600ff227b82 */ /* 0x001e220000000a00 */
[----:B--2---:R-:W-:Y:S01]  /*7a30*/  FSEL R47, RZ, 1, P3 ;  /* 0x3f800000ff2f7808 */ /* 0x004fe20001800000 */
[----:B-1----:R-:W-:Y:S01]  /*7a40*/  IMAD R41, R0, UR4, RZ ;  /* 0x0000000400297c24 */ /* 0x002fe2000f8e02ff */
[----:B------:R-:W-:-:S04]  /*7a50*/  FSEL R37, RZ, 1.875, P3 ;  /* 0x3ff00000ff257808 */ /* 0x000fc80001800000 */
[----:B---3--:R-:W-:-:S04]  /*7a60*/  IADD3 R38, P3, PT, R41, UR14, RZ ;  /* 0x0000000e29267c10 */ /* 0x008fc8000ff7e0ff */
[----:B------:R-:W-:Y:S01]  /*7a70*/  IADD3.X R39, PT, PT, RZ, UR15, RZ, P3, !PT ;  /* 0x0000000fff277c10 */ /* 0x000fe20009ffe4ff */
[----:B0-----:R-:W-:Y:S01]  /*7a80*/  IMAD.WIDE.U32 R34, R41, 0x8, R34 ;  /* 0x0000000829227825 */ /* 0x001fe200078e0022 */
        /* <DEDUP_REMOVED lines=12> */
.L_x_3648:
[----:B------:R-:W-:Y:S05]  /*7b50*/  BSYNC.RECONVERGENT B0 ;  /* 0x0000000000007941 */ /* 0x000fea0003800200 */
.L_x_3647:
[----:B------:R-:W-:Y:S04]  /*7b60*/  BSSY.RECONVERGENT B0, `(.L_x_3649) ;  /* 0x0000020000007945 */ /* 0x000fe80003800200 */
[----:B------:R-:W-:Y:S05]  /*7b70*/  @P2 BRA `(.L_x_3650) ;  /* 0x0000000000782947 */ /* 0x000fea0003800000 */
[----:B------:R-:W0:Y:S01]  /*7b80*/  LDCU.64 UR14, c[0x0][0x610] ;  /* 0x0000c200ff0e77ac */ /* 0x000e220008000a00 */
[----:B-1----:R-:W-:Y:S01]  /*7b90*/  FMUL.FTZ R34, R43, 1 ;  /* 0x3f8000002b227820 */ /* 0x002fe20000410000 */
[----:B------:R-:W1:Y:S01]  /*7ba0*/  LDC.64 R38, c[0x0][0x458] ;  /* 0x00011600ff267b82 */ /* 0x000e620000000a00 */
[----:B------:R-:W-:Y:S01]  /*7bb0*/  MOV R36, RZ ;  /* 0x000000ff00247202 */ /* 0x000fe20000000f00 */
[----:B------:R-:W2:Y:S03]  /*7bc0*/  LDCU UR4, c[0x0][0x4c4] ;  /* 0x00009880ff0477ac */ /* 0x000ea60008000800 */
[----:B------:R-:W0:-:S15]  /*7bd0*/  F2F.F64.F32 R34, R34 ;  /* 0x0000002200227310 */ /* 0x000e1e0000201800 */
[----:B------:R-:W-:-:S15]  /*7be0*/  NOP ;  /* 0x0000000000007918 */ /* 0x000fde0000000000 */
[----:B------:R-:W-:-:S15]  /*7bf0*/  NOP ;  /* 0x0000000000007918 */ /* 0x000fde0000000000 */
[----:B------:R-:W-:-:S15]  /*7c00*/  NOP ;  /* 0x0000000000007918 */ /* 0x000fde0000000000 */
[----:B------:R-:W-:-:S04]  /*7c10*/  NOP ;  /* 0x0000000000007918 */ /* 0x000fc80000000000 */
[----:B0-----:R-:W0:Y:S01]  /*7c20*/  DSETP.GEU.AND P2, PT, R34, UR14, PT ;  /* 0x0000000e22007e2a */ /* 0x001e22000bf4e000 */
[----:B------:R-:W3:Y:S01]  /*7c30*/  LDCU.64 UR14, c[0x0][0x530] ;  /* 0x0000a600ff0e77ac */ /* 0x000ee20008000a00 */
[----:B0-----:R-:W-:Y:S01]  /*7c40*/  FSEL R0, RZ, 1, P2 ;  /* 0x3f800000ff007808 */ /* 0x001fe20001000000 */
[----:B--2---:R-:W-:Y:S01]  /*7c50*/  IMAD R41, R48, UR4, RZ ;  /* 0x0000000430297c24 */ /* 0x004fe2000f8e02ff */
[----:B------:R-:W-:-:S03]  /*7c60*/  FSEL R37, RZ, 1.875, P2 ;  /* 0x3ff00000ff257808 */ /* 0x000fc60001000000 */
[C---:B-1----:R-:W-:Y:S01]  /*7c70*/  IMAD.WIDE.U32 R38, R41.reuse, 0x8, R38 ;  /* 0x0000000829267825 */ /* 0x042fe200078e0026 */
[----:B---3--:R-:W-:-:S05]  /*7c80*/  IADD3 R34, P2, PT, R41, UR14, RZ ;  /* 0x0000000e29227c10 */ /* 0x008fca000ff5e0ff */
[----:B------:R-:W-:Y:S01]  /*7c90*/  IMAD.X R35, RZ, RZ, UR15, P2 ;  /* 0x0000000fff237e24 */ /* 0x000fe200090e06ff */
[----:B------:R-:W0:-:S15]  /*7ca0*/  F2I.FTZ.U32.TRUNC.NTZ R43, R0 ;  /* 0x00000000002b7305 */ /* 0x000e1e000021f000 */
        /* <DEDUP_REMOVED lines=11> */
.L_x_3650:
[----:B------:R-:W-:Y:S05]  /*7d60*/  BSYNC.RECONVERGENT B0 ;  /* 0x0000000000007941 */ /* 0x000fea0003800200 */
.L_x_3649:
[----:B------:R-:W-:Y:S04]  /*7d70*/  BSSY.RECONVERGENT B0, `(.L_x_3651) ;  /* 0x0000020000007945 */ /* 0x000fe80003800200 */
[----:B------:R-:W-:Y:S05]  /*7d80*/  @P0 BRA `(.L_x_3652) ;  /* 0x0000000000780947 */ /* 0x000fea0003800000 */
[----:B------:R-:W0:Y:S01]  /*7d90*/  LDCU.64 UR14, c[0x0][0x610] ;  /* 0x0000c200ff0e77ac */ /* 0x000e220008000a00 */
[----:B------:R-:W-:Y:S01]  /*7da0*/  FMUL.FTZ R44, R44, 1 ;  /* 0x3f8000002c2c7820 */ /* 0x000fe20000410000 */
[----:B-12---:R-:W1:Y:S01]  /*7db0*/  LDC.64 R36, c[0x0][0x458] ;  /* 0x00011600ff247b82 */ /* 0x006e620000000a00 */
[----:B------:R-:W2:Y:S02]  /*7dc0*/  LDCU UR4, c[0x0][0x4c4] ;  /* 0x00009880ff0477ac */ /* 0x000ea40008000800 */
        /* <DEDUP_REMOVED lines=9> */
[----:B------:R-:W-:Y:S02]  /*7e60*/  FSEL R35, RZ, 1.875, P0 ;  /* 0x3ff00000ff237808 */ /* 0x000fe40000000000 */
[----:B------:R-:W-:Y:S01]  /*7e70*/  MOV R34, RZ ;  /* 0x000000ff00227202 */ /* 0x000fe20000000f00 */
[C---:B-1----:R-:W-:Y:S01]  /*7e80*/  IMAD.WIDE.U32 R36, R41.reuse, 0x8, R36 ;  /* 0x0000000829247825 */ /* 0x042fe200078e0024 */
[----:B---3--:R-:W-:-:S04]  /*7e90*/  IADD3 R38, P0, PT, R41, UR14, RZ ;  /* 0x0000000e29267c10 */ /* 0x008fc8000ff1e0ff */
[----:B------:R-:W-:Y:S01]  /*7ea0*/  IADD3.X R39, PT, PT, RZ, UR15, RZ, P0, !PT ;  /* 0x0000000fff277c10 */ /* 0x000fe200087fe4ff */
        /* <DEDUP_REMOVED lines=12> */
.L_x_3652:
[----:B------:R-:W-:Y:S05]  /*7f70*/  BSYNC.RECONVERGENT B0 ;  /* 0x0000000000007941 */ /* 0x000fea0003800200 */
.L_x_3651:
[----:B------:R-:W-:Y:S05]  /*7f80*/  @P1 BRA `(.L_x_3653) ;  /* 0x0000000000781947 */ /* 0x000fea0003800000 */
[----:B------:R-:W0:Y:S01]  /*7f90*/  LDCU.64 UR14, c[0x0][0x610] ;  /* 0x0000c200ff0e77ac */ /* 0x000e220008000a00 */
[----:B-123--:R-:W-:Y:S01]  /*7fa0*/  FMUL.FTZ R34, R45, 1 ;  /* 0x3f8000002d227820 */ /* 0x00efe20000410000 */
[----:B------:R-:W1:Y:S01]  /*7fb0*/  LDC.64 R38, c[0x0][0x458] ;  /* 0x00011600ff267b82 */ /* 0x000e620000000a00 */
[----:B------:R-:W-:Y:S01]  /*7fc0*/  IMAD.MOV.U32 R36, RZ, RZ, RZ ;  /* 0x000000ffff247224 */ /* 0x000fe200078e00ff */
        /* <DEDUP_REMOVED lines=26> */
.L_x_3653:
[----:B------:R-:W-:Y:S01]  /*8170*/  IADD3 R0, PT, PT, R13, R46, RZ ;  /* 0x0000002e0d007210 */ /* 0x000fe20007ffe0ff */
[----:B------:R-:W-:Y:S05]  /*8180*/  WARPSYNC.ALL ;  /* 0x0000000000007948 */ /* 0x000fea0003800000 */
[----:B------:R-:W-:Y:S01]  /*8190*/  BAR.SYNC.DEFER_BLOCKING 0x0 ;  /* 0x0000000000007b1d */ /* 0x000fe20000010000 */
[----:B------:R-:W-:Y:S01]  /*81a0*/  ISETP.GE.U32.AND P0, PT, R0, R15, PT ;  /* 0x0000000f0000720c */ /* 0x000fe20003f06070 */
[----:B------:R-:W-:Y:S01]  /*81b0*/  IMAD.MOV.U32 R40, RZ, RZ, R24 ;  /* 0x000000ffff287224 */ /* 0x000fe200078e0018 */
[----:B-1234-:R-:W-:Y:S02]  /*81c0*/  MOV R38, R18 ;  /* 0x0000001200267202 */ /* 0x01efe40000000f00 */
[----:B------:R-:W-:-:S09]  /*81d0*/  MOV R39, R19 ;  /* 0x0000001300277202 */ /* 0x000fd20000000f00 */
[----:B------:R-:W-:Y:S05]  /*81e0*/  @!P0 BRA `(.L_x_3654) ;  /* 0xffffff8400f08947 */ /* 0x000fea000383ffff */
[----:B------:R-:W-:Y:S05]  /*81f0*/  EXIT ;  /* 0x000000000000794d */ /* 0x000fea0003800000 */
        .weak           $__internal_62_$__cuda_sm20_dblrcp_rn_slowpath_v3
        .type           $__internal_62_$__cuda_sm20_dblrcp_rn_slowpath_v3,@function
        .size           $__internal_62_$__cuda_sm20_dblrcp_rn_slowpath_v3,(.L_x_14092 - $__internal_62_$__cuda_sm20_dblrcp_rn_slowpath_v3)
$__internal_62_$__cuda_sm20_dblrcp_rn_slowpath_v3:
[----:B------:R-:W0:Y:S08]  /*8200*/  LDC.64 R16, c[0x0][0x610] ;  /* 0x00018400ff107b82 */ /* 0x000e300000000a00 */
[----:B------:R-:W1:Y:S01]  /*8210*/  LDC R15, c[0x0][0x614] ;  /* 0x00018500ff0f7b82 */ /* 0x000e620000000800 */
[----:B0-----:R-:W0:Y:S02]  /*8220*/  DSETP.GTU.AND P0, PT, |R16|, +INF , PT ;  /* 0x7ff000001000742a */ /* 0x001e240003f0c200 */
[----:B0-----:R-:W-:Y:S05]  /*8230*/  @P0 BRA `(.L_x_3655) ;  /* 0x0000000400600947 */ /* 0x001fea0003800000 */
[----:B-1----:R-:W-:-:S05]  /*8240*/  LOP3.LUT R19, R15, 0x7fffffff, RZ, 0xc0, !PT ;  /* 0x7fffffff0f137812 */ /* 0x002fca00078ec0ff */
[----:B------:R-:W-:-:S05]  /*8250*/  VIADD R22, R19, 0xffffffff ;  /* 0xffffffff13167836 */ /* 0x000fca0000000000 */
[----:B------:R-:W-:-:S13]  /*8260*/  ISETP.GE.U32.AND P0, PT, R22, 0x7fefffff, PT ;  /* 0x7fefffff1600780c */ /* 0x000fda0003f06070 */
[----:B------:R-:W-:Y:S02]  /*8270*/  @P0 LOP3.LUT R23, R15, 0x7ff00000, RZ, 0x3c, !PT ;  /* 0x7ff000000f170812 */ /* 0x000fe400078e3cff */
[----:B------:R-:W-:Y:S01]  /*8280*/  @P0 MOV R22, RZ ;  /* 0x000000ff00160202 */ /* 0x000fe20000000f00 */
        /* <DEDUP_REMOVED lines=49> */
.L_x_3657:
        /* <DEDUP_REMOVED lines=34> */
.L_x_3655:
[----:B------:R-:W0:Y:S01]  /*87c0*/  LDC R22, c[0x0][0x610] ;  /* 0x00018400ff167b82 */ /* 0x000e220000000800 */
[----:B-1----:R-:W-:-:S07]  /*87d0*/  LOP3.LUT R23, R15, 0x80000, RZ, 0xfc, !PT ;  /* 0x000800000f177812 */ /* 0x002fce00078efcff */
.L_x_3656:
[----:B------:R-:W-:-:S04]  /*87e0*/  MOV R19, 0x0 ;  /* 0x0000000000137802 */ /* 0x000fc80000000f00 */
[----:B0-----:R-:W-:Y:S05]  /*87f0*/  RET.REL.NODEC R18 `(_ZN2at6native43_GLOBAL__N__7cc8d1ed_10_Dropout_cu_0e96ed3820fused_dropout_kernelIddjLin1ELi1EhEEvNS_4cuda6detail10TensorInfoIKT_T1_EENS5_IS6_S8_EENS5_IT4_S8_EES8_T0_NS_15PhiloxCudaStateE) ;  /* 0xffffff7812007950 */ /* 0x001fea0003c3ffff */
.L_x_3658:
        /* <DEDUP_REMOVED lines=16> */
.L_x_14092:


//--------------------- .text._ZN2at6native43_GLOBAL__N__7cc8d1ed_10_Dropout_cu_0e96ed3820fused_dropout_kernelIddjLi1ELi1EhEEvNS_4cuda6detail10TensorInfoIKT_T1_EENS5_IS6_S8_EENS5_IT4_S8_EES8_T0_NS_15PhiloxCudaStateE --------------------------
	.section	.text._ZN2at6native43_GLOBAL__N__7cc8d1ed_10_Dropout_cu_0e96ed3820fused_dropout_kernelIddjLi1ELi1EhEEvNS_4cuda6detail10TensorInfoIKT_T1_EENS5_IS6_S8_EENS5_IT4_S8_EES8_T0_NS_15PhiloxCudaStateE,"ax",@progbits
	.align	128
.text._ZN2at6native43_GLOBAL__N__7cc8d1ed_10_Dropout_cu_0e96ed3820fused_dropout_kernelIddjLi1ELi1EhEEvNS_4cuda6detail10TensorInfoIKT_T1_EENS5_IS6_S8_EENS5_IT4_S8_EES8_T0_NS_15PhiloxCudaStateE:
        .type           _ZN2at6native43_GLOBAL__N__7cc8d1ed_10_Dropout_cu_0e96ed3820fused_dropout_kernelIddjLi1ELi1EhEEvNS_4cuda6detail10TensorInfoIKT_T1_EENS5_IS6_S8_EENS5_IT4_S8_EES8_T0_NS_15PhiloxCudaStateE,@function
        .size           _ZN2at6native43_GLOBAL__N__7cc8d1ed_10_Dropout_cu_0e96ed3820fused_dropout_kernelIddjLi1ELi1EhEEvNS_4cuda6detail10TensorInfoIKT_T1_EENS5_IS6_S8_EENS5_IT4_S8_EES8_T0_NS_15PhiloxCudaStateE,(.L_x_14094 - _ZN2at6native43_GLOBAL__N__7cc8d1ed_10_Dropout_cu_0e96ed3820fused_dropout_kernelIddjLi1ELi1EhEEvNS_4cuda6detail10TensorInfoIKT_T1_EENS5_IS6_S8_EENS5_IT4_S8_EES8_T0_NS_15PhiloxCudaStateE)
        .other          _ZN2at6native43_GLOBAL__N__7cc8d1ed_10_Dropout_cu_0e96ed3820fused_dropout_kernelIddjLi1ELi1EhEEvNS_4cuda6detail10TensorInfoIKT_T1_EENS5_IS6_S8_EENS5_IT4_S8_EES8_T0_NS_15PhiloxCudaStateE,@"STO_CUDA_ENTRY STV_DEFAULT"
_ZN2at6native43_GLOBAL__N__7cc8d1ed_10_Dropout_cu_0e96ed3820fused_dropout_kernelIddjLi1ELi1EhEEvNS_4cuda6detail10TensorInfoIKT_T1_EENS5_IS6_S8_EENS5_IT4_S8_EES8_T0_NS_15PhiloxCudaStateE:
        /* <DEDUP_REMOVED lines=10> */
[----:B-1----:R-:W-:-:S05]  /*00a0*/  @P0 IMAD.MOV.U32 R3, RZ, RZ, R9 ;  /* 0x000000ffff030224 */ /* 0x002fca00078e0009 */
[----:B--2---:R1:W2:Y:S01]  /*00b0*/  @P0 LDG.E.64 R4, desc[UR6][R2.64] ;  /* 0x0000000602040981 */ /* 0x0042a2000c1e1b00 */
[----:B----4-:R-:W-:Y:S01]  /*00c0*/  IMAD.U32 R22, RZ, RZ, UR4 ;  /* 0x00000004ff167e24 */ /* 0x010fe2000f8e00ff */
[----:B------:R-:W-:-:S06]  /*00d0*/  MOV R23, UR5 ;  /* 0x0000000500177c02 */ /* 0x000fcc0008000f00 */
[----:B------:R-:W4:Y:S01]  /*00e0*/  @P0 LDG.E.64 R22, desc[UR6][R22.64] ;  /* 0x0000000616160981 */ /* 0x000f22000c1e1b00 */
[----:B---3--:R-:W0:Y:S01]  /*00f0*/  MUFU.RCP64H R31, R0 ;  /* 0x00000000001f7308 */ /* 0x008e220000001800 */
[----:B------:R-:W-:Y:S01]  /*0100*/  VIADD R30, R0, 0x300402 ;  /* 0x00300402001e7836 */ /* 0x000fe20000000000 */
[----:B------:R-:W1:Y:S08]  /*0110*/  S2UR UR4, SR_CTAID.X ;  /* 0x00000000000479c3 */ /* 0x000e700000002500 */
[----:B------:R-:W1:Y:S01]  /*0120*/  LDC R45, c[0x0][0x360] ;  /* 0x0000d800ff2d7b82 */ /* 0x000e620000000800 */
[----:B0-----:R-:W0:-:S15]  /*0130*/  DFMA R6, R30, -R24, 1 ;  /* 0x3ff000001e06742b */ /* 0x001e1e0000000818 */
[----:B------:R-:W-:-:S15]  /*0140*/  NOP ;  /* 0x0000000000007918 */ /* 0x000fde0000000000 */
[----:B------:R-:W-:-:S15]  /*0150*/  NOP ;  /* 0x0000000000007918 */ /* 0x000fde0000000000 */
[----:B------:R-:W-:-:S15]  /*0160*/  NOP ;  /* 0x0000000000007918 */ /* 0x000fde0000000000 */
[----:B------:R-:W-:-:S04]  /*0170*/  NOP ;  /* 0x0000000000007918 */ /* 0x000fc80000000000 */
[----:B0-----:R0:W3:Y:S02]  /*0180*/  DFMA R28, R6, R6, R6 ;  /* 0x00000006061c722b */ /* 0x0010e40000000006 */
[----:B0-----:R-:W2:Y:S01]  /*0190*/  @P0 LDC R7, c[0x0][0x628] ;  /* 0x00018a00ff070b82 */ /* 0x001ea20000000800 */
[----:B------:R-:W1:Y:S02]  /*01a0*/  S2R R6, SR_TID.X ;  /* 0x0000000000067919 */ /* 0x000e640000002100 */
[----:B-1----:R-:W-:-:S04]  /*01b0*/  IMAD R3, R45, UR4, R6 ;  /* 0x000000042d037c24 */ /* 0x002fc8000f8e0206 */
[----:B------:R-:W-:-:S15]  /*01c0*/  IMAD.WIDE.U32 R10, R3, -0x326172a9, RZ ;  /* 0xcd9e8d57030a7825 */ /* 0x000fde00078e00ff */
[----:B------:R-:W-:-:S15]  /*01d0*/  NOP ;  /* 0x0000000000007918 */ /* 0x000fde0000000000 */
[----:B------:R-:W-:-:S15]  /*01e0*/  NOP ;  /* 0x0000000000007918 */ /* 0x000fde0000000000 */
[----:B------:R-:W-:-:S10]  /*01f0*/  NOP ;  /* 0x0000000000007918 */ /* 0x000fd40000000000 */
[----:B---3--:R-:W0:-:S15]  /*0200*/  DFMA R28, R30, R28, R30 ;  /* 0x0000001c1e1c722b */ /* 0x008e1e000000001e */
        /* <DEDUP_REMOVED lines=62> */
[----:B------:R-:W-:Y:S02]  /*05f0*/  VIADD R20, R22, 0xf1bbcdc8 ;  /* 0xf1bbcdc816147836 */ /* 0x000fe40000000000 */
[----:B------:R-:W-:-:S04]  /*0600*/  IMAD.WIDE.U32 R56, R56, -0x326172a9, RZ ;  /* 0xcd9e8d5738387825 */ /* 0x000fc800078e00ff */
        /* <DEDUP_REMOVED lines=8> */
[----:B01----:R-:W-:Y:S06]  /*0690*/  @P0 BRA `(.L_x_3659) ;  /* 0x0000000000180947 */ /* 0x003fec0003800000 */
[----:B------:R-:W-:-:S04]  /*06a0*/  LOP3.LUT R0, R0, 0x7fffffff, RZ, 0xc0, !PT ;  /* 0x7fffffff00007812 */ /* 0x000fc800078ec0ff */
[----:B------:R-:W-:Y:S02]  /*06b0*/  IADD3 R33, PT, PT, R0, -0x100000, RZ ;  /* 0xfff0000000217810 */ /* 0x000fe40007ffe0ff */
[----:B------:R-:W-:-:S07]  /*06c0*/  MOV R0, 0x6e0 ;  /* 0x000006e000007802 */ /* 0x000fce0000000f00 */
[----:B------:R-:W-:Y:S05]  /*06d0*/  CALL.REL.NOINC `($__internal_63_$__cuda_sm20_dblrcp_rn_slowpath_v3) ;  /* 0x0000001000487944 */ /* 0x000fea0003c00000 */
[----:B------:R-:W-:Y:S02]  /*06e0*/  IMAD.MOV.U32 R24, RZ, RZ, R30 ;  /* 0x000000ffff187224 */ /* 0x000fe400078e001e */
[----:B------:R-:W-:-:S07]  /*06f0*/  IMAD.MOV.U32 R25, RZ, RZ, R31 ;  /* 0x000000ffff197224 */ /* 0x000fce00078e001f */
.L_x_3659:
[----:B------:R-:W0:Y:S02]  /*0700*/  LDCU UR4, c[0x0][0x370] ;  /* 0x00006e00ff0477ac */ /* 0x000e240008000800 */
[----:B0-----:R-:W-:Y:S01]  /*0710*/  IMAD R45, R45, UR4, RZ ;  /* 0x000000042d2d7c24 */ /* 0x001fe2000f8e02ff */
[----:B------:R-:W0:Y:S04]  /*0720*/  LDCU UR4, c[0x0][0x608] ;  /* 0x0000c100ff0477ac */ /* 0x000e280008000800 */
[----:B------:R-:W-:-:S04]  /*0730*/  SHF.L.U32 R46, R45, 0x2, RZ ;  /* 0x000000022d2e7819 */ /* 0x000fc800000006ff */
[----:B------:R-:W1:Y:S01]  /*0740*/  I2F.U32.RP R0, R46 ;  /* 0x0000002e00007306 */ /* 0x000e620000209000 */
[----:B------:R-:W-:Y:S01]  /*0750*/  IMAD.MOV R31, RZ, RZ, -R46 ;  /* 0x000000ffff1f7224 */ /* 0x000fe200078e0a2e */
[----:B------:R-:W-:Y:S01]  /*0760*/  ISETP.NE.U32.AND P2, PT, R46, RZ, PT ;  /* 0x000000ff2e00720c */ /* 0x000fe20003f45070 */
[----:B0-----:R-:W-:-:S05]  /*0770*/  UIADD3 UR4, UPT, UPT, UR4, -0x1, URZ ;  /* 0xffffffff04047890 */ /* 0x001fca000fffe0ff */
[----:B-1----:R-:W0:Y:S02]  /*0780*/  MUFU.RCP R0, R0 ;  /* 0x0000000000007308 */ /* 0x002e240000001000 */
[----:B0-----:R-:W-:-:S06]  /*0790*/  VIADD R28, R0, 0xffffffe ;  /* 0x0ffffffe001c7836 */ /* 0x001fcc0000000000 */
[----:B------:R0:W1:Y:S02]  /*07a0*/  F2I.FTZ.U32.TRUNC.NTZ R29, R28 ;  /* 0x0000001c001d7305 */ /* 0x000064000021f000 */
[----:B0-----:R-:W-:Y:S01]  /*07b0*/  MOV R28, RZ ;  /* 0x000000ff001c7202 */ /* 0x001fe20000000f00 */
[----:B-1----:R-:W-:-:S04]  /*07c0*/  IMAD R31, R31, R29, RZ ;  /* 0x0000001d1f1f7224 */ /* 0x002fc800078e02ff */
[----:B------:R-:W-:-:S06]  /*07d0*/  IMAD.HI.U32 R29, R29, R31, R28 ;  /* 0x0000001f1d1d7227 */ /* 0x000fcc00078e001c */
[----:B------:R-:W-:-:S04]  /*07e0*/  IMAD.HI.U32 R29, R29, UR4, RZ ;  /* 0x000000041d1d7c27 */ /* 0x000fc8000f8e00ff */
[----:B------:R-:W-:-:S04]  /*07f0*/  IMAD.MOV R31, RZ, RZ, -R29 ;  /* 0x000000ffff1f7224 */ /* 0x000fc800078e0a1d */
        /* <DEDUP_REMOVED lines=10> */
[----:B------:R-:W-:Y:S01]  /*08a0*/  IMAD R53, R53, -0x326172a9, RZ ;  /* 0xcd9e8d5735357824 */ /* 0x000fe200078e02ff */
[----:B------:R-:W-:Y:S01]  /*08b0*/  LOP3.LUT R0, R27, R44, RZ, 0x3c, !PT ;  /* 0x0000002c1b007212 */ /* 0x000fe200078e3cff */
[----:B------:R-:W-:Y:S01]  /*08c0*/  IMAD.MOV.U32 R48, RZ, RZ, R3 ;  /* 0x000000ffff307224 */ /* 0x000fe200078e0003 */
[----:B------:R-:W-:Y:S01]  /*08d0*/  LOP3.LUT R47, R2, 0x3, RZ, 0xc0, !PT ;  /* 0x00000003022f7812 */ /* 0x000fe200078ec0ff */
[----:B------:R-:W0:Y:S01]  /*08e0*/  LDCU.64 UR10, c[0x0][0x610] ;  /* 0x0000c200ff0a77ac */ /* 0x000e220008000a00 */
[----:B------:R-:W-:Y:S01]  /*08f0*/  MOV R49, RZ ;  /* 0x000000ff00317202 */ /* 0x000fe20000000f00 */
[----:B------:R-:W1:Y:S01]  /*0900*/  LDCU UR4, c[0x0][0x4c4] ;  /* 0x00009880ff0477ac */ /* 0x000e620008000800 */
[----:B------:R-:W2:Y:S01]  /*0910*/  LDCU UR5, c[0x0][0x608] ;  /* 0x0000c100ff0577ac */ /* 0x000ea20008000800 */
[----:B------:R-:W3:Y:S04]  /*0920*/  LDCU.64 UR8, c[0x0][0x530] ;  /* 0x0000a600ff0877ac */ /* 0x000ee80008000a00 */
.L_x_3671:
[----:B------:R-:W-:Y:S01]  /*0930*/  IADD3 R4, PT, PT, R4, 0x1, RZ ;  /* 0x0000000104047810 */ /* 0x000fe20007ffe0ff */
[----:B------:R-:W-:Y:S03]  /*0940*/  BSSY.RECONVERGENT B0, `(.L_x_3660) ;  /* 0x000000c000007945 */ /* 0x000fe60003800200 */
[C---:B------:R-:W-:Y:S01]  /*0950*/  ISETP.NE.AND P0, PT, R4.reuse, RZ, PT ;  /* 0x000000ff0400720c */ /* 0x040fe20003f05270 */
[----:B--234-:R-:W-:-:S12]  /*0960*/  IMAD.WIDE.U32 R40, R4, -0x2daee0ad, RZ ;  /* 0xd2511f5304287825 */ /* 0x01cfd800078e00ff */
        /* <DEDUP_REMOVED lines=9> */
.L_x_3661:
[----:B0123--:R-:W-:Y:S05]  /*0a00*/  BSYNC.RECONVERGENT B0 ;  /* 0x0000000000007941 */ /* 0x00ffea0003800200 */
.L_x_3660:
        /* <DEDUP_REMOVED lines=51> */
.L_x_3662:
        /* <DEDUP_REMOVED lines=9> */
.L_x_3663:
[----:B------:R-:W-:Y:S01]  /*0dd0*/  ISETP.GE.U32.AND P3, PT, R3, UR5, PT ;  /* 0x0000000503007c0c */ /* 0x000fe2000bf66070 */
[----:B------:R-:W-:-:S05]  /*0de0*/  IMAD.IADD R54, R45, 0x1, R3 ;  /* 0x000000012d367824 */ /* 0x000fca00078e0203 */
[----:B------:R-:W-:Y:S02]  /*0df0*/  ISETP.GE.U32.AND P2, PT, R54, UR5, PT ;  /* 0x0000000536007c0c */ /* 0x000fe4000bf46070 */
[----:B------:R-:W-:-:S04]  /*0e00*/  IADD3 R2, PT, PT, R45, R54, RZ ;  /* 0x000000362d027210 */ /* 0x000fc80007ffe0ff */
[----:B------:R-:W-:Y:S01]  /*0e10*/  ISETP.GE.U32.AND P0, PT, R2, UR5, PT ;  /* 0x0000000502007c0c */ /* 0x000fe2000bf06070 */
[----:B------:R-:W0:Y:S01]  /*0e20*/  @!P3 LDC R40, c[0x0][0x3ec] ;  /* 0x0000fb00ff28bb82 */ /* 0x000e220000000800 */
[----:B------:R-:W-:-:S05]  /*0e30*/  IMAD.IADD R0, R45, 0x1, R2 ;  /* 0x000000012d007824 */ /* 0x000fca00078e0202 */
[----:B------:R-:W-:Y:S02]  /*0e40*/  ISETP.GE.U32.AND P1, PT, R0, UR5, PT ;  /* 0x0000000500007c0c */ /* 0x000fe4000bf26070 */
[----:B------:R-:W1:Y:S08]  /*0e50*/  @!P3 LDC.64 R38, c[0x0][0x380] ;  /* 0x0000e000ff26bb82 */ /* 0x000e700000000a00 */
[----:B------:R-:W2:Y:S08]  /*0e60*/  @!P2 LDC R41, c[0x0][0x3ec] ;  /* 0x0000fb00ff29ab82 */ /* 0x000eb00000000800 */
[----:B------:R-:W3:Y:S01]  /*0e70*/  @!P2 LDC.64 R36, c[0x0][0x380] ;  /* 0x0000e000ff24ab82 */ /* 0x000ee20000000a00 */
[----:B0-----:R-:W-:-:S04]  /*0e80*/  @!P3 IMAD R59, R3, R40, RZ ;  /* 0x00000028033bb224 */ /* 0x001fc800078e02ff */
[----:B-1----:R-:W-:-:S03]  /*0e90*/  @!P3 IMAD.WIDE.U32 R58, R59, 0x8, R38 ;  /* 0x000000083b3ab825 */ /* 0x002fc600078e0026 */
[----:B------:R-:W0:Y:S02]  /*0ea0*/  @!P0 LDC R61, c[0x0][0x3ec] ;  /* 0x0000fb00ff3d8b82 */ /* 0x000e240000000800 */
[----:B------:R1:W5:Y:S01]  /*0eb0*/  @!P3 LDG.E.64 R28, desc[UR6][R58.64] ;  /* 0x000000063a1cb981 */ /* 0x000362000c1e1b00 */
[----:B--2---:R-:W-:-:S05]  /*0ec0*/  @!P2 IMAD R39, R54, R41, RZ ;  /* 0x000000293627a224 */ /* 0x004fca00078e02ff */
[----:B------:R-:W2:Y:S01]  /*0ed0*/  @!P1 LDC R57, c[0x0][0x3ec] ;  /* 0x0000fb00ff399b82 */ /* 0x000ea20000000800 */
[----:B---3--:R-:W-:-:S07]  /*0ee0*/  @!P2 IMAD.WIDE.U32 R36, R39, 0x8, R36 ;  /* 0x000000082724a825 */ /* 0x008fce00078e0024 */
[----:B------:R-:W3:Y:S01]  /*0ef0*/  @!P0 LDC.64 R40, c[0x0][0x380] ;  /* 0x0000e000ff288b82 */ /* 0x000ee20000000a00 */
[----:B------:R1:W5:Y:S07]  /*0f00*/  @!P2 LDG.E.64 R30, desc[UR6][R36.64] ;  /* 0x00000006241ea981 */ /* 0x00036e000c1e1b00 */
[----:B------:R-:W4:Y:S01]  /*0f10*/  @!P1 LDC.64 R38, c[0x0][0x380] ;  /* 0x0000e000ff269b82 */ /* 0x000f220000000a00 */
[----:B0-----:R-:W-:Y:S02]  /*0f20*/  @!P0 IMAD R61, R2, R61, RZ ;  /* 0x0000003d023d8224 */ /* 0x001fe400078e02ff */
[----:B--2---:R-:W-:-:S02]  /*0f30*/  @!P1 IMAD R57, R0, R57, RZ ;  /* 0x0000003900399224 */ /* 0x004fc400078e02ff */
[----:B---3--:R-:W-:-:S05]  /*0f40*/  @!P0 IMAD.WIDE.U32 R40, R61, 0x8, R40 ;  /* 0x000000083d288825 */ /* 0x008fca00078e0028 */
[----:B------:R1:W5:Y:S01]  /*0f50*/  @!P0 LDG.E.64 R32, desc[UR6][R40.64] ;  /* 0x0000000628208981 */ /* 0x000362000c1e1b00 */
[----:B----4-:R-:W-:-:S05]  /*0f60*/  @!P1 IMAD.WIDE.U32 R38, R57, 0x8, R38 ;  /* 0x0000000839269825 */ /* 0x010fca00078e0026 */
        /* <DEDUP_REMOVED lines=9> */
[----:B------:R-:W-:Y:S02]  /*1000*/  IMAD R3, R3, UR4, RZ ;  /* 0x0000000403037c24 */ /* 0x000fe4000f8e02ff */
[----:B-1----:R-:W-:Y:S01]  /*1010*/  IMAD.MOV.U32 R38, RZ, RZ, RZ ;  /* 0x000000ffff267224 */ /* 0x002fe200078e00ff */
[----:B------:R-:W0:-:S15]  /*1020*/  F2F.F64.F32 R36, R57 ;  /* 0x0000003900247310 */ /* 0x000e1e0000201800 */
[----:B------:R-:W-:-:S15]  /*1030*/  NOP ;  /* 0x0000000000007918 */ /* 0x000fde0000000000 */
[----:B------:R-:W-:-:S15]  /*1040*/  NOP ;  /* 0x0000000000007918 */ /* 0x000fde0000000000 */
[----:B------:R-:W-:-:S15]  /*1050*/  NOP ;  /* 0x0000000000007918 */ /* 0x000fde0000000000 */
[----:B------:R-:W-:-:S04]  /*1060*/  NOP ;  /* 0x0000000000007918 */ /* 0x000fc80000000000 */
[----:B0-----:R0:W1:Y:S02]  /*1070*/  DSETP.GEU.AND P3, PT, R36, UR10, PT ;  /* 0x0000000a24007e2a */ /* 0x001064000bf6e000 */
[----:B0-----:R-:W0:Y:S01]  /*1080*/  LDC.64 R36, c[0x0][0x458] ;  /* 0x00011600ff247b82 */ /* 0x001e220000000a00 */
[----:B-1----:R-:W-:Y:S02]  /*1090*/  FSEL R58, RZ, 1, P3 ;  /* 0x3f800000ff3a7808 */ /* 0x002fe40001800000 */
[----:B------:R-:W-:Y:S02]  /*10a0*/  FSEL R39, RZ, 1.875, P3 ;  /* 0x3ff00000ff277808 */ /* 0x000fe40001800000 */
[----:B------:R-:W-:-:S04]  /*10b0*/  IADD3 R40, P3, PT, R3, UR8, RZ ;  /* 0x0000000803287c10 */ /* 0x000fc8000ff7e0ff */
[----:B------:R-:W-:Y:S01]  /*10c0*/  IADD3.X R41, PT, PT, RZ, UR9, RZ, P3, !PT ;  /* 0x00000009ff297c10 */ /* 0x000fe20009ffe4ff */
[----:B0-----:R-:W-:Y:S01]  /*10d0*/  IMAD.WIDE.U32 R36, R3, 0x8, R36 ;  /* 0x0000000803247825 */ /* 0x001fe200078e0024 */
        /* <DEDUP_REMOVED lines=12> */
.L_x_3665:
[----:B------:R-:W-:Y:S05]  /*11a0*/  BSYNC.RECONVERGENT B0 ;  /* 0x0000000000007941 */ /* 0x000fea0003800200 */
.L_x_3664:
[----:B------:R-:W-:Y:S01]  /*11b0*/  BSSY.RECONVERGENT B0, `(.L_x_3666) ;  /* 0x0000020000007945 */ /* 0x000fe20003800200 */
[----:B------:R-:W-:Y:S01]  /*11c0*/  I2FP.F32.U32 R3, R52 ;  /* 0x0000003400037245 */ /* 0x000fe20000201000 */
[-C--:B------:R-:W-:Y:S01]  /*11d0*/  FFMA.FTZ R55, R55, R56.reuse, 1.1641532182693481445e-10 ;  /* 0x2f00000037377423 */ /* 0x080fe20000010038 */
[----:B------:R-:W-:Y:S01]  /*11e0*/  FFMA.FTZ R52, R53, R56, 1.1641532182693481445e-10 ;  /* 0x2f00000035347423 */ /* 0x000fe20000010038 */
[----:B------:R-:W-:Y:S06]  /*11f0*/  @P2 BRA `(.L_x_3667) ;  /* 0x00000000006c2947 */ /* 0x000fec0003800000 */
[----:B------:R-:W-:Y:S01]  /*1200*/  FMUL.FTZ R52, R52, 1 ;  /* 0x3f80000034347820 */ /* 0x000fe20000410000 */
[----:B------:R-:W-:Y:S02]  /*1210*/  IMAD R53, R54, UR4, RZ ;  /* 0x0000000436357c24 */ /* 0x000fe4000f8e02ff */
[----:B-12---:R-:W-:Y:S01]  /*1220*/  IMAD.MOV.U32 R38, RZ, RZ, RZ ;  /* 0x000000ffff267224 */ /* 0x006fe200078e00ff */
        /* <DEDUP_REMOVED lines=24> */
.L_x_3667:
[----:B------:R-:W-:Y:S05]  /*13b0*/  BSYNC.RECONVERGENT B0 ;  /* 0x0000000000007941 */ /* 0x000fea0003800200 */
.L_x_3666:
[----:B------:R-:W-:Y:S04]  /*13c0*/  BSSY.RECONVERGENT B0, `(.L_x_3668) ;  /* 0x000001d000007945 */ /* 0x000fe80003800200 */
[----:B------:R-:W-:Y:S05]  /*13d0*/  @P0 BRA `(.L_x_3669) ;  /* 0x00000000006c0947 */ /* 0x000fea0003800000 */
[----:B------:R-:W-:Y:S01]  /*13e0*/  FMUL.FTZ R55, R55, 1 ;  /* 0x3f80000037377820 */ /* 0x000fe20000410000 */
[----:B------:R-:W-:Y:S02]  /*13f0*/  IMAD R53, R2, UR4, RZ ;  /* 0x0000000402357c24 */ /* 0x000fe4000f8e02ff */
[----:B-123--:R-:W-:Y:S01]  /*1400*/  IMAD.MOV.U32 R38, RZ, RZ, RZ ;  /* 0x000000ffff267224 */ /* 0x00efe200078e00ff */
        /* <DEDUP_REMOVED lines=24> */
.L_x_3669:
[----:B------:R-:W-:Y:S05]  /*1590*/  BSYNC.RECONVERGENT B0 ;  /* 0x0000000000007941 */ /* 0x000fea0003800200 */
.L_x_3668:
[----:B------:R-:W-:Y:S01]  /*15a0*/  FFMA.FTZ R3, R3, R56, 1.1641532182693481445e-10 ;  /* 0x2f00000003037423 */ /* 0x000fe20000010038 */
[----:B------:R-:W-:Y:S06]  /*15b0*/  @P1 BRA `(.L_x_3670) ;  /* 0x00000000006c1947 */ /* 0x000fec0003800000 */
[----:B-1234-:R-:W-:Y:S01]  /*15c0*/  FMUL.FTZ R40, R3, 1 ;  /* 0x3f80000003287820 */ /* 0x01efe20000410000 */
[----:B------:R-:W-:Y:S02]  /*15d0*/  IMAD R41, R0, UR4, RZ ;  /* 0x0000000400297c24 */ /* 0x000fe4000f8e02ff */
[----:B------:R-:W-:Y:S01]  /*15e0*/  IMAD.MOV.U32 R38, RZ, RZ, RZ ;  /* 0x000000ffff267224 */ /* 0x000fe200078e00ff */
        /* <DEDUP_REMOVED lines=24> */
.L_x_3670:
[----:B-1----:R-:W-:Y:S01]  /*1770*/  IMAD.IADD R3, R45, 0x1, R0 ;  /* 0x000000012d037824 */ /* 0x002fe200078e0200 */
        /* <DEDUP_REMOVED lines=8> */
        .weak           $__internal_63_$__cuda_sm20_dblrcp_rn_slowpath_v3
        .type           $__internal_63_$__cuda_sm20_dblrcp_rn_slowpath_v3,@function
        .size           $__internal_63_$__cuda_sm20_dblrcp_rn_slowpath_v3,(.L_x_14094 - $__internal_63_$__cuda_sm20_dblrcp_rn_slowpath_v3)
$__internal_63_$__cuda_sm20_dblrcp_rn_slowpath_v3:
        /* <DEDUP_REMOVED lines=59> */
.L_x_3674:
        /* <DEDUP_REMOVED lines=34> */
.L_x_3672:
[----:B------:R-:W0:Y:S01]  /*1dd0*/  LDC R30, c[0x0][0x610] ;  /* 0x00018400ff1e7b82 */ /* 0x000e220000000800 */
[----:B-1----:R-:W-:-:S07]  /*1de0*/  LOP3.LUT R31, R28, 0x80000, RZ, 0xfc, !PT ;  /* 0x000800001c1f7812 */ /* 0x002fce00078efcff */
.L_x_3673:
[----:B------:R-:W-:Y:S01]  /*1df0*/  IMAD.MOV.U32 R24, RZ, RZ, R0 ;  /* 0x000000ffff187224 */ /* 0x000fe200078e0000 */
[----:B------:R-:W-:-:S04]  /*1e00*/  MOV R25, 0x0 ;  /* 0x0000000000197802 */ /* 0x000fc80000000f00 */
[----:B0-----:R-:W-:Y:S05]  /*1e10*/  RET.REL.NODEC R24 `(_ZN2at6native43_GLOBAL__N__7cc8d1ed_10_Dropout_cu_0e96ed3820fused_dropout_kernelIddjLi1ELi1EhEEvNS_4cuda6detail10TensorInfoIKT_T1_EENS5_IS6_S8_EENS5_IT4_S8_EES8_T0_NS_15PhiloxCudaStateE) ;  /* 0xffffffe018787950 */ /* 0x001fea0003c3ffff */
.L_x_3675:
        /* <DEDUP_REMOVED lines=14> */
.L_x_14094:


//--------------------- .text._ZN2at6native43_GLOBAL__N__7cc8d1ed_10_Dropout_cu_0e96ed3824fused_dropout_kernel_vecIddjLi1ELi2EhEEvNS_4cuda6detail10TensorInfoIKT_T1_EENS5_IS6_S8_EENS5_IT4_S8_EES8_T0_NS_15PhiloxCudaStateE --------------------------
	.section	.text._ZN2at6native43_GLOBAL__N__7cc8d1ed_10_Dropout_cu_0e96ed3824fused_dropout_kernel_vecIddjLi1ELi2EhEEvNS_4cuda6detail10TensorInfoIKT_T1_EENS5_IS6_S8_EENS5_IT4_S8_EES8_T0_NS_15PhiloxCudaStateE,"ax",@progbits
	.align	128
.text._ZN2at6native43_GLOBAL__N__7cc8d1ed_10_Dropout_cu_0e96ed3824fused_dropout_kernel_vecIddjLi1ELi2EhEEvNS_4cuda6detail10TensorInfoIKT_T1_EENS5_IS6_S8_EENS5_IT4_S8_EES8_T0_NS_15PhiloxCudaStateE:
        .type           _ZN2at6native43_GLOBAL__N__7cc8d1ed_10_Dropout_cu_0e96ed3824fused_dropout_kernel_vecIddjLi1ELi2EhEEvNS_4cuda6detail10TensorInfoIKT_T1_EENS5_IS6_S8_EENS5_IT4_S8_EES8_T0_NS_15PhiloxCudaStateE,@function
        .size           _ZN2at6native43_GLOBAL__N__7cc8d1ed_10_Dropout_cu_0e96ed3824fused_dropout_kernel_vecIddjLi1ELi2EhEEvNS_4cuda6detail10TensorInfoIKT_T1_EENS5_IS6_S8_EENS5_IT4_S8_EES8_T0_NS_15PhiloxCudaStateE,(.L_x_14096 - _ZN2at6native43_GLOBAL__N__7cc8d1ed_10_Dropout_cu_0e96ed3824fused_dropout_kernel_vecIddjLi1ELi2EhEEvNS_4cuda6detail10TensorInfoIKT_T1_EENS5_IS6_S8_EENS5_IT4_S8_EES8_T0_NS_15PhiloxCudaStateE)
        .other          _ZN2at6native43_GLOBAL__N__7cc8d1ed_10_Dropout_cu_0e96ed3824fused_dropout_kernel_vecIddjLi1ELi2EhEEvNS_4cuda6detail10TensorInfoIKT_T1_EENS5_IS6_S8_EENS5_IT4_S8_EES8_T0_NS_15PhiloxCudaStateE,@"STO_CUDA_ENTRY STV_DEFAULT"
_ZN2at6native43_GLOBAL__N__7cc8d1ed_10_Dropout_cu_0e96ed3824fused_dropout_kernel_vecIddjLi1ELi2EhEEvNS_4cuda6detail10TensorInfoIKT_T1_EENS5_IS6_S8_EENS5_IT4_S8_EES8_T0_NS_15PhiloxCudaStateE:
        /* <DEDUP_REMOVED lines=22> */
[----:B-----5:R-:W-:-:S03]  /*0160*/  VIADD R39, R22, 0x8ff34781 ;  /* 0x8ff3478116277836 */ /* 0x020fc60000000000 */
        /* <DEDUP_REMOVED lines=9> */
[----:B0-----:R-:W0:Y:S01]  /*0200*/  @P0 LDC R5, c[0x0][0x628] ;  /* 0x00018a00ff050b82 */ /* 0x001e220000000800 */
[----:B------:R-:W-:Y:S02]  /*0210*/  IADD3 R4, PT, PT, R22, -0x61c88647, RZ ;  /* 0x9e3779b916047810 */ /* 0x000fe40007ffe0ff */
        /* <DEDUP_REMOVED lines=21> */
[----:B-1----:R-:W0:Y:S01]  /*0370*/  DFMA R14, R26, R14, R26 ;  /* 0x0000000e1a0e722b */ /* 0x002e22000000001a */
[----:B------:R-:W-:Y:S01]  /*0380*/  VIADD R8, R22, 0xdaa66d2b ;  /* 0xdaa66d2b16087836 */ /* 0x000fe20000000000 */
[----:B------:R-:W-:Y:S01]  /*0390*/  LOP3.LUT R20, R6, R12, R19, 0x96, !PT ;  /* 0x0000000c06147212 */ /* 0x000fe200078e9613 */
[----:B------:R-:W-:-:S04]  /*03a0*/  IMAD.WIDE.U32 R16, R16, -0x2daee0ad, RZ ;  /* 0xd2511f5310107825 */ /* 0x000fc800078e00ff */
[----:B------:R-:W-:Y:S01]  /*03b0*/  IMAD.WIDE.U32 R20, R20, -0x326172a9, RZ ;  /* 0xcd9e8d5714147825 */ /* 0x000fe200078e00ff */
[----:B------:R-:W-:Y:S02]  /*03c0*/  LOP3.LUT R12, R7, R18, R17, 0x96, !PT ;  /* 0x00000012070c7212 */ /* 0x000fe400078e9611 */
[----:B------:R-:W-:Y:S01]  /*03d0*/  IADD3 R17, PT, PT, R22, -0x4ab325aa, RZ ;  /* 0xb54cda5616117810 */ /* 0x000fe20007ffe0ff */
[C---:B------:R-:W-:Y:S01]  /*03e0*/  VIADD R11, R23.reuse, 0xa9066899 ;  /* 0xa9066899170b7836 */ /* 0x040fe20000000000 */
        /* <DEDUP_REMOVED lines=9> */
[----:B------:R-:W-:Y:S02]  /*0480*/  VIADD R16, R22, 0x1715609d ;  /* 0x1715609d16107836 */ /* 0x000fe40000000000 */
[C---:B------:R-:W-:Y:S02]  /*0490*/  VIADD R18, R23.reuse, 0x646e171e ;  /* 0x646e171e17127836 */ /* 0x040fe40000000000 */
        /* <DEDUP_REMOVED lines=11> */
[----:B------:R-:W-:Y:S01]  /*0550*/  MOV R37, R31 ;  /* 0x0000001f00257202 */ /* 0x000fe20000000f00 */
[----:B------:R-:W-:Y:S01]  /*0560*/  VIADD R33, R23, 0xdb3d7428 ;  /* 0xdb3d742817217836 */ /* 0x000fe20000000000 */
[----:B------:R-:W-:Y:S01]  /*0570*/  LOP3.LUT R46, R20, R12, R45, 0x96, !PT ;  /* 0x0000000c142e7212 */ /* 0x000fe200078e962d */
[----:B------:R-:W-:-:S04]  /*0580*/  IMAD.WIDE.U32 R12, R13, -0x326172a9, RZ ;  /* 0xcd9e8d570d0c7825 */ /* 0x000fc800078e00ff */
[----:B------:R-:W-:Y:S01]  /*0590*/  IMAD.WIDE.U32 R46, R46, -0x2daee0ad, RZ ;  /* 0xd2511f532e2e7825 */ /* 0x000fe200078e00ff */
[----:B------:R-:W-:Y:S02]  /*05a0*/  LOP3.LUT R44, R21, R44, R13, 0x96, !PT ;  /* 0x0000002c152c7212 */ /* 0x000fe400078e960d */
[----:B0-----:R-:W0:Y:S02]  /*05b0*/  DFMA R24, R14, -R24, 1 ;  /* 0x3ff000000e18742b */ /* 0x001e240000000818 */
[----:B------:R-:W-:-:S15]  /*05c0*/  LOP3.LUT R36, R33, R36, R47, 0x96, !PT ;  /* 0x0000002421247212 */ /* 0x000fde00078e962f */
[----:B------:R-:W-:-:S15]  /*05d0*/  NOP ;  /* 0x0000000000007918 */ /* 0x000fde0000000000 */
[----:B------:R-:W-:-:S15]  /*05e0*/  NOP ;  /* 0x0000000000007918 */ /* 0x000fde0000000000 */
[----:B------:R-:W-:-:S15]  /*05f0*/  NOP ;  /* 0x0000000000007918 */ /* 0x000fde0000000000 */
[----:B------:R-:W-:-:S02]  /*0600*/  NOP ;  /* 0x0000000000007918 */ /* 0x000fc40000000000 */
[----:B0-----:R0:W1:Y:S02]  /*0610*/  DFMA R24, R14, R24, R14 ;  /* 0x000000180e18722b */ /* 0x001064000000000e */
[----:B01----:R-:W-:Y:S05]  /*0620*/  @P0 BRA `(.L_x_3676) ;  /* 0x0000000000100947 */ /* 0x003fea0003800000 */
[----:B------:R-:W-:-:S05]  /*0630*/  LOP3.LUT R30, R30, 0x7fffffff, RZ, 0xc0, !PT ;  /* 0x7fffffff1e1e7812 */ /* 0x000fca00078ec0ff */
[----:B------:R-:W-:Y:S01]  /*0640*/  VIADD R31, R30, 0xfff00000 ;  /* 0xfff000001e1f7836 */ /* 0x000fe20000000000 */
[----:B------:R-:W-:-:S07]  /*0650*/  MOV R30, 0x670 ;  /* 0x00000670001e7802 */ /* 0x000fce0000000f00 */
[----:B------:R-:W-:Y:S05]  /*0660*/  CALL.REL.NOINC `($__internal_64_$__cuda_sm20_dblrcp_rn_slowpath_v3) ;  /* 0x0000000800407944 */ /* 0x000fea0003c00000 */
.L_x_3676:
[----:B------:R-:W0:Y:S01]  /*0670*/  LDC.64 R26, c[0x0][0x380] ;  /* 0x0000e000ff1a7b82 */ /* 0x000e220000000a00 */
[----:B------:R-:W1:Y:S01]  /*0680*/  LDCU UR4, c[0x0][0x370] ;  /* 0x00006e00ff0477ac */ /* 0x000e620008000800 */
[----:B------:R-:W-:Y:S01]  /*0690*/  IMAD.HI.U32 R13, R44, -0x2daee0ad, RZ ;  /* 0xd2511f532c0d7827 */ /* 0x000fe200078e00ff */
[----:B------:R-:W-:Y:S02]  /*06a0*/  LOP3.LUT R40, R40, 0x3, RZ, 0xc0, !PT ;  /* 0x0000000328287812 */ /* 0x000fe400078ec0ff */
[----:B------:R-:W-:Y:S01]  /*06b0*/  IADD3 R41, PT, PT, R23, -0x695add53, RZ ;  /* 0x96a522ad17297810 */ /* 0x000fe20007ffe0ff */
[----:B------:R-:W-:Y:S01]  /*06c0*/  IMAD.HI.U32 R32, R36, -0x326172a9, RZ ;  /* 0xcd9e8d5724207827 */ /* 0x000fe200078e00ff */
[----:B------:R-:W-:Y:S01]  /*06d0*/  LOP3.LUT R46, R46, R13, RZ, 0x3c, !PT ;  /* 0x0000000d2e2e7212 */ /* 0x000fe200078e3cff */
[----:B------:R-:W2:Y:S01]  /*06e0*/  LDC.64 R28, c[0x0][0x458] ;  /* 0x00011600ff1c7b82 */ /* 0x000ea20000000a00 */
[----:B------:R-:W3:Y:S01]  /*06f0*/  LDCU.64 UR10, c[0x0][0x610] ;  /* 0x0000c200ff0a77ac */ /* 0x000ee20008000a00 */
[----:B------:R-:W-:Y:S01]  /*0700*/  IMAD.MOV.U32 R43, RZ, RZ, RZ ;  /* 0x000000ffff2b7224 */ /* 0x000fe200078e00ff */
[----:B------:R-:W-:Y:S01]  /*0710*/  LOP3.LUT R32, R39, R12, R32, 0x96, !PT ;  /* 0x0000000c27207212 */ /* 0x000fe200078e9620 */
[----:B------:R-:W4:Y:S01]  /*0720*/  LDCU UR5, c[0x0][0x608] ;  /* 0x0000c100ff0577ac */ /* 0x000f220008000800 */
[----:B------:R-:W0:Y:S01]  /*0730*/  LDCU.64 UR8, c[0x0][0x530] ;  /* 0x0000a600ff0877ac */ /* 0x000e220008000a00 */
[----:B-1----:R-:W-:-:S07]  /*0740*/  IMAD R42, R42, UR4, RZ ;  /* 0x000000042a2a7c24 */ /* 0x002fce000f8e02ff */
.L_x_3681:
[----:B------:R-:W-:Y:S01]  /*0750*/  VIADD R0, R0, 0x1 ;  /* 0x0000000100007836 */ /* 0x000fe20000000000 */
[----:B------:R-:W-:Y:S03]  /*0760*/  BSSY.RECONVERGENT B0, `(.L_x_3677) ;  /* 0x000000c000007945 */ /* 0x000fe60003800200 */
[C---:B-1----:R-:W-:Y:S01]  /*0770*/  IMAD.WIDE.U32 R14, R0.reuse, -0x2daee0ad, RZ ;  /* 0xd2511f53000e7825 */ /* 0x042fe200078e00ff */
        /* <DEDUP_REMOVED lines=10> */
.L_x_3678:
[----:B0--34-:R-:W-:Y:S05]  /*0820*/  BSYNC.RECONVERGENT B0 ;  /* 0x0000000000007941 */ /* 0x019fea0003800200 */
.L_x_3677:
[----:B------:R-:W-:Y:S01]  /*0830*/  LOP3.LUT R30, R43, R15, R23, 0x96, !PT ;  /* 0x0000000f2b1e7212 */ /* 0x000fe200078e9617 */
[----:B------:R-:W-:Y:S01]  /*0840*/  IMAD.WIDE.U32 R12, R38, -0x326172a9, RZ ;  /* 0xcd9e8d57260c7825 */ /* 0x000fe200078e00ff */
[----:B------:R-:W-:Y:S02]  /*0850*/  ISETP.GT.AND P0, PT, R40, 0x1, PT ;  /* 0x000000012800780c */ /* 0x000fe40003f04270 */
[----:B------:R-:W-:Y:S01]  /*0860*/  LOP3.LUT R46, R46, R41, RZ, 0x3c, !PT ;  /* 0x000000292e2e7212 */ /* 0x000fe200078e3cff */
        /* <DEDUP_REMOVED lines=45> */
.L_x_3679:
[----:B------:R-:W-:Y:S01]  /*0b40*/  ISETP.NE.AND P0, PT, R40, 0x3, PT ;  /* 0x000000032800780c */ /* 0x000fe20003f05270 */
[----:B------:R-:W-:Y:S02]  /*0b50*/  IMAD.MOV.U32 R34, RZ, RZ, R47 ;  /* 0x000000ffff227224 */ /* 0x000fe400078e002f */
[----:B------:R-:W-:-:S10]  /*0b60*/  IMAD.MOV.U32 R45, RZ, RZ, R32 ;  /* 0x000000ffff2d7224 */ /* 0x000fd400078e0020 */
[----:B------:R-:W-:Y:S01]  /*0b70*/  @P0 MOV R34, R46 ;  /* 0x0000002e00220202 */ /* 0x000fe20000000f00 */
[----:B------:R-:W-:-:S07]  /*0b80*/  @P0 IMAD.MOV.U32 R45, RZ, RZ, R47 ;  /* 0x000000ffff2d0224 */ /* 0x000fce00078e002f */
.L_x_3680:
[----:B------:R-:W-:-:S06]  /*0b90*/  IMAD.WIDE.U32 R12, R37, 0x8, R26 ;  /* 0x00000008250c7825 */ /* 0x000fcc00078e001a */
[----:B------:R-:W3:Y:S01]  /*0ba0*/  LDG.E.128 R12, desc[UR6][R12.64] ;  /* 0x000000060c0c7981 */ /* 0x000ee2000c1e1d00 */
[----:B------:R-:W-:Y:S01]  /*0bb0*/  I2FP.F32.U32 R31, R34 ;  /* 0x00000022001f7245 */ /* 0x000fe20000201000 */
[----:B------:R-:W-:Y:S01]  /*0bc0*/  IMAD.MOV.U32 R48, RZ, RZ, 0x2f800000 ;  /* 0x2f800000ff307424 */ /* 0x000fe200078e00ff */
[----:B------:R-:W-:Y:S05]  /*0bd0*/  WARPSYNC.ALL ;  /* 0x0000000000007948 */ /* 0x000fea0003800000 */
[----:B------:R-:W-:-:S04]  /*0be0*/  FFMA.FTZ R31, R31, R48, 1.1641532182693481445e-10 ;  /* 0x2f0000001f1f7423 */ /* 0x000fc80000010030 */
[----:B------:R-:W-:Y:S01]  /*0bf0*/  FMUL.FTZ R46, R31, 1 ;  /* 0x3f8000001f2e7820 */ /* 0x000fe20000410000 */
[----:B------:R-:W-:-:S03]  /*0c00*/  I2FP.F32.U32 R31, R45 ;  /* 0x0000002d001f7245 */ /* 0x000fc60000201000 */
[----:B------:R-:W0:Y:S02]  /*0c10*/  F2F.F64.F32 R34, R46 ;  /* 0x0000002e00227310 */ /* 0x000e240000201800 */
[----:B------:R-:W-:-:S15]  /*0c20*/  FFMA.FTZ R31, R31, R48, 1.1641532182693481445e-10 ;  /* 0x2f0000001f1f7423 */ /* 0x000fde0000010030 */
[----:B------:R-:W-:-:S15]  /*0c30*/  NOP ;  /* 0x0000000000007918 */ /* 0x000fde0000000000 */
[----:B------:R-:W-:-:S15]  /*0c40*/  NOP ;  /* 0x0000000000007918 */ /* 0x000fde0000000000 */
[----:B------:R-:W-:-:S15]  /*0c50*/  NOP ;  /* 0x0000000000007918 */ /* 0x000fde0000000000 */
[----:B------:R-:W-:-:S02]  /*0c60*/  NOP ;  /* 0x0000000000007918 */ /* 0x000fc40000000000 */
[----:B0-----:R-:W0:Y:S01]  /*0c70*/  DSETP.GEU.AND P0, PT, R34, UR10, PT ;  /* 0x0000000a22007e2a */ /* 0x001e22000bf0e000 */
[----:B--2---:R-:W-:-:S04]  /*0c80*/  IMAD.WIDE.U32 R48, R37, 0x8, R28 ;  /* 0x0000000825307825 */ /* 0x004fc800078e001c */
[----:B------:R-:W-:Y:S01]  /*0c90*/  FMUL.FTZ R45, R31, 1 ;  /* 0x3f8000001f2d7820 */ /* 0x000fe20000410000 */
[----:B0-----:R-:W-:-:S15]  /*0ca0*/  FSEL R31, RZ, 1, P0 ;  /* 0x3f800000ff1f7808 */ /* 0x001fde0000000000 */
[----:B------:R-:W-:-:S15]  /*0cb0*/  NOP ;  /* 0x0000000000007918 */ /* 0x000fde0000000000 */
[----:B------:R-:W-:-:S15]  /*0cc0*/  NOP ;  /* 0x0000000000007918 */ /* 0x000fde0000000000 */
[----:B------:R-:W-:-:S13]  /*0cd0*/  NOP ;  /* 0x0000000000007918 */ /* 0x000fda0000000000 */
[----:B------:R-:W0:-:S15]  /*0ce0*/  F2F.F64.F32 R34, R45 ;  /* 0x0000002d00227310 */ /* 0x000e1e0000201800 */
[----:B------:R-:W-:-:S15]  /*0cf0*/  NOP ;  /* 0x0000000000007918 */ /* 0x000fde0000000000 */
[----:B------:R-:W-:-:S15]  /*0d00*/  NOP ;  /* 0x0000000000007918 */ /* 0x000fde0000000000 */
[----:B------:R-:W-:-:S15]  /*0d10*/  NOP ;  /* 0x0000000000007918 */ /* 0x000fde0000000000 */
[----:B------:R-:W-:-:S04]  /*0d20*/  NOP ;  /* 0x0000000000007918 */ /* 0x000fc80000000000 */
[----:B0-----:R0:W1:Y:S02]  /*0d30*/  DSETP.GEU.AND P1, PT, R34, UR10, PT ;  /* 0x0000000a22007e2a */ /* 0x001064000bf2e000 */
[----:B0-----:R-:W-:Y:S02]  /*0d40*/  FSEL R35, RZ, 1.875, P0 ;  /* 0x3ff00000ff237808 */ /* 0x001fe40000000000 */
[----:B------:R-:W-:Y:S02]  /*0d50*/  MOV R34, RZ ;  /* 0x000000ff00227202 */ /* 0x000fe40000000f00 */
[----:B-1----:R-:W-:Y:S01]  /*0d60*/  FSEL R45, RZ, 1, P1 ;  /* 0x3f800000ff2d7808 */ /* 0x002fe20000800000 */
[----:B------:R-:W-:Y:S08]  /*0d70*/  F2I.FTZ.U32.TRUNC.NTZ R31, R31 ;  /* 0x0000001f001f7305 */ /* 0x000ff0000021f000 */
[----:B------:R-:W0:Y:S02]  /*0d80*/  F2I.FTZ.U32.TRUNC.NTZ R46, R45 ;  /* 0x0000002d002e7305 */ /* 0x000e24000021f000 */
[----:B0-----:R-:W-:Y:S01]  /*0d90*/  PRMT R47, R46, 0x7604, R31 ;  /* 0x000076042e2f7816 */ /* 0x001fe2000000001f */
[----:B------:R-:W-:-:S05]  /*0da0*/  IMAD.HI.U32 R31, R44, -0x2daee0ad, RZ ;  /* 0xd2511f532c1f7827 */ /* 0x000fca00078e00ff */
[----:B------:R-:W-:-:S15]  /*0db0*/  LOP3.LUT R46, R30, R31, RZ, 0x3c, !PT ;  /* 0x0000001f1e2e7212 */ /* 0x000fde00078e3cff */
[----:B------:R-:W-:-:S15]  /*0dc0*/  NOP ;  /* 0x0000000000007918 */ /* 0x000fde0000000000 */
[----:B------:R-:W-:-:S11]  /*0dd0*/  NOP ;  /* 0x0000000000007918 */ /* 0x000fd60000000000 */
[----:B---3--:R0:W1:Y:S02]  /*0de0*/  DMUL R12, R12, R34 ;  /* 0x000000220c0c7228 */ /* 0x0080640000000000 */
[----:B0-----:R-:W-:-:S15]  /*0df0*/  FSEL R35, RZ, 1.875, P1 ;  /* 0x3ff00000ff237808 */ /* 0x001fde0000800000 */
[----:B------:R-:W-:-:S15]  /*0e00*/  NOP ;  /* 0x0000000000007918 */ /* 0x000fde0000000000 */
[----:B------:R-:W-:-:S15]  /*0e10*/  NOP ;  /* 0x0000000000007918 */ /* 0x000fde0000000000 */
[----:B------:R-:W-:-:S15]  /*0e20*/  NOP ;  /* 0x0000000000007918 */ /* 0x000fde0000000000 */
[----:B------:R-:W-:-:S02]  /*0e30*/  NOP ;  /* 0x0000000000007918 */ /* 0x000fc40000000000 */
[----:B------:R0:W2:Y:S02]  /*0e40*/  DMUL R14, R14, R34 ;  /* 0x000000220e0e7228 */ /* 0x0000a40000000000 */
[----:B0-----:R-:W-:Y:S01]  /*0e50*/  IADD3 R34, P0, PT, R37, UR8, RZ ;  /* 0x0000000825227c10 */ /* 0x001fe2000ff1e0ff */
[----:B------:R-:W-:-:S04]  /*0e60*/  IMAD R37, R42, 0x2, R37 ;  /* 0x000000022a257824 */ /* 0x000fc800078e0225 */
[----:B------:R-:W-:Y:S01]  /*0e70*/  IMAD.X R35, RZ, RZ, UR9, P0 ;  /* 0x00000009ff237e24 */ /* 0x000fe200080e06ff */
[----:B------:R-:W-:-:S15]  /*0e80*/  ISETP.GE.U32.AND P0, PT, R37, UR5, PT ;  /* 0x0000000525007c0c */ /* 0x000fde000bf06070 */
[----:B------:R-:W-:-:S15]  /*0e90*/  NOP ;  /* 0x0000000000007918 */ /* 0x000fde0000000000 */
[----:B------:R-:W-:-:S15]  /*0ea0*/  NOP ;  /* 0x0000000000007918 */ /* 0x000fde0000000000 */
[----:B------:R-:W-:-:S11]  /*0eb0*/  NOP ;  /* 0x0000000000007918 */ /* 0x000fd60000000000 */
[----:B-1----:R-:W-:-:S15]  /*0ec0*/  DMUL R12, R12, R24 ;  /* 0x000000180c0c7228 */ /* 0x002fde0000000000 */
[----:B------:R-:W-:-:S15]  /*0ed0*/  NOP ;  /* 0x0000000000007918 */ /* 0x000fde0000000000 */
[----:B------:R-:W-:-:S15]  /*0ee0*/  NOP ;  /* 0x0000000000007918 */ /* 0x000fde0000000000 */
[----:B------:R-:W-:-:S15]  /*0ef0*/  NOP ;  /* 0x0000000000007918 */ /* 0x000fde0000000000 */
[----:B------:R-:W-:-:S04]  /*0f00*/  NOP ;  /* 0x0000000000007918 */ /* 0x000fc80000000000 */
[----:B--2---:R-:W0:Y:S02]  /*0f10*/  DMUL R14, R14, R24 ;  /* 0x000000180e0e7228 */ /* 0x004e240000000000 */
[----:B0-----:R1:W-:Y:S04]  /*0f20*/  STG.E.128 desc[UR6][R48.64], R12 ;  /* 0x0000000c30007986 */ /* 0x0013e8000c101d06 */
[----:B------:R1:W-:Y:S01]  /*0f30*/  STG.E.U16 desc[UR6][R34.64], R47 ;  /* 0x0000002f22007986 */ /* 0x0003e2000c101506 */
[----:B------:R-:W-:Y:S06]  /*0f40*/  BAR.SYNC.DEFER_BLOCKING 0x0 ;  /* 0x0000000000007b1d */ /* 0x000fec0000010000 */
[----:B------:R-:W-:Y:S05]  /*0f50*/  @!P0 BRA `(.L_x_3681) ;  /* 0xfffffff400fc8947 */ /* 0x000fea000383ffff */
[----:B------:R-:W-:Y:S05]  /*0f60*/  EXIT ;  /* 0x000000000000794d */ /* 0x000fea0003800000 */
        .weak           $__internal_64_$__cuda_sm20_dblrcp_rn_slowpath_v3
        .type           $__internal_64_$__cuda_sm20_dblrcp_rn_slowpath_v3,@function
        .size           $__internal_64_$__cuda_sm20_dblrcp_rn_slowpath_v3,(.L_x_14096 - $__internal_64_$__cuda_sm20_dblrcp_rn_slowpath_v3)
$__internal_64_$__cuda_sm20_dblrcp_rn_slowpath_v3:
        /* <DEDUP_REMOVED lines=59> */
.L_x_3684:
        /* <DEDUP_REMOVED lines=34> */
.L_x_3682:
[----:B------:R-:W0:Y:S01]  /*1540*/  LDC R24, c[0x0][0x610] ;  /* 0x00018400ff187b82 */ /* 0x000e220000000800 */
[----:B-1----:R-:W-:-:S07]  /*1550*/  LOP3.LUT R25, R28, 0x80000, RZ, 0xfc, !PT ;  /* 0x000800001c197812 */ /* 0x002fce00078efcff */
.L_x_3683:
[----:B------:R-:W-:-:S04]  /*1560*/  MOV R31, 0x0 ;  /* 0x00000000001f7802 */ /* 0x000fc80000000f00 */
[----:B0-----:R-:W-:Y:S05]  /*1570*/  RET.REL.NODEC R30 `(_ZN2at6native43_GLOBAL__N__7cc8d1ed_10_Dropout_cu_0e96ed3824fused_dropout_kernel_vecIddjLi1ELi2EhEEvNS_4cuda6detail10TensorInfoIKT_T1_EENS5_IS6_S8_EENS5_IT4_S8_EES8_T0_NS_15PhiloxCudaStateE) ;  /* 0xffffffe81ea07950 */ /* 0x001fea0003c3ffff */
.L_x_3685:
        /* <DEDUP_REMOVED lines=16> */
.L_x_14096:


//--------------------- .text._ZN2at6native43_GLOBAL__N__7cc8d1ed_10_Dropout_cu_0e96ed3824fused_dropout_kernel_vecIddjLi1ELi4EhEEvNS_4cuda6detail10TensorInfoIKT_T1_EENS5_IS6_S8_EENS5_IT4_S8_EES8_T0_NS_15PhiloxCudaStateE --------------------------
	.section	.text._ZN2at6native43_GLOBAL__N__7cc8d1ed_10_Dropout_cu_0e96ed3824fused_dropout_kernel_vecIddjLi1ELi4EhEEvNS_4cuda6detail10TensorInfoIKT_T1_EENS5_IS6_S8_EENS5_IT4_S8_EES8_T0_NS_15PhiloxCudaStateE,"ax",@progbits
	.align	128
.text._ZN2at6native43_GLOBAL__N__7cc8d1ed_10_Dropout_cu_0e96ed3824fused_dropout_kernel_vecIddjLi1ELi4EhEEvNS_4cuda6detail10TensorInfoIKT_T1_EENS5_IS6_S8_EENS5_IT4_S8_EES8_T0_NS_15PhiloxCudaStateE:
        .type           _ZN2at6native43_GLOBAL__N__7cc8d1ed_10_Dropout_cu_0e96ed3824fused_dropout_kernel_vecIddjLi1ELi4EhEEvNS_4cuda6detail10TensorInfoIKT_T1_EENS5_IS6_S8_EENS5_IT4_S8_EES8_T0_NS_15PhiloxCudaStateE,@function
        .size           _ZN2at6native43_GLOBAL__N__7cc8d1ed_10_Dropout_cu_0e96ed3824fused_dropout_kernel_vecIddjLi1ELi4EhEEvNS_4cuda6detail10TensorInfoIKT_T1_EENS5_IS6_S8_EENS5_IT4_S8_EES8_T0_NS_15PhiloxCudaStateE,(.L_x_14098 - _ZN2at6native43_GLOBAL__N__7cc8d1ed_10_Dropout_cu_0e96ed3824fused_dropout_kernel_vecIddjLi1ELi4EhEEvNS_4cuda6detail10TensorInfoIKT_T1_EENS5_IS6_S8_EENS5_IT4_S8_EES8_T0_NS_15PhiloxCudaStateE)
        .other          _ZN2at6native43_GLOBAL__N__7cc8d1ed_10_Dropout_cu_0e96ed3824fused_dropout_kernel_vecIddjLi1ELi4EhEEvNS_4cuda6detail10TensorInfoIKT_T1_EENS5_IS6_S8_EENS5_IT4_S8_EES8_T0_NS_15PhiloxCudaStateE,@"STO_CUDA_ENTRY STV_DEFAULT"
_ZN2at6native43_GLOBAL__N__7cc8d1ed_10_Dropout_cu_0e96ed3824fused_dropout_kernel_vecIddjLi1ELi4EhEEvNS_4cuda6detail10TensorInfoIKT_T1_EENS5_IS6_S8_EENS5_IT4_S8_EES8_T0_NS_15PhiloxCudaStateE:
        /* <DEDUP_REMOVED lines=24> */
[----:B------:R-:W-:-:S03]  /*0180*/  VIADD R38, R27, 0x96a522ad ;  /* 0x96a522ad1b267836 */ /* 0x000fc60000000000 */
        /* <DEDUP_REMOVED lines=39> */
[C---:B------:R-:W-:Y:S01]  /*0400*/  VIADD R9, R27.reuse, 0xa9066899 ;  /* 0xa90668991b097836 */ /* 0x040fe20000000000 */
        /* <DEDUP_REMOVED lines=8> */
[C---:B------:R-:W-:Y:S01]  /*0490*/  VIADD R11, R26.reuse, 0xb54cda56 ;  /* 0xb54cda561a0b7836 */ /* 0x040fe20000000000 */
[----:B------:R-:W-:Y:S01]  /*04a0*/  IADD3 R10, PT, PT, R26, 0x1715609d, RZ ;  /* 0x1715609d1a0a7810 */ /* 0x000fe20007ffe0ff */
[----:B------:R-:W-:Y:S01]  /*04b0*/  VIADD R20, R27, 0x646e171e ;  /* 0x646e171e1b147836 */ /* 0x000fe20000000000 */
[----:B------:R-:W-:Y:S01]  /*04c0*/  LOP3.LUT R15, R9, R18, R23, 0x96, !PT ;  /* 0x00000012090f7212 */ /* 0x000fe200078e9617 */
[----:B------:R-:W-:-:S03]  /*04d0*/  IMAD.WIDE.U32 R24, R24, -0x326172a9, RZ ;  /* 0xcd9e8d5718187825 */ /* 0x000fc600078e00ff */
[----:B-1----:R-:W0:Y:S01]  /*04e0*/  DFMA R28, R12, -R28, 1 ;  /* 0x3ff000000c1c742b */ /* 0x002e22000000081c */
        /* <DEDUP_REMOVED lines=11> */
[----:B------:R-:W-:-:S05]  /*05a0*/  VIADD R22, R26, 0x5384540f ;  /* 0x5384540f1a167836 */ /* 0x000fca0000000000 */
[----:B------:R-:W-:Y:S01]  /*05b0*/  LOP3.LUT R18, R22, R14, R31, 0x96, !PT ;  /* 0x0000000e16127212 */ /* 0x000fe200078e961f */
[----:B------:R-:W-:Y:S01]  /*05c0*/  IMAD.WIDE.U32 R14, R15, -0x326172a9, RZ ;  /* 0xcd9e8d570f0e7825 */ /* 0x000fe200078e00ff */
[----:B------:R-:W-:-:S03]  /*05d0*/  MOV R31, R17 ;  /* 0x00000011001f7202 */ /* 0x000fc60000000f00 */
[----:B------:R-:W-:Y:S01]  /*05e0*/  IMAD.WIDE.U32 R18, R18, -0x2daee0ad, RZ ;  /* 0xd2511f5312127825 */ /* 0x000fe200078e00ff */
[----:B------:R-:W-:-:S03]  /*05f0*/  LOP3.LUT R39, R23, R30, R15, 0x96, !PT ;  /* 0x0000001e17277212 */ /* 0x000fc600078e960f */
[----:B------:R-:W-:Y:S01]  /*0600*/  IMAD.MOV.U32 R30, RZ, RZ, R34 ;  /* 0x000000ffff1e7224 */ /* 0x000fe200078e0022 */
[----:B------:R-:W-:Y:S01]  /*0610*/  LOP3.LUT R42, R24, R42, R19, 0x96, !PT ;  /* 0x0000002a182a7212 */ /* 0x000fe200078e9613 */
[----:B------:R-:W-:-:S04]  /*0620*/  IMAD.HI.U32 R41, R39, -0x2daee0ad, RZ ;  /* 0xd2511f5327297827 */ /* 0x000fc800078e00ff */
[----:B------:R-:W-:Y:S01]  /*0630*/  IMAD.HI.U32 R15, R42, -0x326172a9, RZ ;  /* 0xcd9e8d572a0f7827 */ /* 0x000fe200078e00ff */
[----:B------:R-:W-:-:S04]  /*0640*/  LOP3.LUT R41, R18, R41, RZ, 0x3c, !PT ;  /* 0x0000002912297212 */ /* 0x000fc800078e3cff */
[----:B------:R-:W-:-:S15]  /*0650*/  LOP3.LUT R40, R25, R14, R15, 0x96, !PT ;  /* 0x0000000e19287212 */ /* 0x000fde00078e960f */
[----:B------:R-:W-:-:S03]  /*0660*/  NOP ;  /* 0x0000000000007918 */ /* 0x000fc60000000000 */
[----:B0-----:R0:W1:Y:S02]  /*0670*/  DFMA R28, R12, R28, R12 ;  /* 0x0000001c0c1c722b */ /* 0x001064000000000c */
[----:B01----:R-:W-:Y:S05]  /*0680*/  @P0 BRA `(.L_x_3686) ;  /* 0x0000000000180947 */ /* 0x003fea0003800000 */
[----:B------:R-:W-:Y:S02]  /*0690*/  LOP3.LUT R33, R33, 0x7fffffff, RZ, 0xc0, !PT ;  /* 0x7fffffff21217812 */ /* 0x000fe400078ec0ff */
[----:B------:R-:W-:-:S03]  /*06a0*/  MOV R28, 0x6d0 ;  /* 0x000006d0001c7802 */ /* 0x000fc60000000f00 */
[----:B------:R-:W-:-:S07]  /*06b0*/  VIADD R33, R33, 0xfff00000 ;  /* 0xfff0000021217836 */ /* 0x000fce0000000000 */
[----:B------:R-:W-:Y:S05]  /*06c0*/  CALL.REL.NOINC `($__internal_65_$__cuda_sm20_dblrcp_rn_slowpath_v3) ;  /* 0x0000000c002c7944 */ /* 0x000fea0003c00000 */
[----:B------:R-:W-:Y:S01]  /*06d0*/  MOV R28, R14 ;  /* 0x0000000e001c7202 */ /* 0x000fe20000000f00 */
[----:B------:R-:W-:-:S07]  /*06e0*/  IMAD.MOV.U32 R29, RZ, RZ, R15 ;  /* 0x000000ffff1d7224 */ /* 0x000fce00078e000f */
.L_x_3686:
[----:B------:R-:W0:Y:S01]  /*06f0*/  LDCU UR4, c[0x0][0x370] ;  /* 0x00006e00ff0477ac */ /* 0x000e220008000800 */
[----:B------:R-:W-:Y:S01]  /*0700*/  IMAD R42, R42, -0x326172a9, RZ ;  /* 0xcd9e8d572a2a7824 */ /* 0x000fe200078e02ff */
[----:B------:R-:W-:Y:S01]  /*0710*/  LOP3.LUT R41, R41, R38, RZ, 0x3c, !PT ;  /* 0x0000002629297212 */ /* 0x000fe200078e3cff */
[----:B------:R-:W-:Y:S01]  /*0720*/  IMAD.MOV.U32 R45, RZ, RZ, RZ ;  /* 0x000000ffff2d7224 */ /* 0x000fe200078e00ff */
[----:B------:R-:W-:Y:S01]  /*0730*/  LOP3.LUT R43, R32, 0x3, RZ, 0xc0, !PT ;  /* 0x00000003202b7812 */ /* 0x000fe200078ec0ff */
[----:B------:R-:W1:Y:S01]  /*0740*/  LDCU.64 UR10, c[0x0][0x610] ;  /* 0x0000c200ff0a77ac */ /* 0x000e620008000a00 */
[----:B------:R-:W2:Y:S01]  /*0750*/  LDCU UR5, c[0x0][0x608] ;  /* 0x0000c100ff0577ac */ /* 0x000ea20008000800 */
[----:B------:R-:W3:Y:S01]  /*0760*/  LDCU.64 UR8, c[0x0][0x530] ;  /* 0x0000a600ff0877ac */ /* 0x000ee20008000a00 */
[----:B0-----:R-:W-:-:S07]  /*0770*/  IMAD R36, R36, UR4, RZ ;  /* 0x0000000424247c24 */ /* 0x001fce000f8e02ff */
.L_x_3691:
        /* <DEDUP_REMOVED lines=13> */
.L_x_3688:
[----:B-123--:R-:W-:Y:S05]  /*0850*/  BSYNC.RECONVERGENT B0 ;  /* 0x0000000000007941 */ /* 0x00efea0003800200 */
.L_x_3687:
        /* <DEDUP_REMOVED lines=55> */
.L_x_3689:
        /* <DEDUP_REMOVED lines=9> */
.L_x_3690:
[----:B------:R-:W0:Y:S02]  /*0c60*/  LDC.64 R12, c[0x0][0x380] ;  /* 0x0000e000ff0c7b82 */ /* 0x000e240000000a00 */
[----:B0-----:R-:W-:-:S06]  /*0c70*/  IMAD.WIDE.U32 R12, R47, 0x8, R12 ;  /* 0x000000082f0c7825 */ /* 0x001fcc00078e000c */
        /* <DEDUP_REMOVED lines=50> */
[----:B0-----:R0:W1:Y:S01]  /*0fa0*/  DSETP.GEU.AND P3, PT, R32, UR10, PT ;  /* 0x0000000a20007e2a */ /* 0x001062000bf6e000 */
[----:B------:R-:W3:Y:S01]  /*0fb0*/  LDC.64 R34, c[0x0][0x458] ;  /* 0x00011600ff227b82 */ /* 0x000ee20000000a00 */
[----:B0-----:R-:W-:Y:S01]  /*0fc0*/  FSEL R33, RZ, 1.875, P0 ;  /* 0x3ff00000ff217808 */ /* 0x001fe20000000000 */
[----:B------:R-:W-:Y:S01]  /*0fd0*/  IMAD.MOV.U32 R32, RZ, RZ, RZ ;  /* 0x000000ffff207224 */ /* 0x000fe200078e00ff */
[----:B-1----:R-:W-:Y:S01]  /*0fe0*/  FSEL R49, RZ, 1, P3 ;  /* 0x3f800000ff317808 */ /* 0x002fe20001800000 */
[----:B---3--:R-:W-:Y:S01]  /*0ff0*/  IMAD.WIDE.U32 R34, R47, 0x8, R34 ;  /* 0x000000082f227825 */ /* 0x008fe200078e0022 */
[----:B------:R-:W-:Y:S08]  /*1000*/  F2I.FTZ.U32.TRUNC.NTZ R48, R48 ;  /* 0x0000003000307305 */ /* 0x000ff0000021f000 */
[----:B------:R-:W0:Y:S08]  /*1010*/  F2I.FTZ.U32.TRUNC.NTZ R49, R49 ;  /* 0x0000003100317305 */ /* 0x000e30000021f000 */
[----:B------:R-:W-:Y:S01]  /*1020*/  F2I.FTZ.U32.TRUNC.NTZ R44, R44 ;  /* 0x0000002c002c7305 */ /* 0x000fe2000021f000 */
[----:B0-----:R-:W-:-:S15]  /*1030*/  PRMT R50, R48, 0x3340, R49 ;  /* 0x0000334030327816 */ /* 0x001fde0000000031 */
[----:B------:R-:W-:-:S15]  /*1040*/  NOP ;  /* 0x0000000000007918 */ /* 0x000fde0000000000 */
[----:B------:R-:W-:-:S11]  /*1050*/  NOP ;  /* 0x0000000000007918 */ /* 0x000fd60000000000 */
[----:B--2---:R0:W1:Y:S02]  /*1060*/  DMUL R12, R12, R32 ;  /* 0x000000200c0c7228 */ /* 0x0040640000000000 */
[----:B0-----:R-:W-:-:S15]  /*1070*/  FSEL R33, RZ, 1.875, P1 ;  /* 0x3ff00000ff217808 */ /* 0x001fde0000800000 */
[----:B------:R-:W-:-:S15]  /*1080*/  NOP ;  /* 0x0000000000007918 */ /* 0x000fde0000000000 */
[----:B------:R-:W-:-:S15]  /*1090*/  NOP ;  /* 0x0000000000007918 */ /* 0x000fde0000000000 */
[----:B------:R-:W-:-:S15]  /*10a0*/  NOP ;  /* 0x0000000000007918 */ /* 0x000fde0000000000 */
[----:B------:R-:W-:-:S02]  /*10b0*/  NOP ;  /* 0x0000000000007918 */ /* 0x000fc40000000000 */
[----:B------:R0:W2:Y:S02]  /*10c0*/  DMUL R14, R14, R32 ;  /* 0x000000200e0e7228 */ /* 0x0000a40000000000 */
        /* <DEDUP_REMOVED lines=12> */
[----:B0-----:R-:W0:Y:S01]  /*1190*/  F2I.FTZ.U32.TRUNC.NTZ R33, R46 ;  /* 0x0000002e00217305 */ /* 0x001e22000021f000 */
[----:B------:R-:W-:Y:S01]  /*11a0*/  IADD3 R32, P0, PT, R47, UR8, RZ ;  /* 0x000000082f207c10 */ /* 0x000fe2000ff1e0ff */
[----:B------:R-:W-:Y:S01]  /*11b0*/  IMAD R47, R36, 0x4, R47 ;  /* 0x00000004242f7824 */ /* 0x000fe200078e022f */
[----:B0-----:R-:W-:-:S04]  /*11c0*/  PRMT R33, R44, 0x3340, R33 ;  /* 0x000033402c217816 */ /* 0x001fc80000000021 */
[----:B------:R-:W-:Y:S02]  /*11d0*/  PRMT R51, R33, 0x5410, R50 ;  /* 0x0000541021337816 */ /* 0x000fe40000000032 */
[----:B------:R-:W-:Y:S02]  /*11e0*/  IADD3.X R33, PT, PT, RZ, UR9, RZ, P0, !PT ;  /* 0x00000009ff217c10 */ /* 0x000fe400087fe4ff */
[----:B------:R-:W-:-:S15]  /*11f0*/  ISETP.GE.U32.AND P0, PT, R47, UR5, PT ;  /* 0x000000052f007c0c */ /* 0x000fde000bf06070 */
[----:B------:R-:W-:-:S15]  /*1200*/  NOP ;  /* 0x0000000000007918 */ /* 0x000fde0000000000 */
[----:B------:R-:W-:-:S15]  /*1210*/  NOP ;  /* 0x0000000000007918 */ /* 0x000fde0000000000 */
[----:B------:R-:W-:-:S06]  /*1220*/  NOP ;  /* 0x0000000000007918 */ /* 0x000fcc0000000000 */
[----:B-1----:R-:W-:-:S15]  /*1230*/  DMUL R12, R12, R28 ;  /* 0x0000001c0c0c7228 */ /* 0x002fde0000000000 */
[----:B------:R-:W-:-:S15]  /*1240*/  NOP ;  /* 0x0000000000007918 */ /* 0x000fde0000000000 */
[----:B------:R-:W-:-:S15]  /*1250*/  NOP ;  /* 0x0000000000007918 */ /* 0x000fde0000000000 */
[----:B------:R-:W-:-:S15]  /*1260*/  NOP ;  /* 0x0000000000007918 */ /* 0x000fde0000000000 */
[----:B------:R-:W-:-:S04]  /*1270*/  NOP ;  /* 0x0000000000007918 */ /* 0x000fc80000000000 */
[----:B--2---:R-:W-:-:S15]  /*1280*/  DMUL R14, R14, R28 ;  /* 0x0000001c0e0e7228 */ /* 0x004fde0000000000 */
        /* <DEDUP_REMOVED lines=15> */
        .weak           $__internal_65_$__cuda_sm20_dblrcp_rn_slowpath_v3
        .type           $__internal_65_$__cuda_sm20_dblrcp_rn_slowpath_v3,@function
        .size           $__internal_65_$__cuda_sm20_dblrcp_rn_slowpath_v3,(.L_x_14098 - $__internal_65_$__cuda_sm20_dblrcp_rn_slowpath_v3)
$__internal_65_$__cuda_sm20_dblrcp_rn_slowpath_v3:
        /* <DEDUP_REMOVED lines=13> */
[----:B------:R-:W-:Y:S01]  /*1450*/  VIADD R19, R18, 0xc0200000 ;  /* 0xc020000012137836 */ /* 0x000fe20000000000 */
[----:B------:R-:W-:-:S03]  /*1460*/  MOV R16, R33 ;  /* 0x0000002100107202 */ /* 0x000fc60000000f00 */
        /* <DEDUP_REMOVED lines=44> */
.L_x_3694:
        /* <DEDUP_REMOVED lines=34> */
.L_x_3692:
[----:B------:R-:W0:Y:S01]  /*1950*/  LDC R14, c[0x0][0x610] ;  /* 0x00018400ff0e7b82 */ /* 0x000e220000000800 */
[----:B-1----:R-:W-:-:S07]  /*1960*/  LOP3.LUT R15, R18, 0x80000, RZ, 0xfc, !PT ;  /* 0x00080000120f7812 */ /* 0x002fce00078efcff */
.L_x_3693:
[----:B------:R-:W-:-:S04]  /*1970*/  MOV R29, 0x0 ;  /* 0x00000000001d7802 */ /* 0x000fc80000000f00 */
[----:B0-----:R-:W-:Y:S05]  /*1980*/  RET.REL.NODEC R28 `(_ZN2at6native43_GLOBAL__N__7cc8d1ed_10_Dropout_cu_0e96ed3824fused_dropout_kernel_vecIddjLi1ELi4EhEEvNS_4cuda6detail10TensorInfoIKT_T1_EENS5_IS6_S8_EENS5_IT4_S8_EES8_T0_NS_15PhiloxCudaStateE) ;  /* 0xffffffe41c9c7950 */ /* 0x001fea0003c3ffff */
.L_x_3695:
        /* <DEDUP_REMOVED lines=15> */
.L_x_14098:


//--------------------- .text._ZN2at6native43_GLOBAL__N__7cc8d1ed_10_Dropout_cu_0e96ed3824fused_dropout_kernel_vecIddjLi1ELi8EhEEvNS_4cuda6detail10TensorInfoIKT_T1_EENS5_IS6_S8_EENS5_IT4_S8_EES8_T0_NS_15PhiloxCudaStateE --------------------------
	.section	.text._ZN2at6native43_GLOBAL__N__7cc8d1ed_10_Dropout_cu_0e96ed3824fused_dropout_kernel_vecIddjLi1ELi8EhEEvNS_4cuda6detail10TensorInfoIKT_T1_EENS5_IS6_S8_EENS5_IT4_S8_EES8_T0_NS_15PhiloxCudaStateE,"ax",@progbits
	.align	128
.text._ZN2at6native43_GLOBAL__N__7cc8d1ed_10_Dropout_cu_0e96ed3824fused_dropout_kernel_vecIddjLi1ELi8EhEEvNS_4cuda6detail10TensorInfoIKT_T1_EENS5_IS6_S8_EENS5_IT4_S8_EES8_T0_NS_15PhiloxCudaStateE:
        .type           _ZN2at6native43_GLOBAL__N__7cc8d1ed_10_Dropout_cu_0e96ed3824fused_dropout_kernel_vecIddjLi1ELi8EhEEvNS_4cuda6detail10TensorInfoIKT_T1_EENS5_IS6_S8_EENS5_IT4_S8_EES8_T0_NS_15PhiloxCudaStateE,@function
        .size           _ZN2at6native43_GLOBAL__N__7cc8d1ed_10_Dropout_cu_0e96ed3824fused_dropout_kernel_vecIddjLi1ELi8EhEEvNS_4cuda6detail10TensorInfoIKT_T1_EENS5_IS6_S8_EENS5_IT4_S8_EES8_T0_NS_15PhiloxCudaStateE,(.L_x_14100 - _ZN2at6native43_GLOBAL__N__7cc8d1ed_10_Dropout_cu_0e96ed3824fused_dropout_kernel_vecIddjLi1ELi8EhEEvNS_4cuda6detail10TensorInfoIKT_T1_EENS5_IS6_S8_EENS5_IT4_S8_EES8_T0_NS_15PhiloxCudaStateE)
        .other          _ZN2at6native43_GLOBAL__N__7cc8d1ed_10_Dropout_cu_0e96ed3824fused_dropout_kernel_vecIddjLi1ELi8EhEEvNS_4cuda6detail10TensorInfoIKT_T1_EENS5_IS6_S8_EENS5_IT4_S8_EES8_T0_NS_15PhiloxCudaStateE,@"STO_CUDA_ENTRY STV_DEFAULT"
_ZN2at6native43_GLOBAL__N__7cc8d1ed_10_Dropout_cu_0e96ed3824fused_dropout_kernel_vecIddjLi1ELi8EhEEvNS_4cuda6detail10TensorInfoIKT_T1_EENS5_IS6_S8_EENS5_IT4_S8_EES8_T0_NS_15PhiloxCudaStateE:
        /* <DEDUP_REMOVED lines=17> */
[----:B------:R-:W1:Y:S01]  /*0110*/  LDCU UR6, c[0x0][0x360] ;  /* 0x00006c00ff0677ac */ /* 0x000e620008000800 */
[----:B------:R-:W4:Y:S01]  /*0120*/  S2UR UR7, SR_CTAID.X ;  /* 0x00000000000779c3 */ /* 0x000f220000002500 */
[----:B------:R-:W4:Y:S07]  /*0130*/  S2R R0, SR_TID.X ;  /* 0x0000000000007919 */ /* 0x000f2e0000002100 */
[----:B------:R-:W4:Y:S02]  /*0140*/  LDC R7, c[0x0][0x360] ;  /* 0x0000d800ff077b82 */ /* 0x000f240000000800 */
[----:B----4-:R-:W-:-:S04]  /*0150*/  IMAD R0, R7, UR7, R0 ;  /* 0x0000000707007c24 */ /* 0x010fc8000f8e0200 */
        /* <DEDUP_REMOVED lines=16> */
[----:B------:R-:W-:Y:S01]  /*0260*/  MOV R6, UR14 ;  /* 0x0000000e00067c02 */ /* 0x000fe20008000f00 */
[----:B------:R-:W-:Y:S01]  /*0270*/  UIMAD.WIDE.U32 UR4, UR4, -0x326172a9, URZ ;  /* 0xcd9e8d57040478a5 */ /* 0x000fe2000f8e00ff */
[----:B------:R-:W-:Y:S01]  /*0280*/  IMAD.U32 R7, RZ, RZ, UR15 ;  /* 0x0000000fff077e24 */ /* 0x000fe2000f8e00ff */
[----:B------:R-:W-:Y:S01]  /*0290*/  LOP3.LUT R3, R5, UR10, R3, 0x96, !PT ;  /* 0x0000000a05037c12 */ /* 0x000fe2000f8e9603 */
[----:B------:R-:W-:Y:S02]  /*02a0*/  UIADD3 UR19, UPT, UPT, UR10, 0x3c6ef372, URZ ;  /* 0x3c6ef3720a137890 */ /* 0x000fe4000fffe0ff */
[----:B------:R-:W-:Y:S01]  /*02b0*/  UIADD3 UR21, UPT, UPT, UR10, -0x255992d5, URZ ;  /* 0xdaa66d2b0a157890 */ /* 0x000fe2000fffe0ff */
[----:B------:R-:W-:Y:S01]  /*02c0*/  IMAD.U32 R9, RZ, RZ, UR5 ;  /* 0x00000005ff097e24 */ /* 0x000fe2000f8e00ff */
[----:B------:R-:W-:Y:S01]  /*02d0*/  UIADD3 UR22, UPT, UPT, UR11, 0x32370b8f, URZ ;  /* 0x32370b8f0b167890 */ /* 0x000fe2000fffe0ff */
[----:B------:R-:W-:Y:S01]  /*02e0*/  IMAD.U32 R8, RZ, RZ, UR4 ;  /* 0x00000004ff087e24 */ /* 0x000fe2000f8e00ff */
[----:B------:R-:W-:-:S02]  /*02f0*/  UIADD3 UR24, UPT, UPT, UR11, -0x126145ec, URZ ;  /* 0xed9eba140b187890 */ /* 0x000fc4000fffe0ff */
        /* <DEDUP_REMOVED lines=10> */
[----:B------:R-:W0:Y:S03]  /*03a0*/  LDCU UR4, c[0x0][0x608] ;  /* 0x0000c100ff0477ac */ /* 0x000e260008000800 */
[----:B------:R-:W-:Y:S01]  /*03b0*/  IMAD.WIDE.U32 R6, R6, -0x326172a9, RZ ;  /* 0xcd9e8d5706067825 */ /* 0x000fe200078e00ff */
[----:B------:R-:W-:Y:S01]  /*03c0*/  LOP3.LUT R3, R8, UR19, R3, 0x96, !PT ;  /* 0x0000001308037c12 */ /* 0x000fe2000f8e9603 */
[----:B------:R-:W-:-:S02]  /*03d0*/  UIADD3 UR27, UPT, UPT, UR10, -0x4ab325aa, URZ ;  /* 0xb54cda560a1b7890 */ /* 0x000fc4000fffe0ff */
[----:B------:R-:W-:Y:S01]  /*03e0*/  UIADD3 UR29, UPT, UPT, UR10, 0x5384540f, URZ ;  /* 0x5384540f0a1d7890 */ /* 0x000fe2000fffe0ff */
[----:B------:R-:W-:Y:S01]  /*03f0*/  LOP3.LUT R8, R2, UR21, R7, 0x96, !PT ;  /* 0x0000001502087c12 */ /* 0x000fe2000f8e9607 */
[----:B------:R-:W-:Y:S01]  /*0400*/  IMAD.WIDE.U32 R2, R3, -0x2daee0ad, RZ ;  /* 0xd2511f5303027825 */ /* 0x000fe200078e00ff */
[----:B------:R-:W-:Y:S02]  /*0410*/  UIADD3 UR30, UPT, UPT, UR11, 0x1fd5c5a3, URZ ;  /* 0x1fd5c5a30b1e7890 */ /* 0x000fe4000fffe0ff */
[----:B------:R-:W-:Y:S01]  /*0420*/  UIADD3 UR32, UPT, UPT, UR11, -0x24c28bd8, URZ ;  /* 0xdb3d74280b207890 */ /* 0x000fe2000fffe0ff */
[----:B------:R-:W-:Y:S01]  /*0430*/  IMAD.WIDE.U32 R8, R8, -0x2daee0ad, RZ ;  /* 0xd2511f5308087825 */ /* 0x000fe200078e00ff */
[----:B------:R-:W-:Y:S01]  /*0440*/  LOP3.LUT R3, R4, UR22, R3, 0x96, !PT ;  /* 0x0000001604037c12 */ /* 0x000fe2000f8e9603 */
[----:B------:R-:W-:Y:S02]  /*0450*/  UIADD3 UR31, UPT, UPT, UR10, -0xe443238, URZ ;  /* 0xf1bbcdc80a1f7890 */ /* 0x000fe4000fffe0ff */
[----:B------:R-:W-:Y:S01]  /*0460*/  UIADD3 UR33, UPT, UPT, UR10, -0x700cb87f, URZ ;  /* 0x8ff347810a217890 */ /* 0x000fe2000fffe0ff */
[----:B------:R-:W-:Y:S01]  /*0470*/  LOP3.LUT R4, R2, UR24, R9, 0x96, !PT ;  /* 0x0000001802047c12 */ /* 0x000fe2000f8e9609 */
[----:B------:R-:W-:Y:S01]  /*0480*/  IMAD.WIDE.U32 R2, R3, -0x326172a9, RZ ;  /* 0xcd9e8d5703027825 */ /* 0x000fe200078e00ff */
[----:B0-----:R-:W-:-:S03]  /*0490*/  ISETP.GE.U32.AND P0, PT, R12, UR4, PT ;  /* 0x000000040c007c0c */ /* 0x001fc6000bf06070 */
        /* <DEDUP_REMOVED lines=27> */
[----:B------:R-:W-:Y:S01]  /*0650*/  MOV R10, UR7 ;  /* 0x00000007000a7c02 */ /* 0x000fe20008000f00 */
[----:B0-----:R-:W1:Y:S01]  /*0660*/  MUFU.RCP64H R3, R13 ;  /* 0x0000000d00037308 */ /* 0x001e620000001800 */
[----:B------:R-:W-:-:S05]  /*0670*/  VIADD R2, R13, 0x300402 ;  /* 0x003004020d027836 */ /* 0x000fca0000000000 */
[----:B------:R-:W-:Y:S01]  /*0680*/  FSETP.GEU.AND P0, PT, |R2|, 5.8789094863358348022e-39, PT ;  /* 0x004004020200780b */ /* 0x000fe20003f0e200 */
        /* <DEDUP_REMOVED lines=12> */
[----:B------:R-:W-:-:S15]  /*0750*/  IMAD.MOV.U32 R3, RZ, RZ, R9 ;  /* 0x000000ffff037224 */ /* 0x000fde00078e0009 */
[----:B------:R-:W-:-:S15]  /*0760*/  NOP ;  /* 0x0000000000007918 */ /* 0x000fde0000000000 */
[----:B------:R-:W-:-:S15]  /*0770*/  NOP ;  /* 0x0000000000007918 */ /* 0x000fde0000000000 */
[----:B------:R-:W-:-:S15]  /*0780*/  NOP ;  /* 0x0000000000007918 */ /* 0x000fde0000000000 */
[----:B------:R-:W-:-:S01]  /*0790*/  NOP ;  /* 0x0000000000007918 */ /* 0x000fc20000000000 */
        /* <DEDUP_REMOVED lines=8> */
[----:B------:R-:W-:Y:S01]  /*0820*/  R2UR UR5, R7 ;  /* 0x00000000070572ca */ /* 0x000fe200000e0000 */
[----:B------:R-:W-:-:S14]  /*0830*/  @P0 BRA `(.L_x_3696) ;  /* 0x0000000000100947 */ /* 0x000fdc0003800000 */
[----:B------:R-:W-:-:S05]  /*0840*/  LOP3.LUT R4, R13, 0x7fffffff, RZ, 0xc0, !PT ;  /* 0x7fffffff0d047812 */ /* 0x000fca00078ec0ff */
[----:B------:R-:W-:Y:S01]  /*0850*/  VIADD R8, R4, 0xfff00000 ;  /* 0xfff0000004087836 */ /* 0x000fe20000000000 */
[----:B------:R-:W-:-:S07]  /*0860*/  MOV R4, 0x880 ;  /* 0x0000088000047802 */ /* 0x000fce0000000f00 */
[----:B------:R-:W-:Y:S05]  /*0870*/  CALL.REL.NOINC `($__internal_66_$__cuda_sm20_dblrcp_rn_slowpath_v3) ;  /* 0x0000001800007944 */ /* 0x000fea0003c00000 */
.L_x_3696:
[----:B------:R-:W0:Y:S01]  /*0880*/  LDC.64 R6, c[0x0][0x380] ;  /* 0x0000e000ff067b82 */ /* 0x000e220000000a00 */
[----:B------:R-:W1:Y:S01]  /*0890*/  LDCU UR7, c[0x0][0x370] ;  /* 0x00006e00ff0777ac */ /* 0x000e620008000800 */
[----:B------:R-:W-:Y:S01]  /*08a0*/  IMAD R28, R28, -0x326172a9, RZ ;  /* 0xcd9e8d571c1c7824 */ /* 0x000fe200078e02ff */
[----:B------:R-:W-:Y:S01]  /*08b0*/  LOP3.LUT R11, R11, UR34, RZ, 0x3c, !PT ;  /* 0x000000220b0b7c12 */ /* 0x000fe2000f8e3cff */
[----:B------:R-:W-:Y:S01]  /*08c0*/  IMAD.MOV.U32 R4, RZ, RZ, RZ ;  /* 0x000000ffff047224 */ /* 0x000fe200078e00ff */
[----:B------:R-:W2:Y:S03]  /*08d0*/  LDCU.64 UR36, c[0x0][0x610] ;  /* 0x0000c200ff2477ac */ /* 0x000ea60008000a00 */
[----:B------:R-:W3:Y:S01]  /*08e0*/  LDC.64 R8, c[0x0][0x458] ;  /* 0x00011600ff087b82 */ /* 0x000ee20000000a00 */
[----:B------:R-:W4:Y:S01]  /*08f0*/  LDCU UR9, c[0x0][0x608] ;  /* 0x0000c100ff0977ac */ /* 0x000f220008000800 */
[----:B------:R-:W0:Y:S01]  /*0900*/  LDCU.64 UR14, c[0x0][0x530] ;  /* 0x0000a600ff0e77ac */ /* 0x000e220008000a00 */
[----:B-1----:R-:W-:-:S12]  /*0910*/  UIMAD UR6, UR6, UR7, URZ ;  /* 0x00000007060672a4 */ /* 0x002fd8000f8e02ff */
.L_x_3705:
[----:B-1----:R-:W-:Y:S01]  /*0920*/  VIADD R15, R5, 0x1 ;  /* 0x00000001050f7836 */ /* 0x002fe20000000000 */
[----:B------:R-:W-:Y:S04]  /*0930*/  BSSY.RECONVERGENT B0, `(.L_x_3697) ;  /* 0x000000c000007945 */ /* 0x000fe80003800200 */
[C---:B------:R-:W-:Y:S01]  /*0940*/  ISETP.NE.AND P0, PT, R15.reuse, RZ, PT ;  /* 0x000000ff0f00720c */ /* 0x040fe20003f05270 */
[----:B------:R-:W-:-:S12]  /*0950*/  IMAD.HI.U32 R15, R15, -0x2daee0ad, RZ ;  /* 0xd2511f530f0f7827 */ /* 0x000fd800078e00ff */
        /* <DEDUP_REMOVED lines=9> */
.L_x_3698:
[----:B0-2-4-:R-:W-:Y:S05]  /*09f0*/  BSYNC.RECONVERGENT B0 ;  /* 0x0000000000007941 */ /* 0x015fea0003800200 */
.L_x_3697:
[----:B------:R-:W-:Y:S01]  /*0a00*/  IMAD.WIDE.U32 R12, R0, -0x326172a9, RZ ;  /* 0xcd9e8d57000c7825 */ /* 0x000fe200078e00ff */
[----:B------:R-:W-:-:S03]  /*0a10*/  LOP3.LUT R15, R4, UR11, R15, 0x96, !PT ;  /* 0x0000000b040f7c12 */ /* 0x000fc6000f8e960f */
        /* <DEDUP_REMOVED lines=40> */
[----:B------:R-:W-:Y:S01]  /*0ca0*/  IMAD.HI.U32 R15, R13, -0x2daee0ad, RZ ;  /* 0xd2511f530d0f7827 */ /* 0x000fe200078e00ff */
[----:B------:R-:W-:-:S03]  /*0cb0*/  LOP3.LUT R35, R14, UR33, R37, 0x96, !PT ;  /* 0x000000210e237c12 */ /* 0x000fc6000f8e9625 */
        /* <DEDUP_REMOVED lines=8> */
[----:B------:R-:W-:Y:S02]  /*0d40*/  IMAD.MOV.U32 R14, RZ, RZ, R2 ;  /* 0x000000ffff0e7224 */ /* 0x000fe400078e0002 */
[----:B------:R-:W-:Y:S02]  /*0d50*/  IMAD.MOV.U32 R15, RZ, RZ, R35 ;  /* 0x000000ffff0f7224 */ /* 0x000fe400078e0023 */
[----:B------:R-:W-:Y:S01]  /*0d60*/  IMAD.MOV.U32 R28, RZ, RZ, R11 ;  /* 0x000000ffff1c7224 */ /* 0x000fe200078e000b */
[----:B------:R-:W-:Y:S06]  /*0d70*/  BRA `(.L_x_3700) ;  /* 0x0000000000287947 */ /* 0x000fec0003800000 */
.L_x_3699:
[----:B------:R-:W-:Y:S01]  /*0d80*/  UISETP.NE.AND UP0, UPT, UR8, 0x3, UPT ;  /* 0x000000030800788c */ /* 0x000fe2000bf05270 */
[----:B------:R-:W-:Y:S01]  /*0d90*/  MOV R3, R2 ;  /* 0x0000000200037202 */ /* 0x000fe20000000f00 */
[----:B------:R-:W-:Y:S02]  /*0da0*/  IMAD.MOV.U32 R28, RZ, RZ, R35 ;  /* 0x000000ffff1c7224 */ /* 0x000fe400078e0023 */
[----:B------:R-:W-:Y:S02]  /*0db0*/  IMAD.MOV.U32 R14, RZ, RZ, R36 ;  /* 0x000000ffff0e7224 */ /* 0x000fe400078e0024 */
[----:B------:R-:W-:Y:S01]  /*0dc0*/  PLOP3.LUT P1, PT, PT, PT, UP0, 0x80, 0x8 ;  /* 0x000000000008781c */ /* 0x000fe20003f2f008 */
[----:B------:R-:W-:-:S12]  /*0dd0*/  IMAD.MOV.U32 R15, RZ, RZ, R32 ;  /* 0x000000ffff0f7224 */ /* 0x000fd800078e0020 */
[----:B------:R-:W-:Y:S01]  /*0de0*/  @P1 MOV R3, R11 ;  /* 0x0000000b00031202 */ /* 0x000fe20000000f00 */
[----:B------:R-:W-:Y:S01]  /*0df0*/  @P1 IMAD.MOV.U32 R28, RZ, RZ, R2 ;  /* 0x000000ffff1c1224 */ /* 0x000fe200078e0002 */
[----:B------:R-:W-:Y:S01]  /*0e00*/  @P1 MOV R15, R36 ;  /* 0x00000024000f1202 */ /* 0x000fe20000000f00 */
[----:B------:R-:W-:-:S07]  /*0e10*/  @P1 IMAD.MOV.U32 R14, RZ, RZ, R35 ;  /* 0x000000ffff0e1224 */ /* 0x000fce00078e0023 */
.L_x_3700:
        /* <DEDUP_REMOVED lines=13> */
.L_x_3702:
[----:B------:R-:W-:Y:S05]  /*0ef0*/  BSYNC.RECONVERGENT B0 ;  /* 0x0000000000007941 */ /* 0x000fea0003800200 */
.L_x_3701:
[----:B------:R-:W-:Y:S01]  /*0f00*/  IMAD.WIDE.U32 R22, R0, -0x326172a9, RZ ;  /* 0xcd9e8d5700167825 */ /* 0x000fe200078e00ff */
[----:B------:R-:W-:Y:S02]  /*0f10*/  LOP3.LUT R11, R4, UR11, R11, 0x96, !PT ;  /* 0x0000000b040b7c12 */ /* 0x000fe4000f8e960b */
[----:B------:R-:W-:Y:S01]  /*0f20*/  I2FP.F32.U32 R40, R14 ;  /* 0x0000000e00287245 */ /* 0x000fe20000201000 */
[----:B------:R-:W-:Y:S01]  /*0f30*/  IMAD.MOV.U32 R33, RZ, RZ, 0x2f800000 ;  /* 0x2f800000ff217424 */ /* 0x000fe200078e00ff */
[----:B------:R-:W-:Y:S01]  /*0f40*/  LOP3.LUT R20, R10, UR10, R23, 0x96, !PT ;  /* 0x0000000a0a147c12 */ /* 0x000fe2000f8e9617 */
[----:B------:R-:W-:-:S04]  /*0f50*/  IMAD.WIDE.U32 R18, R11, -0x326172a9, RZ ;  /* 0xcd9e8d570b127825 */ /* 0x000fc800078e00ff */
[----:B------:R-:W-:Y:S01]  /*0f60*/  FFMA.FTZ R40, R40, R33, 1.1641532182693481445e-10 ;  /* 0x2f00000028287423 */ /* 0x000fe20000010021 */
[----:B------:R-:W-:-:S04]  /*0f70*/  IMAD.WIDE.U32 R20, R20, -0x2daee0ad, RZ ;  /* 0xd2511f5314147825 */ /* 0x000fc800078e00ff */
[----:B------:R-:W-:Y:S01]  /*0f80*/  VIADD R11, R16, 0xd2511f53 ;  /* 0xd2511f53100b7836 */ /* 0x000fe20000000000 */
[----:B------:R-:W-:Y:S01]  /*0f90*/  LOP3.LUT R16, R22, UR17, R19, 0x96, !PT ;  /* 0x0000001116107c12 */ /* 0x000fe2000f8e9613 */
[----:B------:R-:W-:-:S03]  /*0fa0*/  IMAD R13, R13, -0x2daee0ad, RZ ;  /* 0xd2511f530d0d7824 */ /* 0x000fc600078e02ff */
        /* <DEDUP_REMOVED lines=35> */
[----:B------:R-:W-:Y:S02]  /*11e0*/  LOP3.LUT R3, R18, UR33, R21, 0x96, !PT ;  /* 0x0000002112037c12 */ /* 0x000fe4000f8e9615 */
[----:B------:R-:W-:Y:S02]  /*11f0*/  MOV R28, R20 ;  /* 0x00000014001c7202 */ /* 0x000fe40000000f00 */
        /* <DEDUP_REMOVED lines=12> */
.L_x_3703:
        /* <DEDUP_REMOVED lines=10> */
.L_x_3704:
[----:B------:R-:W-:-:S05]  /*1360*/  IMAD.WIDE.U32 R38, R29, 0x8, R6 ;  /* 0x000000081d267825 */ /* 0x000fca00078e0006 */
[----:B------:R-:W2:Y:S04]  /*1370*/  LDG.E.ENL2.256 R16, R12, desc[UR12][R38.64] ;  /* 0xfe00000c260c797e */ /* 0x000ea80008121910 */
[----:B------:R0:W4:Y:S01]  /*1380*/  LDG.E.ENL2.256 R24, R20, desc[UR12][R38.64+0x20] ;  /* 0xfe00010c2614797e */ /* 0x0001220008121918 */
        /* <DEDUP_REMOVED lines=64> */
[----:B-1----:R1:W5:Y:S02]  /*1790*/  DSETP.GEU.AND P0, PT, R30, UR36, PT ;  /* 0x000000241e007e2a */ /* 0x002364000bf0e000 */
[----:B-1----:R-:W-:Y:S02]  /*17a0*/  I2FP.F32.U32 R30, R32 ;  /* 0x00000020001e7245 */ /* 0x002fe40000201000 */
[----:B------:R-:W-:Y:S02]  /*17b0*/  MOV R32, RZ ;  /* 0x000000ff00207202 */ /* 0x000fe40000000f00 */
[----:B-----5:R-:W-:Y:S01]  /*17c0*/  FSEL R36, RZ, 1, P0 ;  /* 0x3f800000ff247808 */ /* 0x020fe20000000000 */
        /* <DEDUP_REMOVED lines=12> */
[----:B------:R-:W-:Y:S02]  /*1890*/  FSEL R31, RZ, 1, P4 ;  /* 0x3f800000ff1f7808 */ /* 0x000fe40002000000 */
[----:B-----5:R-:W-:Y:S01]  /*18a0*/  FSEL R37, RZ, 1, P1 ;  /* 0x3f800000ff257808 */ /* 0x020fe20000800000 */
[----:B------:R-:W-:Y:S01]  /*18b0*/  FFMA.FTZ R30, R30, R33, 1.1641532182693481445e-10 ;  /* 0x2f0000001e1e7423 */ /* 0x000fe20000010021 */
[----:B------:R-:W-:-:S03]  /*18c0*/  FSEL R33, RZ, 1.875, P6 ;  /* 0x3ff00000ff217808 */ /* 0x000fc60003000000 */
[----:B------:R-:W-:Y:S01]  /*18d0*/  FMUL.FTZ R34, R30, 1 ;  /* 0x3f8000001e227820 */ /* 0x000fe20000410000 */
[----:B------:R-:W-:-:S15]  /*18e0*/  FSEL R30, RZ, 1, P6 ;  /* 0x3f800000ff1e7808 */ /* 0x000fde0003000000 */
[----:B------:R-:W-:-:S15]  /*18f0*/  NOP ;  /* 0x0000000000007918 */ /* 0x000fde0000000000 */
[----:B------:R-:W-:-:S15]  /*1900*/  NOP ;  /* 0x0000000000007918 */ /* 0x000fde0000000000 */
[----:B------:R-:W-:-:S07]  /*1910*/  NOP ;  /* 0x0000000000007918 */ /* 0x000fce0000000000 */
[----:B------:R-:W1:-:S15]  /*1920*/  F2F.F64.F32 R34, R34 ;  /* 0x0000002200227310 */ /* 0x000e5e0000201800 */
[----:B------:R-:W-:-:S15]  /*1930*/  NOP ;  /* 0x0000000000007918 */ /* 0x000fde0000000000 */
[----:B------:R-:W-:-:S15]  /*1940*/  NOP ;  /* 0x0000000000007918 */ /* 0x000fde0000000000 */
[----:B------:R-:W-:-:S15]  /*1950*/  NOP ;  /* 0x0000000000007918 */ /* 0x000fde0000000000 */
[----:B------:R-:W-:-:S04]  /*1960*/  NOP ;  /* 0x0000000000007918 */ /* 0x000fc80000000000 */
[----:B--2---:R2:W-:Y:S02]  /*1970*/  DMUL R12, R12, R32 ;  /* 0x000000200c0c7228 */ /* 0x0045e40000000000 */
[----:B--2---:R-:W-:Y:S01]  /*1980*/  FSEL R33, RZ, 1.875, P5 ;  /* 0x3ff00000ff217808 */ /* 0x004fe20002800000 */
[----:B------:R-:W-:-:S15]  /*1990*/  F2I.FTZ.U32.TRUNC.NTZ R36, R36 ;  /* 0x0000002400247305 */ /* 0x000fde000021f000 */
[----:B------:R-:W-:-:S15]  /*19a0*/  NOP ;  /* 0x0000000000007918 */ /* 0x000fde0000000000 */
[----:B------:R-:W-:-:S15]  /*19b0*/  NOP ;  /* 0x0000000000007918 */ /* 0x000fde0000000000 */
[----:B------:R-:W-:-:S15]  /*19c0*/  NOP ;  /* 0x0000000000007918 */ /* 0x000fde0000000000 */
[----:B------:R-:W-:-:S01]  /*19d0*/  NOP ;  /* 0x0000000000007918 */ /* 0x000fc20000000000 */
[----:B------:R2:W-:Y:S02]  /*19e0*/  DMUL R14, R14, R32 ;  /* 0x000000200e0e7228 */ /* 0x0005e40000000000 */
[----:B--2---:R-:W-:Y:S01]  /*19f0*/  FSEL R33, RZ, 1.875, P4 ;  /* 0x3ff00000ff217808 */ /* 0x004fe20002000000 */
[----:B0-----:R-:W-:Y:S08]  /*1a00*/  F2I.FTZ.U32.TRUNC.NTZ R39, R31 ;  /* 0x0000001f00277305 */ /* 0x001ff0000021f000 */
[----:B------:R-:W-:-:S15]  /*1a10*/  F2I.FTZ.U32.TRUNC.NTZ R37, R37 ;  /* 0x0000002500257305 */ /* 0x000fde000021f000 */
[----:B------:R-:W-:-:S15]  /*1a20*/  NOP ;  /* 0x0000000000007918 */ /* 0x000fde0000000000 */
[----:B------:R-:W-:-:S15]  /*1a30*/  NOP ;  /* 0x0000000000007918 */ /* 0x000fde0000000000 */
[----:B------:R-:W-:-:S08]  /*1a40*/  NOP ;  /* 0x0000000000007918 */ /* 0x000fd00000000000 */
[----:B------:R0:W-:Y:S02]  /*1a50*/  DMUL R16, R16, R32 ;  /* 0x0000002010107228 */ /* 0x0001e40000000000 */
[----:B0-----:R-:W-:-:S15]  /*1a60*/  FSEL R33, RZ, 1.875, P3 ;  /* 0x3ff00000ff217808 */ /* 0x001fde0001800000 */
[----:B------:R-:W-:-:S15]  /*1a70*/  NOP ;  /* 0x0000000000007918 */ /* 0x000fde0000000000 */
[----:B------:R-:W-:-:S15]  /*1a80*/  NOP ;  /* 0x0000000000007918 */ /* 0x000fde0000000000 */
[----:B------:R-:W-:-:S15]  /*1a90*/  NOP ;  /* 0x0000000000007918 */ /* 0x000fde0000000000 */
[----:B------:R-:W-:-:S02]  /*1aa0*/  NOP ;  /* 0x0000000000007918 */ /* 0x000fc40000000000 */
[----:B------:R0:W-:Y:S02]  /*1ab0*/  DMUL R18, R18, R32 ;  /* 0x0000002012127228 */ /* 0x0001e40000000000 */
[----:B0-----:R-:W-:-:S15]  /*1ac0*/  FSEL R33, RZ, 1.875, P2 ;  /* 0x3ff00000ff217808 */ /* 0x001fde0001000000 */
[----:B------:R-:W-:-:S15]  /*1ad0*/  NOP ;  /* 0x0000000000007918 */ /* 0x000fde0000000000 */
[----:B------:R-:W-:-:S15]  /*1ae0*/  NOP ;  /* 0x0000000000007918 */ /* 0x000fde0000000000 */
[----:B------:R-:W-:-:S15]  /*1af0*/  NOP ;  /* 0x0000000000007918 */ /* 0x000fde0000000000 */
[----:B------:R-:W-:-:S02]  /*1b00*/  NOP ;  /* 0x0000000000007918 */ /* 0x000fc40000000000 */
[----:B----4-:R0:W-:Y:S02]  /*1b10*/  DMUL R20, R20, R32 ;  /* 0x0000002014147228 */ /* 0x0101e40000000000 */
        /* <DEDUP_REMOVED lines=11> */
[----:B-1----:R0:W1:Y:S02]  /*1bd0*/  DSETP.GEU.AND P6, PT, R34, UR36, PT ;  /* 0x0000002422007e2a */ /* 0x002064000bfce000 */
[----:B0-----:R-:W-:Y:S02]  /*1be0*/  FSEL R35, RZ, 1, P2 ;  /* 0x3f800000ff237808 */ /* 0x001fe40001000000 */
[----:B------:R-:W-:Y:S02]  /*1bf0*/  FSEL R34, RZ, 1, P3 ;  /* 0x3f800000ff227808 */ /* 0x000fe40001800000 */
[----:B-1----:R-:W-:Y:S02]  /*1c00*/  FSEL R38, RZ, 1, P6 ;  /* 0x3f800000ff267808 */ /* 0x002fe40003000000 */
[----:B------:R-:W0:Y:S08]  /*1c10*/  F2I.FTZ.U32.TRUNC.NTZ R35, R35 ;  /* 0x0000002300237305 */ /* 0x000e30000021f000 */
[----:B------:R-:W1:Y:S01]  /*1c20*/  F2I.FTZ.U32.TRUNC.NTZ R34, R34 ;  /* 0x0000002200227305 */ /* 0x000e62000021f000 */
[----:B0-----:R-:W-:-:S07]  /*1c30*/  PRMT R40, R35, 0x3340, R36 ;  /* 0x0000334023287816 */ /* 0x001fce0000000024 */
[----:B------:R-:W-:Y:S01]  /*1c40*/  F2I.FTZ.U32.TRUNC.NTZ R38, R38 ;  /* 0x0000002600267305 */ /* 0x000fe2000021f000 */
[----:B------:R-:W-:Y:S01]  /*1c50*/  IMAD.U32 R36, RZ, RZ, UR6 ;  /* 0x00000006ff247e24 */ /* 0x000fe2000f8e00ff */
[----:B-1----:R-:W-:-:S15]  /*1c60*/  PRMT R39, R39, 0x3340, R34 ;  /* 0x0000334027277816 */ /* 0x002fde0000000022 */
        /* <DEDUP_REMOVED lines=11> */
[----:B------:R-:W0:Y:S01]  /*1d20*/  F2I.FTZ.U32.TRUNC.NTZ R33, R33 ;  /* 0x0000002100217305 */ /* 0x000e22000021f000 */
[----:B---3--:R-:W-:Y:S01]  /*1d30*/  IMAD.WIDE.U32 R30, R29, 0x8, R8 ;  /* 0x000000081d1e7825 */ /* 0x008fe200078e0008 */
[----:B0-----:R-:W-:-:S02]  /*1d40*/  PRMT R34, R32, 0x3340, R33 ;  /* 0x0000334020227816 */ /* 0x001fc40000000021 */
[----:B------:R-:W-:Y:S02]  /*1d50*/  PRMT R33, R37, 0x3340, R38 ;  /* 0x0000334025217816 */ /* 0x000fe40000000026 */
[----:B------:R-:W-:Y:S02]  /*1d60*/  IADD3 R32, P0, PT, R29, UR14, RZ ;  /* 0x0000000e1d207c10 */ /* 0x000fe4000ff1e0ff */
[----:B------:R-:W-:Y:S02]  /*1d70*/  LEA R29, R36, R29, 0x3 ;  /* 0x0000001d241d7211 */ /* 0x000fe400078e18ff */
[----:B------:R-:W-:Y:S01]  /*1d80*/  PRMT R35, R40, 0x5410, R33 ;  /* 0x0000541028237816 */ /* 0x000fe20000000021 */
[----:B------:R-:W-:Y:S01]  /*1d90*/  IMAD.X R33, RZ, RZ, UR15, P0 ;  /* 0x0000000fff217e24 */ /* 0x000fe200080e06ff */
[----:B------:R-:W-:Y:S02]  /*1da0*/  ISETP.GE.U32.AND P0, PT, R29, UR9, PT ;  /* 0x000000091d007c0c */ /* 0x000fe4000bf06070 */
[----:B------:R-:W-:-:S15]  /*1db0*/  PRMT R34, R34, 0x5410, R39 ;  /* 0x0000541022227816 */ /* 0x000fde0000000027 */
[----:B------:R-:W-:-:S15]  /*1dc0*/  NOP ;  /* 0x0000000000007918 */ /* 0x000fde0000000000 */
[----:B------:R-:W-:-:S09]  /*1dd0*/  NOP ;  /* 0x0000000000007918 */ /* 0x000fd20000000000 */
        /* <DEDUP_REMOVED lines=37> */
[----:B0-----:R1:W-:Y:S04]  /*2030*/  STG.E.ENL2.256 desc[UR12][R30.64+0x20], R20, R24 ;  /* 0xf80001141e18797f */ /* 0x0013e8000f12180c */
[----:B------:R1:W-:Y:S01]  /*2040*/  STG.E.64 desc[UR12][R32.64], R34 ;  /* 0x0000002220007986 */ /* 0x0003e2000c101b0c */
[----:B------:R-:W-:Y:S06]  /*2050*/  BAR.SYNC.DEFER_BLOCKING 0x0 ;  /* 0x0000000000007b1d */ /* 0x000fec0000010000 */
[----:B------:R-:W-:Y:S05]  /*2060*/  @!P0 BRA `(.L_x_3705) ;  /* 0xffffffe8002c8947 */ /* 0x000fea000383ffff */
[----:B------:R-:W-:Y:S05]  /*2070*/  EXIT ;  /* 0x000000000000794d */ /* 0x000fea0003800000 */
        .weak           $__internal_66_$__cuda_sm20_dblrcp_rn_slowpath_v3
        .type           $__internal_66_$__cuda_sm20_dblrcp_rn_slowpath_v3,@function
        .size           $__internal_66_$__cuda_sm20_dblrcp_rn_slowpath_v3,(.L_x_14100 - $__internal_66_$__cuda_sm20_dblrcp_rn_slowpath_v3)
$__internal_66_$__cuda_sm20_dblrcp_rn_slowpath_v3:
        /* <DEDUP_REMOVED lines=14> */
[----:B------:R-:W-:-:S03]  /*2160*/  IMAD.U32 R7, RZ, RZ, UR4 ;  /* 0x00000004ff077e24 */ /* 0x000fc6000f8e00ff */
        /* <DEDUP_REMOVED lines=46> */
.L_x_3708:
        /* <DEDUP_REMOVED lines=35> */
.L_x_3706:
[----:B------:R-:W0:Y:S01]  /*2680*/  LDCU UR4, c[0x0][0x610] ;  /* 0x0000c200ff0477ac */ /* 0x000e220008000800 */
[----:B------:R-:W-:-:S12]  /*2690*/  ULOP3.LUT UR5, UR7, 0x80000, URZ, 0xfc, !UPT ;  /* 0x0008000007057892 */ /* 0x000fd8000f8efcff */
.L_x_3707:
[----:B------:R-:W-:Y:S01]  /*26a0*/  MOV R6, R4 ;  /* 0x0000000400067202 */ /* 0x000fe20000000f00 */
[----:B------:R-:W-:-:S04]  /*26b0*/  IMAD.MOV.U32 R7, RZ, RZ, 0x0 ;  /* 0x00000000ff077424 */ /* 0x000fc800078e00ff */
[----:B0-----:R-:W-:Y:S05]  /*26c0*/  RET.REL.NODEC R6 `(_ZN2at6native43_GLOBAL__N__7cc8d1ed_10_Dropout_cu_0e96ed3824fused_dropout_kernel_vecIddjLi1ELi8EhEEvNS_4cuda6detail10TensorInfoIKT_T1_EENS5_IS6_S8_EENS5_IT4_S8_EES8_T0_NS_15PhiloxCudaStateE) ;  /* 0xffffffd8064c7950 */ /* 0x001fea0003c3ffff */
.L_x_3709:
        /* <DEDUP_REMOVED lines=11> */
.L_x_14100:


//--------------------- .text._ZN2at6native43_GLOBAL__N__7cc8d1ed_10_Dropout_cu_0e96ed3824fused_dropout_kernel_vecIddjLi1ELi16EhEEvNS_4cuda6detail10TensorInfoIKT_T1_EENS5_IS6_S8_EENS5_IT4_S8_EES8_T0_NS_15PhiloxCudaStateE --------------------------
	.section	.text._ZN2at6native43_GLOBAL__N__7cc8d1ed_10_Dropout_cu_0e96ed3824fused_dropout_kernel_vecIddjLi1ELi16EhEEvNS_4cuda6detail10TensorInfoIKT_T1_EENS5_IS6_S8_EENS5_IT4_S8_EES8_T0_NS_15PhiloxCudaStateE,"ax",@progbits
	.align	128
.text._ZN2at6native43_GLOBAL__N__7cc8d1ed_10_Dropout_cu_0e96ed3824fused_dropout_kernel_vecIddjLi1ELi16EhEEvNS_4cuda6detail10TensorInfoIKT_T1_EENS5_IS6_S8_EENS5_IT4_S8_EES8_T0_NS_15PhiloxCudaStateE:
        .type           _ZN2at6native43_GLOBAL__N__7cc8d1ed_10_Dropout_cu_0e96ed3824fused_dropout_kernel_vecIddjLi1ELi16EhEEvNS_4cuda6detail10TensorInfoIKT_T1_EENS5_IS6_S8_EENS5_IT4_S8_EES8_T0_NS_15PhiloxCudaStateE,@function
        .size           _ZN2at6native43_GLOBAL__N__7cc8d1ed_10_Dropout_cu_0e96ed3824fused_dropout_kernel_vecIddjLi1ELi16EhEEvNS_4cuda6detail10TensorInfoIKT_T1_EENS5_IS6_S8_EENS5_IT4_S8_EES8_T0_NS_15PhiloxCudaStateE,(.L_x_14102 - _ZN2at6native43_GLOBAL__N__7cc8d1ed_10_Dropout_cu_0e96ed3824fused_dropout_kernel_vecIddjLi1ELi16EhEEvNS_4cuda6detail10TensorInfoIKT_T1_EENS5_IS6_S8_EENS5_IT4_S8_EES8_T0_NS_15PhiloxCudaStateE)
        .other          _ZN2at6native43_GLOBAL__N__7cc8d1ed_10_Dropout_cu_0e96ed3824fused_dropout_kernel_vecIddjLi1ELi16EhEEvNS_4cuda6detail10TensorInfoIKT_T1_EENS5_IS6_S8_EENS5_IT4_S8_EES8_T0_NS_15PhiloxCudaStateE,@"STO_CUDA_ENTRY STV_DEFAULT"
_ZN2at6native43_GLOBAL__N__7cc8d1ed_10_Dropout_cu_0e96ed3824fused_dropout_kernel_vecIddjLi1ELi16EhEEvNS_4cuda6detail10TensorInfoIKT_T1_EENS5_IS6_S8_EENS5_IT4_S8_EES8_T0_NS_15PhiloxCudaStateE:
[----:B------:R-:W0:Y:S01]  /*0000*/  LDC R1, c[0x0][0x37c] ;  /* 0x0000df00ff017b82 */ /* 0x000e220000000800 */
[----:B------:R-:W1:Y:S07]  /*0010*/  LDCU UR4, c[0x0][0x62c] ;  /* 0x0000c580ff0477ac */ /* 0x000e6e0008000800 */
[----:B------:R-:W2:Y:S01]  /*0020*/  LDC R0, c[0x0][0x620] ;  /* 0x00018800ff007b82 */ /* 0x000ea20000000800 */
[----:B0-----:R-:W-:Y:S01]  /*0030*/  VIADD R1, R1, 0xffffffe8 ;  /* 0xffffffe801017836 */ /* 0x001fe20000000000 */
[----:B------:R-:W0:Y:S06]  /*0040*/  LDCU.64 UR6, c[0x0][0x358] ;  /* 0x00006b00ff0677ac */ /* 0x000e2c0008000a00 */
[----:B------:R-:W3:Y:S01]  /*0050*/  LDC R15, c[0x0][0x624] ;  /* 0x00018900ff0f7b82 */ /* 0x000ee20000000800 */
[----:B-1----:R-:W-:-:S06]  /*0060*/  UPRMT UR4, UR4, 0x7770, URZ ;  /* 0x0000777004047896 */ /* 0x002fcc00080000ff */
[----:B------:R-:W-:-:S05]  /*0070*/  ISETP.NE.AND P0, PT, RZ, UR4, PT ;  /* 0x00000004ff007c0c */ /* 0x000fca000bf05270 */
[----:B------:R-:W1:Y:S08]  /*0080*/  LDCU.64 UR4, c[0x0][0x618] ;  /* 0x0000c300ff0477ac */ /* 0x000e700008000a00 */
[----:B--2---:R-:W-:Y:S01]  /*0090*/  @P0 IMAD.MOV.U32 R2, RZ, RZ, R0 ;  /* 0x000000ffff020224 */ /* 0x004fe200078e0000 */
[----:B---3--:R-:W-:-:S05]  /*00a0*/  @P0 MOV R3, R15 ;  /* 0x0000000f00030202 */ /* 0x008fca0000000f00 */
[----:B0-----:R0:W5:Y:S01]  /*00b0*/  @P0 LDG.E.64 R6, desc[UR6][R2.64] ;  /* 0x0000000602060981 */ /* 0x001162000c1e1b00 */
[----:B-1----:R-:W-:Y:S02]  /*00c0*/  IMAD.U32 R40, RZ, RZ, UR4 ;  /* 0x00000004ff287e24 */ /* 0x002fe4000f8e00ff */
[----:B------:R-:W-:Y:S01]  /*00d0*/  IMAD.U32 R41, RZ, RZ, UR5 ;  /* 0x00000005ff297e24 */ /* 0x000fe2000f8e00ff */
[----:B------:R-:W1:Y:S01]  /*00e0*/  S2R R5, SR_TID.X ;  /* 0x0000000000057919 */ /* 0x000e620000002100 */
[----:B------:R-:W1:Y:S01]  /*00f0*/  S2UR UR4, SR_CTAID.X ;  /* 0x00000000000479c3 */ /* 0x000e620000002500 */
[----:B------:R-:W2:Y:S03]  /*0100*/  LDCU UR5, c[0x0][0x608] ;  /* 0x0000c100ff0577ac */ /* 0x000ea60008000800 */
[----:B------:R-:W5:Y:S04]  /*0110*/  @P0 LDG.E.64 R40, desc[UR6][R40.64] ;  /* 0x0000000628280981 */ /* 0x000f68000c1e1b00 */
[----:B------:R-:W1:Y:S02]  /*0120*/  LDC R4, c[0x0][0x360] ;  /* 0x0000d800ff047b82 */ /* 0x000e640000000800 */
[----:B-1----:R-:W-:-:S05]  /*0130*/  IMAD R4, R4, UR4, R5 ;  /* 0x0000000404047c24 */ /* 0x002fca000f8e0205 */
[----:B------:R-:W-:-:S04]  /*0140*/  SHF.L.U32 R60, R4, 0x4, RZ ;  /* 0x00000004043c7819 */ /* 0x000fc800000006ff */
[----:B--2---:R-:W-:-:S13]  /*0150*/  ISETP.GE.U32.AND P1, PT, R60, UR5, PT ;  /* 0x000000053c007c0c */ /* 0x004fda000bf26070 */
[----:B0-----:R-:W-:Y:S05]  /*0160*/  @P1 EXIT ;  /* 0x000000000000194d */ /* 0x001fea0003800000 */
[----:B------:R-:W0:Y:S01]  /*0170*/  LDC R5, c[0x0][0x614] ;  /* 0x00018500ff057b82 */ /* 0x000e220000000800 */
[----:B------:R-:W-:-:S07]  /*0180*/  IMAD.WIDE.U32 R12, R4, -0x326172a9, RZ ;  /* 0xcd9e8d57040c7825 */ /* 0x000fce00078e00ff */
        /* <DEDUP_REMOVED lines=10> */
[----:B0----5:R-:W-:-:S05]  /*0230*/  @P0 IADD3 R0, P1, PT, R6, R11, RZ ;  /* 0x0000000b06000210 */ /* 0x021fca0007f3e0ff */
[----:B------:R-:W-:Y:S01]  /*0240*/  @P0 IMAD.X R15, RZ, RZ, R7, P1 ;  /* 0x000000ffff0f0224 */ /* 0x000fe200008e0607 */
[----:B------:R-:W-:-:S04]  /*0250*/  FSETP.GEU.AND P0, PT, |R2|, 5.8789094863358348022e-39, PT ;  /* 0x004004020200780b */ /* 0x000fc80003f0e200 */
[----:B------:R-:W-:-:S04]  /*0260*/  SHF.R.U32.HI R7, RZ, 0x2, R15 ;  /* 0x00000002ff077819 */ /* 0x000fc8000001160f */
[----:B------:R-:W-:Y:S02]  /*0270*/  LOP3.LUT R14, R7, R13, R40, 0x96, !PT ;  /* 0x0000000d070e7212 */ /* 0x000fe400078e9628 */
[----:B------:R-:W-:-:S15]  /*0280*/  IADD3 R13, PT, PT, R41, -0x4498517b, RZ ;  /* 0xbb67ae85290d7810 */ /* 0x000fde0007ffe0ff */
[----:B------:R-:W-:-:S15]  /*0290*/  NOP ;  /* 0x0000000000007918 */ /* 0x000fde0000000000 */
[----:B------:R-:W-:-:S14]  /*02a0*/  NOP ;  /* 0x0000000000007918 */ /* 0x000fdc0000000000 */
[----:B-1----:R0:W1:Y:S02]  /*02b0*/  DFMA R42, R2, R42, R2 ;  /* 0x0000002a022a722b */ /* 0x0020640000000002 */
[----:B0-----:R-:W-:Y:S01]  /*02c0*/  SHF.R.U64 R3, R0, 0x2, R15 ;  /* 0x0000000200037819 */ /* 0x001fe2000000120f */
[----:B------:R-:W-:Y:S01]  /*02d0*/  IMAD.WIDE.U32 R14, R14, -0x2daee0ad, RZ ;  /* 0xd2511f530e0e7825 */ /* 0x000fe200078e00ff */
[----:B------:R-:W-:-:S03]  /*02e0*/  LOP3.LUT R0, R0, 0x3, RZ, 0xc0, !PT ;  /* 0x0000000300007812 */ /* 0x000fc600078ec0ff */
[----:B------:R-:W-:-:S04]  /*02f0*/  IMAD.WIDE.U32 R10, R3, -0x2daee0ad, RZ ;  /* 0xd2511f53030a7825 */ /* 0x000fc800078e00ff */
[----:B------:R-:W-:Y:S01]  /*0300*/  IMAD.MOV.U32 R2, RZ, RZ, R4 ;  /* 0x000000ffff027224 */ /* 0x000fe200078e0004 */
[----:B------:R-:W-:Y:S01]  /*0310*/  LOP3.LUT R16, R11, R41, RZ, 0x3c, !PT ;  /* 0x000000290b107212 */ /* 0x000fe200078e3cff */
[C---:B------:R-:W-:Y:S01]  /*0320*/  VIADD R11, R40.reuse, 0x9e3779b9 ;  /* 0x9e3779b9280b7836 */ /* 0x040fe20000000000 */
[----:B------:R-:W-:Y:S01]  /*0330*/  LOP3.LUT R13, R13, R10, R15, 0x96, !PT ;  /* 0x0000000a0d0d7212 */ /* 0x000fe200078e960f */
[----:B------:R-:W-:Y:S01]  /*0340*/  VIADD R15, R40, 0x3c6ef372 ;  /* 0x3c6ef372280f7836 */ /* 0x000fe20000000000 */
[----:B------:R-:W-:Y:S01]  /*0350*/  MOV R4, R7 ;  /* 0x0000000700047202 */ /* 0x000fe20000000f00 */
[----:B------:R-:W-:-:S05]  /*0360*/  IMAD.WIDE.U32 R16, R16, -0x326172a9, RZ ;  /* 0xcd9e8d5710107825 */ /* 0x000fca00078e00ff */
        /* <DEDUP_REMOVED lines=16> */
[C---:B------:R-:W-:Y:S02]  /*0470*/  VIADD R17, R41.reuse, 0xed9eba14 ;  /* 0xed9eba1429117836 */ /* 0x040fe40000000000 */
[----:B------:R-:W-:-:S03]  /*0480*/  VIADD R13, R41, 0xa9066899 ;  /* 0xa9066899290d7836 */ /* 0x000fc60000000000 */
[----:B------:R-:W-:Y:S01]  /*0490*/  LOP3.LUT R17, R17, R14, R11, 0x96, !PT ;  /* 0x0000000e11117212 */ /* 0x000fe200078e960b */
[----:B------:R-:W-:Y:S01]  /*04a0*/  IMAD.WIDE.U32 R14, R15, -0x2daee0ad, RZ ;  /* 0xd2511f530f0e7825 */ /* 0x000fe200078e00ff */
[----:B------:R-:W-:Y:S02]  /*04b0*/  IADD3 R11, PT, PT, R40, 0x1715609d, RZ ;  /* 0x1715609d280b7810 */ /* 0x000fe40007ffe0ff */
[----:B-1----:R-:W0:Y:S01]  /*04c0*/  DFMA R8, R42, -R8, 1 ;  /* 0x3ff000002a08742b */ /* 0x002e220000000808 */
        /* <DEDUP_REMOVED lines=12> */
[----:B------:R-:W-:Y:S02]  /*0590*/  LOP3.LUT R10, R13, R10, R15, 0x96, !PT ;  /* 0x0000000a0d0a7212 */ /* 0x000fe400078e960f */
[----:B------:R-:W-:Y:S01]  /*05a0*/  IADD3 R15, PT, PT, R41, -0x24c28bd8, RZ ;  /* 0xdb3d7428290f7810 */ /* 0x000fe20007ffe0ff */
[C---:B------:R-:W-:Y:S02]  /*05b0*/  VIADD R11, R40.reuse, 0x5384540f ;  /* 0x5384540f280b7836 */ /* 0x040fe40000000000 */
[----:B------:R-:W-:-:S03]  /*05c0*/  VIADD R13, R40, 0xf1bbcdc8 ;  /* 0xf1bbcdc8280d7836 */ /* 0x000fc60000000000 */
[----:B------:R-:W-:Y:S01]  /*05d0*/  LOP3.LUT R58, R11, R12, R17, 0x96, !PT ;  /* 0x0000000c0b3a7212 */ /* 0x000fe200078e9611 */
[----:B------:R-:W-:-:S04]  /*05e0*/  IMAD.WIDE.U32 R10, R10, -0x326172a9, RZ ;  /* 0xcd9e8d570a0a7825 */ /* 0x000fc800078e00ff */
[----:B------:R-:W-:Y:S01]  /*05f0*/  IMAD.WIDE.U32 R58, R58, -0x2daee0ad, RZ ;  /* 0xd2511f533a3a7825 */ /* 0x000fe200078e00ff */
[----:B------:R-:W-:-:S03]  /*0600*/  LOP3.LUT R13, R13, R16, R11, 0x96, !PT ;  /* 0x000000100d0d7212 */ /* 0x000fc600078e960b */
[----:B------:R-:W-:Y:S01]  /*0610*/  VIADD R11, R40, 0x8ff34781 ;  /* 0x8ff34781280b7836 */ /* 0x000fe20000000000 */
[----:B------:R-:W-:Y:S01]  /*0620*/  LOP3.LUT R6, R15, R14, R59, 0x96, !PT ;  /* 0x0000000e0f067212 */ /* 0x000fe200078e963b */
[----:B------:R1:W-:Y:S01]  /*0630*/  STL [R1], R13 ;  /* 0x0000000d01007387 */ /* 0x0003e20000100800 */
[----:B------:R-:W-:-:S04]  /*0640*/  IMAD.HI.U32 R15, R13, -0x2daee0ad, RZ ;  /* 0xd2511f530d0f7827 */ /* 0x000fc800078e00ff */
[----:B------:R-:W-:Y:S01]  /*0650*/  IMAD.HI.U32 R12, R6, -0x326172a9, RZ ;  /* 0xcd9e8d57060c7827 */ /* 0x000fe200078e00ff */
[----:B------:R-:W-:-:S04]  /*0660*/  LOP3.LUT R58, R58, R15, RZ, 0x3c, !PT ;  /* 0x0000000f3a3a7212 */ /* 0x000fc800078e3cff */
[----:B------:R-:W-:Y:S01]  /*0670*/  LOP3.LUT R12, R11, R10, R12, 0x96, !PT ;  /* 0x0000000a0b0c7212 */ /* 0x000fe200078e960c */
[----:B------:R-:W-:-:S04]  /*0680*/  VIADD R11, R41, 0x96a522ad ;  /* 0x96a522ad290b7836 */ /* 0x000fc80000000000 */
[----:B------:R-:W-:-:S04]  /*0690*/  IMAD.MOV.U32 R7, RZ, RZ, R12 ;  /* 0x000000ffff077224 */ /* 0x000fc800078e000c */
[----:B0-----:R1:W0:Y:S02]  /*06a0*/  DFMA R42, R42, R8, R42 ;  /* 0x000000082a2a722b */ /* 0x001224000000002a */
[----:B01----:R-:W-:Y:S05]  /*06b0*/  @P0 BRA `(.L_x_3710) ;  /* 0x0000000000100947 */ /* 0x003fea0003800000 */
[----:B------:R-:W-:Y:S02]  /*06c0*/  LOP3.LUT R5, R5, 0x7fffffff, RZ, 0xc0, !PT ;  /* 0x7fffffff05057812 */ /* 0x000fe400078ec0ff */
[----:B------:R-:W-:Y:S02]  /*06d0*/  MOV R10, 0x700 ;  /* 0x00000700000a7802 */ /* 0x000fe40000000f00 */
[----:B------:R-:W-:-:S07]  /*06e0*/  IADD3 R5, PT, PT, R5, -0x100000, RZ ;  /* 0xfff0000005057810 */ /* 0x000fce0007ffe0ff */
[----:B------:R-:W-:Y:S05]  /*06f0*/  CALL.REL.NOINC `($__internal_67_$__cuda_sm20_dblrcp_rn_slowpath_v3) ;  /* 0x0000003000347944 */ /* 0x000fea0003c00000 */
.L_x_3710:
[----:B------:R-:W-:Y:S01]  /*0700*/  LOP3.LUT R58, R58, R11, RZ, 0x3c, !PT ;  /* 0x0000000b3a3a7212 */ /* 0x000fe200078e3cff */
[----:B------:R-:W-:Y:S01]  /*0710*/  IMAD R6, R6, -0x326172a9, RZ ;  /* 0xcd9e8d5706067824 */ /* 0x000fe200078e02ff */
[----:B------:R-:W0:Y:S01]  /*0720*/  LDCU.64 UR10, c[0x0][0x610] ;  /* 0x0000c200ff0a77ac */ /* 0x000e220008000a00 */
[----:B------:R-:W-:Y:S01]  /*0730*/  IMAD.MOV.U32 R5, RZ, RZ, RZ ;  /* 0x000000ffff057224 */ /* 0x000fe200078e00ff */
[----:B------:R-:W1:Y:S01]  /*0740*/  LDCU UR5, c[0x0][0x608] ;  /* 0x0000c100ff0577ac */ /* 0x000e620008000800 */
[----:B------:R-:W2:Y:S05]  /*0750*/  LDCU.64 UR8, c[0x0][0x530] ;  /* 0x0000a600ff0877ac */ /* 0x000eaa0008000a00 */
.L_x_3727:
[----:B---3-5:R-:W-:Y:S01]  /*0760*/  VIADD R8, R3, 0x1 ;  /* 0x0000000103087836 */ /* 0x028fe20000000000 */
        /* <DEDUP_REMOVED lines=12> */
.L_x_3712:
[----:B012---:R-:W-:Y:S05]  /*0830*/  BSYNC.RECONVERGENT B0 ;  /* 0x0000000000007941 */ /* 0x007fea0003800200 */
.L_x_3711:
[----:B------:R-:W2:Y:S01]  /*0840*/  LDL.LU R34, [R1] ;  /* 0x0000000001227983 */ /* 0x000ea20000300800 */
[----:B------:R-:W-:Y:S01]  /*0850*/  IMAD.WIDE.U32 R12, R2, -0x326172a9, RZ ;  /* 0xcd9e8d57020c7825 */ /* 0x000fe200078e00ff */
[----:B------:R-:W-:Y:S02]  /*0860*/  MOV R10, 0xd2511f53 ;  /* 0xd2511f53000a7802 */ /* 0x000fe40000000f00 */
[----:B------:R-:W-:Y:S01]  /*0870*/  LOP3.LUT R16, R5, R8, R41, 0x96, !PT ;  /* 0x0000000805107212 */ /* 0x000fe200078e9629 */
[----:B------:R-:W-:Y:S01]  /*0880*/  VIADD R8, R40, 0x9e3779b9 ;  /* 0x9e3779b928087836 */ /* 0x000fe20000000000 */
[----:B------:R-:W-:Y:S01]  /*0890*/  LOP3.LUT R14, R4, R13, R40, 0x96, !PT ;  /* 0x0000000d040e7212 */ /* 0x000fe200078e9628 */
[----:B------:R-:W-:Y:S01]  /*08a0*/  IMAD R9, R3, R10, -0x2daee0ad ;  /* 0xd2511f5303097424 */ /* 0x000fe200078e020a */
[C---:B------:R-:W-:Y:S01]  /*08b0*/  IADD3 R11, PT, PT, R41.reuse, 0x76cf5d0a, RZ ;  /* 0x76cf5d0a290b7810 */ /* 0x040fe20007ffe0ff */
[----:B------:R-:W-:Y:S01]  /*08c0*/  VIADD R10, R41, 0xbb67ae85 ;  /* 0xbb67ae85290a7836 */ /* 0x000fe20000000000 */
[----:B------:R-:W-:Y:S01]  /*08d0*/  ISETP.GT.AND P0, PT, R0, 0x1, PT ;  /* 0x000000010000780c */ /* 0x000fe20003f04270 */
[----:B------:R-:W-:-:S04]  /*08e0*/  IMAD.WIDE.U32 R14, R14, -0x2daee0ad, RZ ;  /* 0xd2511f530e0e7825 */ /* 0x000fc800078e00ff */
[----:B------:R-:W-:Y:S01]  /*08f0*/  IMAD.WIDE.U32 R16, R16, -0x326172a9, RZ ;  /* 0xcd9e8d5710107825 */ /* 0x000fe200078e00ff */
[----:B------:R-:W-:-:S03]  /*0900*/  LOP3.LUT R22, R10, R9, R15, 0x96, !PT ;  /* 0x000000090a167212 */ /* 0x000fc600078e960f */
        /* <DEDUP_REMOVED lines=8> */
[----:B------:R-:W-:Y:S01]  /*0990*/  LOP3.LUT R18, R11, R14, R21, 0x96, !PT ;  /* 0x0000000e0b127212 */ /* 0x000fe200078e9615 */
[C---:B------:R-:W-:Y:S01]  /*09a0*/  VIADD R15, R41.reuse, 0xed9eba14 ;  /* 0xed9eba14290f7836 */ /* 0x040fe20000000000 */
        /* <DEDUP_REMOVED lines=31> */
[----:B------:R-:W-:Y:S02]  /*0ba0*/  LOP3.LUT R35, R24, R30, R29, 0x96, !PT ;  /* 0x0000001e18237212 */ /* 0x000fe400078e961d */
[----:B------:R-:W-:Y:S02]  /*0bb0*/  IADD3 R29, PT, PT, R41, -0x695add53, RZ ;  /* 0x96a522ad291d7810 */ /* 0x000fe40007ffe0ff */
[----:B------:R-:W-:Y:S01]  /*0bc0*/  LOP3.LUT R31, R23, R32, R27, 0x96, !PT ;  /* 0x00000020171f7212 */ /* 0x000fe200078e961b */
[----:B------:R-:W-:-:S04]  /*0bd0*/  IMAD.HI.U32 R33, R35, -0x2daee0ad, RZ ;  /* 0xd2511f5323217827 */ /* 0x000fc800078e00ff */
[----:B------:R-:W-:Y:S01]  /*0be0*/  IMAD.WIDE.U32 R30, R31, -0x326172a9, RZ ;  /* 0xcd9e8d571f1e7825 */ /* 0x000fe200078e00ff */
[----:B------:R-:W-:-:S03]  /*0bf0*/  LOP3.LUT R33, R29, R26, R33, 0x96, !PT ;  /* 0x0000001a1d217212 */ /* 0x000fc600078e9621 */
[----:B------:R-:W-:Y:S01]  /*0c00*/  IMAD.MOV.U32 R32, RZ, RZ, R30 ;  /* 0x000000ffff207224 */ /* 0x000fe200078e001e */
[----:B------:R-:W-:Y:S01]  /*0c10*/  LOP3.LUT R28, R25, R28, R31, 0x96, !PT ;  /* 0x0000001c191c7212 */ /* 0x000fe200078e961f */
[----:B--2---:R-:W-:Y:S01]  /*0c20*/  IMAD R26, R34, -0x2daee0ad, RZ ;  /* 0xd2511f53221a7824 */ /* 0x004fe200078e02ff */
        /* <DEDUP_REMOVED lines=10> */
.L_x_3713:
        /* <DEDUP_REMOVED lines=9> */
.L_x_3714:
        /* <DEDUP_REMOVED lines=13> */
.L_x_3716:
[----:B------:R-:W-:Y:S05]  /*0e30*/  BSYNC.RECONVERGENT B0 ;  /* 0x0000000000007941 */ /* 0x000fea0003800200 */
.L_x_3715:
[----:B------:R-:W-:Y:S01]  /*0e40*/  IMAD.WIDE.U32 R26, R2, -0x326172a9, RZ ;  /* 0xcd9e8d57021a7825 */ /* 0x000fe200078e00ff */
[----:B------:R-:W-:Y:S02]  /*0e50*/  LOP3.LUT R30, R5, R30, R41, 0x96, !PT ;  /* 0x0000001e051e7212 */ /* 0x000fe400078e9629 */
[----:B------:R-:W-:Y:S01]  /*0e60*/  I2FP.F32.U32 R7, R7 ;  /* 0x0000000700077245 */ /* 0x000fe20000201000 */
[----:B------:R-:W-:Y:S01]  /*0e70*/  IMAD.MOV.U32 R50, RZ, RZ, 0x2f800000 ;  /* 0x2f800000ff327424 */ /* 0x000fe200078e00ff */
[----:B------:R-:W-:Y:S01]  /*0e80*/  LOP3.LUT R31, R4, R27, R40, 0x96, !PT ;  /* 0x0000001b041f7212 */ /* 0x000fe200078e9628 */
[----:B------:R-:W-:Y:S01]  /*0e90*/  IMAD.WIDE.U32 R36, R30, -0x326172a9, RZ ;  /* 0xcd9e8d571e247825 */ /* 0x000fe200078e00ff */
[----:B------:R-:W-:-:S03]  /*0ea0*/  I2FP.F32.U32 R6, R6 ;  /* 0x0000000600067245 */ /* 0x000fc60000201000 */
[----:B------:R-:W-:Y:S01]  /*0eb0*/  FFMA.FTZ R7, R7, R50, 1.1641532182693481445e-10 ;  /* 0x2f00000007077423 */ /* 0x000fe20000010032 */
[----:B------:R-:W-:Y:S01]  /*0ec0*/  IMAD.WIDE.U32 R30, R31, -0x2daee0ad, RZ ;  /* 0xd2511f531f1e7825 */ /* 0x000fe200078e00ff */
[----:B------:R-:W-:-:S03]  /*0ed0*/  LOP3.LUT R46, R8, R26, R37, 0x96, !PT ;  /* 0x0000001a082e7212 */ /* 0x000fc600078e9625 */
[----:B------:R-:W-:Y:S01]  /*0ee0*/  FFMA.FTZ R48, R6, R50, 1.1641532182693481445e-10 ;  /* 0x2f00000006307423 */ /* 0x000fe20000010032 */
[----:B------:R0:W-:Y:S01]  /*0ef0*/  STL [R1+0x4], R7 ;  /* 0x0000040701007387 */ /* 0x0001e20000100800 */
        /* <DEDUP_REMOVED lines=34> */
[----:B------:R-:W-:Y:S02]  /*1120*/  I2FP.F32.U32 R27, R39 ;  /* 0x00000027001b7245 */ /* 0x000fe40000201000 */
[----:B------:R-:W-:Y:S02]  /*1130*/  MOV R31, R26 ;  /* 0x0000001a001f7202 */ /* 0x000fe40000000f00 */
[----:B------:R-:W-:Y:S01]  /*1140*/  I2FP.F32.U32 R26, R38 ;  /* 0x00000026001a7245 */ /* 0x000fe20000201000 */
[----:B------:R-:W-:Y:S01]  /*1150*/  FFMA.FTZ R6, R27, R50, 1.1641532182693481445e-10 ;  /* 0x2f0000001b067423 */ /* 0x000fe20000010032 */
[----:B------:R-:W-:-:S03]  /*1160*/  LOP3.LUT R34, R29, R46, R34, 0x96, !PT ;  /* 0x0000002e1d227212 */ /* 0x000fc600078e9622 */
[----:B------:R-:W-:Y:S01]  /*1170*/  FFMA.FTZ R49, R26, R50, 1.1641532182693481445e-10 ;  /* 0x2f0000001a317423 */ /* 0x000fe20000010032 */
[----:B------:R0:W-:Y:S01]  /*1180*/  STL [R1+0x8], R6 ;  /* 0x0000080601007387 */ /* 0x0001e20000100800 */
[----:B------:R-:W-:Y:S05]  /*1190*/  @P0 BRA `(.L_x_3717) ;  /* 0x0000000000200947 */ /* 0x000fea0003800000 */
        /* <DEDUP_REMOVED lines=8> */
.L_x_3717:
        /* <DEDUP_REMOVED lines=9> */
.L_x_3718:
        /* <DEDUP_REMOVED lines=8> */
[----:B0-----:R-:W-:Y:S01]  /*1330*/  @!P1 IADD3 R6, PT, PT, R5, 0x1, RZ ;  /* 0x0000000105069810 */ /* 0x001fe20007ffe0ff */
[----:B------:R-:W-:-:S03]  /*1340*/  @!P1 IMAD.MOV.U32 R4, RZ, RZ, RZ ;  /* 0x000000ffff049224 */ /* 0x000fc600078e00ff */
[----:B------:R-:W-:-:S13]  /*1350*/  ISETP.NE.AND P2, PT, R2, RZ, !P1 ;  /* 0x000000ff0200720c */ /* 0x000fda0004f45270 */
[----:B------:R-:W-:-:S05]  /*1360*/  @P2 IMAD.MOV R6, RZ, RZ, R5 ;  /* 0x000000ffff062224 */ /* 0x000fca00078e0205 */
[----:B------:R-:W-:-:S07]  /*1370*/  @!P1 MOV R5, R6 ;  /* 0x0000000600059202 */ /* 0x000fce0000000f00 */
.L_x_3720:
[----:B------:R-:W-:Y:S05]  /*1380*/  BSYNC.RECONVERGENT B0 ;  /* 0x0000000000007941 */ /* 0x000fea0003800200 */
.L_x_3719:
[----:B0-----:R-:W-:Y:S01]  /*1390*/  IMAD.WIDE.U32 R6, R2, -0x326172a9, RZ ;  /* 0xcd9e8d5702067825 */ /* 0x001fe200078e00ff */
[----:B------:R-:W-:Y:S02]  /*13a0*/  LOP3.LUT R26, R5, R26, R41, 0x96, !PT ;  /* 0x0000001a051a7212 */ /* 0x000fe400078e9629 */
[----:B------:R-:W-:Y:S01]  /*13b0*/  I2FP.F32.U32 R51, R28 ;  /* 0x0000001c00337245 */ /* 0x000fe20000201000 */
[----:B------:R-:W-:Y:S01]  /*13c0*/  IMAD R36, R36, -0x2daee0ad, RZ ;  /* 0xd2511f5324247824 */ /* 0x000fe200078e02ff */
[----:B------:R-:W-:Y:S01]  /*13d0*/  LOP3.LUT R27, R4, R7, R40, 0x96, !PT ;  /* 0x00000007041b7212 */ /* 0x000fe200078e9628 */
[----:B------:R-:W-:Y:S01]  /*13e0*/  IMAD.WIDE.U32 R38, R26, -0x326172a9, RZ ;  /* 0xcd9e8d571a267825 */ /* 0x000fe200078e00ff */
[----:B------:R-:W-:Y:S02]  /*13f0*/  I2FP.F32.U32 R53, R32 ;  /* 0x0000002000357245 */ /* 0x000fe40000201000 */
[----:B------:R-:W-:Y:S01]  /*1400*/  I2FP.F32.U32 R57, R33 ;  /* 0x0000002100397245 */ /* 0x000fe20000201000 */
[----:B------:R-:W-:Y:S01]  /*1410*/  IMAD.WIDE.U32 R26, R27, -0x2daee0ad, RZ ;  /* 0xd2511f531b1a7825 */ /* 0x000fe200078e00ff */
[----:B------:R-:W-:-:S02]  /*1420*/  LOP3.LUT R46, R8, R6, R39, 0x96, !PT ;  /* 0x00000006082e7212 */ /* 0x000fc400078e9627 */
[----:B------:R-:W-:Y:S01]  /*1430*/  I2FP.F32.U32 R61, R35 ;  /* 0x00000023003d7245 */ /* 0x000fe20000201000 */
[----:B------:R-:W-:Y:S02]  /*1440*/  VIADD R7, R9, 0xa4a23ea6 ;  /* 0xa4a23ea609077836 */ /* 0x000fe40000000000 */
[----:B------:R-:W-:-:S03]  /*1450*/  IMAD.WIDE.U32 R46, R46, -0x2daee0ad, RZ ;  /* 0xd2511f532e2e7825 */ /* 0x000fc600078e00ff */
[----:B------:R-:W-:Y:S02]  /*1460*/  LOP3.LUT R7, R10, R7, R27, 0x96, !PT ;  /* 0x000000070a077212 */ /* 0x000fe400078e961b */
[----:B------:R-:W-:Y:S01]  /*1470*/  LOP3.LUT R6, R11, R26, R47, 0x96, !PT ;  /* 0x0000001a0b067212 */ /* 0x000fe200078e962f */
[----:B------:R-:W-:Y:S02]  /*1480*/  HFMA2 R47, -RZ, RZ, 0.1171875, 0 ;  /* 0x2f800000ff2f7431 */ /* 0x000fe400000001ff */
[----:B------:R-:W-:-:S04]  /*1490*/  IMAD.WIDE.U32 R44, R7, -0x326172a9, RZ ;  /* 0xcd9e8d57072c7825 */ /* 0x000fc800078e00ff */
[----:B------:R-:W-:Y:S01]  /*14a0*/  FFMA.FTZ R51, R51, R47, 1.1641532182693481445e-10 ;  /* 0x2f00000033337423 */ /* 0x000fe2000001002f */
[----:B------:R-:W-:Y:S01]  /*14b0*/  IMAD.WIDE.U32 R6, R6, -0x326172a9, RZ ;  /* 0xcd9e8d5706067825 */ /* 0x000fe200078e00ff */
[----:B------:R-:W-:-:S03]  /*14c0*/  LOP3.LUT R26, R12, R38, R45, 0x96, !PT ;  /* 0x000000260c1a7212 */ /* 0x000fc600078e962d */
[-C--:B------:R-:W-:Y:S01]  /*14d0*/  FFMA.FTZ R53, R53, R47.reuse, 1.1641532182693481445e-10 ;  /* 0x2f00000035357423 */ /* 0x080fe2000001002f */
[-C--:B------:R-:W-:Y:S01]  /*14e0*/  FFMA.FTZ R57, R57, R47.reuse, 1.1641532182693481445e-10 ;  /* 0x2f00000039397423 */ /* 0x080fe2000001002f */
[----:B------:R-:W-:Y:S01]  /*14f0*/  FFMA.FTZ R61, R61, R47, 1.1641532182693481445e-10 ;  /* 0x2f0000003d3d7423 */ /* 0x000fe2000001002f */
        /* <DEDUP_REMOVED lines=30> */
[----:B------:R-:W-:-:S12]  /*16e0*/  IMAD.MOV.U32 R28, RZ, RZ, R36 ;  /* 0x000000ffff1c7224 */ /* 0x000fd800078e0024 */
[----:B------:R-:W-:Y:S05]  /*16f0*/  @!P1 BRA `(.L_x_3722) ;  /* 0x0000000000389947 */ /* 0x000fea0003800000 */
[----:B------:R-:W-:Y:S01]  /*1700*/  IMAD.MOV.U32 R30, RZ, RZ, R31 ;  /* 0x000000ffff1e7224 */ /* 0x000fe200078e001f */
[----:B------:R-:W-:Y:S01]  /*1710*/  MOV R28, R54 ;  /* 0x00000036001c7202 */ /* 0x000fe20000000f00 */
[----:B------:R-:W-:Y:S02]  /*1720*/  IMAD.MOV.U32 R31, RZ, RZ, R34 ;  /* 0x000000ffff1f7224 */ /* 0x000fe400078e0022 */
[----:B------:R-:W-:Y:S01]  /*1730*/  IMAD.MOV.U32 R34, RZ, RZ, R36 ;  /* 0x000000ffff227224 */ /* 0x000fe200078e0024 */
[----:B------:R-:W-:Y:S06]  /*1740*/  BRA `(.L_x_3722) ;  /* 0x0000000000247947 */ /* 0x000fec0003800000 */
.L_x_3721:
        /* <DEDUP_REMOVED lines=9> */
.L_x_3722:
        /* <DEDUP_REMOVED lines=13> */
.L_x_3724:
[----:B------:R-:W-:Y:S05]  /*18b0*/  BSYNC.RECONVERGENT B0 ;  /* 0x0000000000007941 */ /* 0x000fea0003800200 */
.L_x_3723:
[----:B------:R-:W-:Y:S01]  /*18c0*/  IMAD.WIDE.U32 R6, R2, -0x326172a9, RZ ;  /* 0xcd9e8d5702067825 */ /* 0x000fe200078e00ff */
[----:B------:R-:W-:Y:S02]  /*18d0*/  LOP3.LUT R26, R5, R26, R41, 0x96, !PT ;  /* 0x0000001a051a7212 */ /* 0x000fe400078e9629 */
[----:B------:R-:W-:Y:S01]  /*18e0*/  IADD3 R9, PT, PT, R9, 0x76f35df9, RZ ;  /* 0x76f35df909097810 */ /* 0x000fe20007ffe0ff */
[----:B------:R-:W-:Y:S01]  /*18f0*/  IMAD R37, R37, -0x2daee0ad, RZ ;  /* 0xd2511f5325257824 */ /* 0x000fe200078e02ff */
[----:B------:R-:W-:Y:S01]  /*1900*/  LOP3.LUT R27, R4, R7, R40, 0x96, !PT ;  /* 0x00000007041b7212 */ /* 0x000fe200078e9628 */
[----:B------:R-:W-:Y:S01]  /*1910*/  IMAD.WIDE.U32 R32, R26, -0x326172a9, RZ ;  /* 0xcd9e8d571a207825 */ /* 0x000fe200078e00ff */
[----:B------:R-:W-:Y:S02]  /*1920*/  I2FP.F32.U32 R50, R30 ;  /* 0x0000001e00327245 */ /* 0x000fe40000201000 */
[----:B------:R-:W-:Y:S01]  /*1930*/  I2FP.F32.U32 R52, R31 ;  /* 0x0000001f00347245 */ /* 0x000fe20000201000 */
[----:B------:R-:W-:Y:S01]  /*1940*/  IMAD.WIDE.U32 R26, R27, -0x2daee0ad, RZ ;  /* 0xd2511f531b1a7825 */ /* 0x000fe200078e00ff */
[----:B------:R-:W-:-:S03]  /*1950*/  LOP3.LUT R6, R8, R6, R33, 0x96, !PT ;  /* 0x0000000608067212 */ /* 0x000fc600078e9621 */
[-C--:B------:R-:W-:Y:S01]  /*1960*/  FFMA.FTZ R50, R50, R47.reuse, 1.1641532182693481445e-10 ;  /* 0x2f00000032327423 */ /* 0x080fe2000001002f */
[----:B------:R-:W-:Y:S01]  /*1970*/  I2FP.F32.U32 R56, R34 ;  /* 0x0000002200387245 */ /* 0x000fe20000201000 */
[----:B------:R-:W-:Y:S01]  /*1980*/  FFMA.FTZ R52, R52, R47, 1.1641532182693481445e-10 ;  /* 0x2f00000034347423 */ /* 0x000fe2000001002f */
        /* <DEDUP_REMOVED lines=33> */
[----:B------:R0:W-:Y:S01]  /*1ba0*/  STL [R1], R24 ;  /* 0x0000001801007387 */ /* 0x0001e20000100800 */
        /* <DEDUP_REMOVED lines=13> */
.L_x_3725:
        /* <DEDUP_REMOVED lines=9> */
.L_x_3726:
[----:B------:R-:W2:Y:S04]  /*1d10*/  LDL.LU R46, [R1+0x4] ;  /* 0x00000400012e7983 */ /* 0x000ea80000300800 */
[----:B------:R1:W-:Y:S04]  /*1d20*/  STL [R1+0x14], R3 ;  /* 0x0000140301007387 */ /* 0x0003e80000100800 */
[----:B-1----:R-:W3:Y:S04]  /*1d30*/  LDL.LU R3, [R1+0x8] ;  /* 0x0000080001037983 */ /* 0x002ee80000300800 */
[----:B------:R1:W-:Y:S04]  /*1d40*/  STL [R1+0x10], R2 ;  /* 0x0000100201007387 */ /* 0x0003e80000100800 */
[----:B------:R4:W-:Y:S01]  /*1d50*/  STL [R1+0xc], R0 ;  /* 0x00000c0001007387 */ /* 0x0009e20000100800 */
[----:B-1----:R-:W-:Y:S01]  /*1d60*/  MOV R2, R49 ;  /* 0x0000003100027202 */ /* 0x002fe20000000f00 */
[----:B----4-:R-:W-:-:S02]  /*1d70*/  IMAD.MOV.U32 R0, RZ, RZ, R48 ;  /* 0x000000ffff007224 */ /* 0x010fc400078e0030 */
[----:B------:R-:W1:Y:S02]  /*1d80*/  LDC.64 R48, c[0x0][0x380] ;  /* 0x0000e000ff307b82 */ /* 0x000e640000000a00 */
[----:B-1----:R-:W-:-:S05]  /*1d90*/  IMAD.WIDE.U32 R48, R60, 0x8, R48 ;  /* 0x000000083c307825 */ /* 0x002fca00078e0030 */
[----:B------:R-:W4:Y:S04]  /*1da0*/  LDG.E.ENL2.256 R12, R8, desc[UR6][R48.64] ;  /* 0xfe0000063008797e */ /* 0x000f28000812190c */
[----:B------:R-:W4:Y:S04]  /*1db0*/  LDG.E.ENL2.256 R20, R16, desc[UR6][R48.64+0x20] ;  /* 0xfe0001063010797e */ /* 0x000f280008121914 */
[----:B0-----:R-:W4:Y:S04]  /*1dc0*/  LDG.E.ENL2.256 R28, R24, desc[UR6][R48.64+0x60] ;  /* 0xfe0003063018797e */ /* 0x001f28000812191c */
[----:B------:R3:W4:Y:S01]  /*1dd0*/  LDG.E.ENL2.256 R36, R32, desc[UR6][R48.64+0x40] ;  /* 0xfe0002063020797e */ /* 0x0007220008121924 */
[----:B------:R-:W-:Y:S01]  /*1de0*/  FMUL.FTZ R51, R51, 1 ;  /* 0x3f80000033337820 */ /* 0x000fe20000410000 */
[----:B------:R-:W-:Y:S01]  /*1df0*/  FMUL.FTZ R53, R53, 1 ;  /* 0x3f80000035357820 */ /* 0x000fe20000410000 */
[----:B------:R-:W-:Y:S01]  /*1e00*/  FMUL.FTZ R57, R57, 1 ;  /* 0x3f80000039397820 */ /* 0x000fe20000410000 */
[----:B------:R-:W-:Y:S01]  /*1e10*/  FMUL.FTZ R61, R61, 1 ;  /* 0x3f8000003d3d7820 */ /* 0x000fe20000410000 */
[----:B------:R-:W-:Y:S01]  /*1e20*/  FMUL.FTZ R56, R56, 1 ;  /* 0x3f80000038387820 */ /* 0x000fe20000410000 */
[----:B------:R-:W-:Y:S01]  /*1e30*/  I2FP.F32.U32 R44, R44 ;  /* 0x0000002c002c7245 */ /* 0x000fe20000201000 */
[----:B--2---:R-:W-:-:S06]  /*1e40*/  FMUL.FTZ R46, R46, 1 ;  /* 0x3f8000002e2e7820 */ /* 0x004fcc0000410000 */
[----:B------:R-:W0:-:S15]  /*1e50*/  F2F.F64.F32 R46, R46 ;  /* 0x0000002e002e7310 */ /* 0x000e1e0000201800 */
[----:B------:R-:W-:-:S15]  /*1e60*/  NOP ;  /* 0x0000000000007918 */ /* 0x000fde0000000000 */
[----:B------:R-:W-:-:S15]  /*1e70*/  NOP ;  /* 0x0000000000007918 */ /* 0x000fde0000000000 */
[----:B------:R-:W-:-:S15]  /*1e80*/  NOP ;  /* 0x0000000000007918 */ /* 0x000fde0000000000 */
[----:B------:R-:W-:-:S04]  /*1e90*/  NOP ;  /* 0x0000000000007918 */ /* 0x000fc80000000000 */
[----:B0-----:R0:W1:Y:S02]  /*1ea0*/  DSETP.GEU.AND P2, PT, R46, UR10, PT ;  /* 0x0000000a2e007e2a */ /* 0x001064000bf4e000 */
[----:B0-----:R-:W-:Y:S01]  /*1eb0*/  FMUL.FTZ R46, R0, 1 ;  /* 0x3f800000002e7820 */ /* 0x001fe20000410000 */
[----:B---3--:R-:W-:Y:S01]  /*1ec0*/  FMUL.FTZ R48, R3, 1 ;  /* 0x3f80000003307820 */ /* 0x008fe20000410000 */
[----:B-1----:R-:W-:-:S15]  /*1ed0*/  FSEL R3, RZ, 1, P2 ;  /* 0x3f800000ff037808 */ /* 0x002fde0001000000 */
        /* <DEDUP_REMOVED lines=20> */
[----:B0-----:R-:W0:Y:S02]  /*2020*/  DSETP.GEU.AND P0, PT, R46, UR10, PT ;  /* 0x0000000a2e007e2a */ /* 0x001e24000bf0e000 */
        /* <DEDUP_REMOVED lines=10> */
[----:B0-----:R0:W1:-:S15]  /*20d0*/  DSETP.GEU.AND P4, PT, R46, UR10, PT ;  /* 0x0000000a2e007e2a */ /* 0x00105e000bf8e000 */
        /* <DEDUP_REMOVED lines=9> */
[----:B0-----:R0:W2:-:S15]  /*2170*/  DSETP.GEU.AND P6, PT, R46, UR10, PT ;  /* 0x0000000a2e007e2a */ /* 0x00109e000bfce000 */
        /* <DEDUP_REMOVED lines=19> */
[----:B0-----:R0:W3:Y:S02]  /*22b0*/  DSETP.GEU.AND P3, PT, R46, UR10, PT ;  /* 0x0000000a2e007e2a */ /* 0x0010e4000bf6e000 */
[----:B0-----:R-:W-:Y:S01]  /*22c0*/  FSEL R47, RZ, 1.875, P2 ;  /* 0x3ff00000ff2f7808 */ /* 0x001fe20001000000 */
        /* <DEDUP_REMOVED lines=10> */
[----:B0-----:R0:W3:Y:S01]  /*2370*/  DSETP.GEU.AND P2, PT, R48, UR10, PT ;  /* 0x0000000a30007e2a */ /* 0x0010e2000bf4e000 */
[----:B-1----:R-:W-:Y:S01]  /*2380*/  FSEL R61, RZ, 1, P4 ;  /* 0x3f800000ff3d7808 */ /* 0x002fe20002000000 */
[----:B0-----:R-:W-:Y:S01]  /*2390*/  FMUL.FTZ R48, R52, 1 ;  /* 0x3f80000034307820 */ /* 0x001fe20000410000 */
[----:B------:R-:W-:-:S15]  /*23a0*/  FSEL R49, RZ, 1.875, P1 ;  /* 0x3ff00000ff317808 */ /* 0x000fde0000800000 */
        /* <DEDUP_REMOVED lines=9> */
[----:B0-----:R0:W1:Y:S01]  /*2440*/  DSETP.GEU.AND P1, PT, R50, UR10, PT ;  /* 0x0000000a32007e2a */ /* 0x001062000bf2e000 */
[----:B------:R-:W-:Y:S01]  /*2450*/  IMAD.MOV.U32 R46, RZ, RZ, RZ ;  /* 0x000000ffff2e7224 */ /* 0x000fe200078e00ff */
        /* <DEDUP_REMOVED lines=12> */
[----:B0-----:R-:W-:Y:S02]  /*2520*/  FSEL R53, RZ, 1.875, P4 ;  /* 0x3ff00000ff357808 */ /* 0x001fe40002000000 */
[----:B------:R-:W-:Y:S01]  /*2530*/  MOV R52, RZ ;  /* 0x000000ff00347202 */ /* 0x000fe20000000f00 */
[----:B------:R-:W-:-:S15]  /*2540*/  IMAD.MOV.U32 R48, RZ, RZ, RZ ;  /* 0x000000ffff307224 */ /* 0x000fde00078e00ff */
        /* <DEDUP_REMOVED lines=8> */
[----:B0-----:R-:W-:-:S15]  /*25d0*/  DSETP.GEU.AND P4, PT, R56, UR10, PT ;  /* 0x0000000a38007e2a */ /* 0x001fde000bf8e000 */
[----:B------:R-:W-:-:S15]  /*25e0*/  NOP ;  /* 0x0000000000007918 */ /* 0x000fde0000000000 */
[----:B------:R-:W-:-:S15]  /*25f0*/  NOP ;  /* 0x0000000000007918 */ /* 0x000fde0000000000 */
[----:B------:R-:W-:-:S15]  /*2600*/  NOP ;  /* 0x0000000000007918 */ /* 0x000fde0000000000 */
[----:B------:R-:W-:-:S04]  /*2610*/  NOP ;  /* 0x0000000000007918 */ /* 0x000fc80000000000 */
[----:B----4-:R0:W4:Y:S02]  /*2620*/  DMUL R56, R8, R46 ;  /* 0x0000002e08387228 */ /* 0x0101240000000000 */
[----:B0-----:R-:W-:Y:S02]  /*2630*/  MOV R46, R3 ;  /* 0x00000003002e7202 */ /* 0x001fe40000000f00 */
[----:B------:R-:W-:Y:S02]  /*2640*/  I2FP.F32.U32 R8, R54 ;  /* 0x0000003600087245 */ /* 0x000fe40000201000 */
[----:B--2---:R-:W-:Y:S01]  /*2650*/  FSEL R9, RZ, 1.875, P6 ;  /* 0x3ff00000ff097808 */ /* 0x004fe20003000000 */
[----:B------:R-:W-:Y:S01]  /*2660*/  IMAD.MOV.U32 R47, RZ, RZ, R2 ;  /* 0x000000ffff2f7224 */ /* 0x000fe200078e0002 */
[----:B------:R0:W5:Y:S04]  /*2670*/  LDL.LU R3, [R1+0x14] ;  /* 0x0000140001037983 */ /* 0x0001680000300800 */
[----:B------:R0:W5:-:S15]  /*2680*/  LDL.LU R2, [R1+0x10] ;  /* 0x0000100001027983 */ /* 0x00015e0000300800 */
[----:B------:R-:W-:-:S15]  /*2690*/  NOP ;  /* 0x0000000000007918 */ /* 0x000fde0000000000 */
[----:B------:R-:W-:-:S15]  /*26a0*/  NOP ;  /* 0x0000000000007918 */ /* 0x000fde0000000000 */
[----:B------:R-:W-:-:S07]  /*26b0*/  NOP ;  /* 0x0000000000007918 */ /* 0x000fce0000000000 */
[----:B------:R2:W-:Y:S02]  /*26c0*/  DMUL R14, R14, R52 ;  /* 0x000000340e0e7228 */ /* 0x0005e40000000000 */
[----:B--2---:R-:W-:-:S04]  /*26d0*/  IMAD.MOV.U32 R52, RZ, RZ, 0x2f800000 ;  /* 0x2f800000ff347424 */ /* 0x004fc800078e00ff */
[----:B------:R-:W-:-:S15]  /*26e0*/  FFMA.FTZ R8, R8, R52, 1.1641532182693481445e-10 ;  /* 0x2f00000008087423 */ /* 0x000fde0000010034 */
[----:B------:R-:W-:-:S15]  /*26f0*/  NOP ;  /* 0x0000000000007918 */ /* 0x000fde0000000000 */
[----:B------:R-:W-:-:S15]  /*2700*/  NOP ;  /* 0x0000000000007918 */ /* 0x000fde0000000000 */
[----:B------:R-:W-:-:S13]  /*2710*/  NOP ;  /* 0x0000000000007918 */ /* 0x000fda0000000000 */
[----:B------:R2:W0:Y:S02]  /*2720*/  DMUL R10, R10, R48 ;  /* 0x000000300a0a7228 */ /* 0x0004240000000000 */
[----:B--2---:R-:W-:Y:S01]  /*2730*/  MOV R48, R46 ;  /* 0x0000002e00307202 */ /* 0x004fe20000000f00 */
[----:B------:R-:W-:Y:S01]  /*2740*/  FMUL.FTZ R46, R59, 1 ;  /* 0x3f8000003b2e7820 */ /* 0x000fe20000410000 */
[----:B------:R-:W-:Y:S01]  /*2750*/  IMAD.MOV.U32 R49, RZ, RZ, R47 ;  /* 0x000000ffff317224 */ /* 0x000fe200078e002f */
[----:B------:R-:W-:Y:S02]  /*2760*/  FSEL R59, RZ, 1, P6 ;  /* 0x3f800000ff3b7808 */ /* 0x000fe40003000000 */
[----:B------:R-:W-:Y:S02]  /*2770*/  IMAD.MOV.U32 R53, RZ, RZ, R48 ;  /* 0x000000ffff357224 */ /* 0x000fe400078e0030 */
[----:B------:R-:W-:Y:S01]  /*2780*/  FMUL.FTZ R48, R8, 1 ;  /* 0x3f80000008307820 */ /* 0x000fe20000410000 */
[----:B------:R-:W-:-:S15]  /*2790*/  IMAD.MOV.U32 R8, RZ, RZ, RZ ;  /* 0x000000ffff087224 */ /* 0x000fde00078e00ff */
[----:B------:R-:W-:-:S15]  /*27a0*/  NOP ;  /* 0x0000000000007918 */ /* 0x000fde0000000000 */
[----:B------:R-:W-:-:S15]  /*27b0*/  NOP ;  /* 0x0000000000007918 */ /* 0x000fde0000000000 */
[----:B------:R-:W-:-:S09]  /*27c0*/  NOP ;  /* 0x0000000000007918 */ /* 0x000fd20000000000 */
[----:B------:R-:W2:-:S15]  /*27d0*/  F2F.F64.F32 R46, R46 ;  /* 0x0000002e002e7310 */ /* 0x000e9e0000201800 */
[----:B------:R-:W-:-:S15]  /*27e0*/  NOP ;  /* 0x0000000000007918 */ /* 0x000fde0000000000 */
[----:B------:R-:W-:-:S15]  /*27f0*/  NOP ;  /* 0x0000000000007918 */ /* 0x000fde0000000000 */
[----:B------:R-:W-:-:S15]  /*2800*/  NOP ;  /* 0x0000000000007918 */ /* 0x000fde0000000000 */
[----:B------:R-:W-:-:S04]  /*2810*/  NOP ;  /* 0x0000000000007918 */ /* 0x000fc80000000000 */
[----:B------:R3:W-:Y:S02]  /*2820*/  DMUL R16, R16, R8 ;  /* 0x0000000810107228 */ /* 0x0007e40000000000 */
[----:B---3--:R-:W-:-:S05]  /*2830*/  I2FP.F32.U32 R8, R55 ;  /* 0x0000003700087245 */ /* 0x008fca0000201000 */
[----:B------:R-:W-:-:S15]  /*2840*/  FFMA.FTZ R8, R8, R52, 1.1641532182693481445e-10 ;  /* 0x2f00000008087423 */ /* 0x000fde0000010034 */
[----:B------:R-:W-:-:S15]  /*2850*/  NOP ;  /* 0x0000000000007918 */ /* 0x000fde0000000000 */
[----:B------:R-:W-:-:S15]  /*2860*/  NOP ;  /* 0x0000000000007918 */ /* 0x000fde0000000000 */
[----:B------:R-:W-:-:S12]  /*2870*/  NOP ;  /* 0x0000000000007918 */ /* 0x000fd80000000000 */
[----:B------:R3:W0:Y:S02]  /*2880*/  DMUL R12, R12, R50 ;  /* 0x000000320c0c7228 */ /* 0x0006240000000000 */
[----:B---3--:R-:W-:-:S15]  /*2890*/  MOV R51, R49 ;  /* 0x0000003100337202 */ /* 0x008fde0000000f00 */
[----:B------:R-:W-:-:S15]  /*28a0*/  NOP ;  /* 0x0000000000007918 */ /* 0x000fde0000000000 */
[----:B------:R-:W-:-:S15]  /*28b0*/  NOP ;  /* 0x0000000000007918 */ /* 0x000fde0000000000 */
[----:B------:R-:W-:-:S15]  /*28c0*/  NOP ;  /* 0x0000000000007918 */ /* 0x000fde0000000000 */
[----:B------:R-:W-:-:S02]  /*28d0*/  NOP ;  /* 0x0000000000007918 */ /* 0x000fc40000000000 */
[----:B------:R-:W3:Y:S01]  /*28e0*/  F2F.F64.F32 R48, R48 ;  /* 0x0000003000307310 */ /* 0x000ee20000201800 */
[----:B------:R-:W-:-:S15]  /*28f0*/  FSEL R50, RZ, 1, P5 ;  /* 0x3f800000ff327808 */ /* 0x000fde0002800000 */
[----:B------:R-:W-:-:S15]  /*2900*/  NOP ;  /* 0x0000000000007918 */ /* 0x000fde0000000000 */
[----:B------:R-:W-:-:S15]  /*2910*/  NOP ;  /* 0x0000000000007918 */ /* 0x000fde0000000000 */
[----:B------:R-:W-:-:S15]  /*2920*/  NOP ;  /* 0x0000000000007918 */ /* 0x000fde0000000000 */
[----:B------:R-:W-:-:S03]  /*2930*/  NOP ;  /* 0x0000000000007918 */ /* 0x000fc60000000000 */
[----:B--2---:R2:W-:Y:S02]  /*2940*/  DSETP.GEU.AND P6, PT, R46, UR10, PT ;  /* 0x0000000a2e007e2a */ /* 0x0045e4000bfce000 */
[----:B--2---:R-:W-:Y:S01]  /*2950*/  FSEL R47, RZ, 1.875, P5 ;  /* 0x3ff00000ff2f7808 */ /* 0x004fe20002800000 */
[----:B------:R-:W-:-:S15]  /*2960*/  IMAD.MOV.U32 R46, RZ, RZ, RZ ;  /* 0x000000ffff2e7224 */ /* 0x000fde00078e00ff */
[----:B------:R-:W-:-:S15]  /*2970*/  NOP ;  /* 0x0000000000007918 */ /* 0x000fde0000000000 */
[----:B------:R-:W-:-:S15]  /*2980*/  NOP ;  /* 0x0000000000007918 */ /* 0x000fde0000000000 */
[----:B------:R-:W-:-:S15]  /*2990*/  NOP ;  /* 0x0000000000007918 */ /* 0x000fde0000000000 */
[----:B------:R-:W-:-:S01]  /*29a0*/  NOP ;  /* 0x0000000000007918 */ /* 0x000fc20000000000 */
[----:B---3--:R2:W-:Y:S02]  /*29b0*/  DSETP.GEU.AND P5, PT, R48, UR10, PT ;  /* 0x0000000a30007e2a */ /* 0x0085e4000bfae000 */
[----:B--2---:R-:W-:Y:S01]  /*29c0*/  FMUL.FTZ R49, R8, 1 ;  /* 0x3f80000008317820 */ /* 0x004fe20000410000 */
[----:B------:R-:W-:-:S15]  /*29d0*/  FSEL R48, RZ, 1, P3 ;  /* 0x3f800000ff307808 */ /* 0x000fde0001800000 */
[----:B------:R-:W-:-:S15]  /*29e0*/  NOP ;  /* 0x0000000000007918 */ /* 0x000fde0000000000 */
[----:B------:R-:W-:-:S15]  /*29f0*/  NOP ;  /* 0x0000000000007918 */ /* 0x000fde0000000000 */
[----:B------:R-:W-:-:S15]  /*2a00*/  NOP ;  /* 0x0000000000007918 */ /* 0x000fde0000000000 */
[----:B------:R-:W-:-:S01]  /*2a10*/  NOP ;  /* 0x0000000000007918 */ /* 0x000fc20000000000 */
[----:B------:R-:W2:-:S15]  /*2a20*/  F2F.F64.F32 R8, R49 ;  /* 0x0000003100087310 */ /* 0x000e9e0000201800 */
[----:B------:R-:W-:-:S15]  /*2a30*/  NOP ;  /* 0x0000000000007918 */ /* 0x000fde0000000000 */
[----:B------:R-:W-:-:S15]  /*2a40*/  NOP ;  /* 0x0000000000007918 */ /* 0x000fde0000000000 */
[----:B------:R-:W-:-:S15]  /*2a50*/  NOP ;  /* 0x0000000000007918 */ /* 0x000fde0000000000 */
[----:B------:R-:W-:-:S04]  /*2a60*/  NOP ;  /* 0x0000000000007918 */ /* 0x000fc80000000000 */
[----:B------:R3:W-:Y:S02]  /*2a70*/  DMUL R18, R18, R46 ;  /* 0x0000002e12127228 */ /* 0x0007e40000000000 */
[----:B---3--:R-:W-:-:S15]  /*2a80*/  FSEL R47, RZ, 1.875, P3 ;  /* 0x3ff00000ff2f7808 */ /* 0x008fde0001800000 */
[----:B------:R-:W-:-:S15]  /*2a90*/  NOP ;  /* 0x0000000000007918 */ /* 0x000fde0000000000 */
[----:B------:R-:W-:-:S15]  /*2aa0*/  NOP ;  /* 0x0000000000007918 */ /* 0x000fde0000000000 */
[----:B------:R-:W-:-:S15]  /*2ab0*/  NOP ;  /* 0x0000000000007918 */ /* 0x000fde0000000000 */
[----:B------:R-:W-:-:S02]  /*2ac0*/  NOP ;  /* 0x0000000000007918 */ /* 0x000fc40000000000 */
[----:B--2---:R2:W-:Y:S02]  /*2ad0*/  DSETP.GEU.AND P3, PT, R8, UR10, PT ;  /* 0x0000000a08007e2a */ /* 0x0045e4000bf6e000 */
[----:B--2---:R-:W-:Y:S02]  /*2ae0*/  FSEL R9, RZ, 1.875, P2 ;  /* 0x3ff00000ff097808 */ /* 0x004fe40001000000 */
[----:B------:R-:W-:-:S15]  /*2af0*/  MOV R8, RZ ;  /* 0x000000ff00087202 */ /* 0x000fde0000000f00 */
[----:B------:R-:W-:-:S15]  /*2b00*/  NOP ;  /* 0x0000000000007918 */ /* 0x000fde0000000000 */
[----:B------:R-:W-:-:S15]  /*2b10*/  NOP ;  /* 0x0000000000007918 */ /* 0x000fde0000000000 */
[----:B------:R-:W-:-:S15]  /*2b20*/  NOP ;  /* 0x0000000000007918 */ /* 0x000fde0000000000 */
[----:B------:R2:W-:Y:S02]  /*2b30*/  DMUL R20, R20, R46 ;  /* 0x0000002e14147228 */ /* 0x0005e40000000000 */
[----:B--2---:R-:W-:Y:S01]  /*2b40*/  FFMA.FTZ R46, R44, R52, 1.1641532182693481445e-10 ;  /* 0x2f0000002c2e7423 */ /* 0x004fe20000010034 */
[----:B------:R-:W-:-:S15]  /*2b50*/  FSEL R47, RZ, 1, P2 ;  /* 0x3f800000ff2f7808 */ /* 0x000fde0001000000 */
[----:B------:R-:W-:-:S15]  /*2b60*/  NOP ;  /* 0x0000000000007918 */ /* 0x000fde0000000000 */
[----:B------:R-:W-:-:S15]  /*2b70*/  NOP ;  /* 0x0000000000007918 */ /* 0x000fde0000000000 */
[----:B------:R-:W-:-:S15]  /*2b80*/  NOP ;  /* 0x0000000000007918 */ /* 0x000fde0000000000 */
[----:B------:R-:W-:-:S01]  /*2b90*/  NOP ;  /* 0x0000000000007918 */ /* 0x000fc20000000000 */
[----:B------:R2:W-:Y:S02]  /*2ba0*/  DMUL R22, R22, R8 ;  /* 0x0000000816167228 */ /* 0x0005e40000000000 */
[----:B--2---:R-:W-:Y:S02]  /*2bb0*/  I2FP.F32.U32 R8, R45 ;  /* 0x0000002d00087245 */ /* 0x004fe40000201000 */
[----:B------:R-:W2:Y:S03]  /*2bc0*/  LDC.64 R44, c[0x0][0x458] ;  /* 0x00011600ff2c7b82 */ /* 0x000ea60000000a00 */
[----:B------:R-:W-:-:S04]  /*2bd0*/  FFMA.FTZ R8, R8, R52, 1.1641532182693481445e-10 ;  /* 0x2f00000008087423 */ /* 0x000fc80000010034 */
[----:B------:R-:W-:-:S15]  /*2be0*/  FMUL.FTZ R49, R8, 1 ;  /* 0x3f80000008317820 */ /* 0x000fde0000410000 */
[----:B------:R-:W-:-:S15]  /*2bf0*/  NOP ;  /* 0x0000000000007918 */ /* 0x000fde0000000000 */
[----:B------:R-:W-:-:S15]  /*2c00*/  NOP ;  /* 0x0000000000007918 */ /* 0x000fde0000000000 */
[----:B------:R-:W-:-:S08]  /*2c10*/  NOP ;  /* 0x0000000000007918 */ /* 0x000fd00000000000 */
[----:B------:R3:W4:Y:S02]  /*2c20*/  F2F.F64.F32 R8, R49 ;  /* 0x0000003100087310 */ /* 0x0007240000201800 */
[----:B---3--:R-:W-:Y:S01]  /*2c30*/  FMUL.FTZ R49, R46, 1 ;  /* 0x3f8000002e317820 */ /* 0x008fe20000410000 */
[----:B-1----:R-:W-:Y:S01]  /*2c40*/  FSEL R46, RZ, 1, P1 ;  /* 0x3f800000ff2e7808 */ /* 0x002fe20000800000 */
[----:B--2---:R-:W-:-:S15]  /*2c50*/  IMAD.WIDE.U32 R44, R60, 0x8, R44 ;  /* 0x000000083c2c7825 */ /* 0x004fde00078e002c */
[----:B------:R-:W-:-:S15]  /*2c60*/  NOP ;  /* 0x0000000000007918 */ /* 0x000fde0000000000 */
[----:B------:R-:W-:-:S15]  /*2c70*/  NOP ;  /* 0x0000000000007918 */ /* 0x000fde0000000000 */
[----:B------:R-:W-:-:S15]  /*2c80*/  NOP ;  /* 0x0000000000007918 */ /* 0x000fde0000000000 */
[----:B----4-:R-:W-:-:S15]  /*2c90*/  DSETP.GEU.AND P2, PT, R8, UR10, PT ;  /* 0x0000000a08007e2a */ /* 0x010fde000bf4e000 */
        /* <DEDUP_REMOVED lines=9> */
[----:B0-----:R-:W-:-:S15]  /*2d30*/  DMUL R10, R10, R42 ;  /* 0x0000002a0a0a7228 */ /* 0x001fde0000000000 */
        /* <DEDUP_REMOVED lines=9> */
[----:B------:R-:W0:Y:S02]  /*2dd0*/  DMUL R14, R14, R42 ;  /* 0x0000002a0e0e7228 */ /* 0x000e240000000000 */
[----:B0-----:R0:W-:-:S15]  /*2de0*/  STG.E.ENL2.256 desc[UR6][R44.64], R8, R12 ;  /* 0xf80000082c0c797f */ /* 0x0011de000f121806 */
[----:B------:R-:W-:-:S15]  /*2df0*/  NOP ;  /* 0x0000000000007918 */ /* 0x000fde0000000000 */
[----:B------:R-:W-:-:S15]  /*2e00*/  NOP ;  /* 0x0000000000007918 */ /* 0x000fde0000000000 */
[----:B------:R-:W-:-:S15]  /*2e10*/  NOP ;  /* 0x0000000000007918 */ /* 0x000fde0000000000 */
[----:B------:R-:W-:-:S02]  /*2e20*/  NOP ;  /* 0x0000000000007918 */ /* 0x000fc40000000000 */
[----:B0-----:R-:W0:Y:S01]  /*2e30*/  F2F.F64.F32 R10, R49 ;  /* 0x00000031000a7310 */ /* 0x001e220000201800 */
[----:B------:R-:W-:Y:S01]  /*2e40*/  FSEL R9, RZ, 1.875, P1 ;  /* 0x3ff00000ff097808 */ /* 0x000fe20000800000 */
[----:B------:R-:W-:-:S15]  /*2e50*/  IMAD.MOV.U32 R8, RZ, RZ, RZ ;  /* 0x000000ffff087224 */ /* 0x000fde00078e00ff */
[----:B------:R-:W-:-:S15]  /*2e60*/  NOP ;  /* 0x0000000000007918 */ /* 0x000fde0000000000 */
[----:B------:R-:W-:-:S15]  /*2e70*/  NOP ;  /* 0x0000000000007918 */ /* 0x000fde0000000000 */
[----:B------:R-:W-:-:S15]  /*2e80*/  NOP ;  /* 0x0000000000007918 */ /* 0x000fde0000000000 */
[----:B------:R-:W-:-:S02]  /*2e90*/  NOP ;  /* 0x0000000000007918 */ /* 0x000fc40000000000 */
[----:B0-----:R0:W1:Y:S02]  /*2ea0*/  DSETP.GEU.AND P1, PT, R10, UR10, PT ;  /* 0x0000000a0a007e2a */ /* 0x001064000bf2e000 */
[----:B0-----:R-:W-:Y:S01]  /*2eb0*/  FSEL R11, RZ, 1.875, P5 ;  /* 0x3ff00000ff0b7808 */ /* 0x001fe20002800000 */
[----:B------:R-:W-:-:S15]  /*2ec0*/  IMAD.MOV.U32 R10, RZ, RZ, RZ ;  /* 0x000000ffff0a7224 */ /* 0x000fde00078e00ff */
[----:B------:R-:W-:-:S15]  /*2ed0*/  NOP ;  /* 0x0000000000007918 */ /* 0x000fde0000000000 */
[----:B------:R-:W-:-:S15]  /*2ee0*/  NOP ;  /* 0x0000000000007918 */ /* 0x000fde0000000000 */
[----:B------:R-:W-:-:S15]  /*2ef0*/  NOP ;  /* 0x0000000000007918 */ /* 0x000fde0000000000 */
[----:B------:R-:W-:-:S01]  /*2f00*/  NOP ;  /* 0x0000000000007918 */ /* 0x000fc20000000000 */
        /* <DEDUP_REMOVED lines=24> */
[----:B------:R-:W-:-:S15]  /*3090*/  DMUL R30, R30, R10 ;  /* 0x0000000a1e1e7228 */ /* 0x000fde0000000000 */
[----:B------:R-:W-:-:S15]  /*30a0*/  NOP ;  /* 0x0000000000007918 */ /* 0x000fde0000000000 */
[----:B------:R-:W-:-:S15]  /*30b0*/  NOP ;  /* 0x0000000000007918 */ /* 0x000fde0000000000 */
[----:B------:R-:W-:-:S15]  /*30c0*/  NOP ;  /* 0x0000000000007918 */ /* 0x000fde0000000000 */
[----:B------:R-:W-:-:S04]  /*30d0*/  NOP ;  /* 0x0000000000007918 */ /* 0x000fc80000000000 */
[----:B------:R0:W1:Y:S02]  /*30e0*/  DMUL R34, R34, R8 ;  /* 0x0000000822227228 */ /* 0x0000640000000000 */
        /* <DEDUP_REMOVED lines=10> */
[----:B-1----:R0:W-:Y:S02]  /*3190*/  DMUL R18, R34, R42 ;  /* 0x0000002a22127228 */ /* 0x0021e40000000000 */
[----:B0-----:R0:W-:Y:S02]  /*31a0*/  F2I.FTZ.U32.TRUNC.NTZ R34, R0 ;  /* 0x0000000000227305 */ /* 0x0011e4000021f000 */
[----:B0-----:R3:W5:Y:S01]  /*31b0*/  LDL.LU R0, [R1+0xc] ;  /* 0x00000c0001007983 */ /* 0x0017620000300800 */
[----:B------:R-:W-:Y:S01]  /*31c0*/  FSEL R35, RZ, 1, P6 ;  /* 0x3f800000ff237808 */ /* 0x000fe20003000000 */
[----:B------:R-:W-:Y:S05]  /*31d0*/  WARPSYNC.ALL ;  /* 0x0000000000007948 */ /* 0x000fea0003800000 */
[----:B------:R-:W0:Y:S01]  /*31e0*/  LDCU UR4, c[0x0][0x360] ;  /* 0x00006c00ff0477ac */ /* 0x000e220008000800 */
[----:B------:R-:W1:Y:S01]  /*31f0*/  F2I.FTZ.U32.TRUNC.NTZ R61, R61 ;  /* 0x0000003d003d7305 */ /* 0x000e62000021f000 */
[----:B------:R-:W-:-:S02]  /*3200*/  FSEL R49, RZ, 1, P2 ;  /* 0x3f800000ff317808 */ /* 0x000fc40001000000 */
[----:B------:R-:W-:-:S05]  /*3210*/  FSEL R52, RZ, 1, P1 ;  /* 0x3f800000ff347808 */ /* 0x000fca0000800000 */
[----:B------:R-:W-:-:S15]  /*3220*/  F2I.FTZ.U32.TRUNC.NTZ R59, R59 ;  /* 0x0000003b003b7305 */ /* 0x000fde000021f000 */
[----:B------:R-:W-:-:S15]  /*3230*/  NOP ;  /* 0x0000000000007918 */ /* 0x000fde0000000000 */
[----:B------:R-:W-:-:S14]  /*3240*/  NOP ;  /* 0x0000000000007918 */ /* 0x000fdc0000000000 */
[----:B------:R2:W-:Y:S02]  /*3250*/  DMUL R36, R36, R8 ;  /* 0x0000000824247228 */ /* 0x0005e40000000000 */
[----:B--2---:R-:W-:Y:S01]  /*3260*/  FSEL R9, RZ, 1.875, P6 ;  /* 0x3ff00000ff097808 */ /* 0x004fe20003000000 */
[----:B------:R-:W-:Y:S01]  /*3270*/  F2I.FTZ.U32.TRUNC.NTZ R50, R50 ;  /* 0x0000003200327305 */ /* 0x000fe2000021f000 */
[----:B-1----:R-:W-:-:S07]  /*3280*/  PRMT R34, R34, 0x3340, R61 ;  /* 0x0000334022227816 */ /* 0x002fce000000003d */
[----:B------:R-:W-:Y:S08]  /*3290*/  F2I.FTZ.U32.TRUNC.NTZ R48, R48 ;  /* 0x0000003000307305 */ /* 0x000ff0000021f000 */
[----:B------:R-:W1:Y:S08]  /*32a0*/  F2I.FTZ.U32.TRUNC.NTZ R47, R47 ;  /* 0x0000002f002f7305 */ /* 0x000e70000021f000 */
[----:B------:R-:W-:Y:S08]  /*32b0*/  F2I.FTZ.U32.TRUNC.NTZ R46, R46 ;  /* 0x0000002e002e7305 */ /* 0x000ff0000021f000 */
[----:B------:R-:W-:-:S15]  /*32c0*/  F2I.FTZ.U32.TRUNC.NTZ R49, R49 ;  /* 0x0000003100317305 */ /* 0x000fde000021f000 */
[----:B------:R-:W-:-:S14]  /*32d0*/  NOP ;  /* 0x0000000000007918 */ /* 0x000fdc0000000000 */
[----:B------:R-:W-:Y:S01]  /*32e0*/  DMUL R38, R38, R8 ;  /* 0x0000000826267228 */ /* 0x000fe20000000000 */
[----:B------:R-:W2:Y:S01]  /*32f0*/  F2I.FTZ.U32.TRUNC.NTZ R52, R52 ;  /* 0x0000003400347305 */ /* 0x000ea2000021f000 */
[----:B-1----:R-:W-:Y:S02]  /*3300*/  PRMT R47, R48, 0x3340, R47 ;  /* 0x00003340302f7816 */ /* 0x002fe4000000002f */
[----:B------:R-:W-:Y:S02]  /*3310*/  PRMT R50, R59, 0x3340, R50 ;  /* 0x000033403b327816 */ /* 0x000fe40000000032 */
[----:B--2---:R-:W-:-:S15]  /*3320*/  PRMT R49, R49, 0x3340, R52 ;  /* 0x0000334031317816 */ /* 0x004fde0000000034 */
        /* <DEDUP_REMOVED lines=8> */
[----:B------:R1:W-:Y:S02]  /*33b0*/  DMUL R16, R32, R42 ;  /* 0x0000002a20107228 */ /* 0x0003e40000000000 */
[----:B-1----:R-:W-:Y:S08]  /*33c0*/  F2I.FTZ.U32.TRUNC.NTZ R33, R51 ;  /* 0x0000003300217305 */ /* 0x002ff0000021f000 */
[----:B------:R1:W-:Y:S08]  /*33d0*/  F2I.FTZ.U32.TRUNC.NTZ R51, R35 ;  /* 0x0000002300337305 */ /* 0x0003f0000021f000 */
[----:B------:R-:W2:Y:S01]  /*33e0*/  F2I.FTZ.U32.TRUNC.NTZ R32, R53 ;  /* 0x0000003500207305 */ /* 0x000ea2000021f000 */
[----:B-1----:R-:W0:Y:S01]  /*33f0*/  LDC R35, c[0x0][0x370] ;  /* 0x0000dc00ff237b82 */ /* 0x002e220000000800 */
[----:B--2---:R-:W-:Y:S01]  /*3400*/  PRMT R33, R32, 0x3340, R33 ;  /* 0x0000334020217816 */ /* 0x004fe20000000021 */
[----:B0-----:R-:W-:-:S15]  /*3410*/  IMAD R35, R35, UR4, RZ ;  /* 0x0000000423237c24 */ /* 0x001fde000f8e02ff */
[----:B------:R-:W-:-:S15]  /*3420*/  NOP ;  /* 0x0000000000007918 */ /* 0x000fde0000000000 */
[----:B------:R-:W-:-:S13]  /*3430*/  NOP ;  /* 0x0000000000007918 */ /* 0x000fda0000000000 */
[----:B------:R-:W-:-:S15]  /*3440*/  DMUL R12, R20, R42 ;  /* 0x0000002a140c7228 */ /* 0x000fde0000000000 */
[----:B------:R-:W-:-:S15]  /*3450*/  NOP ;  /* 0x0000000000007918 */ /* 0x000fde0000000000 */
[----:B------:R-:W-:-:S15]  /*3460*/  NOP ;  /* 0x0000000000007918 */ /* 0x000fde0000000000 */
[----:B------:R-:W-:-:S15]  /*3470*/  NOP ;  /* 0x0000000000007918 */ /* 0x000fde0000000000 */
[----:B------:R-:W-:-:S04]  /*3480*/  NOP ;  /* 0x0000000000007918 */ /* 0x000fc80000000000 */
[----:B------:R-:W0:Y:S02]  /*3490*/  DMUL R14, R22, R42 ;  /* 0x0000002a160e7228 */ /* 0x000e240000000000 */
[----:B0-----:R0:W-:Y:S02]  /*34a0*/  STG.E.ENL2.256 desc[UR6][R44.64+0x20], R8, R12 ;  /* 0xf80001082c0c797f */ /* 0x0011e4000f121806 */
[----:B0-----:R-:W-:Y:S02]  /*34b0*/  PRMT R8, R33, 0x5410, R34 ;  /* 0x0000541021087816 */ /* 0x001fe40000000022 */
[----:B------:R-:W-:-:S15]  /*34c0*/  PRMT R9, R50, 0x5410, R47 ;  /* 0x0000541032097816 */ /* 0x000fde000000002f */
[----:B------:R-:W-:-:S15]  /*34d0*/  NOP ;  /* 0x0000000000007918 */ /* 0x000fde0000000000 */
[----:B------:R-:W-:-:S15]  /*34e0*/  NOP ;  /* 0x0000000000007918 */ /* 0x000fde0000000000 */
[----:B------:R-:W-:-:S13]  /*34f0*/  NOP ;  /* 0x0000000000007918 */ /* 0x000fda0000000000 */
[----:B------:R0:W-:Y:S02]  /*3500*/  DMUL R20, R36, R42 ;  /* 0x0000002a24147228 */ /* 0x0001e40000000000 */
[----:B0-----:R-:W-:Y:S02]  /*3510*/  FSEL R37, RZ, 1, P0 ;  /* 0x3f800000ff257808 */ /* 0x001fe40000000000 */
[----:B------:R-:W-:-:S04]  /*3520*/  FSEL R36, RZ, 1, P5 ;  /* 0x3f800000ff247808 */ /* 0x000fc80002800000 */
[----:B------:R-:W0:Y:S01]  /*3530*/  F2I.FTZ.U32.TRUNC.NTZ R37, R37 ;  /* 0x0000002500257305 */ /* 0x000e22000021f000 */
[----:B------:R-:W-:-:S07]  /*3540*/  IADD3 R32, P0, PT, R60, UR8, RZ ;  /* 0x000000083c207c10 */ /* 0x000fce000ff1e0ff */
[----:B------:R-:W-:Y:S01]  /*3550*/  F2I.FTZ.U32.TRUNC.NTZ R36, R36 ;  /* 0x0000002400247305 */ /* 0x000fe2000021f000 */
[----:B------:R-:W-:Y:S01]  /*3560*/  IMAD R60, R35, 0x10, R60 ;  /* 0x00000010233c7824 */ /* 0x000fe200078e023c */
[----:B------:R-:W-:-:S04]  /*3570*/  IADD3.X R33, PT, PT, RZ, UR9, RZ, P0, !PT ;  /* 0x00000009ff217c10 */ /* 0x000fc800087fe4ff */
[----:B------:R-:W-:Y:S02]  /*3580*/  ISETP.GE.U32.AND P0, PT, R60, UR5, PT ;  /* 0x000000053c007c0c */ /* 0x000fe4000bf06070 */
[----:B0-----:R-:W-:-:S15]  /*3590*/  PRMT R37, R46, 0x3340, R37 ;  /* 0x000033402e257816 */ /* 0x001fde0000000025 */
[----:B------:R-:W-:-:S15]  /*35a0*/  NOP ;  /* 0x0000000000007918 */ /* 0x000fde0000000000 */
[----:B------:R-:W-:-:S10]  /*35b0*/  NOP ;  /* 0x0000000000007918 */ /* 0x000fd40000000000 */
[----:B------:R0:W1:Y:S02]  /*35c0*/  DMUL R22, R38, R42 ;  /* 0x0000002a26167228 */ /* 0x0000640000000000 */
[----:B0-----:R-:W-:Y:S02]  /*35d0*/  FSEL R38, RZ, 1, P4 ;  /* 0x3f800000ff267808 */ /* 0x001fe40002000000 */
[----:B------:R-:W-:-:S04]  /*35e0*/  FSEL R39, RZ, 1, P3 ;  /* 0x3f800000ff277808 */ /* 0x000fc80001800000 */
[----:B------:R-:W0:Y:S08]  /*35f0*/  F2I.FTZ.U32.TRUNC.NTZ R38, R38 ;  /* 0x0000002600267305 */ /* 0x000e30000021f000 */
[----:B------:R-:W2:Y:S01]  /*3600*/  F2I.FTZ.U32.TRUNC.NTZ R39, R39 ;  /* 0x0000002700277305 */ /* 0x000ea2000021f000 */
[----:B0-----:R-:W-:-:S04]  /*3610*/  PRMT R38, R38, 0x3340, R51 ;  /* 0x0000334026267816 */ /* 0x001fc80000000033 */
[----:B------:R-:W-:Y:S02]  /*3620*/  PRMT R10, R37, 0x5410, R38 ;  /* 0x00005410250a7816 */ /* 0x000fe40000000026 */
[----:B--2---:R-:W-:-:S04]  /*3630*/  PRMT R36, R36, 0x3340, R39 ;  /* 0x0000334024247816 */ /* 0x004fc80000000027 */
[----:B------:R-:W-:Y:S01]  /*3640*/  PRMT R11, R36, 0x5410, R49 ;  /* 0x00005410240b7816 */ /* 0x000fe20000000031 */
[----:B-1----:R3:W-:-:S15]  /*3650*/  STG.E.ENL2.256 desc[UR6][R44.64+0x40], R16, R20 ;  /* 0xf80002102c14797f */ /* 0x0027de000f121806 */
[----:B------:R-:W-:-:S15]  /*3660*/  NOP ;  /* 0x0000000000007918 */ /* 0x000fde0000000000 */
[----:B------:R-:W-:-:S06]  /*3670*/  NOP ;  /* 0x0000000000007918 */ /* 0x000fcc0000000000 */
        /* <DEDUP_REMOVED lines=21> */
        .weak           $__internal_67_$__cuda_sm20_dblrcp_rn_slowpath_v3
        .type           $__internal_67_$__cuda_sm20_dblrcp_rn_slowpath_v3,@function
        .size           $__internal_67_$__cuda_sm20_dblrcp_rn_slowpath_v3,(.L_x_14102 - $__internal_67_$__cuda_sm20_dblrcp_rn_slowpath_v3)
$__internal_67_$__cuda_sm20_dblrcp_rn_slowpath_v3:
        /* <DEDUP_REMOVED lines=59> */
.L_x_3730:
        /* <DEDUP_REMOVED lines=34> */
.L_x_3728:
[----:B------:R-:W0:Y:S01]  /*3da0*/  LDC R8, c[0x0][0x610] ;  /* 0x00018400ff087b82 */ /* 0x000e220000000800 */
[----:B-1----:R-:W-:-:S07]  /*3db0*/  LOP3.LUT R9, R12, 0x80000, RZ, 0xfc, !PT ;  /* 0x000800000c097812 */ /* 0x002fce00078efcff */
.L_x_3729:
[----:B0-----:R-:W-:Y:S01]  /*3dc0*/  IMAD.MOV.U32 R42, RZ, RZ, R8 ;  /* 0x000000ffff2a7224 */ /* 0x001fe200078e0008 */
[----:B------:R-:W-:Y:S01]  /*3dd0*/  MOV R43, R9 ;  /* 0x00000009002b7202 */ /* 0x000fe20000000f00 */
[----:B------:R-:W-:Y:S01]  /*3de0*/  IMAD.MOV.U32 R8, RZ, RZ, R10 ;  /* 0x000000ffff087224 */ /* 0x000fe200078e000a */
[----:B------:R-:W-:-:S04]  /*3df0*/  MOV R9, 0x0 ;  /* 0x0000000000097802 */ /* 0x000fc80000000f00 */
[----:B------:R-:W-:Y:S05]  /*3e00*/  RET.REL.NODEC R8 `(_ZN2at6native43_GLOBAL__N__7cc8d1ed_10_Dropout_cu_0e96ed3824fused_dropout_kernel_vecIddjLi1ELi16EhEEvNS_4cuda6detail10TensorInfoIKT_T1_EENS5_IS6_S8_EENS5_IT4_S8_EES8_T0_NS_15PhiloxCudaStateE) ;  /* 0xffffffc0087c7950 */ /* 0x000fea0003c3ffff */
.L_x_3731:
        /* <DEDUP_REMOVED lines=15> */
.L_x_14102:


//--------------------- .text._ZN2at6native43_GLOBAL__N__7cc8d1ed_10_Dropout_cu_0e96ed3820fused_dropout_kernelIN3c108BFloat16EfmLin1ELin1EbEEvNS_4cuda6detail10TensorInfoIKT_T1_EENS7_IS8_SA_EENS7_IT4_SA_EESA_T0_NS_15PhiloxCudaStateE --------------------------
	.section	.text._ZN2at6native43_GLOBAL__N__7cc8d1ed_10_Dropout_cu_0e96ed3820fused_dropout_kernelIN3c108BFloat16EfmLin1ELin1EbEEvNS_4cuda6detail10TensorInfoIKT_T1_EENS7_IS8_SA_EENS7_IT4_SA_EESA_T0_NS_15PhiloxCudaStateE,"ax",@progbits
	.align	128
.text._ZN2at6native43_GLOBAL__N__7cc8d1ed_10_Dropout_cu_0e96ed3820fused_dropout_kernelIN3c108BFloat16EfmLin1ELin1EbEEvNS_4cuda6detail10TensorInfoIKT_T1_EENS7_IS8_SA_EENS7_IT4_SA_EESA_T0_NS_15PhiloxCudaStateE:
        .type           _ZN2at6native43_GLOBAL__N__7cc8d1ed_10_Dropout_cu_0e96ed3820fused_dropout_kernelIN3c108BFloat16EfmLin1ELin1EbEEvNS_4cuda6detail10TensorInfoIKT_T1_EENS7_IS8_SA_EENS7_IT4_SA_EESA_T0_NS_15PhiloxCudaStateE,@function
        .size           _ZN2at6native43_GLOBAL__N__7cc8d1ed_10_Dropout_cu_0e96ed3820fused_dropout_kernelIN3c108BFloat16EfmLin1ELin1EbEEvNS_4cuda6detail10TensorInfoIKT_T1_EENS7_IS8_SA_EENS7_IT4_SA_EESA_T0_NS_15PhiloxCudaStateE,(.L_x_14104 - _ZN2at6native43_GLOBAL__N__7cc8d1ed_10_Dropout_cu_0e96ed3820fused_dropout_kernelIN3c108BFloat16EfmLin1ELin1EbEEvNS_4cuda6detail10TensorInfoIKT_T1_EENS7_IS8_SA_EENS7_IT4_SA_EESA_T0_NS_15PhiloxCudaStateE)
        .other          _ZN2at6native43_GLOBAL__N__7cc8d1ed_10_Dropout_cu_0e96ed3820fused_dropout_kernelIN3c108BFloat16EfmLin1ELin1EbEEvNS_4cuda6detail10TensorInfoIKT_T1_EENS7_IS8_SA_EENS7_IT4_SA_EESA_T0_NS_15PhiloxCudaStateE,@"STO_CUDA_ENTRY STV_DEFAULT"
_ZN2at6native43_GLOBAL__N__7cc8d1ed_10_Dropout_cu_0e96ed3820fused_dropout_kernelIN3c108BFloat16EfmLin1ELin1EbEEvNS_4cuda6detail10TensorInfoIKT_T1_EENS7_IS8_SA_EENS7_IT4_SA_EESA_T0_NS_15PhiloxCudaStateE:
        /* <DEDUP_REMOVED lines=14> */
[----:B------:R-:W0:Y:S01]  /*00e0*/  S2UR UR4, SR_CTAID.X ;  /* 0x00000000000479c3 */ /* 0x000e220000002500 */
[----:B--2---:R-:W-:Y:S01]  /*00f0*/  FMUL.FTZ R4, R4, 1 ;  /* 0x3f80000004047820 */ /* 0x004fe20000410000 */
[----:B------:R-:W-:Y:S01]  /*0100*/  IMAD.MOV.U32 R40, RZ, RZ, RZ ;  /* 0x000000ffff287224 */ /* 0x000fe200078e00ff */
[----:B------:R-:W0:Y:S04]  /*0110*/  S2R R45, SR_TID.X ;  /* 0x00000000002d7919 */ /* 0x000e280000002100 */
[----:B------:R-:W1:Y:S01]  /*0120*/  F2F.F64.F32 R4, R4 ;  /* 0x0000000400047310 */ /* 0x000e620000201800 */
[----:B------:R-:W0:Y:S01]  /*0130*/  LDC R0, c[0x0][0x360] ;  /* 0x0000d800ff007b82 */ /* 0x000e220000000800 */
[----:B-1----:R-:W-:Y:S01]  /*0140*/  IADD3 R6, PT, PT, R5, 0x300402, RZ ;  /* 0x0030040205067810 */ /* 0x002fe20007ffe0ff */
        /* <DEDUP_REMOVED lines=16> */
[----:B0-----:R0:W1:Y:S01]  /*0250*/  DFMA R2, R6, R2, R6 ;  /* 0x000000020602722b */ /* 0x0010620000000006 */
[----:B---3--:R-:W-:Y:S01]  /*0260*/  @P0 IADD3 R14, P1, PT, R8, R11, RZ ;  /* 0x0000000b080e0210 */ /* 0x008fe20007f3e0ff */
[----:B------:R-:W-:-:S04]  /*0270*/  IMAD.WIDE.U32 R10, R45, -0x326172a9, RZ ;  /* 0xcd9e8d572d0a7825 */ /* 0x000fc800078e00ff */
[----:B------:R-:W-:Y:S01]  /*0280*/  @P0 IMAD.X R15, RZ, RZ, R9, P1 ;  /* 0x000000ffff0f0224 */ /* 0x000fe200008e0609 */
[----:B------:R-:W-:-:S04]  /*0290*/  FSETP.GEU.AND P0, PT, |R6|, 5.8789094863358348022e-39, PT ;  /* 0x004004020600780b */ /* 0x000fc80003f0e200 */
[--C-:B------:R-:W-:Y:S02]  /*02a0*/  SHF.R.U64 R44, R14, 0x2, R15.reuse ;  /* 0x000000020e2c7819 */ /* 0x100fe4000000120f */
[----:B------:R-:W-:-:S03]  /*02b0*/  SHF.R.U32.HI R43, RZ, 0x2, R15 ;  /* 0x00000002ff2b7819 */ /* 0x000fc6000001160f */
[----:B------:R-:W-:Y:S01]  /*02c0*/  IMAD.WIDE.U32 R8, R44, -0x2daee0ad, RZ ;  /* 0xd2511f532c087825 */ /* 0x000fe200078e00ff */
[----:B----4-:R-:W-:-:S03]  /*02d0*/  LOP3.LUT R12, R43, R11, R18, 0x96, !PT ;  /* 0x0000000b2b0c7212 */ /* 0x010fc600078e9612 */
[----:B0-----:R-:W-:Y:S01]  /*02e0*/  VIADD R7, R18, 0x9e3779b9 ;  /* 0x9e3779b912077836 */ /* 0x001fe20000000000 */
[----:B------:R-:W-:Y:S01]  /*02f0*/  LOP3.LUT R16, R9, R19, RZ, 0x3c, !PT ;  /* 0x0000001309107212 */ /* 0x000fe200078e3cff */
[C---:B------:R-:W-:Y:S01]  /*0300*/  VIADD R15, R19.reuse, 0xdb3d7428 ;  /* 0xdb3d7428130f7836 */ /* 0x040fe20000000000 */
[----:B------:R-:W-:Y:S01]  /*0310*/  IADD3 R9, PT, PT, R19, -0x4498517b, RZ ;  /* 0xbb67ae8513097810 */ /* 0x000fe20007ffe0ff */
        /* <DEDUP_REMOVED lines=14> */
[----:B------:R-:W-:-:S11]  /*0400*/  LOP3.LUT R20, R9, R8, R13, 0x96, !PT ;  /* 0x0000000809147212 */ /* 0x000fd600078e960d */
[----:B-1----:R-:W0:Y:S01]  /*0410*/  DFMA R8, -R4, R2, 1 ;  /* 0x3ff000000408742b */ /* 0x002e220000000102 */
        /* <DEDUP_REMOVED lines=30> */
[----:B0-----:R0:W1:Y:S03]  /*0600*/  DFMA R2, R2, R8, R2 ;  /* 0x000000080202722b */ /* 0x0010660000000002 */
        /* <DEDUP_REMOVED lines=9> */
[----:B------:R-:W-:Y:S05]  /*06a0*/  CALL.REL.NOINC `($__internal_68_$__cuda_sm20_dblrcp_rn_slowpath_v3) ;  /* 0x000001d8002c7944 */ /* 0x000fea0003c00000 */
[----:B------:R-:W-:Y:S01]  /*06b0*/  MOV R2, R6 ;  /* 0x0000000600027202 */ /* 0x000fe20000000f00 */
[----:B------:R-:W-:-:S07]  /*06c0*/  IMAD.MOV.U32 R3, RZ, RZ, R7 ;  /* 0x000000ffff037224 */ /* 0x000fce00078e0007 */
.L_x_3732:
        /* <DEDUP_REMOVED lines=37> */
.L_x_3733:
[----:B------:R-:W-:Y:S01]  /*0920*/  IMAD.U32 R34, RZ, RZ, UR4 ;  /* 0x00000004ff227e24 */ /* 0x000fe2000f8e00ff */
[----:B------:R-:W-:Y:S01]  /*0930*/  MOV R31, UR5 ;  /* 0x00000005001f7c02 */ /* 0x000fe20008000f00 */
[----:B------:R-:W-:Y:S01]  /*0940*/  IMAD.MOV.U32 R27, RZ, RZ, RZ ;  /* 0x000000ffff1b7224 */ /* 0x000fe200078e00ff */
[----:B------:R-:W-:-:S07]  /*0950*/  MOV R25, 0x970 ;  /* 0x0000097000197802 */ /* 0x000fce0000000f00 */
[----:B------:R-:W-:Y:S05]  /*0960*/  CALL.REL.NOINC `($__internal_69_$__cuda_sm20_div_u64) ;  /* 0x000001d800f07944 */ /* 0x000fea0003c00000 */
.L_x_3734:
        /* <DEDUP_REMOVED lines=12> */
[----:B------:R-:W-:Y:S01]  /*0a30*/  IMAD.SHL.U32 R12, R17, 0x2, RZ ;  /* 0x00000002110c7824 */ /* 0x000fe200078e00ff */
[----:B------:R-:W-:Y:S01]  /*0a40*/  LOP3.LUT R13, R13, R0, RZ, 0x3c, !PT ;  /* 0x000000000d0d7212 */ /* 0x000fe200078e3cff */
[----:B------:R-:W-:Y:S01]  /*0a50*/  IMAD R11, R17, 0x3, RZ ;  /* 0x00000003110b7824 */ /* 0x000fe200078e02ff */
[----:B------:R-:W-:-:S07]  /*0a60*/  MOV R10, RZ ;  /* 0x000000ff000a7202 */ /* 0x000fce0000000f00 */
.L_x_4165:
[----:B------:R-:W-:Y:S01]  /*0a70*/  VIADD R44, R44, 0x1 ;  /* 0x000000012c2c7836 */ /* 0x000fe20000000000 */
[----:B------:R-:W-:Y:S03]  /*0a80*/  BSSY.RECONVERGENT B0, `(.L_x_3735) ;  /* 0x000000c000007945 */ /* 0x000fe60003800200 */
[C---:B----4-:R-:W-:Y:S01]  /*0a90*/  IMAD.WIDE.U32 R22, R44.reuse, -0x2daee0ad, RZ ;  /* 0xd2511f532c167825 */ /* 0x050fe200078e00ff */
[----:B------:R-:W-:-:S13]  /*0aa0*/  ISETP.NE.AND P0, PT, R44, RZ, PT ;  /* 0x000000ff2c00720c */ /* 0x000fda0003f05270 */
[----:B--23-5:R-:W-:Y:S05]  /*0ab0*/  @P0 BRA `(.L_x_3736) ;  /* 0x0000000000200947 */ /* 0x02cfea0003800000 */
        /* <DEDUP_REMOVED lines=8> */
.L_x_3736:
[----:B------:R-:W-:Y:S05]  /*0b40*/  BSYNC.RECONVERGENT B0 ;  /* 0x0000000000007941 */ /* 0x000fea0003800200 */
.L_x_3735:
        /* <DEDUP_REMOVED lines=8> */
[----:B------:R-:W-:Y:S01]  /*0bd0*/  IMAD.WIDE.U32 R24, R24, -0x2daee0ad, RZ ;  /* 0xd2511f5318187825 */ /* 0x000fe200078e00ff */
[----:B------:R-:W-:-:S03]  /*0be0*/  IADD3 R7, PT, PT, R19, 0x76cf5d0a, RZ ;  /* 0x76cf5d0a13077810 */ /* 0x000fc60007ffe0ff */
        /* <DEDUP_REMOVED lines=63> */
.L_x_3737:
        /* <DEDUP_REMOVED lines=9> */
.L_x_3738:
[----:B------:R-:W0:Y:S01]  /*1070*/  LDC R22, c[0x0][0x518] ;  /* 0x00014600ff167b82 */ /* 0x000e220000000800 */
[----:B------:R-:W1:Y:S01]  /*1080*/  LDCU UR4, c[0x0][0x868] ;  /* 0x00010d00ff0477ac */ /* 0x000e620008000800 */
[----:B------:R-:W-:Y:S01]  /*1090*/  I2FP.F32.U32 R9, R6 ;  /* 0x0000000600097245 */ /* 0x000fe20000201000 */
[----:B------:R-:W-:Y:S01]  /*10a0*/  HFMA2 R24, -RZ, RZ, 0.1171875, 0 ;  /* 0x2f800000ff187431 */ /* 0x000fe200000001ff */
[----:B------:R-:W-:Y:S01]  /*10b0*/  I2FP.F32.U32 R5, R5 ;  /* 0x0000000500057245 */ /* 0x000fe20000201000 */
[----:B------:R-:W-:Y:S01]  /*10c0*/  BSSY.RECONVERGENT B0, `(.L_x_3739) ;  /* 0x0000e4f000007945 */ /* 0x000fe20003800200 */
[----:B------:R-:W-:Y:S02]  /*10d0*/  I2FP.F32.U32 R7, R7 ;  /* 0x0000000700077245 */ /* 0x000fe40000201000 */
[----:B------:R-:W-:Y:S01]  /*10e0*/  FFMA.FTZ R9, R9, R24, 1.1641532182693481445e-10 ;  /* 0x2f00000009097423 */ /* 0x000fe20000010018 */
[----:B------:R-:W-:Y:S01]  /*10f0*/  I2FP.F32.U32 R6, R8 ;  /* 0x0000000800067245 */ /* 0x000fe20000201000 */
[-C--:B------:R-:W-:Y:S01]  /*1100*/  FFMA.FTZ R8, R5, R24.reuse, 1.1641532182693481445e-10 ;  /* 0x2f00000005087423 */ /* 0x080fe20000010018 */
[----:B------:R-:W-:-:S03]  /*1110*/  FFMA.FTZ R7, R7, R24, 1.1641532182693481445e-10 ;  /* 0x2f00000007077423 */ /* 0x000fc60000010018 */
[----:B------:R-:W-:Y:S01]  /*1120*/  FFMA.FTZ R6, R6, R24, 1.1641532182693481445e-10 ;  /* 0x2f00000006067423 */ /* 0x000fe20000010018 */
[----:B-1----:R-:W-:Y:S02]  /*1130*/  FSET.BF.LT.FTZ.AND R5, R9, UR4, PT ;  /* 0x0000000409057c0a */ /* 0x002fe4000b811000 */
        /* <DEDUP_REMOVED lines=8> */
[C---:B------:R-:W-:Y:S01]  /*11c0*/  VIADD R4, R22.reuse, 0xfffffffe ;  /* 0xfffffffe16047836 */ /* 0x040fe20000000000 */
[----:B------:R-:W-:Y:S01]  /*11d0*/  IADD3 R32, PT, PT, R22, -0x1, RZ ;  /* 0xffffffff16207810 */ /* 0x000fe20007ffe0ff */
[----:B------:R-:W-:Y:S02]  /*11e0*/  HFMA2 R26, -RZ, RZ, 0, 0 ;  /* 0x00000000ff1a7431 */ /* 0x000fe400000001ff */
[----:B------:R-:W-:Y:S01]  /*11f0*/  IMAD.MOV.U32 R28, RZ, RZ, RZ ;  /* 0x000000ffff1c7224 */ /* 0x000fe200078e00ff */
[----:B------:R-:W-:Y:S01]  /*1200*/  MOV R31, R40 ;  /* 0x00000028001f7202 */ /* 0x000fe20000000f00 */
[----:B------:R-:W-:Y:S01]  /*1210*/  IMAD.MOV.U32 R33, RZ, RZ, R45 ;  /* 0x000000ffff217224 */ /* 0x000fe200078e002d */
[----:B------:R-:W-:Y:S02]  /*1220*/  ISETP.GE.U32.AND P0, PT, R4, 0x7, PT ;  /* 0x000000070400780c */ /* 0x000fe40003f06070 */
[----:B------:R-:W-:-:S04]  /*1230*/  LOP3.LUT R4, R32, 0xfffffff8, RZ, 0xc0, !PT ;  /* 0xfffffff820047812 */ /* 0x000fc800078ec0ff */
[----:B------:R-:W-:Y:S01]  /*1240*/  IADD3 R30, PT, PT, -R4, RZ, RZ ;  /* 0x000000ff041e7210 */ /* 0x000fe20007ffe1ff */
[----:B0-----:R-:W-:-:S06]  /*1250*/  IMAD.U32 R29, RZ, RZ, UR4 ;  /* 0x00000004ff1d7e24 */ /* 0x001fcc000f8e00ff */
[----:B------:R-:W-:Y:S05]  /*1260*/  @!P0 BRA `(.L_x_3743) ;  /* 0x0000001c001c8947 */ /* 0x000fea0003800000 */
[----:B------:R-:W-:-:S07]  /*1270*/  VIADD R4, R22, 0xfffffffc ;  /* 0xfffffffc16047836 */ /* 0x000fce0000000000 */
.L_x_3768:
[----:B------:R-:W-:Y:S01]  /*1280*/  IADD3 R29, PT, PT, R4, 0x3, RZ ;  /* 0x00000003041d7810 */ /* 0x000fe20007ffe0ff */
[----:B------:R-:W-:Y:S01]  /*1290*/  BSSY.RECONVERGENT B2, `(.L_x_3744) ;  /* 0x000002f000027945 */ /* 0x000fe20003800200 */
[----:B------:R-:W-:-:S03]  /*12a0*/  IADD3 R30, PT, PT, R30, 0x8, RZ ;  /* 0x000000081e1e7810 */ /* 0x000fc60007ffe0ff */
[----:B------:R-:W-:Y:S01]  /*12b0*/  IMAD.SHL.U32 R48, R29, 0x8, RZ ;  /* 0x000000081d307824 */ /* 0x000fe200078e00ff */
[----:B------:R-:W-:-:S05]  /*12c0*/  ISETP.NE.AND P2, PT, R30, RZ, PT ;  /* 0x000000ff1e00720c */ /* 0x000fca0003f45270 */
        /* <DEDUP_REMOVED lines=28> */
.L_x_3745:
[----:B------:R-:W-:Y:S01]  /*1490*/  MOV R34, R33 ;  /* 0x0000002100227202 */ /* 0x000fe20000000f00 */
[----:B------:R-:W-:Y:S01]  /*14a0*/  IMAD.MOV.U32 R24, RZ, RZ, R48 ;  /* 0x000000ffff187224 */ /* 0x000fe200078e0030 */
[----:B------:R-:W-:Y:S02]  /*14b0*/  MOV R27, R49 ;  /* 0x00000031001b7202 */ /* 0x000fe40000000f00 */
[----:B------:R-:W-:-:S07]  /*14c0*/  MOV R25, 0x14e0 ;  /* 0x000014e000197802 */ /* 0x000fce0000000f00 */
[----:B------:R-:W-:Y:S05]  /*14d0*/  CALL.REL.NOINC `($__internal_69_$__cuda_sm20_div_u64) ;  /* 0x000001d000147944 */ /* 0x000fea0003c00000 */
        /* <DEDUP_REMOVED lines=10> */
.L_x_3746:
[----:B------:R-:W-:Y:S05]  /*1580*/  BSYNC.RECONVERGENT B2 ;  /* 0x0000000000027941 */ /* 0x000fea0003800200 */
.L_x_3744:
        /* <DEDUP_REMOVED lines=40> */
.L_x_3748:
[----:B------:R-:W-:Y:S01]  /*1810*/  IMAD.MOV.U32 R34, RZ, RZ, R48 ;  /* 0x000000ffff227224 */ /* 0x000fe200078e0030 */
[----:B------:R-:W-:Y:S01]  /*1820*/  MOV R31, R49 ;  /* 0x00000031001f7202 */ /* 0x000fe20000000f00 */
[----:B------:R-:W-:Y:S01]  /*1830*/  IMAD.MOV.U32 R24, RZ, RZ, R50 ;  /* 0x000000ffff187224 */ /* 0x000fe200078e0032 */
[----:B------:R-:W-:Y:S02]  /*1840*/  MOV R27, R51 ;  /* 0x00000033001b7202 */ /* 0x000fe40000000f00 */
[----:B------:R-:W-:-:S07]  /*1850*/  MOV R25, 0x1870 ;  /* 0x0000187000197802 */ /* 0x000fce0000000f00 */
[----:B------:R-:W-:Y:S05]  /*1860*/  CALL.REL.NOINC `($__internal_69_$__cuda_sm20_div_u64) ;  /* 0x000001cc00307944 */ /* 0x000fea0003c00000 */
        /* <DEDUP_REMOVED lines=10> */
.L_x_3749:
[----:B------:R-:W-:Y:S05]  /*1910*/  BSYNC.RECONVERGENT B2 ;  /* 0x0000000000027941 */ /* 0x000fea0003800200 */
.L_x_3747:
        /* <DEDUP_REMOVED lines=39> */
.L_x_3751:
[----:B------:R-:W-:Y:S01]  /*1b90*/  MOV R34, R48 ;  /* 0x0000003000227202 */ /* 0x000fe20000000f00 */
[----:B------:R-:W-:Y:S01]  /*1ba0*/  IMAD.MOV.U32 R31, RZ, RZ, R49 ;  /* 0x000000ffff1f7224 */ /* 0x000fe200078e0031 */
[----:B------:R-:W-:Y:S01]  /*1bb0*/  MOV R24, R50 ;  /* 0x0000003200187202 */ /* 0x000fe20000000f00 */
[----:B------:R-:W-:Y:S01]  /*1bc0*/  IMAD.MOV.U32 R27, RZ, RZ, R51 ;  /* 0x000000ffff1b7224 */ /* 0x000fe200078e0033 */
[----:B------:R-:W-:-:S07]  /*1bd0*/  MOV R25, 0x1bf0 ;  /* 0x00001bf000197802 */ /* 0x000fce0000000f00 */
[----:B------:R-:W-:Y:S05]  /*1be0*/  CALL.REL.NOINC `($__internal_69_$__cuda_sm20_div_u64) ;  /* 0x000001c800507944 */ /* 0x000fea0003c00000 */
        /* <DEDUP_REMOVED lines=10> */
.L_x_3752:
[----:B------:R-:W-:Y:S05]  /*1c90*/  BSYNC.RECONVERGENT B2 ;  /* 0x0000000000027941 */ /* 0x000fea0003800200 */
.L_x_3750:
[----:B------:R-:W-:Y:S01]  /*1ca0*/  SHF.L.U32 R50, R4, 0x3, RZ ;  /* 0x0000000304327819 */ /* 0x000fe200000006ff */
[----:B------:R-:W-:Y:S01]  /*1cb0*/  UMOV UR4, 0xd0 ;  /* 0x000000d000047882 */ /* 0x000fe20000000000 */
[----:B------:R-:W-:Y:S01]  /*1cc0*/  IMAD.MOV.U32 R53, RZ, RZ, R28 ;  /* 0x000000ffff357224 */ /* 0x000fe200078e001c */
[----:B------:R-:W-:Y:S01]  /*1cd0*/  LEA R22, R26, UR4, 0x3 ;  /* 0x000000041a167c11 */ /* 0x000fe2000f8e18ff */
[----:B------:R-:W-:Y:S02]  /*1ce0*/  BSSY.RECONVERGENT B2, `(.L_x_3753) ;  /* 0x0000032000027945 */ /* 0x000fe40003800200 */
[----:B------:R-:W0:Y:S08]  /*1cf0*/  LDC.64 R50, c[0x0][R50+0x388] ;  /* 0x0000e20032327b82 */ /* 0x000e300000000a00 */
[----:B------:R-:W1:Y:S01]  /*1d00*/  LDC.64 R22, c[0x0][R22+0x380] ;  /* 0x0000e00016167b82 */ /* 0x000e620000000a00 */
[----:B0-----:R-:W-:-:S04]  /*1d10*/  LOP3.LUT R26, R49, R51, RZ, 0xfc, !PT ;  /* 0x00000033311a7212 */ /* 0x001fc800078efcff */
[----:B------:R-:W-:Y:S01]  /*1d20*/  ISETP.NE.U32.AND P0, PT, R26, RZ, PT ;  /* 0x000000ff1a00720c */ /* 0x000fe20003f05070 */
[-C--:B-1----:R-:W-:Y:S02]  /*1d30*/  IMAD R23, R23, R24.reuse, RZ ;  /* 0x0000001817177224 */ /* 0x082fe400078e02ff */
[----:B------:R-:W-:-:S04]  /*1d40*/  IMAD.WIDE.U32 R52, R22, R24, R52 ;  /* 0x0000001816347225 */ /* 0x000fc800078e0034 */
[----:B------:R-:W-:-:S05]  /*1d50*/  IMAD R23, R22, R25, R23 ;  /* 0x0000001916177224 */ /* 0x000fca00078e0217 */
[----:B------:R-:W-:Y:S01]  /*1d60*/  IADD3 R26, PT, PT, R53, R23, RZ ;  /* 0x00000017351a7210 */ /* 0x000fe20007ffe0ff */
[----:B------:R-:W-:Y:S06]  /*1d70*/  @P0 BRA `(.L_x_3754) ;  /* 0x0000000000600947 */ /* 0x000fec0003800000 */
        /* <DEDUP_REMOVED lines=24> */
.L_x_3754:
[----:B------:R-:W-:Y:S01]  /*1f00*/  MOV R34, R48 ;  /* 0x0000003000227202 */ /* 0x000fe20000000f00 */
[----:B------:R-:W-:Y:S01]  /*1f10*/  IMAD.MOV.U32 R31, RZ, RZ, R49 ;  /* 0x000000ffff1f7224 */ /* 0x000fe200078e0031 */
[----:B------:R-:W-:Y:S01]  /*1f20*/  MOV R24, R50 ;  /* 0x0000003200187202 */ /* 0x000fe20000000f00 */
[----:B------:R-:W-:Y:S01]  /*1f30*/  IMAD.MOV.U32 R27, RZ, RZ, R51 ;  /* 0x000000ffff1b7224 */ /* 0x000fe200078e0033 */
[----:B------:R-:W-:-:S07]  /*1f40*/  MOV R25, 0x1f60 ;  /* 0x00001f6000197802 */ /* 0x000fce0000000f00 */
[----:B------:R-:W-:Y:S05]  /*1f50*/  CALL.REL.NOINC `($__internal_69_$__cuda_sm20_div_u64) ;  /* 0x000001c400747944 */ /* 0x000fea0003c00000 */
        /* <DEDUP_REMOVED lines=10> */
.L_x_3755:
[----:B------:R-:W-:Y:S05]  /*2000*/  BSYNC.RECONVERGENT B2 ;  /* 0x0000000000027941 */ /* 0x000fea0003800200 */
.L_x_3753:
        /* <DEDUP_REMOVED lines=39> */
.L_x_3757:
        /* <DEDUP_REMOVED lines=16> */
.L_x_3758:
[----:B------:R-:W-:Y:S05]  /*2380*/  BSYNC.RECONVERGENT B2 ;  /* 0x0000000000027941 */ /* 0x000fea0003800200 */
.L_x_3756:
        /* <DEDUP_REMOVED lines=39> */
.L_x_3760:
        /* <DEDUP_REMOVED lines=16> */
.L_x_3761:
[----:B------:R-:W-:Y:S05]  /*2700*/  BSYNC.RECONVERGENT B2 ;  /* 0x0000000000027941 */ /* 0x000fea0003800200 */
.L_x_3759:
        /* <DEDUP_REMOVED lines=39> */
.L_x_3763:
        /* <DEDUP_REMOVED lines=16> */
.L_x_3764:
[----:B------:R-:W-:Y:S05]  /*2a80*/  BSYNC.RECONVERGENT B2 ;  /* 0x0000000000027941 */ /* 0x000fea0003800200 */
.L_x_3762:
        /* <DEDUP_REMOVED lines=38> */
.L_x_3766:
        /* <DEDUP_REMOVED lines=17> */
.L_x_3767:
[----:B------:R-:W-:Y:S05]  /*2e00*/  BSYNC.RECONVERGENT B2 ;  /* 0x0000000000027941 */ /* 0x000fea0003800200 */
.L_x_3765:
[----:B------:R-:W-:Y:S01]  /*2e10*/  UMOV UR4, 0xd0 ;  /* 0x000000d000047882 */ /* 0x000fe20000000000 */
[----:B------:R-:W-:Y:S01]  /*2e20*/  MOV R24, R52 ;  /* 0x0000003400187202 */ /* 0x000fe20000000f00 */
[----:B------:R-:W-:Y:S01]  /*2e30*/  IMAD.MOV.U32 R25, RZ, RZ, R28 ;  /* 0x000000ffff197224 */ /* 0x000fe200078e001c */
[----:B------:R-:W-:Y:S02]  /*2e40*/  LEA R22, R26, UR4, 0x3 ;  /* 0x000000041a167c11 */ /* 0x000fe4000f8e18ff */
        /* <DEDUP_REMOVED lines=9> */
.L_x_3743:
        /* <DEDUP_REMOVED lines=36> */
.L_x_3772:
        /* <DEDUP_REMOVED lines=15> */
.L_x_3773:
[----:B------:R-:W-:Y:S05]  /*3210*/  BSYNC.RECONVERGENT B2 ;  /* 0x0000000000027941 */ /* 0x000fea0003800200 */
.L_x_3771:
        /* <DEDUP_REMOVED lines=40> */
.L_x_3775:
        /* <DEDUP_REMOVED lines=16> */
.L_x_3776:
[----:B------:R-:W-:Y:S05]  /*35a0*/  BSYNC.RECONVERGENT B2 ;  /* 0x0000000000027941 */ /* 0x000fea0003800200 */
.L_x_3774:
        /* <DEDUP_REMOVED lines=39> */
.L_x_3778:
        /* <DEDUP_REMOVED lines=16> */
.L_x_3779:
[----:B------:R-:W-:Y:S05]  /*3920*/  BSYNC.RECONVERGENT B2 ;  /* 0x0000000000027941 */ /* 0x000fea0003800200 */
.L_x_3777:
        /* <DEDUP_REMOVED lines=38> */
.L_x_3781:
        /* <DEDUP_REMOVED lines=17> */
.L_x_3782:
[----:B------:R-:W-:Y:S05]  /*3ca0*/  BSYNC.RECONVERGENT B2 ;  /* 0x0000000000027941 */ /* 0x000fea0003800200 */
.L_x_3780:
        /* <DEDUP_REMOVED lines=10> */
.L_x_3770:
        /* <DEDUP_REMOVED lines=34> */
.L_x_3785:
        /* <DEDUP_REMOVED lines=15> */
.L_x_3786:
[----:B------:R-:W-:Y:S05]  /*4060*/  BSYNC.RECONVERGENT B2 ;  /* 0x0000000000027941 */ /* 0x000fea0003800200 */
.L_x_3784:
        /* <DEDUP_REMOVED lines=39> */
.L_x_3788:
        /* <DEDUP_REMOVED lines=17> */
.L_x_3789:
[----:B------:R-:W-:Y:S05]  /*43f0*/  BSYNC.RECONVERGENT B2 ;  /* 0x0000000000027941 */ /* 0x000fea0003800200 */
.L_x_3787:
        /* <DEDUP_REMOVED lines=10> */
.L_x_3783:
        /* <DEDUP_REMOVED lines=35> */
.L_x_3791:
        /* <DEDUP_REMOVED lines=16> */
.L_x_3792:
[----:B------:R-:W-:Y:S05]  /*47d0*/  BSYNC.RECONVERGENT B2 ;  /* 0x0000000000027941 */ /* 0x000fea0003800200 */
.L_x_3790:
        /* <DEDUP_REMOVED lines=10> */
.L_x_3769:
        /* <DEDUP_REMOVED lines=11> */
.L_x_3742:
[----:B------:R-:W-:Y:S05]  /*4930*/  BSYNC.RECONVERGENT B1 ;  /* 0x0000000000017941 */ /* 0x000fea0003800200 */
.L_x_3741:
        /* <DEDUP_REMOVED lines=16> */
.L_x_3820:
        /* <DEDUP_REMOVED lines=31> */
.L_x_3797:
[----:B------:R-:W-:Y:S01]  /*4c30*/  MOV R34, R32 ;  /* 0x0000002000227202 */ /* 0x000fe20000000f00 */
[----:B0-----:R-:W-:Y:S01]  /*4c40*/  IMAD.MOV.U32 R24, RZ, RZ, R48 ;  /* 0x000000ffff187224 */ /* 0x001fe200078e0030 */
[----:B------:R-:W-:Y:S02]  /*4c50*/  MOV R27, R49 ;  /* 0x00000031001b7202 */ /* 0x000fe40000000f00 */
[----:B------:R-:W-:-:S07]  /*4c60*/  MOV R25, 0x4c80 ;  /* 0x00004c8000197802 */ /* 0x000fce0000000f00 */
[----:B-----5:R-:W-:Y:S05]  /*4c70*/  CALL.REL.NOINC `($__internal_69_$__cuda_sm20_div_u64) ;  /* 0x00000198002c7944 */ /* 0x020fea0003c00000 */
        /* <DEDUP_REMOVED lines=10> */
.L_x_3798:
[----:B------:R-:W-:Y:S05]  /*4d20*/  BSYNC.RECONVERGENT B2 ;  /* 0x0000000000027941 */ /* 0x000fea0003800200 */
.L_x_3796:
        /* <DEDUP_REMOVED lines=40> */
.L_x_3800:
[----:B------:R-:W-:Y:S01]  /*4fb0*/  IMAD.MOV.U32 R34, RZ, RZ, R48 ;  /* 0x000000ffff227224 */ /* 0x000fe200078e0030 */
[----:B------:R-:W-:Y:S01]  /*4fc0*/  MOV R31, R49 ;  /* 0x00000031001f7202 */ /* 0x000fe20000000f00 */
[----:B------:R-:W-:Y:S01]  /*4fd0*/  IMAD.MOV.U32 R24, RZ, RZ, R52 ;  /* 0x000000ffff187224 */ /* 0x000fe200078e0034 */
[----:B------:R-:W-:Y:S02]  /*4fe0*/  MOV R27, R53 ;  /* 0x00000035001b7202 */ /* 0x000fe40000000f00 */
[----:B------:R-:W-:-:S07]  /*4ff0*/  MOV R25, 0x5010 ;  /* 0x0000501000197802 */ /* 0x000fce0000000f00 */
[----:B-----5:R-:W-:Y:S05]  /*5000*/  CALL.REL.NOINC `($__internal_69_$__cuda_sm20_div_u64) ;  /* 0x0000019400487944 */ /* 0x020fea0003c00000 */
        /* <DEDUP_REMOVED lines=10> */
.L_x_3801:
[----:B------:R-:W-:Y:S05]  /*50b0*/  BSYNC.RECONVERGENT B2 ;  /* 0x0000000000027941 */ /* 0x000fea0003800200 */
.L_x_3799:
        /* <DEDUP_REMOVED lines=39> */
.L_x_3803:
[----:B------:R-:W-:Y:S01]  /*5330*/  MOV R34, R48 ;  /* 0x0000003000227202 */ /* 0x000fe20000000f00 */
[----:B------:R-:W-:Y:S01]  /*5340*/  IMAD.MOV.U32 R31, RZ, RZ, R49 ;  /* 0x000000ffff1f7224 */ /* 0x000fe200078e0031 */
[----:B------:R-:W-:Y:S01]  /*5350*/  MOV R24, R32 ;  /* 0x0000002000187202 */ /* 0x000fe20000000f00 */
[----:B------:R-:W-:Y:S01]  /*5360*/  IMAD.MOV.U32 R27, RZ, RZ, R33 ;  /* 0x000000ffff1b7224 */ /* 0x000fe200078e0021 */
[----:B------:R-:W-:-:S07]  /*5370*/  MOV R25, 0x5390 ;  /* 0x0000539000197802 */ /* 0x000fce0000000f00 */
[----:B-----5:R-:W-:Y:S05]  /*5380*/  CALL.REL.NOINC `($__internal_69_$__cuda_sm20_div_u64) ;  /* 0x0000019000687944 */ /* 0x020fea0003c00000 */
        /* <DEDUP_REMOVED lines=10> */
.L_x_3804:
[----:B------:R-:W-:Y:S05]  /*5430*/  BSYNC.RECONVERGENT B2 ;  /* 0x0000000000027941 */ /* 0x000fea0003800200 */
.L_x_3802:
        /* <DEDUP_REMOVED lines=39> */
.L_x_3806:
        /* <DEDUP_REMOVED lines=16> */
.L_x_3807:
[----:B------:R-:W-:Y:S05]  /*57b0*/  BSYNC.RECONVERGENT B2 ;  /* 0x0000000000027941 */ /* 0x000fea0003800200 */
.L_x_3805:
        /* <DEDUP_REMOVED lines=39> */
.L_x_3809:
[----:B------:R-:W-:Y:S01]  /*5a30*/  MOV R34, R32 ;  /* 0x0000002000227202 */ /* 0x000fe20000000f00 */
[----:B------:R-:W-:Y:S01]  /*5a40*/  IMAD.MOV.U32 R31, RZ, RZ, R33 ;  /* 0x000000ffff1f7224 */ /* 0x000fe200078e0021 */
[----:B------:R-:W-:Y:S01]  /*5a50*/  MOV R24, R48 ;  /* 0x0000003000187202 */ /* 0x000fe20000000f00 */
[----:B------:R-:W-:Y:S01]  /*5a60*/  IMAD.MOV.U32 R27, RZ, RZ, R49 ;  /* 0x000000ffff1b7224 */ /* 0x000fe200078e0031 */
[----:B------:R-:W-:-:S07]  /*5a70*/  MOV R25, 0x5a90 ;  /* 0x00005a9000197802 */ /* 0x000fce0000000f00 */
[----:B-----5:R-:W-:Y:S05]  /*5a80*/  CALL.REL.NOINC `($__internal_69_$__cuda_sm20_div_u64) ;  /* 0x0000018800a87944 */ /* 0x020fea0003c00000 */
        /* <DEDUP_REMOVED lines=10> */
.L_x_3810:
[----:B------:R-:W-:Y:S05]  /*5b30*/  BSYNC.RECONVERGENT B2 ;  /* 0x0000000000027941 */ /* 0x000fea0003800200 */
.L_x_3808:
        /* <DEDUP_REMOVED lines=39> */
.L_x_3812:
        /* <DEDUP_REMOVED lines=16> */
.L_x_3813:
[----:B------:R-:W-:Y:S05]  /*5eb0*/  BSYNC.RECONVERGENT B2 ;  /* 0x0000000000027941 */ /* 0x000fea0003800200 */
.L_x_3811:
        /* <DEDUP_REMOVED lines=39> */
.L_x_3815:
        /* <DEDUP_REMOVED lines=16> */
.L_x_3816:
[----:B------:R-:W-:Y:S05]  /*6230*/  BSYNC.RECONVERGENT B2 ;  /* 0x0000000000027941 */ /* 0x000fea0003800200 */
.L_x_3814:
        /* <DEDUP_REMOVED lines=40> */
.L_x_3818:
        /* <DEDUP_REMOVED lines=17> */
.L_x_3819:
[----:B------:R-:W-:Y:S05]  /*65d0*/  BSYNC.RECONVERGENT B2 ;  /* 0x0000000000027941 */ /* 0x000fea0003800200 */
.L_x_3817:
        /* <DEDUP_REMOVED lines=17> */
.L_x_3795:
        /* <DEDUP_REMOVED lines=37> */
.L_x_3824:
[----:B------:R-:W-:Y:S01]  /*6940*/  IMAD.MOV.U32 R34, RZ, RZ, R32 ;  /* 0x000000ffff227224 */ /* 0x000fe200078e0020 */
[----:B0-----:R-:W-:Y:S01]  /*6950*/  MOV R24, R48 ;  /* 0x0000003000187202 */ /* 0x001fe20000000f00 */
        /* <DEDUP_REMOVED lines=13> */
.L_x_3825:
[----:B------:R-:W-:Y:S05]  /*6a30*/  BSYNC.RECONVERGENT B2 ;  /* 0x0000000000027941 */ /* 0x000fea0003800200 */
.L_x_3823:
        /* <DEDUP_REMOVED lines=40> */
.L_x_3827:
        /* <DEDUP_REMOVED lines=16> */
.L_x_3828:
[----:B------:R-:W-:Y:S05]  /*6dc0*/  BSYNC.RECONVERGENT B2 ;  /* 0x0000000000027941 */ /* 0x000fea0003800200 */
.L_x_3826:
        /* <DEDUP_REMOVED lines=39> */
.L_x_3830:
        /* <DEDUP_REMOVED lines=16> */
.L_x_3831:
[----:B------:R-:W-:Y:S05]  /*7140*/  BSYNC.RECONVERGENT B2 ;  /* 0x0000000000027941 */ /* 0x000fea0003800200 */
.L_x_3829:
        /* <DEDUP_REMOVED lines=40> */
.L_x_3833:
        /* <DEDUP_REMOVED lines=17> */
.L_x_3834:
[----:B------:R-:W-:Y:S05]  /*74e0*/  BSYNC.RECONVERGENT B2 ;  /* 0x0000000000027941 */ /* 0x000fea0003800200 */
.L_x_3832:
        /* <DEDUP_REMOVED lines=10> */
.L_x_3822:
        /* <DEDUP_REMOVED lines=35> */
.L_x_3837:
[----:B------:R-:W-:Y:S01]  /*77c0*/  IMAD.MOV.U32 R34, RZ, RZ, R32 ;  /* 0x000000ffff227224 */ /* 0x000fe200078e0020 */
[----:B0-----:R-:W-:Y:S01]  /*77d0*/  MOV R24, R48 ;  /* 0x0000003000187202 */ /* 0x001fe20000000f00 */
[----:B------:R-:W-:Y:S01]  /*77e0*/  IMAD.MOV.U32 R27, RZ, RZ, R49 ;  /* 0x000000ffff1b7224 */ /* 0x000fe200078e0031 */
[----:B------:R-:W-:-:S07]  /*77f0*/  MOV R25, 0x7810 ;  /* 0x0000781000197802 */ /* 0x000fce0000000f00 */
[----:B-----5:R-:W-:Y:S05]  /*7800*/  CALL.REL.NOINC `($__internal_69_$__cuda_sm20_div_u64) ;  /* 0x0000016c00487944 */ /* 0x020fea0003c00000 */
        /* <DEDUP_REMOVED lines=10> */
.L_x_3838:
[----:B------:R-:W-:Y:S05]  /*78b0*/  BSYNC.RECONVERGENT B2 ;  /* 0x0000000000027941 */ /* 0x000fea0003800200 */
.L_x_3836:
        /* <DEDUP_REMOVED lines=41> */
.L_x_3840:
        /* <DEDUP_REMOVED lines=17> */
.L_x_3841:
[----:B------:R-:W-:Y:S05]  /*7c60*/  BSYNC.RECONVERGENT B2 ;  /* 0x0000000000027941 */ /* 0x000fea0003800200 */
.L_x_3839:
        /* <DEDUP_REMOVED lines=10> */
.L_x_3835:
        /* <DEDUP_REMOVED lines=12> */
[----:B0-----:R-:W-:Y:S01]  /*7dd0*/  IADD3 R25, PT, PT, RZ, -R48, RZ ;  /* 0x80000030ff197210 */ /* 0x001fe20007ffe0ff */
[----:B------:R-:W-:Y:S01]  /*7de0*/  IMAD.MOV.U32 R31, RZ, RZ, RZ ;  /* 0x000000ffff1f7224 */ /* 0x000fe200078e00ff */
[----:B------:R-:W-:-:S05]  /*7df0*/  ISETP.NE.U32.AND P2, PT, R48, RZ, PT ;  /* 0x000000ff3000720c */ /* 0x000fca0003f45070 */
[----:B-1----:R-:W0:Y:S02]  /*7e00*/  MUFU.RCP R3, R3 ;  /* 0x0000000300037308 */ /* 0x002e240000001000 */
        /* <DEDUP_REMOVED lines=19> */
.L_x_3843:
[----:B------:R-:W-:Y:S01]  /*7f40*/  MOV R34, R32 ;  /* 0x0000002000227202 */ /* 0x000fe20000000f00 */
[----:B0-----:R-:W-:Y:S01]  /*7f50*/  IMAD.MOV.U32 R24, RZ, RZ, R48 ;  /* 0x000000ffff187224 */ /* 0x001fe200078e0030 */
[----:B------:R-:W-:Y:S02]  /*7f60*/  MOV R27, R49 ;  /* 0x00000031001b7202 */ /* 0x000fe40000000f00 */
[----:B------:R-:W-:-:S07]  /*7f70*/  MOV R25, 0x7f90 ;  /* 0x00007f9000197802 */ /* 0x000fce0000000f00 */
[----:B-----5:R-:W-:Y:S05]  /*7f80*/  CALL.REL.NOINC `($__internal_69_$__cuda_sm20_div_u64) ;  /* 0x0000016400687944 */ /* 0x020fea0003c00000 */
        /* <DEDUP_REMOVED lines=11> */
.L_x_3844:
[----:B------:R-:W-:Y:S05]  /*8040*/  BSYNC.RECONVERGENT B2 ;  /* 0x0000000000027941 */ /* 0x000fea0003800200 */
.L_x_3842:
        /* <DEDUP_REMOVED lines=10> */
.L_x_3821:
[----:B------:R-:W1:Y:S01]  /*80f0*/  LDCU.64 UR4, c[0x0][0x450] ;  /* 0x00008a00ff0477ac */ /* 0x000e620008000a00 */
[----:B------:R-:W-:Y:S01]  /*8100*/  MOV R22, R29 ;  /* 0x0000001d00167202 */ /* 0x000fe20000000f00 */
        /* <DEDUP_REMOVED lines=9> */
.L_x_3794:
[----:B------:R-:W-:Y:S05]  /*81a0*/  BSYNC.RECONVERGENT B1 ;  /* 0x0000000000017941 */ /* 0x000fea0003800200 */
.L_x_3793:
        /* <DEDUP_REMOVED lines=10> */
[----:B--2---:R-:W-:Y:S02]  /*8250*/  MOV R34, UR5 ;  /* 0x0000000500227c02 */ /* 0x004fe40008000f00 */
[----:B---3--:R-:W-:-:S03]  /*8260*/  MOV R30, UR4 ;  /* 0x00000004001e7c02 */ /* 0x008fc60008000f00 */
[----:B------:R-:W-:-:S05]  /*8270*/  VIADD R2, R34, 0xfffffffe ;  /* 0xfffffffe22027836 */ /* 0x000fca0000000000 */
[----:B------:R-:W-:-:S13]  /*8280*/  ISETP.GE.U32.AND P0, PT, R2, 0x7, PT ;  /* 0x000000070200780c */ /* 0x000fda0003f06070 */
[----:B------:R-:W-:Y:S05]  /*8290*/  @!P0 BRA `(.L_x_3847) ;  /* 0x0000001c00308947 */ /* 0x000fea0003800000 */
[----:B------:R-:W-:-:S07]  /*82a0*/  IMAD.MOV.U32 R26, RZ, RZ, RZ ;  /* 0x000000ffff1a7224 */ /* 0x000fce00078e00ff */
.L_x_3872:
        /* <DEDUP_REMOVED lines=31> */
.L_x_3849:
[----:B------:R-:W-:Y:S01]  /*84a0*/  IMAD.MOV.U32 R34, RZ, RZ, R32 ;  /* 0x000000ffff227224 */ /* 0x000fe200078e0020 */
[----:B01----:R-:W-:Y:S01]  /*84b0*/  MOV R24, R48 ;  /* 0x0000003000187202 */ /* 0x003fe20000000f00 */
        /* <DEDUP_REMOVED lines=13> */
.L_x_3850:
[----:B------:R-:W-:Y:S05]  /*8590*/  BSYNC.RECONVERGENT B2 ;  /* 0x0000000000027941 */ /* 0x000fea0003800200 */
.L_x_3848:
        /* <DEDUP_REMOVED lines=40> */
.L_x_3852:
        /* <DEDUP_REMOVED lines=16> */
.L_x_3853:
[----:B------:R-:W-:Y:S05]  /*8920*/  BSYNC.RECONVERGENT B2 ;  /* 0x0000000000027941 */ /* 0x000fea0003800200 */
.L_x_3851:
        /* <DEDUP_REMOVED lines=39> */
.L_x_3855:
        /* <DEDUP_REMOVED lines=16> */
.L_x_3856:
[----:B------:R-:W-:Y:S05]  /*8ca0*/  BSYNC.RECONVERGENT B2 ;  /* 0x0000000000027941 */ /* 0x000fea0003800200 */
.L_x_3854:
        /* <DEDUP_REMOVED lines=39> */
.L_x_3858:
        /* <DEDUP_REMOVED lines=16> */
.L_x_3859:
[----:B------:R-:W-:Y:S05]  /*9020*/  BSYNC.RECONVERGENT B2 ;  /* 0x0000000000027941 */ /* 0x000fea0003800200 */
.L_x_3857:
        /* <DEDUP_REMOVED lines=39> */
.L_x_3861:
        /* <DEDUP_REMOVED lines=16> */
.L_x_3862:
[----:B------:R-:W-:Y:S05]  /*93a0*/  BSYNC.RECONVERGENT B2 ;  /* 0x0000000000027941 */ /* 0x000fea0003800200 */
.L_x_3860:
        /* <DEDUP_REMOVED lines=39> */
.L_x_3864:
        /* <DEDUP_REMOVED lines=16> */
.L_x_3865:
[----:B------:R-:W-:Y:S05]  /*9720*/  BSYNC.RECONVERGENT B2 ;  /* 0x0000000000027941 */ /* 0x000fea0003800200 */
.L_x_3863:
        /* <DEDUP_REMOVED lines=39> */
.L_x_3867:
        /* <DEDUP_REMOVED lines=16> */
.L_x_3868:
[----:B------:R-:W-:Y:S05]  /*9aa0*/  BSYNC.RECONVERGENT B2 ;  /* 0x0000000000027941 */ /* 0x000fea0003800200 */
.L_x_3866:
        /* <DEDUP_REMOVED lines=40> */
.L_x_3870:
        /* <DEDUP_REMOVED lines=17> */
.L_x_3871:
[----:B------:R-:W-:Y:S05]  /*9e40*/  BSYNC.RECONVERGENT B2 ;  /* 0x0000000000027941 */ /* 0x000fea0003800200 */
.L_x_3869:
        /* <DEDUP_REMOVED lines=17> */
.L_x_3847:
        /* <DEDUP_REMOVED lines=37> */
.L_x_3876:
[----:B------:R-:W-:Y:S01]  /*a1b0*/  MOV R34, R32 ;  /* 0x0000002000227202 */ /* 0x000fe20000000f00 */
[----:B01----:R-:W-:Y:S01]  /*a1c0*/  IMAD.MOV.U32 R24, RZ, RZ, R48 ;  /* 0x000000ffff187224 */ /* 0x003fe200078e0030 */
        /* <DEDUP_REMOVED lines=13> */
.L_x_3877:
[----:B------:R-:W-:Y:S05]  /*a2a0*/  BSYNC.RECONVERGENT B2 ;  /* 0x0000000000027941 */ /* 0x000fea0003800200 */
.L_x_3875:
        /* <DEDUP_REMOVED lines=40> */
.L_x_3879:
        /* <DEDUP_REMOVED lines=16> */
.L_x_3880:
[----:B------:R-:W-:Y:S05]  /*a630*/  BSYNC.RECONVERGENT B2 ;  /* 0x0000000000027941 */ /* 0x000fea0003800200 */
.L_x_3878:
        /* <DEDUP_REMOVED lines=39> */
.L_x_3882:
        /* <DEDUP_REMOVED lines=16> */
.L_x_3883:
[----:B------:R-:W-:Y:S05]  /*a9b0*/  BSYNC.RECONVERGENT B2 ;  /* 0x0000000000027941 */ /* 0x000fea0003800200 */
.L_x_3881:
        /* <DEDUP_REMOVED lines=40> */
.L_x_3885:
        /* <DEDUP_REMOVED lines=17> */
.L_x_3886:
[----:B------:R-:W-:Y:S05]  /*ad50*/  BSYNC.RECONVERGENT B2 ;  /* 0x0000000000027941 */ /* 0x000fea0003800200 */
.L_x_3884:
        /* <DEDUP_REMOVED lines=10> */
.L_x_3874:
[----:B------:R-:W-:-:S13]  /*ae00*/  LOP3.LUT P0, R2, R2, 0x3, RZ, 0xc0, !PT ;  /* 0x0000000302027812 */ /* 0x000fda000780c0ff */
[----:B------:R-:W-:Y:S05]  /*ae10*/  @!P0 BRA `(.L_x_3873) ;  /* 0x0000000800d08947 */ /* 0x000fea0003800000 */
[----:B------:R-:W-:-:S13]  /*ae20*/  ISETP.NE.AND P0, PT, R2, 0x1, PT ;  /* 0x000000010200780c */ /* 0x000fda0003f05270 */
        /* <DEDUP_REMOVED lines=32> */
.L_x_3889:
[----:B------:R-:W-:Y:S01]  /*b030*/  MOV R34, R32 ;  /* 0x0000002000227202 */ /* 0x000fe20000000f00 */
[----:B01----:R-:W-:Y:S01]  /*b040*/  IMAD.MOV.U32 R24, RZ, RZ, R48 ;  /* 0x000000ffff187224 */ /* 0x003fe200078e0030 */
[----:B------:R-:W-:Y:S02]  /*b050*/  MOV R27, R49 ;  /* 0x00000031001b7202 */ /* 0x000fe40000000f00 */
[----:B------:R-:W-:-:S07]  /*b060*/  MOV R25, 0xb080 ;  /* 0x0000b08000197802 */ /* 0x000fce0000000f00 */
[----:B-----5:R-:W-:Y:S05]  /*b070*/  CALL.REL.NOINC `($__internal_69_$__cuda_sm20_div_u64) ;  /* 0x00000134002c7944 */ /* 0x020fea0003c00000 */
        /* <DEDUP_REMOVED lines=10> */
.L_x_3890:
[----:B------:R-:W-:Y:S05]  /*b120*/  BSYNC.RECONVERGENT B2 ;  /* 0x0000000000027941 */ /* 0x000fea0003800200 */
.L_x_3888:
        /* <DEDUP_REMOVED lines=41> */
.L_x_3892:
        /* <DEDUP_REMOVED lines=17> */
.L_x_3893:
[----:B------:R-:W-:Y:S05]  /*b4d0*/  BSYNC.RECONVERGENT B2 ;  /* 0x0000000000027941 */ /* 0x000fea0003800200 */
.L_x_3891:
        /* <DEDUP_REMOVED lines=10> */
.L_x_3887:
[----:B------:R-:W2:Y:S02]  /*b580*/  LDCU UR4, c[0x0][0x518] ;  /* 0x0000a300ff0477ac */ /* 0x000ea40008000800 */
[----:B--2---:R-:W-:-:S04]  /*b590*/  ULOP3.LUT UR4, UR4, 0x1, URZ, 0xc0, !UPT ;  /* 0x0000000104047892 */ /* 0x004fc8000f8ec0ff */
[----:B------:R-:W-:-:S09]  /*b5a0*/  UISETP.NE.U32.AND UP0, UPT, UR4, 0x1, UPT ;  /* 0x000000010400788c */ /* 0x000fd2000bf05070 */
        /* <DEDUP_REMOVED lines=8> */
[----:B------:R-:W2:Y:S01]  /*b630*/  I2F.U32.RP R2, R48 ;  /* 0x0000003000027306 */ /* 0x000ea20000209000 */
[----:B01----:R-:W-:Y:S01]  /*b640*/  IMAD.MOV R25, RZ, RZ, -R48 ;  /* 0x000000ffff197224 */ /* 0x003fe200078e0a30 */
[----:B------:R-:W-:Y:S01]  /*b650*/  ISETP.NE.U32.AND P2, PT, R48, RZ, PT ;  /* 0x000000ff3000720c */ /* 0x000fe20003f45070 */
[----:B------:R-:W-:Y:S01]  /*b660*/  IMAD.MOV.U32 R27, RZ, RZ, RZ ;  /* 0x000000ffff1b7224 */ /* 0x000fe200078e00ff */
[----:B------:R-:W-:-:S04]  /*b670*/  MOV R31, RZ ;  /* 0x000000ff001f7202 */ /* 0x000fc80000000f00 */
[----:B--2---:R-:W0:Y:S02]  /*b680*/  MUFU.RCP R2, R2 ;  /* 0x0000000200027308 */ /* 0x004e240000001000 */
        /* <DEDUP_REMOVED lines=18> */
.L_x_3895:
[----:B------:R-:W-:Y:S01]  /*b7b0*/  IMAD.MOV.U32 R34, RZ, RZ, R32 ;  /* 0x000000ffff227224 */ /* 0x000fe200078e0020 */
[----:B01----:R-:W-:Y:S01]  /*b7c0*/  MOV R24, R48 ;  /* 0x0000003000187202 */ /* 0x003fe20000000f00 */
[----:B------:R-:W-:Y:S01]  /*b7d0*/  IMAD.MOV.U32 R27, RZ, RZ, R49 ;  /* 0x000000ffff1b7224 */ /* 0x000fe200078e0031 */
[----:B------:R-:W-:-:S07]  /*b7e0*/  MOV R25, 0xb800 ;  /* 0x0000b80000197802 */ /* 0x000fce0000000f00 */
[----:B-----5:R-:W-:Y:S05]  /*b7f0*/  CALL.REL.NOINC `($__internal_69_$__cuda_sm20_div_u64) ;  /* 0x0000012c004c7944 */ /* 0x020fea0003c00000 */
        /* <DEDUP_REMOVED lines=11> */
.L_x_3896:
[----:B------:R-:W-:Y:S05]  /*b8b0*/  BSYNC.RECONVERGENT B2 ;  /* 0x0000000000027941 */ /* 0x000fea0003800200 */
.L_x_3894:
        /* <DEDUP_REMOVED lines=10> */
.L_x_3873:
[----:B------:R-:W2:Y:S01]  /*b960*/  LDCU.64 UR4, c[0x0][0x450] ;  /* 0x00008a00ff0477ac */ /* 0x000ea20008000a00 */
[----:B------:R-:W-:Y:S01]  /*b970*/  MOV R23, R28 ;  /* 0x0000001c00177202 */ /* 0x000fe20000000f00 */
[----:B------:R-:W-:Y:S01]  /*b980*/  IMAD.MOV.U32 R22, RZ, RZ, R29 ;  /* 0x000000ffff167224 */ /* 0x000fe200078e001d */
[----:B------:R-:W0:Y:S01]  /*b990*/  LDCU.64 UR8, c[0x0][0x380] ;  /* 0x00007000ff0877ac */ /* 0x000e220008000a00 */
[----:B--2---:R-:W-:Y:S02]  /*b9a0*/  IMAD R31, R31, UR4, RZ ;  /* 0x000000041f1f7c24 */ /* 0x004fe4000f8e02ff */
[----:B------:R-:W-:-:S04]  /*b9b0*/  IMAD.WIDE.U32 R22, R32, UR4, R22 ;  /* 0x0000000420167c25 */ /* 0x000fc8000f8e0016 */
[----:B------:R-:W-:Y:S01]  /*b9c0*/  IMAD R31, R32, UR5, R31 ;  /* 0x00000005201f7c24 */ /* 0x000fe2000f8e021f */
[----:B01----:R-:W-:-:S03]  /*b9d0*/  LEA R24, P0, R22, UR8, 0x1 ;  /* 0x0000000816187c11 */ /* 0x003fc6000f8008ff */
[----:B------:R-:W-:-:S05]  /*b9e0*/  IMAD.IADD R23, R23, 0x1, R31 ;  /* 0x0000000117177824 */ /* 0x000fca00078e021f */
[----:B------:R-:W-:-:S05]  /*b9f0*/  LEA.HI.X R25, R22, UR9, R23, 0x1, P0 ;  /* 0x0000000916197c11 */ /* 0x000fca00080f0c17 */
[----:B------:R2:W5:Y:S02]  /*ba00*/  LDG.E.U16 R2, desc[UR6][R24.64] ;  /* 0x0000000618027981 */ /* 0x000564000c1e1500 */
.L_x_3846:
[----:B------:R-:W-:Y:S05]  /*ba10*/  BSYNC.RECONVERGENT B1 ;  /* 0x0000000000017941 */ /* 0x000fea0003800200 */
.L_x_3845:
[----:B------:R-:W3:Y:S01]  /*ba20*/  LDCU.64 UR4, c[0x0][0x860] ;  /* 0x00010c00ff0477ac */ /* 0x000ee20008000a00 */
[----:B------:R-:W-:-:S04]  /*ba30*/  IADD3 R32, P1, PT, R11, R45, RZ ;  /* 0x0000002d0b207210 */ /* 0x000fc80007f3e0ff */
[----:B------:R-:W-:Y:S02]  /*ba40*/  IADD3.X R31, PT, PT, RZ, R40, RZ, P1, !PT ;  /* 0x00000028ff1f7210 */ /* 0x000fe40000ffe4ff */
[----:B---3--:R-:W-:-:S04]  /*ba50*/  ISETP.GE.U32.AND P0, PT, R32, UR4, PT ;  /* 0x0000000420007c0c */ /* 0x008fc8000bf06070 */
[----:B------:R-:W-:-:S13]  /*ba60*/  ISETP.GE.U32.AND.EX P0, PT, R31, UR5, PT, P0 ;  /* 0x000000051f007c0c */ /* 0x000fda000bf06100 */
[----:B------:R-:W-:Y:S05]  /*ba70*/  @P0 BRA `(.L_x_3897) ;  /* 0x0000003800cc0947 */ /* 0x000fea0003800000 */
[----:B------:R-:W3:Y:S01]  /*ba80*/  LDCU UR5, c[0x0][0x518] ;  /* 0x0000a300ff0577ac */ /* 0x000ee20008000800 */
[----:B------:R-:W-:Y:S01]  /*ba90*/  CS2R R28, SRZ ;  /* 0x00000000001c7805 */ /* 0x000fe2000001ff00 */
[----:B------:R-:W4:Y:S01]  /*baa0*/  LDCU UR4, c[0x0][0x518] ;  /* 0x0000a300ff0477ac */ /* 0x000f220008000800 */
[----:B---3--:R-:W-:Y:S02]  /*bab0*/  IMAD.U32 R34, RZ, RZ, UR5 ;  /* 0x00000005ff227e24 */ /* 0x008fe4000f8e00ff */
[----:B----4-:R-:W-:-:S03]  /*bac0*/  IMAD.U32 R30, RZ, RZ, UR4 ;  /* 0x00000004ff1e7e24 */ /* 0x010fc6000f8e00ff */
[----:B------:R-:W-:-:S04]  /*bad0*/  IADD3 R0, PT, PT, R34, -0x2, RZ ;  /* 0xfffffffe22007810 */ /* 0x000fc80007ffe0ff */
[----:B------:R-:W-:-:S13]  /*bae0*/  ISETP.GE.U32.AND P0, PT, R0, 0x7, PT ;  /* 0x000000070000780c */ /* 0x000fda0003f06070 */
[----:B------:R-:W-:Y:S05]  /*baf0*/  @!P0 BRA `(.L_x_3898) ;  /* 0x0000001c00308947 */ /* 0x000fea0003800000 */
[----:B------:R-:W-:-:S07]  /*bb00*/  HFMA2 R26, -RZ, RZ, 0, 0 ;  /* 0x00000000ff1a7431 */ /* 0x000fce00000001ff */
.L_x_3923:
        /* <DEDUP_REMOVED lines=31> */
.L_x_3900:
[----:B------:R-:W-:Y:S01]  /*bd00*/  MOV R34, R32 ;  /* 0x0000002000227202 */ /* 0x000fe20000000f00 */
[----:B012---:R-:W-:Y:S01]  /*bd10*/  IMAD.MOV.U32 R24, RZ, RZ, R48 ;  /* 0x000000ffff187224 */ /* 0x007fe200078e0030 */
        /* <DEDUP_REMOVED lines=13> */
.L_x_3901:
[----:B------:R-:W-:Y:S05]  /*bdf0*/  BSYNC.RECONVERGENT B1 ;  /* 0x0000000000017941 */ /* 0x000fea0003800200 */
.L_x_3899:
        /* <DEDUP_REMOVED lines=40> */
.L_x_3903:
        /* <DEDUP_REMOVED lines=16> */
.L_x_3904:
[----:B------:R-:W-:Y:S05]  /*c180*/  BSYNC.RECONVERGENT B1 ;  /* 0x0000000000017941 */ /* 0x000fea0003800200 */
.L_x_3902:
        /* <DEDUP_REMOVED lines=39> */
.L_x_3906:
        /* <DEDUP_REMOVED lines=16> */
.L_x_3907:
[----:B------:R-:W-:Y:S05]  /*c500*/  BSYNC.RECONVERGENT B1 ;  /* 0x0000000000017941 */ /* 0x000fea0003800200 */
.L_x_3905:
        /* <DEDUP_REMOVED lines=39> */
.L_x_3909:
        /* <DEDUP_REMOVED lines=16> */
.L_x_3910:
[----:B------:R-:W-:Y:S05]  /*c880*/  BSYNC.RECONVERGENT B1 ;  /* 0x0000000000017941 */ /* 0x000fea0003800200 */
.L_x_3908:
        /* <DEDUP_REMOVED lines=39> */
.L_x_3912:
        /* <DEDUP_REMOVED lines=16> */
.L_x_3913:
[----:B------:R-:W-:Y:S05]  /*cc00*/  BSYNC.RECONVERGENT B1 ;  /* 0x0000000000017941 */ /* 0x000fea0003800200 */
.L_x_3911:
        /* <DEDUP_REMOVED lines=39> */
.L_x_3915:
        /* <DEDUP_REMOVED lines=16> */
.L_x_3916:
[----:B------:R-:W-:Y:S05]  /*cf80*/  BSYNC.RECONVERGENT B1 ;  /* 0x0000000000017941 */ /* 0x000fea0003800200 */
.L_x_3914:
        /* <DEDUP_REMOVED lines=39> */
.L_x_3918:
        /* <DEDUP_REMOVED lines=16> */
.L_x_3919:
[----:B------:R-:W-:Y:S05]  /*d300*/  BSYNC.RECONVERGENT B1 ;  /* 0x0000000000017941 */ /* 0x000fea0003800200 */
.L_x_3917:
        /* <DEDUP_REMOVED lines=40> */
.L_x_3921:
        /* <DEDUP_REMOVED lines=17> */
.L_x_3922:
[----:B------:R-:W-:Y:S05]  /*d6a0*/  BSYNC.RECONVERGENT B1 ;  /* 0x0000000000017941 */ /* 0x000fea0003800200 */
.L_x_3920:
        /* <DEDUP_REMOVED lines=17> */
.L_x_3898:
        /* <DEDUP_REMOVED lines=37> */
.L_x_3927:
[----:B------:R-:W-:Y:S01]  /*da10*/  IMAD.MOV.U32 R34, RZ, RZ, R32 ;  /* 0x000000ffff227224 */ /* 0x000fe200078e0020 */
[----:B012---:R-:W-:Y:S01]  /*da20*/  MOV R24, R48 ;  /* 0x0000003000187202 */ /* 0x007fe20000000f00 */
        /* <DEDUP_REMOVED lines=13> */
.L_x_3928:
[----:B------:R-:W-:Y:S05]  /*db00*/  BSYNC.RECONVERGENT B1 ;  /* 0x0000000000017941 */ /* 0x000fea0003800200 */
.L_x_3926:
        /* <DEDUP_REMOVED lines=40> */
.L_x_3930:
        /* <DEDUP_REMOVED lines=16> */
.L_x_3931:
[----:B------:R-:W-:Y:S05]  /*de90*/  BSYNC.RECONVERGENT B1 ;  /* 0x0000000000017941 */ /* 0x000fea0003800200 */
.L_x_3929:
        /* <DEDUP_REMOVED lines=39> */
.L_x_3933:
        /* <DEDUP_REMOVED lines=16> */
.L_x_3934:
[----:B------:R-:W-:Y:S05]  /*e210*/  BSYNC.RECONVERGENT B1 ;  /* 0x0000000000017941 */ /* 0x000fea0003800200 */
.L_x_3932:
        /* <DEDUP_REMOVED lines=40> */
.L_x_3936:
        /* <DEDUP_REMOVED lines=17> */
.L_x_3937:
[----:B------:R-:W-:Y:S05]  /*e5b0*/  BSYNC.RECONVERGENT B1 ;  /* 0x0000000000017941 */ /* 0x000fea0003800200 */
.L_x_3935:
        /* <DEDUP_REMOVED lines=10> */
.L_x_3925:
[----:B------:R-:W-:-:S13]  /*e660*/  LOP3.LUT P0, R0, R0, 0x3, RZ, 0xc0, !PT ;  /* 0x0000000300007812 */ /* 0x000fda000780c0ff */
[----:B------:R-:W-:Y:S05]  /*e670*/  @!P0 BRA `(.L_x_3924) ;  /* 0x0000000800d08947 */ /* 0x000fea0003800000 */
[----:B------:R-:W-:-:S13]  /*e680*/  ISETP.NE.AND P0, PT, R0, 0x1, PT ;  /* 0x000000010000780c */ /* 0x000fda0003f05270 */
        /* <DEDUP_REMOVED lines=32> */
.L_x_3940:
[----:B------:R-:W-:Y:S01]  /*e890*/  IMAD.MOV.U32 R34, RZ, RZ, R32 ;  /* 0x000000ffff227224 */ /* 0x000fe200078e0020 */
[----:B012---:R-:W-:Y:S01]  /*e8a0*/  MOV R24, R48 ;  /* 0x0000003000187202 */ /* 0x007fe20000000f00 */
        /* <DEDUP_REMOVED lines=13> */
.L_x_3941:
[----:B------:R-:W-:Y:S05]  /*e980*/  BSYNC.RECONVERGENT B1 ;  /* 0x0000000000017941 */ /* 0x000fea0003800200 */
.L_x_3939:
        /* <DEDUP_REMOVED lines=41> */
.L_x_3943:
        /* <DEDUP_REMOVED lines=17> */
.L_x_3944:
[----:B------:R-:W-:Y:S05]  /*ed30*/  BSYNC.RECONVERGENT B1 ;  /* 0x0000000000017941 */ /* 0x000fea0003800200 */
.L_x_3942:
        /* <DEDUP_REMOVED lines=10> */
.L_x_3938:
[----:B------:R-:W3:Y:S02]  /*ede0*/  LDCU UR4, c[0x0][0x518] ;  /* 0x0000a300ff0477ac */ /* 0x000ee40008000800 */
[----:B---3--:R-:W-:-:S04]  /*edf0*/  ULOP3.LUT UR4, UR4, 0x1, URZ, 0xc0, !UPT ;  /* 0x0000000104047892 */ /* 0x008fc8000f8ec0ff */
[----:B------:R-:W-:-:S09]  /*ee00*/  UISETP.NE.U32.AND UP0, UPT, UR4, 0x1, UPT ;  /* 0x000000010400788c */ /* 0x000fd2000bf05070 */
        /* <DEDUP_REMOVED lines=8> */
[----:B------:R-:W3:Y:S01]  /*ee90*/  I2F.U32.RP R0, R48 ;  /* 0x0000003000007306 */ /* 0x000ee20000209000 */
[----:B012---:R-:W-:Y:S01]  /*eea0*/  IADD3 R25, PT, PT, RZ, -R48, RZ ;  /* 0x80000030ff197210 */ /* 0x007fe20007ffe0ff */
[----:B------:R-:W-:Y:S01]  /*eeb0*/  HFMA2 R27, -RZ, RZ, 0, 0 ;  /* 0x00000000ff1b7431 */ /* 0x000fe200000001ff */
[----:B------:R-:W-:Y:S01]  /*eec0*/  ISETP.NE.U32.AND P2, PT, R48, RZ, PT ;  /* 0x000000ff3000720c */ /* 0x000fe20003f45070 */
[----:B------:R-:W-:-:S04]  /*eed0*/  IMAD.MOV.U32 R31, RZ, RZ, RZ ;  /* 0x000000ffff1f7224 */ /* 0x000fc800078e00ff */
[----:B---3--:R-:W0:Y:S02]  /*eee0*/  MUFU.RCP R0, R0 ;  /* 0x0000000000007308 */ /* 0x008e240000001000 */
        /* <DEDUP_REMOVED lines=18> */
.L_x_3946:
[----:B------:R-:W-:Y:S01]  /*f010*/  MOV R34, R32 ;  /* 0x0000002000227202 */ /* 0x000fe20000000f00 */
[----:B012---:R-:W-:Y:S01]  /*f020*/  IMAD.MOV.U32 R24, RZ, RZ, R48 ;  /* 0x000000ffff187224 */ /* 0x007fe200078e0030 */
        /* <DEDUP_REMOVED lines=14> */
.L_x_3947:
[----:B------:R-:W-:Y:S05]  /*f110*/  BSYNC.RECONVERGENT B1 ;  /* 0x0000000000017941 */ /* 0x000fea0003800200 */
.L_x_3945:
        /* <DEDUP_REMOVED lines=10> */
.L_x_3924:
[----:B------:R-:W3:Y:S01]  /*f1c0*/  LDCU.64 UR4, c[0x0][0x450] ;  /* 0x00008a00ff0477ac */ /* 0x000ee20008000a00 */
[----:B------:R-:W-:Y:S01]  /*f1d0*/  MOV R22, R29 ;  /* 0x0000001d00167202 */ /* 0x000fe20000000f00 */
[----:B------:R-:W-:Y:S01]  /*f1e0*/  IMAD.MOV.U32 R23, RZ, RZ, R28 ;  /* 0x000000ffff177224 */ /* 0x000fe200078e001c */
[----:B------:R-:W0:Y:S01]  /*f1f0*/  LDCU.64 UR8, c[0x0][0x380] ;  /* 0x00007000ff0877ac */ /* 0x000e220008000a00 */
[----:B---3--:R-:W-:Y:S02]  /*f200*/  IMAD R31, R31, UR4, RZ ;  /* 0x000000041f1f7c24 */ /* 0x008fe4000f8e02ff */
[----:B------:R-:W-:-:S04]  /*f210*/  IMAD.WIDE.U32 R22, R32, UR4, R22 ;  /* 0x0000000420167c25 */ /* 0x000fc8000f8e0016 */
[----:B------:R-:W-:Y:S01]  /*f220*/  IMAD R31, R32, UR5, R31 ;  /* 0x00000005201f7c24 */ /* 0x000fe2000f8e021f */
[----:B012---:R-:W-:-:S04]  /*f230*/  LEA R24, P0, R22, UR8, 0x1 ;  /* 0x0000000816187c11 */ /* 0x007fc8000f8008ff */
[----:B------:R-:W-:-:S04]  /*f240*/  IADD3 R23, PT, PT, R23, R31, RZ ;  /* 0x0000001f17177210 */ /* 0x000fc80007ffe0ff */
[----:B------:R-:W-:-:S05]  /*f250*/  LEA.HI.X R25, R22, UR9, R23, 0x1, P0 ;  /* 0x0000000916197c11 */ /* 0x000fca00080f0c17 */
[----:B------:R3:W5:Y:S01]  /*f260*/  LDG.E.U16 R0, desc[UR6][R24.64] ;  /* 0x0000000618007981 */ /* 0x000762000c1e1500 */
[----:B------:R-:W-:Y:S05]  /*f270*/  BRA `(.L_x_3897) ;  /* 0x0000000000cc7947 */ /* 0x000fea0003800000 */
.L_x_3740:
        /* <DEDUP_REMOVED lines=51> */
.L_x_3897:
[----:B------:R-:W-:Y:S05]  /*f5b0*/  BSYNC.RECONVERGENT B0 ;  /* 0x0000000000007941 */ /* 0x000fea0003800200 */
.L_x_3739:
        /* <DEDUP_REMOVED lines=11> */
[----:B------:R-:W-:Y:S02]  /*f670*/  HFMA2 R26, -RZ, RZ, 0, 0 ;  /* 0x00000000ff1a7431 */ /* 0x000fe400000001ff */
[----:B------:R-:W-:Y:S01]  /*f680*/  IMAD.MOV.U32 R28, RZ, RZ, RZ ;  /* 0x000000ffff1c7224 */ /* 0x000fe200078e00ff */
[----:B------:R-:W-:Y:S01]  /*f690*/  MOV R29, R45 ;  /* 0x0000002d001d7202 */ /* 0x000fe20000000f00 */
[----:B------:R-:W-:Y:S01]  /*f6a0*/  IMAD.MOV.U32 R31, RZ, RZ, R40 ;  /* 0x000000ffff1f7224 */ /* 0x000fe200078e0028 */
[----:B------:R-:W-:Y:S02]  /*f6b0*/  ISETP.GT.U32.AND P0, PT, R22, 0x6, PT ;  /* 0x000000061600780c */ /* 0x000fe40003f04070 */
[----:B----4-:R-:W-:-:S11]  /*f6c0*/  MOV R30, UR4 ;  /* 0x00000004001e7c02 */ /* 0x010fd60008000f00 */
[----:B------:R-:W-:Y:S05]  /*f6d0*/  @!P0 BRA `(.L_x_3951) ;  /* 0x0000001c00048947 */ /* 0x000fea0003800000 */
[----:B------:R-:W-:-:S07]  /*f6e0*/  IMAD.MOV.U32 R32, RZ, RZ, RZ ;  /* 0x000000ffff207224 */ /* 0x000fce00078e00ff */
.L_x_3976:
[----:B------:R-:W-:Y:S01]  /*f6f0*/  IADD3 R33, PT, PT, R30, -0x1, RZ ;  /* 0xffffffff1e217810 */ /* 0x000fe20007ffe0ff */
[----:B------:R-:W-:Y:S01]  /*f700*/  UMOV UR4, 0x1a0 ;  /* 0x000001a000047882 */ /* 0x000fe20000000000 */
[----:B------:R-:W-:Y:S02]  /*f710*/  BSSY.RECONVERGENT B1, `(.L_x_3952) ;  /* 0x000002c000017945 */ /* 0x000fe40003800200 */
[----:B------:R-:W-:-:S04]  /*f720*/  LEA R33, R33, UR4, 0x3 ;  /* 0x0000000421217c11 */ /* 0x000fc8000f8e18ff */
[----:B------:R-:W4:Y:S02]  /*f730*/  LDC.64 R48, c[0x0][R33+0x388] ;  /* 0x0000e20021307b82 */ /* 0x000f240000000a00 */
[----:B----4-:R-:W-:-:S04]  /*f740*/  LOP3.LUT R22, R31, R49, RZ, 0xfc, !PT ;  /* 0x000000311f167212 */ /* 0x010fc800078efcff */
[----:B------:R-:W-:-:S13]  /*f750*/  ISETP.NE.U32.AND P0, PT, R22, RZ, PT ;  /* 0x000000ff1600720c */ /* 0x000fda0003f05070 */
[----:B------:R-:W-:Y:S05]  /*f760*/  @P0 BRA `(.L_x_3953) ;  /* 0x00000000005c0947 */ /* 0x000fea0003800000 */
[----:B0123--:R-:W0:Y:S01]  /*f770*/  I2F.U32.RP R24, R48 ;  /* 0x0000003000187306 */ /* 0x00fe220000209000 */
        /* <DEDUP_REMOVED lines=22> */
.L_x_3953:
[----:B------:R-:W-:Y:S01]  /*f8e0*/  IMAD.MOV.U32 R34, RZ, RZ, R29 ;  /* 0x000000ffff227224 */ /* 0x000fe200078e001d */
[----:B0123--:R-:W-:Y:S01]  /*f8f0*/  MOV R24, R48 ;  /* 0x0000003000187202 */ /* 0x00ffe20000000f00 */
        /* <DEDUP_REMOVED lines=13> */
.L_x_3954:
[----:B------:R-:W-:Y:S05]  /*f9d0*/  BSYNC.RECONVERGENT B1 ;  /* 0x0000000000017941 */ /* 0x000fea0003800200 */
.L_x_3952:
        /* <DEDUP_REMOVED lines=39> */
.L_x_3956:
        /* <DEDUP_REMOVED lines=16> */
.L_x_3957:
[----:B------:R-:W-:Y:S05]  /*fd50*/  BSYNC.RECONVERGENT B1 ;  /* 0x0000000000017941 */ /* 0x000fea0003800200 */
.L_x_3955:
        /* <DEDUP_REMOVED lines=38> */
.L_x_3959:
        /* <DEDUP_REMOVED lines=16> */
.L_x_3960:
[----:B------:R-:W-:Y:S05]  /*100c0*/  BSYNC.RECONVERGENT B1 ;  /* 0x0000000000017941 */ /* 0x000fea0003800200 */
.L_x_3958:
        /* <DEDUP_REMOVED lines=38> */
.L_x_3962:
        /* <DEDUP_REMOVED lines=16> */
.L_x_3963:
[----:B------:R-:W-:Y:S05]  /*10430*/  BSYNC.RECONVERGENT B1 ;  /* 0x0000000000017941 */ /* 0x000fea0003800200 */
.L_x_3961:
        /* <DEDUP_REMOVED lines=38> */
.L_x_3965:
        /* <DEDUP_REMOVED lines=16> */
.L_x_3966:
[----:B------:R-:W-:Y:S05]  /*107a0*/  BSYNC.RECONVERGENT B1 ;  /* 0x0000000000017941 */ /* 0x000fea0003800200 */
.L_x_3964:
        /* <DEDUP_REMOVED lines=38> */
.L_x_3968:
        /* <DEDUP_REMOVED lines=16> */
.L_x_3969:
[----:B------:R-:W-:Y:S05]  /*10b10*/  BSYNC.RECONVERGENT B1 ;  /* 0x0000000000017941 */ /* 0x000fea0003800200 */
.L_x_3967:
        /* <DEDUP_REMOVED lines=38> */
.L_x_3971:
        /* <DEDUP_REMOVED lines=16> */
.L_x_3972:
[----:B------:R-:W-:Y:S05]  /*10e80*/  BSYNC.RECONVERGENT B1 ;  /* 0x0000000000017941 */ /* 0x000fea0003800200 */
.L_x_3970:
        /* <DEDUP_REMOVED lines=37> */
.L_x_3974:
        /* <DEDUP_REMOVED lines=17> */
.L_x_3975:
[----:B------:R-:W-:Y:S05]  /*111f0*/  BSYNC.RECONVERGENT B1 ;  /* 0x0000000000017941 */ /* 0x000fea0003800200 */
.L_x_3973:
        /* <DEDUP_REMOVED lines=15> */
.L_x_3951:
        /* <DEDUP_REMOVED lines=39> */
.L_x_3982:
        /* <DEDUP_REMOVED lines=15> */
.L_x_3983:
[----:B------:R-:W-:Y:S05]  /*11650*/  BSYNC.RECONVERGENT B3 ;  /* 0x0000000000037941 */ /* 0x000fea0003800200 */
.L_x_3981:
        /* <DEDUP_REMOVED lines=39> */
.L_x_3985:
        /* <DEDUP_REMOVED lines=16> */
.L_x_3986:
[----:B------:R-:W-:Y:S05]  /*119d0*/  BSYNC.RECONVERGENT B3 ;  /* 0x0000000000037941 */ /* 0x000fea0003800200 */
.L_x_3984:
        /* <DEDUP_REMOVED lines=38> */
.L_x_3988:
        /* <DEDUP_REMOVED lines=16> */
.L_x_3989:
[----:B------:R-:W-:Y:S05]  /*11d40*/  BSYNC.RECONVERGENT B3 ;  /* 0x0000000000037941 */ /* 0x000fea0003800200 */
.L_x_3987:
        /* <DEDUP_REMOVED lines=37> */
.L_x_3991:
        /* <DEDUP_REMOVED lines=17> */
.L_x_3992:
[----:B------:R-:W-:Y:S05]  /*120b0*/  BSYNC.RECONVERGENT B3 ;  /* 0x0000000000037941 */ /* 0x000fea0003800200 */
.L_x_3990:
        /* <DEDUP_REMOVED lines=8> */
.L_x_3980:
[----:B------:R-:W-:Y:S05]  /*12140*/  BSYNC.RECONVERGENT B2 ;  /* 0x0000000000027941 */ /* 0x000fea0003800200 */
.L_x_3979:
        /* <DEDUP_REMOVED lines=9> */
[----:B------:R-:W4:Y:S02]  /*121e0*/  LDC.64 R48, c[0x0][R32+0x388] ;  /* 0x0000e20020307b82 */ /* 0x000f240000000a00 */
[----:B----4-:R-:W-:-:S04]  /*121f0*/  LOP3.LUT R22, R31, R49, RZ, 0xfc, !PT ;  /* 0x000000311f167212 */ /* 0x010fc800078efcff */
[----:B------:R-:W-:-:S13]  /*12200*/  ISETP.NE.U32.AND P0, PT, R22, RZ, PT ;  /* 0x000000ff1600720c */ /* 0x000fda0003f05070 */
[----:B------:R-:W-:Y:S05]  /*12210*/  @P0 BRA `(.L_x_3996) ;  /* 0x00000000005c0947 */ /* 0x000fea0003800000 */
[----:B0123--:R-:W0:Y:S01]  /*12220*/  I2F.U32.RP R24, R48 ;  /* 0x0000003000187306 */ /* 0x00fe220000209000 */
        /* <DEDUP_REMOVED lines=22> */
.L_x_3996:
[----:B------:R-:W-:Y:S01]  /*12390*/  MOV R34, R29 ;  /* 0x0000001d00227202 */ /* 0x000fe20000000f00 */
[----:B0123--:R-:W-:Y:S01]  /*123a0*/  IMAD.MOV.U32 R24, RZ, RZ, R48 ;  /* 0x000000ffff187224 */ /* 0x00ffe200078e0030 */
[----:B------:R-:W-:Y:S02]  /*123b0*/  MOV R27, R49 ;  /* 0x00000031001b7202 */ /* 0x000fe40000000f00 */
[----:B------:R-:W-:-:S07]  /*123c0*/  MOV R25, 0x123e0 ;  /* 0x000123e000197802 */ /* 0x000fce0000000f00 */
[----:B-----5:R-:W-:Y:S05]  /*123d0*/  CALL.REL.NOINC `($__internal_69_$__cuda_sm20_div_u64) ;  /* 0x000000c000547944 */ /* 0x020fea0003c00000 */
        /* <DEDUP_REMOVED lines=11> */
.L_x_3997:
[----:B------:R-:W-:Y:S05]  /*12490*/  BSYNC.RECONVERGENT B3 ;  /* 0x0000000000037941 */ /* 0x000fea0003800200 */
.L_x_3995:
        /* <DEDUP_REMOVED lines=38> */
.L_x_3999:
        /* <DEDUP_REMOVED lines=17> */
.L_x_4000:
[----:B------:R-:W-:Y:S05]  /*12810*/  BSYNC.RECONVERGENT B3 ;  /* 0x0000000000037941 */ /* 0x000fea0003800200 */
.L_x_3998:
        /* <DEDUP_REMOVED lines=8> */
.L_x_3994:
[----:B------:R-:W-:Y:S05]  /*128a0*/  BSYNC.RECONVERGENT B2 ;  /* 0x0000000000027941 */ /* 0x000fea0003800200 */
.L_x_3993:
[----:B------:R-:W4:Y:S02]  /*128b0*/  LDCU UR4, c[0x0][0x6b8] ;  /* 0x0000d700ff0477ac */ /* 0x000f240008000800 */
[----:B----4-:R-:W-:-:S04]  /*128c0*/  ULOP3.LUT UR4, UR4, 0x1, URZ, 0xc0, !UPT ;  /* 0x0000000104047892 */ /* 0x010fc8000f8ec0ff */
[----:B------:R-:W-:-:S09]  /*128d0*/  UISETP.NE.U32.AND UP0, UPT, UR4, 0x1, UPT ;  /* 0x000000010400788c */ /* 0x000fd2000bf05070 */
[----:B------:R-:W-:Y:S05]  /*128e0*/  BRA.U !UP0, `(.L_x_3978) ;  /* 0x0000000108e47547 */ /* 0x000fea000b800000 */
        /* <DEDUP_REMOVED lines=32> */
.L_x_4002:
[----:B------:R-:W-:Y:S01]  /*12af0*/  IMAD.MOV.U32 R34, RZ, RZ, R29 ;  /* 0x000000ffff227224 */ /* 0x000fe200078e001d */
[----:B0123--:R-:W-:Y:S01]  /*12b00*/  MOV R24, R32 ;  /* 0x0000002000187202 */ /* 0x00ffe20000000f00 */
        /* <DEDUP_REMOVED lines=14> */
.L_x_4003:
[----:B------:R-:W-:Y:S05]  /*12bf0*/  BSYNC.RECONVERGENT B2 ;  /* 0x0000000000027941 */ /* 0x000fea0003800200 */
.L_x_4001:
        /* <DEDUP_REMOVED lines=8> */
.L_x_3978:
[----:B------:R-:W-:Y:S05]  /*12c80*/  BSYNC.RECONVERGENT B1 ;  /* 0x0000000000017941 */ /* 0x000fea0003800200 */
.L_x_3977:
[----:B------:R-:W0:Y:S01]  /*12c90*/  LDCU.64 UR4, c[0x0][0x5f0] ;  /* 0x0000be00ff0477ac */ /* 0x000e220008000a00 */
[----:B-----5:R-:W-:Y:S02]  /*12ca0*/  IMAD.U32 R22, R4, 0x10000, RZ ;  /* 0x0001000004167824 */ /* 0x020fe400078e00ff */
[----:B------:R-:W-:Y:S01]  /*12cb0*/  IMAD.MOV.U32 R23, RZ, RZ, R28 ;  /* 0x000000ffff177224 */ /* 0x000fe200078e001c */
[----:B------:R-:W4:Y:S01]  /*12cc0*/  LDCU.64 UR8, c[0x0][0x520] ;  /* 0x0000a400ff0877ac */ /* 0x000f220008000a00 */
[----:B------:R-:W-:Y:S01]  /*12cd0*/  FMUL.FTZ R5, R5, R22 ;  /* 0x0000001605057220 */ /* 0x000fe20000410000 */
[----:B------:R-:W-:Y:S01]  /*12ce0*/  MOV R22, R26 ;  /* 0x0000001a00167202 */ /* 0x000fe20000000f00 */
[----:B------:R-:W4:Y:S02]  /*12cf0*/  LDCU.64 UR10, c[0x0][0x6c0] ;  /* 0x0000d800ff0a77ac */ /* 0x000f240008000a00 */
[----:B------:R-:W-:Y:S01]  /*12d00*/  FMUL.FTZ R5, R38, R5 ;  /* 0x0000000526057220 */ /* 0x000fe20000410000 */
[----:B------:R-:W4:Y:S04]  /*12d10*/  LDCU UR12, c[0x0][0x868] ;  /* 0x00010d00ff0c77ac */ /* 0x000f280008000800 */
[----:B------:R-:W-:Y:S01]  /*12d20*/  F2FP.BF16.F32.PACK_AB R5, RZ, R5 ;  /* 0x00000005ff05723e */ /* 0x000fe200000010ff */
[----:B0123--:R-:W-:-:S02]  /*12d30*/  IMAD R24, R31, UR4, RZ ;  /* 0x000000041f187c24 */ /* 0x00ffc4000f8e02ff */
[----:B------:R-:W-:-:S04]  /*12d40*/  IMAD.WIDE.U32 R22, R29, UR4, R22 ;  /* 0x000000041d167c25 */ /* 0x000fc8000f8e0016 */
[----:B------:R-:W-:Y:S01]  /*12d50*/  IMAD R25, R29, UR5, R24 ;  /* 0x000000051d197c24 */ /* 0x000fe2000f8e0218 */
[C---:B----4-:R-:W-:Y:S02]  /*12d60*/  LEA R26, P1, R22.reuse, UR8, 0x1 ;  /* 0x00000008161a7c11 */ /* 0x050fe4000f8208ff */
[C---:B------:R-:W-:Y:S02]  /*12d70*/  IADD3 R24, P2, PT, R22.reuse, UR10, RZ ;  /* 0x0000000a16187c10 */ /* 0x040fe4000ff5e0ff */
[----:B------:R-:W-:Y:S02]  /*12d80*/  IADD3 R23, PT, PT, R23, R25, RZ ;  /* 0x0000001917177210 */ /* 0x000fe40007ffe0ff */
[----:B------:R-:W-:Y:S02]  /*12d90*/  FSETP.GEU.FTZ.AND P0, PT, R9, UR12, PT ;  /* 0x0000000c09007c0b */ /* 0x000fe4000bf1e000 */
[----:B------:R-:W-:Y:S02]  /*12da0*/  LEA.HI.X R27, R22, UR9, R23, 0x1, P1 ;  /* 0x00000009161b7c11 */ /* 0x000fe400088f0c17 */
[----:B------:R-:W-:-:S02]  /*12db0*/  PRMT R9, R5, 0x7610, R9 ;  /* 0x0000761005097816 */ /* 0x000fc40000000009 */
[----:B------:R-:W-:Y:S02]  /*12dc0*/  IADD3.X R25, PT, PT, R23, UR11, RZ, P2, !PT ;  /* 0x0000000b17197c10 */ /* 0x000fe400097fe4ff */
[----:B------:R-:W-:Y:S01]  /*12dd0*/  SEL R5, RZ, 0x1, P0 ;  /* 0x00000001ff057807 */ /* 0x000fe20000000000 */
[----:B------:R4:W-:Y:S04]  /*12de0*/  STG.E.U16 desc[UR6][R26.64], R9 ;  /* 0x000000091a007986 */ /* 0x0009e8000c101506 */
[----:B------:R4:W-:Y:S02]  /*12df0*/  STG.E.U8 desc[UR6][R24.64], R5 ;  /* 0x0000000518007986 */ /* 0x0009e4000c101106 */
.L_x_3950:
[----:B------:R-:W-:Y:S05]  /*12e00*/  BSYNC.RECONVERGENT B0 ;  /* 0x0000000000007941 */ /* 0x000fea0003800200 */
.L_x_3949:
        /* <DEDUP_REMOVED lines=8> */
[----:B------:R-:W-:Y:S02]  /*12e90*/  HFMA2 R28, -RZ, RZ, 0, 0 ;  /* 0x00000000ff1c7431 */ /* 0x000fe400000001ff */
[----:B----4-:R-:W-:Y:S01]  /*12ea0*/  IMAD.MOV.U32 R26, RZ, RZ, RZ ;  /* 0x000000ffff1a7224 */ /* 0x010fe200078e00ff */
[----:B------:R-:W4:Y:S01]  /*12eb0*/  LDCU UR4, c[0x0][0x6b8] ;  /* 0x0000d700ff0477ac */ /* 0x000f220008000800 */
[----:B0-----:R-:W-:Y:S02]  /*12ec0*/  MOV R31, UR5 ;  /* 0x00000005001f7c02 */ /* 0x001fe40008000f00 */
[----:B----4-:R-:W-:-:S03]  /*12ed0*/  MOV R29, UR4 ;  /* 0x00000004001d7c02 */ /* 0x010fc60008000f00 */
[----:B------:R-:W-:-:S05]  /*12ee0*/  VIADD R5, R31, 0xfffffffe ;  /* 0xfffffffe1f057836 */ /* 0x000fca0000000000 */
[----:B------:R-:W-:-:S13]  /*12ef0*/  ISETP.GE.U32.AND P0, PT, R5, 0x7, PT ;  /* 0x000000070500780c */ /* 0x000fda0003f06070 */
[----:B------:R-:W-:Y:S05]  /*12f00*/  @!P0 BRA `(.L_x_4006) ;  /* 0x0000001c001c8947 */ /* 0x000fea0003800000 */
[----:B------:R-:W-:-:S07]  /*12f10*/  IMAD.MOV.U32 R9, RZ, RZ, RZ ;  /* 0x000000ffff097224 */ /* 0x000fce00078e00ff */
.L_x_4031:
        /* <DEDUP_REMOVED lines=32> */
.L_x_4008:
[----:B------:R-:W-:Y:S01]  /*13120*/  MOV R34, R32 ;  /* 0x0000002000227202 */ /* 0x000fe20000000f00 */
[----:B------:R-:W-:Y:S01]  /*13130*/  IMAD.MOV.U32 R31, RZ, RZ, R30 ;  /* 0x000000ffff1f7224 */ /* 0x000fe200078e001e */
[----:B-123--:R-:W-:Y:S01]  /*13140*/  MOV R24, R48 ;  /* 0x0000003000187202 */ /* 0x00efe20000000f00 */
        /* <DEDUP_REMOVED lines=14> */
.L_x_4009:
[----:B------:R-:W-:Y:S05]  /*13230*/  BSYNC.RECONVERGENT B1 ;  /* 0x0000000000017941 */ /* 0x000fea0003800200 */
.L_x_4007:
        /* <DEDUP_REMOVED lines=39> */
.L_x_4011:
        /* <DEDUP_REMOVED lines=16> */
.L_x_4012:
[----:B------:R-:W-:Y:S05]  /*135b0*/  BSYNC.RECONVERGENT B1 ;  /* 0x0000000000017941 */ /* 0x000fea0003800200 */
.L_x_4010:
        /* <DEDUP_REMOVED lines=38> */
.L_x_4014:
        /* <DEDUP_REMOVED lines=17> */
.L_x_4015:
[----:B------:R-:W-:Y:S05]  /*13930*/  BSYNC.RECONVERGENT B1 ;  /* 0x0000000000017941 */ /* 0x000fea0003800200 */
.L_x_4013:
        /* <DEDUP_REMOVED lines=38> */
.L_x_4017:
        /* <DEDUP_REMOVED lines=16> */
.L_x_4018:
[----:B------:R-:W-:Y:S05]  /*13ca0*/  BSYNC.RECONVERGENT B1 ;  /* 0x0000000000017941 */ /* 0x000fea0003800200 */
.L_x_4016:
        /* <DEDUP_REMOVED lines=38> */
.L_x_4020:
        /* <DEDUP_REMOVED lines=17> */
.L_x_4021:
[----:B------:R-:W-:Y:S05]  /*14020*/  BSYNC.RECONVERGENT B1 ;  /* 0x0000000000017941 */ /* 0x000fea0003800200 */
.L_x_4019:
        /* <DEDUP_REMOVED lines=38> */
.L_x_4023:
        /* <DEDUP_REMOVED lines=16> */
.L_x_4024:
[----:B------:R-:W-:Y:S05]  /*14390*/  BSYNC.RECONVERGENT B1 ;  /* 0x0000000000017941 */ /* 0x000fea0003800200 */
.L_x_4022:
        /* <DEDUP_REMOVED lines=38> */
.L_x_4026:
        /* <DEDUP_REMOVED lines=17> */
.L_x_4027:
[----:B------:R-:W-:Y:S05]  /*14710*/  BSYNC.RECONVERGENT B1 ;  /* 0x0000000000017941 */ /* 0x000fea0003800200 */
.L_x_4025:
        /* <DEDUP_REMOVED lines=38> */
.L_x_4029:
        /* <DEDUP_REMOVED lines=16> */
.L_x_4030:
[----:B------:R-:W-:Y:S05]  /*14a80*/  BSYNC.RECONVERGENT B1 ;  /* 0x0000000000017941 */ /* 0x000fea0003800200 */
.L_x_4028:
        /* <DEDUP_REMOVED lines=15> */
.L_x_4006:
        /* <DEDUP_REMOVED lines=38> */
.L_x_4035:
        /* <DEDUP_REMOVED lines=17> */
.L_x_4036:
[----:B------:R-:W-:Y:S05]  /*14ef0*/  BSYNC.RECONVERGENT B1 ;  /* 0x0000000000017941 */ /* 0x000fea0003800200 */
.L_x_4034:
        /* <DEDUP_REMOVED lines=39> */
.L_x_4038:
        /* <DEDUP_REMOVED lines=16> */
.L_x_4039:
[----:B------:R-:W-:Y:S05]  /*15270*/  BSYNC.RECONVERGENT B1 ;  /* 0x0000000000017941 */ /* 0x000fea0003800200 */
.L_x_4037:
        /* <DEDUP_REMOVED lines=38> */
.L_x_4041:
        /* <DEDUP_REMOVED lines=17> */
.L_x_4042:
[----:B------:R-:W-:Y:S05]  /*155f0*/  BSYNC.RECONVERGENT B1 ;  /* 0x0000000000017941 */ /* 0x000fea0003800200 */
.L_x_4040:
        /* <DEDUP_REMOVED lines=38> */
.L_x_4044:
        /* <DEDUP_REMOVED lines=16> */
.L_x_4045:
[----:B------:R-:W-:Y:S05]  /*15960*/  BSYNC.RECONVERGENT B1 ;  /* 0x0000000000017941 */ /* 0x000fea0003800200 */
.L_x_4043:
        /* <DEDUP_REMOVED lines=8> */
.L_x_4033:
        /* <DEDUP_REMOVED lines=13> */
[----:B-123--:R-:W-:Y:S01]  /*15ac0*/  IMAD.MOV R25, RZ, RZ, -R48 ;  /* 0x000000ffff197224 */ /* 0x00efe200078e0a30 */
        /* <DEDUP_REMOVED lines=22> */
.L_x_4048:
[----:B------:R-:W-:Y:S01]  /*15c30*/  IMAD.MOV.U32 R34, RZ, RZ, R32 ;  /* 0x000000ffff227224 */ /* 0x000fe200078e0020 */
[----:B------:R-:W-:Y:S01]  /*15c40*/  MOV R31, R30 ;  /* 0x0000001e001f7202 */ /* 0x000fe20000000f00 */
[----:B-123--:R-:W-:Y:S01]  /*15c50*/  IMAD.MOV.U32 R24, RZ, RZ, R48 ;  /* 0x000000ffff187224 */ /* 0x00efe200078e0030 */
        /* <DEDUP_REMOVED lines=14> */
.L_x_4049:
[----:B------:R-:W-:Y:S05]  /*15d40*/  BSYNC.RECONVERGENT B1 ;  /* 0x0000000000017941 */ /* 0x000fea0003800200 */
.L_x_4047:
        /* <DEDUP_REMOVED lines=39> */
.L_x_4051:
        /* <DEDUP_REMOVED lines=9> */
[--C-:B------:R-:W-:Y:S02]  /*16050*/  IMAD.MOV.U32 R30, RZ, RZ, R23.reuse ;  /* 0x000000ffff1e7224 */ /* 0x100fe400078e0017 */
[----:B------:R-:W-:Y:S02]  /*16060*/  IMAD.X R27, RZ, RZ, ~R23, P0 ;  /* 0x000000ffff1b7224 */ /* 0x000fe400000e0e17 */
[----:B------:R-:W-:-:S04]  /*16070*/  IMAD.WIDE.U32 R24, R32, R31, R24 ;  /* 0x0000001f20187225 */ /* 0x000fc800078e0018 */
[----:B------:R-:W-:Y:S01]  /*16080*/  IMAD R27, R27, R32, RZ ;  /* 0x000000201b1b7224 */ /* 0x000fe200078e02ff */
[----:B------:R-:W-:-:S03]  /*16090*/  MOV R32, R22 ;  /* 0x0000001600207202 */ /* 0x000fc60000000f00 */
[----:B------:R-:W-:Y:S02]  /*160a0*/  IMAD R27, R33, R31, R27 ;  /* 0x0000001f211b7224 */ /* 0x000fe400078e021b */
[----:B------:R-:W-:-:S03]  /*160b0*/  IMAD.MOV.U32 R33, RZ, RZ, R24 ;  /* 0x000000ffff217224 */ /* 0x000fc600078e0018 */
[----:B------:R-:W-:-:S07]  /*160c0*/  IADD3 R27, PT, PT, R25, R27, RZ ;  /* 0x0000001b191b7210 */ /* 0x000fce0007ffe0ff */
.L_x_4052:
[----:B------:R-:W-:Y:S05]  /*160d0*/  BSYNC.RECONVERGENT B1 ;  /* 0x0000000000017941 */ /* 0x000fea0003800200 */
.L_x_4050:
        /* <DEDUP_REMOVED lines=8> */
.L_x_4046:
        /* <DEDUP_REMOVED lines=13> */
[----:B-123--:R-:W-:Y:S01]  /*16230*/  IADD3 R25, PT, PT, RZ, -R48, RZ ;  /* 0x80000030ff197210 */ /* 0x00efe20007ffe0ff */
        /* <DEDUP_REMOVED lines=22> */
.L_x_4054:
        /* <DEDUP_REMOVED lines=17> */
.L_x_4055:
[----:B------:R-:W-:Y:S05]  /*164b0*/  BSYNC.RECONVERGENT B1 ;  /* 0x0000000000017941 */ /* 0x000fea0003800200 */
.L_x_4053:
        /* <DEDUP_REMOVED lines=8> */
.L_x_4032:
[----:B------:R-:W0:Y:S01]  /*16540*/  LDCU UR4, c[0x0][0x868] ;  /* 0x00010d00ff0477ac */ /* 0x000e220008000800 */
[----:B-----5:R-:W-:Y:S01]  /*16550*/  IMAD.U32 R5, R3, 0x10000, RZ ;  /* 0x0001000003057824 */ /* 0x020fe200078e00ff */
[----:B------:R-:W-:Y:S01]  /*16560*/  MOV R29, R26 ;  /* 0x0000001a001d7202 */ /* 0x000fe20000000f00 */
[----:B------:R-:W4:Y:S01]  /*16570*/  LDCU.64 UR8, c[0x0][0x5f0] ;  /* 0x0000be00ff0877ac */ /* 0x000f220008000a00 */
[----:B------:R-:W1:Y:S01]  /*16580*/  LDCU.64 UR10, c[0x0][0x520] ;  /* 0x0000a400ff0a77ac */ /* 0x000e620008000a00 */
[----:B------:R-:W2:Y:S01]  /*16590*/  LDCU.64 UR12, c[0x0][0x6c0] ;  /* 0x0000d800ff0c77ac */ /* 0x000ea20008000a00 */
[C---:B0-----:R-:W-:Y:S02]  /*165a0*/  FSET.BF.LT.FTZ.AND R22, R8.reuse, UR4, PT ;  /* 0x0000000408167c0a */ /* 0x041fe4000b811000 */
[----:B------:R-:W-:Y:S01]  /*165b0*/  FSETP.GEU.FTZ.AND P0, PT, R8, UR4, PT ;  /* 0x0000000408007c0b */ /* 0x000fe2000bf1e000 */
[----:B----4-:R-:W-:Y:S02]  /*165c0*/  IMAD R9, R30, UR8, RZ ;  /* 0x000000081e097c24 */ /* 0x010fe4000f8e02ff */
[----:B------:R-:W-:Y:S01]  /*165d0*/  FMUL.FTZ R5, R5, R22 ;  /* 0x0000001605057220 */ /* 0x000fe20000410000 */
[----:B------:R-:W-:-:S04]  /*165e0*/  IMAD.WIDE.U32 R22, R32, UR8, R28 ;  /* 0x0000000820167c25 */ /* 0x000fc8000f8e001c */
[----:B------:R-:W-:Y:S01]  /*165f0*/  FMUL.FTZ R5, R38, R5 ;  /* 0x0000000526057220 */ /* 0x000fe20000410000 */
[----:B------:R-:W-:Y:S01]  /*16600*/  IMAD R9, R32, UR9, R9 ;  /* 0x0000000920097c24 */ /* 0x000fe2000f8e0209 */
[C---:B-1----:R-:W-:Y:S02]  /*16610*/  LEA R26, P1, R22.reuse, UR10, 0x1 ;  /* 0x0000000a161a7c11 */ /* 0x042fe4000f8208ff */
[----:B--23--:R-:W-:Y:S01]  /*16620*/  IADD3 R24, P2, PT, R22, UR12, RZ ;  /* 0x0000000c16187c10 */ /* 0x00cfe2000ff5e0ff */
[----:B------:R-:W-:Y:S01]  /*16630*/  IMAD.IADD R9, R23, 0x1, R9 ;  /* 0x0000000117097824 */ /* 0x000fe200078e0209 */
[----:B------:R-:W-:-:S04]  /*16640*/  F2FP.BF16.F32.PACK_AB R5, RZ, R5 ;  /* 0x00000005ff05723e */ /* 0x000fc800000010ff */
[----:B------:R-:W-:Y:S02]  /*16650*/  LEA.HI.X R27, R22, UR11, R9, 0x1, P1 ;  /* 0x0000000b161b7c11 */ /* 0x000fe400088f0c09 */
[----:B------:R-:W-:Y:S02]  /*16660*/  PRMT R8, R5, 0x7610, R8 ;  /* 0x0000761005087816 */ /* 0x000fe40000000008 */
[----:B------:R-:W-:Y:S02]  /*16670*/  IADD3.X R25, PT, PT, R9, UR13, RZ, P2, !PT ;  /* 0x0000000d09197c10 */ /* 0x000fe400097fe4ff */
[----:B------:R-:W-:Y:S01]  /*16680*/  SEL R5, RZ, 0x1, P0 ;  /* 0x00000001ff057807 */ /* 0x000fe20000000000 */
[----:B------:R0:W-:Y:S04]  /*16690*/  STG.E.U16 desc[UR6][R26.64], R8 ;  /* 0x000000081a007986 */ /* 0x0001e8000c101506 */
[----:B------:R0:W-:Y:S02]  /*166a0*/  STG.E.U8 desc[UR6][R24.64], R5 ;  /* 0x0000000518007986 */ /* 0x0001e4000c101106 */
.L_x_4005:
[----:B------:R-:W-:Y:S05]  /*166b0*/  BSYNC.RECONVERGENT B0 ;  /* 0x0000000000007941 */ /* 0x000fea0003800200 */
.L_x_4004:
        /* <DEDUP_REMOVED lines=8> */
[----:B----4-:R-:W-:Y:S02]  /*16740*/  HFMA2 R9, -RZ, RZ, 0, 0 ;  /* 0x00000000ff097431 */ /* 0x010fe400000001ff */
[----:B0-----:R-:W-:Y:S01]  /*16750*/  IMAD.MOV.U32 R26, RZ, RZ, RZ ;  /* 0x000000ffff1a7224 */ /* 0x001fe200078e00ff */
[----:B------:R-:W0:Y:S01]  /*16760*/  LDCU UR4, c[0x0][0x6b8] ;  /* 0x0000d700ff0477ac */ /* 0x000e220008000800 */
[----:B-1----:R-:W-:Y:S02]  /*16770*/  IMAD.U32 R31, RZ, RZ, UR5 ;  /* 0x00000005ff1f7e24 */ /* 0x002fe4000f8e00ff */
[----:B0-----:R-:W-:-:S03]  /*16780*/  IMAD.U32 R28, RZ, RZ, UR4 ;  /* 0x00000004ff1c7e24 */ /* 0x001fc6000f8e00ff */
[----:B------:R-:W-:-:S04]  /*16790*/  IADD3 R5, PT, PT, R31, -0x2, RZ ;  /* 0xfffffffe1f057810 */ /* 0x000fc80007ffe0ff */
[----:B------:R-:W-:-:S13]  /*167a0*/  ISETP.GE.U32.AND P0, PT, R5, 0x7, PT ;  /* 0x000000070500780c */ /* 0x000fda0003f06070 */
[----:B------:R-:W-:Y:S05]  /*167b0*/  @!P0 BRA `(.L_x_4058) ;  /* 0x0000001c001c8947 */ /* 0x000fea0003800000 */
[----:B------:R-:W-:-:S07]  /*167c0*/  MOV R8, RZ ;  /* 0x000000ff00087202 */ /* 0x000fce0000000f00 */
.L_x_4083:
        /* <DEDUP_REMOVED lines=8> */
[----:B--23--:R-:W0:Y:S01]  /*16850*/  I2F.U32.RP R24, R32 ;  /* 0x0000002000187306 */ /* 0x00ce220000209000 */
        /* <DEDUP_REMOVED lines=22> */
.L_x_4060:
[----:B------:R-:W-:Y:S01]  /*169c0*/  MOV R34, R30 ;  /* 0x0000001e00227202 */ /* 0x000fe20000000f00 */
[----:B------:R-:W-:Y:S01]  /*169d0*/  IMAD.MOV.U32 R31, RZ, RZ, R29 ;  /* 0x000000ffff1f7224 */ /* 0x000fe200078e001d */
[----:B--23--:R-:W-:Y:S01]  /*169e0*/  MOV R24, R32 ;  /* 0x0000002000187202 */ /* 0x00cfe20000000f00 */
        /* <DEDUP_REMOVED lines=14> */
.L_x_4061:
[----:B------:R-:W-:Y:S05]  /*16ad0*/  BSYNC.RECONVERGENT B1 ;  /* 0x0000000000017941 */ /* 0x000fea0003800200 */
.L_x_4059:
        /* <DEDUP_REMOVED lines=39> */
.L_x_4063:
        /* <DEDUP_REMOVED lines=17> */
.L_x_4064:
[----:B------:R-:W-:Y:S05]  /*16e60*/  BSYNC.RECONVERGENT B1 ;  /* 0x0000000000017941 */ /* 0x000fea0003800200 */
.L_x_4062:
        /* <DEDUP_REMOVED lines=38> */
.L_x_4066:
        /* <DEDUP_REMOVED lines=17> */
.L_x_4067:
[----:B------:R-:W-:Y:S05]  /*171e0*/  BSYNC.RECONVERGENT B1 ;  /* 0x0000000000017941 */ /* 0x000fea0003800200 */
.L_x_4065:
        /* <DEDUP_REMOVED lines=38> */
.L_x_4069:
        /* <DEDUP_REMOVED lines=17> */
.L_x_4070:
[----:B------:R-:W-:Y:S05]  /*17560*/  BSYNC.RECONVERGENT B1 ;  /* 0x0000000000017941 */ /* 0x000fea0003800200 */
.L_x_4068:
        /* <DEDUP_REMOVED lines=38> */
.L_x_4072:
        /* <DEDUP_REMOVED lines=16> */
.L_x_4073:
[----:B------:R-:W-:Y:S05]  /*178d0*/  BSYNC.RECONVERGENT B1 ;  /* 0x0000000000017941 */ /* 0x000fea0003800200 */
.L_x_4071:
        /* <DEDUP_REMOVED lines=38> */
.L_x_4075:
        /* <DEDUP_REMOVED lines=17> */
.L_x_4076:
[----:B------:R-:W-:Y:S05]  /*17c50*/  BSYNC.RECONVERGENT B1 ;  /* 0x0000000000017941 */ /* 0x000fea0003800200 */
.L_x_4074:
        /* <DEDUP_REMOVED lines=38> */
.L_x_4078:
        /* <DEDUP_REMOVED lines=16> */
.L_x_4079:
[----:B------:R-:W-:Y:S05]  /*17fc0*/  BSYNC.RECONVERGENT B1 ;  /* 0x0000000000017941 */ /* 0x000fea0003800200 */
.L_x_4077:
        /* <DEDUP_REMOVED lines=37> */
.L_x_4081:
        /* <DEDUP_REMOVED lines=17> */
.L_x_4082:
[----:B------:R-:W-:Y:S05]  /*18330*/  BSYNC.RECONVERGENT B1 ;  /* 0x0000000000017941 */ /* 0x000fea0003800200 */
.L_x_4080:
        /* <DEDUP_REMOVED lines=15> */
.L_x_4058:
        /* <DEDUP_REMOVED lines=37> */
.L_x_4087:
        /* <DEDUP_REMOVED lines=17> */
.L_x_4088:
[----:B------:R-:W-:Y:S05]  /*18790*/  BSYNC.RECONVERGENT B1 ;  /* 0x0000000000017941 */ /* 0x000fea0003800200 */
.L_x_4086:
        /* <DEDUP_REMOVED lines=39> */
.L_x_4090:
        /* <DEDUP_REMOVED lines=17> */
.L_x_4091:
[----:B------:R-:W-:Y:S05]  /*18b20*/  BSYNC.RECONVERGENT B1 ;  /* 0x0000000000017941 */ /* 0x000fea0003800200 */
.L_x_4089:
        /* <DEDUP_REMOVED lines=38> */
.L_x_4093:
        /* <DEDUP_REMOVED lines=17> */
.L_x_4094:
[----:B------:R-:W-:Y:S05]  /*18ea0*/  BSYNC.RECONVERGENT B1 ;  /* 0x0000000000017941 */ /* 0x000fea0003800200 */
.L_x_4092:
        /* <DEDUP_REMOVED lines=37> */
.L_x_4096:
        /* <DEDUP_REMOVED lines=16> */
.L_x_4097:
[----:B------:R-:W-:Y:S05]  /*19200*/  BSYNC.RECONVERGENT B1 ;  /* 0x0000000000017941 */ /* 0x000fea0003800200 */
.L_x_4095:
[----:B------:R0:W1:Y:S02]  /*19210*/  LDC.64 R22, c[0x0][R9+0x450] ;  /* 0x0001140009167b82 */ /* 0x0000640000000a00 */
[----:B0-----:R-:W-:Y:S01]  /*19220*/  IMAD.MOV.U32 R9, RZ, RZ, R8 ;  /* 0x000000ffff097224 */ /* 0x001fe200078e0008 */
[----:B------:R-:W-:Y:S01]  /*19230*/  MOV R8, R50 ;  /* 0x0000003200087202 */ /* 0x000fe20000000f00 */
[----:B-1----:R-:W-:-:S04]  /*19240*/  IMAD R23, R23, R24, RZ ;  /* 0x0000001817177224 */ /* 0x002fc800078e02ff */
[----:B------:R-:W-:-:S04]  /*19250*/  IMAD.WIDE.U32 R8, R22, R24, R8 ;  /* 0x0000001816087225 */ /* 0x000fc800078e0008 */
[----:B------:R-:W-:Y:S02]  /*19260*/  IMAD R23, R22, R25, R23 ;  /* 0x0000001916177224 */ /* 0x000fe400078e0217 */
[----:B------:R-:W-:-:S03]  /*19270*/  IMAD.MOV.U32 R26, RZ, RZ, R8 ;  /* 0x000000ffff1a7224 */ /* 0x000fc600078e0008 */
[----:B------:R-:W-:-:S07]  /*19280*/  IADD3 R9, PT, PT, R9, R23, RZ ;  /* 0x0000001709097210 */ /* 0x000fce0007ffe0ff */
.L_x_4085:
        /* <DEDUP_REMOVED lines=13> */
[----:B--23--:R-:W-:Y:S01]  /*19360*/  IMAD.MOV R25, RZ, RZ, -R32 ;  /* 0x000000ffff197224 */ /* 0x00cfe200078e0a20 */
        /* <DEDUP_REMOVED lines=21> */
.L_x_4100:
        /* <DEDUP_REMOVED lines=17> */
.L_x_4101:
[----:B------:R-:W-:Y:S05]  /*195d0*/  BSYNC.RECONVERGENT B1 ;  /* 0x0000000000017941 */ /* 0x000fea0003800200 */
.L_x_4099:
        /* <DEDUP_REMOVED lines=38> */
.L_x_4103:
        /* <DEDUP_REMOVED lines=16> */
.L_x_4104:
[----:B------:R-:W-:Y:S05]  /*19940*/  BSYNC.RECONVERGENT B1 ;  /* 0x0000000000017941 */ /* 0x000fea0003800200 */
.L_x_4102:
[----:B------:R-:W0:Y:S01]  /*19950*/  LDC.64 R22, c[0x0][R5+0x450] ;  /* 0x0001140005167b82 */ /* 0x000e220000000a00 */
[----:B------:R-:W-:Y:S01]  /*19960*/  IMAD.MOV.U32 R9, RZ, RZ, R8 ;  /* 0x000000ffff097224 */ /* 0x000fe200078e0008 */
[----:B------:R-:W-:Y:S01]  /*19970*/  MOV R8, R50 ;  /* 0x0000003200087202 */ /* 0x000fe20000000f00 */
[----:B0-----:R-:W-:-:S04]  /*19980*/  IMAD R23, R23, R24, RZ ;  /* 0x0000001817177224 */ /* 0x001fc800078e02ff */
[----:B------:R-:W-:-:S04]  /*19990*/  IMAD.WIDE.U32 R8, R22, R24, R8 ;  /* 0x0000001816087225 */ /* 0x000fc800078e0008 */
[----:B------:R-:W-:Y:S02]  /*199a0*/  IMAD R23, R22, R25, R23 ;  /* 0x0000001916177224 */ /* 0x000fe400078e0217 */
[----:B------:R-:W-:-:S03]  /*199b0*/  IMAD.MOV.U32 R26, RZ, RZ, R8 ;  /* 0x000000ffff1a7224 */ /* 0x000fc600078e0008 */
[----:B------:R-:W-:-:S07]  /*199c0*/  IADD3 R9, PT, PT, R9, R23, RZ ;  /* 0x0000001709097210 */ /* 0x000fce0007ffe0ff */
.L_x_4098:
        /* <DEDUP_REMOVED lines=36> */
.L_x_4106:
[----:B------:R-:W-:Y:S01]  /*19c10*/  IMAD.MOV.U32 R34, RZ, RZ, R30 ;  /* 0x000000ffff227224 */ /* 0x000fe200078e001e */
[----:B------:R-:W-:Y:S01]  /*19c20*/  MOV R31, R29 ;  /* 0x0000001d001f7202 */ /* 0x000fe20000000f00 */
[----:B--23--:R-:W-:Y:S01]  /*19c30*/  IMAD.MOV.U32 R24, RZ, RZ, R32 ;  /* 0x000000ffff187224 */ /* 0x00cfe200078e0020 */
        /* <DEDUP_REMOVED lines=13> */
.L_x_4107:
[----:B------:R-:W-:Y:S05]  /*19d10*/  BSYNC.RECONVERGENT B1 ;  /* 0x0000000000017941 */ /* 0x000fea0003800200 */
.L_x_4105:
[----:B------:R-:W0:Y:S01]  /*19d20*/  LDC.64 R22, c[0x0][R5+0x450] ;  /* 0x0001140005167b82 */ /* 0x000e220000000a00 */
[----:B------:R-:W-:Y:S02]  /*19d30*/  IMAD.MOV.U32 R8, RZ, RZ, R26 ;  /* 0x000000ffff087224 */ /* 0x000fe400078e001a */
[-C--:B0-----:R-:W-:Y:S02]  /*19d40*/  IMAD R23, R23, R24.reuse, RZ ;  /* 0x0000001817177224 */ /* 0x081fe400078e02ff */
[----:B------:R-:W-:-:S04]  /*19d50*/  IMAD.WIDE.U32 R8, R22, R24, R8 ;  /* 0x0000001816087225 */ /* 0x000fc800078e0008 */
[----:B------:R-:W-:Y:S01]  /*19d60*/  IMAD R23, R22, R25, R23 ;  /* 0x0000001916177224 */ /* 0x000fe200078e0217 */
[----:B------:R-:W-:-:S03]  /*19d70*/  MOV R26, R8 ;  /* 0x00000008001a7202 */ /* 0x000fc60000000f00 */
[----:B------:R-:W-:-:S07]  /*19d80*/  IMAD.IADD R9, R9, 0x1, R23 ;  /* 0x0000000109097824 */ /* 0x000fce00078e0217 */
.L_x_4084:
[----:B------:R-:W0:Y:S01]  /*19d90*/  LDCU UR4, c[0x0][0x868] ;  /* 0x00010d00ff0477ac */ /* 0x000e220008000800 */
[----:B-----5:R-:W-:Y:S01]  /*19da0*/  SHF.L.U32 R5, R2, 0x10, RZ ;  /* 0x0000001002057819 */ /* 0x020fe200000006ff */
[----:B------:R-:W1:Y:S01]  /*19db0*/  LDCU.64 UR8, c[0x0][0x5f0] ;  /* 0x0000be00ff0877ac */ /* 0x000e620008000a00 */
[----:B------:R-:W2:Y:S01]  /*19dc0*/  LDCU.64 UR10, c[0x0][0x520] ;  /* 0x0000a400ff0a77ac */ /* 0x000ea20008000a00 */
[----:B------:R-:W4:Y:S01]  /*19dd0*/  LDCU.64 UR12, c[0x0][0x6c0] ;  /* 0x0000d800ff0c77ac */ /* 0x000f220008000a00 */
[C---:B0-----:R-:W-:Y:S02]  /*19de0*/  FSET.BF.LT.FTZ.AND R8, R7.reuse, UR4, PT ;  /* 0x0000000407087c0a */ /* 0x041fe4000b811000 */
[----:B------:R-:W-:Y:S01]  /*19df0*/  FSETP.GEU.FTZ.AND P0, PT, R7, UR4, PT ;  /* 0x0000000407007c0b */ /* 0x000fe2000bf1e000 */
[----:B-1----:R-:W-:Y:S02]  /*19e00*/  IMAD R29, R29, UR8, RZ ;  /* 0x000000081d1d7c24 */ /* 0x002fe4000f8e02ff */
[----:B------:R-:W-:Y:S01]  /*19e10*/  FMUL.FTZ R5, R5, R8 ;  /* 0x0000000805057220 */ /* 0x000fe20000410000 */
[----:B------:R-:W-:-:S02]  /*19e20*/  IMAD.MOV.U32 R8, RZ, RZ, R26 ;  /* 0x000000ffff087224 */ /* 0x000fc400078e001a */
[----:B------:R-:W-:Y:S02]  /*19e30*/  IMAD R29, R30, UR9, R29 ;  /* 0x000000091e1d7c24 */ /* 0x000fe4000f8e021d */
[----:B------:R-:W-:Y:S01]  /*19e40*/  FMUL.FTZ R5, R38, R5 ;  /* 0x0000000526057220 */ /* 0x000fe20000410000 */
[----:B------:R-:W-:-:S04]  /*19e50*/  IMAD.WIDE.U32 R8, R30, UR8, R8 ;  /* 0x000000081e087c25 */ /* 0x000fc8000f8e0008 */
[----:B------:R-:W-:Y:S02]  /*19e60*/  F2FP.BF16.F32.PACK_AB R5, RZ, R5 ;  /* 0x00000005ff05723e */ /* 0x000fe400000010ff */
[C---:B--23--:R-:W-:Y:S02]  /*19e70*/  LEA R24, P1, R8.reuse, UR10, 0x1 ;  /* 0x0000000a08187c11 */ /* 0x04cfe4000f8208ff */
[----:B------:R-:W-:Y:S02]  /*19e80*/  IADD3 R9, PT, PT, R9, R29, RZ ;  /* 0x0000001d09097210 */ /* 0x000fe40007ffe0ff */
[C---:B----4-:R-:W-:Y:S02]  /*19e90*/  IADD3 R22, P2, PT, R8.reuse, UR12, RZ ;  /* 0x0000000c08167c10 */ /* 0x050fe4000ff5e0ff */
[----:B------:R-:W-:Y:S02]  /*19ea0*/  LEA.HI.X R25, R8, UR11, R9, 0x1, P1 ;  /* 0x0000000b08197c11 */ /* 0x000fe400088f0c09 */
[----:B------:R-:W-:-:S02]  /*19eb0*/  PRMT R7, R5, 0x7610, R7 ;  /* 0x0000761005077816 */ /* 0x000fc40000000007 */
[----:B------:R-:W-:Y:S02]  /*19ec0*/  IADD3.X R23, PT, PT, R9, UR13, RZ, P2, !PT ;  /* 0x0000000d09177c10 */ /* 0x000fe400097fe4ff */
[----:B------:R-:W-:Y:S01]  /*19ed0*/  SEL R5, RZ, 0x1, P0 ;  /* 0x00000001ff057807 */ /* 0x000fe20000000000 */
[----:B------:R1:W-:Y:S04]  /*19ee0*/  STG.E.U16 desc[UR6][R24.64], R7 ;  /* 0x0000000718007986 */ /* 0x0003e8000c101506 */
[----:B------:R1:W-:Y:S02]  /*19ef0*/  STG.E.U8 desc[UR6][R22.64], R5 ;  /* 0x0000000516007986 */ /* 0x0003e4000c101106 */
.L_x_4057:
[----:B------:R-:W-:Y:S05]  /*19f00*/  BSYNC.RECONVERGENT B0 ;  /* 0x0000000000007941 */ /* 0x000fea0003800200 */
.L_x_4056:
[----:B------:R-:W0:Y:S01]  /*19f10*/  LDCU.64 UR4, c[0x0][0x860] ;  /* 0x00010c00ff0477ac */ /* 0x000e220008000a00 */
[----:B------:R-:W-:-:S05]  /*19f20*/  IADD3 R29, P1, PT, R11, R45, RZ ;  /* 0x0000002d0b1d7210 */ /* 0x000fca0007f3e0ff */
        /* <DEDUP_REMOVED lines=9> */
[----:B-1----:R-:W-:-:S05]  /*19fc0*/  VIADD R5, R27, 0xfffffffe ;  /* 0xfffffffe1b057836 */ /* 0x002fca0000000000 */
[----:B------:R-:W-:-:S13]  /*19fd0*/  ISETP.GE.U32.AND P0, PT, R5, 0x7, PT ;  /* 0x000000070500780c */ /* 0x000fda0003f06070 */
[----:B------:R-:W-:Y:S05]  /*19fe0*/  @!P0 BRA `(.L_x_4109) ;  /* 0x0000001c00288947 */ /* 0x000fea0003800000 */
[----:B------:R-:W-:-:S07]  /*19ff0*/  IMAD.MOV.U32 R7, RZ, RZ, RZ ;  /* 0x000000ffff077224 */ /* 0x000fce00078e00ff */
.L_x_4134:
        /* <DEDUP_REMOVED lines=8> */
[----:B--23--:R-:W0:Y:S01]  /*1a080*/  I2F.U32.RP R24, R32 ;  /* 0x0000002000187306 */ /* 0x00ce220000209000 */
        /* <DEDUP_REMOVED lines=22> */
.L_x_4111:
[----:B------:R-:W-:Y:S01]  /*1a1f0*/  IMAD.MOV.U32 R34, RZ, RZ, R29 ;  /* 0x000000ffff227224 */ /* 0x000fe200078e001d */
[----:B------:R-:W-:Y:S01]  /*1a200*/  MOV R31, R28 ;  /* 0x0000001c001f7202 */ /* 0x000fe20000000f00 */
[----:B--23--:R-:W-:Y:S01]  /*1a210*/  IMAD.MOV.U32 R24, RZ, RZ, R32 ;  /* 0x000000ffff187224 */ /* 0x00cfe200078e0020 */
        /* <DEDUP_REMOVED lines=14> */
.L_x_4112:
[----:B------:R-:W-:Y:S05]  /*1a300*/  BSYNC.RECONVERGENT B0 ;  /* 0x0000000000007941 */ /* 0x000fea0003800200 */
.L_x_4110:
        /* <DEDUP_REMOVED lines=39> */
.L_x_4114:
        /* <DEDUP_REMOVED lines=17> */
.L_x_4115:
[----:B------:R-:W-:Y:S05]  /*1a690*/  BSYNC.RECONVERGENT B0 ;  /* 0x0000000000007941 */ /* 0x000fea0003800200 */
.L_x_4113:
[----:B------:R-:W-:Y:S01]  /*1a6a0*/  IADD3 R5, PT, PT, R26, -0x3, RZ ;  /* 0xfffffffd1a057810 */ /* 0x000fe20007ffe0ff */
[----:B------:R-:W-:Y:S01]  /*1a6b0*/  UMOV UR4, 0x1a0 ;  /* 0x000001a000047882 */ /* 0x000fe20000000000 */
[----:B------:R-:W0:Y:S01]  /*1a6c0*/  LDC.64 R22, c[0x0][R28+0x450] ;  /* 0x000114001c167b82 */ /* 0x000e220000000a00 */
[----:B------:R-:W-:Y:S01]  /*1a6d0*/  IMAD.MOV.U32 R9, RZ, RZ, R8 ;  /* 0x000000ffff097224 */ /* 0x000fe200078e0008 */
[----:B------:R-:W-:Y:S01]  /*1a6e0*/  LEA R5, R5, UR4, 0x3 ;  /* 0x0000000405057c11 */ /* 0x000fe2000f8e18ff */
[----:B------:R-:W-:Y:S01]  /*1a6f0*/  BSSY.RECONVERGENT B0, `(.L_x_4116) ;  /* 0x0000033000007945 */ /* 0x000fe20003800200 */
[----:B------:R-:W-:-:S04]  /*1a700*/  MOV R8, R50 ;  /* 0x0000003200087202 */ /* 0x000fc80000000f00 */
        /* <DEDUP_REMOVED lines=32> */
.L_x_4117:
        /* <DEDUP_REMOVED lines=17> */
.L_x_4118:
[----:B------:R-:W-:Y:S05]  /*1aa20*/  BSYNC.RECONVERGENT B0 ;  /* 0x0000000000007941 */ /* 0x000fea0003800200 */
.L_x_4116:
        /* <DEDUP_REMOVED lines=38> */
.L_x_4120:
        /* <DEDUP_REMOVED lines=17> */
.L_x_4121:
[----:B------:R-:W-:Y:S05]  /*1ada0*/  BSYNC.RECONVERGENT B0 ;  /* 0x0000000000007941 */ /* 0x000fea0003800200 */
.L_x_4119:
        /* <DEDUP_REMOVED lines=38> */
.L_x_4123:
        /* <DEDUP_REMOVED lines=17> */
.L_x_4124:
[----:B------:R-:W-:Y:S05]  /*1b120*/  BSYNC.RECONVERGENT B0 ;  /* 0x0000000000007941 */ /* 0x000fea0003800200 */
.L_x_4122:
        /* <DEDUP_REMOVED lines=38> */
.L_x_4126:
        /* <DEDUP_REMOVED lines=17> */
.L_x_4127:
[----:B------:R-:W-:Y:S05]  /*1b4a0*/  BSYNC.RECONVERGENT B0 ;  /* 0x0000000000007941 */ /* 0x000fea0003800200 */
.L_x_4125:
        /* <DEDUP_REMOVED lines=38> */
.L_x_4129:
        /* <DEDUP_REMOVED lines=14> */
[----:B------:R-:W-:Y:S01]  /*1b7f0*/  IMAD R33, R33, R31, R27 ;  /* 0x0000001f21217224 */ /* 0x000fe200078e021b */
[----:B------:R-:W-:-:S03]  /*1b800*/  MOV R27, R24 ;  /* 0x00000018001b7202 */ /* 0x000fc60000000f00 */
[----:B------:R-:W-:-:S07]  /*1b810*/  IMAD.IADD R25, R25, 0x1, R33 ;  /* 0x0000000119197824 */ /* 0x000fce00078e0221 */
.L_x_4130:
[----:B------:R-:W-:Y:S05]  /*1b820*/  BSYNC.RECONVERGENT B0 ;  /* 0x0000000000007941 */ /* 0x000fea0003800200 */
.L_x_4128:
        /* <DEDUP_REMOVED lines=38> */
.L_x_4132:
[----:B------:R-:W-:Y:S01]  /*1ba90*/  MOV R34, R48 ;  /* 0x0000003000227202 */ /* 0x000fe20000000f00 */
[----:B------:R-:W-:Y:S01]  /*1baa0*/  IMAD.MOV.U32 R31, RZ, RZ, R49 ;  /* 0x000000ffff1f7224 */ /* 0x000fe200078e0031 */
[----:B------:R-:W-:Y:S02]  /*1bab0*/  MOV R24, R32 ;  /* 0x0000002000187202 */ /* 0x000fe40000000f00 */
        /* <DEDUP_REMOVED lines=8> */
[----:B------:R-:W-:-:S03]  /*1bb40*/  MOV R28, R23 ;  /* 0x00000017001c7202 */ /* 0x000fc60000000f00 */
[----:B------:R-:W-:Y:S02]  /*1bb50*/  IMAD R9, R9, R32, RZ ;  /* 0x0000002009097224 */ /* 0x000fe400078e02ff */
[----:B------:R-:W-:-:S04]  /*1bb60*/  IMAD.WIDE.U32 R24, R32, R27, R24 ;  /* 0x0000001b20187225 */ /* 0x000fc800078e0018 */
[----:B------:R-:W-:-:S05]  /*1bb70*/  IMAD R9, R33, R27, R9 ;  /* 0x0000001b21097224 */ /* 0x000fca00078e0209 */
[----:B------:R-:W-:-:S07]  /*1bb80*/  IADD3 R25, PT, PT, R25, R9, RZ ;  /* 0x0000000919197210 */ /* 0x000fce0007ffe0ff */
.L_x_4133:
[----:B------:R-:W-:Y:S05]  /*1bb90*/  BSYNC.RECONVERGENT B0 ;  /* 0x0000000000007941 */ /* 0x000fea0003800200 */
.L_x_4131:
        /* <DEDUP_REMOVED lines=15> */
.L_x_4109:
        /* <DEDUP_REMOVED lines=37> */
.L_x_4138:
[----:B------:R-:W-:Y:S01]  /*1bee0*/  MOV R34, R29 ;  /* 0x0000001d00227202 */ /* 0x000fe20000000f00 */
[----:B------:R-:W-:Y:S01]  /*1bef0*/  IMAD.MOV.U32 R31, RZ, RZ, R28 ;  /* 0x000000ffff1f7224 */ /* 0x000fe200078e001c */
[----:B--23--:R-:W-:Y:S02]  /*1bf00*/  MOV R24, R32 ;  /* 0x0000002000187202 */ /* 0x00cfe40000000f00 */
[----:B------:R-:W-:Y:S02]  /*1bf10*/  MOV R27, R33 ;  /* 0x00000021001b7202 */ /* 0x000fe40000000f00 */
[----:B------:R-:W-:-:S07]  /*1bf20*/  MOV R25, 0x1bf40 ;  /* 0x0001bf4000197802 */ /* 0x000fce0000000f00 */
[----:B-----5:R-:W-:Y:S05]  /*1bf30*/  CALL.REL.NOINC `($__internal_69_$__cuda_sm20_div_u64) ;  /* 0x00000024007c7944 */ /* 0x020fea0003c00000 */
[----:B------:R-:W-:Y:S01]  /*1bf40*/  IADD3 R31, P0, PT, RZ, -R22, RZ ;  /* 0x80000016ff1f7210 */ /* 0x000fe20007f1e0ff */
[--C-:B------:R-:W-:Y:S01]  /*1bf50*/  IMAD.MOV.U32 R49, RZ, RZ, R23.reuse ;  /* 0x000000ffff317224 */ /* 0x100fe200078e0017 */
[----:B------:R-:W-:Y:S02]  /*1bf60*/  MOV R24, R29 ;  /* 0x0000001d00187202 */ /* 0x000fe40000000f00 */
[----:B------:R-:W-:Y:S01]  /*1bf70*/  MOV R25, R28 ;  /* 0x0000001c00197202 */ /* 0x000fe20000000f00 */
[----:B------:R-:W-:Y:S01]  /*1bf80*/  IMAD.X R27, RZ, RZ, ~R23, P0 ;  /* 0x000000ffff1b7224 */ /* 0x000fe200000e0e17 */
[----:B------:R-:W-:-:S03]  /*1bf90*/  MOV R48, R22 ;  /* 0x0000001600307202 */ /* 0x000fc60000000f00 */
[----:B------:R-:W-:Y:S02]  /*1bfa0*/  IMAD R27, R27, R32, RZ ;  /* 0x000000201b1b7224 */ /* 0x000fe400078e02ff */
[----:B------:R-:W-:-:S04]  /*1bfb0*/  IMAD.WIDE.U32 R24, R32, R31, R24 ;  /* 0x0000001f20187225 */ /* 0x000fc800078e0018 */
[----:B------:R-:W-:Y:S02]  /*1bfc0*/  IMAD R27, R33, R31, R27 ;  /* 0x0000001f211b7224 */ /* 0x000fe400078e021b */
[----:B------:R-:W-:-:S03]  /*1bfd0*/  IMAD.MOV.U32 R29, RZ, RZ, R24 ;  /* 0x000000ffff1d7224 */ /* 0x000fc600078e0018 */
[----:B------:R-:W-:-:S07]  /*1bfe0*/  IADD3 R25, PT, PT, R25, R27, RZ ;  /* 0x0000001b19197210 */ /* 0x000fce0007ffe0ff */
.L_x_4139:
[----:B------:R-:W-:Y:S05]  /*1bff0*/  BSYNC.RECONVERGENT B0 ;  /* 0x0000000000007941 */ /* 0x000fea0003800200 */
.L_x_4137:
        /* <DEDUP_REMOVED lines=39> */
.L_x_4141:
[----:B------:R-:W-:Y:S01]  /*1c270*/  MOV R34, R48 ;  /* 0x0000003000227202 */ /* 0x000fe20000000f00 */
[----:B------:R-:W-:Y:S01]  /*1c280*/  IMAD.MOV.U32 R24, RZ, RZ, R32 ;  /* 0x000000ffff187224 */ /* 0x000fe200078e0020 */
[----:B------:R-:W-:Y:S02]  /*1c290*/  MOV R31, R49 ;  /* 0x00000031001f7202 */ /* 0x000fe40000000f00 */
[----:B------:R-:W-:Y:S02]  /*1c2a0*/  MOV R27, R33 ;  /* 0x00000021001b7202 */ /* 0x000fe40000000f00 */
[----:B------:R-:W-:-:S07]  /*1c2b0*/  MOV R25, 0x1c2d0 ;  /* 0x0001c2d000197802 */ /* 0x000fce0000000f00 */
[----:B-----5:R-:W-:Y:S05]  /*1c2c0*/  CALL.REL.NOINC `($__internal_69_$__cuda_sm20_div_u64) ;  /* 0x0000002000987944 */ /* 0x020fea0003c00000 */
[-C--:B------:R-:W-:Y:S01]  /*1c2d0*/  IADD3 R9, P0, PT, RZ, -R22.reuse, RZ ;  /* 0x80000016ff097210 */ /* 0x080fe20007f1e0ff */
        /* <DEDUP_REMOVED lines=10> */
.L_x_4142:
[----:B------:R-:W-:Y:S05]  /*1c380*/  BSYNC.RECONVERGENT B0 ;  /* 0x0000000000007941 */ /* 0x000fea0003800200 */
.L_x_4140:
        /* <DEDUP_REMOVED lines=39> */
.L_x_4144:
        /* <DEDUP_REMOVED lines=17> */
.L_x_4145:
[----:B------:R-:W-:Y:S05]  /*1c710*/  BSYNC.RECONVERGENT B0 ;  /* 0x0000000000007941 */ /* 0x000fea0003800200 */
.L_x_4143:
        /* <DEDUP_REMOVED lines=38> */
.L_x_4147:
        /* <DEDUP_REMOVED lines=14> */
[----:B------:R-:W-:-:S04]  /*1ca60*/  IMAD R9, R33, R27, R9 ;  /* 0x0000001b21097224 */ /* 0x000fc800078e0209 */
[----:B------:R-:W-:-:S07]  /*1ca70*/  IMAD.IADD R25, R25, 0x1, R9 ;  /* 0x0000000119197824 */ /* 0x000fce00078e0209 */
.L_x_4148:
[----:B------:R-:W-:Y:S05]  /*1ca80*/  BSYNC.RECONVERGENT B0 ;  /* 0x0000000000007941 */ /* 0x000fea0003800200 */
.L_x_4146:
        /* <DEDUP_REMOVED lines=8> */
.L_x_4136:
        /* <DEDUP_REMOVED lines=13> */
[----:B--23--:R-:W-:Y:S01]  /*1cbe0*/  IADD3 R25, PT, PT, RZ, -R32, RZ ;  /* 0x80000020ff197210 */ /* 0x00cfe20007ffe0ff */
        /* <DEDUP_REMOVED lines=21> */
.L_x_4151:
        /* <DEDUP_REMOVED lines=17> */
.L_x_4152:
[----:B------:R-:W-:Y:S05]  /*1ce50*/  BSYNC.RECONVERGENT B0 ;  /* 0x0000000000007941 */ /* 0x000fea0003800200 */
.L_x_4150:
        /* <DEDUP_REMOVED lines=39> */
.L_x_4154:
        /* <DEDUP_REMOVED lines=15> */
[----:B------:R-:W-:-:S03]  /*1d1c0*/  IMAD.MOV.U32 R33, RZ, RZ, R24 ;  /* 0x000000ffff217224 */ /* 0x000fc600078e0018 */
[----:B------:R-:W-:-:S07]  /*1d1d0*/  IADD3 R27, PT, PT, R25, R27, RZ ;  /* 0x0000001b191b7210 */ /* 0x000fce0007ffe0ff */
.L_x_4155:
[----:B------:R-:W-:Y:S05]  /*1d1e0*/  BSYNC.RECONVERGENT B0 ;  /* 0x0000000000007941 */ /* 0x000fea0003800200 */
.L_x_4153:
        /* <DEDUP_REMOVED lines=8> */
.L_x_4149:
        /* <DEDUP_REMOVED lines=17> */
[----:B0-----:R-:W-:Y:S01]  /*1d380*/  IADD3 R22, PT, PT, R7, 0xffffffe, RZ ;  /* 0x0ffffffe07167810 */ /* 0x001fe20007ffe0ff */
[----:B------:R-:W-:-:S05]  /*1d390*/  HFMA2 R7, -RZ, RZ, 0, 0 ;  /* 0x00000000ff077431 */ /* 0x000fca00000001ff */
        /* <DEDUP_REMOVED lines=17> */
.L_x_4157:
[----:B------:R-:W-:Y:S01]  /*1d4b0*/  MOV R34, R29 ;  /* 0x0000001d00227202 */ /* 0x000fe20000000f00 */
[----:B--23--:R-:W-:Y:S01]  /*1d4c0*/  IMAD.MOV.U32 R24, RZ, RZ, R32 ;  /* 0x000000ffff187224 */ /* 0x00cfe200078e0020 */
[----:B------:R-:W-:Y:S02]  /*1d4d0*/  MOV R31, R28 ;  /* 0x0000001c001f7202 */ /* 0x000fe40000000f00 */
[----:B------:R-:W-:Y:S02]  /*1d4e0*/  MOV R27, R33 ;  /* 0x00000021001b7202 */ /* 0x000fe40000000f00 */
[----:B------:R-:W-:-:S07]  /*1d4f0*/  MOV R25, 0x1d510 ;  /* 0x0001d51000197802 */ /* 0x000fce0000000f00 */
[----:B-----5:R-:W-:Y:S05]  /*1d500*/  CALL.REL.NOINC `($__internal_69_$__cuda_sm20_div_u64) ;  /* 0x0000001000087944 */ /* 0x020fea0003c00000 */
        /* <DEDUP_REMOVED lines=11> */
.L_x_4158:
[----:B------:R-:W-:Y:S05]  /*1d5c0*/  BSYNC.RECONVERGENT B0 ;  /* 0x0000000000007941 */ /* 0x000fea0003800200 */
.L_x_4156:
        /* <DEDUP_REMOVED lines=8> */
.L_x_4135:
[----:B------:R-:W0:Y:S01]  /*1d650*/  LDCU UR4, c[0x0][0x868] ;  /* 0x00010d00ff0477ac */ /* 0x000e220008000800 */
[-C--:B------:R-:W-:Y:S02]  /*1d660*/  LOP3.LUT R9, R9, R8.reuse, RZ, 0x3c, !PT ;  /* 0x0000000809097212 */ /* 0x080fe400078e3cff */
[----:B-----5:R-:W-:Y:S01]  /*1d670*/  SHF.L.U32 R5, R0, 0x10, RZ ;  /* 0x0000001000057819 */ /* 0x020fe200000006ff */
[----:B------:R-:W1:Y:S01]  /*1d680*/  LDCU.64 UR8, c[0x0][0x5f0] ;  /* 0x0000be00ff0877ac */ /* 0x000e620008000a00 */
[C---:B------:R-:W-:Y:S01]  /*1d690*/  LOP3.LUT R8, R9.reuse, R8, RZ, 0x3c, !PT ;  /* 0x0000000809087212 */ /* 0x040fe200078e3cff */
[----:B------:R-:W4:Y:S03]  /*1d6a0*/  LDCU.64 UR10, c[0x0][0x520] ;  /* 0x0000a400ff0a77ac */ /* 0x000f260008000a00 */
[----:B------:R-:W-:Y:S01]  /*1d6b0*/  LOP3.LUT R9, R9, R8, RZ, 0x3c, !PT ;  /* 0x0000000809097212 */ /* 0x000fe200078e3cff */
[----:B------:R-:W2:Y:S01]  /*1d6c0*/  LDCU.64 UR12, c[0x0][0x6c0] ;  /* 0x0000d800ff0c77ac */ /* 0x000ea20008000a00 */
[----:B0-----:R-:W-:-:S02]  /*1d6d0*/  FSET.BF.LT.FTZ.AND R22, R6, UR4, PT ;  /* 0x0000000406167c0a */ /* 0x001fc4000b811000 */
[----:B------:R-:W-:Y:S01]  /*1d6e0*/  FSETP.GEU.FTZ.AND P0, PT, R6, UR4, PT ;  /* 0x0000000406007c0b */ /* 0x000fe2000bf1e000 */
[----:B-1----:R-:W-:Y:S02]  /*1d6f0*/  IMAD R28, R28, UR8, RZ ;  /* 0x000000081c1c7c24 */ /* 0x002fe4000f8e02ff */
[----:B------:R-:W-:Y:S01]  /*1d700*/  FMUL.FTZ R5, R5, R22 ;  /* 0x0000001605057220 */ /* 0x000fe20000410000 */
[----:B------:R-:W-:-:S04]  /*1d710*/  IMAD.WIDE.U32 R8, R29, UR8, R8 ;  /* 0x000000081d087c25 */ /* 0x000fc8000f8e0008 */
[----:B------:R-:W-:Y:S01]  /*1d720*/  FMUL.FTZ R5, R38, R5 ;  /* 0x0000000526057220 */ /* 0x000fe20000410000 */
[----:B------:R-:W-:Y:S01]  /*1d730*/  IMAD R7, R29, UR9, R28 ;  /* 0x000000091d077c24 */ /* 0x000fe2000f8e021c */
[C---:B----4-:R-:W-:Y:S02]  /*1d740*/  LEA R22, P1, R8.reuse, UR10, 0x1 ;  /* 0x0000000a08167c11 */ /* 0x050fe4000f8208ff */
[C---:B--23--:R-:W-:Y:S02]  /*1d750*/  IADD3 R24, P2, PT, R8.reuse, UR12, RZ ;  /* 0x0000000c08187c10 */ /* 0x04cfe4000ff5e0ff */
[----:B------:R-:W-:Y:S02]  /*1d760*/  IADD3 R7, PT, PT, R9, R7, RZ ;  /* 0x0000000709077210 */ /* 0x000fe40007ffe0ff */
[----:B------:R-:W-:Y:S02]  /*1d770*/  F2FP.BF16.F32.PACK_AB R5, RZ, R5 ;  /* 0x00000005ff05723e */ /* 0x000fe400000010ff */
[----:B------:R-:W-:-:S02]  /*1d780*/  LEA.HI.X R23, R8, UR11, R7, 0x1, P1 ;  /* 0x0000000b08177c11 */ /* 0x000fc400088f0c07 */
[----:B------:R-:W-:Y:S02]  /*1d790*/  PRMT R6, R5, 0x7610, R6 ;  /* 0x0000761005067816 */ /* 0x000fe40000000006 */
[----:B------:R-:W-:Y:S02]  /*1d7a0*/  IADD3.X R25, PT, PT, R7, UR13, RZ, P2, !PT ;  /* 0x0000000d07197c10 */ /* 0x000fe400097fe4ff */
[----:B------:R-:W-:Y:S01]  /*1d7b0*/  SEL R5, RZ, 0x1, P0 ;  /* 0x00000001ff057807 */ /* 0x000fe20000000000 */
[----:B------:R0:W-:Y:S04]  /*1d7c0*/  STG.E.U16 desc[UR6][R22.64], R6 ;  /* 0x0000000616007986 */ /* 0x0001e8000c101506 */
[----:B------:R0:W-:Y:S01]  /*1d7d0*/  STG.E.U8 desc[UR6][R24.64], R5 ;  /* 0x0000000518007986 */ /* 0x0001e2000c101106 */
[----:B------:R-:W-:Y:S05]  /*1d7e0*/  BRA `(.L_x_4108) ;  /* 0x0000000400b07947 */ /* 0x000fea0003800000 */
.L_x_3948:
        /* <DEDUP_REMOVED lines=18> */
[----:B0123-5:R-:W-:Y:S01]  /*1d910*/  IMAD.U32 R24, R4, 0x10000, RZ ;  /* 0x0001000004187824 */ /* 0x02ffe200078e00ff */
[----:B------:R-:W0:Y:S03]  /*1d920*/  LDCU.64 UR10, c[0x0][0x520] ;  /* 0x0000a400ff0a77ac */ /* 0x000e260008000a00 */
[----:B------:R-:W-:Y:S01]  /*1d930*/  FMUL.FTZ R23, R5, R24 ;  /* 0x0000001805177220 */ /* 0x000fe20000410000 */
[----:B------:R-:W1:Y:S03]  /*1d940*/  LDCU.64 UR12, c[0x0][0x6c0] ;  /* 0x0000d800ff0c77ac */ /* 0x000e660008000a00 */
[----:B------:R-:W-:Y:S01]  /*1d950*/  FMUL.FTZ R23, R38, R23 ;  /* 0x0000001726177220 */ /* 0x000fe20000410000 */
[----:B------:R-:W2:Y:S01]  /*1d960*/  LDCU UR4, c[0x0][0x868] ;  /* 0x00010d00ff0477ac */ /* 0x000ea20008000800 */
[----:B----4-:R-:W-:-:S02]  /*1d970*/  IMAD R22, R40, UR8, RZ ;  /* 0x0000000828167c24 */ /* 0x010fc4000f8e02ff */
[----:B------:R-:W-:-:S04]  /*1d980*/  IMAD.WIDE.U32 R26, R45, UR8, RZ ;  /* 0x000000082d1a7c25 */ /* 0x000fc8000f8e00ff */
[----:B------:R-:W-:Y:S01]  /*1d990*/  IMAD R5, R45, UR9, R22 ;  /* 0x000000092d057c24 */ /* 0x000fe2000f8e0216 */
[C---:B0-----:R-:W-:Y:S02]  /*1d9a0*/  LEA R24, P3, R26.reuse, UR10, 0x1 ;  /* 0x0000000a1a187c11 */ /* 0x041fe4000f8608ff */
[C---:B-1----:R-:W-:Y:S02]  /*1d9b0*/  IADD3 R22, P4, PT, R26.reuse, UR12, RZ ;  /* 0x0000000c1a167c10 */ /* 0x042fe4000ff9e0ff */
[----:B------:R-:W-:Y:S02]  /*1d9c0*/  IADD3 R5, PT, PT, R27, R5, RZ ;  /* 0x000000051b057210 */ /* 0x000fe40007ffe0ff */
[----:B--2---:R-:W-:Y:S02]  /*1d9d0*/  FSETP.GEU.FTZ.AND P5, PT, R9, UR4, PT ;  /* 0x0000000409007c0b */ /* 0x004fe4000bfbe000 */
[----:B------:R-:W-:Y:S02]  /*1d9e0*/  F2FP.BF16.F32.PACK_AB R27, RZ, R23 ;  /* 0x00000017ff1b723e */ /* 0x000fe400000010ff */
[----:B------:R-:W-:-:S02]  /*1d9f0*/  LEA.HI.X R25, R26, UR11, R5, 0x1, P3 ;  /* 0x0000000b1a197c11 */ /* 0x000fc400098f0c05 */
[----:B------:R-:W-:Y:S02]  /*1da00*/  IADD3.X R23, PT, PT, R5, UR13, RZ, P4, !PT ;  /* 0x0000000d05177c10 */ /* 0x000fe4000a7fe4ff */
[----:B------:R-:W-:Y:S01]  /*1da10*/  SEL R5, RZ, 0x1, P5 ;  /* 0x00000001ff057807 */ /* 0x000fe20002800000 */
[----:B------:R4:W-:Y:S04]  /*1da20*/  STG.E.U16 desc[UR6][R24.64], R27 ;  /* 0x0000001b18007986 */ /* 0x0009e8000c101506 */
[----:B------:R4:W-:Y:S02]  /*1da30*/  STG.E.U8 desc[UR6][R22.64], R5 ;  /* 0x0000000516007986 */ /* 0x0009e4000c101106 */
.L_x_4160:
[----:B------:R-:W-:Y:S05]  /*1da40*/  BSYNC.RECONVERGENT B0 ;  /* 0x0000000000007941 */ /* 0x000fea0003800200 */
.L_x_4159:
[----:B------:R-:W-:Y:S04]  /*1da50*/  BSSY.RECONVERGENT B0, `(.L_x_4161) ;  /* 0x0000017000007945 */ /* 0x000fe80003800200 */
[----:B------:R-:W-:Y:S05]  /*1da60*/  @P0 BRA `(.L_x_4162) ;  /* 0x0000000000540947 */ /* 0x000fea0003800000 */
[----:B------:R-:W0:Y:S01]  /*1da70*/  LDCU UR4, c[0x0][0x868] ;  /* 0x00010d00ff0477ac */ /* 0x000e220008000800 */
[----:B----45:R-:W-:Y:S01]  /*1da80*/  SHF.L.U32 R5, R3, 0x10, RZ ;  /* 0x0000001003057819 */ /* 0x030fe200000006ff */
[----:B------:R-:W4:Y:S01]  /*1da90*/  LDCU.64 UR8, c[0x0][0x5f0] ;  /* 0x0000be00ff0877ac */ /* 0x000f220008000a00 */
[----:B------:R-:W4:Y:S01]  /*1daa0*/  LDCU.64 UR10, c[0x0][0x520] ;  /* 0x0000a400ff0a77ac */ /* 0x000f220008000a00 */
[----:B------:R-:W4:Y:S01]  /*1dab0*/  LDCU.64 UR12, c[0x0][0x6c0] ;  /* 0x0000d800ff0c77ac */ /* 0x000f220008000a00 */
[C---:B0123--:R-:W-:Y:S02]  /*1dac0*/  FSET.BF.LT.FTZ.AND R24, R8.reuse, UR4, PT ;  /* 0x0000000408187c0a */ /* 0x04ffe4000b811000 */
[----:B------:R-:W-:Y:S01]  /*1dad0*/  FSETP.GEU.FTZ.AND P4, PT, R8, UR4, PT ;  /* 0x0000000408007c0b */ /* 0x000fe2000bf9e000 */
[----:B----4-:R-:W-:Y:S02]  /*1dae0*/  IMAD R22, R32, UR8, RZ ;  /* 0x0000000820167c24 */ /* 0x010fe4000f8e02ff */
        /* <DEDUP_REMOVED lines=9> */
[----:B------:R-:W-:Y:S02]  /*1db80*/  IADD3.X R23, PT, PT, R5, UR13, RZ, P3, !PT ;  /* 0x0000000d05177c10 */ /* 0x000fe40009ffe4ff */
[----:B------:R-:W-:Y:S01]  /*1db90*/  SEL R5, RZ, 0x1, P4 ;  /* 0x00000001ff057807 */ /* 0x000fe20002000000 */
[----:B------:R0:W-:Y:S04]  /*1dba0*/  STG.E.U16 desc[UR6][R24.64], R9 ;  /* 0x0000000918007986 */ /* 0x0001e8000c101506 */
[----:B------:R0:W-:Y:S02]  /*1dbb0*/  STG.E.U8 desc[UR6][R22.64], R5 ;  /* 0x0000000516007986 */ /* 0x0001e4000c101106 */
.L_x_4162:
[----:B------:R-:W-:Y:S05]  /*1dbc0*/  BSYNC.RECONVERGENT B0 ;  /* 0x0000000000007941 */ /* 0x000fea0003800200 */
.L_x_4161:
[----:B------:R-:W-:Y:S04]  /*1dbd0*/  BSSY.RECONVERGENT B0, `(.L_x_4163) ;  /* 0x0000017000007945 */ /* 0x000fe80003800200 */
[----:B------:R-:W-:Y:S05]  /*1dbe0*/  @P1 BRA `(.L_x_4164) ;  /* 0x0000000000541947 */ /* 0x000fea0003800000 */
[----:B------:R-:W1:Y:S01]  /*1dbf0*/  LDCU UR4, c[0x0][0x868] ;  /* 0x00010d00ff0477ac */ /* 0x000e620008000800 */
[----:B0---45:R-:W-:Y:S01]  /*1dc00*/  SHF.L.U32 R5, R2, 0x10, RZ ;  /* 0x0000001002057819 */ /* 0x031fe200000006ff */
[----:B------:R-:W0:Y:S01]  /*1dc10*/  LDCU.64 UR8, c[0x0][0x5f0] ;  /* 0x0000be00ff0877ac */ /* 0x000e220008000a00 */
[----:B------:R-:W4:Y:S01]  /*1dc20*/  LDCU.64 UR10, c[0x0][0x520] ;  /* 0x0000a400ff0a77ac */ /* 0x000f220008000a00 */
[----:B------:R-:W4:Y:S01]  /*1dc30*/  LDCU.64 UR12, c[0x0][0x6c0] ;  /* 0x0000d800ff0c77ac */ /* 0x000f220008000a00 */
[C---:B-1----:R-:W-:Y:S02]  /*1dc40*/  FSET.BF.LT.FTZ.AND R8, R7.reuse, UR4, PT ;  /* 0x0000000407087c0a */ /* 0x042fe4000b811000 */
[----:B------:R-:W-:Y:S01]  /*1dc50*/  FSETP.GEU.FTZ.AND P3, PT, R7, UR4, PT ;  /* 0x0000000407007c0b */ /* 0x000fe2000bf7e000 */
[----:B0-----:R-:W-:Y:S02]  /*1dc60*/  IMAD R30, R30, UR8, RZ ;  /* 0x000000081e1e7c24 */ /* 0x001fe4000f8e02ff */
[----:B------:R-:W-:Y:S01]  /*1dc70*/  FMUL.FTZ R9, R5, R8 ;  /* 0x0000000805097220 */ /* 0x000fe20000410000 */
[----:B--23--:R-:W-:-:S04]  /*1dc80*/  IMAD.WIDE.U32 R24, R31, UR8, RZ ;  /* 0x000000081f187c25 */ /* 0x00cfc8000f8e00ff */
[----:B------:R-:W-:Y:S01]  /*1dc90*/  FMUL.FTZ R9, R38, R9 ;  /* 0x0000000926097220 */ /* 0x000fe20000410000 */
[----:B------:R-:W-:Y:S01]  /*1dca0*/  IMAD R5, R31, UR9, R30 ;  /* 0x000000091f057c24 */ /* 0x000fe2000f8e021e */
[C---:B----4-:R-:W-:Y:S02]  /*1dcb0*/  LEA R8, P0, R24.reuse, UR10, 0x1 ;  /* 0x0000000a18087c11 */ /* 0x050fe4000f8008ff */
[C---:B------:R-:W-:Y:S02]  /*1dcc0*/  IADD3 R22, P1, PT, R24.reuse, UR12, RZ ;  /* 0x0000000c18167c10 */ /* 0x040fe4000ff3e0ff */
[----:B------:R-:W-:Y:S02]  /*1dcd0*/  IADD3 R5, PT, PT, R25, R5, RZ ;  /* 0x0000000519057210 */ /* 0x000fe40007ffe0ff */
[----:B------:R-:W-:Y:S02]  /*1dce0*/  F2FP.BF16.F32.PACK_AB R25, RZ, R9 ;  /* 0x00000009ff19723e */ /* 0x000fe400000010ff */
[----:B------:R-:W-:-:S02]  /*1dcf0*/  LEA.HI.X R9, R24, UR11, R5, 0x1, P0 ;  /* 0x0000000b18097c11 */ /* 0x000fc400080f0c05 */
[----:B------:R-:W-:Y:S02]  /*1dd00*/  IADD3.X R23, PT, PT, R5, UR13, RZ, P1, !PT ;  /* 0x0000000d05177c10 */ /* 0x000fe40008ffe4ff */
[----:B------:R-:W-:Y:S01]  /*1dd10*/  SEL R5, RZ, 0x1, P3 ;  /* 0x00000001ff057807 */ /* 0x000fe20001800000 */
[----:B------:R0:W-:Y:S04]  /*1dd20*/  STG.E.U16 desc[UR6][R8.64], R25 ;  /* 0x0000001908007986 */ /* 0x0001e8000c101506 */
[----:B------:R0:W-:Y:S02]  /*1dd30*/  STG.E.U8 desc[UR6][R22.64], R5 ;  /* 0x0000000516007986 */ /* 0x0001e4000c101106 */
.L_x_4164:
[----:B------:R-:W-:Y:S05]  /*1dd40*/  BSYNC.RECONVERGENT B0 ;  /* 0x0000000000007941 */ /* 0x000fea0003800200 */
.L_x_4163:
[----:B------:R-:W-:Y:S05]  /*1dd50*/  @P2 BRA `(.L_x_4108) ;  /* 0x0000000000542947 */ /* 0x000fea0003800000 */
[----:B------:R-:W1:Y:S01]  /*1dd60*/  LDCU UR4, c[0x0][0x868] ;  /* 0x00010d00ff0477ac */ /* 0x000e620008000800 */
[----:B0---45:R-:W-:Y:S01]  /*1dd70*/  IMAD.U32 R5, R0, 0x10000, RZ ;  /* 0x0001000000057824 */ /* 0x031fe200078e00ff */
[----:B------:R-:W0:Y:S01]  /*1dd80*/  LDCU.64 UR8, c[0x0][0x5f0] ;  /* 0x0000be00ff0877ac */ /* 0x000e220008000a00 */
[----:B------:R-:W4:Y:S01]  /*1dd90*/  LDCU.64 UR10, c[0x0][0x520] ;  /* 0x0000a400ff0a77ac */ /* 0x000f220008000a00 */
[----:B------:R-:W2:Y:S01]  /*1dda0*/  LDCU.64 UR12, c[0x0][0x6c0] ;  /* 0x0000d800ff0c77ac */ /* 0x000ea20008000a00 */
[C---:B-1----:R-:W-:Y:S02]  /*1ddb0*/  FSET.BF.LT.FTZ.AND R8, R6.reuse, UR4, PT ;  /* 0x0000000406087c0a */ /* 0x042fe4000b811000 */
[----:B------:R-:W-:Y:S01]  /*1ddc0*/  FSETP.GEU.FTZ.AND P2, PT, R6, UR4, PT ;  /* 0x0000000406007c0b */ /* 0x000fe2000bf5e000 */
[----:B0-----:R-:W-:Y:S02]  /*1ddd0*/  IMAD R28, R28, UR8, RZ ;  /* 0x000000081c1c7c24 */ /* 0x001fe4000f8e02ff */
[----:B------:R-:W-:Y:S01]  /*1dde0*/  FMUL.FTZ R7, R5, R8 ;  /* 0x0000000805077220 */ /* 0x000fe20000410000 */
[----:B------:R-:W-:-:S04]  /*1ddf0*/  IMAD.WIDE.U32 R8, R29, UR8, RZ ;  /* 0x000000081d087c25 */ /* 0x000fc8000f8e00ff */
[----:B------:R-:W-:Y:S01]  /*1de00*/  FMUL.FTZ R7, R38, R7 ;  /* 0x0000000726077220 */ /* 0x000fe20000410000 */
[----:B------:R-:W-:Y:S01]  /*1de10*/  IMAD R5, R29, UR9, R28 ;  /* 0x000000091d057c24 */ /* 0x000fe2000f8e021c */
[C---:B----4-:R-:W-:Y:S02]  /*1de20*/  LEA R22, P0, R8.reuse, UR10, 0x1 ;  /* 0x0000000a08167c11 */ /* 0x050fe4000f8008ff */
[C---:B--23--:R-:W-:Y:S02]  /*1de30*/  IADD3 R24, P1, PT, R8.reuse, UR12, RZ ;  /* 0x0000000c08187c10 */ /* 0x04cfe4000ff3e0ff */
[----:B------:R-:W-:Y:S02]  /*1de40*/  IADD3 R5, PT, PT, R9, R5, RZ ;  /* 0x0000000509057210 */ /* 0x000fe40007ffe0ff */
[----:B------:R-:W-:Y:S02]  /*1de50*/  F2FP.BF16.F32.PACK_AB R7, RZ, R7 ;  /* 0x00000007ff07723e */ /* 0x000fe400000010ff */
[----:B------:R-:W-:-:S02]  /*1de60*/  LEA.HI.X R23, R8, UR11, R5, 0x1, P0 ;  /* 0x0000000b08177c11 */ /* 0x000fc400080f0c05 */
[----:B------:R-:W-:Y:S02]  /*1de70*/  IADD3.X R25, PT, PT, R5, UR13, RZ, P1, !PT ;  /* 0x0000000d05197c10 */ /* 0x000fe40008ffe4ff */
[----:B------:R-:W-:Y:S01]  /*1de80*/  SEL R5, RZ, 0x1, P2 ;  /* 0x00000001ff057807 */ /* 0x000fe20001000000 */
[----:B------:R0:W-:Y:S04]  /*1de90*/  STG.E.U16 desc[UR6][R22.64], R7 ;  /* 0x0000000716007986 */ /* 0x0001e8000c101506 */
[----:B------:R0:W-:Y:S02]  /*1dea0*/  STG.E.U8 desc[UR6][R24.64], R5 ;  /* 0x0000000518007986 */ /* 0x0001e4000c101106 */
.L_x_4108:
[----:B------:R-:W-:Y:S05]  /*1deb0*/  WARPSYNC.ALL ;  /* 0x0000000000007948 */ /* 0x000fea0003800000 */
[----:B------:R-:W1:Y:S01]  /*1dec0*/  LDCU UR4, c[0x0][0x360] ;  /* 0x00006c00ff0477ac */ /* 0x000e620008000800 */
[----:B0-----:R-:W1:Y:S08]  /*1ded0*/  LDC R6, c[0x0][0x370] ;  /* 0x0000dc00ff067b82 */ /* 0x001e700000000800 */
[----:B------:R-:W-:Y:S01]  /*1dee0*/  BAR.SYNC.DEFER_BLOCKING 0x0 ;  /* 0x0000000000007b1d */ /* 0x000fe20000010000 */
[----:B-1----:R-:W-:-:S05]  /*1def0*/  IMAD R6, R6, UR4, RZ ;  /* 0x0000000406067c24 */ /* 0x002fca000f8e02ff */
[----:B------:R-:W-:-:S04]  /*1df00*/  LEA R45, P0, R6, R45, 0x2 ;  /* 0x0000002d062d7211 */ /* 0x000fc800078010ff */
[----:B------:R-:W-:Y:S02]  /*1df10*/  IADD3.X R40, PT, PT, RZ, R40, RZ, P0, !PT ;  /* 0x00000028ff287210 */ /* 0x000fe400007fe4ff */
[----:B------:R-:W-:-:S04]  /*1df20*/  ISETP.GE.U32.AND P0, PT, R45, R20, PT ;  /* 0x000000142d00720c */ /* 0x000fc80003f06070 */
[----:B------:R-:W-:-:S13]  /*1df30*/  ISETP.GE.U32.AND.EX P0, PT, R40, R16, PT, P0 ;  /* 0x000000102800720c */ /* 0x000fda0003f06100 */
[----:B------:R-:W-:Y:S05]  /*1df40*/  @!P0 BRA `(.L_x_4165) ;  /* 0xfffffe2800c88947 */ /* 0x000fea000383ffff */
[----:B------:R-:W-:Y:S05]  /*1df50*/  EXIT ;  /* 0x000000000000794d */ /* 0x000fea0003800000 */
        .weak           $__internal_68_$__cuda_sm20_dblrcp_rn_slowpath_v3
        .type           $__internal_68_$__cuda_sm20_dblrcp_rn_slowpath_v3,@function
        .size           $__internal_68_$__cuda_sm20_dblrcp_rn_slowpath_v3,($__internal_69_$__cuda_sm20_div_u64 - $__internal_68_$__cuda_sm20_dblrcp_rn_slowpath_v3)
$__internal_68_$__cuda_sm20_dblrcp_rn_slowpath_v3:
        /* <DEDUP_REMOVED lines=55> */
.L_x_4168:
        /* <DEDUP_REMOVED lines=34> */
.L_x_4166:
[----:B------:R-:W-:Y:S02]  /*1e4f0*/  LOP3.LUT R7, R5, 0x80000, RZ, 0xfc, !PT ;  /* 0x0008000005077812 */ /* 0x000fe400078efcff */
[----:B------:R-:W-:-:S07]  /*1e500*/  MOV R6, R4 ;  /* 0x0000000400067202 */ /* 0x000fce0000000f00 */
.L_x_4167:
[----:B------:R-:W-:-:S04]  /*1e510*/  IMAD.MOV.U32 R3, RZ, RZ, 0x0 ;  /* 0x00000000ff037424 */ /* 0x000fc800078e00ff */
[----:B------:R-:W-:Y:S05]  /*1e520*/  RET.REL.NODEC R2 `(_ZN2at6native43_GLOBAL__N__7cc8d1ed_10_Dropout_cu_0e96ed3820fused_dropout_kernelIN3c108BFloat16EfmLin1ELin1EbEEvNS_4cuda6detail10TensorInfoIKT_T1_EENS7_IS8_SA_EENS7_IT4_SA_EESA_T0_NS_15PhiloxCudaStateE) ;  /* 0xfffffe1802b47950 */ /* 0x000fea0003c3ffff */
        .weak           $__internal_69_$__cuda_sm20_div_u64
        .type           $__internal_69_$__cuda_sm20_div_u64,@function
        .size           $__internal_69_$__cuda_sm20_div_u64,(.L_x_14104 - $__internal_69_$__cuda_sm20_div_u64)
$__internal_69_$__cuda_sm20_div_u64:
        /* <DEDUP_REMOVED lines=65> */
[----:B------:R-:W-:Y:S01]  /*1e940*/  MOV R24, R25 ;  /* 0x0000001900187202 */ /* 0x000fe20000000f00 */
[----:B------:R-:W-:Y:S01]  /*1e950*/  HFMA2 R25, -RZ, RZ, 0, 0 ;  /* 0x00000000ff197431 */ /* 0x000fe200000001ff */
[----:B------:R-:W-:-:S02]  /*1e960*/  ISETP.NE.AND.EX P1, PT, R27, RZ, PT, P1 ;  /* 0x000000ff1b00720c */ /* 0x000fc40003f25310 */
[----:B------:R-:W-:Y:S02]  /*1e970*/  SEL R22, R22, R36, P0 ;  /* 0x0000002416167207 */ /* 0x000fe40000000000 */
[----:B------:R-:W-:Y:S02]  /*1e980*/  SEL R23, R23, R46, P0 ;  /* 0x0000002e17177207 */ /* 0x000fe40000000000 */
[----:B------:R-:W-:Y:S02]  /*1e990*/  SEL R22, R22, 0xffffffff, P1 ;  /* 0xffffffff16167807 */ /* 0x000fe40000800000 */
[----:B------:R-:W-:Y:S01]  /*1e9a0*/  SEL R23, R23, 0xffffffff, P1 ;  /* 0xffffffff17177807 */ /* 0x000fe20000800000 */
[----:B------:R-:W-:Y:S06]  /*1e9b0*/  RET.REL.NODEC R24 `(_ZN2at6native43_GLOBAL__N__7cc8d1ed_10_Dropout_cu_0e96ed3820fused_dropout_kernelIN3c108BFloat16EfmLin1ELin1EbEEvNS_4cuda6detail10TensorInfoIKT_T1_EENS7_IS8_SA_EENS7_IT4_SA_EESA_T0_NS_15PhiloxCudaStateE) ;  /* 0xfffffe1418907950 */ /* 0x000fec0003c3ffff */
.L_x_4169:
        /* <DEDUP_REMOVED lines=12> */
.L_x_14104:


//--------------------- .text._ZN2at6native43_GLOBAL__N__7cc8d1ed_10_Dropout_cu_0e96ed3820fused_dropout_kernelIN3c108BFloat16EfmLin1ELi1EbEEvNS_4cuda6detail10TensorInfoIKT_T1_EENS7_IS8_SA_EENS7_IT4_SA_EESA_T0_NS_15PhiloxCudaStateE --------------------------
	.section	.text._ZN2at6native43_GLOBAL__N__7cc8d1ed_10_Dropout_cu_0e96ed3820fused_dropout_kernelIN3c108BFloat16EfmLin1ELi1EbEEvNS_4cuda6detail10TensorInfoIKT_T1_EENS7_IS8_SA_EENS7_IT4_SA_EESA_T0_NS_15PhiloxCudaStateE,"ax",@progbits
	.align	128
.text._ZN2at6native43_GLOBAL__N__7cc8d1ed_10_Dropout_cu_0e96ed3820fused_dropout_kernelIN3c108BFloat16EfmLin1ELi1EbEEvNS_4cuda6detail10TensorInfoIKT_T1_EENS7_IS8_SA_EENS7_IT4_SA_EESA_T0_NS_15PhiloxCudaStateE:
        .type           _ZN2at6native43_GLOBAL__N__7cc8d1ed_10_Dropout_cu_0e96ed3820fused_dropout_kernelIN3c108BFloat16EfmLin1ELi1EbEEvNS_4cuda6detail10TensorInfoIKT_T1_EENS7_IS8_SA_EENS7_IT4_SA_EESA_T0_NS_15PhiloxCudaStateE,@function
        .size           _ZN2at6native43_GLOBAL__N__7cc8d1ed_10_Dropout_cu_0e96ed3820fused_dropout_kernelIN3c108BFloat16EfmLin1ELi1EbEEvNS_4cuda6detail10TensorInfoIKT_T1_EENS7_IS8_SA_EENS7_IT4_SA_EESA_T0_NS_15PhiloxCudaStateE,(.L_x_14107 - _ZN2at6native43_GLOBAL__N__7cc8d1ed_10_Dropout_cu_0e96ed3820fused_dropout_kernelIN3c108BFloat16EfmLin1ELi1EbEEvNS_4cuda6detail10TensorInfoIKT_T1_EENS7_IS8_SA_EENS7_IT4_SA_EESA_T0_NS_15PhiloxCudaStateE)
        .other          _ZN2at6native43_GLOBAL__N__7cc8d1ed_10_Dropout_cu_0e96ed3820fused_dropout_kernelIN3c108BFloat16EfmLin1ELi1EbEEvNS_4cuda6detail10TensorInfoIKT_T1_EENS7_IS8_SA_EENS7_IT4_SA_EESA_T0_NS_15PhiloxCudaStateE,@"STO_CUDA_ENTRY STV_DEFAULT"
_ZN2at6native43_GLOBAL__N__7cc8d1ed_10_Dropout_cu_0e96ed3820fused_dropout_kernelIN3c108BFloat16EfmLin1ELi1EbEEvNS_4cuda6detail10TensorInfoIKT_T1_EENS7_IS8_SA_EENS7_IT4_SA_EESA_T0_NS_15PhiloxCudaStateE:
        /* <DEDUP_REMOVED lines=110> */
[----:B------:R-:W-:Y:S05]  /*06e0*/  CALL.REL.NOINC `($__internal_70_$__cuda_sm20_dblrcp_rn_slowpath_v3) ;  /* 0x000000ec00f07944 */ /* 0x000fea0003c00000 */
.L_x_4170:
        /* <DEDUP_REMOVED lines=37> */
.L_x_4171:
[----:B------:R-:W-:Y:S01]  /*0940*/  IMAD.U32 R38, RZ, RZ, UR4 ;  /* 0x00000004ff267e24 */ /* 0x000fe2000f8e00ff */
[----:B------:R-:W-:Y:S01]  /*0950*/  MOV R39, UR5 ;  /* 0x0000000500277c02 */ /* 0x000fe20008000f00 */
[----:B------:R-:W-:Y:S01]  /*0960*/  IMAD.MOV.U32 R26, RZ, RZ, R10 ;  /* 0x000000ffff1a7224 */ /* 0x000fe200078e000a */
[----:B------:R-:W-:Y:S02]  /*0970*/  MOV R25, RZ ;  /* 0x000000ff00197202 */ /* 0x000fe40000000f00 */
[----:B------:R-:W-:-:S07]  /*0980*/  MOV R24, 0x9a0 ;  /* 0x000009a000187802 */ /* 0x000fce0000000f00 */
[----:B------:R-:W-:Y:S05]  /*0990*/  CALL.REL.NOINC `($__internal_71_$__cuda_sm20_div_u64) ;  /* 0x000000f000bc7944 */ /* 0x000fea0003c00000 */
.L_x_4172:
        /* <DEDUP_REMOVED lines=22> */
.L_x_4393:
[----:B------:R-:W-:Y:S01]  /*0b00*/  IADD3 R0, PT, PT, R0, 0x1, RZ ;  /* 0x0000000100007810 */ /* 0x000fe20007ffe0ff */
[----:B------:R-:W-:Y:S03]  /*0b10*/  BSSY.RECONVERGENT B0, `(.L_x_4173) ;  /* 0x000000c000007945 */ /* 0x000fe60003800200 */
[C---:B------:R-:W-:Y:S01]  /*0b20*/  ISETP.NE.AND P0, PT, R0.reuse, RZ, PT ;  /* 0x000000ff0000720c */ /* 0x040fe20003f05270 */
[----:B------:R-:W-:-:S12]  /*0b30*/  IMAD.WIDE.U32 R28, R0, -0x2daee0ad, RZ ;  /* 0xd2511f53001c7825 */ /* 0x000fd800078e00ff */
[----:B-123-5:R-:W-:Y:S05]  /*0b40*/  @P0 BRA `(.L_x_4174) ;  /* 0x0000000000200947 */ /* 0x02efea0003800000 */
        /* <DEDUP_REMOVED lines=8> */
.L_x_4174:
[----:B------:R-:W-:Y:S05]  /*0bd0*/  BSYNC.RECONVERGENT B0 ;  /* 0x0000000000007941 */ /* 0x000fea0003800200 */
.L_x_4173:
        /* <DEDUP_REMOVED lines=69> */
.L_x_4175:
        /* <DEDUP_REMOVED lines=9> */
.L_x_4176:
        /* <DEDUP_REMOVED lines=30> */
.L_x_4206:
        /* <DEDUP_REMOVED lines=32> */
.L_x_4183:
[----:B------:R-:W-:Y:S01]  /*14a0*/  MOV R26, R48 ;  /* 0x00000030001a7202 */ /* 0x000fe20000000f00 */
[----:B------:R-:W-:Y:S01]  /*14b0*/  IMAD.MOV.U32 R25, RZ, RZ, R49 ;  /* 0x000000ffff197224 */ /* 0x000fe200078e0031 */
[----:B------:R-:W-:-:S07]  /*14c0*/  MOV R24, 0x14e0 ;  /* 0x000014e000187802 */ /* 0x000fce0000000f00 */
[----:B------:R-:W-:Y:S05]  /*14d0*/  CALL.REL.NOINC `($__internal_71_$__cuda_sm20_div_u64) ;  /* 0x000000e400ec7944 */ /* 0x000fea0003c00000 */
        /* <DEDUP_REMOVED lines=8> */
.L_x_4184:
[----:B------:R-:W-:Y:S05]  /*1560*/  BSYNC.RECONVERGENT B2 ;  /* 0x0000000000027941 */ /* 0x000fea0003800200 */
.L_x_4182:
        /* <DEDUP_REMOVED lines=38> */
.L_x_4186:
[----:B------:R-:W-:Y:S01]  /*17d0*/  MOV R38, R52 ;  /* 0x0000003400267202 */ /* 0x000fe20000000f00 */
[----:B------:R-:W-:Y:S01]  /*17e0*/  IMAD.MOV.U32 R39, RZ, RZ, R53 ;  /* 0x000000ffff277224 */ /* 0x000fe200078e0035 */
[----:B------:R-:W-:Y:S01]  /*17f0*/  MOV R26, R54 ;  /* 0x00000036001a7202 */ /* 0x000fe20000000f00 */
[----:B------:R-:W-:Y:S01]  /*1800*/  IMAD.MOV.U32 R25, RZ, RZ, R55 ;  /* 0x000000ffff197224 */ /* 0x000fe200078e0037 */
[----:B------:R-:W-:-:S07]  /*1810*/  MOV R24, 0x1830 ;  /* 0x0000183000187802 */ /* 0x000fce0000000f00 */
[----:B------:R-:W-:Y:S05]  /*1820*/  CALL.REL.NOINC `($__internal_71_$__cuda_sm20_div_u64) ;  /* 0x000000e400187944 */ /* 0x000fea0003c00000 */
        /* <DEDUP_REMOVED lines=11> */
.L_x_4187:
[----:B------:R-:W-:Y:S05]  /*18e0*/  BSYNC.RECONVERGENT B2 ;  /* 0x0000000000027941 */ /* 0x000fea0003800200 */
.L_x_4185:
        /* <DEDUP_REMOVED lines=39> */
.L_x_4189:
        /* <DEDUP_REMOVED lines=17> */
.L_x_4190:
[----:B------:R-:W-:Y:S05]  /*1c70*/  BSYNC.RECONVERGENT B2 ;  /* 0x0000000000027941 */ /* 0x000fea0003800200 */
.L_x_4188:
        /* <DEDUP_REMOVED lines=38> */
.L_x_4192:
[----:B------:R-:W-:Y:S01]  /*1ee0*/  IMAD.MOV.U32 R38, RZ, RZ, R48 ;  /* 0x000000ffff267224 */ /* 0x000fe200078e0030 */
[----:B------:R-:W-:Y:S01]  /*1ef0*/  MOV R39, R49 ;  /* 0x0000003100277202 */ /* 0x000fe20000000f00 */
[----:B------:R-:W-:Y:S01]  /*1f00*/  IMAD.MOV.U32 R26, RZ, RZ, R52 ;  /* 0x000000ffff1a7224 */ /* 0x000fe200078e0034 */
[----:B------:R-:W-:Y:S02]  /*1f10*/  MOV R25, R53 ;  /* 0x0000003500197202 */ /* 0x000fe40000000f00 */
[----:B------:R-:W-:-:S07]  /*1f20*/  MOV R24, 0x1f40 ;  /* 0x00001f4000187802 */ /* 0x000fce0000000f00 */
[----:B------:R-:W-:Y:S05]  /*1f30*/  CALL.REL.NOINC `($__internal_71_$__cuda_sm20_div_u64) ;  /* 0x000000dc00547944 */ /* 0x000fea0003c00000 */
        /* <DEDUP_REMOVED lines=11> */
.L_x_4193:
[----:B------:R-:W-:Y:S05]  /*1ff0*/  BSYNC.RECONVERGENT B2 ;  /* 0x0000000000027941 */ /* 0x000fea0003800200 */
.L_x_4191:
        /* <DEDUP_REMOVED lines=39> */
.L_x_4195:
        /* <DEDUP_REMOVED lines=17> */
.L_x_4196:
[----:B------:R-:W-:Y:S05]  /*2380*/  BSYNC.RECONVERGENT B2 ;  /* 0x0000000000027941 */ /* 0x000fea0003800200 */
.L_x_4194:
        /* <DEDUP_REMOVED lines=39> */
.L_x_4198:
        /* <DEDUP_REMOVED lines=17> */
.L_x_4199:
[----:B------:R-:W-:Y:S05]  /*2710*/  BSYNC.RECONVERGENT B2 ;  /* 0x0000000000027941 */ /* 0x000fea0003800200 */
.L_x_4197:
        /* <DEDUP_REMOVED lines=39> */
.L_x_4201:
        /* <DEDUP_REMOVED lines=17> */
.L_x_4202:
[----:B------:R-:W-:Y:S05]  /*2aa0*/  BSYNC.RECONVERGENT B2 ;  /* 0x0000000000027941 */ /* 0x000fea0003800200 */
.L_x_4200:
        /* <DEDUP_REMOVED lines=38> */
.L_x_4204:
        /* <DEDUP_REMOVED lines=17> */
.L_x_4205:
[----:B------:R-:W-:Y:S05]  /*2e20*/  BSYNC.RECONVERGENT B2 ;  /* 0x0000000000027941 */ /* 0x000fea0003800200 */
.L_x_4203:
        /* <DEDUP_REMOVED lines=11> */
.L_x_4181:
        /* <DEDUP_REMOVED lines=35> */
.L_x_4210:
[----:B------:R-:W-:Y:S01]  /*3110*/  MOV R26, R48 ;  /* 0x00000030001a7202 */ /* 0x000fe20000000f00 */
[----:B------:R-:W-:Y:S01]  /*3120*/  IMAD.MOV.U32 R25, RZ, RZ, R49 ;  /* 0x000000ffff197224 */ /* 0x000fe200078e0031 */
[----:B------:R-:W-:-:S07]  /*3130*/  MOV R24, 0x3150 ;  /* 0x0000315000187802 */ /* 0x000fce0000000f00 */
[----:B------:R-:W-:Y:S05]  /*3140*/  CALL.REL.NOINC `($__internal_71_$__cuda_sm20_div_u64) ;  /* 0x000000c800d07944 */ /* 0x000fea0003c00000 */
        /* <DEDUP_REMOVED lines=8> */
.L_x_4211:
[----:B------:R-:W-:Y:S05]  /*31d0*/  BSYNC.RECONVERGENT B2 ;  /* 0x0000000000027941 */ /* 0x000fea0003800200 */
.L_x_4209:
        /* <DEDUP_REMOVED lines=38> */
.L_x_4213:
        /* <DEDUP_REMOVED lines=17> */
.L_x_4214:
[----:B------:R-:W-:Y:S05]  /*3550*/  BSYNC.RECONVERGENT B2 ;  /* 0x0000000000027941 */ /* 0x000fea0003800200 */
.L_x_4212:
        /* <DEDUP_REMOVED lines=39> */
.L_x_4216:
        /* <DEDUP_REMOVED lines=17> */
.L_x_4217:
[----:B------:R-:W-:Y:S05]  /*38e0*/  BSYNC.RECONVERGENT B2 ;  /* 0x0000000000027941 */ /* 0x000fea0003800200 */
.L_x_4215:
        /* <DEDUP_REMOVED lines=38> */
.L_x_4219:
        /* <DEDUP_REMOVED lines=17> */
.L_x_4220:
[----:B------:R-:W-:Y:S05]  /*3c60*/  BSYNC.RECONVERGENT B2 ;  /* 0x0000000000027941 */ /* 0x000fea0003800200 */
.L_x_4218:
        /* <DEDUP_REMOVED lines=8> */
.L_x_4208:
        /* <DEDUP_REMOVED lines=37> */
.L_x_4223:
[----:B------:R-:W-:Y:S01]  /*3f40*/  IMAD.MOV.U32 R26, RZ, RZ, R48 ;  /* 0x000000ffff1a7224 */ /* 0x000fe200078e0030 */
[----:B------:R-:W-:Y:S02]  /*3f50*/  MOV R25, R49 ;  /* 0x0000003100197202 */ /* 0x000fe40000000f00 */
[----:B------:R-:W-:-:S07]  /*3f60*/  MOV R24, 0x3f80 ;  /* 0x00003f8000187802 */ /* 0x000fce0000000f00 */
[----:B------:R-:W-:Y:S05]  /*3f70*/  CALL.REL.NOINC `($__internal_71_$__cuda_sm20_div_u64) ;  /* 0x000000bc00447944 */ /* 0x000fea0003c00000 */
        /* <DEDUP_REMOVED lines=8> */
.L_x_4224:
[----:B------:R-:W-:Y:S05]  /*4000*/  BSYNC.RECONVERGENT B2 ;  /* 0x0000000000027941 */ /* 0x000fea0003800200 */
.L_x_4222:
        /* <DEDUP_REMOVED lines=37> */
.L_x_4226:
        /* <DEDUP_REMOVED lines=17> */
.L_x_4227:
[----:B------:R-:W-:Y:S05]  /*4370*/  BSYNC.RECONVERGENT B2 ;  /* 0x0000000000027941 */ /* 0x000fea0003800200 */
.L_x_4225:
        /* <DEDUP_REMOVED lines=8> */
.L_x_4221:
        /* <DEDUP_REMOVED lines=35> */
.L_x_4229:
[----:B------:R-:W-:Y:S01]  /*4630*/  MOV R26, R48 ;  /* 0x00000030001a7202 */ /* 0x000fe20000000f00 */
[----:B------:R-:W-:Y:S01]  /*4640*/  IMAD.MOV.U32 R25, RZ, RZ, R49 ;  /* 0x000000ffff197224 */ /* 0x000fe200078e0031 */
[----:B------:R-:W-:-:S07]  /*4650*/  MOV R24, 0x4670 ;  /* 0x0000467000187802 */ /* 0x000fce0000000f00 */
[----:B------:R-:W-:Y:S05]  /*4660*/  CALL.REL.NOINC `($__internal_71_$__cuda_sm20_div_u64) ;  /* 0x000000b400887944 */ /* 0x000fea0003c00000 */
        /* <DEDUP_REMOVED lines=9> */
.L_x_4230:
[----:B------:R-:W-:Y:S05]  /*4700*/  BSYNC.RECONVERGENT B2 ;  /* 0x0000000000027941 */ /* 0x000fea0003800200 */
.L_x_4228:
[----:B------:R-:W-:Y:S02]  /*4710*/  UMOV UR5, 0xd0 ;  /* 0x000000d000057882 */ /* 0x000fe40000000000 */
[----:B------:R-:W-:-:S06]  /*4720*/  LEA R24, R35, UR5, 0x3 ;  /* 0x0000000523187c11 */ /* 0x000fcc000f8e18ff */
[----:B------:R-:W0:Y:S02]  /*4730*/  LDC.64 R24, c[0x0][R24+0x380] ;  /* 0x0000e00018187b82 */ /* 0x000e240000000a00 */
[-C--:B0-----:R-:W-:Y:S02]  /*4740*/  IMAD R25, R25, R49.reuse, RZ ;  /* 0x0000003119197224 */ /* 0x081fe400078e02ff */
[----:B------:R-:W-:-:S04]  /*4750*/  IMAD.WIDE.U32 R36, R24, R49, R36 ;  /* 0x0000003118247225 */ /* 0x000fc800078e0024 */
[----:B------:R-:W-:-:S04]  /*4760*/  IMAD R25, R24, R29, R25 ;  /* 0x0000001d18197224 */ /* 0x000fc800078e0219 */
[----:B------:R-:W-:-:S07]  /*4770*/  IMAD.IADD R37, R37, 0x1, R25 ;  /* 0x0000000125257824 */ /* 0x000fce00078e0219 */
.L_x_4207:
        /* <DEDUP_REMOVED lines=9> */
.L_x_4180:
[----:B------:R-:W-:Y:S05]  /*4810*/  BSYNC.RECONVERGENT B1 ;  /* 0x0000000000017941 */ /* 0x000fea0003800200 */
.L_x_4179:
        /* <DEDUP_REMOVED lines=15> */
.L_x_4258:
        /* <DEDUP_REMOVED lines=30> */
.L_x_4235:
[----:B0-----:R-:W-:Y:S01]  /*4af0*/  MOV R26, R48 ;  /* 0x00000030001a7202 */ /* 0x001fe20000000f00 */
[----:B------:R-:W-:Y:S01]  /*4b00*/  IMAD.MOV.U32 R25, RZ, RZ, R49 ;  /* 0x000000ffff197224 */ /* 0x000fe200078e0031 */
[----:B------:R-:W-:-:S07]  /*4b10*/  MOV R24, 0x4b30 ;  /* 0x00004b3000187802 */ /* 0x000fce0000000f00 */
[----:B-----5:R-:W-:Y:S05]  /*4b20*/  CALL.REL.NOINC `($__internal_71_$__cuda_sm20_div_u64) ;  /* 0x000000b000587944 */ /* 0x020fea0003c00000 */
        /* <DEDUP_REMOVED lines=8> */
.L_x_4236:
[----:B------:R-:W-:Y:S05]  /*4bb0*/  BSYNC.RECONVERGENT B2 ;  /* 0x0000000000027941 */ /* 0x000fea0003800200 */
.L_x_4234:
        /* <DEDUP_REMOVED lines=38> */
.L_x_4238:
[----:B------:R-:W-:Y:S01]  /*4e20*/  MOV R38, R52 ;  /* 0x0000003400267202 */ /* 0x000fe20000000f00 */
[----:B------:R-:W-:Y:S01]  /*4e30*/  IMAD.MOV.U32 R39, RZ, RZ, R53 ;  /* 0x000000ffff277224 */ /* 0x000fe200078e0035 */
[----:B------:R-:W-:Y:S01]  /*4e40*/  MOV R26, R56 ;  /* 0x00000038001a7202 */ /* 0x000fe20000000f00 */
[----:B------:R-:W-:Y:S01]  /*4e50*/  IMAD.MOV.U32 R25, RZ, RZ, R57 ;  /* 0x000000ffff197224 */ /* 0x000fe200078e0039 */
[----:B------:R-:W-:-:S07]  /*4e60*/  MOV R24, 0x4e80 ;  /* 0x00004e8000187802 */ /* 0x000fce0000000f00 */
[----:B-----5:R-:W-:Y:S05]  /*4e70*/  CALL.REL.NOINC `($__internal_71_$__cuda_sm20_div_u64) ;  /* 0x000000ac00847944 */ /* 0x020fea0003c00000 */
        /* <DEDUP_REMOVED lines=11> */
.L_x_4239:
[----:B------:R-:W-:Y:S05]  /*4f30*/  BSYNC.RECONVERGENT B2 ;  /* 0x0000000000027941 */ /* 0x000fea0003800200 */
.L_x_4237:
        /* <DEDUP_REMOVED lines=39> */
.L_x_4241:
        /* <DEDUP_REMOVED lines=17> */
.L_x_4242:
[----:B------:R-:W-:Y:S05]  /*52c0*/  BSYNC.RECONVERGENT B2 ;  /* 0x0000000000027941 */ /* 0x000fea0003800200 */
.L_x_4240:
        /* <DEDUP_REMOVED lines=39> */
.L_x_4244:
        /* <DEDUP_REMOVED lines=17> */
.L_x_4245:
[----:B------:R-:W-:Y:S05]  /*5650*/  BSYNC.RECONVERGENT B2 ;  /* 0x0000000000027941 */ /* 0x000fea0003800200 */
.L_x_4243:
        /* <DEDUP_REMOVED lines=39> */
.L_x_4247:
        /* <DEDUP_REMOVED lines=17> */
.L_x_4248:
[----:B------:R-:W-:Y:S05]  /*59e0*/  BSYNC.RECONVERGENT B2 ;  /* 0x0000000000027941 */ /* 0x000fea0003800200 */
.L_x_4246:
        /* <DEDUP_REMOVED lines=39> */
.L_x_4250:
        /* <DEDUP_REMOVED lines=17> */
.L_x_4251:
[----:B------:R-:W-:Y:S05]  /*5d70*/  BSYNC.RECONVERGENT B2 ;  /* 0x0000000000027941 */ /* 0x000fea0003800200 */
.L_x_4249:
        /* <DEDUP_REMOVED lines=39> */
.L_x_4253:
        /* <DEDUP_REMOVED lines=17> */
.L_x_4254:
[----:B------:R-:W-:Y:S05]  /*6100*/  BSYNC.RECONVERGENT B2 ;  /* 0x0000000000027941 */ /* 0x000fea0003800200 */
.L_x_4252:
        /* <DEDUP_REMOVED lines=38> */
.L_x_4256:
[----:B------:R-:W-:Y:S01]  /*6370*/  IMAD.MOV.U32 R38, RZ, RZ, R48 ;  /* 0x000000ffff267224 */ /* 0x000fe200078e0030 */
[----:B------:R-:W-:Y:S01]  /*6380*/  MOV R39, R49 ;  /* 0x0000003100277202 */ /* 0x000fe20000000f00 */
[----:B------:R-:W-:Y:S01]  /*6390*/  IMAD.MOV.U32 R26, RZ, RZ, R52 ;  /* 0x000000ffff1a7224 */ /* 0x000fe200078e0034 */
[----:B------:R-:W-:Y:S02]  /*63a0*/  MOV R25, R53 ;  /* 0x0000003500197202 */ /* 0x000fe40000000f00 */
[----:B------:R-:W-:-:S07]  /*63b0*/  MOV R24, 0x63d0 ;  /* 0x000063d000187802 */ /* 0x000fce0000000f00 */
[----:B-----5:R-:W-:Y:S05]  /*63c0*/  CALL.REL.NOINC `($__internal_71_$__cuda_sm20_div_u64) ;  /* 0x0000009800307944 */ /* 0x020fea0003c00000 */
        /* <DEDUP_REMOVED lines=11> */
.L_x_4257:
[----:B------:R-:W-:Y:S05]  /*6480*/  BSYNC.RECONVERGENT B2 ;  /* 0x0000000000027941 */ /* 0x000fea0003800200 */
.L_x_4255:
        /* <DEDUP_REMOVED lines=14> */
.L_x_4233:
        /* <DEDUP_REMOVED lines=35> */
.L_x_4262:
[----:B0-----:R-:W-:Y:S01]  /*67a0*/  MOV R26, R48 ;  /* 0x00000030001a7202 */ /* 0x001fe20000000f00 */
[----:B------:R-:W-:Y:S01]  /*67b0*/  IMAD.MOV.U32 R25, RZ, RZ, R49 ;  /* 0x000000ffff197224 */ /* 0x000fe200078e0031 */
[----:B------:R-:W-:-:S07]  /*67c0*/  MOV R24, 0x67e0 ;  /* 0x000067e000187802 */ /* 0x000fce0000000f00 */
[----:B-----5:R-:W-:Y:S05]  /*67d0*/  CALL.REL.NOINC `($__internal_71_$__cuda_sm20_div_u64) ;  /* 0x00000094002c7944 */ /* 0x020fea0003c00000 */
        /* <DEDUP_REMOVED lines=8> */
.L_x_4263:
[----:B------:R-:W-:Y:S05]  /*6860*/  BSYNC.RECONVERGENT B2 ;  /* 0x0000000000027941 */ /* 0x000fea0003800200 */
.L_x_4261:
        /* <DEDUP_REMOVED lines=38> */
.L_x_4265:
        /* <DEDUP_REMOVED lines=17> */
.L_x_4266:
[----:B------:R-:W-:Y:S05]  /*6be0*/  BSYNC.RECONVERGENT B2 ;  /* 0x0000000000027941 */ /* 0x000fea0003800200 */
.L_x_4264:
        /* <DEDUP_REMOVED lines=39> */
.L_x_4268:
        /* <DEDUP_REMOVED lines=17> */
.L_x_4269:
[----:B------:R-:W-:Y:S05]  /*6f70*/  BSYNC.RECONVERGENT B2 ;  /* 0x0000000000027941 */ /* 0x000fea0003800200 */
.L_x_4267:
        /* <DEDUP_REMOVED lines=38> */
.L_x_4271:
        /* <DEDUP_REMOVED lines=17> */
.L_x_4272:
[----:B------:R-:W-:Y:S05]  /*72f0*/  BSYNC.RECONVERGENT B2 ;  /* 0x0000000000027941 */ /* 0x000fea0003800200 */
.L_x_4270:
        /* <DEDUP_REMOVED lines=8> */
.L_x_4260:
        /* <DEDUP_REMOVED lines=37> */
.L_x_4275:
[----:B0-----:R-:W-:Y:S01]  /*75d0*/  IMAD.MOV.U32 R26, RZ, RZ, R48 ;  /* 0x000000ffff1a7224 */ /* 0x001fe200078e0030 */
[----:B------:R-:W-:Y:S02]  /*75e0*/  MOV R25, R49 ;  /* 0x0000003100197202 */ /* 0x000fe40000000f00 */
[----:B------:R-:W-:-:S07]  /*75f0*/  MOV R24, 0x7610 ;  /* 0x0000761000187802 */ /* 0x000fce0000000f00 */
[----:B-----5:R-:W-:Y:S05]  /*7600*/  CALL.REL.NOINC `($__internal_71_$__cuda_sm20_div_u64) ;  /* 0x0000008400a07944 */ /* 0x020fea0003c00000 */
        /* <DEDUP_REMOVED lines=8> */
.L_x_4276:
[----:B------:R-:W-:Y:S05]  /*7690*/  BSYNC.RECONVERGENT B2 ;  /* 0x0000000000027941 */ /* 0x000fea0003800200 */
.L_x_4274:
        /* <DEDUP_REMOVED lines=37> */
.L_x_4278:
        /* <DEDUP_REMOVED lines=17> */
.L_x_4279:
[----:B------:R-:W-:Y:S05]  /*7a00*/  BSYNC.RECONVERGENT B2 ;  /* 0x0000000000027941 */ /* 0x000fea0003800200 */
.L_x_4277:
        /* <DEDUP_REMOVED lines=8> */
.L_x_4273:
        /* <DEDUP_REMOVED lines=35> */
.L_x_4281:
[----:B0-----:R-:W-:Y:S01]  /*7cc0*/  MOV R26, R48 ;  /* 0x00000030001a7202 */ /* 0x001fe20000000f00 */
[----:B------:R-:W-:Y:S01]  /*7cd0*/  IMAD.MOV.U32 R25, RZ, RZ, R49 ;  /* 0x000000ffff197224 */ /* 0x000fe200078e0031 */
[----:B------:R-:W-:-:S07]  /*7ce0*/  MOV R24, 0x7d00 ;  /* 0x00007d0000187802 */ /* 0x000fce0000000f00 */
[----:B-----5:R-:W-:Y:S05]  /*7cf0*/  CALL.REL.NOINC `($__internal_71_$__cuda_sm20_div_u64) ;  /* 0x0000007c00e47944 */ /* 0x020fea0003c00000 */
        /* <DEDUP_REMOVED lines=9> */
.L_x_4282:
[----:B------:R-:W-:Y:S05]  /*7d90*/  BSYNC.RECONVERGENT B2 ;  /* 0x0000000000027941 */ /* 0x000fea0003800200 */
.L_x_4280:
[----:B------:R-:W-:Y:S02]  /*7da0*/  UMOV UR5, 0xd0 ;  /* 0x000000d000057882 */ /* 0x000fe40000000000 */
[----:B------:R-:W-:-:S06]  /*7db0*/  LEA R24, R44, UR5, 0x3 ;  /* 0x000000052c187c11 */ /* 0x000fcc000f8e18ff */
[----:B------:R-:W0:Y:S02]  /*7dc0*/  LDC.64 R24, c[0x0][R24+0x380] ;  /* 0x0000e00018187b82 */ /* 0x000e240000000a00 */
[-C--:B0-----:R-:W-:Y:S02]  /*7dd0*/  IMAD R25, R25, R49.reuse, RZ ;  /* 0x0000003119197224 */ /* 0x081fe400078e02ff */
[----:B------:R-:W-:-:S04]  /*7de0*/  IMAD.WIDE.U32 R36, R24, R49, R36 ;  /* 0x0000003118247225 */ /* 0x000fc800078e0024 */
[----:B------:R-:W-:-:S04]  /*7df0*/  IMAD R25, R24, R29, R25 ;  /* 0x0000001d18197224 */ /* 0x000fc800078e0219 */
[----:B------:R-:W-:-:S07]  /*7e00*/  IMAD.IADD R37, R37, 0x1, R25 ;  /* 0x0000000125257824 */ /* 0x000fce00078e0219 */
.L_x_4259:
        /* <DEDUP_REMOVED lines=9> */
.L_x_4232:
[----:B------:R-:W-:Y:S05]  /*7ea0*/  BSYNC.RECONVERGENT B1 ;  /* 0x0000000000017941 */ /* 0x000fea0003800200 */
.L_x_4231:
        /* <DEDUP_REMOVED lines=15> */
.L_x_4310:
        /* <DEDUP_REMOVED lines=30> */
.L_x_4287:
[----:B01----:R-:W-:Y:S01]  /*8180*/  MOV R26, R48 ;  /* 0x00000030001a7202 */ /* 0x003fe20000000f00 */
        /* <DEDUP_REMOVED lines=11> */
.L_x_4288:
[----:B------:R-:W-:Y:S05]  /*8240*/  BSYNC.RECONVERGENT B2 ;  /* 0x0000000000027941 */ /* 0x000fea0003800200 */
.L_x_4286:
        /* <DEDUP_REMOVED lines=38> */
.L_x_4290:
        /* <DEDUP_REMOVED lines=17> */
.L_x_4291:
[----:B------:R-:W-:Y:S05]  /*85c0*/  BSYNC.RECONVERGENT B2 ;  /* 0x0000000000027941 */ /* 0x000fea0003800200 */
.L_x_4289:
        /* <DEDUP_REMOVED lines=39> */
.L_x_4293:
        /* <DEDUP_REMOVED lines=17> */
.L_x_4294:
[----:B------:R-:W-:Y:S05]  /*8950*/  BSYNC.RECONVERGENT B2 ;  /* 0x0000000000027941 */ /* 0x000fea0003800200 */
.L_x_4292:
        /* <DEDUP_REMOVED lines=39> */
.L_x_4296:
        /* <DEDUP_REMOVED lines=17> */
.L_x_4297:
[----:B------:R-:W-:Y:S05]  /*8ce0*/  BSYNC.RECONVERGENT B2 ;  /* 0x0000000000027941 */ /* 0x000fea0003800200 */
.L_x_4295:
        /* <DEDUP_REMOVED lines=39> */
.L_x_4299:
        /* <DEDUP_REMOVED lines=17> */
.L_x_4300:
[----:B------:R-:W-:Y:S05]  /*9070*/  BSYNC.RECONVERGENT B2 ;  /* 0x0000000000027941 */ /* 0x000fea0003800200 */
.L_x_4298:
        /* <DEDUP_REMOVED lines=39> */
.L_x_4302:
        /* <DEDUP_REMOVED lines=17> */
.L_x_4303:
[----:B------:R-:W-:Y:S05]  /*9400*/  BSYNC.RECONVERGENT B2 ;  /* 0x0000000000027941 */ /* 0x000fea0003800200 */
.L_x_4301:
        /* <DEDUP_REMOVED lines=39> */
.L_x_4305:
        /* <DEDUP_REMOVED lines=17> */
.L_x_4306:
[----:B------:R-:W-:Y:S05]  /*9790*/  BSYNC.RECONVERGENT B2 ;  /* 0x0000000000027941 */ /* 0x000fea0003800200 */
.L_x_4304:
        /* <DEDUP_REMOVED lines=38> */
.L_x_4308:
        /* <DEDUP_REMOVED lines=17> */
.L_x_4309:
[----:B------:R-:W-:Y:S05]  /*9b10*/  BSYNC.RECONVERGENT B2 ;  /* 0x0000000000027941 */ /* 0x000fea0003800200 */
.L_x_4307:
        /* <DEDUP_REMOVED lines=14> */
.L_x_4285:
        /* <DEDUP_REMOVED lines=35> */
.L_x_4314:
[----:B01----:R-:W-:Y:S01]  /*9e30*/  MOV R26, R48 ;  /* 0x00000030001a7202 */ /* 0x003fe20000000f00 */
        /* <DEDUP_REMOVED lines=11> */
.L_x_4315:
[----:B------:R-:W-:Y:S05]  /*9ef0*/  BSYNC.RECONVERGENT B2 ;  /* 0x0000000000027941 */ /* 0x000fea0003800200 */
.L_x_4313:
        /* <DEDUP_REMOVED lines=38> */
.L_x_4317:
        /* <DEDUP_REMOVED lines=17> */
.L_x_4318:
[----:B------:R-:W-:Y:S05]  /*a270*/  BSYNC.RECONVERGENT B2 ;  /* 0x0000000000027941 */ /* 0x000fea0003800200 */
.L_x_4316:
        /* <DEDUP_REMOVED lines=39> */
.L_x_4320:
        /* <DEDUP_REMOVED lines=17> */
.L_x_4321:
[----:B------:R-:W-:Y:S05]  /*a600*/  BSYNC.RECONVERGENT B2 ;  /* 0x0000000000027941 */ /* 0x000fea0003800200 */
.L_x_4319:
        /* <DEDUP_REMOVED lines=38> */
.L_x_4323:
        /* <DEDUP_REMOVED lines=17> */
.L_x_4324:
[----:B------:R-:W-:Y:S05]  /*a980*/  BSYNC.RECONVERGENT B2 ;  /* 0x0000000000027941 */ /* 0x000fea0003800200 */
.L_x_4322:
        /* <DEDUP_REMOVED lines=8> */
.L_x_4312:
        /* <DEDUP_REMOVED lines=37> */
.L_x_4327:
[----:B01----:R-:W-:Y:S01]  /*ac60*/  IMAD.MOV.U32 R26, RZ, RZ, R48 ;  /* 0x000000ffff1a7224 */ /* 0x003fe200078e0030 */
        /* <DEDUP_REMOVED lines=11> */
.L_x_4328:
[----:B------:R-:W-:Y:S05]  /*ad20*/  BSYNC.RECONVERGENT B2 ;  /* 0x0000000000027941 */ /* 0x000fea0003800200 */
.L_x_4326:
        /* <DEDUP_REMOVED lines=37> */
.L_x_4330:
        /* <DEDUP_REMOVED lines=17> */
.L_x_4331:
[----:B------:R-:W-:Y:S05]  /*b090*/  BSYNC.RECONVERGENT B2 ;  /* 0x0000000000027941 */ /* 0x000fea0003800200 */
.L_x_4329:
        /* <DEDUP_REMOVED lines=8> */
.L_x_4325:
        /* <DEDUP_REMOVED lines=35> */
.L_x_4333:
[----:B01----:R-:W-:Y:S01]  /*b350*/  MOV R26, R48 ;  /* 0x00000030001a7202 */ /* 0x003fe20000000f00 */
        /* <DEDUP_REMOVED lines=12> */
.L_x_4334:
[----:B------:R-:W-:Y:S05]  /*b420*/  BSYNC.RECONVERGENT B2 ;  /* 0x0000000000027941 */ /* 0x000fea0003800200 */
.L_x_4332:
[----:B------:R-:W-:Y:S02]  /*b430*/  UMOV UR5, 0xd0 ;  /* 0x000000d000057882 */ /* 0x000fe40000000000 */
[----:B------:R-:W-:-:S06]  /*b440*/  LEA R24, R35, UR5, 0x3 ;  /* 0x0000000523187c11 */ /* 0x000fcc000f8e18ff */
[----:B------:R-:W0:Y:S02]  /*b450*/  LDC.64 R24, c[0x0][R24+0x380] ;  /* 0x0000e00018187b82 */ /* 0x000e240000000a00 */
[-C--:B0-----:R-:W-:Y:S02]  /*b460*/  IMAD R25, R25, R49.reuse, RZ ;  /* 0x0000003119197224 */ /* 0x081fe400078e02ff */
[----:B------:R-:W-:-:S04]  /*b470*/  IMAD.WIDE.U32 R36, R24, R49, R36 ;  /* 0x0000003118247225 */ /* 0x000fc800078e0024 */
[----:B------:R-:W-:-:S04]  /*b480*/  IMAD R25, R24, R29, R25 ;  /* 0x0000001d18197224 */ /* 0x000fc800078e0219 */
[----:B------:R-:W-:-:S07]  /*b490*/  IMAD.IADD R37, R37, 0x1, R25 ;  /* 0x0000000125257824 */ /* 0x000fce00078e0219 */
.L_x_4311:
        /* <DEDUP_REMOVED lines=9> */
.L_x_4284:
[----:B------:R-:W-:Y:S05]  /*b530*/  BSYNC.RECONVERGENT B1 ;  /* 0x0000000000017941 */ /* 0x000fea0003800200 */
.L_x_4283:
        /* <DEDUP_REMOVED lines=14> */
.L_x_4361:
        /* <DEDUP_REMOVED lines=30> */
.L_x_4338:
[----:B012---:R-:W-:Y:S01]  /*b800*/  MOV R26, R48 ;  /* 0x00000030001a7202 */ /* 0x007fe20000000f00 */
        /* <DEDUP_REMOVED lines=11> */
.L_x_4339:
[----:B------:R-:W-:Y:S05]  /*b8c0*/  BSYNC.RECONVERGENT B1 ;  /* 0x0000000000017941 */ /* 0x000fea0003800200 */
.L_x_4337:
        /* <DEDUP_REMOVED lines=38> */
.L_x_4341:
        /* <DEDUP_REMOVED lines=17> */
.L_x_4342:
[----:B------:R-:W-:Y:S05]  /*bc40*/  BSYNC.RECONVERGENT B1 ;  /* 0x0000000000017941 */ /* 0x000fea0003800200 */
.L_x_4340:
        /* <DEDUP_REMOVED lines=39> */
.L_x_4344:
        /* <DEDUP_REMOVED lines=17> */
.L_x_4345:
[----:B------:R-:W-:Y:S05]  /*bfd0*/  BSYNC.RECONVERGENT B1 ;  /* 0x0000000000017941 */ /* 0x000fea0003800200 */
.L_x_4343:
        /* <DEDUP_REMOVED lines=39> */
.L_x_4347:
        /* <DEDUP_REMOVED lines=17> */
.L_x_4348:
[----:B------:R-:W-:Y:S05]  /*c360*/  BSYNC.RECONVERGENT B1 ;  /* 0x0000000000017941 */ /* 0x000fea0003800200 */
.L_x_4346:
        /* <DEDUP_REMOVED lines=39> */
.L_x_4350:
        /* <DEDUP_REMOVED lines=17> */
.L_x_4351:
[----:B------:R-:W-:Y:S05]  /*c6f0*/  BSYNC.RECONVERGENT B1 ;  /* 0x0000000000017941 */ /* 0x000fea0003800200 */
.L_x_4349:
        /* <DEDUP_REMOVED lines=39> */
.L_x_4353:
        /* <DEDUP_REMOVED lines=17> */
.L_x_4354:
[----:B------:R-:W-:Y:S05]  /*ca80*/  BSYNC.RECONVERGENT B1 ;  /* 0x0000000000017941 */ /* 0x000fea0003800200 */
.L_x_4352:
        /* <DEDUP_REMOVED lines=39> */
.L_x_4356:
        /* <DEDUP_REMOVED lines=17> */
.L_x_4357:
[----:B------:R-:W-:Y:S05]  /*ce10*/  BSYNC.RECONVERGENT B1 ;  /* 0x0000000000017941 */ /* 0x000fea0003800200 */
.L_x_4355:
        /* <DEDUP_REMOVED lines=38> */
.L_x_4359:
        /* <DEDUP_REMOVED lines=17> */
.L_x_4360:
[----:B------:R-:W-:Y:S05]  /*d190*/  BSYNC.RECONVERGENT B1 ;  /* 0x0000000000017941 */ /* 0x000fea0003800200 */
.L_x_4358:
        /* <DEDUP_REMOVED lines=14> */
.L_x_4336:
        /* <DEDUP_REMOVED lines=35> */
.L_x_4365:
[----:B012---:R-:W-:Y:S01]  /*d4b0*/  MOV R26, R48 ;  /* 0x00000030001a7202 */ /* 0x007fe20000000f00 */
        /* <DEDUP_REMOVED lines=11> */
.L_x_4366:
[----:B------:R-:W-:Y:S05]  /*d570*/  BSYNC.RECONVERGENT B1 ;  /* 0x0000000000017941 */ /* 0x000fea0003800200 */
.L_x_4364:
        /* <DEDUP_REMOVED lines=38> */
.L_x_4368:
        /* <DEDUP_REMOVED lines=17> */
.L_x_4369:
[----:B------:R-:W-:Y:S05]  /*d8f0*/  BSYNC.RECONVERGENT B1 ;  /* 0x0000000000017941 */ /* 0x000fea0003800200 */
.L_x_4367:
        /* <DEDUP_REMOVED lines=39> */
.L_x_4371:
[----:B------:R-:W-:Y:S01]  /*db70*/  MOV R38, R48 ;  /* 0x0000003000267202 */ /* 0x000fe20000000f00 */
[----:B------:R-:W-:Y:S01]  /*db80*/  IMAD.MOV.U32 R39, RZ, RZ, R49 ;  /* 0x000000ffff277224 */ /* 0x000fe200078e0031 */
[----:B------:R-:W-:Y:S02]  /*db90*/  MOV R26, R46 ;  /* 0x0000002e001a7202 */ /* 0x000fe40000000f00 */
[----:B------:R-:W-:Y:S02]  /*dba0*/  MOV R25, R47 ;  /* 0x0000002f00197202 */ /* 0x000fe40000000f00 */
[----:B------:R-:W-:-:S07]  /*dbb0*/  MOV R24, 0xdbd0 ;  /* 0x0000dbd000187802 */ /* 0x000fce0000000f00 */
[----:B-----5:R-:W-:Y:S05]  /*dbc0*/  CALL.REL.NOINC `($__internal_71_$__cuda_sm20_div_u64) ;  /* 0x0000002000307944 */ /* 0x020fea0003c00000 */
        /* <DEDUP_REMOVED lines=11> */
.L_x_4372:
[----:B------:R-:W-:Y:S05]  /*dc80*/  BSYNC.RECONVERGENT B1 ;  /* 0x0000000000017941 */ /* 0x000fea0003800200 */
.L_x_4370:
        /* <DEDUP_REMOVED lines=38> */
.L_x_4374:
        /* <DEDUP_REMOVED lines=17> */
.L_x_4375:
[----:B------:R-:W-:Y:S05]  /*e000*/  BSYNC.RECONVERGENT B1 ;  /* 0x0000000000017941 */ /* 0x000fea0003800200 */
.L_x_4373:
        /* <DEDUP_REMOVED lines=8> */
.L_x_4363:
        /* <DEDUP_REMOVED lines=37> */
.L_x_4378:
[----:B012---:R-:W-:Y:S01]  /*e2e0*/  MOV R26, R48 ;  /* 0x00000030001a7202 */ /* 0x007fe20000000f00 */
[----:B------:R-:W-:Y:S01]  /*e2f0*/  IMAD.MOV.U32 R25, RZ, RZ, R49 ;  /* 0x000000ffff197224 */ /* 0x000fe200078e0031 */
[----:B------:R-:W-:-:S07]  /*e300*/  MOV R24, 0xe320 ;  /* 0x0000e32000187802 */ /* 0x000fce0000000f00 */
[----:B-----5:R-:W-:Y:S05]  /*e310*/  CALL.REL.NOINC `($__internal_71_$__cuda_sm20_div_u64) ;  /* 0x00000018005c7944 */ /* 0x020fea0003c00000 */
        /* <DEDUP_REMOVED lines=8> */
.L_x_4379:
[----:B------:R-:W-:Y:S05]  /*e3a0*/  BSYNC.RECONVERGENT B1 ;  /* 0x0000000000017941 */ /* 0x000fea0003800200 */
.L_x_4377:
        /* <DEDUP_REMOVED lines=37> */
.L_x_4381:
        /* <DEDUP_REMOVED lines=17> */
.L_x_4382:
[----:B------:R-:W-:Y:S05]  /*e710*/  BSYNC.RECONVERGENT B1 ;  /* 0x0000000000017941 */ /* 0x000fea0003800200 */
.L_x_4380:
        /* <DEDUP_REMOVED lines=8> */
.L_x_4376:
        /* <DEDUP_REMOVED lines=35> */
.L_x_4384:
[----:B012---:R-:W-:Y:S01]  /*e9d0*/  MOV R26, R46 ;  /* 0x0000002e001a7202 */ /* 0x007fe20000000f00 */
[----:B------:R-:W-:Y:S01]  /*e9e0*/  IMAD.MOV.U32 R25, RZ, RZ, R47 ;  /* 0x000000ffff197224 */ /* 0x000fe200078e002f */
[----:B------:R-:W-:-:S07]  /*e9f0*/  MOV R24, 0xea10 ;  /* 0x0000ea1000187802 */ /* 0x000fce0000000f00 */
[----:B-----5:R-:W-:Y:S05]  /*ea00*/  CALL.REL.NOINC `($__internal_71_$__cuda_sm20_div_u64) ;  /* 0x0000001000a07944 */ /* 0x020fea0003c00000 */
        /* <DEDUP_REMOVED lines=9> */
.L_x_4385:
[----:B------:R-:W-:Y:S05]  /*eaa0*/  BSYNC.RECONVERGENT B1 ;  /* 0x0000000000017941 */ /* 0x000fea0003800200 */
.L_x_4383:
[----:B------:R-:W-:Y:S02]  /*eab0*/  UMOV UR5, 0xd0 ;  /* 0x000000d000057882 */ /* 0x000fe40000000000 */
[----:B------:R-:W-:-:S06]  /*eac0*/  LEA R24, R35, UR5, 0x3 ;  /* 0x0000000523187c11 */ /* 0x000fcc000f8e18ff */
[----:B------:R-:W0:Y:S02]  /*ead0*/  LDC.64 R24, c[0x0][R24+0x380] ;  /* 0x0000e00018187b82 */ /* 0x000e240000000a00 */
[-C--:B0-----:R-:W-:Y:S02]  /*eae0*/  IMAD R25, R25, R47.reuse, RZ ;  /* 0x0000002f19197224 */ /* 0x081fe400078e02ff */
[----:B------:R-:W-:-:S04]  /*eaf0*/  IMAD.WIDE.U32 R36, R24, R47, R36 ;  /* 0x0000002f18247225 */ /* 0x000fc800078e0024 */
[----:B------:R-:W-:-:S04]  /*eb00*/  IMAD R25, R24, R29, R25 ;  /* 0x0000001d18197224 */ /* 0x000fc800078e0219 */
[----:B------:R-:W-:-:S07]  /*eb10*/  IMAD.IADD R37, R37, 0x1, R25 ;  /* 0x0000000125257824 */ /* 0x000fce00078e0219 */
.L_x_4362:
        /* <DEDUP_REMOVED lines=10> */
.L_x_4178:
        /* <DEDUP_REMOVED lines=51> */
.L_x_4335:
[----:B------:R-:W-:Y:S05]  /*eef0*/  BSYNC.RECONVERGENT B0 ;  /* 0x0000000000007941 */ /* 0x000fea0003800200 */
.L_x_4177:
        /* <DEDUP_REMOVED lines=22> */
[C---:B0-----:R-:W-:Y:S02]  /*f060*/  FSET.BF.LT.FTZ.AND R25, R17.reuse, UR5, PT ;  /* 0x0000000511197c0a */ /* 0x041fe4000b811000 */
[----:B------:R-:W-:Y:S01]  /*f070*/  FSETP.GEU.FTZ.AND P3, PT, R17, UR5, PT ;  /* 0x0000000511007c0b */ /* 0x000fe2000bf7e000 */
[----:B-12---:R-:W-:Y:S02]  /*f080*/  IMAD R26, R5, UR10, RZ ;  /* 0x0000000a051a7c24 */ /* 0x006fe4000f8e02ff */
[----:B------:R-:W-:Y:S01]  /*f090*/  FMUL.FTZ R24, R24, R25 ;  /* 0x0000001918187220 */ /* 0x000fe20000410000 */
[----:B------:R-:W-:Y:S01]  /*f0a0*/  IMAD.WIDE.U32 R28, R3, UR10, RZ ;  /* 0x0000000a031c7c25 */ /* 0x000fe2000f8e00ff */
[----:B------:R-:W-:-:S03]  /*f0b0*/  SEL R17, RZ, 0x1, P3 ;  /* 0x00000001ff117807 */ /* 0x000fc60001800000 */
[----:B------:R-:W-:Y:S01]  /*f0c0*/  FMUL.FTZ R25, R7, R24 ;  /* 0x0000001807197220 */ /* 0x000fe20000410000 */
[----:B------:R-:W-:Y:S01]  /*f0d0*/  IMAD R37, R3, UR11, R26 ;  /* 0x0000000b03257c24 */ /* 0x000fe2000f8e021a */
[C---:B----4-:R-:W-:Y:S02]  /*f0e0*/  LEA R26, P4, R28.reuse, UR12, 0x1 ;  /* 0x0000000c1c1a7c11 */ /* 0x050fe4000f8808ff */
[C---:B---3--:R-:W-:Y:S02]  /*f0f0*/  IADD3 R24, P5, PT, R28.reuse, UR14, RZ ;  /* 0x0000000e1c187c10 */ /* 0x048fe4000ffbe0ff */
[----:B------:R-:W-:Y:S02]  /*f100*/  IADD3 R37, PT, PT, R29, R37, RZ ;  /* 0x000000251d257210 */ /* 0x000fe40007ffe0ff */
[----:B------:R-:W-:Y:S02]  /*f110*/  F2FP.BF16.F32.PACK_AB R29, RZ, R25 ;  /* 0x00000019ff1d723e */ /* 0x000fe400000010ff */
[----:B------:R-:W-:-:S02]  /*f120*/  LEA.HI.X R27, R28, UR13, R37, 0x1, P4 ;  /* 0x0000000d1c1b7c11 */ /* 0x000fc4000a0f0c25 */
[----:B------:R-:W-:-:S03]  /*f130*/  IADD3.X R25, PT, PT, R37, UR15, RZ, P5, !PT ;  /* 0x0000000f25197c10 */ /* 0x000fc6000affe4ff */
[----:B------:R0:W-:Y:S04]  /*f140*/  STG.E.U16 desc[UR6][R26.64], R29 ;  /* 0x0000001d1a007986 */ /* 0x0001e8000c101506 */
[----:B------:R0:W-:Y:S02]  /*f150*/  STG.E.U8 desc[UR6][R24.64], R17 ;  /* 0x0000001118007986 */ /* 0x0001e4000c101106 */
.L_x_4387:
[----:B------:R-:W-:Y:S05]  /*f160*/  BSYNC.RECONVERGENT B0 ;  /* 0x0000000000007941 */ /* 0x000fea0003800200 */
.L_x_4386:
[----:B------:R-:W-:Y:S04]  /*f170*/  BSSY.RECONVERGENT B0, `(.L_x_4388) ;  /* 0x0000018000007945 */ /* 0x000fe80003800200 */
[----:B------:R-:W-:Y:S05]  /*f180*/  @P0 BRA `(.L_x_4389) ;  /* 0x0000000000580947 */ /* 0x000fea0003800000 */
[----:B------:R-:W4:Y:S01]  /*f190*/  LDCU UR5, c[0x0][0x868] ;  /* 0x00010d00ff0577ac */ /* 0x000f220008000800 */
[----:B0----5:R-:W-:Y:S01]  /*f1a0*/  SHF.L.U32 R17, R44, 0x10, RZ ;  /* 0x000000102c117819 */ /* 0x021fe200000006ff */
[----:B------:R-:W0:Y:S01]  /*f1b0*/  LDCU.64 UR10, c[0x0][0x5f0] ;  /* 0x0000be00ff0a77ac */ /* 0x000e220008000a00 */
[----:B------:R-:W1:Y:S01]  /*f1c0*/  LDCU.64 UR12, c[0x0][0x520] ;  /* 0x0000a400ff0c77ac */ /* 0x000e620008000a00 */
[----:B------:R-:W3:Y:S01]  /*f1d0*/  LDCU.64 UR14, c[0x0][0x6c0] ;  /* 0x0000d800ff0e77ac */ /* 0x000ee20008000a00 */
[C---:B----4-:R-:W-:Y:S02]  /*f1e0*/  FSET.BF.LT.FTZ.AND R24, R40.reuse, UR5, PT ;  /* 0x0000000528187c0a */ /* 0x050fe4000b811000 */
[----:B------:R-:W-:Y:S01]  /*f1f0*/  FSETP.GEU.FTZ.AND P0, PT, R40, UR5, PT ;  /* 0x0000000528007c0b */ /* 0x000fe2000bf1e000 */
[----:B0-----:R-:W-:Y:S02]  /*f200*/  IMAD R34, R34, UR10, RZ ;  /* 0x0000000a22227c24 */ /* 0x001fe4000f8e02ff */
[----:B------:R-:W-:Y:S01]  /*f210*/  FMUL.FTZ R24, R17, R24 ;  /* 0x0000001811187220 */ /* 0x000fe20000410000 */
[----:B------:R-:W-:-:S04]  /*f220*/  IMAD.WIDE.U32 R28, R35, UR10, RZ ;  /* 0x0000000a231c7c25 */ /* 0x000fc8000f8e00ff */
[----:B------:R-:W-:Y:S01]  /*f230*/  FMUL.FTZ R17, R7, R24 ;  /* 0x0000001807117220 */ /* 0x000fe20000410000 */
[----:B------:R-:W-:Y:S01]  /*f240*/  IMAD R25, R35, UR11, R34 ;  /* 0x0000000b23197c24 */ /* 0x000fe2000f8e0222 */
[C---:B-12---:R-:W-:Y:S02]  /*f250*/  LEA R26, P3, R28.reuse, UR12, 0x1 ;  /* 0x0000000c1c1a7c11 */ /* 0x046fe4000f8608ff */
[----:B---3--:R-:W-:Y:S01]  /*f260*/  IADD3 R24, P4, PT, R28, UR14, RZ ;  /* 0x0000000e1c187c10 */ /* 0x008fe2000ff9e0ff */
        /* <DEDUP_REMOVED lines=8> */
.L_x_4389:
[----:B------:R-:W-:Y:S05]  /*f2f0*/  BSYNC.RECONVERGENT B0 ;  /* 0x0000000000007941 */ /* 0x000fea0003800200 */
.L_x_4388:
[----:B------:R-:W-:Y:S04]  /*f300*/  BSSY.RECONVERGENT B0, `(.L_x_4390) ;  /* 0x0000018000007945 */ /* 0x000fe80003800200 */
[----:B------:R-:W-:Y:S05]  /*f310*/  @P1 BRA `(.L_x_4391) ;  /* 0x0000000000581947 */ /* 0x000fea0003800000 */
[----:B------:R-:W1:Y:S01]  /*f320*/  LDCU UR5, c[0x0][0x868] ;  /* 0x00010d00ff0577ac */ /* 0x000e620008000800 */
[----:B0---45:R-:W-:Y:S01]  /*f330*/  SHF.L.U32 R17, R45, 0x10, RZ ;  /* 0x000000102d117819 */ /* 0x031fe200000006ff */
[----:B------:R-:W0:Y:S01]  /*f340*/  LDCU.64 UR10, c[0x0][0x5f0] ;  /* 0x0000be00ff0a77ac */ /* 0x000e220008000a00 */
[----:B------:R-:W2:Y:S01]  /*f350*/  LDCU.64 UR12, c[0x0][0x520] ;  /* 0x0000a400ff0c77ac */ /* 0x000ea20008000a00 */
[----:B------:R-:W4:Y:S01]  /*f360*/  LDCU.64 UR14, c[0x0][0x6c0] ;  /* 0x0000d800ff0e77ac */ /* 0x000f220008000a00 */
[C---:B-1----:R-:W-:Y:S02]  /*f370*/  FSET.BF.LT.FTZ.AND R24, R41.reuse, UR5, PT ;  /* 0x0000000529187c0a */ /* 0x042fe4000b811000 */
[----:B------:R-:W-:Y:S01]  /*f380*/  FSETP.GEU.FTZ.AND P0, PT, R41, UR5, PT ;  /* 0x0000000529007c0b */ /* 0x000fe2000bf1e000 */
[----:B0-----:R-:W-:Y:S02]  /*f390*/  IMAD R32, R32, UR10, RZ ;  /* 0x0000000a20207c24 */ /* 0x001fe4000f8e02ff */
[----:B------:R-:W-:Y:S01]  /*f3a0*/  FMUL.FTZ R24, R17, R24 ;  /* 0x0000001811187220 */ /* 0x000fe20000410000 */
[----:B------:R-:W-:-:S04]  /*f3b0*/  IMAD.WIDE.U32 R28, R33, UR10, RZ ;  /* 0x0000000a211c7c25 */ /* 0x000fc8000f8e00ff */
[----:B------:R-:W-:Y:S01]  /*f3c0*/  FMUL.FTZ R17, R7, R24 ;  /* 0x0000001807117220 */ /* 0x000fe20000410000 */
[----:B------:R-:W-:Y:S01]  /*f3d0*/  IMAD R25, R33, UR11, R32 ;  /* 0x0000000b21197c24 */ /* 0x000fe2000f8e0220 */
[C---:B--2---:R-:W-:Y:S02]  /*f3e0*/  LEA R26, P1, R28.reuse, UR12, 0x1 ;  /* 0x0000000c1c1a7c11 */ /* 0x044fe4000f8208ff */
[C---:B----4-:R-:W-:Y:S02]  /*f3f0*/  IADD3 R24, P3, PT, R28.reuse, UR14, RZ ;  /* 0x0000000e1c187c10 */ /* 0x050fe4000ff7e0ff */
[----:B------:R-:W-:Y:S02]  /*f400*/  IADD3 R25, PT, PT, R29, R25, RZ ;  /* 0x000000191d197210 */ /* 0x000fe40007ffe0ff */
[----:B------:R-:W-:Y:S02]  /*f410*/  F2FP.BF16.F32.PACK_AB R17, RZ, R17 ;  /* 0x00000011ff11723e */ /* 0x000fe400000010ff */
[----:B------:R-:W-:-:S02]  /*f420*/  LEA.HI.X R27, R28, UR13, R25, 0x1, P1 ;  /* 0x0000000d1c1b7c11 */ /* 0x000fc400088f0c19 */
[----:B------:R-:W-:Y:S02]  /*f430*/  PRMT R28, R17, 0x7610, R28 ;  /* 0x00007610111c7816 */ /* 0x000fe4000000001c */
[----:B------:R-:W-:Y:S02]  /*f440*/  IADD3.X R25, PT, PT, R25, UR15, RZ, P3, !PT ;  /* 0x0000000f19197c10 */ /* 0x000fe40009ffe4ff */
[----:B------:R-:W-:Y:S01]  /*f450*/  SEL R17, RZ, 0x1, P0 ;  /* 0x00000001ff117807 */ /* 0x000fe20000000000 */
[----:B------:R0:W-:Y:S04]  /*f460*/  STG.E.U16 desc[UR6][R26.64], R28 ;  /* 0x0000001c1a007986 */ /* 0x0001e8000c101506 */
[----:B------:R0:W-:Y:S02]  /*f470*/  STG.E.U8 desc[UR6][R24.64], R17 ;  /* 0x0000001118007986 */ /* 0x0001e4000c101106 */
.L_x_4391:
[----:B------:R-:W-:Y:S05]  /*f480*/  BSYNC.RECONVERGENT B0 ;  /* 0x0000000000007941 */ /* 0x000fea0003800200 */
.L_x_4390:
[----:B------:R-:W-:Y:S05]  /*f490*/  @P2 BRA `(.L_x_4392) ;  /* 0x0000000000582947 */ /* 0x000fea0003800000 */
[----:B------:R-:W1:Y:S01]  /*f4a0*/  LDCU UR5, c[0x0][0x868] ;  /* 0x00010d00ff0577ac */ /* 0x000e620008000800 */
[----:B0---45:R-:W-:Y:S01]  /*f4b0*/  IMAD.U32 R17, R46, 0x10000, RZ ;  /* 0x000100002e117824 */ /* 0x031fe200078e00ff */
[----:B------:R-:W0:Y:S01]  /*f4c0*/  LDCU.64 UR10, c[0x0][0x5f0] ;  /* 0x0000be00ff0a77ac */ /* 0x000e220008000a00 */
[----:B------:R-:W4:Y:S01]  /*f4d0*/  LDCU.64 UR12, c[0x0][0x520] ;  /* 0x0000a400ff0c77ac */ /* 0x000f220008000a00 */
[----:B------:R-:W3:Y:S01]  /*f4e0*/  LDCU.64 UR14, c[0x0][0x6c0] ;  /* 0x0000d800ff0e77ac */ /* 0x000ee20008000a00 */
[C---:B-1----:R-:W-:Y:S02]  /*f4f0*/  FSET.BF.LT.FTZ.AND R24, R42.reuse, UR5, PT ;  /* 0x000000052a187c0a */ /* 0x042fe4000b811000 */
[----:B------:R-:W-:Y:S01]  /*f500*/  FSETP.GEU.FTZ.AND P0, PT, R42, UR5, PT ;  /* 0x000000052a007c0b */ /* 0x000fe2000bf1e000 */
[----:B0-----:R-:W-:Y:S02]  /*f510*/  IMAD R30, R30, UR10, RZ ;  /* 0x0000000a1e1e7c24 */ /* 0x001fe4000f8e02ff */
[----:B------:R-:W-:Y:S01]  /*f520*/  FMUL.FTZ R24, R17, R24 ;  /* 0x0000001811187220 */ /* 0x000fe20000410000 */
[----:B------:R-:W-:-:S04]  /*f530*/  IMAD.WIDE.U32 R28, R31, UR10, RZ ;  /* 0x0000000a1f1c7c25 */ /* 0x000fc8000f8e00ff */
[----:B------:R-:W-:Y:S01]  /*f540*/  FMUL.FTZ R17, R7, R24 ;  /* 0x0000001807117220 */ /* 0x000fe20000410000 */
[----:B--2---:R-:W-:Y:S01]  /*f550*/  IMAD R27, R31, UR11, R30 ;  /* 0x0000000b1f1b7c24 */ /* 0x004fe2000f8e021e */
[C---:B----4-:R-:W-:Y:S02]  /*f560*/  LEA R24, P1, R28.reuse, UR12, 0x1 ;  /* 0x0000000c1c187c11 */ /* 0x050fe4000f8208ff */
[C---:B---3--:R-:W-:Y:S02]  /*f570*/  IADD3 R26, P2, PT, R28.reuse, UR14, RZ ;  /* 0x0000000e1c1a7c10 */ /* 0x048fe4000ff5e0ff */
        /* <DEDUP_REMOVED lines=8> */
.L_x_4392:
[----:B------:R-:W-:Y:S01]  /*f600*/  IADD3 R3, P0, PT, R10, R3, RZ ;  /* 0x000000030a037210 */ /* 0x000fe20007f1e0ff */
[----:B------:R-:W-:Y:S05]  /*f610*/  WARPSYNC.ALL ;  /* 0x0000000000007948 */ /* 0x000fea0003800000 */
[----:B------:R-:W-:Y:S01]  /*f620*/  IADD3.X R5, PT, PT, RZ, R5, RZ, P0, !PT ;  /* 0x00000005ff057210 */ /* 0x000fe200007fe4ff */
[----:B------:R-:W-:Y:S01]  /*f630*/  BAR.SYNC.DEFER_BLOCKING 0x0 ;  /* 0x0000000000007b1d */ /* 0x000fe20000010000 */
[----:B------:R-:W-:Y:S01]  /*f640*/  ISETP.GE.U32.AND P0, PT, R3, R20, PT ;  /* 0x000000140300720c */ /* 0x000fe20003f06070 */
[----:B0---4-:R-:W-:Y:S01]  /*f650*/  IMAD.MOV.U32 R25, RZ, RZ, R18 ;  /* 0x000000ffff197224 */ /* 0x011fe200078e0012 */
[----:B------:R-:W-:-:S02]  /*f660*/  MOV R17, R13 ;  /* 0x0000000d00117202 */ /* 0x000fc40000000f00 */
[----:B------:R-:W-:Y:S02]  /*f670*/  ISETP.GE.U32.AND.EX P0, PT, R5, R12, PT, P0 ;  /* 0x0000000c0500720c */ /* 0x000fe40003f06100 */
[----:B------:R-:W-:-:S11]  /*f680*/  MOV R24, R15 ;  /* 0x0000000f00187202 */ /* 0x000fd60000000f00 */
[----:B------:R-:W-:Y:S05]  /*f690*/  @!P0 BRA `(.L_x_4393) ;  /* 0xffffff1400188947 */ /* 0x000fea000383ffff */
[----:B------:R-:W-:Y:S05]  /*f6a0*/  EXIT ;  /* 0x000000000000794d */ /* 0x000fea0003800000 */
        .weak           $__internal_70_$__cuda_sm20_dblrcp_rn_slowpath_v3
        .type           $__internal_70_$__cuda_sm20_dblrcp_rn_slowpath_v3,@function
        .size           $__internal_70_$__cuda_sm20_dblrcp_rn_slowpath_v3,($__internal_71_$__cuda_sm20_div_u64 - $__internal_70_$__cuda_sm20_dblrcp_rn_slowpath_v3)
$__internal_70_$__cuda_sm20_dblrcp_rn_slowpath_v3:
        /* <DEDUP_REMOVED lines=55> */
.L_x_4396:
        /* <DEDUP_REMOVED lines=34> */
.L_x_4394:
[----:B------:R-:W-:Y:S02]  /*fc40*/  LOP3.LUT R21, R19, 0x80000, RZ, 0xfc, !PT ;  /* 0x0008000013157812 */ /* 0x000fe400078efcff */
[----:B------:R-:W-:-:S07]  /*fc50*/  MOV R20, R18 ;  /* 0x0000001200147202 */ /* 0x000fce0000000f00 */
.L_x_4395:
[----:B------:R-:W-:Y:S01]  /*fc60*/  IMAD.MOV.U32 R18, RZ, RZ, R8 ;  /* 0x000000ffff127224 */ /* 0x000fe200078e0008 */
[----:B------:R-:W-:-:S04]  /*fc70*/  MOV R19, 0x0 ;  /* 0x0000000000137802 */ /* 0x000fc80000000f00 */
[----:B------:R-:W-:Y:S05]  /*fc80*/  RET.REL.NODEC R18 `(_ZN2at6native43_GLOBAL__N__7cc8d1ed_10_Dropout_cu_0e96ed3820fused_dropout_kernelIN3c108BFloat16EfmLin1ELi1EbEEvNS_4cuda6detail10TensorInfoIKT_T1_EENS7_IS8_SA_EENS7_IT4_SA_EESA_T0_NS_15PhiloxCudaStateE) ;  /* 0xffffff0012dc7950 */ /* 0x000fea0003c3ffff */
        .weak           $__internal_71_$__cuda_sm20_div_u64
        .type           $__internal_71_$__cuda_sm20_div_u64,@function
        .size           $__internal_71_$__cuda_sm20_div_u64,(.L_x_14107 - $__internal_71_$__cuda_sm20_div_u64)
$__internal_71_$__cuda_sm20_div_u64:
        /* <DEDUP_REMOVED lines=71> */
[----:B------:R-:W-:Y:S06]  /*10100*/  RET.REL.NODEC R24 `(_ZN2at6native43_GLOBAL__N__7cc8d1ed_10_Dropout_cu_0e96ed3820fused_dropout_kernelIN3c108BFloat16EfmLin1ELi1EbEEvNS_4cuda6detail10TensorInfoIKT_T1_EENS7_IS8_SA_EENS7_IT4_SA_EESA_T0_NS_15PhiloxCudaStateE) ;  /* 0xfffffefc18bc7950 */ /* 0x000fec0003c3ffff */
.L_x_4397:
        /* <DEDUP_REMOVED lines=15> */
.L_x_14107:


//--------------------- .text._ZN2at6native43_GLOBAL__N__7cc8d1ed_10_Dropout_cu_0e96ed3820fused_dropout_kernelIN3c108BFloat16EfmLi1ELi1EbEEvNS_4cuda6detail10TensorInfoIKT_T1_EENS7_IS8_SA_EENS7_IT4_SA_EESA_T0_NS_15PhiloxCudaStateE --------------------------
	.section	.text._ZN2at6native43_GLOBAL__N__7cc8d1ed_10_Dropout_cu_0e96ed3820fused_dropout_kernelIN3c108BFloat16EfmLi1ELi1EbEEvNS_4cuda6detail10TensorInfoIKT_T1_EENS7_IS8_SA_EENS7_IT4_SA_EESA_T0_NS_15PhiloxCudaStateE,"ax",@progbits
	.align	128
.text._ZN2at6native43_GLOBAL__N__7cc8d1ed_10_Dropout_cu_0e96ed3820fused_dropout_kernelIN3c108BFloat16EfmLi1ELi1EbEEvNS_4cuda6detail10TensorInfoIKT_T1_EENS7_IS8_SA_EENS7_IT4_SA_EESA_T0_NS_15PhiloxCudaStateE:
        .type           _ZN2at6native43_GLOBAL__N__7cc8d1ed_10_Dropout_cu_0e96ed3820fused_dropout_kernelIN3c108BFloat16EfmLi1ELi1EbEEvNS_4cuda6detail10TensorInfoIKT_T1_EENS7_IS8_SA_EENS7_IT4_SA_EESA_T0_NS_15PhiloxCudaStateE,@function
        .size           _ZN2at6native43_GLOBAL__N__7cc8d1ed_10_Dropout_cu_0e96ed3820fused_dropout_kernelIN3c108BFloat16EfmLi1ELi1EbEEvNS_4cuda6detail10TensorInfoIKT_T1_EENS7_IS8_SA_EENS7_IT4_SA_EESA_T0_NS_15PhiloxCudaStateE,(.L_x_14110 - _ZN2at6native43_GLOBAL__N__7cc8d1ed_10_Dropout_cu_0e96ed3820fused_dropout_kernelIN3c108BFloat16EfmLi1ELi1EbEEvNS_4cuda6detail10TensorInfoIKT_T1_EENS7_IS8_SA_EENS7_IT4_SA_EESA_T0_NS_15PhiloxCudaStateE)
        .other          _ZN2at6native43_GLOBAL__N__7cc8d1ed_10_Dropout_cu_0e96ed3820fused_dropout_kernelIN3c108BFloat16EfmLi1ELi1EbEEvNS_4cuda6detail10TensorInfoIKT_T1_EENS7_IS8_SA_EENS7_IT4_SA_EESA_T0_NS_15PhiloxCudaStateE,@"STO_CUDA_ENTRY STV_DEFAULT"
_ZN2at6native43_GLOBAL__N__7cc8d1ed_10_Dropout_cu_0e96ed3820fused_dropout_kernelIN3c108BFloat16EfmLi1ELi1EbEEvNS_4cuda6detail10TensorInfoIKT_T1_EENS7_IS8_SA_EENS7_IT4_SA_EESA_T0_NS_15PhiloxCudaStateE:
        /* <DEDUP_REMOVED lines=11> */
[----:B0-----:R-:W-:-:S02]  /*00b0*/  IMAD.U32 R52, RZ, RZ, UR4 ;  /* 0x00000004ff347e24 */ /* 0x001fc4000f8e00ff */
[----:B------:R-:W-:-:S06]  /*00c0*/  IMAD.U32 R53, RZ, RZ, UR5 ;  /* 0x00000005ff357e24 */ /* 0x000fcc000f8e00ff */
[----:B------:R-:W4:Y:S01]  /*00d0*/  @P0 LDG.E.64 R52, desc[UR6][R52.64] ;  /* 0x0000000634340981 */ /* 0x000f22000c1e1b00 */
[----:B--2---:R-:W-:Y:S01]  /*00e0*/  FMUL.FTZ R28, R28, 1 ;  /* 0x3f8000001c1c7820 */ /* 0x004fe20000410000 */
[----:B------:R-:W0:Y:S05]  /*00f0*/  S2UR UR4, SR_CTAID.X ;  /* 0x00000000000479c3 */ /* 0x000e2a0000002500 */
[----:B------:R-:W1:Y:S02]  /*0100*/  F2F.F64.F32 R28, R28 ;  /* 0x0000001c001c7310 */ /* 0x000e640000201800 */
[----:B-1----:R-:W-:Y:S01]  /*0110*/  VIADD R24, R29, 0x300402 ;  /* 0x003004021d187836 */ /* 0x002fe20000000000 */
        /* <DEDUP_REMOVED lines=11> */
[----:B-1----:R-:W0:Y:S02]  /*01d0*/  S2R R5, SR_TID.X ;  /* 0x0000000000057919 */ /* 0x002e240000002100 */
[----:B0-----:R-:W-:-:S04]  /*01e0*/  IMAD R0, R34, UR4, R5 ;  /* 0x0000000422007c24 */ /* 0x001fc8000f8e0205 */
[----:B------:R-:W-:-:S15]  /*01f0*/  IMAD.WIDE.U32 R8, R0, -0x326172a9, RZ ;  /* 0xcd9e8d5700087825 */ /* 0x000fde00078e00ff */
[----:B------:R-:W-:-:S15]  /*0200*/  NOP ;  /* 0x0000000000007918 */ /* 0x000fde0000000000 */
[----:B------:R-:W-:-:S15]  /*0210*/  NOP ;  /* 0x0000000000007918 */ /* 0x000fde0000000000 */
[----:B------:R-:W-:-:S11]  /*0220*/  NOP ;  /* 0x0000000000007918 */ /* 0x000fd60000000000 */
[----:B--2---:R-:W0:-:S15]  /*0230*/  DFMA R30, R24, R30, R24 ;  /* 0x0000001e181e722b */ /* 0x004e1e0000000018 */
[----:B------:R-:W-:-:S15]  /*0240*/  NOP ;  /* 0x0000000000007918 */ /* 0x000fde0000000000 */
[----:B------:R-:W-:-:S15]  /*0250*/  NOP ;  /* 0x0000000000007918 */ /* 0x000fde0000000000 */
[----:B------:R-:W-:-:S15]  /*0260*/  NOP ;  /* 0x0000000000007918 */ /* 0x000fde0000000000 */
[----:B------:R-:W-:-:S04]  /*0270*/  NOP ;  /* 0x0000000000007918 */ /* 0x000fc80000000000 */
[----:B0-----:R-:W0:Y:S01]  /*0280*/  DFMA R26, -R28, R30, 1 ;  /* 0x3ff000001c1a742b */ /* 0x001e22000000011e */
[----:B---3--:R-:W-:-:S04]  /*0290*/  @P0 IADD3 R38, P1, PT, R2, R7, RZ ;  /* 0x0000000702260210 */ /* 0x008fc80007f3e0ff */
[----:B------:R-:W-:Y:S02]  /*02a0*/  @P0 IADD3.X R39, PT, PT, RZ, R3, RZ, P1, !PT ;  /* 0x00000003ff270210 */ /* 0x000fe40000ffe4ff */
[----:B------:R-:W-:Y:S02]  /*02b0*/  FSETP.GEU.AND P0, PT, |R24|, 5.8789094863358348022e-39, PT ;  /* 0x004004021800780b */ /* 0x000fe40003f0e200 */
[--C-:B------:R-:W-:Y:S02]  /*02c0*/  SHF.R.U64 R2, R38, 0x2, R39.reuse ;  /* 0x0000000226027819 */ /* 0x100fe40000001227 */
[----:B------:R-:W-:Y:S02]  /*02d0*/  SHF.R.U32.HI R3, RZ, 0x2, R39 ;  /* 0x00000002ff037819 */ /* 0x000fe40000011627 */
[----:B------:R-:W-:Y:S01]  /*02e0*/  MOV R24, R0 ;  /* 0x0000000000187202 */ /* 0x000fe20000000f00 */
[----:B------:R-:W-:Y:S01]  /*02f0*/  IMAD.WIDE.U32 R6, R2, -0x2daee0ad, RZ ;  /* 0xd2511f5302067825 */ /* 0x000fe200078e00ff */
[----:B----4-:R-:W-:-:S03]  /*0300*/  LOP3.LUT R10, R3, R9, R52, 0x96, !PT ;  /* 0x00000009030a7212 */ /* 0x010fc600078e9634 */
[----:B------:R-:W-:Y:S01]  /*0310*/  VIADD R4, R53, 0xbb67ae85 ;  /* 0xbb67ae8535047836 */ /* 0x000fe20000000000 */
[----:B------:R-:W-:Y:S01]  /*0320*/  LOP3.LUT R12, R7, R53, RZ, 0x3c, !PT ;  /* 0x00000035070c7212 */ /* 0x000fe200078e3cff */
[----:B------:R-:W-:Y:S01]  /*0330*/  VIADD R5, R52, 0x9e3779b9 ;  /* 0x9e3779b934057836 */ /* 0x000fe20000000000 */
        /* <DEDUP_REMOVED lines=15> */
[C---:B------:R-:W-:Y:S01]  /*0430*/  IADD3 R13, PT, PT, R52.reuse, 0x1715609d, RZ ;  /* 0x1715609d340d7810 */ /* 0x040fe20007ffe0ff */
[----:B------:R-:W-:Y:S02]  /*0440*/  VIADD R9, R52, 0xdaa66d2b ;  /* 0xdaa66d2b34097836 */ /* 0x000fe40000000000 */
[----:B------:R-:W-:-:S03]  /*0450*/  IMAD.WIDE.U32 R20, R20, -0x326172a9, RZ ;  /* 0xcd9e8d5714147825 */ /* 0x000fc600078e00ff */
[----:B------:R-:W-:Y:S01]  /*0460*/  LOP3.LUT R14, R9, R16, R19, 0x96, !PT ;  /* 0x00000010090e7212 */ /* 0x000fe200078e9613 */
[C---:B------:R-:W-:Y:S01]  /*0470*/  VIADD R11, R53.reuse, 0xed9eba14 ;  /* 0xed9eba14350b7836 */ /* 0x040fe20000000000 */
[----:B------:R-:W-:Y:S01]  /*0480*/  LOP3.LUT R16, R10, R18, R21, 0x96, !PT ;  /* 0x000000120a107212 */ /* 0x000fe200078e9615 */
[----:B------:R-:W-:Y:S02]  /*0490*/  VIADD R35, R53, 0x96a522ad ;  /* 0x96a522ad35237836 */ /* 0x000fe40000000000 */
[----:B------:R-:W-:-:S04]  /*04a0*/  IMAD.WIDE.U32 R14, R14, -0x2daee0ad, RZ ;  /* 0xd2511f530e0e7825 */ /* 0x000fc800078e00ff */
[----:B0-----:R0:W1:Y:S01]  /*04b0*/  DFMA R26, R30, R26, R30 ;  /* 0x0000001a1e1a722b */ /* 0x001062000000001e */
        /* <DEDUP_REMOVED lines=27> */
[----:B------:R-:W-:-:S03]  /*0670*/  LOP3.LUT R44, R44, R23, RZ, 0x3c, !PT ;  /* 0x000000172c2c7212 */ /* 0x000fc600078e3cff */
[----:B------:R-:W-:Y:S01]  /*0680*/  IMAD.MOV.U32 R23, RZ, RZ, RZ ;  /* 0x000000ffff177224 */ /* 0x000fe200078e00ff */
[----:B------:R-:W-:Y:S01]  /*0690*/  LOP3.LUT R22, R21, R22, R25, 0x96, !PT ;  /* 0x0000001615167212 */ /* 0x000fe200078e9619 */
[----:B01----:R-:W-:Y:S06]  /*06a0*/  @P0 BRA `(.L_x_4398) ;  /* 0x0000000000180947 */ /* 0x003fec0003800000 */
[----:B------:R-:W-:Y:S02]  /*06b0*/  LOP3.LUT R25, R29, 0x7fffffff, RZ, 0xc0, !PT ;  /* 0x7fffffff1d197812 */ /* 0x000fe400078ec0ff */
[----:B------:R-:W-:-:S03]  /*06c0*/  MOV R36, 0x6f0 ;  /* 0x000006f000247802 */ /* 0x000fc60000000f00 */
[----:B------:R-:W-:-:S07]  /*06d0*/  VIADD R25, R25, 0xfff00000 ;  /* 0xfff0000019197836 */ /* 0x000fce0000000000 */
[----:B------:R-:W-:Y:S05]  /*06e0*/  CALL.REL.NOINC `($__internal_72_$__cuda_sm20_dblrcp_rn_slowpath_v3) ;  /* 0x0000001000947944 */ /* 0x000fea0003c00000 */
[----:B------:R-:W-:Y:S01]  /*06f0*/  MOV R26, R28 ;  /* 0x0000001c001a7202 */ /* 0x000fe20000000f00 */
[----:B------:R-:W-:-:S07]  /*0700*/  IMAD.MOV.U32 R27, RZ, RZ, R29 ;  /* 0x000000ffff1b7224 */ /* 0x000fce00078e001d */
.L_x_4398:
        /* <DEDUP_REMOVED lines=18> */
[----:B------:R-:W-:Y:S01]  /*0830*/  IMAD.MOV R29, RZ, RZ, -R33 ;  /* 0x000000ffff1d7224 */ /* 0x000fe200078e0a21 */
[----:B------:R-:W-:-:S06]  /*0840*/  ISETP.NE.U32.AND P2, PT, R33, RZ, PT ;  /* 0x000000ff2100720c */ /* 0x000fcc0003f45070 */
[----:B0-----:R-:W0:Y:S02]  /*0850*/  MUFU.RCP R28, R28 ;  /* 0x0000001c001c7308 */ /* 0x001e240000001000 */
[----:B0-----:R-:W-:-:S06]  /*0860*/  IADD3 R26, PT, PT, R28, 0xffffffe, RZ ;  /* 0x0ffffffe1c1a7810 */ /* 0x001fcc0007ffe0ff */
[----:B------:R0:W1:Y:S02]  /*0870*/  F2I.FTZ.U32.TRUNC.NTZ R27, R26 ;  /* 0x0000001a001b7305 */ /* 0x000064000021f000 */
[----:B0-----:R-:W-:Y:S02]  /*0880*/  IMAD.MOV.U32 R26, RZ, RZ, RZ ;  /* 0x000000ffff1a7224 */ /* 0x001fe400078e00ff */
[----:B-1----:R-:W-:-:S04]  /*0890*/  IMAD R29, R29, R27, RZ ;  /* 0x0000001b1d1d7224 */ /* 0x002fc800078e02ff */
[----:B------:R-:W-:-:S04]  /*08a0*/  IMAD.HI.U32 R27, R27, R29, R26 ;  /* 0x0000001d1b1b7227 */ /* 0x000fc800078e001a */
[----:B------:R-:W-:Y:S02]  /*08b0*/  IMAD.MOV.U32 R29, RZ, RZ, RZ ;  /* 0x000000ffff1d7224 */ /* 0x000fe400078e00ff */
[----:B------:R-:W-:-:S05]  /*08c0*/  IMAD.HI.U32 R27, R27, UR4, RZ ;  /* 0x000000041b1b7c27 */ /* 0x000fca000f8e00ff */
[----:B------:R-:W-:-:S05]  /*08d0*/  IADD3 R30, PT, PT, -R27, RZ, RZ ;  /* 0x000000ff1b1e7210 */ /* 0x000fca0007ffe1ff */
[----:B------:R-:W-:-:S05]  /*08e0*/  IMAD R30, R33, R30, UR4 ;  /* 0x00000004211e7e24 */ /* 0x000fca000f8e021e */
[----:B------:R-:W-:-:S13]  /*08f0*/  ISETP.GE.U32.AND P0, PT, R30, R33, PT ;  /* 0x000000211e00720c */ /* 0x000fda0003f06070 */
[----:B------:R-:W-:Y:S02]  /*0900*/  @P0 IMAD.IADD R30, R30, 0x1, -R33 ;  /* 0x000000011e1e0824 */ /* 0x000fe400078e0a21 */
[----:B------:R-:W-:-:S03]  /*0910*/  @P0 VIADD R27, R27, 0x1 ;  /* 0x000000011b1b0836 */ /* 0x000fc60000000000 */
[----:B------:R-:W-:-:S13]  /*0920*/  ISETP.GE.U32.AND P1, PT, R30, R33, PT ;  /* 0x000000211e00720c */ /* 0x000fda0003f26070 */
[----:B------:R-:W-:Y:S02]  /*0930*/  @P1 IADD3 R27, PT, PT, R27, 0x1, RZ ;  /* 0x000000011b1b1810 */ /* 0x000fe40007ffe0ff */
[----:B------:R-:W-:-:S05]  /*0940*/  @!P2 LOP3.LUT R27, RZ, R33, RZ, 0x33, !PT ;  /* 0x00000021ff1ba212 */ /* 0x000fca00078e33ff */
[----:B------:R-:W-:Y:S01]  /*0950*/  IMAD.MOV.U32 R28, RZ, RZ, R27 ;  /* 0x000000ffff1c7224 */ /* 0x000fe200078e001b */
[----:B------:R-:W-:Y:S06]  /*0960*/  BRA `(.L_x_4400) ;  /* 0x0000000000087947 */ /* 0x000fec0003800000 */
.L_x_4399:
[----:B------:R-:W-:-:S07]  /*0970*/  MOV R32, 0x990 ;  /* 0x0000099000207802 */ /* 0x000fce0000000f00 */
[----:B------:R-:W-:Y:S05]  /*0980*/  CALL.REL.NOINC `($__internal_73_$__cuda_sm20_div_u64) ;  /* 0x0000001400707944 */ /* 0x000fea0003c00000 */
.L_x_4400:
        /* <DEDUP_REMOVED lines=18> */
.L_x_4412:
[----:B------:R-:W-:Y:S01]  /*0ab0*/  IADD3 R2, PT, PT, R2, 0x1, RZ ;  /* 0x0000000102027810 */ /* 0x000fe20007ffe0ff */
[----:B------:R-:W-:Y:S03]  /*0ac0*/  BSSY.RECONVERGENT B0, `(.L_x_4401) ;  /* 0x000000c000007945 */ /* 0x000fe60003800200 */
[C---:B------:R-:W-:Y:S01]  /*0ad0*/  ISETP.NE.AND P0, PT, R2.reuse, RZ, PT ;  /* 0x000000ff0200720c */ /* 0x040fe20003f05270 */
[----:B-123--:R-:W-:-:S12]  /*0ae0*/  IMAD.WIDE.U32 R34, R2, -0x2daee0ad, RZ ;  /* 0xd2511f5302227825 */ /* 0x00efd800078e00ff */
[----:B-----5:R-:W-:Y:S05]  /*0af0*/  @P0 BRA `(.L_x_4402) ;  /* 0x0000000000200947 */ /* 0x020fea0003800000 */
        /* <DEDUP_REMOVED lines=8> */
.L_x_4402:
[----:B01234-:R-:W-:Y:S05]  /*0b80*/  BSYNC.RECONVERGENT B0 ;  /* 0x0000000000007941 */ /* 0x01ffea0003800200 */
.L_x_4401:
        /* <DEDUP_REMOVED lines=52> */
.L_x_4403:
        /* <DEDUP_REMOVED lines=9> */
.L_x_4404:
        /* <DEDUP_REMOVED lines=11> */
[----:B------:R-:W-:Y:S01]  /*1010*/  IMAD.X R45, RZ, RZ, R23, P2 ;  /* 0x000000ffff2d7224 */ /* 0x000fe200010e0617 */
[----:B------:R-:W-:Y:S02]  /*1020*/  ISETP.GE.U32.AND P2, PT, R46, UR14, PT ;  /* 0x0000000e2e007c0c */ /* 0x000fe4000bf46070 */
[----:B------:R-:W-:Y:S02]  /*1030*/  IADD3 R56, P4, PT, R57, R0, RZ ;  /* 0x0000000039387210 */ /* 0x000fe40007f9e0ff */
[----:B------:R-:W-:Y:S01]  /*1040*/  ISETP.GE.U32.AND.EX P1, PT, R45, UR15, PT, P1 ;  /* 0x0000000f2d007c0c */ /* 0x000fe2000bf26110 */
[----:B-1----:R-:W-:-:S02]  /*1050*/  @!P0 IMAD R51, R23, R34, RZ ;  /* 0x0000002217338224 */ /* 0x002fc400078e02ff */
[----:B------:R-:W-:-:S04]  /*1060*/  @!P0 IMAD.WIDE.U32 R58, R0, R34, RZ ;  /* 0x00000022003a8225 */ /* 0x000fc800078e00ff */
[----:B------:R-:W-:Y:S02]  /*1070*/  @!P0 IMAD R55, R0, R35, R51 ;  /* 0x0000002300378224 */ /* 0x000fe400078e0233 */
[----:B------:R-:W-:Y:S01]  /*1080*/  IMAD.X R51, RZ, RZ, R23, P3 ;  /* 0x000000ffff337224 */ /* 0x000fe200018e0617 */
[----:B0-----:R-:W-:-:S03]  /*1090*/  @!P0 LEA R54, P3, R58, R30, 0x1 ;  /* 0x0000001e3a368211 */ /* 0x001fc600078608ff */
[----:B------:R-:W0:Y:S01]  /*10a0*/  @!P1 LDC.64 R32, c[0x0][0x450] ;  /* 0x00011400ff209b82 */ /* 0x000e220000000a00 */
[----:B------:R-:W-:Y:S02]  /*10b0*/  @!P0 IADD3 R30, PT, PT, R59, R55, RZ ;  /* 0x000000373b1e8210 */ /* 0x000fe40007ffe0ff */
[----:B------:R-:W-:Y:S02]  /*10c0*/  ISETP.GE.U32.AND.EX P2, PT, R51, UR15, PT, P2 ;  /* 0x0000000f33007c0c */ /* 0x000fe4000bf46120 */
[----:B------:R-:W-:-:S03]  /*10d0*/  @!P0 LEA.HI.X R55, R58, R31, R30, 0x1, P3 ;  /* 0x0000001f3a378211 */ /* 0x000fc600018f0c1e */
[----:B------:R-:W1:Y:S01]  /*10e0*/  @!P1 LDC.64 R34, c[0x0][0x380] ;  /* 0x0000e000ff229b82 */ /* 0x000e620000000a00 */
[----:B------:R-:W-:Y:S01]  /*10f0*/  BSSY.RECONVERGENT B0, `(.L_x_4405) ;  /* 0x0000036000007945 */ /* 0x000fe20003800200 */
[----:B------:R2:W5:Y:S01]  /*1100*/  @!P0 LDG.E.U16 R47, desc[UR6][R54.64] ;  /* 0x00000006362f8981 */ /* 0x000562000c1e1500 */
[----:B0-----:R-:W-:-:S04]  /*1110*/  @!P1 IMAD R30, R45, R32, RZ ;  /* 0x000000202d1e9224 */ /* 0x001fc800078e02ff */
[C---:B------:R-:W-:Y:S02]  /*1120*/  @!P1 IMAD R59, R44.reuse, R33, R30 ;  /* 0x000000212c3b9224 */ /* 0x040fe400078e021e */
[----:B------:R-:W0:Y:S01]  /*1130*/  @!P2 LDC.64 R30, c[0x0][0x450] ;  /* 0x00011400ff1eab82 */ /* 0x000e220000000a00 */
[----:B------:R-:W-:-:S04]  /*1140*/  @!P1 IMAD.WIDE.U32 R32, R44, R32, RZ ;  /* 0x000000202c209225 */ /* 0x000fc800078e00ff */
[----:B------:R-:W-:Y:S01]  /*1150*/  @!P1 IMAD.IADD R33, R33, 0x1, R59 ;  /* 0x0000000121219824 */ /* 0x000fe200078e023b */
[----:B-1----:R-:W-:-:S04]  /*1160*/  @!P1 LEA R34, P3, R32, R34, 0x1 ;  /* 0x0000002220229211 */ /* 0x002fc800078608ff */
[----:B------:R-:W-:Y:S02]  /*1170*/  @!P1 LEA.HI.X R35, R32, R35, R33, 0x1, P3 ;  /* 0x0000002320239211 */ /* 0x000fe400018f0c21 */
[----:B------:R-:W1:Y:S01]  /*1180*/  @!P2 LDC.64 R32, c[0x0][0x380] ;  /* 0x0000e000ff20ab82 */ /* 0x000e620000000a00 */
[----:B------:R-:W-:Y:S02]  /*1190*/  ISETP.GE.U32.AND P3, PT, R56, UR14, PT ;  /* 0x0000000e38007c0c */ /* 0x000fe4000bf66070 */
[----:B------:R3:W5:Y:S01]  /*11a0*/  @!P1 LDG.E.U16 R48, desc[UR6][R34.64] ;  /* 0x0000000622309981 */ /* 0x000762000c1e1500 */
[----:B0-----:R-:W-:-:S04]  /*11b0*/  @!P2 IMAD R57, R51, R30, RZ ;  /* 0x0000001e3339a224 */ /* 0x001fc800078e02ff */
[C---:B------:R-:W-:Y:S02]  /*11c0*/  @!P2 IMAD R59, R46.reuse, R31, R57 ;  /* 0x0000001f2e3ba224 */ /* 0x040fe400078e0239 */
[----:B------:R-:W-:Y:S02]  /*11d0*/  IMAD.X R57, RZ, RZ, R23, P4 ;  /* 0x000000ffff397224 */ /* 0x000fe400020e0617 */
[----:B------:R-:W-:-:S03]  /*11e0*/  @!P2 IMAD.WIDE.U32 R30, R46, R30, RZ ;  /* 0x0000001e2e1ea225 */ /* 0x000fc600078e00ff */
[----:B------:R-:W-:Y:S02]  /*11f0*/  ISETP.GE.U32.AND.EX P3, PT, R57, UR15, PT, P3 ;  /* 0x0000000f39007c0c */ /* 0x000fe4000bf66130 */
[----:B------:R-:W-:Y:S02]  /*1200*/  @!P2 IADD3 R31, PT, PT, R31, R59, RZ ;  /* 0x0000003b1f1fa210 */ /* 0x000fe40007ffe0ff */
[----:B-1----:R-:W-:-:S04]  /*1210*/  @!P2 LEA R58, P4, R30, R32, 0x1 ;  /* 0x000000201e3aa211 */ /* 0x002fc800078808ff */
[----:B------:R-:W-:-:S05]  /*1220*/  @!P2 LEA.HI.X R59, R30, R33, R31, 0x1, P4 ;  /* 0x000000211e3ba211 */ /* 0x000fca00020f0c1f */
[----:B------:R-:W0:Y:S01]  /*1230*/  @!P3 LDC.64 R30, c[0x0][0x450] ;  /* 0x00011400ff1ebb82 */ /* 0x000e220000000a00 */
[----:B------:R3:W5:Y:S07]  /*1240*/  @!P2 LDG.E.U16 R49, desc[UR6][R58.64] ;  /* 0x000000063a31a981 */ /* 0x00076e000c1e1500 */
[----:B------:R-:W1:Y:S01]  /*1250*/  @!P3 LDC.64 R32, c[0x0][0x380] ;  /* 0x0000e000ff20bb82 */ /* 0x000e620000000a00 */
[----:B0-----:R-:W-:-:S04]  /*1260*/  @!P3 IMAD R60, R57, R30, RZ ;  /* 0x0000001e393cb224 */ /* 0x001fc800078e02ff */
[C---:B------:R-:W-:Y:S02]  /*1270*/  @!P3 IMAD R61, R56.reuse, R31, R60 ;  /* 0x0000001f383db224 */ /* 0x040fe400078e023c */
[----:B------:R-:W-:-:S04]  /*1280*/  @!P3 IMAD.WIDE.U32 R30, R56, R30, RZ ;  /* 0x0000001e381eb225 */ /* 0x000fc800078e00ff */
[----:B------:R-:W-:Y:S01]  /*1290*/  @!P3 IMAD.IADD R31, R31, 0x1, R61 ;  /* 0x000000011f1fb824 */ /* 0x000fe200078e023d */
[----:B-1----:R-:W-:-:S04]  /*12a0*/  @!P3 LEA R32, P4, R30, R32, 0x1 ;  /* 0x000000201e20b211 */ /* 0x002fc800078808ff */
        /* <DEDUP_REMOVED lines=9> */
[----:B---3--:R-:W-:Y:S01]  /*1340*/  IMAD R33, R23, UR8, RZ ;  /* 0x0000000817217c24 */ /* 0x008fe2000f8e02ff */
[----:B-----5:R-:W-:Y:S01]  /*1350*/  SHF.L.U32 R30, R47, 0x10, RZ ;  /* 0x000000102f1e7819 */ /* 0x020fe200000006ff */
[----:B------:R-:W-:Y:S01]  /*1360*/  IMAD.WIDE.U32 R34, R0, UR8, RZ ;  /* 0x0000000800227c25 */ /* 0x000fe2000f8e00ff */
[----:B------:R-:W-:-:S03]  /*1370*/  FSETP.GEU.FTZ.AND P0, PT, R37, UR5, PT ;  /* 0x0000000525007c0b */ /* 0x000fc6000bf1e000 */
[----:B------:R-:W-:Y:S01]  /*1380*/  FMUL.FTZ R30, R30, R31 ;  /* 0x0000001f1e1e7220 */ /* 0x000fe20000410000 */
[----:B------:R-:W-:Y:S01]  /*1390*/  IMAD R33, R0, UR9, R33 ;  /* 0x0000000900217c24 */ /* 0x000fe2000f8e0221 */
[----:B------:R-:W-:Y:S02]  /*13a0*/  LEA R32, P4, R34, UR10, 0x1 ;  /* 0x0000000a22207c11 */ /* 0x000fe4000f8808ff */
[----:B------:R-:W-:Y:S01]  /*13b0*/  FMUL.FTZ R30, R25, R30 ;  /* 0x0000001e191e7220 */ /* 0x000fe20000410000 */
[----:B------:R-:W-:-:S04]  /*13c0*/  IMAD.IADD R35, R35, 0x1, R33 ;  /* 0x0000000123237824 */ /* 0x000fc800078e0221 */
[----:B------:R-:W-:Y:S02]  /*13d0*/  F2FP.BF16.F32.PACK_AB R31, RZ, R30 ;  /* 0x0000001eff1f723e */ /* 0x000fe400000010ff */
[C---:B------:R-:W-:Y:S02]  /*13e0*/  IADD3 R30, P5, PT, R34.reuse, UR12, RZ ;  /* 0x0000000c221e7c10 */ /* 0x040fe4000ffbe0ff */
[----:B------:R-:W-:Y:S02]  /*13f0*/  LEA.HI.X R33, R34, UR11, R35, 0x1, P4 ;  /* 0x0000000b22217c11 */ /* 0x000fe4000a0f0c23 */
[----:B------:R-:W-:Y:S02]  /*1400*/  PRMT R34, R31, 0x7610, R34 ;  /* 0x000076101f227816 */ /* 0x000fe40000000022 */
[----:B------:R-:W-:Y:S02]  /*1410*/  IADD3.X R31, PT, PT, R35, UR13, RZ, P5, !PT ;  /* 0x0000000d231f7c10 */ /* 0x000fe4000affe4ff */
[----:B------:R-:W-:Y:S01]  /*1420*/  SEL R35, RZ, 0x1, P0 ;  /* 0x00000001ff237807 */ /* 0x000fe20000000000 */
[----:B------:R0:W-:Y:S04]  /*1430*/  STG.E.U16 desc[UR6][R32.64], R34 ;  /* 0x0000002220007986 */ /* 0x0001e8000c101506 */
[----:B------:R0:W-:Y:S02]  /*1440*/  STG.E.U8 desc[UR6][R30.64], R35 ;  /* 0x000000231e007986 */ /* 0x0001e4000c101106 */
.L_x_4406:
[----:B------:R-:W-:Y:S05]  /*1450*/  BSYNC.RECONVERGENT B0 ;  /* 0x0000000000007941 */ /* 0x000fea0003800200 */
.L_x_4405:
[----:B------:R-:W-:Y:S01]  /*1460*/  BSSY.RECONVERGENT B0, `(.L_x_4407) ;  /* 0x0000017000007945 */ /* 0x000fe20003800200 */
[----:B------:R-:W-:Y:S01]  /*1470*/  I2FP.F32.U32 R37, R43 ;  /* 0x0000002b00257245 */ /* 0x000fe20000201000 */
[-C--:B------:R-:W-:Y:S01]  /*1480*/  FFMA.FTZ R42, R61, R22.reuse, 1.1641532182693481445e-10 ;  /* 0x2f0000003d2a7423 */ /* 0x080fe20000010016 */
[----:B------:R-:W-:Y:S01]  /*1490*/  FFMA.FTZ R55, R55, R22, 1.1641532182693481445e-10 ;  /* 0x2f00000037377423 */ /* 0x000fe20000010016 */
[----:B------:R-:W-:Y:S06]  /*14a0*/  @P1 BRA `(.L_x_4408) ;  /* 0x0000000000481947 */ /* 0x000fec0003800000 */
[C---:B0-----:R-:W-:Y:S01]  /*14b0*/  FSET.BF.LT.FTZ.AND R31, R55.reuse, UR5, PT ;  /* 0x00000005371f7c0a */ /* 0x041fe2000b811000 */
[----:B-----5:R-:W-:Y:S01]  /*14c0*/  IMAD.U32 R30, R48, 0x10000, RZ ;  /* 0x00010000301e7824 */ /* 0x020fe200078e00ff */
[----:B------:R-:W-:Y:S01]  /*14d0*/  FSETP.GEU.FTZ.AND P0, PT, R55, UR5, PT ;  /* 0x0000000537007c0b */ /* 0x000fe2000bf1e000 */
[----:B------:R-:W-:Y:S02]  /*14e0*/  IMAD R45, R45, UR8, RZ ;  /* 0x000000082d2d7c24 */ /* 0x000fe4000f8e02ff */
[----:B---3--:R-:W-:Y:S01]  /*14f0*/  FMUL.FTZ R32, R30, R31 ;  /* 0x0000001f1e207220 */ /* 0x008fe20000410000 */
[----:B------:R-:W-:-:S04]  /*1500*/  IMAD.WIDE.U32 R30, R44, UR8, RZ ;  /* 0x000000082c1e7c25 */ /* 0x000fc8000f8e00ff */
[----:B------:R-:W-:Y:S01]  /*1510*/  FMUL.FTZ R33, R25, R32 ;  /* 0x0000002019217220 */ /* 0x000fe20000410000 */
[----:B------:R-:W-:Y:S01]  /*1520*/  IMAD R43, R44, UR9, R45 ;  /* 0x000000092c2b7c24 */ /* 0x000fe2000f8e022d */
[C---:B------:R-:W-:Y:S02]  /*1530*/  LEA R34, P1, R30.reuse, UR10, 0x1 ;  /* 0x0000000a1e227c11 */ /* 0x040fe4000f8208ff */
[C---:B------:R-:W-:Y:S02]  /*1540*/  IADD3 R32, P4, PT, R30.reuse, UR12, RZ ;  /* 0x0000000c1e207c10 */ /* 0x040fe4000ff9e0ff */
        /* <DEDUP_REMOVED lines=8> */
.L_x_4408:
[----:B------:R-:W-:Y:S05]  /*15d0*/  BSYNC.RECONVERGENT B0 ;  /* 0x0000000000007941 */ /* 0x000fea0003800200 */
.L_x_4407:
[----:B------:R-:W-:Y:S04]  /*15e0*/  BSSY.RECONVERGENT B0, `(.L_x_4409) ;  /* 0x0000014000007945 */ /* 0x000fe80003800200 */
[----:B------:R-:W-:Y:S05]  /*15f0*/  @P2 BRA `(.L_x_4410) ;  /* 0x0000000000482947 */ /* 0x000fea0003800000 */
[C---:B01----:R-:W-:Y:S01]  /*1600*/  FSET.BF.LT.FTZ.AND R31, R42.reuse, UR5, PT ;  /* 0x000000052a1f7c0a */ /* 0x043fe2000b811000 */
        /* <DEDUP_REMOVED lines=17> */
.L_x_4410:
[----:B------:R-:W-:Y:S05]  /*1720*/  BSYNC.RECONVERGENT B0 ;  /* 0x0000000000007941 */ /* 0x000fea0003800200 */
.L_x_4409:
[----:B------:R-:W-:Y:S01]  /*1730*/  FFMA.FTZ R37, R37, R22, 1.1641532182693481445e-10 ;  /* 0x2f00000025257423 */ /* 0x000fe20000010016 */
[----:B------:R-:W-:Y:S06]  /*1740*/  @P3 BRA `(.L_x_4411) ;  /* 0x0000000000443947 */ /* 0x000fec0003800000 */
[----:B012---:R-:W-:Y:S01]  /*1750*/  FSET.BF.LT.FTZ.AND R31, R37, UR5, PT ;  /* 0x00000005251f7c0a */ /* 0x007fe2000b811000 */
[----:B------:R-:W-:Y:S01]  /*1760*/  IMAD R57, R57, UR8, RZ ;  /* 0x0000000839397c24 */ /* 0x000fe2000f8e02ff */
[----:B-----5:R-:W-:Y:S02]  /*1770*/  SHF.L.U32 R22, R50, 0x10, RZ ;  /* 0x0000001032167819 */ /* 0x020fe400000006ff */
[----:B------:R-:W-:Y:S01]  /*1780*/  FSETP.GEU.FTZ.AND P0, PT, R37, UR5, PT ;  /* 0x0000000525007c0b */ /* 0x000fe2000bf1e000 */
[----:B------:R-:W-:Y:S02]  /*1790*/  IMAD R57, R56, UR9, R57 ;  /* 0x0000000938397c24 */ /* 0x000fe4000f8e0239 */
[----:B------:R-:W-:Y:S01]  /*17a0*/  FMUL.FTZ R22, R22, R31 ;  /* 0x0000001f16167220 */ /* 0x000fe20000410000 */
[----:B------:R-:W-:-:S04]  /*17b0*/  IMAD.WIDE.U32 R30, R56, UR8, RZ ;  /* 0x00000008381e7c25 */ /* 0x000fc8000f8e00ff */
[----:B------:R-:W-:Y:S01]  /*17c0*/  FMUL.FTZ R22, R25, R22 ;  /* 0x0000001619167220 */ /* 0x000fe20000410000 */
[----:B------:R-:W-:Y:S01]  /*17d0*/  IMAD.IADD R31, R31, 0x1, R57 ;  /* 0x000000011f1f7824 */ /* 0x000fe200078e0239 */
[C---:B---3--:R-:W-:Y:S02]  /*17e0*/  LEA R34, P1, R30.reuse, UR10, 0x1 ;  /* 0x0000000a1e227c11 */ /* 0x048fe4000f8208ff */
[C---:B------:R-:W-:Y:S02]  /*17f0*/  IADD3 R32, P2, PT, R30.reuse, UR12, RZ ;  /* 0x0000000c1e207c10 */ /* 0x040fe4000ff5e0ff */
[----:B------:R-:W-:Y:S02]  /*1800*/  F2FP.BF16.F32.PACK_AB R22, RZ, R22 ;  /* 0x00000016ff16723e */ /* 0x000fe400000010ff */
[----:B------:R-:W-:Y:S02]  /*1810*/  LEA.HI.X R35, R30, UR11, R31, 0x1, P1 ;  /* 0x0000000b1e237c11 */ /* 0x000fe400088f0c1f */
[----:B------:R-:W-:-:S02]  /*1820*/  IADD3.X R33, PT, PT, R31, UR13, RZ, P2, !PT ;  /* 0x0000000d1f217c10 */ /* 0x000fc400097fe4ff */
[----:B------:R-:W-:Y:S01]  /*1830*/  SEL R31, RZ, 0x1, P0 ;  /* 0x00000001ff1f7807 */ /* 0x000fe20000000000 */
[----:B------:R4:W-:Y:S04]  /*1840*/  STG.E.U16 desc[UR6][R34.64], R22 ;  /* 0x0000001622007986 */ /* 0x0009e8000c101506 */
[----:B------:R4:W-:Y:S02]  /*1850*/  STG.E.U8 desc[UR6][R32.64], R31 ;  /* 0x0000001f20007986 */ /* 0x0009e4000c101106 */
.L_x_4411:
[----:B------:R-:W-:Y:S05]  /*1860*/  WARPSYNC.ALL ;  /* 0x0000000000007948 */ /* 0x000fea0003800000 */
[----:B------:R-:W0:Y:S01]  /*1870*/  LDCU UR4, c[0x0][0x360] ;  /* 0x00006c00ff0477ac */ /* 0x000e220008000800 */
[----:B------:R-:W0:Y:S08]  /*1880*/  LDC R29, c[0x0][0x370] ;  /* 0x0000dc00ff1d7b82 */ /* 0x000e300000000800 */
[----:B------:R-:W-:Y:S01]  /*1890*/  BAR.SYNC.DEFER_BLOCKING 0x0 ;  /* 0x0000000000007b1d */ /* 0x000fe20000010000 */
[----:B------:R-:W-:Y:S01]  /*18a0*/  MOV R37, R28 ;  /* 0x0000001c00257202 */ /* 0x000fe20000000f00 */
[----:B----4-:R-:W-:-:S02]  /*18b0*/  IMAD.MOV.U32 R22, RZ, RZ, R40 ;  /* 0x000000ffff167224 */ /* 0x010fc400078e0028 */
[----:B------:R-:W-:Y:S02]  /*18c0*/  IMAD.MOV.U32 R44, RZ, RZ, R41 ;  /* 0x000000ffff2c7224 */ /* 0x000fe400078e0029 */
[----:B0-----:R-:W-:-:S05]  /*18d0*/  IMAD R29, R29, UR4, RZ ;  /* 0x000000041d1d7c24 */ /* 0x001fca000f8e02ff */
[----:B------:R-:W-:-:S05]  /*18e0*/  LEA R0, P0, R29, R0, 0x2 ;  /* 0x000000001d007211 */ /* 0x000fca00078010ff */
[----:B------:R-:W-:Y:S01]  /*18f0*/  IMAD.X R23, RZ, RZ, R23, P0 ;  /* 0x000000ffff177224 */ /* 0x000fe200000e0617 */
[----:B------:R-:W-:-:S04]  /*1900*/  ISETP.GE.U32.AND P0, PT, R0, R26, PT ;  /* 0x0000001a0000720c */ /* 0x000fc80003f06070 */
[----:B------:R-:W-:-:S13]  /*1910*/  ISETP.GE.U32.AND.EX P0, PT, R23, R36, PT, P0 ;  /* 0x000000241700720c */ /* 0x000fda0003f06100 */
[----:B------:R-:W-:Y:S05]  /*1920*/  @!P0 BRA `(.L_x_4412) ;  /* 0xfffffff000608947 */ /* 0x000fea000383ffff */
[----:B------:R-:W-:Y:S05]  /*1930*/  EXIT ;  /* 0x000000000000794d */ /* 0x000fea0003800000 */
        .weak           $__internal_72_$__cuda_sm20_dblrcp_rn_slowpath_v3
        .type           $__internal_72_$__cuda_sm20_dblrcp_rn_slowpath_v3,@function
        .size           $__internal_72_$__cuda_sm20_dblrcp_rn_slowpath_v3,($__internal_73_$__cuda_sm20_div_u64 - $__internal_72_$__cuda_sm20_dblrcp_rn_slowpath_v3)
$__internal_72_$__cuda_sm20_dblrcp_rn_slowpath_v3:
        /* <DEDUP_REMOVED lines=58> */
.L_x_4415:
[----:B------:R-:W0:Y:S02]  /*1ce0*/  DMUL R30, R26, 8.11296384146066816958e+31 ;  /* 0x469000001a1e7828 */ /* 0x000e240000000000 */
[----:B0-----:R-:W0:Y:S01]  /*1cf0*/  MUFU.RCP64H R27, R31 ;  /* 0x0000001f001b7308 */ /* 0x001e220000001800 */
[----:B------:R-:W-:-:S15]  /*1d00*/  IMAD.MOV.U32 R26, RZ, RZ, R25 ;  /* 0x000000ffff1a7224 */ /* 0x000fde00078e0019 */
        /* <DEDUP_REMOVED lines=31> */
.L_x_4413:
[----:B------:R-:W-:Y:S01]  /*1f00*/  LOP3.LUT R29, R27, 0x80000, RZ, 0xfc, !PT ;  /* 0x000800001b1d7812 */ /* 0x000fe200078efcff */
[----:B------:R-:W-:-:S07]  /*1f10*/  IMAD.MOV.U32 R28, RZ, RZ, R26 ;  /* 0x000000ffff1c7224 */ /* 0x000fce00078e001a */
.L_x_4414:
[----:B------:R-:W-:Y:S01]  /*1f20*/  MOV R26, R36 ;  /* 0x00000024001a7202 */ /* 0x000fe20000000f00 */
[----:B------:R-:W-:-:S04]  /*1f30*/  IMAD.MOV.U32 R27, RZ, RZ, 0x0 ;  /* 0x00000000ff1b7424 */ /* 0x000fc800078e00ff */
[----:B------:R-:W-:Y:S05]  /*1f40*/  RET.REL.NODEC R26 `(_ZN2at6native43_GLOBAL__N__7cc8d1ed_10_Dropout_cu_0e96ed3820fused_dropout_kernelIN3c108BFloat16EfmLi1ELi1EbEEvNS_4cuda6detail10TensorInfoIKT_T1_EENS7_IS8_SA_EENS7_IT4_SA_EESA_T0_NS_15PhiloxCudaStateE) ;  /* 0xffffffe01a2c7950 */ /* 0x000fea0003c3ffff */
        .weak           $__internal_73_$__cuda_sm20_div_u64
        .type           $__internal_73_$__cuda_sm20_div_u64,@function
        .size           $__internal_73_$__cuda_sm20_div_u64,(.L_x_14110 - $__internal_73_$__cuda_sm20_div_u64)
$__internal_73_$__cuda_sm20_div_u64:
[----:B------:R-:W-:Y:S01]  /*1f50*/  IMAD.MOV.U32 R30, RZ, RZ, R33 ;  /* 0x000000ffff1e7224 */ /* 0x000fe200078e0021 */
[----:B------:R-:W-:-:S05]  /*1f60*/  MOV R31, RZ ;  /* 0x000000ff001f7202 */ /* 0x000fca0000000f00 */
        /* <DEDUP_REMOVED lines=47> */
[----:B------:R-:W-:Y:S02]  /*2260*/  ISETP.GE.U32.AND.EX P0, PT, R40, RZ, PT, P0 ;  /* 0x000000ff2800720c */ /* 0x000fe40003f06100 */
[----:B------:R-:W-:Y:S01]  /*2270*/  IADD3 R30, P1, PT, -R33, R36, RZ ;  /* 0x00000024211e7210 */ /* 0x000fe20007f3e1ff */
[----:B------:R-:W-:Y:S01]  /*2280*/  IMAD.X R26, RZ, RZ, R29, P2 ;  /* 0x000000ffff1a7224 */ /* 0x000fe200010e061d */
        /* <DEDUP_REMOVED lines=12> */
[----:B------:R-:W-:Y:S01]  /*2350*/  IMAD.MOV.U32 R27, RZ, RZ, 0x0 ;  /* 0x00000000ff1b7424 */ /* 0x000fe200078e00ff */
[----:B------:R-:W-:Y:S02]  /*2360*/  SEL R29, R29, R26, P0 ;  /* 0x0000001a1d1d7207 */ /* 0x000fe40000000000 */
[----:B------:R-:W-:Y:S02]  /*2370*/  MOV R26, R32 ;  /* 0x00000020001a7202 */ /* 0x000fe40000000f00 */
[----:B------:R-:W-:-:S02]  /*2380*/  SEL R28, R28, 0xffffffff, P1 ;  /* 0xffffffff1c1c7807 */ /* 0x000fc40000800000 */
[----:B------:R-:W-:Y:S01]  /*2390*/  SEL R29, R29, 0xffffffff, P1 ;  /* 0xffffffff1d1d7807 */ /* 0x000fe20000800000 */
[----:B------:R-:W-:Y:S06]  /*23a0*/  RET.REL.NODEC R26 `(_ZN2at6native43_GLOBAL__N__7cc8d1ed_10_Dropout_cu_0e96ed3820fused_dropout_kernelIN3c108BFloat16EfmLi1ELi1EbEEvNS_4cuda6detail10TensorInfoIKT_T1_EENS7_IS8_SA_EENS7_IT4_SA_EESA_T0_NS_15PhiloxCudaStateE) ;  /* 0xffffffdc1a147950 */ /* 0x000fec0003c3ffff */
.L_x_4416:
        /* <DEDUP_REMOVED lines=13> */
.L_x_14110:


//--------------------- .text._ZN2at6native43_GLOBAL__N__7cc8d1ed_10_Dropout_cu_0e96ed3824fused_dropout_kernel_vecIN3c108BFloat16EfmLi1ELi2EbEEvNS_4cuda6detail10TensorInfoIKT_T1_EENS7_IS8_SA_EENS7_IT4_SA_EESA_T0_NS_15PhiloxCudaStateE --------------------------
	.section	.text._ZN2at6native43_GLOBAL__N__7cc8d1ed_10_Dropout_cu_0e96ed3824fused_dropout_kernel_vecIN3c108BFloat16EfmLi1ELi2EbEEvNS_4cuda6detail10TensorInfoIKT_T1_EENS7_IS8_SA_EENS7_IT4_SA_EESA_T0_NS_15PhiloxCudaStateE,"ax",@progbits
	.align	128
.text._ZN2at6native43_GLOBAL__N__7cc8d1ed_10_Dropout_cu_0e96ed3824fused_dropout_kernel_vecIN3c108BFloat16EfmLi1ELi2EbEEvNS_4cuda6detail10TensorInfoIKT_T1_EENS7_IS8_SA_EENS7_IT4_SA_EESA_T0_NS_15PhiloxCudaStateE:
        .type           _ZN2at6native43_GLOBAL__N__7cc8d1ed_10_Dropout_cu_0e96ed3824fused_dropout_kernel_vecIN3c108BFloat16EfmLi1ELi2EbEEvNS_4cuda6detail10TensorInfoIKT_T1_EENS7_IS8_SA_EENS7_IT4_SA_EESA_T0_NS_15PhiloxCudaStateE,@function
        .size           _ZN2at6native43_GLOBAL__N__7cc8d1ed_10_Dropout_cu_0e96ed3824fused_dropout_kernel_vecIN3c108BFloat16EfmLi1ELi2EbEEvNS_4cuda6detail10TensorInfoIKT_T1_EENS7_IS8_SA_EENS7_IT4_SA_EESA_T0_NS_15PhiloxCudaStateE,(.L_x_14113 - _ZN2at6native43_GLOBAL__N__7cc8d1ed_10_Dropout_cu_0e96ed3824fused_dropout_kernel_vecIN3c108BFloat16EfmLi1ELi2EbEEvNS_4cuda6detail10TensorInfoIKT_T1_EENS7_IS8_SA_EENS7_IT4_SA_EESA_T0_NS_15PhiloxCudaStateE)
        .other          _ZN2at6native43_GLOBAL__N__7cc8d1ed_10_Dropout_cu_0e96ed3824fused_dropout_kernel_vecIN3c108BFloat16EfmLi1ELi2EbEEvNS_4cuda6detail10TensorInfoIKT_T1_EENS7_IS8_SA_EENS7_IT4_SA_EESA_T0_NS_15PhiloxCudaStateE,@"STO_CUDA_ENTRY STV_DEFAULT"
_ZN2at6native43_GLOBAL__N__7cc8d1ed_10_Dropout_cu_0e96ed3824fused_dropout_kernel_vecIN3c108BFloat16EfmLi1ELi2EbEEvNS_4cuda6detail10TensorInfoIKT_T1_EENS7_IS8_SA_EENS7_IT4_SA_EESA_T0_NS_15PhiloxCudaStateE:
        /* <DEDUP_REMOVED lines=73> */
[C---:B------:R-:W-:Y:S02]  /*0490*/  VIADD R10, R19.reuse, 0xed9eba14 ;  /* 0xed9eba14130a7836 */ /* 0x040fe40000000000 */
        /* <DEDUP_REMOVED lines=34> */
[----:B------:R-:W-:-:S03]  /*06c0*/  MOV R30, 0x6f0 ;  /* 0x000006f0001e7802 */ /* 0x000fc60000000f00 */
[----:B------:R-:W-:-:S07]  /*06d0*/  VIADD R24, R24, 0xfff00000 ;  /* 0xfff0000018187836 */ /* 0x000fce0000000000 */
[----:B------:R-:W-:Y:S05]  /*06e0*/  CALL.REL.NOINC `($__internal_74_$__cuda_sm20_dblrcp_rn_slowpath_v3) ;  /* 0x00000008000c7944 */ /* 0x000fea0003c00000 */
.L_x_4417:
        /* <DEDUP_REMOVED lines=22> */
.L_x_4422:
        /* <DEDUP_REMOVED lines=13> */
.L_x_4419:
[----:B01234-:R-:W-:Y:S05]  /*0920*/  BSYNC.RECONVERGENT B0 ;  /* 0x0000000000007941 */ /* 0x01ffea0003800200 */
.L_x_4418:
        /* <DEDUP_REMOVED lines=49> */
.L_x_4420:
[----:B------:R-:W-:Y:S01]  /*0c40*/  ISETP.NE.AND P0, PT, R37, 0x3, PT ;  /* 0x000000032500780c */ /* 0x000fe20003f05270 */
[----:B------:R-:W-:Y:S01]  /*0c50*/  IMAD.MOV.U32 R26, RZ, RZ, R30 ;  /* 0x000000ffff1a7224 */ /* 0x000fe200078e001e */
[----:B------:R-:W-:-:S11]  /*0c60*/  MOV R22, R40 ;  /* 0x0000002800167202 */ /* 0x000fd60000000f00 */
[----:B------:R-:W-:Y:S01]  /*0c70*/  @P0 IMAD.MOV.U32 R22, RZ, RZ, R36 ;  /* 0x000000ffff160224 */ /* 0x000fe200078e0024 */
[----:B------:R-:W-:-:S07]  /*0c80*/  @P0 MOV R26, R40 ;  /* 0x00000028001a0202 */ /* 0x000fce0000000f00 */
.L_x_4421:
[C---:B------:R-:W-:Y:S01]  /*0c90*/  IMAD.SHL.U32 R23, R28.reuse, 0x2, RZ ;  /* 0x000000021c177824 */ /* 0x040fe200078e00ff */
[----:B------:R-:W-:-:S04]  /*0ca0*/  SHF.L.U64.HI R25, R28, 0x1, R31 ;  /* 0x000000011c197819 */ /* 0x000fc8000001021f */
[----:B------:R-:W-:-:S04]  /*0cb0*/  IADD3 R20, P0, PT, R23, UR10, RZ ;  /* 0x0000000a17147c10 */ /* 0x000fc8000ff1e0ff */
[----:B------:R-:W-:-:S05]  /*0cc0*/  IADD3.X R21, PT, PT, R25, UR11, RZ, P0, !PT ;  /* 0x0000000b19157c10 */ /* 0x000fca00087fe4ff */
[----:B------:R0:W2:Y:S01]  /*0cd0*/  LDG.E R20, desc[UR6][R20.64] ;  /* 0x0000000614147981 */ /* 0x0000a2000c1e1900 */
[----:B------:R-:W-:Y:S01]  /*0ce0*/  I2FP.F32.U32 R22, R22 ;  /* 0x0000001600167245 */ /* 0x000fe20000201000 */
[----:B------:R-:W-:Y:S01]  /*0cf0*/  IMAD.MOV.U32 R36, RZ, RZ, 0x2f800000 ;  /* 0x2f800000ff247424 */ /* 0x000fe200078e00ff */
[----:B------:R-:W-:Y:S01]  /*0d00*/  I2FP.F32.U32 R27, R26 ;  /* 0x0000001a001b7245 */ /* 0x000fe20000201000 */
[----:B------:R-:W-:Y:S05]  /*0d10*/  WARPSYNC.ALL ;  /* 0x0000000000007948 */ /* 0x000fea0003800000 */
[-C--:B------:R-:W-:Y:S01]  /*0d20*/  FFMA.FTZ R26, R22, R36.reuse, 1.1641532182693481445e-10 ;  /* 0x2f000000161a7423 */ /* 0x080fe20000010024 */
[----:B------:R-:W-:-:S04]  /*0d30*/  FFMA.FTZ R22, R27, R36, 1.1641532182693481445e-10 ;  /* 0x2f0000001b167423 */ /* 0x000fc80000010024 */
[----:B------:R-:W-:Y:S02]  /*0d40*/  FSETP.GEU.FTZ.AND P0, PT, R26, UR5, PT ;  /* 0x000000051a007c0b */ /* 0x000fe4000bf1e000 */
[C---:B------:R-:W-:Y:S02]  /*0d50*/  FSETP.GEU.FTZ.AND P1, PT, R22.reuse, UR5, PT ;  /* 0x0000000516007c0b */ /* 0x040fe4000bf3e000 */
[----:B------:R-:W-:Y:S02]  /*0d60*/  FSET.BF.LT.FTZ.AND R36, R22, UR5, PT ;  /* 0x0000000516247c0a */ /* 0x000fe4000b811000 */
[----:B------:R-:W-:Y:S02]  /*0d70*/  FSET.BF.LT.FTZ.AND R27, R26, UR5, PT ;  /* 0x000000051a1b7c0a */ /* 0x000fe4000b811000 */
[----:B------:R-:W-:Y:S02]  /*0d80*/  IADD3 R22, P2, PT, R23, UR12, RZ ;  /* 0x0000000c17167c10 */ /* 0x000fe4000ff5e0ff */
[----:B0-----:R-:W-:-:S02]  /*0d90*/  SEL R21, RZ, 0x1, P0 ;  /* 0x00000001ff157807 */ /* 0x001fc40000000000 */
[----:B------:R-:W-:Y:S02]  /*0da0*/  SEL R26, RZ, 0x1, P1 ;  /* 0x00000001ff1a7807 */ /* 0x000fe40000800000 */
[----:B------:R-:W-:Y:S02]  /*0db0*/  IADD3.X R23, PT, PT, R25, UR13, RZ, P2, !PT ;  /* 0x0000000d19177c10 */ /* 0x000fe400097fe4ff */
[----:B------:R-:W-:Y:S02]  /*0dc0*/  PRMT R25, R26, 0x7604, R21 ;  /* 0x000076041a197816 */ /* 0x000fe40000000015 */
[C---:B--2---:R-:W-:Y:S02]  /*0dd0*/  PRMT R40, R20.reuse, 0x7632, R40 ;  /* 0x0000763214287816 */ /* 0x044fe40000000028 */
[----:B------:R-:W-:Y:S02]  /*0de0*/  SHF.L.U32 R42, R20, 0x10, RZ ;  /* 0x00000010142a7819 */ /* 0x000fe400000006ff */
[----:B------:R-:W-:Y:S01]  /*0df0*/  IADD3 R20, P3, PT, R28, UR14, RZ ;  /* 0x0000000e1c147c10 */ /* 0x000fe2000ff7e0ff */
[----:B------:R-:W-:Y:S01]  /*0e00*/  IMAD.U32 R45, R40, 0x10000, RZ ;  /* 0x00010000282d7824 */ /* 0x000fe200078e00ff */
[----:B------:R-:W-:Y:S01]  /*0e10*/  LEA R28, P0, R43, R28, 0x1 ;  /* 0x0000001c2b1c7211 */ /* 0x000fe200078008ff */
[----:B------:R-:W-:Y:S01]  /*0e20*/  FMUL.FTZ R42, R27, R42 ;  /* 0x0000002a1b2a7220 */ /* 0x000fe20000410000 */
[----:B------:R-:W-:Y:S01]  /*0e30*/  IADD3.X R21, PT, PT, R31, UR15, RZ, P3, !PT ;  /* 0x0000000f1f157c10 */ /* 0x000fe20009ffe4ff */
[----:B------:R-:W-:Y:S01]  /*0e40*/  FMUL.FTZ R36, R36, R45 ;  /* 0x0000002d24247220 */ /* 0x000fe20000410000 */
[----:B------:R-:W-:-:S04]  /*0e50*/  IMAD.HI.U32 R45, R38, -0x2daee0ad, RZ ;  /* 0xd2511f53262d7827 */ /* 0x000fc800078e00ff */
[C---:B------:R-:W-:Y:S01]  /*0e60*/  FMUL.FTZ R42, R35.reuse, R42 ;  /* 0x0000002a232a7220 */ /* 0x040fe20000410000 */
[----:B------:R-:W-:Y:S01]  /*0e70*/  FMUL.FTZ R27, R35, R36 ;  /* 0x00000024231b7220 */ /* 0x000fe20000410000 */
[----:B------:R-:W-:Y:S01]  /*0e80*/  IMAD.X R31, RZ, RZ, R31, P0 ;  /* 0x000000ffff1f7224 */ /* 0x000fe200000e061f */
[----:B------:R-:W-:Y:S02]  /*0e90*/  ISETP.GE.U32.AND P0, PT, R28, UR16, PT ;  /* 0x000000101c007c0c */ /* 0x000fe4000bf06070 */
[----:B------:R-:W-:Y:S02]  /*0ea0*/  LOP3.LUT R36, R24, R45, RZ, 0x3c, !PT ;  /* 0x0000002d18247212 */ /* 0x000fe400078e3cff */
[----:B------:R-:W-:Y:S02]  /*0eb0*/  ISETP.GE.U32.AND.EX P0, PT, R31, UR17, PT, P0 ;  /* 0x000000111f007c0c */ /* 0x000fe4000bf06100 */
[----:B------:R-:W-:-:S05]  /*0ec0*/  F2FP.BF16.F32.PACK_AB R27, R27, R42 ;  /* 0x0000002a1b1b723e */ /* 0x000fca00000010ff */
[----:B------:R0:W-:Y:S04]  /*0ed0*/  STG.E desc[UR6][R22.64], R27 ;  /* 0x0000001b16007986 */ /* 0x0001e8000c101906 */
[----:B------:R0:W-:Y:S01]  /*0ee0*/  STG.E.U16 desc[UR6][R20.64], R25 ;  /* 0x0000001914007986 */ /* 0x0001e2000c101506 */
[----:B------:R-:W-:Y:S06]  /*0ef0*/  BAR.SYNC.DEFER_BLOCKING 0x0 ;  /* 0x0000000000007b1d */ /* 0x000fec0000010000 */
[----:B------:R-:W-:Y:S05]  /*0f00*/  @!P0 BRA `(.L_x_4422) ;  /* 0xfffffff800508947 */ /* 0x000fea000383ffff */
[----:B------:R-:W-:Y:S05]  /*0f10*/  EXIT ;  /* 0x000000000000794d */ /* 0x000fea0003800000 */
        .weak           $__internal_74_$__cuda_sm20_dblrcp_rn_slowpath_v3
        .type           $__internal_74_$__cuda_sm20_dblrcp_rn_slowpath_v3,@function
        .size           $__internal_74_$__cuda_sm20_dblrcp_rn_slowpath_v3,(.L_x_14113 - $__internal_74_$__cuda_sm20_dblrcp_rn_slowpath_v3)
$__internal_74_$__cuda_sm20_dblrcp_rn_slowpath_v3:
        /* <DEDUP_REMOVED lines=57> */
.L_x_4425:
        /* <DEDUP_REMOVED lines=33> */
.L_x_4423:
[----:B------:R-:W-:Y:S02]  /*14c0*/  LOP3.LUT R23, R41, 0x80000, RZ, 0xfc, !PT ;  /* 0x0008000029177812 */ /* 0x000fe400078efcff */
[----:B------:R-:W-:-:S07]  /*14d0*/  MOV R22, R40 ;  /* 0x0000002800167202 */ /* 0x000fce0000000f00 */
.L_x_4424:
[----:B------:R-:W-:Y:S01]  /*14e0*/  IMAD.MOV.U32 R24, RZ, RZ, R22 ;  /* 0x000000ffff187224 */ /* 0x000fe200078e0016 */
[----:B------:R-:W-:Y:S01]  /*14f0*/  MOV R22, R30 ;  /* 0x0000001e00167202 */ /* 0x000fe20000000f00 */
[----:B------:R-:W-:Y:S02]  /*1500*/  IMAD.MOV.U32 R25, RZ, RZ, R23 ;  /* 0x000000ffff197224 */ /* 0x000fe400078e0017 */
[----:B------:R-:W-:-:S04]  /*1510*/  IMAD.MOV.U32 R23, RZ, RZ, 0x0 ;  /* 0x00000000ff177424 */ /* 0x000fc800078e00ff */
[----:B------:R-:W-:Y:S05]  /*1520*/  RET.REL.NODEC R22 `(_ZN2at6native43_GLOBAL__N__7cc8d1ed_10_Dropout_cu_0e96ed3824fused_dropout_kernel_vecIN3c108BFloat16EfmLi1ELi2EbEEvNS_4cuda6detail10TensorInfoIKT_T1_EENS7_IS8_SA_EENS7_IT4_SA_EESA_T0_NS_15PhiloxCudaStateE) ;  /* 0xffffffe816b47950 */ /* 0x000fea0003c3ffff */
.L_x_4426:
        /* <DEDUP_REMOVED lines=13> */
.L_x_14113:


//--------------------- .text._ZN2at6native43_GLOBAL__N__7cc8d1ed_10_Dropout_cu_0e96ed3824fused_dropout_kernel_vecIN3c108BFloat16EfmLi1ELi4EbEEvNS_4cuda6detail10TensorInfoIKT_T1_EENS7_IS8_SA_EENS7_IT4_SA_EESA_T0_NS_15PhiloxCudaStateE --------------------------
	.section	.text._ZN2at6native43_GLOBAL__N__7cc8d1ed_10_Dropout_cu_0e96ed3824fused_dropout_kernel_vecIN3c108BFloat16EfmLi1ELi4EbEEvNS_4cuda6detail10TensorInfoIKT_T1_EENS7_IS8_SA_EENS7_IT4_SA_EESA_T0_NS_15PhiloxCudaStateE,"ax",@progbits
	.align	128
.text._ZN2at6native43_GLOBAL__N__7cc8d1ed_10_Dropout_cu_0e96ed3824fused_dropout_kernel_vecIN3c108BFloat16EfmLi1ELi4EbEEvNS_4cuda6detail10TensorInfoIKT_T1_EENS7_IS8_SA_EENS7_IT4_SA_EESA_T0_NS_15PhiloxCudaStateE:
        .type           _ZN2at6native43_GLOBAL__N__7cc8d1ed_10_Dropout_cu_0e96ed3824fused_dropout_kernel_vecIN3c108BFloat16EfmLi1ELi4EbEEvNS_4cuda6detail10TensorInfoIKT_T1_EENS7_IS8_SA_EENS7_IT4_SA_EESA_T0_NS_15PhiloxCudaStateE,@function
        .size           _ZN2at6native43_GLOBAL__N__7cc8d1ed_10_Dropout_cu_0e96ed3824fused_dropout_kernel_vecIN3c108BFloat16EfmLi1ELi4EbEEvNS_4cuda6detail10TensorInfoIKT_T1_EENS7_IS8_SA_EENS7_IT4_SA_EESA_T0_NS_15PhiloxCudaStateE,(.L_x_14115 - _ZN2at6native43_GLOBAL__N__7cc8d1ed_10_Dropout_cu_0e96ed3824fused_dropout_kernel_vecIN3c108BFloat16EfmLi1ELi4EbEEvNS_4cuda6detail10TensorInfoIKT_T1_EENS7_IS8_SA_EENS7_IT4_SA_EESA_T0_NS_15PhiloxCudaStateE)
        .other          _ZN2at6native43_GLOBAL__N__7cc8d1ed_10_Dropout_cu_0e96ed3824fused_dropout_kernel_vecIN3c108BFloat16EfmLi1ELi4EbEEvNS_4cuda6detail10TensorInfoIKT_T1_EENS7_IS8_SA_EENS7_IT4_SA_EESA_T0_NS_15PhiloxCudaStateE,@"STO_CUDA_ENTRY STV_DEFAULT"
_ZN2at6native43_GLOBAL__N__7cc8d1ed_10_Dropout_cu_0e96ed3824fused_dropout_kernel_vecIN3c108BFloat16EfmLi1ELi4EbEEvNS_4cuda6detail10TensorInfoIKT_T1_EENS7_IS8_SA_EENS7_IT4_SA_EESA_T0_NS_15PhiloxCudaStateE:
        /* <DEDUP_REMOVED lines=24> */
[----:B------:R-:W-:Y:S02]  /*0180*/  IMAD.MOV.U32 R19, RZ, RZ, R35 ;  /* 0x000000ffff137224 */ /* 0x000fe400078e0023 */
        /* <DEDUP_REMOVED lines=17> */
[----:B------:R-:W-:Y:S01]  /*02a0*/  @P1 IADD3.X R39, PT, PT, RZ, R3, RZ, P0, !PT ;  /* 0x00000003ff271210 */ /* 0x000fe200007fe4ff */
[----:B------:R-:W-:Y:S01]  /*02b0*/  VIADD R3, R22, 0x3c6ef372 ;  /* 0x3c6ef37216037836 */ /* 0x000fe20000000000 */
[----:B------:R-:W-:Y:S02]  /*02c0*/  FSETP.GEU.AND P0, PT, |R26|, 5.8789094863358348022e-39, PT ;  /* 0x004004021a00780b */ /* 0x000fe40003f0e200 */
[----:B------:R-:W-:-:S05]  /*02d0*/  SHF.R.U64 R33, R38, 0x2, R39 ;  /* 0x0000000226217819 */ /* 0x000fca0000001227 */
[----:B------:R-:W-:-:S05]  /*02e0*/  IMAD.WIDE.U32 R4, R33, -0x2daee0ad, RZ ;  /* 0xd2511f5321047825 */ /* 0x000fca00078e00ff */
[----:B------:R-:W-:Y:S01]  /*02f0*/  LOP3.LUT R10, R5, R23, RZ, 0x3c, !PT ;  /* 0x00000017050a7212 */ /* 0x000fe200078e3cff */
[----:B------:R-:W-:-:S04]  /*0300*/  VIADD R5, R23, 0x32370b8f ;  /* 0x32370b8f17057836 */ /* 0x000fc80000000000 */
[----:B------:R-:W-:-:S05]  /*0310*/  IMAD.WIDE.U32 R10, R10, -0x326172a9, RZ ;  /* 0xcd9e8d570a0a7825 */ /* 0x000fca00078e00ff */
[----:B------:R-:W-:-:S05]  /*0320*/  LOP3.LUT R12, R2, R8, R11, 0x96, !PT ;  /* 0x00000008020c7212 */ /* 0x000fca00078e960b */
[----:B------:R-:W-:-:S15]  /*0330*/  IMAD.WIDE.U32 R12, R12, -0x2daee0ad, RZ ;  /* 0xd2511f530c0c7825 */ /* 0x000fde00078e00ff */
[----:B------:R-:W-:-:S12]  /*0340*/  NOP ;  /* 0x0000000000007918 */ /* 0x000fd80000000000 */
[----:B-1----:R0:W1:Y:S02]  /*0350*/  DFMA R30, R26, R30, R26 ;  /* 0x0000001e1a1e722b */ /* 0x002064000000001a */
[----:B0-----:R-:W-:Y:S01]  /*0360*/  SHF.R.U32.HI R27, RZ, 0x2, R39 ;  /* 0x00000002ff1b7819 */ /* 0x001fe20000011627 */
[----:B------:R-:W-:-:S03]  /*0370*/  VIADD R26, R23, 0x96a522ad ;  /* 0x96a522ad171a7836 */ /* 0x000fc60000000000 */
[----:B------:R-:W-:-:S05]  /*0380*/  LOP3.LUT R6, R27, R9, R22, 0x96, !PT ;  /* 0x000000091b067212 */ /* 0x000fca00078e9616 */
[----:B------:R-:W-:-:S05]  /*0390*/  IMAD.WIDE.U32 R6, R6, -0x2daee0ad, RZ ;  /* 0xd2511f5306067825 */ /* 0x000fca00078e00ff */
[----:B------:R-:W-:Y:S01]  /*03a0*/  LOP3.LUT R9, R0, R4, R7, 0x96, !PT ;  /* 0x0000000400097212 */ /* 0x000fe200078e9607 */
[----:B------:R-:W-:Y:S01]  /*03b0*/  VIADD R7, R22, 0x78dde6e4 ;  /* 0x78dde6e416077836 */ /* 0x000fe20000000000 */
[----:B------:R-:W-:-:S03]  /*03c0*/  IADD3 R4, PT, PT, R23, 0x76cf5d0a, RZ ;  /* 0x76cf5d0a17047810 */ /* 0x000fc60007ffe0ff */
[----:B------:R-:W-:-:S05]  /*03d0*/  IMAD.WIDE.U32 R8, R9, -0x326172a9, RZ ;  /* 0xcd9e8d5709087825 */ /* 0x000fca00078e00ff */
[----:B------:R-:W-:Y:S01]  /*03e0*/  LOP3.LUT R14, R3, R10, R9, 0x96, !PT ;  /* 0x0000000a030e7212 */ /* 0x000fe200078e9609 */
        /* <DEDUP_REMOVED lines=19> */
[----:B------:R-:W-:Y:S02]  /*0520*/  IADD3 R12, PT, PT, R23, 0x646e171e, RZ ;  /* 0x646e171e170c7810 */ /* 0x000fe40007ffe0ff */
[----:B-1----:R-:W0:Y:S01]  /*0530*/  DFMA R36, -R24, R30, 1 ;  /* 0x3ff000001824742b */ /* 0x002e22000000011e */
        /* <DEDUP_REMOVED lines=11> */
[----:B------:R-:W-:Y:S01]  /*05f0*/  IADD3 R16, PT, PT, R23, -0x24c28bd8, RZ ;  /* 0xdb3d742817107810 */ /* 0x000fe20007ffe0ff */
[----:B------:R-:W-:Y:S01]  /*0600*/  VIADD R17, R22, 0x8ff34781 ;  /* 0x8ff3478116117836 */ /* 0x000fe20000000000 */
[----:B------:R-:W-:Y:S01]  /*0610*/  LOP3.LUT R32, R15, R44, R21, 0x96, !PT ;  /* 0x0000002c0f207212 */ /* 0x000fe200078e9615 */
[----:B------:R-:W-:-:S04]  /*0620*/  IMAD.WIDE.U32 R28, R28, -0x2daee0ad, RZ ;  /* 0xd2511f531c1c7825 */ /* 0x000fc800078e00ff */
[----:B------:R-:W-:Y:S01]  /*0630*/  IMAD.HI.U32 R21, R32, -0x2daee0ad, RZ ;  /* 0xd2511f5320157827 */ /* 0x000fe200078e00ff */
[----:B------:R-:W-:-:S04]  /*0640*/  LOP3.LUT R39, R16, R40, R29, 0x96, !PT ;  /* 0x0000002810277212 */ /* 0x000fc800078e961d */
[----:B------:R-:W-:Y:S01]  /*0650*/  LOP3.LUT R35, R28, R21, RZ, 0x3c, !PT ;  /* 0x000000151c237212 */ /* 0x000fe200078e3cff */
[----:B------:R-:W-:Y:S01]  /*0660*/  IMAD.HI.U32 R29, R39, -0x326172a9, RZ ;  /* 0xcd9e8d57271d7827 */ /* 0x000fe200078e00ff */
[----:B------:R-:W-:-:S03]  /*0670*/  MOV R21, R33 ;  /* 0x0000002100157202 */ /* 0x000fc60000000f00 */
[----:B------:R-:W-:Y:S01]  /*0680*/  IMAD.MOV.U32 R28, RZ, RZ, R32 ;  /* 0x000000ffff1c7224 */ /* 0x000fe200078e0020 */
[----:B------:R-:W-:Y:S01]  /*0690*/  LOP3.LUT R29, R17, R20, R29, 0x96, !PT ;  /* 0x00000014111d7212 */ /* 0x000fe200078e961d */
[----:B------:R-:W-:-:S15]  /*06a0*/  IMAD.MOV.U32 R20, RZ, RZ, R42 ;  /* 0x000000ffff147224 */ /* 0x000fde00078e002a */
[----:B------:R-:W-:-:S08]  /*06b0*/  NOP ;  /* 0x0000000000007918 */ /* 0x000fd00000000000 */
[----:B0-----:R0:W1:Y:S02]  /*06c0*/  DFMA R36, R30, R36, R30 ;  /* 0x000000241e24722b */ /* 0x001064000000001e */
[----:B01----:R-:W-:Y:S05]  /*06d0*/  @P0 BRA `(.L_x_4427) ;  /* 0x0000000000100947 */ /* 0x003fea0003800000 */
[----:B------:R-:W-:Y:S02]  /*06e0*/  LOP3.LUT R30, R25, 0x7fffffff, RZ, 0xc0, !PT ;  /* 0x7fffffff191e7812 */ /* 0x000fe400078ec0ff */
[----:B------:R-:W-:-:S03]  /*06f0*/  MOV R40, 0x720 ;  /* 0x0000072000287802 */ /* 0x000fc60000000f00 */
[----:B------:R-:W-:-:S07]  /*0700*/  VIADD R30, R30, 0xfff00000 ;  /* 0xfff000001e1e7836 */ /* 0x000fce0000000000 */
[----:B------:R-:W-:Y:S05]  /*0710*/  CALL.REL.NOINC `($__internal_75_$__cuda_sm20_dblrcp_rn_slowpath_v3) ;  /* 0x0000000800707944 */ /* 0x000fea0003c00000 */
.L_x_4427:
[----:B------:R-:W0:Y:S01]  /*0720*/  LDCU UR4, c[0x0][0x370] ;  /* 0x00006e00ff0477ac */ /* 0x000e220008000800 */
[----:B------:R-:W1:Y:S01]  /*0730*/  F2F.F32.F64 R30, R36 ;  /* 0x00000024001e7310 */ /* 0x000e620000301000 */
[----:B------:R-:W-:Y:S01]  /*0740*/  LOP3.LUT R31, R35, R26, RZ, 0x3c, !PT ;  /* 0x0000001a231f7212 */ /* 0x000fe200078e3cff */
[----:B------:R-:W-:Y:S01]  /*0750*/  IMAD R32, R39, -0x326172a9, RZ ;  /* 0xcd9e8d5727207824 */ /* 0x000fe200078e02ff */
[----:B------:R-:W-:Y:S01]  /*0760*/  UMOV UR8, 0xf0000000 ;  /* 0xf000000000087882 */ /* 0x000fe20000000000 */
[----:B------:R-:W-:Y:S01]  /*0770*/  UMOV UR9, 0x380fffff ;  /* 0x380fffff00097882 */ /* 0x000fe20000000000 */
[----:B------:R-:W-:-:S15]  /*0780*/  LOP3.LUT R33, R38, 0x3, RZ, 0xc0, !PT ;  /* 0x0000000326217812 */ /* 0x000fde00078ec0ff */
[----:B------:R-:W-:-:S15]  /*0790*/  NOP ;  /* 0x0000000000007918 */ /* 0x000fde0000000000 */
[----:B------:R-:W-:-:S15]  /*07a0*/  NOP ;  /* 0x0000000000007918 */ /* 0x000fde0000000000 */
[----:B------:R-:W-:-:S14]  /*07b0*/  NOP ;  /* 0x0000000000007918 */ /* 0x000fdc0000000000 */
[----:B------:R-:W1:Y:S01]  /*07c0*/  DSETP.GEU.AND P0, PT, |R36|, UR8, PT ;  /* 0x0000000824007e2a */ /* 0x000e62000bf0e200 */
[----:B------:R-:W-:Y:S01]  /*07d0*/  MOV R35, RZ ;  /* 0x000000ff00237202 */ /* 0x000fe20000000f00 */
[----:B-1----:R-:W-:Y:S01]  /*07e0*/  @!P0 FMUL R30, R30, 1.175494350822287508e-38 ;  /* 0x008000001e1e8820 */ /* 0x002fe20000400000 */
[----:B------:R-:W1:Y:S01]  /*07f0*/  LDCU UR5, c[0x0][0x868] ;  /* 0x00010d00ff0577ac */ /* 0x000e620008000800 */
[----:B------:R-:W2:Y:S01]  /*0800*/  LDCU.64 UR16, c[0x0][0x860] ;  /* 0x00010c00ff1077ac */ /* 0x000ea20008000a00 */
[----:B0-----:R-:W-:Y:S01]  /*0810*/  IMAD R18, R18, UR4, RZ ;  /* 0x0000000412127c24 */ /* 0x001fe2000f8e02ff */
[----:B------:R-:W0:Y:S01]  /*0820*/  LDCU.64 UR14, c[0x0][0x6c0] ;  /* 0x0000d800ff0e77ac */ /* 0x000e220008000a00 */
[----:B------:R-:W3:Y:S01]  /*0830*/  LDCU.64 UR12, c[0x0][0x520] ;  /* 0x0000a400ff0c77ac */ /* 0x000ee20008000a00 */
[----:B------:R-:W4:Y:S04]  /*0840*/  LDCU.64 UR10, c[0x0][0x380] ;  /* 0x00007000ff0a77ac */ /* 0x000f280008000a00 */
.L_x_4432:
        /* <DEDUP_REMOVED lines=13> */
.L_x_4429:
[----:B01234-:R-:W-:Y:S05]  /*0920*/  BSYNC.RECONVERGENT B0 ;  /* 0x0000000000007941 */ /* 0x01ffea0003800200 */
.L_x_4428:
        /* <DEDUP_REMOVED lines=35> */
[----:B------:R-:W-:Y:S01]  /*0b60*/  MOV R38, R29 ;  /* 0x0000001d00267202 */ /* 0x000fe20000000f00 */
[----:B------:R-:W-:Y:S01]  /*0b70*/  IMAD R41, R28, -0x2daee0ad, RZ ;  /* 0xd2511f531c297824 */ /* 0x000fe200078e02ff */
[----:B------:R-:W-:Y:S01]  /*0b80*/  LOP3.LUT R28, R15, R24, R37, 0x96, !PT ;  /* 0x000000180f1c7212 */ /* 0x000fe200078e9625 */
[----:B------:R-:W-:-:S04]  /*0b90*/  IMAD.WIDE.U32 R24, R25, -0x326172a9, RZ ;  /* 0xcd9e8d5719187825 */ /* 0x000fc800078e00ff */
[----:B------:R-:W-:Y:S01]  /*0ba0*/  IMAD.HI.U32 R37, R28, -0x2daee0ad, RZ ;  /* 0xd2511f531c257827 */ /* 0x000fe200078e00ff */
[----:B------:R-:W-:-:S03]  /*0bb0*/  LOP3.LUT R29, R17, R36, R25, 0x96, !PT ;  /* 0x00000024111d7212 */ /* 0x000fc600078e9619 */
[----:B------:R-:W-:Y:S02]  /*0bc0*/  IMAD.MOV.U32 R39, RZ, RZ, R32 ;  /* 0x000000ffff277224 */ /* 0x000fe400078e0020 */
[----:B------:R-:W-:Y:S02]  /*0bd0*/  IMAD.MOV.U32 R32, RZ, RZ, R24 ;  /* 0x000000ffff207224 */ /* 0x000fe400078e0018 */
        /* <DEDUP_REMOVED lines=12> */
.L_x_4430:
        /* <DEDUP_REMOVED lines=9> */
.L_x_4431:
        /* <DEDUP_REMOVED lines=12> */
[----:B------:R-:W-:-:S02]  /*0df0*/  FFMA.FTZ R42, R39, R38, 1.1641532182693481445e-10 ;  /* 0x2f000000272a7423 */ /* 0x000fc40000010026 */
[-C--:B------:R-:W-:Y:S01]  /*0e00*/  FFMA.FTZ R44, R41, R38.reuse, 1.1641532182693481445e-10 ;  /* 0x2f000000292c7423 */ /* 0x080fe20000010026 */
[----:B------:R-:W-:Y:S01]  /*0e10*/  FSETP.GEU.FTZ.AND P0, PT, R43, UR5, PT ;  /* 0x000000052b007c0b */ /* 0x000fe2000bf1e000 */
[----:B------:R-:W-:Y:S01]  /*0e20*/  FFMA.FTZ R38, R45, R38, 1.1641532182693481445e-10 ;  /* 0x2f0000002d267423 */ /* 0x000fe20000010026 */
[----:B------:R-:W-:Y:S02]  /*0e30*/  FSET.BF.LT.FTZ.AND R43, R43, UR5, PT ;  /* 0x000000052b2b7c0a */ /* 0x000fe4000b811000 */
[----:B------:R-:W-:Y:S02]  /*0e40*/  FSETP.GEU.FTZ.AND P1, PT, R42, UR5, PT ;  /* 0x000000052a007c0b */ /* 0x000fe4000bf3e000 */
[----:B------:R-:W-:Y:S02]  /*0e50*/  FSETP.GEU.FTZ.AND P3, PT, R38, UR5, PT ;  /* 0x0000000526007c0b */ /* 0x000fe4000bf7e000 */
[----:B------:R-:W-:Y:S02]  /*0e60*/  FSETP.GEU.FTZ.AND P2, PT, R44, UR5, PT ;  /* 0x000000052c007c0b */ /* 0x000fe4000bf5e000 */
[----:B------:R-:W-:-:S02]  /*0e70*/  FSET.BF.LT.FTZ.AND R42, R42, UR5, PT ;  /* 0x000000052a2a7c0a */ /* 0x000fc4000b811000 */
[----:B------:R-:W-:Y:S02]  /*0e80*/  SEL R41, RZ, 0x1, P3 ;  /* 0x00000001ff297807 */ /* 0x000fe40001800000 */
[----:B------:R-:W-:Y:S02]  /*0e90*/  SEL R45, RZ, 0x1, P2 ;  /* 0x00000001ff2d7807 */ /* 0x000fe40001000000 */
[----:B------:R-:W-:Y:S02]  /*0ea0*/  FSET.BF.LT.FTZ.AND R38, R38, UR5, PT ;  /* 0x0000000526267c0a */ /* 0x000fe4000b811000 */
[----:B------:R-:W-:Y:S02]  /*0eb0*/  FSET.BF.LT.FTZ.AND R44, R44, UR5, PT ;  /* 0x000000052c2c7c0a */ /* 0x000fe4000b811000 */
[----:B------:R-:W-:Y:S02]  /*0ec0*/  PRMT R41, R45, 0x3340, R41 ;  /* 0x000033402d297816 */ /* 0x000fe40000000029 */
[----:B--2---:R-:W-:-:S02]  /*0ed0*/  PRMT R39, R24, 0x7632, R39 ;  /* 0x0000763218277816 */ /* 0x004fc40000000027 */
[----:B------:R-:W-:Y:S02]  /*0ee0*/  SHF.L.U32 R40, R24, 0x10, RZ ;  /* 0x0000001018287819 */ /* 0x000fe400000006ff */
[----:B------:R-:W-:Y:S01]  /*0ef0*/  PRMT R24, R25, 0x7632, R24 ;  /* 0x0000763219187816 */ /* 0x000fe20000000018 */
[----:B------:R-:W-:Y:S02]  /*0f00*/  IMAD.U32 R39, R39, 0x10000, RZ ;  /* 0x0001000027277824 */ /* 0x000fe400078e00ff */
[----:B------:R-:W-:Y:S01]  /*0f10*/  FMUL.FTZ R43, R43, R40 ;  /* 0x000000282b2b7220 */ /* 0x000fe20000410000 */
[----:B------:R-:W-:Y:S02]  /*0f20*/  IMAD.U32 R25, R25, 0x10000, RZ ;  /* 0x0001000019197824 */ /* 0x000fe400078e00ff */
[----:B------:R-:W-:Y:S01]  /*0f30*/  FMUL.FTZ R40, R42, R39 ;  /* 0x000000272a287220 */ /* 0x000fe20000410000 */
[----:B------:R-:W-:Y:S01]  /*0f40*/  IMAD.U32 R24, R24, 0x10000, RZ ;  /* 0x0001000018187824 */ /* 0x000fe200078e00ff */
[----:B------:R-:W-:Y:S01]  /*0f50*/  SEL R39, RZ, 0x1, P0 ;  /* 0x00000001ff277807 */ /* 0x000fe20000000000 */
[C---:B------:R-:W-:Y:S01]  /*0f60*/  FMUL.FTZ R43, R30.reuse, R43 ;  /* 0x0000002b1e2b7220 */ /* 0x040fe20000410000 */
[----:B------:R-:W-:Y:S01]  /*0f70*/  FMUL.FTZ R40, R30, R40 ;  /* 0x000000281e287220 */ /* 0x000fe20000410000 */
[----:B------:R-:W-:Y:S01]  /*0f80*/  FMUL.FTZ R45, R38, R24 ;  /* 0x00000018262d7220 */ /* 0x000fe20000410000 */
[----:B------:R-:W-:Y:S01]  /*0f90*/  SEL R24, RZ, 0x1, P1 ;  /* 0x00000001ff187807 */ /* 0x000fe20000800000 */
[----:B------:R-:W-:Y:S01]  /*0fa0*/  FMUL.FTZ R25, R44, R25 ;  /* 0x000000192c197220 */ /* 0x000fe20000410000 */
[----:B------:R-:W-:Y:S01]  /*0fb0*/  IADD3 R38, P0, PT, R37, UR12, RZ ;  /* 0x0000000c25267c10 */ /* 0x000fe2000ff1e0ff */
[C---:B------:R-:W-:Y:S01]  /*0fc0*/  FMUL.FTZ R42, R30.reuse, R45 ;  /* 0x0000002d1e2a7220 */ /* 0x040fe20000410000 */
[----:B------:R-:W-:Y:S01]  /*0fd0*/  PRMT R44, R39, 0x3340, R24 ;  /* 0x00003340272c7816 */ /* 0x000fe20000000018 */
[----:B------:R-:W-:Y:S01]  /*0fe0*/  FMUL.FTZ R25, R30, R25 ;  /* 0x000000191e197220 */ /* 0x000fe20000410000 */
[----:B------:R-:W-:-:S02]  /*0ff0*/  F2FP.BF16.F32.PACK_AB R24, R40, R43 ;  /* 0x0000002b2818723e */ /* 0x000fc400000010ff */
[----:B------:R-:W-:Y:S02]  /*1000*/  IADD3 R40, P1, PT, R34, UR14, RZ ;  /* 0x0000000e22287c10 */ /* 0x000fe4000ff3e0ff */
[----:B------:R-:W-:Y:S02]  /*1010*/  IADD3.X R39, PT, PT, R36, UR13, RZ, P0, !PT ;  /* 0x0000000d24277c10 */ /* 0x000fe400087fe4ff */
[----:B------:R-:W-:Y:S02]  /*1020*/  LEA R34, P0, R18, R34, 0x2 ;  /* 0x0000002212227211 */ /* 0x000fe400078010ff */
[----:B------:R-:W-:Y:S02]  /*1030*/  PRMT R37, R44, 0x5410, R41 ;  /* 0x000054102c257816 */ /* 0x000fe40000000029 */
[----:B------:R-:W-:Y:S02]  /*1040*/  IADD3.X R41, PT, PT, R19, UR15, RZ, P1, !PT ;  /* 0x0000000f13297c10 */ /* 0x000fe40008ffe4ff */
[----:B------:R-:W-:-:S02]  /*1050*/  IADD3.X R19, PT, PT, RZ, R19, RZ, P0, !PT ;  /* 0x00000013ff137210 */ /* 0x000fc400007fe4ff */
[----:B------:R-:W-:Y:S02]  /*1060*/  ISETP.GE.U32.AND P0, PT, R34, UR16, PT ;  /* 0x0000001022007c0c */ /* 0x000fe4000bf06070 */
[----:B------:R-:W-:Y:S02]  /*1070*/  F2FP.BF16.F32.PACK_AB R25, R42, R25 ;  /* 0x000000192a19723e */ /* 0x000fe400000010ff */
[----:B------:R-:W-:-:S03]  /*1080*/  ISETP.GE.U32.AND.EX P0, PT, R19, UR17, PT, P0 ;  /* 0x0000001113007c0c */ /* 0x000fc6000bf06100 */
[----:B------:R0:W-:Y:S04]  /*1090*/  STG.E.64 desc[UR6][R38.64], R24 ;  /* 0x0000001826007986 */ /* 0x0001e8000c101b06 */
[----:B------:R0:W-:Y:S01]  /*10a0*/  STG.E desc[UR6][R40.64], R37 ;  /* 0x0000002528007986 */ /* 0x0001e2000c101906 */
[----:B------:R-:W-:Y:S06]  /*10b0*/  BAR.SYNC.DEFER_BLOCKING 0x0 ;  /* 0x0000000000007b1d */ /* 0x000fec0000010000 */
[----:B------:R-:W-:Y:S05]  /*10c0*/  @!P0 BRA `(.L_x_4432) ;  /* 0xfffffff400e08947 */ /* 0x000fea000383ffff */
[----:B------:R-:W-:Y:S05]  /*10d0*/  EXIT ;  /* 0x000000000000794d */ /* 0x000fea0003800000 */
        .weak           $__internal_75_$__cuda_sm20_dblrcp_rn_slowpath_v3
        .type           $__internal_75_$__cuda_sm20_dblrcp_rn_slowpath_v3,@function
        .size           $__internal_75_$__cuda_sm20_dblrcp_rn_slowpath_v3,(.L_x_14115 - $__internal_75_$__cuda_sm20_dblrcp_rn_slowpath_v3)
$__internal_75_$__cuda_sm20_dblrcp_rn_slowpath_v3:
        /* <DEDUP_REMOVED lines=57> */
.L_x_4435:
        /* <DEDUP_REMOVED lines=33> */
.L_x_4433:
[----:B------:R-:W-:Y:S01]  /*1680*/  LOP3.LUT R25, R37, 0x80000, RZ, 0xfc, !PT ;  /* 0x0008000025197812 */ /* 0x000fe200078efcff */
[----:B------:R-:W-:-:S07]  /*1690*/  IMAD.MOV.U32 R24, RZ, RZ, R36 ;  /* 0x000000ffff187224 */ /* 0x000fce00078e0024 */
.L_x_4434:
[----:B------:R-:W-:Y:S01]  /*16a0*/  IMAD.MOV.U32 R41, RZ, RZ, 0x0 ;  /* 0x00000000ff297424 */ /* 0x000fe200078e00ff */
[----:B------:R-:W-:Y:S01]  /*16b0*/  MOV R37, R25 ;  /* 0x0000001900257202 */ /* 0x000fe20000000f00 */
[----:B------:R-:W-:Y:S02]  /*16c0*/  IMAD.MOV.U32 R36, RZ, RZ, R24 ;  /* 0x000000ffff247224 */ /* 0x000fe400078e0018 */
[----:B------:R-:W-:Y:S05]  /*16d0*/  RET.REL.NODEC R40 `(_ZN2at6native43_GLOBAL__N__7cc8d1ed_10_Dropout_cu_0e96ed3824fused_dropout_kernel_vecIN3c108BFloat16EfmLi1ELi4EbEEvNS_4cuda6detail10TensorInfoIKT_T1_EENS7_IS8_SA_EENS7_IT4_SA_EESA_T0_NS_15PhiloxCudaStateE) ;  /* 0xffffffe828487950 */ /* 0x000fea0003c3ffff */
.L_x_4436:
        /* <DEDUP_REMOVED lines=10> */
.L_x_14115:


//--------------------- .text._ZN2at6native43_GLOBAL__N__7cc8d1ed_10_Dropout_cu_0e96ed3824fused_dropout_kernel_vecIN3c108BFloat16EfmLi1ELi8EbEEvNS_4cuda6detail10TensorInfoIKT_T1_EENS7_IS8_SA_EENS7_IT4_SA_EESA_T0_NS_15PhiloxCudaStateE --------------------------
	.section	.text._ZN2at6native43_GLOBAL__N__7cc8d1ed_10_Dropout_cu_0e96ed3824fused_dropout_kernel_vecIN3c108BFloat16EfmLi1ELi8EbEEvNS_4cuda6detail10TensorInfoIKT_T1_EENS7_IS8_SA_EENS7_IT4_SA_EESA_T0_NS_15PhiloxCudaStateE,"ax",@progbits
	.align	128
.text._ZN2at6native43_GLOBAL__N__7cc8d1ed_10_Dropout_cu_0e96ed3824fused_dropout_kernel_vecIN3c108BFloat16EfmLi1ELi8EbEEvNS_4cuda6detail10TensorInfoIKT_T1_EENS7_IS8_SA_EENS7_IT4_SA_EESA_T0_NS_15PhiloxCudaStateE:
        .type           _ZN2at6native43_GLOBAL__N__7cc8d1ed_10_Dropout_cu_0e96ed3824fused_dropout_kernel_vecIN3c108BFloat16EfmLi1ELi8EbEEvNS_4cuda6detail10TensorInfoIKT_T1_EENS7_IS8_SA_EENS7_IT4_SA_EESA_T0_NS_15PhiloxCudaStateE,@function
        .size           _ZN2at6native43_GLOBAL__N__7cc8d1ed_10_Dropout_cu_0e96ed3824fused_dropout_kernel_vecIN3c108BFloat16EfmLi1ELi8EbEEvNS_4cuda6detail10TensorInfoIKT_T1_EENS7_IS8_SA_EENS7_IT4_SA_EESA_T0_NS_15PhiloxCudaStateE,(.L_x_14117 - _ZN2at6native43_GLOBAL__N__7cc8d1ed_10_Dropout_cu_0e96ed3824fused_dropout_kernel_vecIN3c108BFloat16EfmLi1ELi8EbEEvNS_4cuda6detail10TensorInfoIKT_T1_EENS7_IS8_SA_EENS7_IT4_SA_EESA_T0_NS_15PhiloxCudaStateE)
        .other          _ZN2at6native43_GLOBAL__N__7cc8d1ed_10_Dropout_cu_0e96ed3824fused_dropout_kernel_vecIN3c108BFloat16EfmLi1ELi8EbEEvNS_4cuda6detail10TensorInfoIKT_T1_EENS7_IS8_SA_EENS7_IT4_SA_EESA_T0_NS_15PhiloxCudaStateE,@"STO_CUDA_ENTRY STV_DEFAULT"
_ZN2at6native43_GLOBAL__N__7cc8d1ed_10_Dropout_cu_0e96ed3824fused_dropout_kernel_vecIN3c108BFloat16EfmLi1ELi8EbEEvNS_4cuda6detail10TensorInfoIKT_T1_EENS7_IS8_SA_EENS7_IT4_SA_EESA_T0_NS_15PhiloxCudaStateE:
        /* <DEDUP_REMOVED lines=38> */
[----:B0----5:R-:W-:Y:S01]  /*0260*/  @P1 IADD3 R38, P0, PT, R2, R5, RZ ;  /* 0x0000000502261210 */ /* 0x021fe20007f1e0ff */
[----:B------:R-:W-:-:S03]  /*0270*/  VIADD R2, R27, 0xbb67ae85 ;  /* 0xbb67ae851b027836 */ /* 0x000fc60000000000 */
[----:B------:R-:W-:Y:S01]  /*0280*/  @P1 IADD3.X R39, PT, PT, RZ, R3, RZ, P0, !PT ;  /* 0x00000003ff271210 */ /* 0x000fe200007fe4ff */
[----:B------:R-:W-:Y:S01]  /*0290*/  VIADD R3, R26, 0x9e3779b9 ;  /* 0x9e3779b91a037836 */ /* 0x000fe20000000000 */
[----:B------:R-:W-:-:S15]  /*02a0*/  FSETP.GEU.AND P0, PT, |R34|, 5.8789094863358348022e-39, PT ;  /* 0x004004022200780b */ /* 0x000fde0003f0e200 */
[----:B------:R-:W-:-:S15]  /*02b0*/  NOP ;  /* 0x0000000000007918 */ /* 0x000fde0000000000 */
[----:B------:R-:W-:-:S15]  /*02c0*/  NOP ;  /* 0x0000000000007918 */ /* 0x000fde0000000000 */
[----:B------:R-:W-:-:S09]  /*02d0*/  NOP ;  /* 0x0000000000007918 */ /* 0x000fd20000000000 */
        /* <DEDUP_REMOVED lines=28> */
[----:B------:R-:W-:Y:S01]  /*04a0*/  VIADD R11, R26, 0x1715609d ;  /* 0x1715609d1a0b7836 */ /* 0x000fe20000000000 */
[----:B------:R-:W-:Y:S01]  /*04b0*/  LOP3.LUT R18, R9, R10, R21, 0x96, !PT ;  /* 0x0000000a09127212 */ /* 0x000fe200078e9615 */
[----:B------:R-:W-:Y:S02]  /*04c0*/  VIADD R10, R27, 0xa9066899 ;  /* 0xa90668991b0a7836 */ /* 0x000fe40000000000 */
[----:B------:R-:W-:-:S04]  /*04d0*/  IMAD.WIDE.U32 R22, R22, -0x2daee0ad, RZ ;  /* 0xd2511f5316167825 */ /* 0x000fc800078e00ff */
[----:B------:R-:W-:Y:S01]  /*04e0*/  IMAD.WIDE.U32 R18, R18, -0x326172a9, RZ ;  /* 0xcd9e8d5712127825 */ /* 0x000fe200078e00ff */
[----:B------:R-:W-:-:S04]  /*04f0*/  LOP3.LUT R20, R10, R20, R23, 0x96, !PT ;  /* 0x000000140a147212 */ /* 0x000fc800078e9617 */
[----:B------:R-:W-:Y:S01]  /*0500*/  LOP3.LUT R30, R11, R16, R19, 0x96, !PT ;  /* 0x000000100b1e7212 */ /* 0x000fe200078e9613 */
[----:B------:R-:W-:Y:S01]  /*0510*/  VIADD R16, R26, 0xb54cda56 ;  /* 0xb54cda561a107836 */ /* 0x000fe20000000000 */
[----:B-1----:R-:W0:Y:S01]  /*0520*/  DFMA R12, -R14, R28, 1 ;  /* 0x3ff000000e0c742b */ /* 0x002e22000000011c */
        /* <DEDUP_REMOVED lines=12> */
[----:B------:R-:W-:Y:S02]  /*05f0*/  VIADD R20, R26, 0xf1bbcdc8 ;  /* 0xf1bbcdc81a147836 */ /* 0x000fe40000000000 */
[----:B------:R-:W-:Y:S01]  /*0600*/  IMAD.MOV.U32 R23, RZ, RZ, R25 ;  /* 0x000000ffff177224 */ /* 0x000fe200078e0019 */
[----:B------:R-:W-:Y:S01]  /*0610*/  LOP3.LUT R25, R38, 0x3, RZ, 0xc0, !PT ;  /* 0x0000000326197812 */ /* 0x000fe200078ec0ff */
[----:B------:R-:W-:Y:S01]  /*0620*/  IMAD.WIDE.U32 R30, R30, -0x2daee0ad, RZ ;  /* 0xd2511f531e1e7825 */ /* 0x000fe200078e00ff */
[----:B------:R-:W-:-:S03]  /*0630*/  LOP3.LUT R40, R20, R22, R33, 0x96, !PT ;  /* 0x0000001614287212 */ /* 0x000fc600078e9621 */
[----:B------:R-:W-:Y:S01]  /*0640*/  VIADD R22, R26, 0x8ff34781 ;  /* 0x8ff347811a167836 */ /* 0x000fe20000000000 */
[----:B------:R-:W-:Y:S01]  /*0650*/  LOP3.LUT R36, R21, R36, R31, 0x96, !PT ;  /* 0x0000002415247212 */ /* 0x000fe200078e961f */
[----:B------:R-:W-:-:S04]  /*0660*/  IMAD.HI.U32 R31, R40, -0x2daee0ad, RZ ;  /* 0xd2511f53281f7827 */ /* 0x000fc800078e00ff */
[----:B------:R-:W-:Y:S01]  /*0670*/  IMAD.HI.U32 R33, R36, -0x326172a9, RZ ;  /* 0xcd9e8d5724217827 */ /* 0x000fe200078e00ff */
[----:B------:R-:W-:-:S03]  /*0680*/  LOP3.LUT R30, R30, R31, RZ, 0x3c, !PT ;  /* 0x0000001f1e1e7212 */ /* 0x000fc600078e3cff */
[----:B------:R-:W-:Y:S01]  /*0690*/  VIADD R37, R27, 0x96a522ad ;  /* 0x96a522ad1b257836 */ /* 0x000fe20000000000 */
[----:B------:R-:W-:Y:S01]  /*06a0*/  LOP3.LUT R42, R22, R32, R33, 0x96, !PT ;  /* 0x00000020162a7212 */ /* 0x000fe200078e9621 */
[----:B------:R-:W-:Y:S01]  /*06b0*/  IMAD.MOV.U32 R32, RZ, RZ, R0 ;  /* 0x000000ffff207224 */ /* 0x000fe200078e0000 */
[----:B------:R-:W-:Y:S01]  /*06c0*/  MOV R33, R35 ;  /* 0x0000002300217202 */ /* 0x000fe20000000f00 */
[----:B------:R-:W-:Y:S01]  /*06d0*/  IMAD.MOV.U32 R35, RZ, RZ, R39 ;  /* 0x000000ffff237224 */ /* 0x000fe200078e0027 */
[----:B------:R-:W-:Y:S01]  /*06e0*/  MOV R0, R42 ;  /* 0x0000002a00007202 */ /* 0x000fe20000000f00 */
[----:B------:R-:W-:-:S15]  /*06f0*/  IMAD.MOV.U32 R31, RZ, RZ, R40 ;  /* 0x000000ffff1f7224 */ /* 0x000fde00078e0028 */
[----:B0-----:R0:W1:Y:S02]  /*0700*/  DFMA R12, R28, R12, R28 ;  /* 0x0000000c1c0c722b */ /* 0x001064000000001c */
[----:B01----:R-:W-:Y:S05]  /*0710*/  @P0 BRA `(.L_x_4437) ;  /* 0x0000000000180947 */ /* 0x003fea0003800000 */
[----:B------:R-:W-:Y:S02]  /*0720*/  LOP3.LUT R12, R15, 0x7fffffff, RZ, 0xc0, !PT ;  /* 0x7fffffff0f0c7812 */ /* 0x000fe400078ec0ff */
[----:B------:R-:W-:-:S03]  /*0730*/  MOV R34, 0x760 ;  /* 0x0000076000227802 */ /* 0x000fc60000000f00 */
[----:B------:R-:W-:-:S07]  /*0740*/  VIADD R43, R12, 0xfff00000 ;  /* 0xfff000000c2b7836 */ /* 0x000fce0000000000 */
[----:B------:R-:W-:Y:S05]  /*0750*/  CALL.REL.NOINC `($__internal_76_$__cuda_sm20_dblrcp_rn_slowpath_v3) ;  /* 0x0000001000347944 */ /* 0x000fea0003c00000 */
[----:B------:R-:W-:Y:S02]  /*0760*/  IMAD.MOV.U32 R12, RZ, RZ, R14 ;  /* 0x000000ffff0c7224 */ /* 0x000fe400078e000e */
[----:B------:R-:W-:-:S07]  /*0770*/  IMAD.MOV.U32 R13, RZ, RZ, R15 ;  /* 0x000000ffff0d7224 */ /* 0x000fce00078e000f */
.L_x_4437:
        /* <DEDUP_REMOVED lines=18> */
.L_x_4446:
[----:B0-----:R-:W-:Y:S01]  /*08a0*/  VIADD R14, R33, 0x1 ;  /* 0x00000001210e7836 */ /* 0x001fe20000000000 */
[----:B------:R-:W-:Y:S04]  /*08b0*/  BSSY.RECONVERGENT B0, `(.L_x_4438) ;  /* 0x000000c000007945 */ /* 0x000fe80003800200 */
        /* <DEDUP_REMOVED lines=11> */
.L_x_4439:
[----:B01234-:R-:W-:Y:S05]  /*0970*/  BSYNC.RECONVERGENT B0 ;  /* 0x0000000000007941 */ /* 0x01ffea0003800200 */
.L_x_4438:
[----:B------:R-:W-:Y:S01]  /*0980*/  IMAD.WIDE.U32 R12, R32, -0x326172a9, RZ ;  /* 0xcd9e8d57200c7825 */ /* 0x000fe200078e00ff */
[----:B------:R-:W-:Y:S02]  /*0990*/  LOP3.LUT R14, R39, R14, R27, 0x96, !PT ;  /* 0x0000000e270e7212 */ /* 0x000fe400078e961b */
[----:B------:R-:W-:Y:S01]  /*09a0*/  MOV R28, 0xd2511f53 ;  /* 0xd2511f53001c7802 */ /* 0x000fe20000000f00 */
[----:B------:R-:W-:Y:S01]  /*09b0*/  IMAD R31, R31, -0x2daee0ad, RZ ;  /* 0xd2511f531f1f7824 */ /* 0x000fe200078e02ff */
[----:B------:R-:W-:Y:S01]  /*09c0*/  LOP3.LUT R42, R35, R13, R26, 0x96, !PT ;  /* 0x0000000d232a7212 */ /* 0x000fe200078e961a */
[----:B------:R-:W-:Y:S01]  /*09d0*/  IMAD.WIDE.U32 R14, R14, -0x326172a9, RZ ;  /* 0xcd9e8d570e0e7825 */ /* 0x000fe200078e00ff */
[----:B------:R-:W-:-:S03]  /*09e0*/  ISETP.GT.AND P0, PT, R25, 0x1, PT ;  /* 0x000000011900780c */ /* 0x000fc60003f04270 */
[----:B------:R-:W-:Y:S01]  /*09f0*/  IMAD R47, R33, R28, -0x2daee0ad ;  /* 0xd2511f53212f7424 */ /* 0x000fe200078e021c */
        /* <DEDUP_REMOVED lines=46> */
.L_x_4440:
        /* <DEDUP_REMOVED lines=9> */
.L_x_4441:
[----:B------:R-:W-:Y:S01]  /*0d70*/  IADD3 R33, PT, PT, R33, 0x2, RZ ;  /* 0x0000000221217810 */ /* 0x000fe20007ffe0ff */
[----:B------:R-:W-:Y:S03]  /*0d80*/  BSSY.RECONVERGENT B0, `(.L_x_4442) ;  /* 0x000000c000007945 */ /* 0x000fe60003800200 */
[C---:B------:R-:W-:Y:S01]  /*0d90*/  ISETP.NE.AND P1, PT, R33.reuse, RZ, PT ;  /* 0x000000ff2100720c */ /* 0x040fe20003f25270 */
[----:B------:R-:W-:-:S12]  /*0da0*/  IMAD.HI.U32 R12, R33, -0x2daee0ad, RZ ;  /* 0xd2511f53210c7827 */ /* 0x000fd800078e00ff */
[----:B------:R-:W-:Y:S05]  /*0db0*/  @P1 BRA `(.L_x_4443) ;  /* 0x0000000000201947 */ /* 0x000fea0003800000 */
[----:B------:R-:W-:-:S05]  /*0dc0*/  VIADD R35, R35, 0x1 ;  /* 0x0000000123237836 */ /* 0x000fca0000000000 */
[----:B------:R-:W-:-:S13]  /*0dd0*/  ISETP.NE.AND P1, PT, R35, RZ, PT ;  /* 0x000000ff2300720c */ /* 0x000fda0003f25270 */
[----:B------:R-:W-:Y:S02]  /*0de0*/  @!P1 VIADD R32, R32, 0x1 ;  /* 0x0000000120209836 */ /* 0x000fe40000000000 */
[----:B------:R-:W-:Y:S02]  /*0df0*/  @!P1 VIADD R13, R39, 0x1 ;  /* 0x00000001270d9836 */ /* 0x000fe40000000000 */
[----:B------:R-:W-:Y:S01]  /*0e00*/  @!P1 IMAD.MOV.U32 R35, RZ, RZ, RZ ;  /* 0x000000ffff239224 */ /* 0x000fe200078e00ff */
[----:B------:R-:W-:-:S13]  /*0e10*/  ISETP.NE.AND P2, PT, R32, RZ, !P1 ;  /* 0x000000ff2000720c */ /* 0x000fda0004f45270 */
[----:B------:R-:W-:-:S05]  /*0e20*/  @P2 IADD3 R13, PT, PT, R39, RZ, RZ ;  /* 0x000000ff270d2210 */ /* 0x000fca0007ffe0ff */
[----:B------:R-:W-:-:S07]  /*0e30*/  @!P1 IMAD.MOV.U32 R39, RZ, RZ, R13 ;  /* 0x000000ffff279224 */ /* 0x000fce00078e000d */
.L_x_4443:
[----:B------:R-:W-:Y:S05]  /*0e40*/  BSYNC.RECONVERGENT B0 ;  /* 0x0000000000007941 */ /* 0x000fea0003800200 */
.L_x_4442:
        /* <DEDUP_REMOVED lines=39> */
[----:B------:R-:W-:Y:S01]  /*10c0*/  IMAD.MOV.U32 R29, RZ, RZ, 0x2f800000 ;  /* 0x2f800000ff1d7424 */ /* 0x000fe200078e00ff */
[----:B------:R-:W-:Y:S01]  /*10d0*/  LOP3.LUT R31, R20, R12, R31, 0x96, !PT ;  /* 0x0000000c141f7212 */ /* 0x000fe200078e961f */
[----:B------:R-:W-:-:S04]  /*10e0*/  IMAD.WIDE.U32 R12, R13, -0x326172a9, RZ ;  /* 0xcd9e8d570d0c7825 */ /* 0x000fc800078e00ff */
[-C--:B------:R-:W-:Y:S01]  /*10f0*/  FFMA.FTZ R43, R14, R29.reuse, 1.1641532182693481445e-10 ;  /* 0x2f0000000e2b7423 */ /* 0x080fe2000001001d */
[----:B------:R-:W-:Y:S01]  /*1100*/  FFMA.FTZ R48, R48, R29, 1.1641532182693481445e-10 ;  /* 0x2f00000030307423 */ /* 0x000fe2000001001d */
[----:B------:R-:W-:Y:S01]  /*1110*/  IMAD.HI.U32 R15, R31, -0x2daee0ad, RZ ;  /* 0xd2511f531f0f7827 */ /* 0x000fe200078e00ff */
[----:B------:R-:W-:-:S03]  /*1120*/  MOV R36, R12 ;  /* 0x0000000c00247202 */ /* 0x000fc60000000f00 */
[----:B------:R-:W-:Y:S01]  /*1130*/  FFMA.FTZ R46, R46, R29, 1.1641532182693481445e-10 ;  /* 0x2f0000002e2e7423 */ /* 0x000fe2000001001d */
[----:B------:R-:W-:Y:S02]  /*1140*/  I2FP.F32.U32 R12, R45 ;  /* 0x0000002d000c7245 */ /* 0x000fe40000201000 */
[----:B------:R-:W-:Y:S02]  /*1150*/  LOP3.LUT R0, R22, R30, R13, 0x96, !PT ;  /* 0x0000001e16007212 */ /* 0x000fe400078e960d */
[----:B------:R-:W-:Y:S01]  /*1160*/  LOP3.LUT R30, R37, R28, R15, 0x96, !PT ;  /* 0x0000001c251e7212 */ /* 0x000fe200078e960f */
[----:B------:R-:W-:Y:S01]  /*1170*/  FFMA.FTZ R47, R12, R29, 1.1641532182693481445e-10 ;  /* 0x2f0000000c2f7423 */ /* 0x000fe2000001001d */
        /* <DEDUP_REMOVED lines=9> */
.L_x_4444:
        /* <DEDUP_REMOVED lines=9> */
.L_x_4445:
[C---:B------:R-:W-:Y:S02]  /*12a0*/  SHF.L.U32 R44, R24.reuse, 0x1, RZ ;  /* 0x00000001182c7819 */ /* 0x040fe400000006ff */
[----:B------:R-:W-:Y:S02]  /*12b0*/  SHF.L.U64.HI R45, R24, 0x1, R23 ;  /* 0x00000001182d7819 */ /* 0x000fe40000010217 */
[----:B------:R-:W-:-:S04]  /*12c0*/  IADD3 R12, P0, PT, R44, UR10, RZ ;  /* 0x0000000a2c0c7c10 */ /* 0x000fc8000ff1e0ff */
[----:B------:R-:W-:-:S06]  /*12d0*/  IADD3.X R13, PT, PT, R45, UR11, RZ, P0, !PT ;  /* 0x0000000b2d0d7c10 */ /* 0x000fcc00087fe4ff */
[----:B------:R-:W2:Y:S01]  /*12e0*/  LDG.E.128 R12, desc[UR6][R12.64] ;  /* 0x000000060c0c7981 */ /* 0x000ea2000c1e1d00 */
[----:B------:R-:W-:Y:S01]  /*12f0*/  I2FP.F32.U32 R52, R28 ;  /* 0x0000001c00347245 */ /* 0x000fe20000201000 */
[----:B------:R-:W-:Y:S05]  /*1300*/  WARPSYNC.ALL ;  /* 0x0000000000007948 */ /* 0x000fea0003800000 */
[----:B------:R-:W-:Y:S01]  /*1310*/  I2FP.F32.U32 R42, R42 ;  /* 0x0000002a002a7245 */ /* 0x000fe20000201000 */
[-C--:B------:R-:W-:Y:S01]  /*1320*/  FFMA.FTZ R49, R52, R29.reuse, 1.1641532182693481445e-10 ;  /* 0x2f00000034317423 */ /* 0x080fe2000001001d */
[----:B------:R-:W-:Y:S02]  /*1330*/  I2FP.F32.U32 R50, R38 ;  /* 0x0000002600327245 */ /* 0x000fe40000201000 */
[----:B------:R-:W-:Y:S01]  /*1340*/  FSETP.GEU.FTZ.AND P0, PT, R43, UR5, PT ;  /* 0x000000052b007c0b */ /* 0x000fe2000bf1e000 */
[-C--:B------:R-:W-:Y:S01]  /*1350*/  FFMA.FTZ R38, R42, R29.reuse, 1.1641532182693481445e-10 ;  /* 0x2f0000002a267423 */ /* 0x080fe2000001001d */
[----:B------:R-:W-:Y:S01]  /*1360*/  FSETP.GEU.FTZ.AND P1, PT, R48, UR5, PT ;  /* 0x0000000530007c0b */ /* 0x000fe2000bf3e000 */
[----:B------:R-:W-:Y:S01]  /*1370*/  FFMA.FTZ R42, R50, R29, 1.1641532182693481445e-10 ;  /* 0x2f000000322a7423 */ /* 0x000fe2000001001d */
[----:B------:R-:W-:-:S02]  /*1380*/  I2FP.F32.U32 R40, R40 ;  /* 0x0000002800287245 */ /* 0x000fc40000201000 */
[----:B------:R-:W-:Y:S02]  /*1390*/  FSETP.GEU.FTZ.AND P2, PT, R46, UR5, PT ;  /* 0x000000052e007c0b */ /* 0x000fe4000bf5e000 */
[----:B------:R-:W-:Y:S01]  /*13a0*/  FSETP.GEU.FTZ.AND P3, PT, R47, UR5, PT ;  /* 0x000000052f007c0b */ /* 0x000fe2000bf7e000 */
[----:B------:R-:W-:Y:S01]  /*13b0*/  FFMA.FTZ R40, R40, R29, 1.1641532182693481445e-10 ;  /* 0x2f00000028287423 */ /* 0x000fe2000001001d */
[----:B------:R-:W-:Y:S02]  /*13c0*/  SEL R50, RZ, 0x1, P1 ;  /* 0x00000001ff327807 */ /* 0x000fe40000800000 */
[----:B------:R-:W-:Y:S02]  /*13d0*/  SEL R51, RZ, 0x1, P0 ;  /* 0x00000001ff337807 */ /* 0x000fe40000000000 */
[----:B------:R-:W-:Y:S02]  /*13e0*/  SEL R28, RZ, 0x1, P3 ;  /* 0x00000001ff1c7807 */ /* 0x000fe40001800000 */
[----:B------:R-:W-:-:S02]  /*13f0*/  SEL R53, RZ, 0x1, P2 ;  /* 0x00000001ff357807 */ /* 0x000fc40001000000 */
[----:B------:R-:W-:Y:S02]  /*1400*/  FSET.BF.LT.FTZ.AND R46, R46, UR5, PT ;  /* 0x000000052e2e7c0a */ /* 0x000fe4000b811000 */
[----:B------:R-:W-:Y:S02]  /*1410*/  FSET.BF.LT.FTZ.AND R47, R47, UR5, PT ;  /* 0x000000052f2f7c0a */ /* 0x000fe4000b811000 */
[----:B------:R-:W-:Y:S02]  /*1420*/  PRMT R29, R51, 0x3340, R50 ;  /* 0x00003340331d7816 */ /* 0x000fe40000000032 */
[C---:B------:R-:W-:Y:S02]  /*1430*/  FSETP.GEU.FTZ.AND P0, PT, R38.reuse, UR5, PT ;  /* 0x0000000526007c0b */ /* 0x040fe4000bf1e000 */
[----:B------:R-:W-:Y:S02]  /*1440*/  FSET.BF.LT.FTZ.AND R38, R38, UR5, PT ;  /* 0x0000000526267c0a */ /* 0x000fe4000b811000 */
[----:B------:R-:W-:-:S02]  /*1450*/  PRMT R28, R53, 0x3340, R28 ;  /* 0x00003340351c7816 */ /* 0x000fc4000000001c */
[----:B------:R-:W-:Y:S02]  /*1460*/  FSET.BF.LT.FTZ.AND R43, R43, UR5, PT ;  /* 0x000000052b2b7c0a */ /* 0x000fe4000b811000 */
[C---:B------:R-:W-:Y:S02]  /*1470*/  FSETP.GEU.FTZ.AND P2, PT, R42.reuse, UR5, PT ;  /* 0x000000052a007c0b */ /* 0x040fe4000bf5e000 */
[----:B------:R-:W-:Y:S02]  /*1480*/  FSET.BF.LT.FTZ.AND R42, R42, UR5, PT ;  /* 0x000000052a2a7c0a */ /* 0x000fe4000b811000 */
[C---:B------:R-:W-:Y:S02]  /*1490*/  FSETP.GEU.FTZ.AND P3, PT, R49.reuse, UR5, PT ;  /* 0x0000000531007c0b */ /* 0x040fe4000bf7e000 */
[----:B------:R-:W-:Y:S02]  /*14a0*/  FSET.BF.LT.FTZ.AND R49, R49, UR5, PT ;  /* 0x0000000531317c0a */ /* 0x000fe4000b811000 */
[----:B------:R-:W-:-:S02]  /*14b0*/  FSETP.GEU.FTZ.AND P1, PT, R40, UR5, PT ;  /* 0x0000000528007c0b */ /* 0x000fc4000bf3e000 */
[----:B------:R-:W-:Y:S02]  /*14c0*/  FSET.BF.LT.FTZ.AND R40, R40, UR5, PT ;  /* 0x0000000528287c0a */ /* 0x000fe4000b811000 */
[----:B------:R-:W-:Y:S02]  /*14d0*/  FSET.BF.LT.FTZ.AND R48, R48, UR5, PT ;  /* 0x0000000530307c0a */ /* 0x000fe4000b811000 */
[----:B------:R-:W-:Y:S02]  /*14e0*/  IADD3 R44, P4, PT, R44, UR12, RZ ;  /* 0x0000000c2c2c7c10 */ /* 0x000fe4000ff9e0ff */
[----:B------:R-:W-:Y:S02]  /*14f0*/  PRMT R28, R29, 0x5410, R28 ;  /* 0x000054101d1c7816 */ /* 0x000fe4000000001c */
[----:B------:R-:W-:Y:S02]  /*1500*/  IADD3.X R45, PT, PT, R45, UR13, RZ, P4, !PT ;  /* 0x0000000d2d2d7c10 */ /* 0x000fe4000a7fe4ff */
[----:B--2---:R-:W-:-:S02]  /*1510*/  PRMT R52, R13, 0x7632, R52 ;  /* 0x000076320d347816 */ /* 0x004fc40000000034 */
[----:B------:R-:W-:Y:S02]  /*1520*/  SHF.L.U32 R13, R13, 0x10, RZ ;  /* 0x000000100d0d7819 */ /* 0x000fe400000006ff */
[----:B------:R-:W-:Y:S01]  /*1530*/  PRMT R51, R14, 0x7632, R51 ;  /* 0x000076320e337816 */ /* 0x000fe20000000033 */
[----:B------:R-:W-:Y:S01]  /*1540*/  IMAD.U32 R52, R52, 0x10000, RZ ;  /* 0x0001000034347824 */ /* 0x000fe200078e00ff */
[----:B------:R-:W-:Y:S01]  /*1550*/  PRMT R53, R12, 0x7632, R53 ;  /* 0x000076320c357816 */ /* 0x000fe20000000035 */
[----:B------:R-:W-:Y:S02]  /*1560*/  IMAD.U32 R14, R14, 0x10000, RZ ;  /* 0x000100000e0e7824 */ /* 0x000fe400078e00ff */
[----:B------:R-:W-:Y:S01]  /*1570*/  FMUL.FTZ R13, R46, R13 ;  /* 0x0000000d2e0d7220 */ /* 0x000fe20000410000 */
[----:B------:R-:W-:Y:S01]  /*1580*/  FMUL.FTZ R47, R47, R52 ;  /* 0x000000342f2f7220 */ /* 0x000fe20000410000 */
[----:B------:R-:W-:Y:S02]  /*1590*/  IMAD.U32 R12, R12, 0x10000, RZ ;  /* 0x000100000c0c7824 */ /* 0x000fe400078e00ff */
[----:B------:R-:W-:Y:S01]  /*15a0*/  FMUL.FTZ R14, R38, R14 ;  /* 0x0000000e260e7220 */ /* 0x000fe20000410000 */
[----:B------:R-:W-:Y:S01]  /*15b0*/  PRMT R50, R15, 0x7632, R50 ;  /* 0x000076320f327816 */ /* 0x000fe20000000032 */
[C---:B------:R-:W-:Y:S01]  /*15c0*/  FMUL.FTZ R13, R34.reuse, R13 ;  /* 0x0000000d220d7220 */ /* 0x040fe20000410000 */
[----:B------:R-:W-:Y:S01]  /*15d0*/  FMUL.FTZ R38, R34, R47 ;  /* 0x0000002f22267220 */ /* 0x000fe20000410000 */
[----:B------:R-:W-:Y:S01]  /*15e0*/  FMUL.FTZ R43, R43, R12 ;  /* 0x0000000c2b2b7220 */ /* 0x000fe20000410000 */
[----:B------:R-:W-:Y:S01]  /*15f0*/  IMAD.U32 R15, R15, 0x10000, RZ ;  /* 0x000100000f0f7824 */ /* 0x000fe200078e00ff */
[----:B------:R-:W-:Y:S01]  /*1600*/  SEL R47, RZ, 0x1, P0 ;  /* 0x00000001ff2f7807 */ /* 0x000fe20000000000 */
[----:B------:R-:W-:Y:S01]  /*1610*/  IMAD.U32 R50, R50, 0x10000, RZ ;  /* 0x0001000032327824 */ /* 0x000fe200078e00ff */
[----:B------:R-:W-:Y:S01]  /*1620*/  F2FP.BF16.F32.PACK_AB R13, R38, R13 ;  /* 0x0000000d260d723e */ /* 0x000fe200000010ff */
[----:B------:R-:W-:Y:S01]  /*1630*/  FMUL.FTZ R12, R34, R43 ;  /* 0x0000002b220c7220 */ /* 0x000fe20000410000 */
[----:B------:R-:W-:Y:S01]  /*1640*/  FMUL.FTZ R15, R42, R15 ;  /* 0x0000000f2a0f7220 */ /* 0x000fe20000410000 */
[----:B------:R-:W-:Y:S01]  /*1650*/  SEL R38, RZ, 0x1, P3 ;  /* 0x00000001ff267807 */ /* 0x000fe20001800000 */
[----:B------:R-:W-:Y:S01]  /*1660*/  FMUL.FTZ R49, R49, R50 ;  /* 0x0000003231317220 */ /* 0x000fe20000410000 */
[----:B------:R-:W-:Y:S01]  /*1670*/  SEL R43, RZ, 0x1, P2 ;  /* 0x00000001ff2b7807 */ /* 0x000fe20001000000 */
[----:B------:R-:W-:Y:S01]  /*1680*/  IMAD.U32 R53, R53, 0x10000, RZ ;  /* 0x0001000035357824 */ /* 0x000fe200078e00ff */
[----:B------:R-:W-:Y:S01]  /*1690*/  SHF.L.U32 R51, R51, 0x10, RZ ;  /* 0x0000001033337819 */ /* 0x000fe200000006ff */
[----:B------:R-:W-:Y:S01]  /*16a0*/  FMUL.FTZ R15, R34, R15 ;  /* 0x0000000f220f7220 */ /* 0x000fe20000410000 */
[----:B------:R-:W-:Y:S01]  /*16b0*/  IADD3 R42, P0, PT, R24, UR14, RZ ;  /* 0x0000000e182a7c10 */ /* 0x000fe2000ff1e0ff */
[----:B------:R-:W-:Y:S01]  /*16c0*/  FMUL.FTZ R53, R48, R53 ;  /* 0x0000003530357220 */ /* 0x000fe20000410000 */
[----:B------:R-:W-:Y:S01]  /*16d0*/  PRMT R38, R43, 0x3340, R38 ;  /* 0x000033402b267816 */ /* 0x000fe20000000026 */
[----:B------:R-:W-:Y:S01]  /*16e0*/  FMUL.FTZ R51, R40, R51 ;  /* 0x0000003328337220 */ /* 0x000fe20000410000 */
[----:B------:R-:W-:Y:S01]  /*16f0*/  IADD3.X R43, PT, PT, R23, UR15, RZ, P0, !PT ;  /* 0x0000000f172b7c10 */ /* 0x000fe200087fe4ff */
[C---:B------:R-:W-:Y:S01]  /*1700*/  FMUL.FTZ R40, R34.reuse, R49 ;  /* 0x0000003122287220 */ /* 0x040fe20000410000 */
[----:B------:R-:W-:Y:S01]  /*1710*/  LEA R24, P0, R41, R24, 0x3 ;  /* 0x0000001829187211 */ /* 0x000fe200078018ff */
[C---:B------:R-:W-:Y:S01]  /*1720*/  FMUL.FTZ R14, R34.reuse, R14 ;  /* 0x0000000e220e7220 */ /* 0x040fe20000410000 */
[C---:B------:R-:W-:Y:S01]  /*1730*/  FMUL.FTZ R51, R34.reuse, R51 ;  /* 0x0000003322337220 */ /* 0x040fe20000410000 */
[----:B------:R-:W-:Y:S01]  /*1740*/  FMUL.FTZ R53, R34, R53 ;  /* 0x0000003522357220 */ /* 0x000fe20000410000 */
[----:B------:R-:W-:-:S02]  /*1750*/  IADD3.X R23, PT, PT, RZ, R23, RZ, P0, !PT ;  /* 0x00000017ff177210 */ /* 0x000fc400007fe4ff */
[----:B------:R-:W-:Y:S02]  /*1760*/  ISETP.GE.U32.AND P0, PT, R24, UR16, PT ;  /* 0x0000001018007c0c */ /* 0x000fe4000bf06070 */
[----:B------:R-:W-:Y:S02]  /*1770*/  F2FP.BF16.F32.PACK_AB R15, R40, R15 ;  /* 0x0000000f280f723e */ /* 0x000fe400000010ff */
[----:B------:R-:W-:Y:S02]  /*1780*/  SEL R40, RZ, 0x1, P1 ;  /* 0x00000001ff287807 */ /* 0x000fe40000800000 */
[----:B------:R-:W-:Y:S02]  /*1790*/  ISETP.GE.U32.AND.EX P0, PT, R23, UR17, PT, P0 ;  /* 0x0000001117007c0c */ /* 0x000fe4000bf06100 */
[----:B------:R-:W-:Y:S02]  /*17a0*/  PRMT R47, R47, 0x3340, R40 ;  /* 0x000033402f2f7816 */ /* 0x000fe40000000028 */
[----:B------:R-:W-:-:S02]  /*17b0*/  F2FP.BF16.F32.PACK_AB R14, R51, R14 ;  /* 0x0000000e330e723e */ /* 0x000fc400000010ff */
[----:B------:R-:W-:Y:S02]  /*17c0*/  F2FP.BF16.F32.PACK_AB R12, R53, R12 ;  /* 0x0000000c350c723e */ /* 0x000fe400000010ff */
[----:B------:R-:W-:-:S03]  /*17d0*/  PRMT R29, R47, 0x5410, R38 ;  /* 0x000054102f1d7816 */ /* 0x000fc60000000026 */
[----:B------:R0:W-:Y:S04]  /*17e0*/  STG.E.128 desc[UR6][R44.64], R12 ;  /* 0x0000000c2c007986 */ /* 0x0001e8000c101d06 */
[----:B------:R0:W-:Y:S01]  /*17f0*/  STG.E.64 desc[UR6][R42.64], R28 ;  /* 0x0000001c2a007986 */ /* 0x0001e2000c101b06 */
[----:B------:R-:W-:Y:S06]  /*1800*/  BAR.SYNC.DEFER_BLOCKING 0x0 ;  /* 0x0000000000007b1d */ /* 0x000fec0000010000 */
[----:B------:R-:W-:Y:S05]  /*1810*/  @!P0 BRA `(.L_x_4446) ;  /* 0xfffffff000208947 */ /* 0x000fea000383ffff */
[----:B------:R-:W-:Y:S05]  /*1820*/  EXIT ;  /* 0x000000000000794d */ /* 0x000fea0003800000 */
        .weak           $__internal_76_$__cuda_sm20_dblrcp_rn_slowpath_v3
        .type           $__internal_76_$__cuda_sm20_dblrcp_rn_slowpath_v3,@function
        .size           $__internal_76_$__cuda_sm20_dblrcp_rn_slowpath_v3,(.L_x_14117 - $__internal_76_$__cuda_sm20_dblrcp_rn_slowpath_v3)
$__internal_76_$__cuda_sm20_dblrcp_rn_slowpath_v3:
        /* <DEDUP_REMOVED lines=58> */
.L_x_4449:
        /* <DEDUP_REMOVED lines=34> */
.L_x_4447:
[----:B------:R-:W-:Y:S02]  /*1df0*/  LOP3.LUT R13, R39, 0x80000, RZ, 0xfc, !PT ;  /* 0x00080000270d7812 */ /* 0x000fe400078efcff */
[----:B------:R-:W-:-:S07]  /*1e00*/  MOV R12, R38 ;  /* 0x00000026000c7202 */ /* 0x000fce0000000f00 */
.L_x_4448:
[----:B------:R-:W-:Y:S01]  /*1e10*/  IMAD.MOV.U32 R14, RZ, RZ, R12 ;  /* 0x000000ffff0e7224 */ /* 0x000fe200078e000c */
[----:B------:R-:W-:Y:S01]  /*1e20*/  MOV R12, R34 ;  /* 0x00000022000c7202 */ /* 0x000fe20000000f00 */
[----:B------:R-:W-:Y:S02]  /*1e30*/  IMAD.MOV.U32 R15, RZ, RZ, R13 ;  /* 0x000000ffff0f7224 */ /* 0x000fe400078e000d */
[----:B------:R-:W-:-:S04]  /*1e40*/  IMAD.MOV.U32 R13, RZ, RZ, 0x0 ;  /* 0x00000000ff0d7424 */ /* 0x000fc800078e00ff */
[----:B------:R-:W-:Y:S05]  /*1e50*/  RET.REL.NODEC R12 `(_ZN2at6native43_GLOBAL__N__7cc8d1ed_10_Dropout_cu_0e96ed3824fused_dropout_kernel_vecIN3c108BFloat16EfmLi1ELi8EbEEvNS_4cuda6detail10TensorInfoIKT_T1_EENS7_IS8_SA_EENS7_IT4_SA_EESA_T0_NS_15PhiloxCudaStateE) ;  /* 0xffffffe00c687950 */ /* 0x000fea0003c3ffff */
.L_x_4450:
        /* <DEDUP_REMOVED lines=10> */
.L_x_14117:


//--------------------- .text._ZN2at6native43_GLOBAL__N__7cc8d1ed_10_Dropout_cu_0e96ed3824fused_dropout_kernel_vecIN3c108BFloat16EfmLi1ELi16EbEEvNS_4cuda6detail10TensorInfoIKT_T1_EENS7_IS8_SA_EENS7_IT4_SA_EESA_T0_NS_15PhiloxCudaStateE --------------------------
	.section	.text._ZN2at6native43_GLOBAL__N__7cc8d1ed_10_Dropout_cu_0e96ed3824fused_dropout_kernel_vecIN3c108BFloat16EfmLi1ELi16EbEEvNS_4cuda6detail10TensorInfoIKT_T1_EENS7_IS8_SA_EENS7_IT4_SA_EESA_T0_NS_15PhiloxCudaStateE,"ax",@progbits
	.align	128
.text._ZN2at6native43_GLOBAL__N__7cc8d1ed_10_Dropout_cu_0e96ed3824fused_dropout_kernel_vecIN3c108BFloat16EfmLi1ELi16EbEEvNS_4cuda6detail10TensorInfoIKT_T1_EENS7_IS8_SA_EENS7_IT4_SA_EESA_T0_NS_15PhiloxCudaStateE:
        .type           _ZN2at6native43_GLOBAL__N__7cc8d1ed_10_Dropout_cu_0e96ed3824fused_dropout_kernel_vecIN3c108BFloat16EfmLi1ELi16EbEEvNS_4cuda6detail10TensorInfoIKT_T1_EENS7_IS8_SA_EENS7_IT4_SA_EESA_T0_NS_15PhiloxCudaStateE,@function
        .size           _ZN2at6native43_GLOBAL__N__7cc8d1ed_10_Dropout_cu_0e96ed3824fused_dropout_kernel_vecIN3c108BFloat16EfmLi1ELi16EbEEvNS_4cuda6detail10TensorInfoIKT_T1_EENS7_IS8_SA_EENS7_IT4_SA_EESA_T0_NS_15PhiloxCudaStateE,(.L_x_14119 - _ZN2at6native43_GLOBAL__N__7cc8d1ed_10_Dropout_cu_0e96ed3824fused_dropout_kernel_vecIN3c108BFloat16EfmLi1ELi16EbEEvNS_4cuda6detail10TensorInfoIKT_T1_EENS7_IS8_SA_EENS7_IT4_SA_EESA_T0_NS_15PhiloxCudaStateE)
        .other          _ZN2at6native43_GLOBAL__N__7cc8d1ed_10_Dropout_cu_0e96ed3824fused_dropout_kernel_vecIN3c108BFloat16EfmLi1ELi16EbEEvNS_4cuda6detail10TensorInfoIKT_T1_EENS7_IS8_SA_EENS7_IT4_SA_EESA_T0_NS_15PhiloxCudaStateE,@"STO_CUDA_ENTRY STV_DEFAULT"
_ZN2at6native43_GLOBAL__N__7cc8d1ed_10_Dropout_cu_0e96ed3824fused_dropout_kernel_vecIN3c108BFloat16EfmLi1ELi16EbEEvNS_4cuda6detail10TensorInfoIKT_T1_EENS7_IS8_SA_EENS7_IT4_SA_EESA_T0_NS_15PhiloxCudaStateE:
        /* <DEDUP_REMOVED lines=27> */
[----:B------:R-:W-:-:S04]  /*01b0*/  @UP0 UIADD3.X UR9, UPT, UPT, URZ, UR5, URZ, UP1, !UPT ;  /* 0x00000005ff090290 */ /* 0x000fc80008ffe4ff */
        /* <DEDUP_REMOVED lines=14> */
[----:B------:R-:W-:Y:S01]  /*02a0*/  UIADD3 UR21, UPT, UPT, UR11, 0x32370b8f, URZ ;  /* 0x32370b8f0b157890 */ /* 0x000fe2000fffe0ff */
[----:B------:R-:W-:Y:S01]  /*02b0*/  IMAD.U32 R10, RZ, RZ, UR4 ;  /* 0x00000004ff0a7e24 */ /* 0x000fe2000f8e00ff */
[----:B------:R-:W-:Y:S02]  /*02c0*/  UIADD3 UR4, UPT, UPT, UR10, -0x255992d5, URZ ;  /* 0xdaa66d2b0a047890 */ /* 0x000fe4000fffe0ff */
        /* <DEDUP_REMOVED lines=10> */
[----:B------:R-:W-:Y:S02]  /*0370*/  UIADD3 UR27, UPT, UPT, UR11, 0x646e171e, URZ ;  /* 0x646e171e0b1b7890 */ /* 0x000fe4000fffe0ff */
[----:B------:R-:W-:Y:S01]  /*0380*/  UIADD3 UR26, UPT, UPT, UR10, -0x4ab325aa, URZ ;  /* 0xb54cda560a1a7890 */ /* 0x000fe2000fffe0ff */
[----:B------:R-:W-:Y:S01]  /*0390*/  IMAD.WIDE.U32 R8, R8, -0x326172a9, RZ ;  /* 0xcd9e8d5708087825 */ /* 0x000fe200078e00ff */
[----:B------:R-:W-:Y:S01]  /*03a0*/  LOP3.LUT R5, R10, UR19, R5, 0x96, !PT ;  /* 0x000000130a057c12 */ /* 0x000fe2000f8e9605 */
[----:B------:R-:W-:Y:S02]  /*03b0*/  UIADD3 UR28, UPT, UPT, UR10, 0x5384540f, URZ ;  /* 0x5384540f0a1c7890 */ /* 0x000fe4000fffe0ff */
[----:B------:R-:W-:Y:S01]  /*03c0*/  UIADD3 UR29, UPT, UPT, UR11, 0x1fd5c5a3, URZ ;  /* 0x1fd5c5a30b1d7890 */ /* 0x000fe2000fffe0ff */
        /* <DEDUP_REMOVED lines=8> */
[----:B------:R-:W-:Y:S01]  /*0450*/  IMAD.WIDE.U32 R4, R5, -0x326172a9, RZ ;  /* 0xcd9e8d5705047825 */ /* 0x000fe200078e00ff */
[----:B------:R-:W-:-:S03]  /*0460*/  UIADD3 UR32, UPT, UPT, UR10, -0x700cb87f, URZ ;  /* 0x8ff347810a207890 */ /* 0x000fc6000fffe0ff */
        /* <DEDUP_REMOVED lines=11> */
[----:B------:R-:W-:-:S04]  /*0520*/  IMAD.WIDE.U32 R4, R2, 0x10, RZ ;  /* 0x0000001002047825 */ /* 0x000fc800078e00ff */
[----:B------:R-:W-:Y:S01]  /*0530*/  IMAD.WIDE.U32 R6, R6, -0x2daee0ad, RZ ;  /* 0xd2511f5306067825 */ /* 0x000fe200078e00ff */
[----:B0-----:R-:W-:-:S03]  /*0540*/  ISETP.GE.U32.AND P0, PT, R4, UR4, PT ;  /* 0x0000000404007c0c */ /* 0x001fc6000bf06070 */
[----:B------:R-:W-:Y:S01]  /*0550*/  IMAD.WIDE.U32 R28, R28, -0x2daee0ad, RZ ;  /* 0xd2511f531c1c7825 */ /* 0x000fe200078e00ff */
[----:B------:R-:W-:Y:S02]  /*0560*/  ISETP.GE.U32.AND.EX P0, PT, R5, UR5, PT, P0 ;  /* 0x0000000505007c0c */ /* 0x000fe4000bf06100 */
[----:B------:R-:W-:Y:S02]  /*0570*/  LOP3.LUT R7, R8, UR29, R7, 0x96, !PT ;  /* 0x0000001d08077c12 */ /* 0x000fe4000f8e9607 */
[----:B------:R-:W-:-:S03]  /*0580*/  LOP3.LUT R31, R6, UR31, R29, 0x96, !PT ;  /* 0x0000001f061f7c12 */ /* 0x000fc6000f8e961d */
        /* <DEDUP_REMOVED lines=11> */
[----:B------:R-:W-:Y:S01]  /*0640*/  IMAD.MOV.U32 R3, RZ, RZ, R5 ;  /* 0x000000ffff037224 */ /* 0x000fe200078e0005 */
[----:B------:R-:W-:Y:S01]  /*0650*/  MOV R5, UR6 ;  /* 0x0000000600057c02 */ /* 0x000fe20008000f00 */
[----:B------:R-:W-:Y:S02]  /*0660*/  IMAD.MOV.U32 R29, RZ, RZ, R14 ;  /* 0x000000ffff1d7224 */ /* 0x000fe400078e000e */
[----:B------:R-:W-:-:S02]  /*0670*/  IMAD.U32 R4, RZ, RZ, UR7 ;  /* 0x00000007ff047e24 */ /* 0x000fc4000f8e00ff */
[----:B0-----:R-:W-:-:S06]  /*0680*/  FMUL.FTZ R8, R8, 1 ;  /* 0x3f80000008087820 */ /* 0x001fcc0000410000 */
[----:B------:R-:W0:Y:S02]  /*0690*/  F2F.F64.F32 R8, R8 ;  /* 0x0000000800087310 */ /* 0x000e240000201800 */
[----:B0-----:R-:W-:-:S04]  /*06a0*/  IADD3 R6, PT, PT, R9, 0x300402, RZ ;  /* 0x0030040209067810 */ /* 0x001fc80007ffe0ff */
[----:B------:R-:W-:Y:S01]  /*06b0*/  FSETP.GEU.AND P0, PT, |R6|, 5.8789094863358348022e-39, PT ;  /* 0x004004020600780b */ /* 0x000fe20003f0e200 */
[----:B------:R-:W0:-:S15]  /*06c0*/  MUFU.RCP64H R7, R9 ;  /* 0x0000000900077308 */ /* 0x000e1e0000001800 */
[----:B------:R-:W-:-:S15]  /*06d0*/  NOP ;  /* 0x0000000000007918 */ /* 0x000fde0000000000 */
[----:B------:R-:W-:-:S15]  /*06e0*/  NOP ;  /* 0x0000000000007918 */ /* 0x000fde0000000000 */
[----:B------:R-:W-:-:S12]  /*06f0*/  NOP ;  /* 0x0000000000007918 */ /* 0x000fd80000000000 */
        /* <DEDUP_REMOVED lines=25> */
[----:B------:R-:W-:Y:S05]  /*0890*/  CALL.REL.NOINC `($__internal_77_$__cuda_sm20_dblrcp_rn_slowpath_v3) ;  /* 0x0000001c00e07944 */ /* 0x000fea0003c00000 */
.L_x_4451:
        /* <DEDUP_REMOVED lines=17> */
[----:B------:R-:W-:Y:S01]  /*09b0*/  IMAD.MOV.U32 R6, RZ, RZ, RZ ;  /* 0x000000ffff067224 */ /* 0x000fe200078e00ff */
[----:B------:R-:W4:-:S13]  /*09c0*/  LDCU.64 UR6, c[0x0][0x380] ;  /* 0x00007000ff0677ac */ /* 0x000f1a0008000a00 */
.L_x_4468:
[----:B------:R-:W-:Y:S01]  /*09d0*/  VIADD R7, R4, 0x1 ;  /* 0x0000000104077836 */ /* 0x000fe20000000000 */
[----:B------:R-:W-:Y:S04]  /*09e0*/  BSSY.RECONVERGENT B0, `(.L_x_4452) ;  /* 0x000000c000007945 */ /* 0x000fe80003800200 */
[C---:B------:R-:W-:Y:S01]  /*09f0*/  ISETP.NE.AND P0, PT, R7.reuse, RZ, PT ;  /* 0x000000ff0700720c */ /* 0x040fe20003f05270 */
[----:B------:R-:W-:-:S12]  /*0a00*/  IMAD.HI.U32 R7, R7, -0x2daee0ad, RZ ;  /* 0xd2511f5307077827 */ /* 0x000fd800078e00ff */
[----:B0-----:R-:W-:Y:S05]  /*0a10*/  @P0 BRA `(.L_x_4453) ;  /* 0x0000000000200947 */ /* 0x001fea0003800000 */
[----:B------:R-:W-:-:S04]  /*0a20*/  IADD3 R5, PT, PT, R5, 0x1, RZ ;  /* 0x0000000105057810 */ /* 0x000fc80007ffe0ff */
[----:B------:R-:W-:-:S13]  /*0a30*/  ISETP.NE.AND P0, PT, R5, RZ, PT ;  /* 0x000000ff0500720c */ /* 0x000fda0003f05270 */
[----:B------:R-:W-:Y:S02]  /*0a40*/  @!P0 VIADD R2, R2, 0x1 ;  /* 0x0000000102028836 */ /* 0x000fe40000000000 */
[----:B------:R-:W-:Y:S02]  /*0a50*/  @!P0 VIADD R8, R6, 0x1 ;  /* 0x0000000106088836 */ /* 0x000fe40000000000 */
[----:B------:R-:W-:Y:S01]  /*0a60*/  @!P0 IMAD.MOV.U32 R5, RZ, RZ, RZ ;  /* 0x000000ffff058224 */ /* 0x000fe200078e00ff */
[----:B------:R-:W-:-:S13]  /*0a70*/  ISETP.NE.AND P1, PT, R2, RZ, !P0 ;  /* 0x000000ff0200720c */ /* 0x000fda0004725270 */
[----:B------:R-:W-:-:S05]  /*0a80*/  @P1 IMAD.MOV R8, RZ, RZ, R6 ;  /* 0x000000ffff081224 */ /* 0x000fca00078e0206 */
[----:B------:R-:W-:-:S07]  /*0a90*/  @!P0 MOV R6, R8 ;  /* 0x0000000800068202 */ /* 0x000fce0000000f00 */
.L_x_4453:
[----:B01234-:R-:W-:Y:S05]  /*0aa0*/  BSYNC.RECONVERGENT B0 ;  /* 0x0000000000007941 */ /* 0x01ffea0003800200 */
.L_x_4452:
        /* <DEDUP_REMOVED lines=15> */
[----:B------:R-:W-:Y:S01]  /*0ba0*/  LOP3.LUT R10, R12, UR19, R15, 0x96, !PT ;  /* 0x000000130c0a7c12 */ /* 0x000fe2000f8e960f */
[----:B------:R-:W-:-:S04]  /*0bb0*/  IMAD.WIDE.U32 R12, R13, -0x326172a9, RZ ;  /* 0xcd9e8d570d0c7825 */ /* 0x000fc800078e00ff */
[----:B------:R-:W-:Y:S01]  /*0bc0*/  IMAD.WIDE.U32 R10, R10, -0x2daee0ad, RZ ;  /* 0xd2511f530a0a7825 */ /* 0x000fe200078e00ff */
[----:B------:R-:W-:-:S03]  /*0bd0*/  LOP3.LUT R9, R35, R14, R13, 0x96, !PT ;  /* 0x0000000e23097212 */ /* 0x000fc600078e960d */
[----:B------:R-:W-:Y:S01]  /*0be0*/  IMAD.U32 R7, RZ, RZ, UR8 ;  /* 0x00000008ff077e24 */ /* 0x000fe2000f8e00ff */
[----:B------:R-:W-:Y:S01]  /*0bf0*/  LOP3.LUT R14, R8, UR21, R11, 0x96, !PT ;  /* 0x00000015080e7c12 */ /* 0x000fe2000f8e960b */
[----:B------:R-:W-:-:S03]  /*0c00*/  IMAD.WIDE.U32 R8, R9, -0x2daee0ad, RZ ;  /* 0xd2511f5309087825 */ /* 0x000fc600078e00ff */
[----:B------:R-:W-:Y:S01]  /*0c10*/  ISETP.GT.AND P0, PT, R7, 0x1, PT ;  /* 0x000000010700780c */ /* 0x000fe20003f04270 */
[----:B------:R-:W-:Y:S01]  /*0c20*/  IMAD.WIDE.U32 R14, R14, -0x326172a9, RZ ;  /* 0xcd9e8d570e0e7825 */ /* 0x000fe200078e00ff */
[----:B------:R-:W-:-:S03]  /*0c30*/  LOP3.LUT R13, R10, UR23, R9, 0x96, !PT ;  /* 0x000000170a0d7c12 */ /* 0x000fc6000f8e9609 */
        /* <DEDUP_REMOVED lines=25> */
[----:B------:R-:W-:Y:S02]  /*0dd0*/  IMAD.MOV.U32 R9, RZ, RZ, R28 ;  /* 0x000000ffff097224 */ /* 0x000fe400078e001c */
[----:B------:R-:W-:-:S06]  /*0de0*/  IMAD.MOV.U32 R10, RZ, RZ, R29 ;  /* 0x000000ffff0a7224 */ /* 0x000fcc00078e001d */
[----:B------:R-:W-:Y:S05]  /*0df0*/  BRA.U !UP0, `(.L_x_4455) ;  /* 0x00000001083c7547 */ /* 0x000fea000b800000 */
[----:B------:R-:W-:Y:S01]  /*0e00*/  IMAD.MOV.U32 R30, RZ, RZ, R31 ;  /* 0x000000ffff1e7224 */ /* 0x000fe200078e001f */
[----:B------:R-:W-:Y:S01]  /*0e10*/  MOV R9, R29 ;  /* 0x0000001d00097202 */ /* 0x000fe20000000f00 */
[----:B------:R-:W-:Y:S02]  /*0e20*/  IMAD.MOV.U32 R10, RZ, RZ, R15 ;  /* 0x000000ffff0a7224 */ /* 0x000fe400078e000f */
[----:B------:R-:W-:Y:S01]  /*0e30*/  IMAD.MOV.U32 R31, RZ, RZ, R28 ;  /* 0x000000ffff1f7224 */ /* 0x000fe200078e001c */
[----:B------:R-:W-:Y:S06]  /*0e40*/  BRA `(.L_x_4455) ;  /* 0x0000000000287947 */ /* 0x000fec0003800000 */
.L_x_4454:
        /* <DEDUP_REMOVED lines=10> */
.L_x_4455:
[----:B------:R-:W-:Y:S01]  /*0ef0*/  VIADD R7, R4, 0x2 ;  /* 0x0000000204077836 */ /* 0x000fe20000000000 */
[----:B------:R-:W-:Y:S04]  /*0f00*/  BSSY.RECONVERGENT B0, `(.L_x_4456) ;  /* 0x000000c000007945 */ /* 0x000fe80003800200 */
        /* <DEDUP_REMOVED lines=11> */
.L_x_4457:
[----:B------:R-:W-:Y:S05]  /*0fc0*/  BSYNC.RECONVERGENT B0 ;  /* 0x0000000000007941 */ /* 0x000fea0003800200 */
.L_x_4456:
[----:B------:R-:W-:Y:S01]  /*0fd0*/  IMAD.WIDE.U32 R12, R2, -0x326172a9, RZ ;  /* 0xcd9e8d57020c7825 */ /* 0x000fe200078e00ff */
[----:B------:R-:W-:Y:S02]  /*0fe0*/  LOP3.LUT R7, R6, UR11, R7, 0x96, !PT ;  /* 0x0000000b06077c12 */ /* 0x000fe4000f8e9607 */
[----:B------:R-:W-:Y:S02]  /*0ff0*/  I2FP.F32.U32 R22, R10 ;  /* 0x0000000a00167245 */ /* 0x000fe40000201000 */
[----:B------:R-:W-:Y:S01]  /*1000*/  LOP3.LUT R20, R5, UR10, R13, 0x96, !PT ;  /* 0x0000000a05147c12 */ /* 0x000fe2000f8e960d */
[----:B------:R-:W-:-:S04]  /*1010*/  IMAD.WIDE.U32 R16, R7, -0x326172a9, RZ ;  /* 0xcd9e8d5707107825 */ /* 0x000fc800078e00ff */
[----:B------:R-:W-:Y:S01]  /*1020*/  IMAD.WIDE.U32 R20, R20, -0x2daee0ad, RZ ;  /* 0xd2511f5314147825 */ /* 0x000fe200078e00ff */
[----:B------:R-:W-:-:S03]  /*1030*/  LOP3.LUT R12, R12, UR9, R17, 0x96, !PT ;  /* 0x000000090c0c7c12 */ /* 0x000fc6000f8e9611 */
[----:B------:R-:W-:Y:S02]  /*1040*/  VIADD R7, R32, 0xd2511f53 ;  /* 0xd2511f5320077836 */ /* 0x000fe40000000000 */
[----:B------:R-:W-:-:S03]  /*1050*/  IMAD.WIDE.U32 R12, R12, -0x2daee0ad, RZ ;  /* 0xd2511f530c0c7825 */ /* 0x000fc600078e00ff */
[----:B------:R-:W-:Y:S02]  /*1060*/  LOP3.LUT R7, R7, UR18, R21, 0x96, !PT ;  /* 0x0000001207077c12 */ /* 0x000fe4000f8e9615 */
[----:B------:R-:W-:-:S03]  /*1070*/  LOP3.LUT R17, R20, UR20, R13, 0x96, !PT ;  /* 0x0000001414117c12 */ /* 0x000fc6000f8e960d */
[----:B------:R-:W-:-:S04]  /*1080*/  IMAD.WIDE.U32 R18, R7, -0x326172a9, RZ ;  /* 0xcd9e8d5707127825 */ /* 0x000fc800078e00ff */
[----:B------:R-:W-:Y:S01]  /*1090*/  HFMA2 R7, -RZ, RZ, 0.1171875, 0 ;  /* 0x2f800000ff077431 */ /* 0x000fe200000001ff */
        /* <DEDUP_REMOVED lines=29> */
[----:B------:R-:W-:Y:S01]  /*1270*/  FFMA.FTZ R10, R20, R7, 1.1641532182693481445e-10 ;  /* 0x2f000000140a7423 */ /* 0x000fe20000010007 */
[----:B------:R-:W-:Y:S01]  /*1280*/  IMAD.HI.U32 R13, R28, -0x2daee0ad, RZ ;  /* 0xd2511f531c0d7827 */ /* 0x000fe200078e00ff */
[----:B------:R-:W-:-:S03]  /*1290*/  LOP3.LUT R12, R12, UR32, R19, 0x96, !PT ;  /* 0x000000200c0c7c12 */ /* 0x000fc6000f8e9613 */
        /* <DEDUP_REMOVED lines=8> */
[----:B------:R-:W-:-:S08]  /*1320*/  IMAD.MOV.U32 R29, RZ, RZ, R17 ;  /* 0x000000ffff1d7224 */ /* 0x000fd000078e0011 */
[----:B------:R-:W-:Y:S05]  /*1330*/  BRA.U !UP0, `(.L_x_4459) ;  /* 0x00000001083c7547 */ /* 0x000fea000b800000 */
[----:B------:R-:W-:Y:S02]  /*1340*/  IMAD.MOV.U32 R15, RZ, RZ, R26 ;  /* 0x000000ffff0f7224 */ /* 0x000fe400078e001a */
[----:B------:R-:W-:Y:S01]  /*1350*/  IMAD.MOV.U32 R26, RZ, RZ, R34 ;  /* 0x000000ffff1a7224 */ /* 0x000fe200078e0022 */
[----:B------:R-:W-:Y:S01]  /*1360*/  MOV R34, R17 ;  /* 0x0000001100227202 */ /* 0x000fe20000000f00 */
[----:B------:R-:W-:Y:S01]  /*1370*/  IMAD.MOV.U32 R29, RZ, RZ, R12 ;  /* 0x000000ffff1d7224 */ /* 0x000fe200078e000c */
[----:B------:R-:W-:Y:S06]  /*1380*/  BRA `(.L_x_4459) ;  /* 0x0000000000287947 */ /* 0x000fec0003800000 */
.L_x_4458:
[----:B------:R-:W-:Y:S01]  /*1390*/  UISETP.NE.AND UP0, UPT, UR8, 0x2, UPT ;  /* 0x000000020800788c */ /* 0x000fe2000bf05270 */
[----:B------:R-:W-:Y:S02]  /*13a0*/  IMAD.MOV.U32 R15, RZ, RZ, R34 ;  /* 0x000000ffff0f7224 */ /* 0x000fe400078e0022 */
[----:B------:R-:W-:Y:S02]  /*13b0*/  IMAD.MOV.U32 R26, RZ, RZ, R17 ;  /* 0x000000ffff1a7224 */ /* 0x000fe400078e0011 */
[----:B------:R-:W-:Y:S01]  /*13c0*/  IMAD.MOV.U32 R34, RZ, RZ, R12 ;  /* 0x000000ffff227224 */ /* 0x000fe200078e000c */
[----:B------:R-:W-:Y:S01]  /*13d0*/  PLOP3.LUT P1, PT, PT, PT, UP0, 0x80, 0x8 ;  /* 0x000000000008781c */ /* 0x000fe20003f2f008 */
[----:B------:R-:W-:-:S12]  /*13e0*/  IMAD.MOV.U32 R29, RZ, RZ, R14 ;  /* 0x000000ffff1d7224 */ /* 0x000fd800078e000e */
[----:B------:R-:W-:Y:S01]  /*13f0*/  @P1 MOV R15, R17 ;  /* 0x00000011000f1202 */ /* 0x000fe20000000f00 */
[----:B------:R-:W-:Y:S02]  /*1400*/  @P1 IMAD.MOV.U32 R26, RZ, RZ, R12 ;  /* 0x000000ffff1a1224 */ /* 0x000fe400078e000c */
[----:B------:R-:W-:Y:S02]  /*1410*/  @P1 IMAD.MOV.U32 R34, RZ, RZ, R14 ;  /* 0x000000ffff221224 */ /* 0x000fe400078e000e */
[----:B------:R-:W-:-:S07]  /*1420*/  @P1 IMAD.MOV.U32 R29, RZ, RZ, R13 ;  /* 0x000000ffff1d1224 */ /* 0x000fce00078e000d */
.L_x_4459:
        /* <DEDUP_REMOVED lines=13> */
.L_x_4461:
[----:B------:R-:W-:Y:S05]  /*1500*/  BSYNC.RECONVERGENT B0 ;  /* 0x0000000000007941 */ /* 0x000fea0003800200 */
.L_x_4460:
[----:B------:R-:W-:Y:S01]  /*1510*/  IMAD.WIDE.U32 R20, R2, -0x326172a9, RZ ;  /* 0xcd9e8d5702147825 */ /* 0x000fe200078e00ff */
[----:B------:R-:W-:-:S03]  /*1520*/  LOP3.LUT R17, R6, UR11, R17, 0x96, !PT ;  /* 0x0000000b06117c12 */ /* 0x000fc6000f8e9611 */
[----:B------:R-:W-:Y:S01]  /*1530*/  IMAD R28, R28, -0x2daee0ad, RZ ;  /* 0xd2511f531c1c7824 */ /* 0x000fe200078e02ff */
[----:B------:R-:W-:Y:S01]  /*1540*/  LOP3.LUT R18, R5, UR10, R21, 0x96, !PT ;  /* 0x0000000a05127c12 */ /* 0x000fe2000f8e9615 */
[----:B------:R-:W-:-:S04]  /*1550*/  IMAD.WIDE.U32 R16, R17, -0x326172a9, RZ ;  /* 0xcd9e8d5711107825 */ /* 0x000fc800078e00ff */
[----:B------:R-:W-:Y:S01]  /*1560*/  IMAD.WIDE.U32 R18, R18, -0x2daee0ad, RZ ;  /* 0xd2511f5312127825 */ /* 0x000fe200078e00ff */
[----:B------:R-:W-:-:S03]  /*1570*/  LOP3.LUT R20, R20, UR9, R17, 0x96, !PT ;  /* 0x0000000914147c12 */ /* 0x000fc6000f8e9611 */
[----:B------:R-:W-:-:S05]  /*1580*/  VIADD R21, R32, 0xa4a23ea6 ;  /* 0xa4a23ea620157836 */ /* 0x000fca0000000000 */
        /* <DEDUP_REMOVED lines=33> */
[----:B------:R-:W-:Y:S01]  /*17a0*/  I2FP.F32.U32 R26, R29 ;  /* 0x0000001d001a7245 */ /* 0x000fe20000201000 */
[----:B------:R-:W-:Y:S01]  /*17b0*/  IMAD.HI.U32 R21, R27, -0x2daee0ad, RZ ;  /* 0xd2511f531b157827 */ /* 0x000fe200078e00ff */
[----:B------:R-:W-:-:S03]  /*17c0*/  LOP3.LUT R20, R20, UR32, R23, 0x96, !PT ;  /* 0x0000002014147c12 */ /* 0x000fc6000f8e9617 */
[-C--:B------:R-:W-:Y:S01]  /*17d0*/  FFMA.FTZ R25, R18, R7.reuse, 1.1641532182693481445e-10 ;  /* 0x2f00000012197423 */ /* 0x080fe20000010007 */
        /* <DEDUP_REMOVED lines=9> */
[----:B------:R-:W-:Y:S02]  /*1870*/  IMAD.MOV.U32 R14, RZ, RZ, R13 ;  /* 0x000000ffff0e7224 */ /* 0x000fe400078e000d */
[----:B------:R-:W-:Y:S02]  /*1880*/  IMAD.MOV.U32 R15, RZ, RZ, R20 ;  /* 0x000000ffff0f7224 */ /* 0x000fe400078e0014 */
[----:B------:R-:W-:Y:S01]  /*1890*/  IMAD.MOV.U32 R13, RZ, RZ, R28 ;  /* 0x000000ffff0d7224 */ /* 0x000fe200078e001c */
[----:B------:R-:W-:Y:S06]  /*18a0*/  BRA `(.L_x_4463) ;  /* 0x0000000000287947 */ /* 0x000fec0003800000 */
.L_x_4462:
[----:B------:R-:W-:Y:S01]  /*18b0*/  UISETP.NE.AND UP0, UPT, UR8, 0x2, UPT ;  /* 0x000000020800788c */ /* 0x000fe2000bf05270 */
[----:B------:R-:W-:Y:S01]  /*18c0*/  MOV R12, R13 ;  /* 0x0000000d000c7202 */ /* 0x000fe20000000f00 */
[----:B------:R-:W-:Y:S02]  /*18d0*/  IMAD.MOV.U32 R14, RZ, RZ, R28 ;  /* 0x000000ffff0e7224 */ /* 0x000fe400078e001c */
[----:B------:R-:W-:Y:S02]  /*18e0*/  IMAD.MOV.U32 R13, RZ, RZ, R20 ;  /* 0x000000ffff0d7224 */ /* 0x000fe400078e0014 */
[----:B------:R-:W-:Y:S01]  /*18f0*/  PLOP3.LUT P1, PT, PT, PT, UP0, 0x80, 0x8 ;  /* 0x000000000008781c */ /* 0x000fe20003f2f008 */
[----:B------:R-:W-:-:S12]  /*1900*/  IMAD.MOV.U32 R15, RZ, RZ, R22 ;  /* 0x000000ffff0f7224 */ /* 0x000fd800078e0016 */
[----:B------:R-:W-:Y:S01]  /*1910*/  @P1 MOV R12, R28 ;  /* 0x0000001c000c1202 */ /* 0x000fe20000000f00 */
[----:B------:R-:W-:Y:S02]  /*1920*/  @P1 IMAD.MOV.U32 R14, RZ, RZ, R20 ;  /* 0x000000ffff0e1224 */ /* 0x000fe400078e0014 */
[----:B------:R-:W-:Y:S02]  /*1930*/  @P1 IMAD.MOV.U32 R13, RZ, RZ, R22 ;  /* 0x000000ffff0d1224 */ /* 0x000fe400078e0016 */
[----:B------:R-:W-:-:S07]  /*1940*/  @P1 IMAD.MOV.U32 R15, RZ, RZ, R21 ;  /* 0x000000ffff0f1224 */ /* 0x000fce00078e0015 */
.L_x_4463:
        /* <DEDUP_REMOVED lines=13> */
.L_x_4465:
[----:B------:R-:W-:Y:S05]  /*1a20*/  BSYNC.RECONVERGENT B0 ;  /* 0x0000000000007941 */ /* 0x000fea0003800200 */
.L_x_4464:
        /* <DEDUP_REMOVED lines=10> */
[----:B------:R-:W-:Y:S01]  /*1ad0*/  VIADD R29, R32, 0x76f35df9 ;  /* 0x76f35df9201d7836 */ /* 0x000fe20000000000 */
[----:B------:R-:W-:Y:S01]  /*1ae0*/  I2FP.F32.U32 R32, R15 ;  /* 0x0000000f00207245 */ /* 0x000fe20000201000 */
[----:B------:R-:W-:-:S03]  /*1af0*/  FFMA.FTZ R34, R34, R7, 1.1641532182693481445e-10 ;  /* 0x2f00000022227423 */ /* 0x000fc60000010007 */
        /* <DEDUP_REMOVED lines=8> */
[----:B------:R-:W-:-:S03]  /*1b80*/  LOP3.LUT R29, R35, R30, R17, 0x96, !PT ;  /* 0x0000001e231d7212 */ /* 0x000fc600078e9611 */
        /* <DEDUP_REMOVED lines=37> */
.L_x_4466:
        /* <DEDUP_REMOVED lines=10> */
.L_x_4467:
[C---:B------:R-:W-:Y:S01]  /*1e80*/  IMAD.SHL.U32 R27, R0.reuse, 0x2, RZ ;  /* 0x00000002001b7824 */ /* 0x040fe200078e00ff */
[----:B------:R-:W-:-:S04]  /*1e90*/  SHF.L.U64.HI R38, R0, 0x1, R3 ;  /* 0x0000000100267819 */ /* 0x000fc80000010203 */
[----:B------:R-:W-:-:S04]  /*1ea0*/  IADD3 R12, P0, PT, R27, UR6, RZ ;  /* 0x000000061b0c7c10 */ /* 0x000fc8000ff1e0ff */
[----:B------:R-:W-:-:S06]  /*1eb0*/  IADD3.X R13, PT, PT, R38, UR7, RZ, P0, !PT ;  /* 0x00000007260d7c10 */ /* 0x000fcc00087fe4ff */
[----:B------:R-:W2:Y:S01]  /*1ec0*/  LDG.E.ENL2.256 R16, R12, desc[UR12][R12.64] ;  /* 0xfe00000c0c0c797e */ /* 0x000ea20008121910 */
[----:B------:R-:W-:Y:S01]  /*1ed0*/  FSETP.GEU.FTZ.AND P6, PT, R32, UR33, PT ;  /* 0x0000002120007c0b */ /* 0x000fe2000bfde000 */
[----:B------:R-:W-:Y:S05]  /*1ee0*/  WARPSYNC.ALL ;  /* 0x0000000000007948 */ /* 0x000fea0003800000 */
[----:B------:R-:W-:Y:S01]  /*1ef0*/  I2FP.F32.U32 R20, R20 ;  /* 0x0000001400147245 */ /* 0x000fe20000201000 */
[----:B------:R-:W0:Y:S01]  /*1f00*/  LDCU UR5, c[0x0][0x360] ;  /* 0x00006c00ff0577ac */ /* 0x000e220008000800 */
[----:B------:R-:W-:Y:S02]  /*1f10*/  I2FP.F32.U32 R40, R22 ;  /* 0x0000001600287245 */ /* 0x000fe40000201000 */
[----:B------:R-:W-:Y:S01]  /*1f20*/  I2FP.F32.U32 R50, R21 ;  /* 0x0000001500327245 */ /* 0x000fe20000201000 */
[-C--:B------:R-:W-:Y:S01]  /*1f30*/  FFMA.FTZ R37, R20, R7.reuse, 1.1641532182693481445e-10 ;  /* 0x2f00000014257423 */ /* 0x080fe20000010007 */
[----:B------:R-:W-:Y:S01]  /*1f40*/  I2FP.F32.U32 R44, R36 ;  /* 0x00000024002c7245 */ /* 0x000fe20000201000 */
[-C--:B------:R-:W-:Y:S01]  /*1f50*/  FFMA.FTZ R40, R40, R7.reuse, 1.1641532182693481445e-10 ;  /* 0x2f00000028287423 */ /* 0x080fe20000010007 */
[----:B------:R-:W-:Y:S01]  /*1f60*/  SEL R41, RZ, 0x1, P6 ;  /* 0x00000001ff297807 */ /* 0x000fe20003000000 */
[-C--:B------:R-:W-:Y:S01]  /*1f70*/  FFMA.FTZ R50, R50, R7.reuse, 1.1641532182693481445e-10 ;  /* 0x2f00000032327423 */ /* 0x080fe20000010007 */
[----:B------:R-:W-:Y:S01]  /*1f80*/  FSETP.GEU.FTZ.AND P0, PT, R34, UR33, PT ;  /* 0x0000002122007c0b */ /* 0x000fe2000bf1e000 */
[----:B------:R-:W-:Y:S01]  /*1f90*/  FFMA.FTZ R44, R44, R7, 1.1641532182693481445e-10 ;  /* 0x2f0000002c2c7423 */ /* 0x000fe20000010007 */
[----:B------:R-:W-:-:S02]  /*1fa0*/  FSETP.GEU.FTZ.AND P1, PT, R35, UR33, PT ;  /* 0x0000002123007c0b */ /* 0x000fc4000bf3e000 */
[----:B------:R-:W-:Y:S02]  /*1fb0*/  FSETP.GEU.FTZ.AND P2, PT, R33, UR33, PT ;  /* 0x0000002121007c0b */ /* 0x000fe4000bf5e000 */
[----:B------:R-:W-:Y:S02]  /*1fc0*/  FSETP.GEU.FTZ.AND P3, PT, R25, UR33, PT ;  /* 0x0000002119007c0b */ /* 0x000fe4000bf7e000 */
[----:B------:R-:W-:Y:S02]  /*1fd0*/  FSETP.GEU.FTZ.AND P4, PT, R26, UR33, PT ;  /* 0x000000211a007c0b */ /* 0x000fe4000bf9e000 */
[----:B------:R-:W-:Y:S02]  /*1fe0*/  FSETP.GEU.FTZ.AND P5, PT, R23, UR33, PT ;  /* 0x0000002117007c0b */ /* 0x000fe4000bfbe000 */
[----:B------:R-:W-:Y:S02]  /*1ff0*/  FSETP.GEU.FTZ.AND P6, PT, R24, UR33, PT ;  /* 0x0000002118007c0b */ /* 0x000fe4000bfde000 */
[----:B------:R-:W-:-:S02]  /*2000*/  SEL R20, RZ, 0x1, P0 ;  /* 0x00000001ff147807 */ /* 0x000fc40000000000 */
[----:B------:R-:W-:Y:S02]  /*2010*/  SEL R42, RZ, 0x1, P2 ;  /* 0x00000001ff2a7807 */ /* 0x000fe40001000000 */
[----:B------:R-:W-:Y:S02]  /*2020*/  SEL R7, RZ, 0x1, P1 ;  /* 0x00000001ff077807 */ /* 0x000fe40000800000 */
[----:B------:R-:W-:Y:S02]  /*2030*/  SEL R36, RZ, 0x1, P4 ;  /* 0x00000001ff247807 */ /* 0x000fe40002000000 */
[----:B------:R-:W-:Y:S02]  /*2040*/  SEL R21, RZ, 0x1, P3 ;  /* 0x00000001ff157807 */ /* 0x000fe40001800000 */
[----:B------:R-:W-:Y:S02]  /*2050*/  SEL R39, RZ, 0x1, P6 ;  /* 0x00000001ff277807 */ /* 0x000fe40003000000 */
[----:B------:R-:W-:-:S02]  /*2060*/  SEL R22, RZ, 0x1, P5 ;  /* 0x00000001ff167807 */ /* 0x000fc40002800000 */
[----:B------:R-:W-:Y:S02]  /*2070*/  FSETP.GEU.FTZ.AND P3, PT, R11, UR33, PT ;  /* 0x000000210b007c0b */ /* 0x000fe4000bf7e000 */
[----:B------:R-:W-:Y:S02]  /*2080*/  FSETP.GEU.FTZ.AND P2, PT, R10, UR33, PT ;  /* 0x000000210a007c0b */ /* 0x000fe4000bf5e000 */
[----:B------:R-:W-:Y:S02]  /*2090*/  FSETP.GEU.FTZ.AND P1, PT, R9, UR33, PT ;  /* 0x0000002109007c0b */ /* 0x000fe4000bf3e000 */
[----:B------:R-:W-:Y:S02]  /*20a0*/  FSETP.GEU.FTZ.AND P0, PT, R8, UR33, PT ;  /* 0x0000002108007c0b */ /* 0x000fe4000bf1e000 */
[----:B------:R-:W-:Y:S02]  /*20b0*/  PRMT R41, R20, 0x3340, R41 ;  /* 0x0000334014297816 */ /* 0x000fe40000000029 */
[----:B------:R-:W-:-:S02]  /*20c0*/  PRMT R42, R7, 0x3340, R42 ;  /* 0x00003340072a7816 */ /* 0x000fc4000000002a */
[----:B------:R-:W-:Y:S02]  /*20d0*/  PRMT R36, R21, 0x3340, R36 ;  /* 0x0000334015247816 */ /* 0x000fe40000000024 */
[----:B------:R-:W-:Y:S02]  /*20e0*/  PRMT R39, R22, 0x3340, R39 ;  /* 0x0000334016277816 */ /* 0x000fe40000000027 */
        /* <DEDUP_REMOVED lines=8> */
[----:B------:R-:W-:Y:S02]  /*2170*/  SEL R43, RZ, 0x1, P3 ;  /* 0x00000001ff2b7807 */ /* 0x000fe40001800000 */
[----:B------:R-:W-:-:S02]  /*2180*/  SEL R46, RZ, 0x1, P2 ;  /* 0x00000001ff2e7807 */ /* 0x000fc40001000000 */
[----:B------:R-:W-:Y:S02]  /*2190*/  SEL R45, RZ, 0x1, P1 ;  /* 0x00000001ff2d7807 */ /* 0x000fe40000800000 */
[----:B------:R-:W-:Y:S02]  /*21a0*/  SEL R48, RZ, 0x1, P0 ;  /* 0x00000001ff307807 */ /* 0x000fe40000000000 */
[----:B------:R-:W-:Y:S02]  /*21b0*/  PRMT R21, R20, 0x3340, R21 ;  /* 0x0000334014157816 */ /* 0x000fe40000000015 */
[----:B------:R-:W-:Y:S02]  /*21c0*/  PRMT R22, R7, 0x3340, R22 ;  /* 0x0000334007167816 */ /* 0x000fe40000000016 */
[----:B------:R-:W-:Y:S02]  /*21d0*/  PRMT R7, R46, 0x3340, R43 ;  /* 0x000033402e077816 */ /* 0x000fe4000000002b */
[----:B------:R-:W-:-:S02]  /*21e0*/  PRMT R20, R48, 0x3340, R45 ;  /* 0x0000334030147816 */ /* 0x000fc4000000002d */
[----:B------:R-:W-:Y:S02]  /*21f0*/  FSET.BF.LT.FTZ.AND R50, R50, UR33, PT ;  /* 0x0000002132327c0a */ /* 0x000fe4000b811000 */
[----:B------:R-:W-:Y:S02]  /*2200*/  FSET.BF.LT.FTZ.AND R34, R34, UR33, PT ;  /* 0x0000002122227c0a */ /* 0x000fe4000b811000 */
[----:B------:R-:W-:Y:S02]  /*2210*/  FSET.BF.LT.FTZ.AND R26, R26, UR33, PT ;  /* 0x000000211a1a7c0a */ /* 0x000fe4000b811000 */
[----:B------:R-:W-:Y:S02]  /*2220*/  FSET.BF.LT.FTZ.AND R32, R32, UR33, PT ;  /* 0x0000002120207c0a */ /* 0x000fe4000b811000 */
[----:B------:R-:W-:Y:S02]  /*2230*/  FSET.BF.LT.FTZ.AND R10, R10, UR33, PT ;  /* 0x000000210a0a7c0a */ /* 0x000fe4000b811000 */
[----:B------:R-:W-:-:S02]  /*2240*/  FSET.BF.LT.FTZ.AND R44, R44, UR33, PT ;  /* 0x000000212c2c7c0a */ /* 0x000fc4000b811000 */
[----:B------:R-:W-:Y:S02]  /*2250*/  FSET.BF.LT.FTZ.AND R33, R33, UR33, PT ;  /* 0x0000002121217c0a */ /* 0x000fe4000b811000 */
[----:B------:R-:W-:Y:S02]  /*2260*/  FSET.BF.LT.FTZ.AND R23, R23, UR33, PT ;  /* 0x0000002117177c0a */ /* 0x000fe4000b811000 */
[----:B------:R-:W-:Y:S02]  /*2270*/  FSET.BF.LT.FTZ.AND R37, R37, UR33, PT ;  /* 0x0000002125257c0a */ /* 0x000fe4000b811000 */
[----:B------:R-:W-:Y:S02]  /*2280*/  FSET.BF.LT.FTZ.AND R35, R35, UR33, PT ;  /* 0x0000002123237c0a */ /* 0x000fe4000b811000 */
[C---:B--2---:R-:W-:Y:S01]  /*2290*/  PRMT R43, R19.reuse, 0x7632, R43 ;  /* 0x00007632132b7816 */ /* 0x044fe2000000002b */
[----:B------:R-:W-:Y:S01]  /*22a0*/  IMAD.U32 R45, R19, 0x10000, RZ ;  /* 0x00010000132d7824 */ /* 0x000fe200078e00ff */
[----:B------:R-:W-:Y:S01]  /*22b0*/  PRMT R19, R18, 0x7632, R19 ;  /* 0x0000763212137816 */ /* 0x000fe20000000013 */
[----:B------:R-:W-:Y:S01]  /*22c0*/  IMAD.U32 R48, R16, 0x10000, RZ ;  /* 0x0001000010307824 */ /* 0x000fe200078e00ff */
[----:B------:R-:W-:Y:S01]  /*22d0*/  SHF.L.U32 R46, R18, 0x10, RZ ;  /* 0x00000010122e7819 */ /* 0x000fe200000006ff */
[----:B------:R-:W-:Y:S01]  /*22e0*/  FMUL.FTZ R45, R50, R45 ;  /* 0x0000002d322d7220 */ /* 0x000fe20000410000 */
[C---:B------:R-:W-:Y:S01]  /*22f0*/  PRMT R18, R17.reuse, 0x7632, R18 ;  /* 0x0000763211127816 */ /* 0x040fe20000000012 */
[----:B------:R-:W-:Y:S01]  /*2300*/  IMAD.U32 R17, R17, 0x10000, RZ ;  /* 0x0001000011117824 */ /* 0x000fe200078e00ff */
[----:B------:R-:W-:Y:S01]  /*2310*/  PRMT R47, R16, 0x7632, R47 ;  /* 0x00007632102f7816 */ /* 0x000fe2000000002f */
[C---:B------:R-:W-:Y:S01]  /*2320*/  IMAD.U32 R49, R15.reuse, 0x10000, RZ ;  /* 0x000100000f317824 */ /* 0x040fe200078e00ff */
[----:B------:R-:W-:Y:S01]  /*2330*/  PRMT R16, R15, 0x7632, R16 ;  /* 0x000076320f107816 */ /* 0x000fe20000000010 */
[----:B------:R-:W-:Y:S01]  /*2340*/  FMUL.FTZ R34, R34, R17 ;  /* 0x0000001122227220 */ /* 0x000fe20000410000 */
[----:B------:R-:W-:Y:S01]  /*2350*/  FSET.BF.LT.FTZ.AND R50, R25, UR33, PT ;  /* 0x0000002119327c0a */ /* 0x000fe2000b811000 */
[----:B------:R-:W-:Y:S01]  /*2360*/  IMAD.U32 R43, R43, 0x10000, RZ ;  /* 0x000100002b2b7824 */ /* 0x000fe200078e00ff */
[----:B------:R-:W-:Y:S01]  /*2370*/  SHF.L.U32 R25, R19, 0x10, RZ ;  /* 0x0000001013197819 */ /* 0x000fe200000006ff */
[----:B------:R-:W-:Y:S01]  /*2380*/  IMAD.U32 R19, R18, 0x10000, RZ ;  /* 0x0001000012137824 */ /* 0x000fe200078e00ff */
[----:B------:R-:W-:Y:S01]  /*2390*/  FSET.BF.LT.FTZ.AND R18, R24, UR33, PT ;  /* 0x0000002118127c0a */ /* 0x000fe2000b811000 */
[----:B------:R-:W-:Y:S01]  /*23a0*/  FMUL.FTZ R34, R34, UR4 ;  /* 0x0000000422227c20 */ /* 0x000fe20008410000 */
[----:B------:R-:W-:Y:S01]  /*23b0*/  FSET.BF.LT.FTZ.AND R24, R11, UR33, PT ;  /* 0x000000210b187c0a */ /* 0x000fe2000b811000 */
[----:B------:R-:W-:Y:S01]  /*23c0*/  IMAD.U32 R11, R16, 0x10000, RZ ;  /* 0x00010000100b7824 */ /* 0x000fe200078e00ff */
[----:B------:R-:W-:Y:S01]  /*23d0*/  FSET.BF.LT.FTZ.AND R17, R8, UR33, PT ;  /* 0x0000002108117c0a */ /* 0x000fe2000b811000 */
[----:B------:R-:W-:Y:S01]  /*23e0*/  FMUL.FTZ R19, R32, R19 ;  /* 0x0000001320137220 */ /* 0x000fe20000410000 */
[----:B------:R-:W-:Y:S01]  /*23f0*/  FSET.BF.LT.FTZ.AND R8, R40, UR33, PT ;  /* 0x0000002128087c0a */ /* 0x000fe2000b811000 */
[----:B------:R-:W-:Y:S01]  /*2400*/  FMUL.FTZ R11, R26, R11 ;  /* 0x0000000b1a0b7220 */ /* 0x000fe20000410000 */
[C---:B------:R-:W-:Y:S01]  /*2410*/  PRMT R15, R14.reuse, 0x7632, R15 ;  /* 0x000076320e0f7816 */ /* 0x040fe2000000000f */
[----:B------:R-:W0:Y:S01]  /*2420*/  LDC R26, c[0x0][0x370] ;  /* 0x0000dc00ff1a7b82 */ /* 0x000e220000000800 */
[----:B------:R-:W-:Y:S01]  /*2430*/  SHF.L.U32 R51, R14, 0x10, RZ ;  /* 0x000000100e337819 */ /* 0x000fe200000006ff */
[----:B------:R-:W-:Y:S01]  /*2440*/  FMUL.FTZ R8, R8, R25 ;  /* 0x0000001908087220 */ /* 0x000fe20000410000 */
[C---:B------:R-:W-:Y:S01]  /*2450*/  PRMT R52, R12.reuse, 0x7632, R52 ;  /* 0x000076320c347816 */ /* 0x040fe20000000034 */
[----:B------:R-:W-:Y:S01]  /*2460*/  IMAD.U32 R12, R12, 0x10000, RZ ;  /* 0x000100000c0c7824 */ /* 0x000fe200078e00ff */
[C---:B------:R-:W-:Y:S01]  /*2470*/  PRMT R14, R13.reuse, 0x7632, R14 ;  /* 0x000076320d0e7816 */ /* 0x040fe2000000000e */
[----:B------:R-:W-:Y:S01]  /*2480*/  IMAD.U32 R13, R13, 0x10000, RZ ;  /* 0x000100000d0d7824 */ /* 0x000fe200078e00ff */
[----:B------:R-:W-:Y:S01]  /*2490*/  SHF.L.U32 R25, R15, 0x10, RZ ;  /* 0x000000100f197819 */ /* 0x000fe200000006ff */
[----:B------:R-:W-:Y:S01]  /*24a0*/  FMUL.FTZ R12, R17, R12 ;  /* 0x0000000c110c7220 */ /* 0x000fe20000410000 */
[----:B------:R-:W-:Y:S01]  /*24b0*/  FSET.BF.LT.FTZ.AND R17, R9, UR33, PT ;  /* 0x0000002109117c0a */ /* 0x000fe2000b811000 */
[----:B------:R-:W-:-:S02]  /*24c0*/  IMAD.U32 R15, R14, 0x10000, RZ ;  /* 0x000100000e0f7824 */ /* 0x000fc400078e00ff */
[----:B------:R-:W-:Y:S01]  /*24d0*/  FMUL.FTZ R13, R10, R13 ;  /* 0x0000000d0a0d7220 */ /* 0x000fe20000410000 */
[----:B------:R-:W-:Y:S02]  /*24e0*/  IMAD.U32 R32, R47, 0x10000, RZ ;  /* 0x000100002f207824 */ /* 0x000fe400078e00ff */
[----:B------:R-:W-:Y:S01]  /*24f0*/  FMUL.FTZ R10, R44, R43 ;  /* 0x0000002b2c0a7220 */ /* 0x000fe20000410000 */
[----:B------:R-:W-:Y:S02]  /*2500*/  IMAD.U32 R14, R52, 0x10000, RZ ;  /* 0x00010000340e7824 */ /* 0x000fe400078e00ff */
[----:B------:R-:W-:Y:S01]  /*2510*/  FMUL.FTZ R19, R19, UR4 ;  /* 0x0000000413137c20 */ /* 0x000fe20008410000 */
[----:B------:R-:W-:Y:S01]  /*2520*/  FMUL.FTZ R9, R33, R32 ;  /* 0x0000002021097220 */ /* 0x000fe20000410000 */
[----:B------:R-:W-:Y:S01]  /*2530*/  FMUL.FTZ R49, R50, R49 ;  /* 0x0000003132317220 */ /* 0x000fe20000410000 */
[----:B------:R-:W-:Y:S01]  /*2540*/  FMUL.FTZ R14, R17, R14 ;  /* 0x0000000e110e7220 */ /* 0x000fe20000410000 */
[----:B------:R-:W-:Y:S01]  /*2550*/  PRMT R17, R39, 0x5410, R36 ;  /* 0x0000541027117816 */ /* 0x000fe20000000024 */
[----:B------:R-:W-:Y:S01]  /*2560*/  FMUL.FTZ R36, R10, UR4 ;  /* 0x000000040a247c20 */ /* 0x000fe20008410000 */
[----:B------:R-:W-:Y:S01]  /*2570*/  FMUL.FTZ R10, R8, UR4 ;  /* 0x00000004080a7c20 */ /* 0x000fe20008410000 */
[----:B------:R-:W-:Y:S01]  /*2580*/  FMUL.FTZ R24, R24, R15 ;  /* 0x0000000f18187220 */ /* 0x000fe20000410000 */
[----:B------:R-:W-:Y:S01]  /*2590*/  FMUL.FTZ R8, R9, UR4 ;  /* 0x0000000409087c20 */ /* 0x000fe20008410000 */
[----:B------:R-:W-:Y:S01]  /*25a0*/  FMUL.FTZ R15, R49, UR4 ;  /* 0x00000004310f7c20 */ /* 0x000fe20008410000 */
[----:B------:R-:W-:Y:S01]  /*25b0*/  FMUL.FTZ R32, R11, UR4 ;  /* 0x000000040b207c20 */ /* 0x000fe20008410000 */
[----:B------:R-:W-:Y:S01]  /*25c0*/  F2FP.BF16.F32.PACK_AB R9, R19, R34 ;  /* 0x000000221309723e */ /* 0x000fe200000010ff */
[----:B------:R-:W-:Y:S01]  /*25d0*/  FMUL.FTZ R12, R12, UR4 ;  /* 0x000000040c0c7c20 */ /* 0x000fe20008410000 */
[----:B------:R-:W-:Y:S01]  /*25e0*/  FMUL.FTZ R19, R14, UR4 ;  /* 0x000000040e137c20 */ /* 0x000fe20008410000 */
[----:B------:R-:W-:Y:S01]  /*25f0*/  FMUL.FTZ R23, R23, R51 ;  /* 0x0000003317177220 */ /* 0x000fe20000410000 */
[----:B------:R-:W-:Y:S01]  /*2600*/  FMUL.FTZ R16, R18, R25 ;  /* 0x0000001912107220 */ /* 0x000fe20000410000 */
[----:B------:R-:W-:Y:S01]  /*2610*/  F2FP.BF16.F32.PACK_AB R15, R32, R15 ;  /* 0x0000000f200f723e */ /* 0x000fe200000010ff */
[----:B------:R-:W-:Y:S01]  /*2620*/  FMUL.FTZ R37, R37, R46 ;  /* 0x0000002e25257220 */ /* 0x000fe20000410000 */
[----:B------:R-:W-:Y:S01]  /*2630*/  FMUL.FTZ R23, R23, UR4 ;  /* 0x0000000417177c20 */ /* 0x000fe20008410000 */
[----:B------:R-:W-:Y:S01]  /*2640*/  FMUL.FTZ R32, R16, UR4 ;  /* 0x0000000410207c20 */ /* 0x000fe20008410000 */
[----:B------:R-:W-:Y:S01]  /*2650*/  F2FP.BF16.F32.PACK_AB R12, R19, R12 ;  /* 0x0000000c130c723e */ /* 0x000fe200000010ff */
[----:B------:R-:W-:Y:S01]  /*2660*/  FMUL.FTZ R16, R24, UR4 ;  /* 0x0000000418107c20 */ /* 0x000fe20008410000 */
[----:B------:R-:W-:Y:S01]  /*2670*/  PRMT R19, R20, 0x5410, R7 ;  /* 0x0000541014137816 */ /* 0x000fe20000000007 */
[----:B0-----:R-:W-:Y:S01]  /*2680*/  IMAD R7, R26, UR5, RZ ;  /* 0x000000051a077c24 */ /* 0x001fe2000f8e02ff */
[----:B------:R-:W-:Y:S01]  /*2690*/  IADD3 R24, P0, PT, R27, UR14, RZ ;  /* 0x0000000e1b187c10 */ /* 0x000fe2000ff1e0ff */
[----:B------:R-:W-:Y:S01]  /*26a0*/  FMUL.FTZ R35, R35, R48 ;  /* 0x0000003023237220 */ /* 0x000fe20000410000 */
[----:B------:R-:W-:Y:S01]  /*26b0*/  F2FP.BF16.F32.PACK_AB R14, R32, R23 ;  /* 0x00000017200e723e */ /* 0x000fe200000010ff */
[----:B------:R-:W-:Y:S01]  /*26c0*/  FMUL.FTZ R45, R45, UR4 ;  /* 0x000000042d2d7c20 */ /* 0x000fe20008410000 */
[----:B------:R-:W-:Y:S01]  /*26d0*/  IADD3 R32, P1, PT, R0, UR16, RZ ;  /* 0x0000001000207c10 */ /* 0x000fe2000ff3e0ff */
[----:B------:R-:W-:Y:S01]  /*26e0*/  FMUL.FTZ R37, R37, UR4 ;  /* 0x0000000425257c20 */ /* 0x000fe20008410000 */
[----:B------:R-:W-:Y:S01]  /*26f0*/  IADD3.X R25, PT, PT, R38, UR15, RZ, P0, !PT ;  /* 0x0000000f26197c10 */ /* 0x000fe200087fe4ff */
[----:B------:R-:W-:Y:S01]  /*2700*/  FMUL.FTZ R35, R35, UR4 ;  /* 0x0000000423237c20 */ /* 0x000fe20008410000 */
[----:B------:R-:W-:Y:S01]  /*2710*/  LEA R0, P0, R7, R0, 0x4 ;  /* 0x0000000007007211 */ /* 0x000fe200078020ff */
[----:B------:R-:W-:Y:S01]  /*2720*/  FMUL.FTZ R13, R13, UR4 ;  /* 0x000000040d0d7c20 */ /* 0x000fe20008410000 */
[----:B------:R-:W-:-:S02]  /*2730*/  IADD3.X R33, PT, PT, R3, UR17, RZ, P1, !PT ;  /* 0x0000001103217c10 */ /* 0x000fc40008ffe4ff */
[----:B------:R-:W-:Y:S01]  /*2740*/  F2FP.BF16.F32.PACK_AB R11, R36, R45 ;  /* 0x0000002d240b723e */ /* 0x000fe200000010ff */
[----:B------:R-:W-:Y:S01]  /*2750*/  IMAD.X R3, RZ, RZ, R3, P0 ;  /* 0x000000ffff037224 */ /* 0x000fe200000e0603 */
[----:B------:R-:W-:Y:S02]  /*2760*/  ISETP.GE.U32.AND P0, PT, R0, UR34, PT ;  /* 0x0000002200007c0c */ /* 0x000fe4000bf06070 */
[----:B------:R-:W-:Y:S02]  /*2770*/  F2FP.BF16.F32.PACK_AB R10, R10, R37 ;  /* 0x000000250a0a723e */ /* 0x000fe400000010ff */
[----:B------:R-:W-:Y:S02]  /*2780*/  ISETP.GE.U32.AND.EX P0, PT, R3, UR35, PT, P0 ;  /* 0x0000002303007c0c */ /* 0x000fe4000bf06100 */
[----:B------:R-:W-:Y:S02]  /*2790*/  F2FP.BF16.F32.PACK_AB R8, R8, R35 ;  /* 0x000000230808723e */ /* 0x000fe400000010ff */
[----:B------:R-:W-:-:S02]  /*27a0*/  F2FP.BF16.F32.PACK_AB R13, R16, R13 ;  /* 0x0000000d100d723e */ /* 0x000fc400000010ff */
[----:B------:R-:W-:Y:S02]  /*27b0*/  PRMT R18, R42, 0x5410, R41 ;  /* 0x000054102a127816 */ /* 0x000fe40000000029 */
[----:B------:R-:W-:Y:S01]  /*27c0*/  PRMT R16, R22, 0x5410, R21 ;  /* 0x0000541016107816 */ /* 0x000fe20000000015 */
[----:B------:R0:W-:Y:S04]  /*27d0*/  STG.E.ENL2.256 desc[UR12][R24.64], R12, R8 ;  /* 0xf800000c1808797f */ /* 0x0001e8000f12180c */
[----:B------:R0:W-:Y:S01]  /*27e0*/  STG.E.128 desc[UR12][R32.64], R16 ;  /* 0x0000001020007986 */ /* 0x0001e2000c101d0c */
[----:B------:R-:W-:Y:S06]  /*27f0*/  BAR.SYNC.DEFER_BLOCKING 0x0 ;  /* 0x0000000000007b1d */ /* 0x000fec0000010000 */
[----:B------:R-:W-:Y:S05]  /*2800*/  @!P0 BRA `(.L_x_4468) ;  /* 0xffffffe000708947 */ /* 0x000fea000383ffff */
[----:B------:R-:W-:Y:S05]  /*2810*/  EXIT ;  /* 0x000000000000794d */ /* 0x000fea0003800000 */
        .weak           $__internal_77_$__cuda_sm20_dblrcp_rn_slowpath_v3
        .type           $__internal_77_$__cuda_sm20_dblrcp_rn_slowpath_v3,@function
        .size           $__internal_77_$__cuda_sm20_dblrcp_rn_slowpath_v3,(.L_x_14119 - $__internal_77_$__cuda_sm20_dblrcp_rn_slowpath_v3)
$__internal_77_$__cuda_sm20_dblrcp_rn_slowpath_v3:
        /* <DEDUP_REMOVED lines=55> */
.L_x_4471:
        /* <DEDUP_REMOVED lines=34> */
.L_x_4469:
[----:B------:R-:W-:Y:S01]  /*2db0*/  LOP3.LUT R11, R9, 0x80000, RZ, 0xfc, !PT ;  /* 0x00080000090b7812 */ /* 0x000fe200078efcff */
[----:B------:R-:W-:-:S07]  /*2dc0*/  IMAD.MOV.U32 R10, RZ, RZ, R8 ;  /* 0x000000ffff0a7224 */ /* 0x000fce00078e0008 */
.L_x_4470:
[----:B------:R-:W-:-:S04]  /*2dd0*/  IMAD.MOV.U32 R7, RZ, RZ, 0x0 ;  /* 0x00000000ff077424 */ /* 0x000fc800078e00ff */
[----:B------:R-:W-:Y:S05]  /*2de0*/  RET.REL.NODEC R6 `(_ZN2at6native43_GLOBAL__N__7cc8d1ed_10_Dropout_cu_0e96ed3824fused_dropout_kernel_vecIN3c108BFloat16EfmLi1ELi16EbEEvNS_4cuda6detail10TensorInfoIKT_T1_EENS7_IS8_SA_EENS7_IT4_SA_EESA_T0_NS_15PhiloxCudaStateE) ;  /* 0xffffffd006847950 */ /* 0x000fea0003c3ffff */
.L_x_4472:
        /* <DEDUP_REMOVED lines=9> */
.L_x_14119:


//--------------------- .text._ZN2at6native43_GLOBAL__N__7cc8d1ed_10_Dropout_cu_0e96ed3820fused_dropout_kernelIN3c104HalfEfmLin1ELin1EbEEvNS_4cuda6detail10TensorInfoIKT_T1_EENS7_IS8_SA_EENS7_IT4_SA_EESA_T0_NS_15PhiloxCudaStateE --------------------------
	.section	.text._ZN2at6native43_GLOBAL__N__7cc8d1ed_10_Dropout_cu_0e96ed3820fused_dropout_kernelIN3c104HalfEfmLin1ELin1EbEEvNS_4cuda6detail10TensorInfoIKT_T1_EENS7_IS8_SA_EENS7_IT4_SA_EESA_T0_NS_15PhiloxCudaStateE,"ax",@progbits
	.align	128
.text._ZN2at6native43_GLOBAL__N__7cc8d1ed_10_Dropout_cu_0e96ed3820fused_dropout_kernelIN3c104HalfEfmLin1ELin1EbEEvNS_4cuda6detail10TensorInfoIKT_T1_EENS7_IS8_SA_EENS7_IT4_SA_EESA_T0_NS_15PhiloxCudaStateE:
        .type           _ZN2at6native43_GLOBAL__N__7cc8d1ed_10_Dropout_cu_0e96ed3820fused_dropout_kernelIN3c104HalfEfmLin1ELin1EbEEvNS_4cuda6detail10TensorInfoIKT_T1_EENS7_IS8_SA_EENS7_IT4_SA_EESA_T0_NS_15PhiloxCudaStateE,@function
        .size           _ZN2at6native43_GLOBAL__N__7cc8d1ed_10_Dropout_cu_0e96ed3820fused_dropout_kernelIN3c104HalfEfmLin1ELin1EbEEvNS_4cuda6detail10TensorInfoIKT_T1_EENS7_IS8_SA_EENS7_IT4_SA_EESA_T0_NS_15PhiloxCudaStateE,(.L_x_14121 - _ZN2at6native43_GLOBAL__N__7cc8d1ed_10_Dropout_cu_0e96ed3820fused_dropout_kernelIN3c104HalfEfmLin1ELin1EbEEvNS_4cuda6detail10TensorInfoIKT_T1_EENS7_IS8_SA_EENS7_IT4_SA_EESA_T0_NS_15PhiloxCudaStateE)
        .other          _ZN2at6native43_GLOBAL__N__7cc8d1ed_10_Dropout_cu_0e96ed3820fused_dropout_kernelIN3c104HalfEfmLin1ELin1EbEEvNS_4cuda6detail10TensorInfoIKT_T1_EENS7_IS8_SA_EENS7_IT4_SA_EESA_T0_NS_15PhiloxCudaStateE,@"STO_CUDA_ENTRY STV_DEFAULT"
_ZN2at6native43_GLOBAL__N__7cc8d1ed_10_Dropout_cu_0e96ed3820fused_dropout_kernelIN3c104HalfEfmLin1ELin1EbEEvNS_4cuda6detail10TensorInfoIKT_T1_EENS7_IS8_SA_EENS7_IT4_SA_EESA_T0_NS_15PhiloxCudaStateE:
        /* <DEDUP_REMOVED lines=106> */
[----:B------:R-:W-:Y:S05]  /*06a0*/  CALL.REL.NOINC `($__internal_78_$__cuda_sm20_dblrcp_rn_slowpath_v3) ;  /* 0x000001d8002c7944 */ /* 0x000fea0003c00000 */
[----:B------:R-:W-:Y:S01]  /*06b0*/  MOV R2, R6 ;  /* 0x0000000600027202 */ /* 0x000fe20000000f00 */
[----:B------:R-:W-:-:S07]  /*06c0*/  IMAD.MOV.U32 R3, RZ, RZ, R7 ;  /* 0x000000ffff037224 */ /* 0x000fce00078e0007 */
.L_x_4473:
        /* <DEDUP_REMOVED lines=37> */
.L_x_4474:
[----:B------:R-:W-:Y:S01]  /*0920*/  IMAD.U32 R34, RZ, RZ, UR4 ;  /* 0x00000004ff227e24 */ /* 0x000fe2000f8e00ff */
[----:B------:R-:W-:Y:S01]  /*0930*/  MOV R31, UR5 ;  /* 0x00000005001f7c02 */ /* 0x000fe20008000f00 */
[----:B------:R-:W-:Y:S01]  /*0940*/  IMAD.MOV.U32 R27, RZ, RZ, RZ ;  /* 0x000000ffff1b7224 */ /* 0x000fe200078e00ff */
[----:B------:R-:W-:-:S07]  /*0950*/  MOV R25, 0x970 ;  /* 0x0000097000197802 */ /* 0x000fce0000000f00 */
[----:B------:R-:W-:Y:S05]  /*0960*/  CALL.REL.NOINC `($__internal_79_$__cuda_sm20_div_u64) ;  /* 0x000001d800f07944 */ /* 0x000fea0003c00000 */
.L_x_4475:
        /* <DEDUP_REMOVED lines=16> */
.L_x_4906:
        /* <DEDUP_REMOVED lines=13> */
.L_x_4477:
[----:B------:R-:W-:Y:S05]  /*0b40*/  BSYNC.RECONVERGENT B0 ;  /* 0x0000000000007941 */ /* 0x000fea0003800200 */
.L_x_4476:
        /* <DEDUP_REMOVED lines=73> */
.L_x_4478:
        /* <DEDUP_REMOVED lines=9> */
.L_x_4479:
        /* <DEDUP_REMOVED lines=33> */
.L_x_4509:
        /* <DEDUP_REMOVED lines=33> */
.L_x_4486:
[----:B------:R-:W-:Y:S01]  /*1490*/  MOV R34, R33 ;  /* 0x0000002100227202 */ /* 0x000fe20000000f00 */
[----:B------:R-:W-:Y:S01]  /*14a0*/  IMAD.MOV.U32 R24, RZ, RZ, R48 ;  /* 0x000000ffff187224 */ /* 0x000fe200078e0030 */
[----:B------:R-:W-:Y:S02]  /*14b0*/  MOV R27, R49 ;  /* 0x00000031001b7202 */ /* 0x000fe40000000f00 */
[----:B------:R-:W-:-:S07]  /*14c0*/  MOV R25, 0x14e0 ;  /* 0x000014e000197802 */ /* 0x000fce0000000f00 */
[----:B------:R-:W-:Y:S05]  /*14d0*/  CALL.REL.NOINC `($__internal_79_$__cuda_sm20_div_u64) ;  /* 0x000001d000147944 */ /* 0x000fea0003c00000 */
        /* <DEDUP_REMOVED lines=10> */
.L_x_4487:
[----:B------:R-:W-:Y:S05]  /*1580*/  BSYNC.RECONVERGENT B2 ;  /* 0x0000000000027941 */ /* 0x000fea0003800200 */
.L_x_4485:
        /* <DEDUP_REMOVED lines=40> */
.L_x_4489:
[----:B------:R-:W-:Y:S01]  /*1810*/  IMAD.MOV.U32 R34, RZ, RZ, R48 ;  /* 0x000000ffff227224 */ /* 0x000fe200078e0030 */
[----:B------:R-:W-:Y:S01]  /*1820*/  MOV R31, R49 ;  /* 0x00000031001f7202 */ /* 0x000fe20000000f00 */
[----:B------:R-:W-:Y:S01]  /*1830*/  IMAD.MOV.U32 R24, RZ, RZ, R50 ;  /* 0x000000ffff187224 */ /* 0x000fe200078e0032 */
[----:B------:R-:W-:Y:S02]  /*1840*/  MOV R27, R51 ;  /* 0x00000033001b7202 */ /* 0x000fe40000000f00 */
[----:B------:R-:W-:-:S07]  /*1850*/  MOV R25, 0x1870 ;  /* 0x0000187000197802 */ /* 0x000fce0000000f00 */
[----:B------:R-:W-:Y:S05]  /*1860*/  CALL.REL.NOINC `($__internal_79_$__cuda_sm20_div_u64) ;  /* 0x000001cc00307944 */ /* 0x000fea0003c00000 */
        /* <DEDUP_REMOVED lines=10> */
.L_x_4490:
[----:B------:R-:W-:Y:S05]  /*1910*/  BSYNC.RECONVERGENT B2 ;  /* 0x0000000000027941 */ /* 0x000fea0003800200 */
.L_x_4488:
        /* <DEDUP_REMOVED lines=39> */
.L_x_4492:
[----:B------:R-:W-:Y:S01]  /*1b90*/  MOV R34, R48 ;  /* 0x0000003000227202 */ /* 0x000fe20000000f00 */
[----:B------:R-:W-:Y:S01]  /*1ba0*/  IMAD.MOV.U32 R31, RZ, RZ, R49 ;  /* 0x000000ffff1f7224 */ /* 0x000fe200078e0031 */
[----:B------:R-:W-:Y:S01]  /*1bb0*/  MOV R24, R50 ;  /* 0x0000003200187202 */ /* 0x000fe20000000f00 */
[----:B------:R-:W-:Y:S01]  /*1bc0*/  IMAD.MOV.U32 R27, RZ, RZ, R51 ;  /* 0x000000ffff1b7224 */ /* 0x000fe200078e0033 */
[----:B------:R-:W-:-:S07]  /*1bd0*/  MOV R25, 0x1bf0 ;  /* 0x00001bf000197802 */ /* 0x000fce0000000f00 */
[----:B------:R-:W-:Y:S05]  /*1be0*/  CALL.REL.NOINC `($__internal_79_$__cuda_sm20_div_u64) ;  /* 0x000001c800507944 */ /* 0x000fea0003c00000 */
        /* <DEDUP_REMOVED lines=10> */
.L_x_4493:
[----:B------:R-:W-:Y:S05]  /*1c90*/  BSYNC.RECONVERGENT B2 ;  /* 0x0000000000027941 */ /* 0x000fea0003800200 */
.L_x_4491:
        /* <DEDUP_REMOVED lines=38> */
.L_x_4495:
[----:B------:R-:W-:Y:S01]  /*1f00*/  MOV R34, R48 ;  /* 0x0000003000227202 */ /* 0x000fe20000000f00 */
[----:B------:R-:W-:Y:S01]  /*1f10*/  IMAD.MOV.U32 R31, RZ, RZ, R49 ;  /* 0x000000ffff1f7224 */ /* 0x000fe200078e0031 */
[----:B------:R-:W-:Y:S01]  /*1f20*/  MOV R24, R50 ;  /* 0x0000003200187202 */ /* 0x000fe20000000f00 */
[----:B------:R-:W-:Y:S01]  /*1f30*/  IMAD.MOV.U32 R27, RZ, RZ, R51 ;  /* 0x000000ffff1b7224 */ /* 0x000fe200078e0033 */
[----:B------:R-:W-:-:S07]  /*1f40*/  MOV R25, 0x1f60 ;  /* 0x00001f6000197802 */ /* 0x000fce0000000f00 */
[----:B------:R-:W-:Y:S05]  /*1f50*/  CALL.REL.NOINC `($__internal_79_$__cuda_sm20_div_u64) ;  /* 0x000001c400747944 */ /* 0x000fea0003c00000 */
        /* <DEDUP_REMOVED lines=10> */
.L_x_4496:
[----:B------:R-:W-:Y:S05]  /*2000*/  BSYNC.RECONVERGENT B2 ;  /* 0x0000000000027941 */ /* 0x000fea0003800200 */
.L_x_4494:
        /* <DEDUP_REMOVED lines=39> */
.L_x_4498:
        /* <DEDUP_REMOVED lines=16> */
.L_x_4499:
[----:B------:R-:W-:Y:S05]  /*2380*/  BSYNC.RECONVERGENT B2 ;  /* 0x0000000000027941 */ /* 0x000fea0003800200 */
.L_x_4497:
        /* <DEDUP_REMOVED lines=39> */
.L_x_4501:
        /* <DEDUP_REMOVED lines=16> */
.L_x_4502:
[----:B------:R-:W-:Y:S05]  /*2700*/  BSYNC.RECONVERGENT B2 ;  /* 0x0000000000027941 */ /* 0x000fea0003800200 */
.L_x_4500:
        /* <DEDUP_REMOVED lines=39> */
.L_x_4504:
        /* <DEDUP_REMOVED lines=16> */
.L_x_4505:
[----:B------:R-:W-:Y:S05]  /*2a80*/  BSYNC.RECONVERGENT B2 ;  /* 0x0000000000027941 */ /* 0x000fea0003800200 */
.L_x_4503:
        /* <DEDUP_REMOVED lines=38> */
.L_x_4507:
        /* <DEDUP_REMOVED lines=17> */
.L_x_4508:
[----:B------:R-:W-:Y:S05]  /*2e00*/  BSYNC.RECONVERGENT B2 ;  /* 0x0000000000027941 */ /* 0x000fea0003800200 */
.L_x_4506:
        /* <DEDUP_REMOVED lines=13> */
.L_x_4484:
        /* <DEDUP_REMOVED lines=36> */
.L_x_4513:
        /* <DEDUP_REMOVED lines=15> */
.L_x_4514:
[----:B------:R-:W-:Y:S05]  /*3210*/  BSYNC.RECONVERGENT B2 ;  /* 0x0000000000027941 */ /* 0x000fea0003800200 */
.L_x_4512:
        /* <DEDUP_REMOVED lines=40> */
.L_x_4516:
        /* <DEDUP_REMOVED lines=16> */
.L_x_4517:
[----:B------:R-:W-:Y:S05]  /*35a0*/  BSYNC.RECONVERGENT B2 ;  /* 0x0000000000027941 */ /* 0x000fea0003800200 */
.L_x_4515:
        /* <DEDUP_REMOVED lines=39> */
.L_x_4519:
        /* <DEDUP_REMOVED lines=16> */
.L_x_4520:
[----:B------:R-:W-:Y:S05]  /*3920*/  BSYNC.RECONVERGENT B2 ;  /* 0x0000000000027941 */ /* 0x000fea0003800200 */
.L_x_4518:
        /* <DEDUP_REMOVED lines=38> */
.L_x_4522:
        /* <DEDUP_REMOVED lines=17> */
.L_x_4523:
[----:B------:R-:W-:Y:S05]  /*3ca0*/  BSYNC.RECONVERGENT B2 ;  /* 0x0000000000027941 */ /* 0x000fea0003800200 */
.L_x_4521:
        /* <DEDUP_REMOVED lines=10> */
.L_x_4511:
        /* <DEDUP_REMOVED lines=34> */
.L_x_4526:
        /* <DEDUP_REMOVED lines=15> */
.L_x_4527:
[----:B------:R-:W-:Y:S05]  /*4060*/  BSYNC.RECONVERGENT B2 ;  /* 0x0000000000027941 */ /* 0x000fea0003800200 */
.L_x_4525:
        /* <DEDUP_REMOVED lines=39> */
.L_x_4529:
        /* <DEDUP_REMOVED lines=17> */
.L_x_4530:
[----:B------:R-:W-:Y:S05]  /*43f0*/  BSYNC.RECONVERGENT B2 ;  /* 0x0000000000027941 */ /* 0x000fea0003800200 */
.L_x_4528:
        /* <DEDUP_REMOVED lines=10> */
.L_x_4524:
        /* <DEDUP_REMOVED lines=35> */
.L_x_4532:
        /* <DEDUP_REMOVED lines=16> */
.L_x_4533:
[----:B------:R-:W-:Y:S05]  /*47d0*/  BSYNC.RECONVERGENT B2 ;  /* 0x0000000000027941 */ /* 0x000fea0003800200 */
.L_x_4531:
        /* <DEDUP_REMOVED lines=10> */
.L_x_4510:
        /* <DEDUP_REMOVED lines=11> */
.L_x_4483:
[----:B------:R-:W-:Y:S05]  /*4930*/  BSYNC.RECONVERGENT B1 ;  /* 0x0000000000017941 */ /* 0x000fea0003800200 */
.L_x_4482:
        /* <DEDUP_REMOVED lines=16> */
.L_x_4561:
        /* <DEDUP_REMOVED lines=31> */
.L_x_4538:
[----:B------:R-:W-:Y:S01]  /*4c30*/  MOV R34, R32 ;  /* 0x0000002000227202 */ /* 0x000fe20000000f00 */
[----:B0-----:R-:W-:Y:S01]  /*4c40*/  IMAD.MOV.U32 R24, RZ, RZ, R48 ;  /* 0x000000ffff187224 */ /* 0x001fe200078e0030 */
[----:B------:R-:W-:Y:S02]  /*4c50*/  MOV R27, R49 ;  /* 0x00000031001b7202 */ /* 0x000fe40000000f00 */
[----:B------:R-:W-:-:S07]  /*4c60*/  MOV R25, 0x4c80 ;  /* 0x00004c8000197802 */ /* 0x000fce0000000f00 */
[----:B-----5:R-:W-:Y:S05]  /*4c70*/  CALL.REL.NOINC `($__internal_79_$__cuda_sm20_div_u64) ;  /* 0x00000198002c7944 */ /* 0x020fea0003c00000 */
        /* <DEDUP_REMOVED lines=10> */
.L_x_4539:
[----:B------:R-:W-:Y:S05]  /*4d20*/  BSYNC.RECONVERGENT B2 ;  /* 0x0000000000027941 */ /* 0x000fea0003800200 */
.L_x_4537:
        /* <DEDUP_REMOVED lines=40> */
.L_x_4541:
[----:B------:R-:W-:Y:S01]  /*4fb0*/  IMAD.MOV.U32 R34, RZ, RZ, R48 ;  /* 0x000000ffff227224 */ /* 0x000fe200078e0030 */
[----:B------:R-:W-:Y:S01]  /*4fc0*/  MOV R31, R49 ;  /* 0x00000031001f7202 */ /* 0x000fe20000000f00 */
[----:B------:R-:W-:Y:S01]  /*4fd0*/  IMAD.MOV.U32 R24, RZ, RZ, R52 ;  /* 0x000000ffff187224 */ /* 0x000fe200078e0034 */
[----:B------:R-:W-:Y:S02]  /*4fe0*/  MOV R27, R53 ;  /* 0x00000035001b7202 */ /* 0x000fe40000000f00 */
[----:B------:R-:W-:-:S07]  /*4ff0*/  MOV R25, 0x5010 ;  /* 0x0000501000197802 */ /* 0x000fce0000000f00 */
[----:B-----5:R-:W-:Y:S05]  /*5000*/  CALL.REL.NOINC `($__internal_79_$__cuda_sm20_div_u64) ;  /* 0x0000019400487944 */ /* 0x020fea0003c00000 */
        /* <DEDUP_REMOVED lines=10> */
.L_x_4542:
[----:B------:R-:W-:Y:S05]  /*50b0*/  BSYNC.RECONVERGENT B2 ;  /* 0x0000000000027941 */ /* 0x000fea0003800200 */
.L_x_4540:
        /* <DEDUP_REMOVED lines=39> */
.L_x_4544:
[----:B------:R-:W-:Y:S01]  /*5330*/  MOV R34, R48 ;  /* 0x0000003000227202 */ /* 0x000fe20000000f00 */
[----:B------:R-:W-:Y:S01]  /*5340*/  IMAD.MOV.U32 R31, RZ, RZ, R49 ;  /* 0x000000ffff1f7224 */ /* 0x000fe200078e0031 */
[----:B------:R-:W-:Y:S01]  /*5350*/  MOV R24, R32 ;  /* 0x0000002000187202 */ /* 0x000fe20000000f00 */
[----:B------:R-:W-:Y:S01]  /*5360*/  IMAD.MOV.U32 R27, RZ, RZ, R33 ;  /* 0x000000ffff1b7224 */ /* 0x000fe200078e0021 */
[----:B------:R-:W-:-:S07]  /*5370*/  MOV R25, 0x5390 ;  /* 0x0000539000197802 */ /* 0x000fce0000000f00 */
[----:B-----5:R-:W-:Y:S05]  /*5380*/  CALL.REL.NOINC `($__internal_79_$__cuda_sm20_div_u64) ;  /* 0x0000019000687944 */ /* 0x020fea0003c00000 */
        /* <DEDUP_REMOVED lines=10> */
.L_x_4545:
[----:B------:R-:W-:Y:S05]  /*5430*/  BSYNC.RECONVERGENT B2 ;  /* 0x0000000000027941 */ /* 0x000fea0003800200 */
.L_x_4543:
        /* <DEDUP_REMOVED lines=39> */
.L_x_4547:
        /* <DEDUP_REMOVED lines=16> */
.L_x_4548:
[----:B------:R-:W-:Y:S05]  /*57b0*/  BSYNC.RECONVERGENT B2 ;  /* 0x0000000000027941 */ /* 0x000fea0003800200 */
.L_x_4546:
        /* <DEDUP_REMOVED lines=39> */
.L_x_4550:
[----:B------:R-:W-:Y:S01]  /*5a30*/  MOV R34, R32 ;  /* 0x0000002000227202 */ /* 0x000fe20000000f00 */
[----:B------:R-:W-:Y:S01]  /*5a40*/  IMAD.MOV.U32 R31, RZ, RZ, R33 ;  /* 0x000000ffff1f7224 */ /* 0x000fe200078e0021 */
[----:B------:R-:W-:Y:S01]  /*5a50*/  MOV R24, R48 ;  /* 0x0000003000187202 */ /* 0x000fe20000000f00 */
[----:B------:R-:W-:Y:S01]  /*5a60*/  IMAD.MOV.U32 R27, RZ, RZ, R49 ;  /* 0x000000ffff1b7224 */ /* 0x000fe200078e0031 */
[----:B------:R-:W-:-:S07]  /*5a70*/  MOV R25, 0x5a90 ;  /* 0x00005a9000197802 */ /* 0x000fce0000000f00 */
[----:B-----5:R-:W-:Y:S05]  /*5a80*/  CALL.REL.NOINC `($__internal_79_$__cuda_sm20_div_u64) ;  /* 0x0000018800a87944 */ /* 0x020fea0003c00000 */
        /* <DEDUP_REMOVED lines=10> */
.L_x_4551:
[----:B------:R-:W-:Y:S05]  /*5b30*/  BSYNC.RECONVERGENT B2 ;  /* 0x0000000000027941 */ /* 0x000fea0003800200 */
.L_x_4549:
        /* <DEDUP_REMOVED lines=39> */
.L_x_4553:
        /* <DEDUP_REMOVED lines=16> */
.L_x_4554:
[----:B------:R-:W-:Y:S05]  /*5eb0*/  BSYNC.RECONVERGENT B2 ;  /* 0x0000000000027941 */ /* 0x000fea0003800200 */
.L_x_4552:
        /* <DEDUP_REMOVED lines=39> */
.L_x_4556:
        /* <DEDUP_REMOVED lines=16> */
.L_x_4557:
[----:B------:R-:W-:Y:S05]  /*6230*/  BSYNC.RECONVERGENT B2 ;  /* 0x0000000000027941 */ /* 0x000fea0003800200 */
.L_x_4555:
        /* <DEDUP_REMOVED lines=40> */
.L_x_4559:
        /* <DEDUP_REMOVED lines=17> */
.L_x_4560:
[----:B------:R-:W-:Y:S05]  /*65d0*/  BSYNC.RECONVERGENT B2 ;  /* 0x0000000000027941 */ /* 0x000fea0003800200 */
.L_x_4558:
        /* <DEDUP_REMOVED lines=17> */
.L_x_4536:
        /* <DEDUP_REMOVED lines=37> */
.L_x_4565:
[----:B------:R-:W-:Y:S01]  /*6940*/  IMAD.MOV.U32 R34, RZ, RZ, R32 ;  /* 0x000000ffff227224 */ /* 0x000fe200078e0020 */
[----:B0-----:R-:W-:Y:S01]  /*6950*/  MOV R24, R48 ;  /* 0x0000003000187202 */ /* 0x001fe20000000f00 */
        /* <DEDUP_REMOVED lines=13> */
.L_x_4566:
[----:B------:R-:W-:Y:S05]  /*6a30*/  BSYNC.RECONVERGENT B2 ;  /* 0x0000000000027941 */ /* 0x000fea0003800200 */
.L_x_4564:
        /* <DEDUP_REMOVED lines=40> */
.L_x_4568:
        /* <DEDUP_REMOVED lines=16> */
.L_x_4569:
[----:B------:R-:W-:Y:S05]  /*6dc0*/  BSYNC.RECONVERGENT B2 ;  /* 0x0000000000027941 */ /* 0x000fea0003800200 */
.L_x_4567:
        /* <DEDUP_REMOVED lines=39> */
.L_x_4571:
        /* <DEDUP_REMOVED lines=16> */
.L_x_4572:
[----:B------:R-:W-:Y:S05]  /*7140*/  BSYNC.RECONVERGENT B2 ;  /* 0x0000000000027941 */ /* 0x000fea0003800200 */
.L_x_4570:
        /* <DEDUP_REMOVED lines=40> */
.L_x_4574:
        /* <DEDUP_REMOVED lines=17> */
.L_x_4575:
[----:B------:R-:W-:Y:S05]  /*74e0*/  BSYNC.RECONVERGENT B2 ;  /* 0x0000000000027941 */ /* 0x000fea0003800200 */
.L_x_4573:
        /* <DEDUP_REMOVED lines=10> */
.L_x_4563:
        /* <DEDUP_REMOVED lines=35> */
.L_x_4578:
[----:B------:R-:W-:Y:S01]  /*77c0*/  IMAD.MOV.U32 R34, RZ, RZ, R32 ;  /* 0x000000ffff227224 */ /* 0x000fe200078e0020 */
[----:B0-----:R-:W-:Y:S01]  /*77d0*/  MOV R24, R48 ;  /* 0x0000003000187202 */ /* 0x001fe20000000f00 */
[----:B------:R-:W-:Y:S01]  /*77e0*/  IMAD.MOV.U32 R27, RZ, RZ, R49 ;  /* 0x000000ffff1b7224 */ /* 0x000fe200078e0031 */
[----:B------:R-:W-:-:S07]  /*77f0*/  MOV R25, 0x7810 ;  /* 0x0000781000197802 */ /* 0x000fce0000000f00 */
[----:B-----5:R-:W-:Y:S05]  /*7800*/  CALL.REL.NOINC `($__internal_79_$__cuda_sm20_div_u64) ;  /* 0x0000016c00487944 */ /* 0x020fea0003c00000 */
        /* <DEDUP_REMOVED lines=10> */
.L_x_4579:
[----:B------:R-:W-:Y:S05]  /*78b0*/  BSYNC.RECONVERGENT B2 ;  /* 0x0000000000027941 */ /* 0x000fea0003800200 */
.L_x_4577:
        /* <DEDUP_REMOVED lines=41> */
.L_x_4581:
        /* <DEDUP_REMOVED lines=17> */
.L_x_4582:
[----:B------:R-:W-:Y:S05]  /*7c60*/  BSYNC.RECONVERGENT B2 ;  /* 0x0000000000027941 */ /* 0x000fea0003800200 */
.L_x_4580:
        /* <DEDUP_REMOVED lines=10> */
.L_x_4576:
        /* <DEDUP_REMOVED lines=35> */
.L_x_4584:
[----:B------:R-:W-:Y:S01]  /*7f40*/  MOV R34, R32 ;  /* 0x0000002000227202 */ /* 0x000fe20000000f00 */
[----:B0-----:R-:W-:Y:S01]  /*7f50*/  IMAD.MOV.U32 R24, RZ, RZ, R48 ;  /* 0x000000ffff187224 */ /* 0x001fe200078e0030 */
[----:B------:R-:W-:Y:S02]  /*7f60*/  MOV R27, R49 ;  /* 0x00000031001b7202 */ /* 0x000fe40000000f00 */
[----:B------:R-:W-:-:S07]  /*7f70*/  MOV R25, 0x7f90 ;  /* 0x00007f9000197802 */ /* 0x000fce0000000f00 */
[----:B-----5:R-:W-:Y:S05]  /*7f80*/  CALL.REL.NOINC `($__internal_79_$__cuda_sm20_div_u64) ;  /* 0x0000016400687944 */ /* 0x020fea0003c00000 */
        /* <DEDUP_REMOVED lines=11> */
.L_x_4585:
[----:B------:R-:W-:Y:S05]  /*8040*/  BSYNC.RECONVERGENT B2 ;  /* 0x0000000000027941 */ /* 0x000fea0003800200 */
.L_x_4583:
        /* <DEDUP_REMOVED lines=10> */
.L_x_4562:
        /* <DEDUP_REMOVED lines=11> */
.L_x_4535:
[----:B------:R-:W-:Y:S05]  /*81a0*/  BSYNC.RECONVERGENT B1 ;  /* 0x0000000000017941 */ /* 0x000fea0003800200 */
.L_x_4534:
        /* <DEDUP_REMOVED lines=16> */
.L_x_4613:
        /* <DEDUP_REMOVED lines=31> */
.L_x_4590:
[----:B------:R-:W-:Y:S01]  /*84a0*/  IMAD.MOV.U32 R34, RZ, RZ, R32 ;  /* 0x000000ffff227224 */ /* 0x000fe200078e0020 */
[----:B01----:R-:W-:Y:S01]  /*84b0*/  MOV R24, R48 ;  /* 0x0000003000187202 */ /* 0x003fe20000000f00 */
        /* <DEDUP_REMOVED lines=13> */
.L_x_4591:
[----:B------:R-:W-:Y:S05]  /*8590*/  BSYNC.RECONVERGENT B2 ;  /* 0x0000000000027941 */ /* 0x000fea0003800200 */
.L_x_4589:
        /* <DEDUP_REMOVED lines=40> */
.L_x_4593:
        /* <DEDUP_REMOVED lines=16> */
.L_x_4594:
[----:B------:R-:W-:Y:S05]  /*8920*/  BSYNC.RECONVERGENT B2 ;  /* 0x0000000000027941 */ /* 0x000fea0003800200 */
.L_x_4592:
        /* <DEDUP_REMOVED lines=39> */
.L_x_4596:
        /* <DEDUP_REMOVED lines=16> */
.L_x_4597:
[----:B------:R-:W-:Y:S05]  /*8ca0*/  BSYNC.RECONVERGENT B2 ;  /* 0x0000000000027941 */ /* 0x000fea0003800200 */
.L_x_4595:
        /* <DEDUP_REMOVED lines=39> */
.L_x_4599:
        /* <DEDUP_REMOVED lines=16> */
.L_x_4600:
[----:B------:R-:W-:Y:S05]  /*9020*/  BSYNC.RECONVERGENT B2 ;  /* 0x0000000000027941 */ /* 0x000fea0003800200 */
.L_x_4598:
        /* <DEDUP_REMOVED lines=39> */
.L_x_4602:
        /* <DEDUP_REMOVED lines=16> */
.L_x_4603:
[----:B------:R-:W-:Y:S05]  /*93a0*/  BSYNC.RECONVERGENT B2 ;  /* 0x0000000000027941 */ /* 0x000fea0003800200 */
.L_x_4601:
        /* <DEDUP_REMOVED lines=39> */
.L_x_4605:
        /* <DEDUP_REMOVED lines=16> */
.L_x_4606:
[----:B------:R-:W-:Y:S05]  /*9720*/  BSYNC.RECONVERGENT B2 ;  /* 0x0000000000027941 */ /* 0x000fea0003800200 */
.L_x_4604:
        /* <DEDUP_REMOVED lines=39> */
.L_x_4608:
        /* <DEDUP_REMOVED lines=16> */
.L_x_4609:
[----:B------:R-:W-:Y:S05]  /*9aa0*/  BSYNC.RECONVERGENT B2 ;  /* 0x0000000000027941 */ /* 0x000fea0003800200 */
.L_x_4607:
        /* <DEDUP_REMOVED lines=40> */
.L_x_4611:
        /* <DEDUP_REMOVED lines=17> */
.L_x_4612:
[----:B------:R-:W-:Y:S05]  /*9e40*/  BSYNC.RECONVERGENT B2 ;  /* 0x0000000000027941 */ /* 0x000fea0003800200 */
.L_x_4610:
        /* <DEDUP_REMOVED lines=17> */
.L_x_4588:
        /* <DEDUP_REMOVED lines=37> */
.L_x_4617:
[----:B------:R-:W-:Y:S01]  /*a1b0*/  MOV R34, R32 ;  /* 0x0000002000227202 */ /* 0x000fe20000000f00 */
[----:B01----:R-:W-:Y:S01]  /*a1c0*/  IMAD.MOV.U32 R24, RZ, RZ, R48 ;  /* 0x000000ffff187224 */ /* 0x003fe200078e0030 */
        /* <DEDUP_REMOVED lines=13> */
.L_x_4618:
[----:B------:R-:W-:Y:S05]  /*a2a0*/  BSYNC.RECONVERGENT B2 ;  /* 0x0000000000027941 */ /* 0x000fea0003800200 */
.L_x_4616:
        /* <DEDUP_REMOVED lines=40> */
.L_x_4620:
        /* <DEDUP_REMOVED lines=16> */
.L_x_4621:
[----:B------:R-:W-:Y:S05]  /*a630*/  BSYNC.RECONVERGENT B2 ;  /* 0x0000000000027941 */ /* 0x000fea0003800200 */
.L_x_4619:
        /* <DEDUP_REMOVED lines=39> */
.L_x_4623:
        /* <DEDUP_REMOVED lines=16> */
.L_x_4624:
[----:B------:R-:W-:Y:S05]  /*a9b0*/  BSYNC.RECONVERGENT B2 ;  /* 0x0000000000027941 */ /* 0x000fea0003800200 */
.L_x_4622:
        /* <DEDUP_REMOVED lines=40> */
.L_x_4626:
        /* <DEDUP_REMOVED lines=17> */
.L_x_4627:
[----:B------:R-:W-:Y:S05]  /*ad50*/  BSYNC.RECONVERGENT B2 ;  /* 0x0000000000027941 */ /* 0x000fea0003800200 */
.L_x_4625:
        /* <DEDUP_REMOVED lines=10> */
.L_x_4615:
        /* <DEDUP_REMOVED lines=35> */
.L_x_4630:
[----:B------:R-:W-:Y:S01]  /*b030*/  MOV R34, R32 ;  /* 0x0000002000227202 */ /* 0x000fe20000000f00 */
[----:B01----:R-:W-:Y:S01]  /*b040*/  IMAD.MOV.U32 R24, RZ, RZ, R48 ;  /* 0x000000ffff187224 */ /* 0x003fe200078e0030 */
[----:B------:R-:W-:Y:S02]  /*b050*/  MOV R27, R49 ;  /* 0x00000031001b7202 */ /* 0x000fe40000000f00 */
[----:B------:R-:W-:-:S07]  /*b060*/  MOV R25, 0xb080 ;  /* 0x0000b08000197802 */ /* 0x000fce0000000f00 */
[----:B-----5:R-:W-:Y:S05]  /*b070*/  CALL.REL.NOINC `($__internal_79_$__cuda_sm20_div_u64) ;  /* 0x00000134002c7944 */ /* 0x020fea0003c00000 */
        /* <DEDUP_REMOVED lines=10> */
.L_x_4631:
[----:B------:R-:W-:Y:S05]  /*b120*/  BSYNC.RECONVERGENT B2 ;  /* 0x0000000000027941 */ /* 0x000fea0003800200 */
.L_x_4629:
        /* <DEDUP_REMOVED lines=41> */
.L_x_4633:
        /* <DEDUP_REMOVED lines=17> */
.L_x_4634:
[----:B------:R-:W-:Y:S05]  /*b4d0*/  BSYNC.RECONVERGENT B2 ;  /* 0x0000000000027941 */ /* 0x000fea0003800200 */
.L_x_4632:
        /* <DEDUP_REMOVED lines=10> */
.L_x_4628:
        /* <DEDUP_REMOVED lines=35> */
.L_x_4636:
[----:B------:R-:W-:Y:S01]  /*b7b0*/  IMAD.MOV.U32 R34, RZ, RZ, R32 ;  /* 0x000000ffff227224 */ /* 0x000fe200078e0020 */
[----:B01----:R-:W-:Y:S01]  /*b7c0*/  MOV R24, R48 ;  /* 0x0000003000187202 */ /* 0x003fe20000000f00 */
[----:B------:R-:W-:Y:S01]  /*b7d0*/  IMAD.MOV.U32 R27, RZ, RZ, R49 ;  /* 0x000000ffff1b7224 */ /* 0x000fe200078e0031 */
[----:B------:R-:W-:-:S07]  /*b7e0*/  MOV R25, 0xb800 ;  /* 0x0000b80000197802 */ /* 0x000fce0000000f00 */
[----:B-----5:R-:W-:Y:S05]  /*b7f0*/  CALL.REL.NOINC `($__internal_79_$__cuda_sm20_div_u64) ;  /* 0x0000012c004c7944 */ /* 0x020fea0003c00000 */
        /* <DEDUP_REMOVED lines=11> */
.L_x_4637:
[----:B------:R-:W-:Y:S05]  /*b8b0*/  BSYNC.RECONVERGENT B2 ;  /* 0x0000000000027941 */ /* 0x000fea0003800200 */
.L_x_4635:
        /* <DEDUP_REMOVED lines=10> */
.L_x_4614:
        /* <DEDUP_REMOVED lines=11> */
.L_x_4587:
[----:B------:R-:W-:Y:S05]  /*ba10*/  BSYNC.RECONVERGENT B1 ;  /* 0x0000000000017941 */ /* 0x000fea0003800200 */
.L_x_4586:
        /* <DEDUP_REMOVED lines=15> */
.L_x_4664:
        /* <DEDUP_REMOVED lines=31> */
.L_x_4641:
[----:B------:R-:W-:Y:S01]  /*bd00*/  MOV R34, R32 ;  /* 0x0000002000227202 */ /* 0x000fe20000000f00 */
[----:B012---:R-:W-:Y:S01]  /*bd10*/  IMAD.MOV.U32 R24, RZ, RZ, R48 ;  /* 0x000000ffff187224 */ /* 0x007fe200078e0030 */
        /* <DEDUP_REMOVED lines=13> */
.L_x_4642:
[----:B------:R-:W-:Y:S05]  /*bdf0*/  BSYNC.RECONVERGENT B1 ;  /* 0x0000000000017941 */ /* 0x000fea0003800200 */
.L_x_4640:
        /* <DEDUP_REMOVED lines=40> */
.L_x_4644:
        /* <DEDUP_REMOVED lines=16> */
.L_x_4645:
[----:B------:R-:W-:Y:S05]  /*c180*/  BSYNC.RECONVERGENT B1 ;  /* 0x0000000000017941 */ /* 0x000fea0003800200 */
.L_x_4643:
        /* <DEDUP_REMOVED lines=39> */
.L_x_4647:
        /* <DEDUP_REMOVED lines=16> */
.L_x_4648:
[----:B------:R-:W-:Y:S05]  /*c500*/  BSYNC.RECONVERGENT B1 ;  /* 0x0000000000017941 */ /* 0x000fea0003800200 */
.L_x_4646:
        /* <DEDUP_REMOVED lines=39> */
.L_x_4650:
        /* <DEDUP_REMOVED lines=16> */
.L_x_4651:
[----:B------:R-:W-:Y:S05]  /*c880*/  BSYNC.RECONVERGENT B1 ;  /* 0x0000000000017941 */ /* 0x000fea0003800200 */
.L_x_4649:
        /* <DEDUP_REMOVED lines=39> */
.L_x_4653:
        /* <DEDUP_REMOVED lines=16> */
.L_x_4654:
[----:B------:R-:W-:Y:S05]  /*cc00*/  BSYNC.RECONVERGENT B1 ;  /* 0x0000000000017941 */ /* 0x000fea0003800200 */
.L_x_4652:
        /* <DEDUP_REMOVED lines=39> */
.L_x_4656:
        /* <DEDUP_REMOVED lines=16> */
.L_x_4657:
[----:B------:R-:W-:Y:S05]  /*cf80*/  BSYNC.RECONVERGENT B1 ;  /* 0x0000000000017941 */ /* 0x000fea0003800200 */
.L_x_4655:
        /* <DEDUP_REMOVED lines=39> */
.L_x_4659:
        /* <DEDUP_REMOVED lines=16> */
.L_x_4660:
[----:B------:R-:W-:Y:S05]  /*d300*/  BSYNC.RECONVERGENT B1 ;  /* 0x0000000000017941 */ /* 0x000fea0003800200 */
.L_x_4658:
        /* <DEDUP_REMOVED lines=40> */
.L_x_4662:
        /* <DEDUP_REMOVED lines=17> */
.L_x_4663:
[----:B------:R-:W-:Y:S05]  /*d6a0*/  BSYNC.RECONVERGENT B1 ;  /* 0x0000000000017941 */ /* 0x000fea0003800200 */
.L_x_4661:
        /* <DEDUP_REMOVED lines=17> */
.L_x_4639:
        /* <DEDUP_REMOVED lines=37> */
.L_x_4668:
[----:B------:R-:W-:Y:S01]  /*da10*/  IMAD.MOV.U32 R34, RZ, RZ, R32 ;  /* 0x000000ffff227224 */ /* 0x000fe200078e0020 */
[----:B012---:R-:W-:Y:S01]  /*da20*/  MOV R24, R48 ;  /* 0x0000003000187202 */ /* 0x007fe20000000f00 */
        /* <DEDUP_REMOVED lines=13> */
.L_x_4669:
[----:B------:R-:W-:Y:S05]  /*db00*/  BSYNC.RECONVERGENT B1 ;  /* 0x0000000000017941 */ /* 0x000fea0003800200 */
.L_x_4667:
        /* <DEDUP_REMOVED lines=40> */
.L_x_4671:
        /* <DEDUP_REMOVED lines=16> */
.L_x_4672:
[----:B------:R-:W-:Y:S05]  /*de90*/  BSYNC.RECONVERGENT B1 ;  /* 0x0000000000017941 */ /* 0x000fea0003800200 */
.L_x_4670:
        /* <DEDUP_REMOVED lines=39> */
.L_x_4674:
        /* <DEDUP_REMOVED lines=16> */
.L_x_4675:
[----:B------:R-:W-:Y:S05]  /*e210*/  BSYNC.RECONVERGENT B1 ;  /* 0x0000000000017941 */ /* 0x000fea0003800200 */
.L_x_4673:
        /* <DEDUP_REMOVED lines=40> */
.L_x_4677:
        /* <DEDUP_REMOVED lines=17> */
.L_x_4678:
[----:B------:R-:W-:Y:S05]  /*e5b0*/  BSYNC.RECONVERGENT B1 ;  /* 0x0000000000017941 */ /* 0x000fea0003800200 */
.L_x_4676:
        /* <DEDUP_REMOVED lines=10> */
.L_x_4666:
        /* <DEDUP_REMOVED lines=35> */
.L_x_4681:
[----:B------:R-:W-:Y:S01]  /*e890*/  IMAD.MOV.U32 R34, RZ, RZ, R32 ;  /* 0x000000ffff227224 */ /* 0x000fe200078e0020 */
[----:B012---:R-:W-:Y:S01]  /*e8a0*/  MOV R24, R48 ;  /* 0x0000003000187202 */ /* 0x007fe20000000f00 */
        /* <DEDUP_REMOVED lines=13> */
.L_x_4682:
[----:B------:R-:W-:Y:S05]  /*e980*/  BSYNC.RECONVERGENT B1 ;  /* 0x0000000000017941 */ /* 0x000fea0003800200 */
.L_x_4680:
        /* <DEDUP_REMOVED lines=41> */
.L_x_4684:
        /* <DEDUP_REMOVED lines=17> */
.L_x_4685:
[----:B------:R-:W-:Y:S05]  /*ed30*/  BSYNC.RECONVERGENT B1 ;  /* 0x0000000000017941 */ /* 0x000fea0003800200 */
.L_x_4683:
        /* <DEDUP_REMOVED lines=10> */
.L_x_4679:
        /* <DEDUP_REMOVED lines=35> */
.L_x_4687:
[----:B------:R-:W-:Y:S01]  /*f010*/  MOV R34, R32 ;  /* 0x0000002000227202 */ /* 0x000fe20000000f00 */
[----:B012---:R-:W-:Y:S01]  /*f020*/  IMAD.MOV.U32 R24, RZ, RZ, R48 ;  /* 0x000000ffff187224 */ /* 0x007fe200078e0030 */
        /* <DEDUP_REMOVED lines=14> */
.L_x_4688:
[----:B------:R-:W-:Y:S05]  /*f110*/  BSYNC.RECONVERGENT B1 ;  /* 0x0000000000017941 */ /* 0x000fea0003800200 */
.L_x_4686:
        /* <DEDUP_REMOVED lines=10> */
.L_x_4665:
        /* <DEDUP_REMOVED lines=12> */
.L_x_4481:
        /* <DEDUP_REMOVED lines=51> */
.L_x_4638:
[----:B------:R-:W-:Y:S05]  /*f5b0*/  BSYNC.RECONVERGENT B0 ;  /* 0x0000000000007941 */ /* 0x000fea0003800200 */
.L_x_4480:
        /* <DEDUP_REMOVED lines=19> */
.L_x_4717:
        /* <DEDUP_REMOVED lines=31> */
.L_x_4694:
[----:B------:R-:W-:Y:S01]  /*f8e0*/  IMAD.MOV.U32 R34, RZ, RZ, R29 ;  /* 0x000000ffff227224 */ /* 0x000fe200078e001d */
[----:B0123--:R-:W-:Y:S01]  /*f8f0*/  MOV R24, R48 ;  /* 0x0000003000187202 */ /* 0x00ffe20000000f00 */
        /* <DEDUP_REMOVED lines=13> */
.L_x_4695:
[----:B------:R-:W-:Y:S05]  /*f9d0*/  BSYNC.RECONVERGENT B1 ;  /* 0x0000000000017941 */ /* 0x000fea0003800200 */
.L_x_4693:
        /* <DEDUP_REMOVED lines=39> */
.L_x_4697:
        /* <DEDUP_REMOVED lines=16> */
.L_x_4698:
[----:B------:R-:W-:Y:S05]  /*fd50*/  BSYNC.RECONVERGENT B1 ;  /* 0x0000000000017941 */ /* 0x000fea0003800200 */
.L_x_4696:
        /* <DEDUP_REMOVED lines=38> */
.L_x_4700:
        /* <DEDUP_REMOVED lines=16> */
.L_x_4701:
[----:B------:R-:W-:Y:S05]  /*100c0*/  BSYNC.RECONVERGENT B1 ;  /* 0x0000000000017941 */ /* 0x000fea0003800200 */
.L_x_4699:
        /* <DEDUP_REMOVED lines=38> */
.L_x_4703:
        /* <DEDUP_REMOVED lines=16> */
.L_x_4704:
[----:B------:R-:W-:Y:S05]  /*10430*/  BSYNC.RECONVERGENT B1 ;  /* 0x0000000000017941 */ /* 0x000fea0003800200 */
.L_x_4702:
        /* <DEDUP_REMOVED lines=38> */
.L_x_4706:
        /* <DEDUP_REMOVED lines=16> */
.L_x_4707:
[----:B------:R-:W-:Y:S05]  /*107a0*/  BSYNC.RECONVERGENT B1 ;  /* 0x0000000000017941 */ /* 0x000fea0003800200 */
.L_x_4705:
        /* <DEDUP_REMOVED lines=38> */
.L_x_4709:
        /* <DEDUP_REMOVED lines=16> */
.L_x_4710:
[----:B------:R-:W-:Y:S05]  /*10b10*/  BSYNC.RECONVERGENT B1 ;  /* 0x0000000000017941 */ /* 0x000fea0003800200 */
.L_x_4708:
        /* <DEDUP_REMOVED lines=38> */
.L_x_4712:
        /* <DEDUP_REMOVED lines=16> */
.L_x_4713:
[----:B------:R-:W-:Y:S05]  /*10e80*/  BSYNC.RECONVERGENT B1 ;  /* 0x0000000000017941 */ /* 0x000fea0003800200 */
.L_x_4711:
        /* <DEDUP_REMOVED lines=37> */
.L_x_4715:
        /* <DEDUP_REMOVED lines=17> */
.L_x_4716:
[----:B------:R-:W-:Y:S05]  /*111f0*/  BSYNC.RECONVERGENT B1 ;  /* 0x0000000000017941 */ /* 0x000fea0003800200 */
.L_x_4714:
        /* <DEDUP_REMOVED lines=15> */
.L_x_4692:
        /* <DEDUP_REMOVED lines=39> */
.L_x_4723:
        /* <DEDUP_REMOVED lines=15> */
.L_x_4724:
[----:B------:R-:W-:Y:S05]  /*11650*/  BSYNC.RECONVERGENT B3 ;  /* 0x0000000000037941 */ /* 0x000fea0003800200 */
.L_x_4722:
        /* <DEDUP_REMOVED lines=39> */
.L_x_4726:
        /* <DEDUP_REMOVED lines=16> */
.L_x_4727:
[----:B------:R-:W-:Y:S05]  /*119d0*/  BSYNC.RECONVERGENT B3 ;  /* 0x0000000000037941 */ /* 0x000fea0003800200 */
.L_x_4725:
        /* <DEDUP_REMOVED lines=38> */
.L_x_4729:
        /* <DEDUP_REMOVED lines=16> */
.L_x_4730:
[----:B------:R-:W-:Y:S05]  /*11d40*/  BSYNC.RECONVERGENT B3 ;  /* 0x0000000000037941 */ /* 0x000fea0003800200 */
.L_x_4728:
        /* <DEDUP_REMOVED lines=37> */
.L_x_4732:
        /* <DEDUP_REMOVED lines=17> */
.L_x_4733:
[----:B------:R-:W-:Y:S05]  /*120b0*/  BSYNC.RECONVERGENT B3 ;  /* 0x0000000000037941 */ /* 0x000fea0003800200 */
.L_x_4731:
        /* <DEDUP_REMOVED lines=8> */
.L_x_4721:
[----:B------:R-:W-:Y:S05]  /*12140*/  BSYNC.RECONVERGENT B2 ;  /* 0x0000000000027941 */ /* 0x000fea0003800200 */
.L_x_4720:
        /* <DEDUP_REMOVED lines=36> */
.L_x_4737:
[----:B------:R-:W-:Y:S01]  /*12390*/  MOV R34, R29 ;  /* 0x0000001d00227202 */ /* 0x000fe20000000f00 */
[----:B0123--:R-:W-:Y:S01]  /*123a0*/  IMAD.MOV.U32 R24, RZ, RZ, R48 ;  /* 0x000000ffff187224 */ /* 0x00ffe200078e0030 */
[----:B------:R-:W-:Y:S02]  /*123b0*/  MOV R27, R49 ;  /* 0x00000031001b7202 */ /* 0x000fe40000000f00 */
[----:B------:R-:W-:-:S07]  /*123c0*/  MOV R25, 0x123e0 ;  /* 0x000123e000197802 */ /* 0x000fce0000000f00 */
[----:B-----5:R-:W-:Y:S05]  /*123d0*/  CALL.REL.NOINC `($__internal_79_$__cuda_sm20_div_u64) ;  /* 0x000000c000547944 */ /* 0x020fea0003c00000 */
        /* <DEDUP_REMOVED lines=11> */
.L_x_4738:
[----:B------:R-:W-:Y:S05]  /*12490*/  BSYNC.RECONVERGENT B3 ;  /* 0x0000000000037941 */ /* 0x000fea0003800200 */
.L_x_4736:
        /* <DEDUP_REMOVED lines=38> */
.L_x_4740:
        /* <DEDUP_REMOVED lines=17> */
.L_x_4741:
[----:B------:R-:W-:Y:S05]  /*12810*/  BSYNC.RECONVERGENT B3 ;  /* 0x0000000000037941 */ /* 0x000fea0003800200 */
.L_x_4739:
        /* <DEDUP_REMOVED lines=8> */
.L_x_4735:
[----:B------:R-:W-:Y:S05]  /*128a0*/  BSYNC.RECONVERGENT B2 ;  /* 0x0000000000027941 */ /* 0x000fea0003800200 */
.L_x_4734:
        /* <DEDUP_REMOVED lines=36> */
.L_x_4743:
[----:B------:R-:W-:Y:S01]  /*12af0*/  IMAD.MOV.U32 R34, RZ, RZ, R29 ;  /* 0x000000ffff227224 */ /* 0x000fe200078e001d */
[----:B0123--:R-:W-:Y:S01]  /*12b00*/  MOV R24, R32 ;  /* 0x0000002000187202 */ /* 0x00ffe20000000f00 */
        /* <DEDUP_REMOVED lines=14> */
.L_x_4744:
[----:B------:R-:W-:Y:S05]  /*12bf0*/  BSYNC.RECONVERGENT B2 ;  /* 0x0000000000027941 */ /* 0x000fea0003800200 */
.L_x_4742:
        /* <DEDUP_REMOVED lines=8> */
.L_x_4719:
[----:B------:R-:W-:Y:S05]  /*12c80*/  BSYNC.RECONVERGENT B1 ;  /* 0x0000000000017941 */ /* 0x000fea0003800200 */
.L_x_4718:
[----:B------:R-:W0:Y:S01]  /*12c90*/  LDCU.64 UR4, c[0x0][0x5f0] ;  /* 0x0000be00ff0477ac */ /* 0x000e220008000a00 */
[----:B-----5:R-:W-:Y:S01]  /*12ca0*/  HADD2.F32 R22, -RZ, R4.H0_H0 ;  /* 0x20000004ff167230 */ /* 0x020fe20000004100 */
[----:B------:R-:W-:Y:S01]  /*12cb0*/  MOV R23, R28 ;  /* 0x0000001c00177202 */ /* 0x000fe20000000f00 */
[----:B------:R-:W4:Y:S03]  /*12cc0*/  LDCU.64 UR8, c[0x0][0x520] ;  /* 0x0000a400ff0877ac */ /* 0x000f260008000a00 */
[----:B------:R-:W-:Y:S01]  /*12cd0*/  FMUL.FTZ R5, R5, R22 ;  /* 0x0000001605057220 */ /* 0x000fe20000410000 */
[----:B------:R-:W-:Y:S01]  /*12ce0*/  IMAD.MOV.U32 R22, RZ, RZ, R26 ;  /* 0x000000ffff167224 */ /* 0x000fe200078e001a */
[----:B------:R-:W4:Y:S02]  /*12cf0*/  LDCU.64 UR10, c[0x0][0x6c0] ;  /* 0x0000d800ff0a77ac */ /* 0x000f240008000a00 */
[----:B------:R-:W-:Y:S01]  /*12d00*/  FMUL.FTZ R5, R38, R5 ;  /* 0x0000000526057220 */ /* 0x000fe20000410000 */
[----:B------:R-:W4:Y:S04]  /*12d10*/  LDCU UR12, c[0x0][0x868] ;  /* 0x00010d00ff0c77ac */ /* 0x000f280008000800 */
[----:B------:R-:W-:Y:S01]  /*12d20*/  F2FP.F16.F32.PACK_AB R5, RZ, R5 ;  /* 0x00000005ff05723e */ /* 0x000fe200000000ff */
[----:B0123--:R-:W-:-:S02]  /*12d30*/  IMAD R24, R31, UR4, RZ ;  /* 0x000000041f187c24 */ /* 0x00ffc4000f8e02ff */
[----:B------:R-:W-:-:S04]  /*12d40*/  IMAD.WIDE.U32 R22, R29, UR4, R22 ;  /* 0x000000041d167c25 */ /* 0x000fc8000f8e0016 */
[----:B------:R-:W-:Y:S01]  /*12d50*/  IMAD R25, R29, UR5, R24 ;  /* 0x000000051d197c24 */ /* 0x000fe2000f8e0218 */
[C---:B----4-:R-:W-:Y:S02]  /*12d60*/  LEA R26, P1, R22.reuse, UR8, 0x1 ;  /* 0x00000008161a7c11 */ /* 0x050fe4000f8208ff */
[C---:B------:R-:W-:Y:S01]  /*12d70*/  IADD3 R24, P2, PT, R22.reuse, UR10, RZ ;  /* 0x0000000a16187c10 */ /* 0x040fe2000ff5e0ff */
[----:B------:R-:W-:Y:S01]  /*12d80*/  IMAD.IADD R23, R23, 0x1, R25 ;  /* 0x0000000117177824 */ /* 0x000fe200078e0219 */
[----:B------:R-:W-:Y:S02]  /*12d90*/  FSETP.GEU.FTZ.AND P0, PT, R9, UR12, PT ;  /* 0x0000000c09007c0b */ /* 0x000fe4000bf1e000 */
[----:B------:R-:W-:Y:S02]  /*12da0*/  PRMT R9, R5, 0x7610, R9 ;  /* 0x0000761005097816 */ /* 0x000fe40000000009 */
[----:B------:R-:W-:Y:S02]  /*12db0*/  LEA.HI.X R27, R22, UR9, R23, 0x1, P1 ;  /* 0x00000009161b7c11 */ /* 0x000fe400088f0c17 */
[----:B------:R-:W-:-:S02]  /*12dc0*/  IADD3.X R25, PT, PT, R23, UR11, RZ, P2, !PT ;  /* 0x0000000b17197c10 */ /* 0x000fc400097fe4ff */
[----:B------:R-:W-:Y:S01]  /*12dd0*/  SEL R5, RZ, 0x1, P0 ;  /* 0x00000001ff057807 */ /* 0x000fe20000000000 */
[----:B------:R4:W-:Y:S04]  /*12de0*/  STG.E.U16 desc[UR6][R26.64], R9 ;  /* 0x000000091a007986 */ /* 0x0009e8000c101506 */
[----:B------:R4:W-:Y:S02]  /*12df0*/  STG.E.U8 desc[UR6][R24.64], R5 ;  /* 0x0000000518007986 */ /* 0x0009e4000c101106 */
.L_x_4691:
[----:B------:R-:W-:Y:S05]  /*12e00*/  BSYNC.RECONVERGENT B0 ;  /* 0x0000000000007941 */ /* 0x000fea0003800200 */
.L_x_4690:
        /* <DEDUP_REMOVED lines=8> */
[----:B----4-:R-:W-:Y:S02]  /*12e90*/  HFMA2 R26, -RZ, RZ, 0, 0 ;  /* 0x00000000ff1a7431 */ /* 0x010fe400000001ff */
[----:B------:R-:W-:Y:S01]  /*12ea0*/  IMAD.MOV.U32 R28, RZ, RZ, RZ ;  /* 0x000000ffff1c7224 */ /* 0x000fe200078e00ff */
[----:B------:R-:W4:Y:S01]  /*12eb0*/  LDCU UR4, c[0x0][0x6b8] ;  /* 0x0000d700ff0477ac */ /* 0x000f220008000800 */
[----:B0-----:R-:W-:Y:S02]  /*12ec0*/  IMAD.U32 R31, RZ, RZ, UR5 ;  /* 0x00000005ff1f7e24 */ /* 0x001fe4000f8e00ff */
[----:B----4-:R-:W-:-:S03]  /*12ed0*/  IMAD.U32 R29, RZ, RZ, UR4 ;  /* 0x00000004ff1d7e24 */ /* 0x010fc6000f8e00ff */
[----:B------:R-:W-:-:S04]  /*12ee0*/  IADD3 R5, PT, PT, R31, -0x2, RZ ;  /* 0xfffffffe1f057810 */ /* 0x000fc80007ffe0ff */
[----:B------:R-:W-:-:S13]  /*12ef0*/  ISETP.GE.U32.AND P0, PT, R5, 0x7, PT ;  /* 0x000000070500780c */ /* 0x000fda0003f06070 */
[----:B------:R-:W-:Y:S05]  /*12f00*/  @!P0 BRA `(.L_x_4747) ;  /* 0x0000001c001c8947 */ /* 0x000fea0003800000 */
[----:B------:R-:W-:-:S07]  /*12f10*/  MOV R9, RZ ;  /* 0x000000ff00097202 */ /* 0x000fce0000000f00 */
.L_x_4772:
        /* <DEDUP_REMOVED lines=32> */
.L_x_4749:
[----:B------:R-:W-:Y:S01]  /*13120*/  IMAD.MOV.U32 R34, RZ, RZ, R32 ;  /* 0x000000ffff227224 */ /* 0x000fe200078e0020 */
[----:B------:R-:W-:Y:S01]  /*13130*/  MOV R31, R30 ;  /* 0x0000001e001f7202 */ /* 0x000fe20000000f00 */
[----:B-123--:R-:W-:Y:S01]  /*13140*/  IMAD.MOV.U32 R24, RZ, RZ, R48 ;  /* 0x000000ffff187224 */ /* 0x00efe200078e0030 */
        /* <DEDUP_REMOVED lines=12> */
[----:B------:R-:W-:Y:S02]  /*13210*/  IMAD.IADD R25, R25, 0x1, R49 ;  /* 0x0000000119197824 */ /* 0x000fe400078e0231 */
[----:B------:R-:W-:-:S07]  /*13220*/  IMAD.MOV.U32 R49, RZ, RZ, R23 ;  /* 0x000000ffff317224 */ /* 0x000fce00078e0017 */
.L_x_4750:
[----:B------:R-:W-:Y:S05]  /*13230*/  BSYNC.RECONVERGENT B1 ;  /* 0x0000000000017941 */ /* 0x000fea0003800200 */
.L_x_4748:
        /* <DEDUP_REMOVED lines=39> */
.L_x_4752:
        /* <DEDUP_REMOVED lines=16> */
.L_x_4753:
[----:B------:R-:W-:Y:S05]  /*135b0*/  BSYNC.RECONVERGENT B1 ;  /* 0x0000000000017941 */ /* 0x000fea0003800200 */
.L_x_4751:
        /* <DEDUP_REMOVED lines=38> */
.L_x_4755:
        /* <DEDUP_REMOVED lines=17> */
.L_x_4756:
[----:B------:R-:W-:Y:S05]  /*13930*/  BSYNC.RECONVERGENT B1 ;  /* 0x0000000000017941 */ /* 0x000fea0003800200 */
.L_x_4754:
        /* <DEDUP_REMOVED lines=38> */
.L_x_4758:
        /* <DEDUP_REMOVED lines=16> */
.L_x_4759:
[----:B------:R-:W-:Y:S05]  /*13ca0*/  BSYNC.RECONVERGENT B1 ;  /* 0x0000000000017941 */ /* 0x000fea0003800200 */
.L_x_4757:
        /* <DEDUP_REMOVED lines=38> */
.L_x_4761:
        /* <DEDUP_REMOVED lines=17> */
.L_x_4762:
[----:B------:R-:W-:Y:S05]  /*14020*/  BSYNC.RECONVERGENT B1 ;  /* 0x0000000000017941 */ /* 0x000fea0003800200 */
.L_x_4760:
        /* <DEDUP_REMOVED lines=38> */
.L_x_4764:
        /* <DEDUP_REMOVED lines=16> */
.L_x_4765:
[----:B------:R-:W-:Y:S05]  /*14390*/  BSYNC.RECONVERGENT B1 ;  /* 0x0000000000017941 */ /* 0x000fea0003800200 */
.L_x_4763:
        /* <DEDUP_REMOVED lines=38> */
.L_x_4767:
        /* <DEDUP_REMOVED lines=17> */
.L_x_4768:
[----:B------:R-:W-:Y:S05]  /*14710*/  BSYNC.RECONVERGENT B1 ;  /* 0x0000000000017941 */ /* 0x000fea0003800200 */
.L_x_4766:
        /* <DEDUP_REMOVED lines=38> */
.L_x_4770:
        /* <DEDUP_REMOVED lines=16> */
.L_x_4771:
[----:B------:R-:W-:Y:S05]  /*14a80*/  BSYNC.RECONVERGENT B1 ;  /* 0x0000000000017941 */ /* 0x000fea0003800200 */
.L_x_4769:
        /* <DEDUP_REMOVED lines=15> */
.L_x_4747:
        /* <DEDUP_REMOVED lines=38> */
.L_x_4776:
        /* <DEDUP_REMOVED lines=17> */
.L_x_4777:
[----:B------:R-:W-:Y:S05]  /*14ef0*/  BSYNC.RECONVERGENT B1 ;  /* 0x0000000000017941 */ /* 0x000fea0003800200 */
.L_x_4775:
        /* <DEDUP_REMOVED lines=39> */
.L_x_4779:
        /* <DEDUP_REMOVED lines=16> */
.L_x_4780:
[----:B------:R-:W-:Y:S05]  /*15270*/  BSYNC.RECONVERGENT B1 ;  /* 0x0000000000017941 */ /* 0x000fea0003800200 */
.L_x_4778:
        /* <DEDUP_REMOVED lines=38> */
.L_x_4782:
        /* <DEDUP_REMOVED lines=17> */
.L_x_4783:
[----:B------:R-:W-:Y:S05]  /*155f0*/  BSYNC.RECONVERGENT B1 ;  /* 0x0000000000017941 */ /* 0x000fea0003800200 */
.L_x_4781:
        /* <DEDUP_REMOVED lines=38> */
.L_x_4785:
        /* <DEDUP_REMOVED lines=16> */
.L_x_4786:
[----:B------:R-:W-:Y:S05]  /*15960*/  BSYNC.RECONVERGENT B1 ;  /* 0x0000000000017941 */ /* 0x000fea0003800200 */
.L_x_4784:
        /* <DEDUP_REMOVED lines=8> */
.L_x_4774:
        /* <DEDUP_REMOVED lines=36> */
.L_x_4789:
[----:B------:R-:W-:Y:S01]  /*15c30*/  MOV R34, R32 ;  /* 0x0000002000227202 */ /* 0x000fe20000000f00 */
[----:B------:R-:W-:Y:S01]  /*15c40*/  IMAD.MOV.U32 R31, RZ, RZ, R30 ;  /* 0x000000ffff1f7224 */ /* 0x000fe200078e001e */
[----:B-123--:R-:W-:Y:S01]  /*15c50*/  MOV R24, R48 ;  /* 0x0000003000187202 */ /* 0x00efe20000000f00 */
        /* <DEDUP_REMOVED lines=14> */
.L_x_4790:
[----:B------:R-:W-:Y:S05]  /*15d40*/  BSYNC.RECONVERGENT B1 ;  /* 0x0000000000017941 */ /* 0x000fea0003800200 */
.L_x_4788:
        /* <DEDUP_REMOVED lines=39> */
.L_x_4792:
        /* <DEDUP_REMOVED lines=17> */
.L_x_4793:
[----:B------:R-:W-:Y:S05]  /*160d0*/  BSYNC.RECONVERGENT B1 ;  /* 0x0000000000017941 */ /* 0x000fea0003800200 */
.L_x_4791:
        /* <DEDUP_REMOVED lines=8> */
.L_x_4787:
        /* <DEDUP_REMOVED lines=14> */
[----:B------:R-:W-:Y:S02]  /*16240*/  ISETP.NE.U32.AND P2, PT, R48, RZ, PT ;  /* 0x000000ff3000720c */ /* 0x000fe40003f45070 */
[----:B------:R-:W-:-:S04]  /*16250*/  MOV R30, RZ ;  /* 0x000000ff001e7202 */ /* 0x000fc80000000f00 */
[----:B0-----:R-:W0:Y:S02]  /*16260*/  MUFU.RCP R9, R9 ;  /* 0x0000000900097308 */ /* 0x001e240000001000 */
[----:B0-----:R-:W-:Y:S01]  /*16270*/  IADD3 R22, PT, PT, R9, 0xffffffe, RZ ;  /* 0x0ffffffe09167810 */ /* 0x001fe20007ffe0ff */
[----:B------:R-:W-:-:S05]  /*16280*/  IMAD.MOV.U32 R9, RZ, RZ, RZ ;  /* 0x000000ffff097224 */ /* 0x000fca00078e00ff */
        /* <DEDUP_REMOVED lines=17> */
.L_x_4795:
        /* <DEDUP_REMOVED lines=17> */
.L_x_4796:
[----:B------:R-:W-:Y:S05]  /*164b0*/  BSYNC.RECONVERGENT B1 ;  /* 0x0000000000017941 */ /* 0x000fea0003800200 */
.L_x_4794:
        /* <DEDUP_REMOVED lines=8> */
.L_x_4773:
[----:B------:R-:W0:Y:S01]  /*16540*/  LDCU UR4, c[0x0][0x868] ;  /* 0x00010d00ff0477ac */ /* 0x000e220008000800 */
[----:B-----5:R-:W-:Y:S01]  /*16550*/  HADD2.F32 R5, -RZ, R3.H0_H0 ;  /* 0x20000003ff057230 */ /* 0x020fe20000004100 */
        /* <DEDUP_REMOVED lines=14> */
[----:B------:R-:W-:-:S04]  /*16640*/  F2FP.F16.F32.PACK_AB R5, RZ, R5 ;  /* 0x00000005ff05723e */ /* 0x000fc800000000ff */
[----:B------:R-:W-:Y:S02]  /*16650*/  LEA.HI.X R27, R22, UR11, R9, 0x1, P1 ;  /* 0x0000000b161b7c11 */ /* 0x000fe400088f0c09 */
[----:B------:R-:W-:Y:S02]  /*16660*/  PRMT R8, R5, 0x7610, R8 ;  /* 0x0000761005087816 */ /* 0x000fe40000000008 */
[----:B------:R-:W-:Y:S02]  /*16670*/  IADD3.X R25, PT, PT, R9, UR13, RZ, P2, !PT ;  /* 0x0000000d09197c10 */ /* 0x000fe400097fe4ff */
[----:B------:R-:W-:Y:S01]  /*16680*/  SEL R5, RZ, 0x1, P0 ;  /* 0x00000001ff057807 */ /* 0x000fe20000000000 */
[----:B------:R0:W-:Y:S04]  /*16690*/  STG.E.U16 desc[UR6][R26.64], R8 ;  /* 0x000000081a007986 */ /* 0x0001e8000c101506 */
[----:B------:R0:W-:Y:S02]  /*166a0*/  STG.E.U8 desc[UR6][R24.64], R5 ;  /* 0x0000000518007986 */ /* 0x0001e4000c101106 */
.L_x_4746:
[----:B------:R-:W-:Y:S05]  /*166b0*/  BSYNC.RECONVERGENT B0 ;  /* 0x0000000000007941 */ /* 0x000fea0003800200 */
.L_x_4745:
        /* <DEDUP_REMOVED lines=17> */
.L_x_4824:
        /* <DEDUP_REMOVED lines=31> */
.L_x_4801:
[----:B------:R-:W-:Y:S01]  /*169c0*/  MOV R34, R30 ;  /* 0x0000001e00227202 */ /* 0x000fe20000000f00 */
[----:B------:R-:W-:Y:S01]  /*169d0*/  IMAD.MOV.U32 R31, RZ, RZ, R29 ;  /* 0x000000ffff1f7224 */ /* 0x000fe200078e001d */
[----:B--23--:R-:W-:Y:S01]  /*169e0*/  MOV R24, R32 ;  /* 0x0000002000187202 */ /* 0x00cfe20000000f00 */
        /* <DEDUP_REMOVED lines=14> */
.L_x_4802:
[----:B------:R-:W-:Y:S05]  /*16ad0*/  BSYNC.RECONVERGENT B1 ;  /* 0x0000000000017941 */ /* 0x000fea0003800200 */
.L_x_4800:
        /* <DEDUP_REMOVED lines=39> */
.L_x_4804:
        /* <DEDUP_REMOVED lines=17> */
.L_x_4805:
[----:B------:R-:W-:Y:S05]  /*16e60*/  BSYNC.RECONVERGENT B1 ;  /* 0x0000000000017941 */ /* 0x000fea0003800200 */
.L_x_4803:
        /* <DEDUP_REMOVED lines=38> */
.L_x_4807:
        /* <DEDUP_REMOVED lines=17> */
.L_x_4808:
[----:B------:R-:W-:Y:S05]  /*171e0*/  BSYNC.RECONVERGENT B1 ;  /* 0x0000000000017941 */ /* 0x000fea0003800200 */
.L_x_4806:
        /* <DEDUP_REMOVED lines=38> */
.L_x_4810:
        /* <DEDUP_REMOVED lines=17> */
.L_x_4811:
[----:B------:R-:W-:Y:S05]  /*17560*/  BSYNC.RECONVERGENT B1 ;  /* 0x0000000000017941 */ /* 0x000fea0003800200 */
.L_x_4809:
        /* <DEDUP_REMOVED lines=38> */
.L_x_4813:
        /* <DEDUP_REMOVED lines=16> */
.L_x_4814:
[----:B------:R-:W-:Y:S05]  /*178d0*/  BSYNC.RECONVERGENT B1 ;  /* 0x0000000000017941 */ /* 0x000fea0003800200 */
.L_x_4812:
        /* <DEDUP_REMOVED lines=38> */
.L_x_4816:
        /* <DEDUP_REMOVED lines=17> */
.L_x_4817:
[----:B------:R-:W-:Y:S05]  /*17c50*/  BSYNC.RECONVERGENT B1 ;  /* 0x0000000000017941 */ /* 0x000fea0003800200 */
.L_x_4815:
        /* <DEDUP_REMOVED lines=38> */
.L_x_4819:
        /* <DEDUP_REMOVED lines=16> */
.L_x_4820:
[----:B------:R-:W-:Y:S05]  /*17fc0*/  BSYNC.RECONVERGENT B1 ;  /* 0x0000000000017941 */ /* 0x000fea0003800200 */
.L_x_4818:
        /* <DEDUP_REMOVED lines=37> */
.L_x_4822:
        /* <DEDUP_REMOVED lines=17> */
.L_x_4823:
[----:B------:R-:W-:Y:S05]  /*18330*/  BSYNC.RECONVERGENT B1 ;  /* 0x0000000000017941 */ /* 0x000fea0003800200 */
.L_x_4821:
        /* <DEDUP_REMOVED lines=15> */
.L_x_4799:
        /* <DEDUP_REMOVED lines=37> */
.L_x_4828:
        /* <DEDUP_REMOVED lines=17> */
.L_x_4829:
[----:B------:R-:W-:Y:S05]  /*18790*/  BSYNC.RECONVERGENT B1 ;  /* 0x0000000000017941 */ /* 0x000fea0003800200 */
.L_x_4827:
        /* <DEDUP_REMOVED lines=39> */
.L_x_4831:
        /* <DEDUP_REMOVED lines=17> */
.L_x_4832:
[----:B------:R-:W-:Y:S05]  /*18b20*/  BSYNC.RECONVERGENT B1 ;  /* 0x0000000000017941 */ /* 0x000fea0003800200 */
.L_x_4830:
        /* <DEDUP_REMOVED lines=38> */
.L_x_4834:
        /* <DEDUP_REMOVED lines=17> */
.L_x_4835:
[----:B------:R-:W-:Y:S05]  /*18ea0*/  BSYNC.RECONVERGENT B1 ;  /* 0x0000000000017941 */ /* 0x000fea0003800200 */
.L_x_4833:
        /* <DEDUP_REMOVED lines=37> */
.L_x_4837:
        /* <DEDUP_REMOVED lines=16> */
.L_x_4838:
[----:B------:R-:W-:Y:S05]  /*19200*/  BSYNC.RECONVERGENT B1 ;  /* 0x0000000000017941 */ /* 0x000fea0003800200 */
.L_x_4836:
        /* <DEDUP_REMOVED lines=8> */
.L_x_4826:
        /* <DEDUP_REMOVED lines=35> */
.L_x_4841:
        /* <DEDUP_REMOVED lines=17> */
.L_x_4842:
[----:B------:R-:W-:Y:S05]  /*195d0*/  BSYNC.RECONVERGENT B1 ;  /* 0x0000000000017941 */ /* 0x000fea0003800200 */
.L_x_4840:
        /* <DEDUP_REMOVED lines=38> */
.L_x_4844:
        /* <DEDUP_REMOVED lines=16> */
.L_x_4845:
[----:B------:R-:W-:Y:S05]  /*19940*/  BSYNC.RECONVERGENT B1 ;  /* 0x0000000000017941 */ /* 0x000fea0003800200 */
.L_x_4843:
        /* <DEDUP_REMOVED lines=8> */
.L_x_4839:
        /* <DEDUP_REMOVED lines=36> */
.L_x_4847:
[----:B------:R-:W-:Y:S01]  /*19c10*/  IMAD.MOV.U32 R34, RZ, RZ, R30 ;  /* 0x000000ffff227224 */ /* 0x000fe200078e001e */
[----:B------:R-:W-:Y:S01]  /*19c20*/  MOV R31, R29 ;  /* 0x0000001d001f7202 */ /* 0x000fe20000000f00 */
[----:B--23--:R-:W-:Y:S01]  /*19c30*/  IMAD.MOV.U32 R24, RZ, RZ, R32 ;  /* 0x000000ffff187224 */ /* 0x00cfe200078e0020 */
        /* <DEDUP_REMOVED lines=13> */
.L_x_4848:
[----:B------:R-:W-:Y:S05]  /*19d10*/  BSYNC.RECONVERGENT B1 ;  /* 0x0000000000017941 */ /* 0x000fea0003800200 */
.L_x_4846:
[----:B------:R-:W0:Y:S01]  /*19d20*/  LDC.64 R22, c[0x0][R5+0x450] ;  /* 0x0001140005167b82 */ /* 0x000e220000000a00 */
[----:B------:R-:W-:Y:S02]  /*19d30*/  IMAD.MOV.U32 R8, RZ, RZ, R26 ;  /* 0x000000ffff087224 */ /* 0x000fe400078e001a */
[-C--:B0-----:R-:W-:Y:S02]  /*19d40*/  IMAD R23, R23, R24.reuse, RZ ;  /* 0x0000001817177224 */ /* 0x081fe400078e02ff */
[----:B------:R-:W-:-:S04]  /*19d50*/  IMAD.WIDE.U32 R8, R22, R24, R8 ;  /* 0x0000001816087225 */ /* 0x000fc800078e0008 */
[----:B------:R-:W-:Y:S01]  /*19d60*/  IMAD R23, R22, R25, R23 ;  /* 0x0000001916177224 */ /* 0x000fe200078e0217 */
[----:B------:R-:W-:-:S03]  /*19d70*/  MOV R26, R8 ;  /* 0x00000008001a7202 */ /* 0x000fc60000000f00 */
[----:B------:R-:W-:-:S07]  /*19d80*/  IMAD.IADD R9, R9, 0x1, R23 ;  /* 0x0000000109097824 */ /* 0x000fce00078e0217 */
.L_x_4825:
[----:B------:R-:W0:Y:S01]  /*19d90*/  LDCU UR4, c[0x0][0x868] ;  /* 0x00010d00ff0477ac */ /* 0x000e220008000800 */
[----:B-----5:R-:W-:Y:S01]  /*19da0*/  HADD2.F32 R5, -RZ, R2.H0_H0 ;  /* 0x20000002ff057230 */ /* 0x020fe20000004100 */
[----:B------:R-:W1:Y:S01]  /*19db0*/  LDCU.64 UR8, c[0x0][0x5f0] ;  /* 0x0000be00ff0877ac */ /* 0x000e620008000a00 */
[----:B------:R-:W2:Y:S01]  /*19dc0*/  LDCU.64 UR10, c[0x0][0x520] ;  /* 0x0000a400ff0a77ac */ /* 0x000ea20008000a00 */
[----:B------:R-:W4:Y:S01]  /*19dd0*/  LDCU.64 UR12, c[0x0][0x6c0] ;  /* 0x0000d800ff0c77ac */ /* 0x000f220008000a00 */
[C---:B0-----:R-:W-:Y:S02]  /*19de0*/  FSET.BF.LT.FTZ.AND R8, R7.reuse, UR4, PT ;  /* 0x0000000407087c0a */ /* 0x041fe4000b811000 */
[----:B------:R-:W-:Y:S01]  /*19df0*/  FSETP.GEU.FTZ.AND P0, PT, R7, UR4, PT ;  /* 0x0000000407007c0b */ /* 0x000fe2000bf1e000 */
[----:B-1----:R-:W-:Y:S02]  /*19e00*/  IMAD R29, R29, UR8, RZ ;  /* 0x000000081d1d7c24 */ /* 0x002fe4000f8e02ff */
[----:B------:R-:W-:Y:S01]  /*19e10*/  FMUL.FTZ R5, R5, R8 ;  /* 0x0000000805057220 */ /* 0x000fe20000410000 */
[----:B------:R-:W-:Y:S01]  /*19e20*/  MOV R8, R26 ;  /* 0x0000001a00087202 */ /* 0x000fe20000000f00 */
[----:B------:R-:W-:-:S02]  /*19e30*/  IMAD R29, R30, UR9, R29 ;  /* 0x000000091e1d7c24 */ /* 0x000fc4000f8e021d */
[----:B------:R-:W-:Y:S02]  /*19e40*/  FMUL.FTZ R5, R38, R5 ;  /* 0x0000000526057220 */ /* 0x000fe40000410000 */
[----:B------:R-:W-:-:S03]  /*19e50*/  IMAD.WIDE.U32 R8, R30, UR8, R8 ;  /* 0x000000081e087c25 */ /* 0x000fc6000f8e0008 */
[----:B------:R-:W-:Y:S01]  /*19e60*/  F2FP.F16.F32.PACK_AB R5, RZ, R5 ;  /* 0x00000005ff05723e */ /* 0x000fe200000000ff */
[----:B------:R-:W-:Y:S01]  /*19e70*/  IMAD.IADD R9, R9, 0x1, R29 ;  /* 0x0000000109097824 */ /* 0x000fe200078e021d */
[C---:B--23--:R-:W-:Y:S02]  /*19e80*/  LEA R24, P1, R8.reuse, UR10, 0x1 ;  /* 0x0000000a08187c11 */ /* 0x04cfe4000f8208ff */
[C---:B----4-:R-:W-:Y:S02]  /*19e90*/  IADD3 R22, P2, PT, R8.reuse, UR12, RZ ;  /* 0x0000000c08167c10 */ /* 0x050fe4000ff5e0ff */
[----:B------:R-:W-:Y:S02]  /*19ea0*/  LEA.HI.X R25, R8, UR11, R9, 0x1, P1 ;  /* 0x0000000b08197c11 */ /* 0x000fe400088f0c09 */
[----:B------:R-:W-:Y:S02]  /*19eb0*/  PRMT R7, R5, 0x7610, R7 ;  /* 0x0000761005077816 */ /* 0x000fe40000000007 */
[----:B------:R-:W-:-:S02]  /*19ec0*/  IADD3.X R23, PT, PT, R9, UR13, RZ, P2, !PT ;  /* 0x0000000d09177c10 */ /* 0x000fc400097fe4ff */
[----:B------:R-:W-:Y:S01]  /*19ed0*/  SEL R5, RZ, 0x1, P0 ;  /* 0x00000001ff057807 */ /* 0x000fe20000000000 */
[----:B------:R1:W-:Y:S04]  /*19ee0*/  STG.E.U16 desc[UR6][R24.64], R7 ;  /* 0x0000000718007986 */ /* 0x0003e8000c101506 */
[----:B------:R1:W-:Y:S02]  /*19ef0*/  STG.E.U8 desc[UR6][R22.64], R5 ;  /* 0x0000000516007986 */ /* 0x0003e4000c101106 */
.L_x_4798:
[----:B------:R-:W-:Y:S05]  /*19f00*/  BSYNC.RECONVERGENT B0 ;  /* 0x0000000000007941 */ /* 0x000fea0003800200 */
.L_x_4797:
[----:B------:R-:W0:Y:S01]  /*19f10*/  LDCU.64 UR4, c[0x0][0x860] ;  /* 0x00010c00ff0477ac */ /* 0x000e220008000a00 */
[----:B------:R-:W-:-:S04]  /*19f20*/  IADD3 R29, P1, PT, R11, R45, RZ ;  /* 0x0000002d0b1d7210 */ /* 0x000fc80007f3e0ff */
        /* <DEDUP_REMOVED lines=9> */
[----:B-1----:R-:W-:-:S04]  /*19fc0*/  IADD3 R5, PT, PT, R27, -0x2, RZ ;  /* 0xfffffffe1b057810 */ /* 0x002fc80007ffe0ff */
[----:B------:R-:W-:-:S13]  /*19fd0*/  ISETP.GE.U32.AND P0, PT, R5, 0x7, PT ;  /* 0x000000070500780c */ /* 0x000fda0003f06070 */
[----:B------:R-:W-:Y:S05]  /*19fe0*/  @!P0 BRA `(.L_x_4850) ;  /* 0x0000001c00288947 */ /* 0x000fea0003800000 */
[----:B------:R-:W-:-:S07]  /*19ff0*/  HFMA2 R7, -RZ, RZ, 0, 0 ;  /* 0x00000000ff077431 */ /* 0x000fce00000001ff */
.L_x_4875:
        /* <DEDUP_REMOVED lines=31> */
.L_x_4852:
        /* <DEDUP_REMOVED lines=13> */
[----:B------:R-:W-:Y:S02]  /*1a2c0*/  IMAD R27, R27, R32, RZ ;  /* 0x000000201b1b7224 */ /* 0x000fe400078e02ff */
[----:B------:R-:W-:Y:S02]  /*1a2d0*/  IMAD.MOV.U32 R29, RZ, RZ, R24 ;  /* 0x000000ffff1d7224 */ /* 0x000fe400078e0018 */
[----:B------:R-:W-:-:S05]  /*1a2e0*/  IMAD R27, R33, R31, R27 ;  /* 0x0000001f211b7224 */ /* 0x000fca00078e021b */
[----:B------:R-:W-:-:S07]  /*1a2f0*/  IADD3 R25, PT, PT, R25, R27, RZ ;  /* 0x0000001b19197210 */ /* 0x000fce0007ffe0ff */
.L_x_4853:
[----:B------:R-:W-:Y:S05]  /*1a300*/  BSYNC.RECONVERGENT B0 ;  /* 0x0000000000007941 */ /* 0x000fea0003800200 */
.L_x_4851:
        /* <DEDUP_REMOVED lines=39> */
.L_x_4855:
        /* <DEDUP_REMOVED lines=17> */
.L_x_4856:
[----:B------:R-:W-:Y:S05]  /*1a690*/  BSYNC.RECONVERGENT B0 ;  /* 0x0000000000007941 */ /* 0x000fea0003800200 */
.L_x_4854:
        /* <DEDUP_REMOVED lines=39> */
.L_x_4858:
        /* <DEDUP_REMOVED lines=17> */
.L_x_4859:
[----:B------:R-:W-:Y:S05]  /*1aa20*/  BSYNC.RECONVERGENT B0 ;  /* 0x0000000000007941 */ /* 0x000fea0003800200 */
.L_x_4857:
        /* <DEDUP_REMOVED lines=38> */
.L_x_4861:
        /* <DEDUP_REMOVED lines=17> */
.L_x_4862:
[----:B------:R-:W-:Y:S05]  /*1ada0*/  BSYNC.RECONVERGENT B0 ;  /* 0x0000000000007941 */ /* 0x000fea0003800200 */
.L_x_4860:
        /* <DEDUP_REMOVED lines=38> */
.L_x_4864:
        /* <DEDUP_REMOVED lines=17> */
.L_x_4865:
[----:B------:R-:W-:Y:S05]  /*1b120*/  BSYNC.RECONVERGENT B0 ;  /* 0x0000000000007941 */ /* 0x000fea0003800200 */
.L_x_4863:
        /* <DEDUP_REMOVED lines=38> */
.L_x_4867:
[----:B------:R-:W-:Y:S01]  /*1b390*/  IMAD.MOV.U32 R34, RZ, RZ, R48 ;  /* 0x000000ffff227224 */ /* 0x000fe200078e0030 */
[----:B------:R-:W-:Y:S01]  /*1b3a0*/  MOV R31, R49 ;  /* 0x00000031001f7202 */ /* 0x000fe20000000f00 */
[----:B------:R-:W-:Y:S01]  /*1b3b0*/  IMAD.MOV.U32 R24, RZ, RZ, R32 ;  /* 0x000000ffff187224 */ /* 0x000fe200078e0020 */
[----:B------:R-:W-:Y:S02]  /*1b3c0*/  MOV R27, R33 ;  /* 0x00000021001b7202 */ /* 0x000fe40000000f00 */
[----:B------:R-:W-:-:S07]  /*1b3d0*/  MOV R25, 0x1b3f0 ;  /* 0x0001b3f000197802 */ /* 0x000fce0000000f00 */
[----:B-----5:R-:W-:Y:S05]  /*1b3e0*/  CALL.REL.NOINC `($__internal_79_$__cuda_sm20_div_u64) ;  /* 0x0000003000507944 */ /* 0x020fea0003c00000 */
        /* <DEDUP_REMOVED lines=11> */
.L_x_4868:
[----:B------:R-:W-:Y:S05]  /*1b4a0*/  BSYNC.RECONVERGENT B0 ;  /* 0x0000000000007941 */ /* 0x000fea0003800200 */
.L_x_4866:
        /* <DEDUP_REMOVED lines=38> */
.L_x_4870:
        /* <DEDUP_REMOVED lines=17> */
.L_x_4871:
[----:B------:R-:W-:Y:S05]  /*1b820*/  BSYNC.RECONVERGENT B0 ;  /* 0x0000000000007941 */ /* 0x000fea0003800200 */
.L_x_4869:
        /* <DEDUP_REMOVED lines=38> */
.L_x_4873:
[----:B------:R-:W-:Y:S01]  /*1ba90*/  MOV R34, R48 ;  /* 0x0000003000227202 */ /* 0x000fe20000000f00 */
[----:B------:R-:W-:Y:S01]  /*1baa0*/  IMAD.MOV.U32 R24, RZ, RZ, R32 ;  /* 0x000000ffff187224 */ /* 0x000fe200078e0020 */
[----:B------:R-:W-:Y:S02]  /*1bab0*/  MOV R31, R49 ;  /* 0x00000031001f7202 */ /* 0x000fe40000000f00 */
[----:B------:R-:W-:Y:S02]  /*1bac0*/  MOV R27, R33 ;  /* 0x00000021001b7202 */ /* 0x000fe40000000f00 */
[----:B------:R-:W-:-:S07]  /*1bad0*/  MOV R25, 0x1baf0 ;  /* 0x0001baf000197802 */ /* 0x000fce0000000f00 */
[----:B-----5:R-:W-:Y:S05]  /*1bae0*/  CALL.REL.NOINC `($__internal_79_$__cuda_sm20_div_u64) ;  /* 0x0000002800907944 */ /* 0x020fea0003c00000 */
        /* <DEDUP_REMOVED lines=10> */
.L_x_4874:
[----:B------:R-:W-:Y:S05]  /*1bb90*/  BSYNC.RECONVERGENT B0 ;  /* 0x0000000000007941 */ /* 0x000fea0003800200 */
.L_x_4872:
[----:B------:R-:W0:Y:S01]  /*1bba0*/  LDCU UR4, c[0x0][0x6b8] ;  /* 0x0000d700ff0477ac */ /* 0x000e220008000800 */
[----:B------:R-:W1:Y:S01]  /*1bbb0*/  LDC.64 R8, c[0x0][R8+0x450] ;  /* 0x0001140008087b82 */ /* 0x000e620000000a00 */
[----:B------:R-:W-:Y:S01]  /*1bbc0*/  IADD3 R7, PT, PT, R7, 0x8, RZ ;  /* 0x0000000807077810 */ /* 0x000fe20007ffe0ff */
[----:B------:R-:W-:Y:S01]  /*1bbd0*/  IMAD.MOV.U32 R23, RZ, RZ, R5 ;  /* 0x000000ffff177224 */ /* 0x000fe200078e0005 */
[----:B0-----:R-:W-:-:S05]  /*1bbe0*/  MOV R27, UR4 ;  /* 0x00000004001b7c02 */ /* 0x001fca0008000f00 */
[----:B------:R-:W-:Y:S02]  /*1bbf0*/  VIADD R22, R27, 0xffffffff ;  /* 0xffffffff1b167836 */ /* 0x000fe40000000000 */
[----:B-1----:R-:W-:-:S03]  /*1bc00*/  IMAD R9, R9, R24, RZ ;  /* 0x0000001809097224 */ /* 0x002fc600078e02ff */
[----:B------:R-:W-:Y:S01]  /*1bc10*/  LOP3.LUT R30, R22, 0xfffffff8, RZ, 0xc0, !PT ;  /* 0xfffffff8161e7812 */ /* 0x000fe200078ec0ff */
[----:B------:R-:W-:Y:S01]  /*1bc20*/  IMAD R25, R8, R25, R9 ;  /* 0x0000001908197224 */ /* 0x000fe200078e0209 */
[----:B------:R-:W-:Y:S02]  /*1bc30*/  MOV R22, R50 ;  /* 0x0000003200167202 */ /* 0x000fe40000000f00 */
[----:B------:R-:W-:-:S03]  /*1bc40*/  ISETP.NE.AND P0, PT, R7, R30, PT ;  /* 0x0000001e0700720c */ /* 0x000fc60003f05270 */
[----:B------:R-:W-:-:S03]  /*1bc50*/  IMAD.WIDE.U32 R22, R8, R24, R22 ;  /* 0x0000001808167225 */ /* 0x000fc600078e0016 */
[----:B------:R-:W-:Y:S02]  /*1bc60*/  MOV R9, R22 ;  /* 0x0000001600097202 */ /* 0x000fe40000000f00 */
[----:B------:R-:W-:-:S05]  /*1bc70*/  IADD3 R8, PT, PT, R23, R25, RZ ;  /* 0x0000001917087210 */ /* 0x000fca0007ffe0ff */
[----:B------:R-:W-:Y:S05]  /*1bc80*/  @P0 BRA `(.L_x_4875) ;  /* 0xffffffe000dc0947 */ /* 0x000fea000383ffff */
.L_x_4850:
[----:B------:R-:W-:-:S05]  /*1bc90*/  VIADD R5, R27, 0xffffffff ;  /* 0xffffffff1b057836 */ /* 0x000fca0000000000 */
[----:B------:R-:W-:-:S13]  /*1bca0*/  LOP3.LUT P0, R7, R5, 0x7, RZ, 0xc0, !PT ;  /* 0x0000000705077812 */ /* 0x000fda000780c0ff */
[----:B------:R-:W-:Y:S05]  /*1bcb0*/  @!P0 BRA `(.L_x_4876) ;  /* 0x0000001800648947 */ /* 0x000fea0003800000 */
[----:B------:R-:W-:-:S04]  /*1bcc0*/  IADD3 R7, PT, PT, R7, -0x1, RZ ;  /* 0xffffffff07077810 */ /* 0x000fc80007ffe0ff */
        /* <DEDUP_REMOVED lines=33> */
.L_x_4879:
[----:B------:R-:W-:Y:S01]  /*1bee0*/  MOV R34, R29 ;  /* 0x0000001d00227202 */ /* 0x000fe20000000f00 */
[----:B--23--:R-:W-:Y:S01]  /*1bef0*/  IMAD.MOV.U32 R24, RZ, RZ, R32 ;  /* 0x000000ffff187224 */ /* 0x00cfe200078e0020 */
[----:B------:R-:W-:Y:S02]  /*1bf00*/  MOV R31, R28 ;  /* 0x0000001c001f7202 */ /* 0x000fe40000000f00 */
[----:B------:R-:W-:Y:S02]  /*1bf10*/  MOV R27, R33 ;  /* 0x00000021001b7202 */ /* 0x000fe40000000f00 */
[----:B------:R-:W-:-:S07]  /*1bf20*/  MOV R25, 0x1bf40 ;  /* 0x0001bf4000197802 */ /* 0x000fce0000000f00 */
[----:B-----5:R-:W-:Y:S05]  /*1bf30*/  CALL.REL.NOINC `($__internal_79_$__cuda_sm20_div_u64) ;  /* 0x00000024007c7944 */ /* 0x020fea0003c00000 */
        /* <DEDUP_REMOVED lines=11> */
.L_x_4880:
[----:B------:R-:W-:Y:S05]  /*1bff0*/  BSYNC.RECONVERGENT B0 ;  /* 0x0000000000007941 */ /* 0x000fea0003800200 */
.L_x_4878:
        /* <DEDUP_REMOVED lines=39> */
.L_x_4882:
        /* <DEDUP_REMOVED lines=15> */
[----:B------:R-:W-:-:S05]  /*1c360*/  IMAD R7, R33, R9, R7 ;  /* 0x0000000921077224 */ /* 0x000fca00078e0207 */
[----:B------:R-:W-:-:S07]  /*1c370*/  IADD3 R25, PT, PT, R25, R7, RZ ;  /* 0x0000000719197210 */ /* 0x000fce0007ffe0ff */
.L_x_4883:
[----:B------:R-:W-:Y:S05]  /*1c380*/  BSYNC.RECONVERGENT B0 ;  /* 0x0000000000007941 */ /* 0x000fea0003800200 */
.L_x_4881:
        /* <DEDUP_REMOVED lines=39> */
.L_x_4885:
[----:B------:R-:W-:Y:S01]  /*1c600*/  MOV R34, R48 ;  /* 0x0000003000227202 */ /* 0x000fe20000000f00 */
[----:B------:R-:W-:Y:S01]  /*1c610*/  IMAD.MOV.U32 R31, RZ, RZ, R49 ;  /* 0x000000ffff1f7224 */ /* 0x000fe200078e0031 */
[----:B------:R-:W-:Y:S02]  /*1c620*/  MOV R24, R32 ;  /* 0x0000002000187202 */ /* 0x000fe40000000f00 */
        /* <DEDUP_REMOVED lines=14> */
.L_x_4886:
[----:B------:R-:W-:Y:S05]  /*1c710*/  BSYNC.RECONVERGENT B0 ;  /* 0x0000000000007941 */ /* 0x000fea0003800200 */
.L_x_4884:
        /* <DEDUP_REMOVED lines=38> */
.L_x_4888:
        /* <DEDUP_REMOVED lines=16> */
.L_x_4889:
[----:B------:R-:W-:Y:S05]  /*1ca80*/  BSYNC.RECONVERGENT B0 ;  /* 0x0000000000007941 */ /* 0x000fea0003800200 */
.L_x_4887:
        /* <DEDUP_REMOVED lines=8> */
.L_x_4877:
        /* <DEDUP_REMOVED lines=13> */
[----:B--23--:R-:W-:Y:S01]  /*1cbe0*/  IADD3 R25, PT, PT, RZ, -R32, RZ ;  /* 0x80000020ff197210 */ /* 0x00cfe20007ffe0ff */
        /* <DEDUP_REMOVED lines=21> */
.L_x_4892:
        /* <DEDUP_REMOVED lines=17> */
.L_x_4893:
[----:B------:R-:W-:Y:S05]  /*1ce50*/  BSYNC.RECONVERGENT B0 ;  /* 0x0000000000007941 */ /* 0x000fea0003800200 */
.L_x_4891:
        /* <DEDUP_REMOVED lines=39> */
.L_x_4895:
        /* <DEDUP_REMOVED lines=14> */
[----:B------:R-:W-:Y:S02]  /*1d1b0*/  MOV R29, R22 ;  /* 0x00000016001d7202 */ /* 0x000fe40000000f00 */
[----:B------:R-:W-:Y:S01]  /*1d1c0*/  MOV R33, R24 ;  /* 0x0000001800217202 */ /* 0x000fe20000000f00 */
[----:B------:R-:W-:-:S07]  /*1d1d0*/  IMAD.IADD R27, R25, 0x1, R27 ;  /* 0x00000001191b7824 */ /* 0x000fce00078e021b */
.L_x_4896:
[----:B------:R-:W-:Y:S05]  /*1d1e0*/  BSYNC.RECONVERGENT B0 ;  /* 0x0000000000007941 */ /* 0x000fea0003800200 */
.L_x_4894:
        /* <DEDUP_REMOVED lines=8> */
.L_x_4890:
        /* <DEDUP_REMOVED lines=17> */
[----:B0-----:R-:W-:Y:S01]  /*1d380*/  IADD3 R22, PT, PT, R7, 0xffffffe, RZ ;  /* 0x0ffffffe07167810 */ /* 0x001fe20007ffe0ff */
[----:B------:R-:W-:-:S05]  /*1d390*/  HFMA2 R7, -RZ, RZ, 0, 0 ;  /* 0x00000000ff077431 */ /* 0x000fca00000001ff */
        /* <DEDUP_REMOVED lines=17> */
.L_x_4898:
[----:B------:R-:W-:Y:S01]  /*1d4b0*/  IMAD.MOV.U32 R34, RZ, RZ, R29 ;  /* 0x000000ffff227224 */ /* 0x000fe200078e001d */
[----:B------:R-:W-:Y:S01]  /*1d4c0*/  MOV R31, R28 ;  /* 0x0000001c001f7202 */ /* 0x000fe20000000f00 */
[----:B------:R-:W-:Y:S01]  /*1d4d0*/  IMAD.MOV.U32 R27, RZ, RZ, R33 ;  /* 0x000000ffff1b7224 */ /* 0x000fe200078e0021 */
[----:B--23--:R-:W-:Y:S02]  /*1d4e0*/  MOV R24, R32 ;  /* 0x0000002000187202 */ /* 0x00cfe40000000f00 */
        /* <DEDUP_REMOVED lines=13> */
.L_x_4899:
[----:B------:R-:W-:Y:S05]  /*1d5c0*/  BSYNC.RECONVERGENT B0 ;  /* 0x0000000000007941 */ /* 0x000fea0003800200 */
.L_x_4897:
        /* <DEDUP_REMOVED lines=8> */
.L_x_4876:
[----:B------:R-:W0:Y:S01]  /*1d650*/  LDCU UR4, c[0x0][0x868] ;  /* 0x00010d00ff0477ac */ /* 0x000e220008000800 */
[-C--:B------:R-:W-:Y:S01]  /*1d660*/  LOP3.LUT R9, R9, R8.reuse, RZ, 0x3c, !PT ;  /* 0x0000000809097212 */ /* 0x080fe200078e3cff */
[----:B-----5:R-:W-:Y:S01]  /*1d670*/  HADD2.F32 R5, -RZ, R0.H0_H0 ;  /* 0x20000000ff057230 */ /* 0x020fe20000004100 */
[----:B------:R-:W1:Y:S02]  /*1d680*/  LDCU.64 UR8, c[0x0][0x5f0] ;  /* 0x0000be00ff0877ac */ /* 0x000e640008000a00 */
        /* <DEDUP_REMOVED lines=20> */
[----:B------:R0:W-:Y:S01]  /*1d7d0*/  STG.E.U8 desc[UR6][R24.64], R5 ;  /* 0x0000000518007986 */ /* 0x0001e2000c101106 */
[----:B------:R-:W-:Y:S05]  /*1d7e0*/  BRA `(.L_x_4849) ;  /* 0x0000000400b07947 */ /* 0x000fea0003800000 */
.L_x_4689:
        /* <DEDUP_REMOVED lines=18> */
[----:B0123-5:R-:W-:Y:S01]  /*1d910*/  HADD2.F32 R24, -RZ, R4.H0_H0 ;  /* 0x20000004ff187230 */ /* 0x02ffe20000004100 */
[----:B------:R-:W0:Y:S04]  /*1d920*/  LDCU.64 UR10, c[0x0][0x520] ;  /* 0x0000a400ff0a77ac */ /* 0x000e280008000a00 */
        /* <DEDUP_REMOVED lines=11> */
[----:B------:R-:W-:Y:S02]  /*1d9e0*/  F2FP.F16.F32.PACK_AB R27, RZ, R23 ;  /* 0x00000017ff1b723e */ /* 0x000fe400000000ff */
[----:B------:R-:W-:-:S02]  /*1d9f0*/  LEA.HI.X R25, R26, UR11, R5, 0x1, P3 ;  /* 0x0000000b1a197c11 */ /* 0x000fc400098f0c05 */
[----:B------:R-:W-:Y:S02]  /*1da00*/  IADD3.X R23, PT, PT, R5, UR13, RZ, P4, !PT ;  /* 0x0000000d05177c10 */ /* 0x000fe4000a7fe4ff */
[----:B------:R-:W-:Y:S01]  /*1da10*/  SEL R5, RZ, 0x1, P5 ;  /* 0x00000001ff057807 */ /* 0x000fe20002800000 */
[----:B------:R4:W-:Y:S04]  /*1da20*/  STG.E.U16 desc[UR6][R24.64], R27 ;  /* 0x0000001b18007986 */ /* 0x0009e8000c101506 */
[----:B------:R4:W-:Y:S02]  /*1da30*/  STG.E.U8 desc[UR6][R22.64], R5 ;  /* 0x0000000516007986 */ /* 0x0009e4000c101106 */
.L_x_4901:
[----:B------:R-:W-:Y:S05]  /*1da40*/  BSYNC.RECONVERGENT B0 ;  /* 0x0000000000007941 */ /* 0x000fea0003800200 */
.L_x_4900:
[----:B------:R-:W-:Y:S04]  /*1da50*/  BSSY.RECONVERGENT B0, `(.L_x_4902) ;  /* 0x0000017000007945 */ /* 0x000fe80003800200 */
[----:B------:R-:W-:Y:S05]  /*1da60*/  @P0 BRA `(.L_x_4903) ;  /* 0x0000000000540947 */ /* 0x000fea0003800000 */
[----:B------:R-:W0:Y:S01]  /*1da70*/  LDCU UR4, c[0x0][0x868] ;  /* 0x00010d00ff0477ac */ /* 0x000e220008000800 */
[----:B----45:R-:W-:Y:S01]  /*1da80*/  HADD2.F32 R5, -RZ, R3.H0_H0 ;  /* 0x20000003ff057230 */ /* 0x030fe20000004100 */
        /* <DEDUP_REMOVED lines=11> */
[C---:B------:R-:W-:Y:S02]  /*1db40*/  IADD3 R22, P3, PT, R26.reuse, UR12, RZ ;  /* 0x0000000c1a167c10 */ /* 0x040fe4000ff7e0ff */
[----:B------:R-:W-:Y:S02]  /*1db50*/  IADD3 R5, PT, PT, R27, R5, RZ ;  /* 0x000000051b057210 */ /* 0x000fe40007ffe0ff */
[----:B------:R-:W-:Y:S02]  /*1db60*/  F2FP.F16.F32.PACK_AB R9, RZ, R9 ;  /* 0x00000009ff09723e */ /* 0x000fe400000000ff */
[----:B------:R-:W-:-:S02]  /*1db70*/  LEA.HI.X R25, R26, UR11, R5, 0x1, P0 ;  /* 0x0000000b1a197c11 */ /* 0x000fc400080f0c05 */
[----:B------:R-:W-:Y:S02]  /*1db80*/  IADD3.X R23, PT, PT, R5, UR13, RZ, P3, !PT ;  /* 0x0000000d05177c10 */ /* 0x000fe40009ffe4ff */
[----:B------:R-:W-:Y:S01]  /*1db90*/  SEL R5, RZ, 0x1, P4 ;  /* 0x00000001ff057807 */ /* 0x000fe20002000000 */
[----:B------:R0:W-:Y:S04]  /*1dba0*/  STG.E.U16 desc[UR6][R24.64], R9 ;  /* 0x0000000918007986 */ /* 0x0001e8000c101506 */
[----:B------:R0:W-:Y:S02]  /*1dbb0*/  STG.E.U8 desc[UR6][R22.64], R5 ;  /* 0x0000000516007986 */ /* 0x0001e4000c101106 */
.L_x_4903:
[----:B------:R-:W-:Y:S05]  /*1dbc0*/  BSYNC.RECONVERGENT B0 ;  /* 0x0000000000007941 */ /* 0x000fea0003800200 */
.L_x_4902:
[----:B------:R-:W-:Y:S04]  /*1dbd0*/  BSSY.RECONVERGENT B0, `(.L_x_4904) ;  /* 0x0000017000007945 */ /* 0x000fe80003800200 */
[----:B------:R-:W-:Y:S05]  /*1dbe0*/  @P1 BRA `(.L_x_4905) ;  /* 0x0000000000541947 */ /* 0x000fea0003800000 */
[----:B------:R-:W1:Y:S01]  /*1dbf0*/  LDCU UR4, c[0x0][0x868] ;  /* 0x00010d00ff0477ac */ /* 0x000e620008000800 */
[----:B0---45:R-:W-:Y:S01]  /*1dc00*/  HADD2.F32 R5, -RZ, R2.H0_H0 ;  /* 0x20000002ff057230 */ /* 0x031fe20000004100 */
        /* <DEDUP_REMOVED lines=11> */
[----:B------:R-:W-:Y:S01]  /*1dcc0*/  IADD3 R22, P1, PT, R24, UR12, RZ ;  /* 0x0000000c18167c10 */ /* 0x000fe2000ff3e0ff */
[----:B------:R-:W-:Y:S01]  /*1dcd0*/  IMAD.IADD R5, R25, 0x1, R5 ;  /* 0x0000000119057824 */ /* 0x000fe200078e0205 */
[----:B------:R-:W-:-:S04]  /*1dce0*/  F2FP.F16.F32.PACK_AB R25, RZ, R9 ;  /* 0x00000009ff19723e */ /* 0x000fc800000000ff */
[----:B------:R-:W-:Y:S02]  /*1dcf0*/  LEA.HI.X R9, R24, UR11, R5, 0x1, P0 ;  /* 0x0000000b18097c11 */ /* 0x000fe400080f0c05 */
[----:B------:R-:W-:Y:S02]  /*1dd00*/  IADD3.X R23, PT, PT, R5, UR13, RZ, P1, !PT ;  /* 0x0000000d05177c10 */ /* 0x000fe40008ffe4ff */
[----:B------:R-:W-:Y:S01]  /*1dd10*/  SEL R5, RZ, 0x1, P3 ;  /* 0x00000001ff057807 */ /* 0x000fe20001800000 */
[----:B------:R0:W-:Y:S04]  /*1dd20*/  STG.E.U16 desc[UR6][R8.64], R25 ;  /* 0x0000001908007986 */ /* 0x0001e8000c101506 */
[----:B------:R0:W-:Y:S02]  /*1dd30*/  STG.E.U8 desc[UR6][R22.64], R5 ;  /* 0x0000000516007986 */ /* 0x0001e4000c101106 */
.L_x_4905:
[----:B------:R-:W-:Y:S05]  /*1dd40*/  BSYNC.RECONVERGENT B0 ;  /* 0x0000000000007941 */ /* 0x000fea0003800200 */
.L_x_4904:
[----:B------:R-:W-:Y:S05]  /*1dd50*/  @P2 BRA `(.L_x_4849) ;  /* 0x0000000000542947 */ /* 0x000fea0003800000 */
[----:B------:R-:W1:Y:S01]  /*1dd60*/  LDCU UR4, c[0x0][0x868] ;  /* 0x00010d00ff0477ac */ /* 0x000e620008000800 */
[----:B0---45:R-:W-:Y:S01]  /*1dd70*/  HADD2.F32 R5, -RZ, R0.H0_H0 ;  /* 0x20000000ff057230 */ /* 0x031fe20000004100 */
        /* <DEDUP_REMOVED lines=13> */
[----:B------:R-:W-:Y:S02]  /*1de50*/  F2FP.F16.F32.PACK_AB R7, RZ, R7 ;  /* 0x00000007ff07723e */ /* 0x000fe400000000ff */
[----:B------:R-:W-:-:S02]  /*1de60*/  LEA.HI.X R23, R8, UR11, R5, 0x1, P0 ;  /* 0x0000000b08177c11 */ /* 0x000fc400080f0c05 */
[----:B------:R-:W-:Y:S02]  /*1de70*/  IADD3.X R25, PT, PT, R5, UR13, RZ, P1, !PT ;  /* 0x0000000d05197c10 */ /* 0x000fe40008ffe4ff */
[----:B------:R-:W-:Y:S01]  /*1de80*/  SEL R5, RZ, 0x1, P2 ;  /* 0x00000001ff057807 */ /* 0x000fe20001000000 */
[----:B------:R0:W-:Y:S04]  /*1de90*/  STG.E.U16 desc[UR6][R22.64], R7 ;  /* 0x0000000716007986 */ /* 0x0001e8000c101506 */
[----:B------:R0:W-:Y:S02]  /*1dea0*/  STG.E.U8 desc[UR6][R24.64], R5 ;  /* 0x0000000518007986 */ /* 0x0001e4000c101106 */
.L_x_4849:
        /* <DEDUP_REMOVED lines=11> */
        .weak           $__internal_78_$__cuda_sm20_dblrcp_rn_slowpath_v3
        .type           $__internal_78_$__cuda_sm20_dblrcp_rn_slowpath_v3,@function
        .size           $__internal_78_$__cuda_sm20_dblrcp_rn_slowpath_v3,($__internal_79_$__cuda_sm20_div_u64 - $__internal_78_$__cuda_sm20_dblrcp_rn_slowpath_v3)
$__internal_78_$__cuda_sm20_dblrcp_rn_slowpath_v3:
        /* <DEDUP_REMOVED lines=55> */
.L_x_4909:
        /* <DEDUP_REMOVED lines=34> */
.L_x_4907:
[----:B------:R-:W-:Y:S02]  /*1e4f0*/  LOP3.LUT R7, R5, 0x80000, RZ, 0xfc, !PT ;  /* 0x0008000005077812 */ /* 0x000fe400078efcff */
[----:B------:R-:W-:-:S07]  /*1e500*/  MOV R6, R4 ;  /* 0x0000000400067202 */ /* 0x000fce0000000f00 */
.L_x_4908:
[----:B------:R-:W-:-:S04]  /*1e510*/  IMAD.MOV.U32 R3, RZ, RZ, 0x0 ;  /* 0x00000000ff037424 */ /* 0x000fc800078e00ff */
[----:B------:R-:W-:Y:S05]  /*1e520*/  RET.REL.NODEC R2 `(_ZN2at6native43_GLOBAL__N__7cc8d1ed_10_Dropout_cu_0e96ed3820fused_dropout_kernelIN3c104HalfEfmLin1ELin1EbEEvNS_4cuda6detail10TensorInfoIKT_T1_EENS7_IS8_SA_EENS7_IT4_SA_EESA_T0_NS_15PhiloxCudaStateE) ;  /* 0xfffffe1802b47950 */ /* 0x000fea0003c3ffff */
        .weak           $__internal_79_$__cuda_sm20_div_u64
        .type           $__internal_79_$__cuda_sm20_div_u64,@function
        .size           $__internal_79_$__cuda_sm20_div_u64,(.L_x_14121 - $__internal_79_$__cuda_sm20_div_u64)
$__internal_79_$__cuda_sm20_div_u64:
        /* <DEDUP_REMOVED lines=72> */
[----:B------:R-:W-:Y:S06]  /*1e9b0*/  RET.REL.NODEC R24 `(_ZN2at6native43_GLOBAL__N__7cc8d1ed_10_Dropout_cu_0e96ed3820fused_dropout_kernelIN3c104HalfEfmLin1ELin1EbEEvNS_4cuda6detail10TensorInfoIKT_T1_EENS7_IS8_SA_EENS7_IT4_SA_EESA_T0_NS_15PhiloxCudaStateE) ;  /* 0xfffffe1418907950 */ /* 0x000fec0003c3ffff */
.L_x_4910:
        /* <DEDUP_REMOVED lines=12> */
.L_x_14121:


//--------------------- .text._ZN2at6native43_GLOBAL__N__7cc8d1ed_10_Dropout_cu_0e96ed3820fused_dropout_kernelIN3c104HalfEfmLin1ELi1EbEEvNS_4cuda6detail10TensorInfoIKT_T1_EENS7_IS8_SA_EENS7_IT4_SA_EESA_T0_NS_15PhiloxCudaStateE --------------------------
	.section	.text._ZN2at6native43_GLOBAL__N__7cc8d1ed_10_Dropout_cu_0e96ed3820fused_dropout_kernelIN3c104HalfEfmLin1ELi1EbEEvNS_4cuda6detail10TensorInfoIKT_T1_EENS7_IS8_SA_EENS7_IT4_SA_EESA_T0_NS_15PhiloxCudaStateE,"ax",@progbits
	.align	128
.text._ZN2at6native43_GLOBAL__N__7cc8d1ed_10_Dropout_cu_0e96ed3820fused_dropout_kernelIN3c104HalfEfmLin1ELi1EbEEvNS_4cuda6detail10TensorInfoIKT_T1_EENS7_IS8_SA_EENS7_IT4_SA_EESA_T0_NS_15PhiloxCudaStateE:
        .type           _ZN2at6native43_GLOBAL__N__7cc8d1ed_10_Dropout_cu_0e96ed3820fused_dropout_kernelIN3c104HalfEfmLin1ELi1EbEEvNS_4cuda6detail10TensorInfoIKT_T1_EENS7_IS8_SA_EENS7_IT4_SA_EESA_T0_NS_15PhiloxCudaStateE,@function
        .size           _ZN2at6native43_GLOBAL__N__7cc8d1ed_10_Dropout_cu_0e96ed3820fused_dropout_kernelIN3c104HalfEfmLin1ELi1EbEEvNS_4cuda6detail10TensorInfoIKT_T1_EENS7_IS8_SA_EENS7_IT4_SA_EESA_T0_NS_15PhiloxCudaStateE,(.L_x_14124 - _ZN2at6native43_GLOBAL__N__7cc8d1ed_10_Dropout_cu_0e96ed3820fused_dropout_kernelIN3c104HalfEfmLin1ELi1EbEEvNS_4cuda6detail10TensorInfoIKT_T1_EENS7_IS8_SA_EENS7_IT4_SA_EESA_T0_NS_15PhiloxCudaStateE)
        .other          _ZN2at6native43_GLOBAL__N__7cc8d1ed_10_Dropout_cu_0e96ed3820fused_dropout_kernelIN3c104HalfEfmLin1ELi1EbEEvNS_4cuda6detail10TensorInfoIKT_T1_EENS7_IS8_SA_EENS7_IT4_SA_EESA_T0_NS_15PhiloxCudaStateE,@"STO_CUDA_ENTRY STV_DEFAULT"
_ZN2at6native43_GLOBAL__N__7cc8d1ed_10_Dropout_cu_0e96ed3820fused_dropout_kernelIN3c104HalfEfmLin1ELi1EbEEvNS_4cuda6detail10TensorInfoIKT_T1_EENS7_IS8_SA_EENS7_IT4_SA_EESA_T0_NS_15PhiloxCudaStateE:
        /* <DEDUP_REMOVED lines=110> */
[----:B------:R-:W-:Y:S05]  /*06e0*/  CALL.REL.NOINC `($__internal_80_$__cuda_sm20_dblrcp_rn_slowpath_v3) ;  /* 0x000000ec00f07944 */ /* 0x000fea0003c00000 */
.L_x_4911:
        /* <DEDUP_REMOVED lines=37> */
.L_x_4912:
[----:B------:R-:W-:Y:S01]  /*0940*/  IMAD.U32 R38, RZ, RZ, UR4 ;  /* 0x00000004ff267e24 */ /* 0x000fe2000f8e00ff */
[----:B------:R-:W-:Y:S01]  /*0950*/  MOV R39, UR5 ;  /* 0x0000000500277c02 */ /* 0x000fe20008000f00 */
[----:B------:R-:W-:Y:S01]  /*0960*/  IMAD.MOV.U32 R26, RZ, RZ, R10 ;  /* 0x000000ffff1a7224 */ /* 0x000fe200078e000a */
[----:B------:R-:W-:Y:S02]  /*0970*/  MOV R25, RZ ;  /* 0x000000ff00197202 */ /* 0x000fe40000000f00 */
[----:B------:R-:W-:-:S07]  /*0980*/  MOV R24, 0x9a0 ;  /* 0x000009a000187802 */ /* 0x000fce0000000f00 */
[----:B------:R-:W-:Y:S05]  /*0990*/  CALL.REL.NOINC `($__internal_81_$__cuda_sm20_div_u64) ;  /* 0x000000f000bc7944 */ /* 0x000fea0003c00000 */
.L_x_4913:
        /* <DEDUP_REMOVED lines=22> */
.L_x_5134:
        /* <DEDUP_REMOVED lines=13> */
.L_x_4915:
[----:B------:R-:W-:Y:S05]  /*0bd0*/  BSYNC.RECONVERGENT B0 ;  /* 0x0000000000007941 */ /* 0x000fea0003800200 */
.L_x_4914:
        /* <DEDUP_REMOVED lines=69> */
.L_x_4916:
        /* <DEDUP_REMOVED lines=9> */
.L_x_4917:
        /* <DEDUP_REMOVED lines=30> */
.L_x_4947:
        /* <DEDUP_REMOVED lines=32> */
.L_x_4924:
[----:B------:R-:W-:Y:S01]  /*14a0*/  MOV R26, R48 ;  /* 0x00000030001a7202 */ /* 0x000fe20000000f00 */
[----:B------:R-:W-:Y:S01]  /*14b0*/  IMAD.MOV.U32 R25, RZ, RZ, R49 ;  /* 0x000000ffff197224 */ /* 0x000fe200078e0031 */
[----:B------:R-:W-:-:S07]  /*14c0*/  MOV R24, 0x14e0 ;  /* 0x000014e000187802 */ /* 0x000fce0000000f00 */
[----:B------:R-:W-:Y:S05]  /*14d0*/  CALL.REL.NOINC `($__internal_81_$__cuda_sm20_div_u64) ;  /* 0x000000e400ec7944 */ /* 0x000fea0003c00000 */
        /* <DEDUP_REMOVED lines=8> */
.L_x_4925:
[----:B------:R-:W-:Y:S05]  /*1560*/  BSYNC.RECONVERGENT B2 ;  /* 0x0000000000027941 */ /* 0x000fea0003800200 */
.L_x_4923:
        /* <DEDUP_REMOVED lines=38> */
.L_x_4927:
[----:B------:R-:W-:Y:S01]  /*17d0*/  MOV R38, R52 ;  /* 0x0000003400267202 */ /* 0x000fe20000000f00 */
[----:B------:R-:W-:Y:S01]  /*17e0*/  IMAD.MOV.U32 R39, RZ, RZ, R53 ;  /* 0x000000ffff277224 */ /* 0x000fe200078e0035 */
[----:B------:R-:W-:Y:S01]  /*17f0*/  MOV R26, R54 ;  /* 0x00000036001a7202 */ /* 0x000fe20000000f00 */
[----:B------:R-:W-:Y:S01]  /*1800*/  IMAD.MOV.U32 R25, RZ, RZ, R55 ;  /* 0x000000ffff197224 */ /* 0x000fe200078e0037 */
[----:B------:R-:W-:-:S07]  /*1810*/  MOV R24, 0x1830 ;  /* 0x0000183000187802 */ /* 0x000fce0000000f00 */
[----:B------:R-:W-:Y:S05]  /*1820*/  CALL.REL.NOINC `($__internal_81_$__cuda_sm20_div_u64) ;  /* 0x000000e400187944 */ /* 0x000fea0003c00000 */
        /* <DEDUP_REMOVED lines=11> */
.L_x_4928:
[----:B------:R-:W-:Y:S05]  /*18e0*/  BSYNC.RECONVERGENT B2 ;  /* 0x0000000000027941 */ /* 0x000fea0003800200 */
.L_x_4926:
        /* <DEDUP_REMOVED lines=39> */
.L_x_4930:
        /* <DEDUP_REMOVED lines=17> */
.L_x_4931:
[----:B------:R-:W-:Y:S05]  /*1c70*/  BSYNC.RECONVERGENT B2 ;  /* 0x0000000000027941 */ /* 0x000fea0003800200 */
.L_x_4929:
        /* <DEDUP_REMOVED lines=38> */
.L_x_4933:
[----:B------:R-:W-:Y:S01]  /*1ee0*/  IMAD.MOV.U32 R38, RZ, RZ, R48 ;  /* 0x000000ffff267224 */ /* 0x000fe200078e0030 */
[----:B------:R-:W-:Y:S01]  /*1ef0*/  MOV R39, R49 ;  /* 0x0000003100277202 */ /* 0x000fe20000000f00 */
[----:B------:R-:W-:Y:S01]  /*1f00*/  IMAD.MOV.U32 R26, RZ, RZ, R52 ;  /* 0x000000ffff1a7224 */ /* 0x000fe200078e0034 */
[----:B------:R-:W-:Y:S02]  /*1f10*/  MOV R25, R53 ;  /* 0x0000003500197202 */ /* 0x000fe40000000f00 */
[----:B------:R-:W-:-:S07]  /*1f20*/  MOV R24, 0x1f40 ;  /* 0x00001f4000187802 */ /* 0x000fce0000000f00 */
[----:B------:R-:W-:Y:S05]  /*1f30*/  CALL.REL.NOINC `($__internal_81_$__cuda_sm20_div_u64) ;  /* 0x000000dc00547944 */ /* 0x000fea0003c00000 */
        /* <DEDUP_REMOVED lines=11> */
.L_x_4934:
[----:B------:R-:W-:Y:S05]  /*1ff0*/  BSYNC.RECONVERGENT B2 ;  /* 0x0000000000027941 */ /* 0x000fea0003800200 */
.L_x_4932:
        /* <DEDUP_REMOVED lines=39> */
.L_x_4936:
        /* <DEDUP_REMOVED lines=17> */
.L_x_4937:
[----:B------:R-:W-:Y:S05]  /*2380*/  BSYNC.RECONVERGENT B2 ;  /* 0x0000000000027941 */ /* 0x000fea0003800200 */
.L_x_4935:
        /* <DEDUP_REMOVED lines=39> */
.L_x_4939:
        /* <DEDUP_REMOVED lines=17> */
.L_x_4940:
[----:B------:R-:W-:Y:S05]  /*2710*/  BSYNC.RECONVERGENT B2 ;  /* 0x0000000000027941 */ /* 0x000fea0003800200 */
.L_x_4938:
        /* <DEDUP_REMOVED lines=39> */
.L_x_4942:
        /* <DEDUP_REMOVED lines=17> */
.L_x_4943:
[----:B------:R-:W-:Y:S05]  /*2aa0*/  BSYNC.RECONVERGENT B2 ;  /* 0x0000000000027941 */ /* 0x000fea0003800200 */
.L_x_4941:
        /* <DEDUP_REMOVED lines=38> */
.L_x_4945:
        /* <DEDUP_REMOVED lines=17> */
.L_x_4946:
[----:B------:R-:W-:Y:S05]  /*2e20*/  BSYNC.RECONVERGENT B2 ;  /* 0x0000000000027941 */ /* 0x000fea0003800200 */
.L_x_4944:
        /* <DEDUP_REMOVED lines=11> */
.L_x_4922:
        /* <DEDUP_REMOVED lines=35> */
.L_x_4951:
[----:B------:R-:W-:Y:S01]  /*3110*/  MOV R26, R48 ;  /* 0x00000030001a7202 */ /* 0x000fe20000000f00 */
[----:B------:R-:W-:Y:S01]  /*3120*/  IMAD.MOV.U32 R25, RZ, RZ, R49 ;  /* 0x000000ffff197224 */ /* 0x000fe200078e0031 */
[----:B------:R-:W-:-:S07]  /*3130*/  MOV R24, 0x3150 ;  /* 0x0000315000187802 */ /* 0x000fce0000000f00 */
[----:B------:R-:W-:Y:S05]  /*3140*/  CALL.REL.NOINC `($__internal_81_$__cuda_sm20_div_u64) ;  /* 0x000000c800d07944 */ /* 0x000fea0003c00000 */
        /* <DEDUP_REMOVED lines=8> */
.L_x_4952:
[----:B------:R-:W-:Y:S05]  /*31d0*/  BSYNC.RECONVERGENT B2 ;  /* 0x0000000000027941 */ /* 0x000fea0003800200 */
.L_x_4950:
        /* <DEDUP_REMOVED lines=38> */
.L_x_4954:
        /* <DEDUP_REMOVED lines=17> */
.L_x_4955:
[----:B------:R-:W-:Y:S05]  /*3550*/  BSYNC.RECONVERGENT B2 ;  /* 0x0000000000027941 */ /* 0x000fea0003800200 */
.L_x_4953:
        /* <DEDUP_REMOVED lines=39> */
.L_x_4957:
        /* <DEDUP_REMOVED lines=17> */
.L_x_4958:
[----:B------:R-:W-:Y:S05]  /*38e0*/  BSYNC.RECONVERGENT B2 ;  /* 0x0000000000027941 */ /* 0x000fea0003800200 */
.L_x_4956:
        /* <DEDUP_REMOVED lines=38> */
.L_x_4960:
        /* <DEDUP_REMOVED lines=17> */
.L_x_4961:
[----:B------:R-:W-:Y:S05]  /*3c60*/  BSYNC.RECONVERGENT B2 ;  /* 0x0000000000027941 */ /* 0x000fea0003800200 */
.L_x_4959:
        /* <DEDUP_REMOVED lines=8> */
.L_x_4949:
        /* <DEDUP_REMOVED lines=37> */
.L_x_4964:
[----:B------:R-:W-:Y:S01]  /*3f40*/  IMAD.MOV.U32 R26, RZ, RZ, R48 ;  /* 0x000000ffff1a7224 */ /* 0x000fe200078e0030 */
[----:B------:R-:W-:Y:S02]  /*3f50*/  MOV R25, R49 ;  /* 0x0000003100197202 */ /* 0x000fe40000000f00 */
[----:B------:R-:W-:-:S07]  /*3f60*/  MOV R24, 0x3f80 ;  /* 0x00003f8000187802 */ /* 0x000fce0000000f00 */
[----:B------:R-:W-:Y:S05]  /*3f70*/  CALL.REL.NOINC `($__internal_81_$__cuda_sm20_div_u64) ;  /* 0x000000bc00447944 */ /* 0x000fea0003c00000 */
        /* <DEDUP_REMOVED lines=8> */
.L_x_4965:
[----:B------:R-:W-:Y:S05]  /*4000*/  BSYNC.RECONVERGENT B2 ;  /* 0x0000000000027941 */ /* 0x000fea0003800200 */
.L_x_4963:
        /* <DEDUP_REMOVED lines=37> */
.L_x_4967:
        /* <DEDUP_REMOVED lines=17> */
.L_x_4968:
[----:B------:R-:W-:Y:S05]  /*4370*/  BSYNC.RECONVERGENT B2 ;  /* 0x0000000000027941 */ /* 0x000fea0003800200 */
.L_x_4966:
        /* <DEDUP_REMOVED lines=8> */
.L_x_4962:
        /* <DEDUP_REMOVED lines=35> */
.L_x_4970:
[----:B------:R-:W-:Y:S01]  /*4630*/  MOV R26, R48 ;  /* 0x00000030001a7202 */ /* 0x000fe20000000f00 */
[----:B------:R-:W-:Y:S01]  /*4640*/  IMAD.MOV.U32 R25, RZ, RZ, R49 ;  /* 0x000000ffff197224 */ /* 0x000fe200078e0031 */
[----:B------:R-:W-:-:S07]  /*4650*/  MOV R24, 0x4670 ;  /* 0x0000467000187802 */ /* 0x000fce0000000f00 */
[----:B------:R-:W-:Y:S05]  /*4660*/  CALL.REL.NOINC `($__internal_81_$__cuda_sm20_div_u64) ;  /* 0x000000b400887944 */ /* 0x000fea0003c00000 */
        /* <DEDUP_REMOVED lines=9> */
.L_x_4971:
[----:B------:R-:W-:Y:S05]  /*4700*/  BSYNC.RECONVERGENT B2 ;  /* 0x0000000000027941 */ /* 0x000fea0003800200 */
.L_x_4969:
[----:B------:R-:W-:Y:S02]  /*4710*/  UMOV UR5, 0xd0 ;  /* 0x000000d000057882 */ /* 0x000fe40000000000 */
[----:B------:R-:W-:-:S06]  /*4720*/  LEA R24, R35, UR5, 0x3 ;  /* 0x0000000523187c11 */ /* 0x000fcc000f8e18ff */
[----:B------:R-:W0:Y:S02]  /*4730*/  LDC.64 R24, c[0x0][R24+0x380] ;  /* 0x0000e00018187b82 */ /* 0x000e240000000a00 */
[-C--:B0-----:R-:W-:Y:S02]  /*4740*/  IMAD R25, R25, R49.reuse, RZ ;  /* 0x0000003119197224 */ /* 0x081fe400078e02ff */
[----:B------:R-:W-:-:S04]  /*4750*/  IMAD.WIDE.U32 R36, R24, R49, R36 ;  /* 0x0000003118247225 */ /* 0x000fc800078e0024 */
[----:B------:R-:W-:-:S04]  /*4760*/  IMAD R25, R24, R29, R25 ;  /* 0x0000001d18197224 */ /* 0x000fc800078e0219 */
[----:B------:R-:W-:-:S07]  /*4770*/  IMAD.IADD R37, R37, 0x1, R25 ;  /* 0x0000000125257824 */ /* 0x000fce00078e0219 */
.L_x_4948:
        /* <DEDUP_REMOVED lines=9> */
.L_x_4921:
[----:B------:R-:W-:Y:S05]  /*4810*/  BSYNC.RECONVERGENT B1 ;  /* 0x0000000000017941 */ /* 0x000fea0003800200 */
.L_x_4920:
        /* <DEDUP_REMOVED lines=15> */
.L_x_4999:
        /* <DEDUP_REMOVED lines=30> */
.L_x_4976:
[----:B0-----:R-:W-:Y:S01]  /*4af0*/  MOV R26, R48 ;  /* 0x00000030001a7202 */ /* 0x001fe20000000f00 */
[----:B------:R-:W-:Y:S01]  /*4b00*/  IMAD.MOV.U32 R25, RZ, RZ, R49 ;  /* 0x000000ffff197224 */ /* 0x000fe200078e0031 */
[----:B------:R-:W-:-:S07]  /*4b10*/  MOV R24, 0x4b30 ;  /* 0x00004b3000187802 */ /* 0x000fce0000000f00 */
[----:B-----5:R-:W-:Y:S05]  /*4b20*/  CALL.REL.NOINC `($__internal_81_$__cuda_sm20_div_u64) ;  /* 0x000000b000587944 */ /* 0x020fea0003c00000 */
        /* <DEDUP_REMOVED lines=8> */
.L_x_4977:
[----:B------:R-:W-:Y:S05]  /*4bb0*/  BSYNC.RECONVERGENT B2 ;  /* 0x0000000000027941 */ /* 0x000fea0003800200 */
.L_x_4975:
        /* <DEDUP_REMOVED lines=38> */
.L_x_4979:
[----:B------:R-:W-:Y:S01]  /*4e20*/  MOV R38, R52 ;  /* 0x0000003400267202 */ /* 0x000fe20000000f00 */
[----:B------:R-:W-:Y:S01]  /*4e30*/  IMAD.MOV.U32 R39, RZ, RZ, R53 ;  /* 0x000000ffff277224 */ /* 0x000fe200078e0035 */
[----:B------:R-:W-:Y:S01]  /*4e40*/  MOV R26, R56 ;  /* 0x00000038001a7202 */ /* 0x000fe20000000f00 */
[----:B------:R-:W-:Y:S01]  /*4e50*/  IMAD.MOV.U32 R25, RZ, RZ, R57 ;  /* 0x000000ffff197224 */ /* 0x000fe200078e0039 */
[----:B------:R-:W-:-:S07]  /*4e60*/  MOV R24, 0x4e80 ;  /* 0x00004e8000187802 */ /* 0x000fce0000000f00 */
[----:B-----5:R-:W-:Y:S05]  /*4e70*/  CALL.REL.NOINC `($__internal_81_$__cuda_sm20_div_u64) ;  /* 0x000000ac00847944 */ /* 0x020fea0003c00000 */
        /* <DEDUP_REMOVED lines=11> */
.L_x_4980:
[----:B------:R-:W-:Y:S05]  /*4f30*/  BSYNC.RECONVERGENT B2 ;  /* 0x0000000000027941 */ /* 0x000fea0003800200 */
.L_x_4978:
        /* <DEDUP_REMOVED lines=39> */
.L_x_4982:
        /* <DEDUP_REMOVED lines=17> */
.L_x_4983:
[----:B------:R-:W-:Y:S05]  /*52c0*/  BSYNC.RECONVERGENT B2 ;  /* 0x0000000000027941 */ /* 0x000fea0003800200 */
.L_x_4981:
        /* <DEDUP_REMOVED lines=39> */
.L_x_4985:
        /* <DEDUP_REMOVED lines=17> */
.L_x_4986:
[----:B------:R-:W-:Y:S05]  /*5650*/  BSYNC.RECONVERGENT B2 ;  /* 0x0000000000027941 */ /* 0x000fea0003800200 */
.L_x_4984:
        /* <DEDUP_REMOVED lines=39> */
.L_x_4988:
        /* <DEDUP_REMOVED lines=17> */
.L_x_4989:
[----:B------:R-:W-:Y:S05]  /*59e0*/  BSYNC.RECONVERGENT B2 ;  /* 0x0000000000027941 */ /* 0x000fea0003800200 */
.L_x_4987:
        /* <DEDUP_REMOVED lines=39> */
.L_x_4991:
        /* <DEDUP_REMOVED lines=17> */
.L_x_4992:
[----:B------:R-:W-:Y:S05]  /*5d70*/  BSYNC.RECONVERGENT B2 ;  /* 0x0000000000027941 */ /* 0x000fea0003800200 */
.L_x_4990:
        /* <DEDUP_REMOVED lines=39> */
.L_x_4994:
        /* <DEDUP_REMOVED lines=17> */
.L_x_4995:
[----:B------:R-:W-:Y:S05]  /*6100*/  BSYNC.RECONVERGENT B2 ;  /* 0x0000000000027941 */ /* 0x000fea0003800200 */
.L_x_4993:
        /* <DEDUP_REMOVED lines=38> */
.L_x_4997:
[----:B------:R-:W-:Y:S01]  /*6370*/  IMAD.MOV.U32 R38, RZ, RZ, R48 ;  /* 0x000000ffff267224 */ /* 0x000fe200078e0030 */
[----:B------:R-:W-:Y:S01]  /*6380*/  MOV R39, R49 ;  /* 0x0000003100277202 */ /* 0x000fe20000000f00 */
[----:B------:R-:W-:Y:S01]  /*6390*/  IMAD.MOV.U32 R26, RZ, RZ, R52 ;  /* 0x000000ffff1a7224 */ /* 0x000fe200078e0034 */
[----:B------:R-:W-:Y:S02]  /*63a0*/  MOV R25, R53 ;  /* 0x0000003500197202 */ /* 0x000fe40000000f00 */
[----:B------:R-:W-:-:S07]  /*63b0*/  MOV R24, 0x63d0 ;  /* 0x000063d000187802 */ /* 0x000fce0000000f00 */
[----:B-----5:R-:W-:Y:S05]  /*63c0*/  CALL.REL.NOINC `($__internal_81_$__cuda_sm20_div_u64) ;  /* 0x0000009800307944 */ /* 0x020fea0003c00000 */
        /* <DEDUP_REMOVED lines=11> */
.L_x_4998:
[----:B------:R-:W-:Y:S05]  /*6480*/  BSYNC.RECONVERGENT B2 ;  /* 0x0000000000027941 */ /* 0x000fea0003800200 */
.L_x_4996:
        /* <DEDUP_REMOVED lines=14> */
.L_x_4974:
        /* <DEDUP_REMOVED lines=35> */
.L_x_5003:
[----:B0-----:R-:W-:Y:S01]  /*67a0*/  MOV R26, R48 ;  /* 0x00000030001a7202 */ /* 0x001fe20000000f00 */
[----:B------:R-:W-:Y:S01]  /*67b0*/  IMAD.MOV.U32 R25, RZ, RZ, R49 ;  /* 0x000000ffff197224 */ /* 0x000fe200078e0031 */
[----:B------:R-:W-:-:S07]  /*67c0*/  MOV R24, 0x67e0 ;  /* 0x000067e000187802 */ /* 0x000fce0000000f00 */
[----:B-----5:R-:W-:Y:S05]  /*67d0*/  CALL.REL.NOINC `($__internal_81_$__cuda_sm20_div_u64) ;  /* 0x00000094002c7944 */ /* 0x020fea0003c00000 */
        /* <DEDUP_REMOVED lines=8> */
.L_x_5004:
[----:B------:R-:W-:Y:S05]  /*6860*/  BSYNC.RECONVERGENT B2 ;  /* 0x0000000000027941 */ /* 0x000fea0003800200 */
.L_x_5002:
        /* <DEDUP_REMOVED lines=38> */
.L_x_5006:
        /* <DEDUP_REMOVED lines=17> */
.L_x_5007:
[----:B------:R-:W-:Y:S05]  /*6be0*/  BSYNC.RECONVERGENT B2 ;  /* 0x0000000000027941 */ /* 0x000fea0003800200 */
.L_x_5005:
        /* <DEDUP_REMOVED lines=39> */
.L_x_5009:
        /* <DEDUP_REMOVED lines=17> */
.L_x_5010:
[----:B------:R-:W-:Y:S05]  /*6f70*/  BSYNC.RECONVERGENT B2 ;  /* 0x0000000000027941 */ /* 0x000fea0003800200 */
.L_x_5008:
        /* <DEDUP_REMOVED lines=38> */
.L_x_5012:
        /* <DEDUP_REMOVED lines=17> */
.L_x_5013:
[----:B------:R-:W-:Y:S05]  /*72f0*/  BSYNC.RECONVERGENT B2 ;  /* 0x0000000000027941 */ /* 0x000fea0003800200 */
.L_x_5011:
        /* <DEDUP_REMOVED lines=8> */
.L_x_5001:
        /* <DEDUP_REMOVED lines=37> */
.L_x_5016:
[----:B0-----:R-:W-:Y:S01]  /*75d0*/  IMAD.MOV.U32 R26, RZ, RZ, R48 ;  /* 0x000000ffff1a7224 */ /* 0x001fe200078e0030 */
[----:B------:R-:W-:Y:S02]  /*75e0*/  MOV R25, R49 ;  /* 0x0000003100197202 */ /* 0x000fe40000000f00 */
[----:B------:R-:W-:-:S07]  /*75f0*/  MOV R24, 0x7610 ;  /* 0x0000761000187802 */ /* 0x000fce0000000f00 */
[----:B-----5:R-:W-:Y:S05]  /*7600*/  CALL.REL.NOINC `($__internal_81_$__cuda_sm20_div_u64) ;  /* 0x0000008400a07944 */ /* 0x020fea0003c00000 */
        /* <DEDUP_REMOVED lines=8> */
.L_x_5017:
[----:B------:R-:W-:Y:S05]  /*7690*/  BSYNC.RECONVERGENT B2 ;  /* 0x0000000000027941 */ /* 0x000fea0003800200 */
.L_x_5015:
        /* <DEDUP_REMOVED lines=37> */
.L_x_5019:
        /* <DEDUP_REMOVED lines=17> */
.L_x_5020:
[----:B------:R-:W-:Y:S05]  /*7a00*/  BSYNC.RECONVERGENT B2 ;  /* 0x0000000000027941 */ /* 0x000fea0003800200 */
.L_x_5018:
        /* <DEDUP_REMOVED lines=8> */
.L_x_5014:
        /* <DEDUP_REMOVED lines=35> */
.L_x_5022:
[----:B0-----:R-:W-:Y:S01]  /*7cc0*/  MOV R26, R48 ;  /* 0x00000030001a7202 */ /* 0x001fe20000000f00 */
[----:B------:R-:W-:Y:S01]  /*7cd0*/  IMAD.MOV.U32 R25, RZ, RZ, R49 ;  /* 0x000000ffff197224 */ /* 0x000fe200078e0031 */
[----:B------:R-:W-:-:S07]  /*7ce0*/  MOV R24, 0x7d00 ;  /* 0x00007d0000187802 */ /* 0x000fce0000000f00 */
[----:B-----5:R-:W-:Y:S05]  /*7cf0*/  CALL.REL.NOINC `($__internal_81_$__cuda_sm20_div_u64) ;  /* 0x0000007c00e47944 */ /* 0x020fea0003c00000 */
        /* <DEDUP_REMOVED lines=9> */
.L_x_5023:
[----:B------:R-:W-:Y:S05]  /*7d90*/  BSYNC.RECONVERGENT B2 ;  /* 0x0000000000027941 */ /* 0x000fea0003800200 */
.L_x_5021:
[----:B------:R-:W-:Y:S02]  /*7da0*/  UMOV UR5, 0xd0 ;  /* 0x000000d000057882 */ /* 0x000fe40000000000 */
[----:B------:R-:W-:-:S06]  /*7db0*/  LEA R24, R44, UR5, 0x3 ;  /* 0x000000052c187c11 */ /* 0x000fcc000f8e18ff */
[----:B------:R-:W0:Y:S02]  /*7dc0*/  LDC.64 R24, c[0x0][R24+0x380] ;  /* 0x0000e00018187b82 */ /* 0x000e240000000a00 */
[-C--:B0-----:R-:W-:Y:S02]  /*7dd0*/  IMAD R25, R25, R49.reuse, RZ ;  /* 0x0000003119197224 */ /* 0x081fe400078e02ff */
[----:B------:R-:W-:-:S04]  /*7de0*/  IMAD.WIDE.U32 R36, R24, R49, R36 ;  /* 0x0000003118247225 */ /* 0x000fc800078e0024 */
[----:B------:R-:W-:-:S04]  /*7df0*/  IMAD R25, R24, R29, R25 ;  /* 0x0000001d18197224 */ /* 0x000fc800078e0219 */
[----:B------:R-:W-:-:S07]  /*7e00*/  IMAD.IADD R37, R37, 0x1, R25 ;  /* 0x0000000125257824 */ /* 0x000fce00078e0219 */
.L_x_5000:
        /* <DEDUP_REMOVED lines=9> */
.L_x_4973:
[----:B------:R-:W-:Y:S05]  /*7ea0*/  BSYNC.RECONVERGENT B1 ;  /* 0x0000000000017941 */ /* 0x000fea0003800200 */
.L_x_4972:
        /* <DEDUP_REMOVED lines=15> */
.L_x_5051:
        /* <DEDUP_REMOVED lines=30> */
.L_x_5028:
[----:B01----:R-:W-:Y:S01]  /*8180*/  MOV R26, R48 ;  /* 0x00000030001a7202 */ /* 0x003fe20000000f00 */
        /* <DEDUP_REMOVED lines=11> */
.L_x_5029:
[----:B------:R-:W-:Y:S05]  /*8240*/  BSYNC.RECONVERGENT B2 ;  /* 0x0000000000027941 */ /* 0x000fea0003800200 */
.L_x_5027:
        /* <DEDUP_REMOVED lines=38> */
.L_x_5031:
        /* <DEDUP_REMOVED lines=17> */
.L_x_5032:
[----:B------:R-:W-:Y:S05]  /*85c0*/  BSYNC.RECONVERGENT B2 ;  /* 0x0000000000027941 */ /* 0x000fea0003800200 */
.L_x_5030:
        /* <DEDUP_REMOVED lines=39> */
.L_x_5034:
        /* <DEDUP_REMOVED lines=17> */
.L_x_5035:
[----:B------:R-:W-:Y:S05]  /*8950*/  BSYNC.RECONVERGENT B2 ;  /* 0x0000000000027941 */ /* 0x000fea0003800200 */
.L_x_5033:
        /* <DEDUP_REMOVED lines=39> */
.L_x_5037:
        /* <DEDUP_REMOVED lines=17> */
.L_x_5038:
[----:B------:R-:W-:Y:S05]  /*8ce0*/  BSYNC.RECONVERGENT B2 ;  /* 0x0000000000027941 */ /* 0x000fea0003800200 */
.L_x_5036:
        /* <DEDUP_REMOVED lines=39> */
.L_x_5040:
        /* <DEDUP_REMOVED lines=17> */
.L_x_5041:
[----:B------:R-:W-:Y:S05]  /*9070*/  BSYNC.RECONVERGENT B2 ;  /* 0x0000000000027941 */ /* 0x000fea0003800200 */
.L_x_5039:
        /* <DEDUP_REMOVED lines=39> */
.L_x_5043:
        /* <DEDUP_REMOVED lines=17> */
.L_x_5044:
[----:B------:R-:W-:Y:S05]  /*9400*/  BSYNC.RECONVERGENT B2 ;  /* 0x0000000000027941 */ /* 0x000fea0003800200 */
.L_x_5042:
        /* <DEDUP_REMOVED lines=39> */
.L_x_5046:
        /* <DEDUP_REMOVED lines=17> */
.L_x_5047:
[----:B------:R-:W-:Y:S05]  /*9790*/  BSYNC.RECONVERGENT B2 ;  /* 0x0000000000027941 */ /* 0x000fea0003800200 */
.L_x_5045:
        /* <DEDUP_REMOVED lines=38> */
.L_x_5049:
        /* <DEDUP_REMOVED lines=17> */
.L_x_5050:
[----:B------:R-:W-:Y:S05]  /*9b10*/  BSYNC.RECONVERGENT B2 ;  /* 0x0000000000027941 */ /* 0x000fea0003800200 */
.L_x_5048:
        /* <DEDUP_REMOVED lines=14> */
.L_x_5026:
        /* <DEDUP_REMOVED lines=35> */
.L_x_5055:
[----:B01----:R-:W-:Y:S01]  /*9e30*/  MOV R26, R48 ;  /* 0x00000030001a7202 */ /* 0x003fe20000000f00 */
        /* <DEDUP_REMOVED lines=11> */
.L_x_5056:
[----:B------:R-:W-:Y:S05]  /*9ef0*/  BSYNC.RECONVERGENT B2 ;  /* 0x0000000000027941 */ /* 0x000fea0003800200 */
.L_x_5054:
        /* <DEDUP_REMOVED lines=38> */
.L_x_5058:
        /* <DEDUP_REMOVED lines=17> */
.L_x_5059:
[----:B------:R-:W-:Y:S05]  /*a270*/  BSYNC.RECONVERGENT B2 ;  /* 0x0000000000027941 */ /* 0x000fea0003800200 */
.L_x_5057:
        /* <DEDUP_REMOVED lines=39> */
.L_x_5061:
        /* <DEDUP_REMOVED lines=17> */
.L_x_5062:
[----:B------:R-:W-:Y:S05]  /*a600*/  BSYNC.RECONVERGENT B2 ;  /* 0x0000000000027941 */ /* 0x000fea0003800200 */
.L_x_5060:
        /* <DEDUP_REMOVED lines=38> */
.L_x_5064:
        /* <DEDUP_REMOVED lines=17> */
.L_x_5065:
[----:B------:R-:W-:Y:S05]  /*a980*/  BSYNC.RECONVERGENT B2 ;  /* 0x0000000000027941 */ /* 0x000fea0003800200 */
.L_x_5063:
        /* <DEDUP_REMOVED lines=8> */
.L_x_5053:
        /* <DEDUP_REMOVED lines=37> */
.L_x_5068:
[----:B01----:R-:W-:Y:S01]  /*ac60*/  IMAD.MOV.U32 R26, RZ, RZ, R48 ;  /* 0x000000ffff1a7224 */ /* 0x003fe200078e0030 */
        /* <DEDUP_REMOVED lines=11> */
.L_x_5069:
[----:B------:R-:W-:Y:S05]  /*ad20*/  BSYNC.RECONVERGENT B2 ;  /* 0x0000000000027941 */ /* 0x000fea0003800200 */
.L_x_5067:
        /* <DEDUP_REMOVED lines=37> */
.L_x_5071:
        /* <DEDUP_REMOVED lines=17> */
.L_x_5072:
[----:B------:R-:W-:Y:S05]  /*b090*/  BSYNC.RECONVERGENT B2 ;  /* 0x0000000000027941 */ /* 0x000fea0003800200 */
.L_x_5070:
        /* <DEDUP_REMOVED lines=8> */
.L_x_5066:
        /* <DEDUP_REMOVED lines=35> */
.L_x_5074:
[----:B01----:R-:W-:Y:S01]  /*b350*/  MOV R26, R48 ;  /* 0x00000030001a7202 */ /* 0x003fe20000000f00 */
        /* <DEDUP_REMOVED lines=12> */
.L_x_5075:
[----:B------:R-:W-:Y:S05]  /*b420*/  BSYNC.RECONVERGENT B2 ;  /* 0x0000000000027941 */ /* 0x000fea0003800200 */
.L_x_5073:
[----:B------:R-:W-:Y:S02]  /*b430*/  UMOV UR5, 0xd0 ;  /* 0x000000d000057882 */ /* 0x000fe40000000000 */
[----:B------:R-:W-:-:S06]  /*b440*/  LEA R24, R35, UR5, 0x3 ;  /* 0x0000000523187c11 */ /* 0x000fcc000f8e18ff */
[----:B------:R-:W0:Y:S02]  /*b450*/  LDC.64 R24, c[0x0][R24+0x380] ;  /* 0x0000e00018187b82 */ /* 0x000e240000000a00 */
[-C--:B0-----:R-:W-:Y:S02]  /*b460*/  IMAD R25, R25, R49.reuse, RZ ;  /* 0x0000003119197224 */ /* 0x081fe400078e02ff */
[----:B------:R-:W-:-:S04]  /*b470*/  IMAD.WIDE.U32 R36, R24, R49, R36 ;  /* 0x0000003118247225 */ /* 0x000fc800078e0024 */
[----:B------:R-:W-:-:S04]  /*b480*/  IMAD R25, R24, R29, R25 ;  /* 0x0000001d18197224 */ /* 0x000fc800078e0219 */
[----:B------:R-:W-:-:S07]  /*b490*/  IMAD.IADD R37, R37, 0x1, R25 ;  /* 0x0000000125257824 */ /* 0x000fce00078e0219 */
.L_x_5052:
        /* <DEDUP_REMOVED lines=9> */
.L_x_5025:
[----:B------:R-:W-:Y:S05]  /*b530*/  BSYNC.RECONVERGENT B1 ;  /* 0x0000000000017941 */ /* 0x000fea0003800200 */
.L_x_5024:
        /* <DEDUP_REMOVED lines=14> */
.L_x_5102:
        /* <DEDUP_REMOVED lines=30> */
.L_x_5079:
[----:B012---:R-:W-:Y:S01]  /*b800*/  MOV R26, R48 ;  /* 0x00000030001a7202 */ /* 0x007fe20000000f00 */
        /* <DEDUP_REMOVED lines=11> */
.L_x_5080:
[----:B------:R-:W-:Y:S05]  /*b8c0*/  BSYNC.RECONVERGENT B1 ;  /* 0x0000000000017941 */ /* 0x000fea0003800200 */
.L_x_5078:
        /* <DEDUP_REMOVED lines=38> */
.L_x_5082:
        /* <DEDUP_REMOVED lines=17> */
.L_x_5083:
[----:B------:R-:W-:Y:S05]  /*bc40*/  BSYNC.RECONVERGENT B1 ;  /* 0x0000000000017941 */ /* 0x000fea0003800200 */
.L_x_5081:
        /* <DEDUP_REMOVED lines=39> */
.L_x_5085:
        /* <DEDUP_REMOVED lines=17> */
.L_x_5086:
[----:B------:R-:W-:Y:S05]  /*bfd0*/  BSYNC.RECONVERGENT B1 ;  /* 0x0000000000017941 */ /* 0x000fea0003800200 */
.L_x_5084:
        /* <DEDUP_REMOVED lines=39> */
.L_x_5088:
        /* <DEDUP_REMOVED lines=17> */
.L_x_5089:
[----:B------:R-:W-:Y:S05]  /*c360*/  BSYNC.RECONVERGENT B1 ;  /* 0x0000000000017941 */ /* 0x000fea0003800200 */
.L_x_5087:
        /* <DEDUP_REMOVED lines=39> */
.L_x_5091:
        /* <DEDUP_REMOVED lines=17> */
.L_x_5092:
[----:B------:R-:W-:Y:S05]  /*c6f0*/  BSYNC.RECONVERGENT B1 ;  /* 0x0000000000017941 */ /* 0x000fea0003800200 */
.L_x_5090:
        /* <DEDUP_REMOVED lines=39> */
.L_x_5094:
        /* <DEDUP_REMOVED lines=17> */
.L_x_5095:
[----:B------:R-:W-:Y:S05]  /*ca80*/  BSYNC.RECONVERGENT B1 ;  /* 0x0000000000017941 */ /* 0x000fea0003800200 */
.L_x_5093:
        /* <DEDUP_REMOVED lines=39> */
.L_x_5097:
        /* <DEDUP_REMOVED lines=17> */
.L_x_5098:
[----:B------:R-:W-:Y:S05]  /*ce10*/  BSYNC.RECONVERGENT B1 ;  /* 0x0000000000017941 */ /* 0x000fea0003800200 */
.L_x_5096:
        /* <DEDUP_REMOVED lines=38> */
.L_x_5100:
        /* <DEDUP_REMOVED lines=17> */
.L_x_5101:
[----:B------:R-:W-:Y:S05]  /*d190*/  BSYNC.RECONVERGENT B1 ;  /* 0x0000000000017941 */ /* 0x000fea0003800200 */
.L_x_5099:
        /* <DEDUP_REMOVED lines=14> */
.L_x_5077:
        /* <DEDUP_REMOVED lines=35> */
.L_x_5106:
[----:B012---:R-:W-:Y:S01]  /*d4b0*/  MOV R26, R48 ;  /* 0x00000030001a7202 */ /* 0x007fe20000000f00 */
        /* <DEDUP_REMOVED lines=11> */
.L_x_5107:
[----:B------:R-:W-:Y:S05]  /*d570*/  BSYNC.RECONVERGENT B1 ;  /* 0x0000000000017941 */ /* 0x000fea0003800200 */
.L_x_5105:
        /* <DEDUP_REMOVED lines=38> */
.L_x_5109:
[----:B------:R-:W-:Y:S01]  /*d7e0*/  MOV R38, R48 ;  /* 0x0000003000267202 */ /* 0x000fe20000000f00 */
[----:B------:R-:W-:Y:S01]  /*d7f0*/  IMAD.MOV.U32 R39, RZ, RZ, R49 ;  /* 0x000000ffff277224 */ /* 0x000fe200078e0031 */
[----:B------:R-:W-:Y:S01]  /*d800*/  MOV R26, R54 ;  /* 0x00000036001a7202 */ /* 0x000fe20000000f00 */
[----:B------:R-:W-:Y:S01]  /*d810*/  IMAD.MOV.U32 R25, RZ, RZ, R55 ;  /* 0x000000ffff197224 */ /* 0x000fe200078e0037 */
[----:B------:R-:W-:-:S07]  /*d820*/  MOV R24, 0xd840 ;  /* 0x0000d84000187802 */ /* 0x000fce0000000f00 */
[----:B-----5:R-:W-:Y:S05]  /*d830*/  CALL.REL.NOINC `($__internal_81_$__cuda_sm20_div_u64) ;  /* 0x0000002400147944 */ /* 0x020fea0003c00000 */
        /* <DEDUP_REMOVED lines=11> */
.L_x_5110:
[----:B------:R-:W-:Y:S05]  /*d8f0*/  BSYNC.RECONVERGENT B1 ;  /* 0x0000000000017941 */ /* 0x000fea0003800200 */
.L_x_5108:
        /* <DEDUP_REMOVED lines=39> */
.L_x_5112:
        /* <DEDUP_REMOVED lines=17> */
.L_x_5113:
[----:B------:R-:W-:Y:S05]  /*dc80*/  BSYNC.RECONVERGENT B1 ;  /* 0x0000000000017941 */ /* 0x000fea0003800200 */
.L_x_5111:
        /* <DEDUP_REMOVED lines=38> */
.L_x_5115:
[----:B------:R-:W-:Y:S01]  /*def0*/  MOV R38, R46 ;  /* 0x0000002e00267202 */ /* 0x000fe20000000f00 */
[----:B------:R-:W-:Y:S01]  /*df00*/  IMAD.MOV.U32 R26, RZ, RZ, R48 ;  /* 0x000000ffff1a7224 */ /* 0x000fe200078e0030 */
[----:B------:R-:W-:Y:S02]  /*df10*/  MOV R39, R47 ;  /* 0x0000002f00277202 */ /* 0x000fe40000000f00 */
[----:B------:R-:W-:Y:S02]  /*df20*/  MOV R25, R49 ;  /* 0x0000003100197202 */ /* 0x000fe40000000f00 */
        /* <DEDUP_REMOVED lines=13> */
.L_x_5116:
[----:B------:R-:W-:Y:S05]  /*e000*/  BSYNC.RECONVERGENT B1 ;  /* 0x0000000000017941 */ /* 0x000fea0003800200 */
.L_x_5114:
        /* <DEDUP_REMOVED lines=8> */
.L_x_5104:
        /* <DEDUP_REMOVED lines=37> */
.L_x_5119:
[----:B012---:R-:W-:Y:S01]  /*e2e0*/  IMAD.MOV.U32 R26, RZ, RZ, R48 ;  /* 0x000000ffff1a7224 */ /* 0x007fe200078e0030 */
[----:B------:R-:W-:Y:S02]  /*e2f0*/  MOV R25, R49 ;  /* 0x0000003100197202 */ /* 0x000fe40000000f00 */
[----:B------:R-:W-:-:S07]  /*e300*/  MOV R24, 0xe320 ;  /* 0x0000e32000187802 */ /* 0x000fce0000000f00 */
[----:B-----5:R-:W-:Y:S05]  /*e310*/  CALL.REL.NOINC `($__internal_81_$__cuda_sm20_div_u64) ;  /* 0x00000018005c7944 */ /* 0x020fea0003c00000 */
        /* <DEDUP_REMOVED lines=8> */
.L_x_5120:
[----:B------:R-:W-:Y:S05]  /*e3a0*/  BSYNC.RECONVERGENT B1 ;  /* 0x0000000000017941 */ /* 0x000fea0003800200 */
.L_x_5118:
        /* <DEDUP_REMOVED lines=37> */
.L_x_5122:
        /* <DEDUP_REMOVED lines=17> */
.L_x_5123:
[----:B------:R-:W-:Y:S05]  /*e710*/  BSYNC.RECONVERGENT B1 ;  /* 0x0000000000017941 */ /* 0x000fea0003800200 */
.L_x_5121:
        /* <DEDUP_REMOVED lines=8> */
.L_x_5117:
        /* <DEDUP_REMOVED lines=35> */
.L_x_5125:
[----:B012---:R-:W-:Y:S01]  /*e9d0*/  IMAD.MOV.U32 R26, RZ, RZ, R46 ;  /* 0x000000ffff1a7224 */ /* 0x007fe200078e002e */
[----:B------:R-:W-:Y:S02]  /*e9e0*/  MOV R25, R47 ;  /* 0x0000002f00197202 */ /* 0x000fe40000000f00 */
[----:B------:R-:W-:-:S07]  /*e9f0*/  MOV R24, 0xea10 ;  /* 0x0000ea1000187802 */ /* 0x000fce0000000f00 */
[----:B-----5:R-:W-:Y:S05]  /*ea00*/  CALL.REL.NOINC `($__internal_81_$__cuda_sm20_div_u64) ;  /* 0x0000001000a07944 */ /* 0x020fea0003c00000 */
        /* <DEDUP_REMOVED lines=9> */
.L_x_5126:
[----:B------:R-:W-:Y:S05]  /*eaa0*/  BSYNC.RECONVERGENT B1 ;  /* 0x0000000000017941 */ /* 0x000fea0003800200 */
.L_x_5124:
[----:B------:R-:W-:Y:S02]  /*eab0*/  UMOV UR5, 0xd0 ;  /* 0x000000d000057882 */ /* 0x000fe40000000000 */
[----:B------:R-:W-:-:S06]  /*eac0*/  LEA R24, R35, UR5, 0x3 ;  /* 0x0000000523187c11 */ /* 0x000fcc000f8e18ff */
[----:B------:R-:W0:Y:S02]  /*ead0*/  LDC.64 R24, c[0x0][R24+0x380] ;  /* 0x0000e00018187b82 */ /* 0x000e240000000a00 */
[-C--:B0-----:R-:W-:Y:S02]  /*eae0*/  IMAD R25, R25, R47.reuse, RZ ;  /* 0x0000002f19197224 */ /* 0x081fe400078e02ff */
[----:B------:R-:W-:-:S04]  /*eaf0*/  IMAD.WIDE.U32 R36, R24, R47, R36 ;  /* 0x0000002f18247225 */ /* 0x000fc800078e0024 */
[----:B------:R-:W-:-:S05]  /*eb00*/  IMAD R25, R24, R29, R25 ;  /* 0x0000001d18197224 */ /* 0x000fca00078e0219 */
[----:B------:R-:W-:-:S07]  /*eb10*/  IADD3 R37, PT, PT, R37, R25, RZ ;  /* 0x0000001925257210 */ /* 0x000fce0007ffe0ff */
.L_x_5103:
        /* <DEDUP_REMOVED lines=10> */
.L_x_4919:
        /* <DEDUP_REMOVED lines=51> */
.L_x_5076:
[----:B------:R-:W-:Y:S05]  /*eef0*/  BSYNC.RECONVERGENT B0 ;  /* 0x0000000000007941 */ /* 0x000fea0003800200 */
.L_x_4918:
        /* <DEDUP_REMOVED lines=33> */
[----:B------:R-:W-:Y:S02]  /*f110*/  F2FP.F16.F32.PACK_AB R29, RZ, R25 ;  /* 0x00000019ff1d723e */ /* 0x000fe400000000ff */
[----:B------:R-:W-:-:S02]  /*f120*/  LEA.HI.X R27, R28, UR13, R37, 0x1, P4 ;  /* 0x0000000d1c1b7c11 */ /* 0x000fc4000a0f0c25 */
[----:B------:R-:W-:-:S03]  /*f130*/  IADD3.X R25, PT, PT, R37, UR15, RZ, P5, !PT ;  /* 0x0000000f25197c10 */ /* 0x000fc6000affe4ff */
[----:B------:R0:W-:Y:S04]  /*f140*/  STG.E.U16 desc[UR6][R26.64], R29 ;  /* 0x0000001d1a007986 */ /* 0x0001e8000c101506 */
[----:B------:R0:W-:Y:S02]  /*f150*/  STG.E.U8 desc[UR6][R24.64], R17 ;  /* 0x0000001118007986 */ /* 0x0001e4000c101106 */
.L_x_5128:
[----:B------:R-:W-:Y:S05]  /*f160*/  BSYNC.RECONVERGENT B0 ;  /* 0x0000000000007941 */ /* 0x000fea0003800200 */
.L_x_5127:
[----:B------:R-:W-:Y:S04]  /*f170*/  BSSY.RECONVERGENT B0, `(.L_x_5129) ;  /* 0x0000018000007945 */ /* 0x000fe80003800200 */
[----:B------:R-:W-:Y:S05]  /*f180*/  @P0 BRA `(.L_x_5130) ;  /* 0x0000000000580947 */ /* 0x000fea0003800000 */
[----:B------:R-:W4:Y:S01]  /*f190*/  LDCU UR5, c[0x0][0x868] ;  /* 0x00010d00ff0577ac */ /* 0x000f220008000800 */
[----:B0----5:R-:W-:Y:S01]  /*f1a0*/  HADD2.F32 R17, -RZ, R44.H0_H0 ;  /* 0x2000002cff117230 */ /* 0x021fe20000004100 */
        /* <DEDUP_REMOVED lines=11> */
[C---:B---3--:R-:W-:Y:S02]  /*f260*/  IADD3 R24, P4, PT, R28.reuse, UR14, RZ ;  /* 0x0000000e1c187c10 */ /* 0x048fe4000ff9e0ff */
[----:B------:R-:W-:Y:S02]  /*f270*/  IADD3 R25, PT, PT, R29, R25, RZ ;  /* 0x000000191d197210 */ /* 0x000fe40007ffe0ff */
[----:B------:R-:W-:Y:S02]  /*f280*/  F2FP.F16.F32.PACK_AB R17, RZ, R17 ;  /* 0x00000011ff11723e */ /* 0x000fe400000000ff */
[----:B------:R-:W-:-:S02]  /*f290*/  LEA.HI.X R27, R28, UR13, R25, 0x1, P3 ;  /* 0x0000000d1c1b7c11 */ /* 0x000fc400098f0c19 */
[----:B------:R-:W-:Y:S02]  /*f2a0*/  PRMT R28, R17, 0x7610, R28 ;  /* 0x00007610111c7816 */ /* 0x000fe4000000001c */
[----:B------:R-:W-:Y:S02]  /*f2b0*/  IADD3.X R25, PT, PT, R25, UR15, RZ, P4, !PT ;  /* 0x0000000f19197c10 */ /* 0x000fe4000a7fe4ff */
[----:B------:R-:W-:Y:S01]  /*f2c0*/  SEL R17, RZ, 0x1, P0 ;  /* 0x00000001ff117807 */ /* 0x000fe20000000000 */
[----:B------:R4:W-:Y:S04]  /*f2d0*/  STG.E.U16 desc[UR6][R26.64], R28 ;  /* 0x0000001c1a007986 */ /* 0x0009e8000c101506 */
[----:B------:R4:W-:Y:S02]  /*f2e0*/  STG.E.U8 desc[UR6][R24.64], R17 ;  /* 0x0000001118007986 */ /* 0x0009e4000c101106 */
.L_x_5130:
[----:B------:R-:W-:Y:S05]  /*f2f0*/  BSYNC.RECONVERGENT B0 ;  /* 0x0000000000007941 */ /* 0x000fea0003800200 */
.L_x_5129:
[----:B------:R-:W-:Y:S04]  /*f300*/  BSSY.RECONVERGENT B0, `(.L_x_5131) ;  /* 0x0000018000007945 */ /* 0x000fe80003800200 */
[----:B------:R-:W-:Y:S05]  /*f310*/  @P1 BRA `(.L_x_5132) ;  /* 0x0000000000581947 */ /* 0x000fea0003800000 */
[----:B------:R-:W1:Y:S01]  /*f320*/  LDCU UR5, c[0x0][0x868] ;  /* 0x00010d00ff0577ac */ /* 0x000e620008000800 */
[----:B0---45:R-:W-:Y:S01]  /*f330*/  HADD2.F32 R17, -RZ, R45.H0_H0 ;  /* 0x2000002dff117230 */ /* 0x031fe20000004100 */
        /* <DEDUP_REMOVED lines=11> */
[----:B----4-:R-:W-:Y:S01]  /*f3f0*/  IADD3 R24, P3, PT, R28, UR14, RZ ;  /* 0x0000000e1c187c10 */ /* 0x010fe2000ff7e0ff */
        /* <DEDUP_REMOVED lines=8> */
.L_x_5132:
[----:B------:R-:W-:Y:S05]  /*f480*/  BSYNC.RECONVERGENT B0 ;  /* 0x0000000000007941 */ /* 0x000fea0003800200 */
.L_x_5131:
[----:B------:R-:W-:Y:S05]  /*f490*/  @P2 BRA `(.L_x_5133) ;  /* 0x0000000000582947 */ /* 0x000fea0003800000 */
[----:B------:R-:W1:Y:S01]  /*f4a0*/  LDCU UR5, c[0x0][0x868] ;  /* 0x00010d00ff0577ac */ /* 0x000e620008000800 */
[----:B0---45:R-:W-:Y:S01]  /*f4b0*/  HADD2.F32 R17, -RZ, R46.H0_H0 ;  /* 0x2000002eff117230 */ /* 0x031fe20000004100 */
        /* <DEDUP_REMOVED lines=20> */
.L_x_5133:
        /* <DEDUP_REMOVED lines=11> */
        .weak           $__internal_80_$__cuda_sm20_dblrcp_rn_slowpath_v3
        .type           $__internal_80_$__cuda_sm20_dblrcp_rn_slowpath_v3,@function
        .size           $__internal_80_$__cuda_sm20_dblrcp_rn_slowpath_v3,($__internal_81_$__cuda_sm20_div_u64 - $__internal_80_$__cuda_sm20_dblrcp_rn_slowpath_v3)
$__internal_80_$__cuda_sm20_dblrcp_rn_slowpath_v3:
        /* <DEDUP_REMOVED lines=55> */
.L_x_5137:
        /* <DEDUP_REMOVED lines=34> */
.L_x_5135:
[----:B------:R-:W-:Y:S02]  /*fc40*/  LOP3.LUT R21, R19, 0x80000, RZ, 0xfc, !PT ;  /* 0x0008000013157812 */ /* 0x000fe400078efcff */
[----:B------:R-:W-:-:S07]  /*fc50*/  MOV R20, R18 ;  /* 0x0000001200147202 */ /* 0x000fce0000000f00 */
.L_x_5136:
[----:B------:R-:W-:Y:S01]  /*fc60*/  IMAD.MOV.U32 R18, RZ, RZ, R8 ;  /* 0x000000ffff127224 */ /* 0x000fe200078e0008 */
[----:B------:R-:W-:-:S04]  /*fc70*/  MOV R19, 0x0 ;  /* 0x0000000000137802 */ /* 0x000fc80000000f00 */
[----:B------:R-:W-:Y:S05]  /*fc80*/  RET.REL.NODEC R18 `(_ZN2at6native43_GLOBAL__N__7cc8d1ed_10_Dropout_cu_0e96ed3820fused_dropout_kernelIN3c104HalfEfmLin1ELi1EbEEvNS_4cuda6detail10TensorInfoIKT_T1_EENS7_IS8_SA_EENS7_IT4_SA_EESA_T0_NS_15PhiloxCudaStateE) ;  /* 0xffffff0012dc7950 */ /* 0x000fea0003c3ffff */
        .weak           $__internal_81_$__cuda_sm20_div_u64
        .type           $__internal_81_$__cuda_sm20_div_u64,@function
        .size           $__internal_81_$__cuda_sm20_div_u64,(.L_x_14124 - $__internal_81_$__cuda_sm20_div_u64)
$__internal_81_$__cuda_sm20_div_u64:
        /* <DEDUP_REMOVED lines=71> */
[----:B------:R-:W-:Y:S06]  /*10100*/  RET.REL.NODEC R24 `(_ZN2at6native43_GLOBAL__N__7cc8d1ed_10_Dropout_cu_0e96ed3820fused_dropout_kernelIN3c104HalfEfmLin1ELi1EbEEvNS_4cuda6detail10TensorInfoIKT_T1_EENS7_IS8_SA_EENS7_IT4_SA_EESA_T0_NS_15PhiloxCudaStateE) ;  /* 0xfffffefc18bc7950 */ /* 0x000fec0003c3ffff */
.L_x_5138:
        /* <DEDUP_REMOVED lines=15> */
.L_x_14124:


//--------------------- .text._ZN2at6native43_GLOBAL__N__7cc8d1ed_10_Dropout_cu_0e96ed3820fused_dropout_kernelIN3c104HalfEfmLi1ELi1EbEEvNS_4cuda6detail10TensorInfoIKT_T1_EENS7_IS8_SA_EENS7_IT4_SA_EESA_T0_NS_15PhiloxCudaStateE --------------------------
	.section	.text._ZN2at6native43_GLOBAL__N__7cc8d1ed_10_Dropout_cu_0e96ed3820fused_dropout_kernelIN3c104HalfEfmLi1ELi1EbEEvNS_4cuda6detail10TensorInfoIKT_T1_EENS7_IS8_SA_EENS7_IT4_SA_EESA_T0_NS_15PhiloxCudaStateE,"ax",@progbits
	.align	128
.text._ZN2at6native43_GLOBAL__N__7cc8d1ed_10_Dropout_cu_0e96ed3820fused_dropout_kernelIN3c104HalfEfmLi1ELi1EbEEvNS_4cuda6detail10TensorInfoIKT_T1_EENS7_IS8_SA_EENS7_IT4_SA_EESA_T0_NS_15PhiloxCudaStateE:
        .type           _ZN2at6native43_GLOBAL__N__7cc8d1ed_10_Dropout_cu_0e96ed3820fused_dropout_kernelIN3c104HalfEfmLi1ELi1EbEEvNS_4cuda6detail10TensorInfoIKT_T1_EENS7_IS8_SA_EENS7_IT4_SA_EESA_T0_NS_15PhiloxCudaStateE,@function
        .size           _ZN2at6native43_GLOBAL__N__7cc8d1ed_10_Dropout_cu_0e96ed3820fused_dropout_kernelIN3c104HalfEfmLi1ELi1EbEEvNS_4cuda6detail10TensorInfoIKT_T1_EENS7_IS8_SA_EENS7_IT4_SA_EESA_T0_NS_15PhiloxCudaStateE,(.L_x_14127 - _ZN2at6native43_GLOBAL__N__7cc8d1ed_10_Dropout_cu_0e96ed3820fused_dropout_kernelIN3c104HalfEfmLi1ELi1EbEEvNS_4cuda6detail10TensorInfoIKT_T1_EENS7_IS8_SA_EENS7_IT4_SA_EESA_T0_NS_15PhiloxCudaStateE)
        .other          _ZN2at6native43_GLOBAL__N__7cc8d1ed_10_Dropout_cu_0e96ed3820fused_dropout_kernelIN3c104HalfEfmLi1ELi1EbEEvNS_4cuda6detail10TensorInfoIKT_T1_EENS7_IS8_SA_EENS7_IT4_SA_EESA_T0_NS_15PhiloxCudaStateE,@"STO_CUDA_ENTRY STV_DEFAULT"
_ZN2at6native43_GLOBAL__N__7cc8d1ed_10_Dropout_cu_0e96ed3820fused_dropout_kernelIN3c104HalfEfmLi1ELi1EbEEvNS_4cuda6detail10TensorInfoIKT_T1_EENS7_IS8_SA_EENS7_IT4_SA_EESA_T0_NS_15PhiloxCudaStateE:
        /* <DEDUP_REMOVED lines=41> */
[----:B---3--:R-:W-:-:S05]  /*0290*/  @P0 IADD3 R38, P1, PT, R2, R7, RZ ;  /* 0x0000000702260210 */ /* 0x008fca0007f3e0ff */
[----:B------:R-:W-:Y:S01]  /*02a0*/  @P0 IMAD.X R39, RZ, RZ, R3, P1 ;  /* 0x000000ffff270224 */ /* 0x000fe200008e0603 */
[----:B------:R-:W-:Y:S01]  /*02b0*/  FSETP.GEU.AND P0, PT, |R24|, 5.8789094863358348022e-39, PT ;  /* 0x004004021800780b */ /* 0x000fe20003f0e200 */
[----:B------:R-:W-:-:S03]  /*02c0*/  IMAD.MOV.U32 R24, RZ, RZ, R0 ;  /* 0x000000ffff187224 */ /* 0x000fc600078e0000 */
        /* <DEDUP_REMOVED lines=31> */
[----:B------:R-:W-:Y:S01]  /*04c0*/  VIADD R12, R53, 0xa9066899 ;  /* 0xa9066899350c7836 */ /* 0x000fe20000000000 */
[----:B0-----:R0:W1:Y:S01]  /*04d0*/  DFMA R26, R30, R26, R30 ;  /* 0x0000001a1e1a722b */ /* 0x001062000000001e */
        /* <DEDUP_REMOVED lines=17> */
[C---:B------:R-:W-:Y:S01]  /*05f0*/  VIADD R18, R52.reuse, 0xf1bbcdc8 ;  /* 0xf1bbcdc834127836 */ /* 0x040fe20000000000 */
[----:B------:R-:W-:Y:S01]  /*0600*/  IADD3 R21, PT, PT, R52, -0x700cb87f, RZ ;  /* 0x8ff3478134157810 */ /* 0x000fe20007ffe0ff */
[----:B------:R-:W-:-:S04]  /*0610*/  IMAD.WIDE.U32 R22, R22, -0x326172a9, RZ ;  /* 0xcd9e8d5716167825 */ /* 0x000fc800078e00ff */
[----:B------:R-:W-:Y:S01]  /*0620*/  IMAD.WIDE.U32 R44, R44, -0x2daee0ad, RZ ;  /* 0xd2511f532c2c7825 */ /* 0x000fe200078e00ff */
[----:B------:R-:W-:-:S04]  /*0630*/  LOP3.LUT R20, R18, R20, R23, 0x96, !PT ;  /* 0x0000001412147212 */ /* 0x000fc800078e9617 */
        /* <DEDUP_REMOVED lines=10> */
[----:B------:R-:W-:Y:S05]  /*06e0*/  CALL.REL.NOINC `($__internal_82_$__cuda_sm20_dblrcp_rn_slowpath_v3) ;  /* 0x0000001000947944 */ /* 0x000fea0003c00000 */
[----:B------:R-:W-:Y:S01]  /*06f0*/  IMAD.MOV.U32 R26, RZ, RZ, R28 ;  /* 0x000000ffff1a7224 */ /* 0x000fe200078e001c */
[----:B------:R-:W-:-:S07]  /*0700*/  MOV R27, R29 ;  /* 0x0000001d001b7202 */ /* 0x000fce0000000f00 */
.L_x_5139:
        /* <DEDUP_REMOVED lines=38> */
.L_x_5140:
[----:B------:R-:W-:-:S07]  /*0970*/  MOV R32, 0x990 ;  /* 0x0000099000207802 */ /* 0x000fce0000000f00 */
[----:B------:R-:W-:Y:S05]  /*0980*/  CALL.REL.NOINC `($__internal_83_$__cuda_sm20_div_u64) ;  /* 0x0000001400707944 */ /* 0x000fea0003c00000 */
.L_x_5141:
        /* <DEDUP_REMOVED lines=18> */
.L_x_5153:
[----:B------:R-:W-:Y:S01]  /*0ab0*/  VIADD R2, R2, 0x1 ;  /* 0x0000000102027836 */ /* 0x000fe20000000000 */
[----:B------:R-:W-:Y:S03]  /*0ac0*/  BSSY.RECONVERGENT B0, `(.L_x_5142) ;  /* 0x000000c000007945 */ /* 0x000fe60003800200 */
[C---:B-123--:R-:W-:Y:S01]  /*0ad0*/  IMAD.WIDE.U32 R34, R2.reuse, -0x2daee0ad, RZ ;  /* 0xd2511f5302227825 */ /* 0x04efe200078e00ff */
        /* <DEDUP_REMOVED lines=10> */
.L_x_5143:
[----:B01234-:R-:W-:Y:S05]  /*0b80*/  BSYNC.RECONVERGENT B0 ;  /* 0x0000000000007941 */ /* 0x01ffea0003800200 */
.L_x_5142:
        /* <DEDUP_REMOVED lines=52> */
.L_x_5144:
        /* <DEDUP_REMOVED lines=9> */
.L_x_5145:
        /* <DEDUP_REMOVED lines=8> */
[C---:B------:R-:W-:Y:S01]  /*0fe0*/  LEA R46, P3, R57.reuse, R0, 0x1 ;  /* 0x00000000392e7211 */ /* 0x040fe200078608ff */
[----:B------:R-:W-:Y:S01]  /*0ff0*/  IMAD R57, R57, 0x3, RZ ;  /* 0x0000000339397824 */ /* 0x000fe200078e02ff */
[----:B------:R-:W-:Y:S02]  /*1000*/  ISETP.GE.U32.AND P1, PT, R44, UR14, PT ;  /* 0x0000000e2c007c0c */ /* 0x000fe4000bf26070 */
[----:B------:R-:W-:Y:S02]  /*1010*/  IADD3.X R45, PT, PT, RZ, R23, RZ, P2, !PT ;  /* 0x00000017ff2d7210 */ /* 0x000fe400017fe4ff */
[----:B------:R-:W-:Y:S02]  /*1020*/  ISETP.GE.U32.AND P2, PT, R46, UR14, PT ;  /* 0x0000000e2e007c0c */ /* 0x000fe4000bf46070 */
[----:B------:R-:W-:-:S02]  /*1030*/  ISETP.GE.U32.AND.EX P1, PT, R45, UR15, PT, P1 ;  /* 0x0000000f2d007c0c */ /* 0x000fc4000bf26110 */
[----:B------:R-:W-:Y:S01]  /*1040*/  IADD3 R56, P4, PT, R57, R0, RZ ;  /* 0x0000000039387210 */ /* 0x000fe20007f9e0ff */
[-C--:B-1----:R-:W-:Y:S02]  /*1050*/  @!P0 IMAD R51, R23, R34.reuse, RZ ;  /* 0x0000002217338224 */ /* 0x082fe400078e02ff */
[----:B------:R-:W-:-:S04]  /*1060*/  @!P0 IMAD.WIDE.U32 R58, R0, R34, RZ ;  /* 0x00000022003a8225 */ /* 0x000fc800078e00ff */
[----:B------:R-:W-:Y:S02]  /*1070*/  @!P0 IMAD R55, R0, R35, R51 ;  /* 0x0000002300378224 */ /* 0x000fe400078e0233 */
[----:B------:R-:W-:Y:S01]  /*1080*/  IMAD.X R51, RZ, RZ, R23, P3 ;  /* 0x000000ffff337224 */ /* 0x000fe200018e0617 */
[----:B0-----:R-:W-:Y:S01]  /*1090*/  @!P0 LEA R54, P3, R58, R30, 0x1 ;  /* 0x0000001e3a368211 */ /* 0x001fe200078608ff */
[----:B------:R-:W0:Y:S01]  /*10a0*/  @!P1 LDC.64 R32, c[0x0][0x450] ;  /* 0x00011400ff209b82 */ /* 0x000e220000000a00 */
[----:B------:R-:W-:Y:S02]  /*10b0*/  @!P0 IMAD.IADD R30, R59, 0x1, R55 ;  /* 0x000000013b1e8824 */ /* 0x000fe400078e0237 */
[----:B------:R-:W-:-:S03]  /*10c0*/  ISETP.GE.U32.AND.EX P2, PT, R51, UR15, PT, P2 ;  /* 0x0000000f33007c0c */ /* 0x000fc6000bf46120 */
[----:B------:R-:W-:Y:S02]  /*10d0*/  @!P0 LEA.HI.X R55, R58, R31, R30, 0x1, P3 ;  /* 0x0000001f3a378211 */ /* 0x000fe400018f0c1e */
[----:B------:R-:W1:Y:S01]  /*10e0*/  @!P1 LDC.64 R34, c[0x0][0x380] ;  /* 0x0000e000ff229b82 */ /* 0x000e620000000a00 */
[----:B------:R-:W-:Y:S02]  /*10f0*/  BSSY.RECONVERGENT B0, `(.L_x_5146) ;  /* 0x0000036000007945 */ /* 0x000fe40003800200 */
[----:B------:R2:W5:Y:S01]  /*1100*/  @!P0 LDG.E.U16 R47, desc[UR6][R54.64] ;  /* 0x00000006362f8981 */ /* 0x000562000c1e1500 */
[----:B0-----:R-:W-:-:S04]  /*1110*/  @!P1 IMAD R30, R45, R32, RZ ;  /* 0x000000202d1e9224 */ /* 0x001fc800078e02ff */
[C---:B------:R-:W-:Y:S02]  /*1120*/  @!P1 IMAD R59, R44.reuse, R33, R30 ;  /* 0x000000212c3b9224 */ /* 0x040fe400078e021e */
[----:B------:R-:W0:Y:S01]  /*1130*/  @!P2 LDC.64 R30, c[0x0][0x450] ;  /* 0x00011400ff1eab82 */ /* 0x000e220000000a00 */
[----:B------:R-:W-:-:S05]  /*1140*/  @!P1 IMAD.WIDE.U32 R32, R44, R32, RZ ;  /* 0x000000202c209225 */ /* 0x000fca00078e00ff */
[----:B------:R-:W-:Y:S02]  /*1150*/  @!P1 IADD3 R33, PT, PT, R33, R59, RZ ;  /* 0x0000003b21219210 */ /* 0x000fe40007ffe0ff */
        /* <DEDUP_REMOVED lines=9> */
[----:B------:R-:W-:Y:S01]  /*11f0*/  ISETP.GE.U32.AND.EX P3, PT, R57, UR15, PT, P3 ;  /* 0x0000000f39007c0c */ /* 0x000fe2000bf66130 */
[----:B------:R-:W-:Y:S01]  /*1200*/  @!P2 IMAD.IADD R31, R31, 0x1, R59 ;  /* 0x000000011f1fa824 */ /* 0x000fe200078e023b */
[----:B-1----:R-:W-:-:S04]  /*1210*/  @!P2 LEA R58, P4, R30, R32, 0x1 ;  /* 0x000000201e3aa211 */ /* 0x002fc800078808ff */
[----:B------:R-:W-:-:S05]  /*1220*/  @!P2 LEA.HI.X R59, R30, R33, R31, 0x1, P4 ;  /* 0x000000211e3ba211 */ /* 0x000fca00020f0c1f */
[----:B------:R3:W5:Y:S02]  /*1230*/  @!P2 LDG.E.U16 R49, desc[UR6][R58.64] ;  /* 0x000000063a31a981 */ /* 0x000764000c1e1500 */
[----:B------:R-:W0:Y:S08]  /*1240*/  @!P3 LDC.64 R30, c[0x0][0x450] ;  /* 0x00011400ff1ebb82 */ /* 0x000e300000000a00 */
[----:B------:R-:W1:Y:S01]  /*1250*/  @!P3 LDC.64 R32, c[0x0][0x380] ;  /* 0x0000e000ff20bb82 */ /* 0x000e620000000a00 */
[----:B0-----:R-:W-:-:S04]  /*1260*/  @!P3 IMAD R60, R57, R30, RZ ;  /* 0x0000001e393cb224 */ /* 0x001fc800078e02ff */
[C---:B------:R-:W-:Y:S02]  /*1270*/  @!P3 IMAD R61, R56.reuse, R31, R60 ;  /* 0x0000001f383db224 */ /* 0x040fe400078e023c */
[----:B------:R-:W-:-:S03]  /*1280*/  @!P3 IMAD.WIDE.U32 R30, R56, R30, RZ ;  /* 0x0000001e381eb225 */ /* 0x000fc600078e00ff */
[----:B-1----:R-:W-:Y:S02]  /*1290*/  @!P3 LEA R32, P4, R30, R32, 0x1 ;  /* 0x000000201e20b211 */ /* 0x002fe400078808ff */
[----:B------:R-:W-:-:S04]  /*12a0*/  @!P3 IADD3 R31, PT, PT, R31, R61, RZ ;  /* 0x0000003d1f1fb210 */ /* 0x000fc80007ffe0ff */
        /* <DEDUP_REMOVED lines=8> */
[C---:B------:R-:W-:Y:S01]  /*1330*/  FSET.BF.LT.FTZ.AND R31, R37.reuse, UR5, PT ;  /* 0x00000005251f7c0a */ /* 0x040fe2000b811000 */
[----:B-----5:R-:W-:Y:S01]  /*1340*/  HADD2.F32 R30, -RZ, R47.H0_H0 ;  /* 0x2000002fff1e7230 */ /* 0x020fe20000004100 */
[----:B------:R-:W-:Y:S01]  /*1350*/  FSETP.GEU.FTZ.AND P0, PT, R37, UR5, PT ;  /* 0x0000000525007c0b */ /* 0x000fe2000bf1e000 */
[----:B---3--:R-:W-:Y:S02]  /*1360*/  IMAD R33, R23, UR8, RZ ;  /* 0x0000000817217c24 */ /* 0x008fe4000f8e02ff */
[----:B------:R-:W-:-:S04]  /*1370*/  IMAD.WIDE.U32 R34, R0, UR8, RZ ;  /* 0x0000000800227c25 */ /* 0x000fc8000f8e00ff */
[----:B------:R-:W-:Y:S01]  /*1380*/  FMUL.FTZ R30, R30, R31 ;  /* 0x0000001f1e1e7220 */ /* 0x000fe20000410000 */
[----:B------:R-:W-:-:S03]  /*1390*/  IMAD R33, R0, UR9, R33 ;  /* 0x0000000900217c24 */ /* 0x000fc6000f8e0221 */
[----:B------:R-:W-:Y:S01]  /*13a0*/  FMUL.FTZ R30, R25, R30 ;  /* 0x0000001e191e7220 */ /* 0x000fe20000410000 */
[----:B------:R-:W-:Y:S01]  /*13b0*/  LEA R32, P4, R34, UR10, 0x1 ;  /* 0x0000000a22207c11 */ /* 0x000fe2000f8808ff */
[----:B------:R-:W-:-:S03]  /*13c0*/  IMAD.IADD R35, R35, 0x1, R33 ;  /* 0x0000000123237824 */ /* 0x000fc600078e0221 */
[----:B------:R-:W-:Y:S02]  /*13d0*/  F2FP.F16.F32.PACK_AB R31, RZ, R30 ;  /* 0x0000001eff1f723e */ /* 0x000fe400000000ff */
[C---:B------:R-:W-:Y:S02]  /*13e0*/  IADD3 R30, P5, PT, R34.reuse, UR12, RZ ;  /* 0x0000000c221e7c10 */ /* 0x040fe4000ffbe0ff */
[----:B------:R-:W-:Y:S02]  /*13f0*/  LEA.HI.X R33, R34, UR11, R35, 0x1, P4 ;  /* 0x0000000b22217c11 */ /* 0x000fe4000a0f0c23 */
[----:B------:R-:W-:Y:S02]  /*1400*/  PRMT R34, R31, 0x7610, R34 ;  /* 0x000076101f227816 */ /* 0x000fe40000000022 */
[----:B------:R-:W-:Y:S02]  /*1410*/  IADD3.X R31, PT, PT, R35, UR13, RZ, P5, !PT ;  /* 0x0000000d231f7c10 */ /* 0x000fe4000affe4ff */
[----:B------:R-:W-:Y:S01]  /*1420*/  SEL R35, RZ, 0x1, P0 ;  /* 0x00000001ff237807 */ /* 0x000fe20000000000 */
[----:B------:R0:W-:Y:S04]  /*1430*/  STG.E.U16 desc[UR6][R32.64], R34 ;  /* 0x0000002220007986 */ /* 0x0001e8000c101506 */
[----:B------:R0:W-:Y:S02]  /*1440*/  STG.E.U8 desc[UR6][R30.64], R35 ;  /* 0x000000231e007986 */ /* 0x0001e4000c101106 */
.L_x_5147:
[----:B------:R-:W-:Y:S05]  /*1450*/  BSYNC.RECONVERGENT B0 ;  /* 0x0000000000007941 */ /* 0x000fea0003800200 */
.L_x_5146:
[----:B------:R-:W-:Y:S01]  /*1460*/  BSSY.RECONVERGENT B0, `(.L_x_5148) ;  /* 0x0000017000007945 */ /* 0x000fe20003800200 */
[----:B------:R-:W-:Y:S01]  /*1470*/  I2FP.F32.U32 R37, R43 ;  /* 0x0000002b00257245 */ /* 0x000fe20000201000 */
[-C--:B------:R-:W-:Y:S01]  /*1480*/  FFMA.FTZ R42, R61, R22.reuse, 1.1641532182693481445e-10 ;  /* 0x2f0000003d2a7423 */ /* 0x080fe20000010016 */
[----:B------:R-:W-:Y:S01]  /*1490*/  FFMA.FTZ R55, R55, R22, 1.1641532182693481445e-10 ;  /* 0x2f00000037377423 */ /* 0x000fe20000010016 */
[----:B------:R-:W-:Y:S06]  /*14a0*/  @P1 BRA `(.L_x_5149) ;  /* 0x0000000000481947 */ /* 0x000fec0003800000 */
[C---:B0-----:R-:W-:Y:S01]  /*14b0*/  FSET.BF.LT.FTZ.AND R31, R55.reuse, UR5, PT ;  /* 0x00000005371f7c0a */ /* 0x041fe2000b811000 */
[----:B-----5:R-:W-:Y:S01]  /*14c0*/  HADD2.F32 R30, -RZ, R48.H0_H0 ;  /* 0x20000030ff1e7230 */ /* 0x020fe20000004100 */
[----:B------:R-:W-:Y:S01]  /*14d0*/  FSETP.GEU.FTZ.AND P0, PT, R55, UR5, PT ;  /* 0x0000000537007c0b */ /* 0x000fe2000bf1e000 */
[----:B------:R-:W-:-:S03]  /*14e0*/  IMAD R45, R45, UR8, RZ ;  /* 0x000000082d2d7c24 */ /* 0x000fc6000f8e02ff */
[----:B---3--:R-:W-:Y:S01]  /*14f0*/  FMUL.FTZ R32, R30, R31 ;  /* 0x0000001f1e207220 */ /* 0x008fe20000410000 */
        /* <DEDUP_REMOVED lines=13> */
.L_x_5149:
[----:B------:R-:W-:Y:S05]  /*15d0*/  BSYNC.RECONVERGENT B0 ;  /* 0x0000000000007941 */ /* 0x000fea0003800200 */
.L_x_5148:
[----:B------:R-:W-:Y:S04]  /*15e0*/  BSSY.RECONVERGENT B0, `(.L_x_5150) ;  /* 0x0000014000007945 */ /* 0x000fe80003800200 */
[----:B------:R-:W-:Y:S05]  /*15f0*/  @P2 BRA `(.L_x_5151) ;  /* 0x0000000000482947 */ /* 0x000fea0003800000 */
[C---:B01----:R-:W-:Y:S01]  /*1600*/  FSET.BF.LT.FTZ.AND R31, R42.reuse, UR5, PT ;  /* 0x000000052a1f7c0a */ /* 0x043fe2000b811000 */
        /* <DEDUP_REMOVED lines=8> */
[----:B------:R-:W-:Y:S01]  /*1690*/  IADD3 R32, P2, PT, R30, UR12, RZ ;  /* 0x0000000c1e207c10 */ /* 0x000fe2000ff5e0ff */
        /* <DEDUP_REMOVED lines=8> */
.L_x_5151:
[----:B------:R-:W-:Y:S05]  /*1720*/  BSYNC.RECONVERGENT B0 ;  /* 0x0000000000007941 */ /* 0x000fea0003800200 */
.L_x_5150:
[----:B------:R-:W-:Y:S01]  /*1730*/  FFMA.FTZ R37, R37, R22, 1.1641532182693481445e-10 ;  /* 0x2f00000025257423 */ /* 0x000fe20000010016 */
[----:B------:R-:W-:Y:S06]  /*1740*/  @P3 BRA `(.L_x_5152) ;  /* 0x0000000000443947 */ /* 0x000fec0003800000 */
[C---:B012---:R-:W-:Y:S01]  /*1750*/  FSET.BF.LT.FTZ.AND R31, R37.reuse, UR5, PT ;  /* 0x00000005251f7c0a */ /* 0x047fe2000b811000 */
[----:B-----5:R-:W-:Y:S01]  /*1760*/  HADD2.F32 R22, -RZ, R50.H0_H0 ;  /* 0x20000032ff167230 */ /* 0x020fe20000004100 */
[----:B------:R-:W-:Y:S01]  /*1770*/  FSETP.GEU.FTZ.AND P0, PT, R37, UR5, PT ;  /* 0x0000000525007c0b */ /* 0x000fe2000bf1e000 */
[----:B------:R-:W-:-:S03]  /*1780*/  IMAD R57, R57, UR8, RZ ;  /* 0x0000000839397c24 */ /* 0x000fc6000f8e02ff */
[----:B------:R-:W-:Y:S01]  /*1790*/  FMUL.FTZ R22, R22, R31 ;  /* 0x0000001f16167220 */ /* 0x000fe20000410000 */
[----:B------:R-:W-:-:S04]  /*17a0*/  IMAD.WIDE.U32 R30, R56, UR8, RZ ;  /* 0x00000008381e7c25 */ /* 0x000fc8000f8e00ff */
[----:B------:R-:W-:Y:S01]  /*17b0*/  FMUL.FTZ R22, R25, R22 ;  /* 0x0000001619167220 */ /* 0x000fe20000410000 */
[----:B------:R-:W-:Y:S01]  /*17c0*/  IMAD R57, R56, UR9, R57 ;  /* 0x0000000938397c24 */ /* 0x000fe2000f8e0239 */
[C---:B---3--:R-:W-:Y:S02]  /*17d0*/  LEA R34, P1, R30.reuse, UR10, 0x1 ;  /* 0x0000000a1e227c11 */ /* 0x048fe4000f8208ff */
        /* <DEDUP_REMOVED lines=8> */
.L_x_5152:
[----:B------:R-:W-:Y:S05]  /*1860*/  WARPSYNC.ALL ;  /* 0x0000000000007948 */ /* 0x000fea0003800000 */
[----:B------:R-:W0:Y:S01]  /*1870*/  LDCU UR4, c[0x0][0x360] ;  /* 0x00006c00ff0477ac */ /* 0x000e220008000800 */
[----:B------:R-:W0:Y:S08]  /*1880*/  LDC R29, c[0x0][0x370] ;  /* 0x0000dc00ff1d7b82 */ /* 0x000e300000000800 */
[----:B------:R-:W-:Y:S01]  /*1890*/  BAR.SYNC.DEFER_BLOCKING 0x0 ;  /* 0x0000000000007b1d */ /* 0x000fe20000010000 */
[----:B------:R-:W-:Y:S01]  /*18a0*/  IMAD.MOV.U32 R37, RZ, RZ, R28 ;  /* 0x000000ffff257224 */ /* 0x000fe200078e001c */
[----:B------:R-:W-:Y:S01]  /*18b0*/  MOV R44, R41 ;  /* 0x00000029002c7202 */ /* 0x000fe20000000f00 */
[----:B----4-:R-:W-:-:S02]  /*18c0*/  IMAD.MOV.U32 R22, RZ, RZ, R40 ;  /* 0x000000ffff167224 */ /* 0x010fc400078e0028 */
[----:B0-----:R-:W-:-:S05]  /*18d0*/  IMAD R29, R29, UR4, RZ ;  /* 0x000000041d1d7c24 */ /* 0x001fca000f8e02ff */
[----:B------:R-:W-:-:S04]  /*18e0*/  LEA R0, P0, R29, R0, 0x2 ;  /* 0x000000001d007211 */ /* 0x000fc800078010ff */
[----:B------:R-:W-:Y:S02]  /*18f0*/  IADD3.X R23, PT, PT, RZ, R23, RZ, P0, !PT ;  /* 0x00000017ff177210 */ /* 0x000fe400007fe4ff */
[----:B------:R-:W-:-:S04]  /*1900*/  ISETP.GE.U32.AND P0, PT, R0, R26, PT ;  /* 0x0000001a0000720c */ /* 0x000fc80003f06070 */
[----:B------:R-:W-:-:S13]  /*1910*/  ISETP.GE.U32.AND.EX P0, PT, R23, R36, PT, P0 ;  /* 0x000000241700720c */ /* 0x000fda0003f06100 */
[----:B------:R-:W-:Y:S05]  /*1920*/  @!P0 BRA `(.L_x_5153) ;  /* 0xfffffff000608947 */ /* 0x000fea000383ffff */
[----:B------:R-:W-:Y:S05]  /*1930*/  EXIT ;  /* 0x000000000000794d */ /* 0x000fea0003800000 */
        .weak           $__internal_82_$__cuda_sm20_dblrcp_rn_slowpath_v3
        .type           $__internal_82_$__cuda_sm20_dblrcp_rn_slowpath_v3,@function
        .size           $__internal_82_$__cuda_sm20_dblrcp_rn_slowpath_v3,($__internal_83_$__cuda_sm20_div_u64 - $__internal_82_$__cuda_sm20_dblrcp_rn_slowpath_v3)
$__internal_82_$__cuda_sm20_dblrcp_rn_slowpath_v3:
        /* <DEDUP_REMOVED lines=58> */
.L_x_5156:
        /* <DEDUP_REMOVED lines=34> */
.L_x_5154:
[----:B------:R-:W-:Y:S02]  /*1f00*/  LOP3.LUT R29, R27, 0x80000, RZ, 0xfc, !PT ;  /* 0x000800001b1d7812 */ /* 0x000fe400078efcff */
[----:B------:R-:W-:-:S07]  /*1f10*/  MOV R28, R26 ;  /* 0x0000001a001c7202 */ /* 0x000fce0000000f00 */
.L_x_5155:
[----:B------:R-:W-:Y:S02]  /*1f20*/  IMAD.MOV.U32 R26, RZ, RZ, R36 ;  /* 0x000000ffff1a7224 */ /* 0x000fe400078e0024 */
[----:B------:R-:W-:-:S04]  /*1f30*/  IMAD.MOV.U32 R27, RZ, RZ, 0x0 ;  /* 0x00000000ff1b7424 */ /* 0x000fc800078e00ff */
[----:B------:R-:W-:Y:S05]  /*1f40*/  RET.REL.NODEC R26 `(_ZN2at6native43_GLOBAL__N__7cc8d1ed_10_Dropout_cu_0e96ed3820fused_dropout_kernelIN3c104HalfEfmLi1ELi1EbEEvNS_4cuda6detail10TensorInfoIKT_T1_EENS7_IS8_SA_EENS7_IT4_SA_EESA_T0_NS_15PhiloxCudaStateE) ;  /* 0xffffffe01a2c7950 */ /* 0x000fea0003c3ffff */
        .weak           $__internal_83_$__cuda_sm20_div_u64
        .type           $__internal_83_$__cuda_sm20_div_u64,@function
        .size           $__internal_83_$__cuda_sm20_div_u64,(.L_x_14127 - $__internal_83_$__cuda_sm20_div_u64)
$__internal_83_$__cuda_sm20_div_u64:
[----:B------:R-:W-:Y:S01]  /*1f50*/  MOV R30, R33 ;  /* 0x00000021001e7202 */ /* 0x000fe20000000f00 */
[----:B------:R-:W-:-:S05]  /*1f60*/  IMAD.MOV.U32 R31, RZ, RZ, RZ ;  /* 0x000000ffff1f7224 */ /* 0x000fca00078e00ff */
        /* <DEDUP_REMOVED lines=38> */
[----:B------:R-:W-:-:S04]  /*21d0*/  IADD3 R28, P1, PT, R29, R26, RZ ;  /* 0x0000001a1d1c7210 */ /* 0x000fc80007f3e0ff */
[----:B------:R-:W-:-:S05]  /*21e0*/  IADD3.X R26, PT, PT, R31, RZ, RZ, P0, !PT ;  /* 0x000000ff1f1a7210 */ /* 0x000fca00007fe4ff */
[----:B------:R-:W-:Y:S02]  /*21f0*/  IMAD.X R29, RZ, RZ, R26, P1 ;  /* 0x000000ffff1d7224 */ /* 0x000fe400008e061a */
        /* <DEDUP_REMOVED lines=19> */
[----:B------:R-:W-:Y:S01]  /*2330*/  SEL R28, R28, R27, P0 ;  /* 0x0000001b1c1c7207 */ /* 0x000fe20000000000 */
[----:B------:R-:W-:Y:S01]  /*2340*/  HFMA2 R27, -RZ, RZ, 0, 0 ;  /* 0x00000000ff1b7431 */ /* 0x000fe200000001ff */
[----:B------:R-:W-:Y:S01]  /*2350*/  SEL R29, R29, R26, P0 ;  /* 0x0000001a1d1d7207 */ /* 0x000fe20000000000 */
[----:B------:R-:W-:Y:S01]  /*2360*/  IMAD.MOV.U32 R26, RZ, RZ, R32 ;  /* 0x000000ffff1a7224 */ /* 0x000fe200078e0020 */
[----:B------:R-:W-:-:S04]  /*2370*/  ISETP.NE.AND.EX P1, PT, RZ, RZ, PT, P1 ;  /* 0x000000ffff00720c */ /* 0x000fc80003f25310 */
[----:B------:R-:W-:Y:S02]  /*2380*/  SEL R28, R28, 0xffffffff, P1 ;  /* 0xffffffff1c1c7807 */ /* 0x000fe40000800000 */
[----:B------:R-:W-:Y:S01]  /*2390*/  SEL R29, R29, 0xffffffff, P1 ;  /* 0xffffffff1d1d7807 */ /* 0x000fe20000800000 */
[----:B------:R-:W-:Y:S06]  /*23a0*/  RET.REL.NODEC R26 `(_ZN2at6native43_GLOBAL__N__7cc8d1ed_10_Dropout_cu_0e96ed3820fused_dropout_kernelIN3c104HalfEfmLi1ELi1EbEEvNS_4cuda6detail10TensorInfoIKT_T1_EENS7_IS8_SA_EENS7_IT4_SA_EESA_T0_NS_15PhiloxCudaStateE) ;  /* 0xffffffdc1a147950 */ /* 0x000fec0003c3ffff */
.L_x_5157:
        /* <DEDUP_REMOVED lines=13> */
.L_x_14127:


//--------------------- .text._ZN2at6native43_GLOBAL__N__7cc8d1ed_10_Dropout_cu_0e96ed3824fused_dropout_kernel_vecIN3c104HalfEfmLi1ELi2EbEEvNS_4cuda6detail10TensorInfoIKT_T1_EENS7_IS8_SA_EENS7_IT4_SA_EESA_T0_NS_15PhiloxCudaStateE --------------------------
	.section	.text._ZN2at6native43_GLOBAL__N__7cc8d1ed_10_Dropout_cu_0e96ed3824fused_dropout_kernel_vecIN3c104HalfEfmLi1ELi2EbEEvNS_4cuda6detail10TensorInfoIKT_T1_EENS7_IS8_SA_EENS7_IT4_SA_EESA_T0_NS_15PhiloxCudaStateE,"ax",@progbits
	.align	128
.text._ZN2at6native43_GLOBAL__N__7cc8d1ed_10_Dropout_cu_0e96ed3824fused_dropout_kernel_vecIN3c104HalfEfmLi1ELi2EbEEvNS_4cuda6detail10TensorInfoIKT_T1_EENS7_IS8_SA_EENS7_IT4_SA_EESA_T0_NS_15PhiloxCudaStateE:
        .type           _ZN2at6native43_GLOBAL__N__7cc8d1ed_10_Dropout_cu_0e96ed3824fused_dropout_kernel_vecIN3c104HalfEfmLi1ELi2EbEEvNS_4cuda6detail10TensorInfoIKT_T1_EENS7_IS8_SA_EENS7_IT4_SA_EESA_T0_NS_15PhiloxCudaStateE,@function
        .size           _ZN2at6native43_GLOBAL__N__7cc8d1ed_10_Dropout_cu_0e96ed3824fused_dropout_kernel_vecIN3c104HalfEfmLi1ELi2EbEEvNS_4cuda6detail10TensorInfoIKT_T1_EENS7_IS8_SA_EENS7_IT4_SA_EESA_T0_NS_15PhiloxCudaStateE,(.L_x_14130 - _ZN2at6native43_GLOBAL__N__7cc8d1ed_10_Dropout_cu_0e96ed3824fused_dropout_kernel_vecIN3c104HalfEfmLi1ELi2EbEEvNS_4cuda6detail10TensorInfoIKT_T1_EENS7_IS8_SA_EENS7_IT4_SA_EESA_T0_NS_15PhiloxCudaStateE)
        .other          _ZN2at6native43_GLOBAL__N__7cc8d1ed_10_Dropout_cu_0e96ed3824fused_dropout_kernel_vecIN3c104HalfEfmLi1ELi2EbEEvNS_4cuda6detail10TensorInfoIKT_T1_EENS7_IS8_SA_EENS7_IT4_SA_EESA_T0_NS_15PhiloxCudaStateE,@"STO_CUDA_ENTRY STV_DEFAULT"
_ZN2at6native43_GLOBAL__N__7cc8d1ed_10_Dropout_cu_0e96ed3824fused_dropout_kernel_vecIN3c104HalfEfmLi1ELi2EbEEvNS_4cuda6detail10TensorInfoIKT_T1_EENS7_IS8_SA_EENS7_IT4_SA_EESA_T0_NS_15PhiloxCudaStateE:
        /* <DEDUP_REMOVED lines=110> */
[----:B------:R-:W-:Y:S05]  /*06e0*/  CALL.REL.NOINC `($__internal_84_$__cuda_sm20_dblrcp_rn_slowpath_v3) ;  /* 0x0000000800087944 */ /* 0x000fea0003c00000 */
.L_x_5158:
        /* <DEDUP_REMOVED lines=22> */
.L_x_5163:
        /* <DEDUP_REMOVED lines=13> */
.L_x_5160:
[----:B01234-:R-:W-:Y:S05]  /*0920*/  BSYNC.RECONVERGENT B0 ;  /* 0x0000000000007941 */ /* 0x01ffea0003800200 */
.L_x_5159:
        /* <DEDUP_REMOVED lines=49> */
.L_x_5161:
[----:B------:R-:W-:Y:S01]  /*0c40*/  ISETP.NE.AND P0, PT, R37, 0x3, PT ;  /* 0x000000032500780c */ /* 0x000fe20003f05270 */
[----:B------:R-:W-:Y:S01]  /*0c50*/  IMAD.MOV.U32 R22, RZ, RZ, R40 ;  /* 0x000000ffff167224 */ /* 0x000fe200078e0028 */
[----:B------:R-:W-:-:S11]  /*0c60*/  MOV R26, R30 ;  /* 0x0000001e001a7202 */ /* 0x000fd60000000f00 */
[----:B------:R-:W-:Y:S02]  /*0c70*/  @P0 IMAD.MOV.U32 R22, RZ, RZ, R36 ;  /* 0x000000ffff160224 */ /* 0x000fe400078e0024 */
[----:B------:R-:W-:-:S07]  /*0c80*/  @P0 IMAD.MOV.U32 R26, RZ, RZ, R40 ;  /* 0x000000ffff1a0224 */ /* 0x000fce00078e0028 */
.L_x_5162:
[C---:B------:R-:W-:Y:S02]  /*0c90*/  SHF.L.U32 R23, R28.reuse, 0x1, RZ ;  /* 0x000000011c177819 */ /* 0x040fe400000006ff */
[----:B------:R-:W-:Y:S02]  /*0ca0*/  SHF.L.U64.HI R25, R28, 0x1, R31 ;  /* 0x000000011c197819 */ /* 0x000fe4000001021f */
        /* <DEDUP_REMOVED lines=10> */
[----:B------:R-:W-:Y:S02]  /*0d50*/  FSETP.GEU.FTZ.AND P1, PT, R26, UR5, PT ;  /* 0x000000051a007c0b */ /* 0x000fe4000bf3e000 */
[----:B------:R-:W-:Y:S02]  /*0d60*/  FSET.BF.LT.FTZ.AND R27, R22, UR5, PT ;  /* 0x00000005161b7c0a */ /* 0x000fe4000b811000 */
[----:B------:R-:W-:Y:S02]  /*0d70*/  FSET.BF.LT.FTZ.AND R36, R26, UR5, PT ;  /* 0x000000051a247c0a */ /* 0x000fe4000b811000 */
[----:B------:R-:W-:Y:S02]  /*0d80*/  IADD3 R22, P2, PT, R23, UR12, RZ ;  /* 0x0000000c17167c10 */ /* 0x000fe4000ff5e0ff */
[----:B0-----:R-:W-:-:S02]  /*0d90*/  SEL R21, RZ, 0x1, P0 ;  /* 0x00000001ff157807 */ /* 0x001fc40000000000 */
[----:B------:R-:W-:Y:S02]  /*0da0*/  SEL R26, RZ, 0x1, P1 ;  /* 0x00000001ff1a7807 */ /* 0x000fe40000800000 */
[----:B------:R-:W-:Y:S02]  /*0db0*/  IADD3.X R23, PT, PT, R25, UR13, RZ, P2, !PT ;  /* 0x0000000d19177c10 */ /* 0x000fe400097fe4ff */
[----:B------:R-:W-:Y:S01]  /*0dc0*/  PRMT R25, R26, 0x7604, R21 ;  /* 0x000076041a197816 */ /* 0x000fe20000000015 */
[--C-:B--2---:R-:W-:Y:S02]  /*0dd0*/  HADD2.F32 R40, -RZ, R20.reuse.H0_H0 ;  /* 0x20000014ff287230 */ /* 0x104fe40000004100 */
[----:B------:R-:W-:Y:S01]  /*0de0*/  HADD2.F32 R45, -RZ, R20.H1_H1 ;  /* 0x30000014ff2d7230 */ /* 0x000fe20000004100 */
[----:B------:R-:W-:Y:S02]  /*0df0*/  IADD3 R20, P3, PT, R28, UR14, RZ ;  /* 0x0000000e1c147c10 */ /* 0x000fe4000ff7e0ff */
        /* <DEDUP_REMOVED lines=11> */
[----:B------:R-:W-:-:S05]  /*0eb0*/  F2FP.F16.F32.PACK_AB R27, R27, R40 ;  /* 0x000000281b1b723e */ /* 0x000fca00000000ff */
[----:B------:R0:W-:Y:S04]  /*0ec0*/  STG.E desc[UR6][R22.64], R27 ;  /* 0x0000001b16007986 */ /* 0x0001e8000c101906 */
[----:B------:R0:W-:Y:S01]  /*0ed0*/  STG.E.U16 desc[UR6][R20.64], R25 ;  /* 0x0000001914007986 */ /* 0x0001e2000c101506 */
[----:B------:R-:W-:Y:S06]  /*0ee0*/  BAR.SYNC.DEFER_BLOCKING 0x0 ;  /* 0x0000000000007b1d */ /* 0x000fec0000010000 */
[----:B------:R-:W-:Y:S05]  /*0ef0*/  @!P0 BRA `(.L_x_5163) ;  /* 0xfffffff800548947 */ /* 0x000fea000383ffff */
[----:B------:R-:W-:Y:S05]  /*0f00*/  EXIT ;  /* 0x000000000000794d */ /* 0x000fea0003800000 */
        .weak           $__internal_84_$__cuda_sm20_dblrcp_rn_slowpath_v3
        .type           $__internal_84_$__cuda_sm20_dblrcp_rn_slowpath_v3,@function
        .size           $__internal_84_$__cuda_sm20_dblrcp_rn_slowpath_v3,(.L_x_14130 - $__internal_84_$__cuda_sm20_dblrcp_rn_slowpath_v3)
$__internal_84_$__cuda_sm20_dblrcp_rn_slowpath_v3:
        /* <DEDUP_REMOVED lines=57> */
.L_x_5166:
        /* <DEDUP_REMOVED lines=33> */
.L_x_5164:
[----:B------:R-:W-:Y:S02]  /*14b0*/  LOP3.LUT R23, R41, 0x80000, RZ, 0xfc, !PT ;  /* 0x0008000029177812 */ /* 0x000fe400078efcff */
[----:B------:R-:W-:-:S07]  /*14c0*/  MOV R22, R40 ;  /* 0x0000002800167202 */ /* 0x000fce0000000f00 */
.L_x_5165:
[----:B------:R-:W-:Y:S01]  /*14d0*/  IMAD.MOV.U32 R24, RZ, RZ, R22 ;  /* 0x000000ffff187224 */ /* 0x000fe200078e0016 */
[----:B------:R-:W-:Y:S01]  /*14e0*/  MOV R22, R30 ;  /* 0x0000001e00167202 */ /* 0x000fe20000000f00 */
[----:B------:R-:W-:Y:S02]  /*14f0*/  IMAD.MOV.U32 R25, RZ, RZ, R23 ;  /* 0x000000ffff197224 */ /* 0x000fe400078e0017 */
[----:B------:R-:W-:-:S04]  /*1500*/  IMAD.MOV.U32 R23, RZ, RZ, 0x0 ;  /* 0x00000000ff177424 */ /* 0x000fc800078e00ff */
[----:B------:R-:W-:Y:S05]  /*1510*/  RET.REL.NODEC R22 `(_ZN2at6native43_GLOBAL__N__7cc8d1ed_10_Dropout_cu_0e96ed3824fused_dropout_kernel_vecIN3c104HalfEfmLi1ELi2EbEEvNS_4cuda6detail10TensorInfoIKT_T1_EENS7_IS8_SA_EENS7_IT4_SA_EESA_T0_NS_15PhiloxCudaStateE) ;  /* 0xffffffe816b87950 */ /* 0x000fea0003c3ffff */
.L_x_5167:
        /* <DEDUP_REMOVED lines=14> */
.L_x_14130:


//--------------------- .text._ZN2at6native43_GLOBAL__N__7cc8d1ed_10_Dropout_cu_0e96ed3824fused_dropout_kernel_vecIN3c104HalfEfmLi1ELi4EbEEvNS_4cuda6detail10TensorInfoIKT_T1_EENS7_IS8_SA_EENS7_IT4_SA_EESA_T0_NS_15PhiloxCudaStateE --------------------------
	.section	.text._ZN2at6native43_GLOBAL__N__7cc8d1ed_10_Dropout_cu_0e96ed3824fused_dropout_kernel_vecIN3c104HalfEfmLi1ELi4EbEEvNS_4cuda6detail10TensorInfoIKT_T1_EENS7_IS8_SA_EENS7_IT4_SA_EESA_T0_NS_15PhiloxCudaStateE,"ax",@progbits
	.align	128
.text._ZN2at6native43_GLOBAL__N__7cc8d1ed_10_Dropout_cu_0e96ed3824fused_dropout_kernel_vecIN3c104HalfEfmLi1ELi4EbEEvNS_4cuda6detail10TensorInfoIKT_T1_EENS7_IS8_SA_EENS7_IT4_SA_EESA_T0_NS_15PhiloxCudaStateE:
        .type           _ZN2at6native43_GLOBAL__N__7cc8d1ed_10_Dropout_cu_0e96ed3824fused_dropout_kernel_vecIN3c104HalfEfmLi1ELi4EbEEvNS_4cuda6detail10TensorInfoIKT_T1_EENS7_IS8_SA_EENS7_IT4_SA_EESA_T0_NS_15PhiloxCudaStateE,@function
        .size           _ZN2at6native43_GLOBAL__N__7cc8d1ed_10_Dropout_cu_0e96ed3824fused_dropout_kernel_vecIN3c104HalfEfmLi1ELi4EbEEvNS_4cuda6detail10TensorInfoIKT_T1_EENS7_IS8_SA_EENS7_IT4_SA_EESA_T0_NS_15PhiloxCudaStateE,(.L_x_14132 - _ZN2at6native43_GLOBAL__N__7cc8d1ed_10_Dropout_cu_0e96ed3824fused_dropout_kernel_vecIN3c104HalfEfmLi1ELi4EbEEvNS_4cuda6detail10TensorInfoIKT_T1_EENS7_IS8_SA_EENS7_IT4_SA_EESA_T0_NS_15PhiloxCudaStateE)
        .other          _ZN2at6native43_GLOBAL__N__7cc8d1ed_10_Dropout_cu_0e96ed3824fused_dropout_kernel_vecIN3c104HalfEfmLi1ELi4EbEEvNS_4cuda6detail10TensorInfoIKT_T1_EENS7_IS8_SA_EENS7_IT4_SA_EESA_T0_NS_15PhiloxCudaStateE,@"STO_CUDA_ENTRY STV_DEFAULT"
_ZN2at6native43_GLOBAL__N__7cc8d1ed_10_Dropout_cu_0e96ed3824fused_dropout_kernel_vecIN3c104HalfEfmLi1ELi4EbEEvNS_4cuda6detail10TensorInfoIKT_T1_EENS7_IS8_SA_EENS7_IT4_SA_EESA_T0_NS_15PhiloxCudaStateE:
        /* <DEDUP_REMOVED lines=113> */
[----:B------:R-:W-:Y:S05]  /*0710*/  CALL.REL.NOINC `($__internal_85_$__cuda_sm20_dblrcp_rn_slowpath_v3) ;  /* 0x0000000800687944 */ /* 0x000fea0003c00000 */
.L_x_5168:
        /* <DEDUP_REMOVED lines=19> */
.L_x_5173:
        /* <DEDUP_REMOVED lines=13> */
.L_x_5170:
[----:B01234-:R-:W-:Y:S05]  /*0920*/  BSYNC.RECONVERGENT B0 ;  /* 0x0000000000007941 */ /* 0x01ffea0003800200 */
.L_x_5169:
        /* <DEDUP_REMOVED lines=55> */
.L_x_5171:
        /* <DEDUP_REMOVED lines=9> */
.L_x_5172:
        /* <DEDUP_REMOVED lines=16> */
[----:B------:R-:W-:Y:S02]  /*0e30*/  FSETP.GEU.FTZ.AND P1, PT, R39, UR5, PT ;  /* 0x0000000527007c0b */ /* 0x000fe4000bf3e000 */
[----:B------:R-:W-:Y:S02]  /*0e40*/  FSETP.GEU.FTZ.AND P2, PT, R41, UR5, PT ;  /* 0x0000000529007c0b */ /* 0x000fe4000bf5e000 */
[----:B------:R-:W-:Y:S02]  /*0e50*/  FSETP.GEU.FTZ.AND P3, PT, R40, UR5, PT ;  /* 0x0000000528007c0b */ /* 0x000fe4000bf7e000 */
[----:B------:R-:W-:Y:S02]  /*0e60*/  FSET.BF.LT.FTZ.AND R44, R44, UR5, PT ;  /* 0x000000052c2c7c0a */ /* 0x000fe4000b811000 */
[----:B------:R-:W-:-:S02]  /*0e70*/  FSET.BF.LT.FTZ.AND R39, R39, UR5, PT ;  /* 0x0000000527277c0a */ /* 0x000fc4000b811000 */
[----:B------:R-:W-:Y:S02]  /*0e80*/  FSET.BF.LT.FTZ.AND R40, R40, UR5, PT ;  /* 0x0000000528287c0a */ /* 0x000fe4000b811000 */
[----:B------:R-:W-:Y:S02]  /*0e90*/  SEL R43, RZ, 0x1, P3 ;  /* 0x00000001ff2b7807 */ /* 0x000fe40001800000 */
[----:B------:R-:W-:Y:S02]  /*0ea0*/  SEL R45, RZ, 0x1, P2 ;  /* 0x00000001ff2d7807 */ /* 0x000fe40001000000 */
[----:B------:R-:W-:Y:S02]  /*0eb0*/  FSET.BF.LT.FTZ.AND R41, R41, UR5, PT ;  /* 0x0000000529297c0a */ /* 0x000fe4000b811000 */
[----:B------:R-:W-:Y:S02]  /*0ec0*/  PRMT R43, R45, 0x3340, R43 ;  /* 0x000033402d2b7816 */ /* 0x000fe4000000002b */
[----:B------:R-:W-:-:S02]  /*0ed0*/  SEL R45, RZ, 0x1, P0 ;  /* 0x00000001ff2d7807 */ /* 0x000fc40000000000 */
[----:B------:R-:W-:Y:S01]  /*0ee0*/  IADD3 R38, P0, PT, R38, UR12, RZ ;  /* 0x0000000c26267c10 */ /* 0x000fe2000ff1e0ff */
[--C-:B--2---:R-:W-:Y:S02]  /*0ef0*/  HADD2.F32 R37, -RZ, R24.reuse.H0_H0 ;  /* 0x20000018ff257230 */ /* 0x104fe40000004100 */
[----:B------:R-:W-:Y:S02]  /*0f00*/  HADD2.F32 R24, -RZ, R24.H1_H1 ;  /* 0x30000018ff187230 */ /* 0x000fe40000004100 */
[--C-:B------:R-:W-:Y:S02]  /*0f10*/  HADD2.F32 R42, -RZ, R25.reuse.H0_H0 ;  /* 0x20000019ff2a7230 */ /* 0x100fe40000004100 */
[----:B------:R-:W-:Y:S01]  /*0f20*/  FMUL.FTZ R37, R44, R37 ;  /* 0x000000252c257220 */ /* 0x000fe20000410000 */
[----:B------:R-:W-:Y:S02]  /*0f30*/  HADD2.F32 R25, -RZ, R25.H1_H1 ;  /* 0x30000019ff197230 */ /* 0x000fe40000004100 */
[----:B------:R-:W-:Y:S01]  /*0f40*/  FMUL.FTZ R39, R39, R24 ;  /* 0x0000001827277220 */ /* 0x000fe20000410000 */
[----:B------:R-:W-:Y:S01]  /*0f50*/  SEL R24, RZ, 0x1, P1 ;  /* 0x00000001ff187807 */ /* 0x000fe20000800000 */
[----:B------:R-:W-:Y:S01]  /*0f60*/  FMUL.FTZ R41, R41, R42 ;  /* 0x0000002a29297220 */ /* 0x000fe20000410000 */
[----:B------:R-:W-:Y:S01]  /*0f70*/  FMUL.FTZ R37, R30, R37 ;  /* 0x000000251e257220 */ /* 0x000fe20000410000 */
[----:B------:R-:W-:Y:S01]  /*0f80*/  FMUL.FTZ R25, R40, R25 ;  /* 0x0000001928197220 */ /* 0x000fe20000410000 */
[C---:B------:R-:W-:Y:S01]  /*0f90*/  FMUL.FTZ R40, R30.reuse, R39 ;  /* 0x000000271e287220 */ /* 0x040fe20000410000 */
[C---:B------:R-:W-:Y:S01]  /*0fa0*/  FMUL.FTZ R41, R30.reuse, R41 ;  /* 0x000000291e297220 */ /* 0x040fe20000410000 */
[----:B------:R-:W-:Y:S01]  /*0fb0*/  PRMT R44, R45, 0x3340, R24 ;  /* 0x000033402d2c7816 */ /* 0x000fe20000000018 */
[----:B------:R-:W-:Y:S01]  /*0fc0*/  FMUL.FTZ R42, R30, R25 ;  /* 0x000000191e2a7220 */ /* 0x000fe20000410000 */
[----:B------:R-:W-:-:S02]  /*0fd0*/  IADD3.X R39, PT, PT, R36, UR13, RZ, P0, !PT ;  /* 0x0000000d24277c10 */ /* 0x000fc400087fe4ff */
[----:B------:R-:W-:Y:S02]  /*0fe0*/  F2FP.F16.F32.PACK_AB R24, R40, R37 ;  /* 0x000000252818723e */ /* 0x000fe400000000ff */
[----:B------:R-:W-:Y:S02]  /*0ff0*/  IADD3 R40, P1, PT, R34, UR14, RZ ;  /* 0x0000000e22287c10 */ /* 0x000fe4000ff3e0ff */
[----:B------:R-:W-:Y:S02]  /*1000*/  LEA R34, P0, R18, R34, 0x2 ;  /* 0x0000002212227211 */ /* 0x000fe400078010ff */
[----:B------:R-:W-:Y:S02]  /*1010*/  F2FP.F16.F32.PACK_AB R25, R42, R41 ;  /* 0x000000292a19723e */ /* 0x000fe400000000ff */
[----:B------:R-:W-:Y:S02]  /*1020*/  IADD3.X R41, PT, PT, R19, UR15, RZ, P1, !PT ;  /* 0x0000000f13297c10 */ /* 0x000fe40008ffe4ff */
[----:B------:R-:W-:Y:S01]  /*1030*/  IADD3.X R19, PT, PT, RZ, R19, RZ, P0, !PT ;  /* 0x00000013ff137210 */ /* 0x000fe200007fe4ff */
[----:B------:R0:W-:Y:S01]  /*1040*/  STG.E.64 desc[UR6][R38.64], R24 ;  /* 0x0000001826007986 */ /* 0x0001e2000c101b06 */
[----:B------:R-:W-:-:S02]  /*1050*/  ISETP.GE.U32.AND P0, PT, R34, UR16, PT ;  /* 0x0000001022007c0c */ /* 0x000fc4000bf06070 */
[----:B------:R-:W-:Y:S02]  /*1060*/  PRMT R43, R44, 0x5410, R43 ;  /* 0x000054102c2b7816 */ /* 0x000fe4000000002b */
[----:B------:R-:W-:-:S03]  /*1070*/  ISETP.GE.U32.AND.EX P0, PT, R19, UR17, PT, P0 ;  /* 0x0000001113007c0c */ /* 0x000fc6000bf06100 */
[----:B------:R0:W-:Y:S01]  /*1080*/  STG.E desc[UR6][R40.64], R43 ;  /* 0x0000002b28007986 */ /* 0x0001e2000c101906 */
[----:B------:R-:W-:Y:S09]  /*1090*/  BAR.SYNC.DEFER_BLOCKING 0x0 ;  /* 0x0000000000007b1d */ /* 0x000ff20000010000 */
[----:B------:R-:W-:Y:S05]  /*10a0*/  @!P0 BRA `(.L_x_5173) ;  /* 0xfffffff400e88947 */ /* 0x000fea000383ffff */
[----:B------:R-:W-:Y:S05]  /*10b0*/  EXIT ;  /* 0x000000000000794d */ /* 0x000fea0003800000 */
        .weak           $__internal_85_$__cuda_sm20_dblrcp_rn_slowpath_v3
        .type           $__internal_85_$__cuda_sm20_dblrcp_rn_slowpath_v3,@function
        .size           $__internal_85_$__cuda_sm20_dblrcp_rn_slowpath_v3,(.L_x_14132 - $__internal_85_$__cuda_sm20_dblrcp_rn_slowpath_v3)
$__internal_85_$__cuda_sm20_dblrcp_rn_slowpath_v3:
        /* <DEDUP_REMOVED lines=57> */
.L_x_5176:
        /* <DEDUP_REMOVED lines=33> */
.L_x_5174:
[----:B------:R-:W-:Y:S01]  /*1660*/  LOP3.LUT R25, R37, 0x80000, RZ, 0xfc, !PT ;  /* 0x0008000025197812 */ /* 0x000fe200078efcff */
[----:B------:R-:W-:-:S07]  /*1670*/  IMAD.MOV.U32 R24, RZ, RZ, R36 ;  /* 0x000000ffff187224 */ /* 0x000fce00078e0024 */
.L_x_5175:
[----:B------:R-:W-:Y:S01]  /*1680*/  IMAD.MOV.U32 R41, RZ, RZ, 0x0 ;  /* 0x00000000ff297424 */ /* 0x000fe200078e00ff */
[----:B------:R-:W-:Y:S01]  /*1690*/  MOV R37, R25 ;  /* 0x0000001900257202 */ /* 0x000fe20000000f00 */
[----:B------:R-:W-:Y:S02]  /*16a0*/  IMAD.MOV.U32 R36, RZ, RZ, R24 ;  /* 0x000000ffff247224 */ /* 0x000fe400078e0018 */
[----:B------:R-:W-:Y:S05]  /*16b0*/  RET.REL.NODEC R40 `(_ZN2at6native43_GLOBAL__N__7cc8d1ed_10_Dropout_cu_0e96ed3824fused_dropout_kernel_vecIN3c104HalfEfmLi1ELi4EbEEvNS_4cuda6detail10TensorInfoIKT_T1_EENS7_IS8_SA_EENS7_IT4_SA_EESA_T0_NS_15PhiloxCudaStateE) ;  /* 0xffffffe828507950 */ /* 0x000fea0003c3ffff */
.L_x_5177:
        /* <DEDUP_REMOVED lines=12> */
.L_x_14132:


//--------------------- .text._ZN2at6native43_GLOBAL__N__7cc8d1ed_10_Dropout_cu_0e96ed3824fused_dropout_kernel_vecIN3c104HalfEfmLi1ELi8EbEEvNS_4cuda6detail10TensorInfoIKT_T1_EENS7_IS8_SA_EENS7_IT4_SA_EESA_T0_NS_15PhiloxCudaStateE --------------------------
	.section	.text._ZN2at6native43_GLOBAL__N__7cc8d1ed_10_Dropout_cu_0e96ed3824fused_dropout_kernel_vecIN3c104HalfEfmLi1ELi8EbEEvNS_4cuda6detail10TensorInfoIKT_T1_EENS7_IS8_SA_EENS7_IT4_SA_EESA_T0_NS_15PhiloxCudaStateE,"ax",@progbits
	.align	128
.text._ZN2at6native43_GLOBAL__N__7cc8d1ed_10_Dropout_cu_0e96ed3824fused_dropout_kernel_vecIN3c104HalfEfmLi1ELi8EbEEvNS_4cuda6detail10TensorInfoIKT_T1_EENS7_IS8_SA_EENS7_IT4_SA_EESA_T0_NS_15PhiloxCudaStateE:
        .type           _ZN2at6native43_GLOBAL__N__7cc8d1ed_10_Dropout_cu_0e96ed3824fused_dropout_kernel_vecIN3c104HalfEfmLi1ELi8EbEEvNS_4cuda6detail10TensorInfoIKT_T1_EENS7_IS8_SA_EENS7_IT4_SA_EESA_T0_NS_15PhiloxCudaStateE,@function
        .size           _ZN2at6native43_GLOBAL__N__7cc8d1ed_10_Dropout_cu_0e96ed3824fused_dropout_kernel_vecIN3c104HalfEfmLi1ELi8EbEEvNS_4cuda6detail10TensorInfoIKT_T1_EENS7_IS8_SA_EENS7_IT4_SA_EESA_T0_NS_15PhiloxCudaStateE,(.L_x_14134 - _ZN2at6native43_GLOBAL__N__7cc8d1ed_10_Dropout_cu_0e96ed3824fused_dropout_kernel_vecIN3c104HalfEfmLi1ELi8EbEEvNS_4cuda6detail10TensorInfoIKT_T1_EENS7_IS8_SA_EENS7_IT4_SA_EESA_T0_NS_15PhiloxCudaStateE)
        .other          _ZN2at6native43_GLOBAL__N__7cc8d1ed_10_Dropout_cu_0e96ed3824fused_dropout_kernel_vecIN3c104HalfEfmLi1ELi8EbEEvNS_4cuda6detail10TensorInfoIKT_T1_EENS7_IS8_SA_EENS7_IT4_SA_EESA_T0_NS_15PhiloxCudaStateE,@"STO_CUDA_ENTRY STV_DEFAULT"
_ZN2at6native43_GLOBAL__N__7cc8d1ed_10_Dropout_cu_0e96ed3824fused_dropout_kernel_vecIN3c104HalfEfmLi1ELi8EbEEvNS_4cuda6detail10TensorInfoIKT_T1_EENS7_IS8_SA_EENS7_IT4_SA_EESA_T0_NS_15PhiloxCudaStateE:
        /* <DEDUP_REMOVED lines=111> */
[----:B------:R-:W-:-:S15]  /*06f0*/  IMAD.MOV.U32 R0, RZ, RZ, R42 ;  /* 0x000000ffff007224 */ /* 0x000fde00078e002a */
[----:B0-----:R0:W1:Y:S02]  /*0700*/  DFMA R12, R28, R12, R28 ;  /* 0x0000000c1c0c722b */ /* 0x001064000000001c */
[----:B01----:R-:W-:Y:S05]  /*0710*/  @P0 BRA `(.L_x_5178) ;  /* 0x0000000000180947 */ /* 0x003fea0003800000 */
[----:B------:R-:W-:Y:S02]  /*0720*/  LOP3.LUT R12, R15, 0x7fffffff, RZ, 0xc0, !PT ;  /* 0x7fffffff0f0c7812 */ /* 0x000fe400078ec0ff */
[----:B------:R-:W-:Y:S02]  /*0730*/  MOV R34, 0x760 ;  /* 0x0000076000227802 */ /* 0x000fe40000000f00 */
[----:B------:R-:W-:-:S07]  /*0740*/  IADD3 R43, PT, PT, R12, -0x100000, RZ ;  /* 0xfff000000c2b7810 */ /* 0x000fce0007ffe0ff */
[----:B------:R-:W-:Y:S05]  /*0750*/  CALL.REL.NOINC `($__internal_86_$__cuda_sm20_dblrcp_rn_slowpath_v3) ;  /* 0x0000001000247944 */ /* 0x000fea0003c00000 */
[----:B------:R-:W-:Y:S02]  /*0760*/  IMAD.MOV.U32 R12, RZ, RZ, R14 ;  /* 0x000000ffff0c7224 */ /* 0x000fe400078e000e */
[----:B------:R-:W-:-:S07]  /*0770*/  IMAD.MOV.U32 R13, RZ, RZ, R15 ;  /* 0x000000ffff0d7224 */ /* 0x000fce00078e000f */
.L_x_5178:
        /* <DEDUP_REMOVED lines=18> */
.L_x_5187:
        /* <DEDUP_REMOVED lines=13> */
.L_x_5180:
[----:B01234-:R-:W-:Y:S05]  /*0970*/  BSYNC.RECONVERGENT B0 ;  /* 0x0000000000007941 */ /* 0x01ffea0003800200 */
.L_x_5179:
        /* <DEDUP_REMOVED lines=54> */
.L_x_5181:
        /* <DEDUP_REMOVED lines=9> */
.L_x_5182:
        /* <DEDUP_REMOVED lines=13> */
.L_x_5184:
[----:B------:R-:W-:Y:S05]  /*0e40*/  BSYNC.RECONVERGENT B0 ;  /* 0x0000000000007941 */ /* 0x000fea0003800200 */
.L_x_5183:
        /* <DEDUP_REMOVED lines=38> */
[----:B------:R-:W-:Y:S01]  /*10b0*/  HFMA2 R29, -RZ, RZ, 0.1171875, 0 ;  /* 0x2f800000ff1d7431 */ /* 0x000fe200000001ff */
[----:B------:R-:W-:Y:S02]  /*10c0*/  I2FP.F32.U32 R14, R36 ;  /* 0x00000024000e7245 */ /* 0x000fe40000201000 */
[----:B------:R-:W-:Y:S01]  /*10d0*/  LOP3.LUT R31, R20, R12, R31, 0x96, !PT ;  /* 0x0000000c141f7212 */ /* 0x000fe200078e961f */
[----:B------:R-:W-:-:S04]  /*10e0*/  IMAD.WIDE.U32 R12, R13, -0x326172a9, RZ ;  /* 0xcd9e8d570d0c7825 */ /* 0x000fc800078e00ff */
[-C--:B------:R-:W-:Y:S01]  /*10f0*/  FFMA.FTZ R46, R46, R29.reuse, 1.1641532182693481445e-10 ;  /* 0x2f0000002e2e7423 */ /* 0x080fe2000001001d */
[-C--:B------:R-:W-:Y:S01]  /*1100*/  FFMA.FTZ R47, R14, R29.reuse, 1.1641532182693481445e-10 ;  /* 0x2f0000000e2f7423 */ /* 0x080fe2000001001d */
[----:B------:R-:W-:Y:S01]  /*1110*/  FFMA.FTZ R48, R48, R29, 1.1641532182693481445e-10 ;  /* 0x2f00000030307423 */ /* 0x000fe2000001001d */
[----:B------:R-:W-:Y:S01]  /*1120*/  IMAD.MOV.U32 R36, RZ, RZ, R12 ;  /* 0x000000ffff247224 */ /* 0x000fe200078e000c */
[----:B------:R-:W-:Y:S01]  /*1130*/  I2FP.F32.U32 R12, R43 ;  /* 0x0000002b000c7245 */ /* 0x000fe20000201000 */
[----:B------:R-:W-:Y:S01]  /*1140*/  IMAD.HI.U32 R15, R31, -0x2daee0ad, RZ ;  /* 0xd2511f531f0f7827 */ /* 0x000fe200078e00ff */
[----:B------:R-:W-:-:S03]  /*1150*/  LOP3.LUT R0, R22, R30, R13, 0x96, !PT ;  /* 0x0000001e16007212 */ /* 0x000fc600078e960d */
[----:B------:R-:W-:Y:S01]  /*1160*/  FFMA.FTZ R43, R12, R29, 1.1641532182693481445e-10 ;  /* 0x2f0000000c2b7423 */ /* 0x000fe2000001001d */
        /* <DEDUP_REMOVED lines=10> */
.L_x_5185:
        /* <DEDUP_REMOVED lines=9> */
.L_x_5186:
[C---:B------:R-:W-:Y:S01]  /*12a0*/  IMAD.SHL.U32 R44, R24.reuse, 0x2, RZ ;  /* 0x00000002182c7824 */ /* 0x040fe200078e00ff */
[----:B------:R-:W-:-:S04]  /*12b0*/  SHF.L.U64.HI R45, R24, 0x1, R23 ;  /* 0x00000001182d7819 */ /* 0x000fc80000010217 */
[----:B------:R-:W-:-:S04]  /*12c0*/  IADD3 R12, P0, PT, R44, UR10, RZ ;  /* 0x0000000a2c0c7c10 */ /* 0x000fc8000ff1e0ff */
[----:B------:R-:W-:-:S06]  /*12d0*/  IADD3.X R13, PT, PT, R45, UR11, RZ, P0, !PT ;  /* 0x0000000b2d0d7c10 */ /* 0x000fcc00087fe4ff */
[----:B------:R-:W2:Y:S01]  /*12e0*/  LDG.E.128 R12, desc[UR6][R12.64] ;  /* 0x000000060c0c7981 */ /* 0x000ea2000c1e1d00 */
[----:B------:R-:W-:Y:S01]  /*12f0*/  I2FP.F32.U32 R42, R42 ;  /* 0x0000002a002a7245 */ /* 0x000fe20000201000 */
[----:B------:R-:W-:Y:S05]  /*1300*/  WARPSYNC.ALL ;  /* 0x0000000000007948 */ /* 0x000fea0003800000 */
[----:B------:R-:W-:Y:S01]  /*1310*/  I2FP.F32.U32 R40, R40 ;  /* 0x0000002800287245 */ /* 0x000fe20000201000 */
[-C--:B------:R-:W-:Y:S01]  /*1320*/  FFMA.FTZ R42, R42, R29.reuse, 1.1641532182693481445e-10 ;  /* 0x2f0000002a2a7423 */ /* 0x080fe2000001001d */
[----:B------:R-:W-:Y:S02]  /*1330*/  FSETP.GEU.FTZ.AND P0, PT, R46, UR5, PT ;  /* 0x000000052e007c0b */ /* 0x000fe4000bf1e000 */
[----:B------:R-:W-:Y:S01]  /*1340*/  FSETP.GEU.FTZ.AND P1, PT, R47, UR5, PT ;  /* 0x000000052f007c0b */ /* 0x000fe2000bf3e000 */
[----:B------:R-:W-:Y:S01]  /*1350*/  FFMA.FTZ R40, R40, R29, 1.1641532182693481445e-10 ;  /* 0x2f00000028287423 */ /* 0x000fe2000001001d */
[----:B------:R-:W-:-:S02]  /*1360*/  I2FP.F32.U32 R38, R38 ;  /* 0x0000002600267245 */ /* 0x000fc40000201000 */
[----:B------:R-:W-:Y:S02]  /*1370*/  I2FP.F32.U32 R52, R28 ;  /* 0x0000001c00347245 */ /* 0x000fe40000201000 */
[----:B------:R-:W-:Y:S01]  /*1380*/  SEL R50, RZ, 0x1, P1 ;  /* 0x00000001ff327807 */ /* 0x000fe20000800000 */
[-C--:B------:R-:W-:Y:S01]  /*1390*/  FFMA.FTZ R38, R38, R29.reuse, 1.1641532182693481445e-10 ;  /* 0x2f00000026267423 */ /* 0x080fe2000001001d */
[----:B------:R-:W-:Y:S01]  /*13a0*/  SEL R51, RZ, 0x1, P0 ;  /* 0x00000001ff337807 */ /* 0x000fe20000000000 */
[----:B------:R-:W-:Y:S01]  /*13b0*/  FFMA.FTZ R49, R52, R29, 1.1641532182693481445e-10 ;  /* 0x2f00000034317423 */ /* 0x000fe2000001001d */
[----:B------:R-:W-:Y:S02]  /*13c0*/  FSET.BF.LT.FTZ.AND R47, R47, UR5, PT ;  /* 0x000000052f2f7c0a */ /* 0x000fe4000b811000 */
[----:B------:R-:W-:Y:S02]  /*13d0*/  PRMT R29, R51, 0x3340, R50 ;  /* 0x00003340331d7816 */ /* 0x000fe40000000032 */
[----:B------:R-:W-:-:S02]  /*13e0*/  FSETP.GEU.FTZ.AND P0, PT, R42, UR5, PT ;  /* 0x000000052a007c0b */ /* 0x000fc4000bf1e000 */
[----:B------:R-:W-:Y:S02]  /*13f0*/  FSETP.GEU.FTZ.AND P1, PT, R40, UR5, PT ;  /* 0x0000000528007c0b */ /* 0x000fe4000bf3e000 */
[----:B------:R-:W-:Y:S02]  /*1400*/  FSET.BF.LT.FTZ.AND R42, R42, UR5, PT ;  /* 0x000000052a2a7c0a */ /* 0x000fe4000b811000 */
[----:B------:R-:W-:Y:S02]  /*1410*/  FSET.BF.LT.FTZ.AND R40, R40, UR5, PT ;  /* 0x0000000528287c0a */ /* 0x000fe4000b811000 */
[----:B------:R-:W-:Y:S02]  /*1420*/  FSET.BF.LT.FTZ.AND R51, R46, UR5, PT ;  /* 0x000000052e337c0a */ /* 0x000fe4000b811000 */
[----:B------:R-:W-:Y:S02]  /*1430*/  FSETP.GEU.FTZ.AND P3, PT, R48, UR5, PT ;  /* 0x0000000530007c0b */ /* 0x000fe4000bf7e000 */
[----:B------:R-:W-:-:S02]  /*1440*/  FSETP.GEU.FTZ.AND P2, PT, R43, UR5, PT ;  /* 0x000000052b007c0b */ /* 0x000fc4000bf5e000 */
[----:B------:R-:W-:Y:S02]  /*1450*/  FSET.BF.LT.FTZ.AND R43, R43, UR5, PT ;  /* 0x000000052b2b7c0a */ /* 0x000fe4000b811000 */
[----:B------:R-:W-:Y:S02]  /*1460*/  FSET.BF.LT.FTZ.AND R48, R48, UR5, PT ;  /* 0x0000000530307c0a */ /* 0x000fe4000b811000 */
[----:B------:R-:W-:Y:S02]  /*1470*/  SEL R28, RZ, 0x1, P3 ;  /* 0x00000001ff1c7807 */ /* 0x000fe40001800000 */
[----:B------:R-:W-:Y:S02]  /*1480*/  SEL R53, RZ, 0x1, P2 ;  /* 0x00000001ff357807 */ /* 0x000fe40001000000 */
[----:B------:R-:W-:Y:S02]  /*1490*/  FSETP.GEU.FTZ.AND P2, PT, R38, UR5, PT ;  /* 0x0000000526007c0b */ /* 0x000fe4000bf5e000 */
[----:B------:R-:W-:-:S02]  /*14a0*/  PRMT R28, R53, 0x3340, R28 ;  /* 0x00003340351c7816 */ /* 0x000fc4000000001c */
[----:B------:R-:W-:Y:S02]  /*14b0*/  FSETP.GEU.FTZ.AND P3, PT, R49, UR5, PT ;  /* 0x0000000531007c0b */ /* 0x000fe4000bf7e000 */
[----:B------:R-:W-:Y:S02]  /*14c0*/  FSET.BF.LT.FTZ.AND R38, R38, UR5, PT ;  /* 0x0000000526267c0a */ /* 0x000fe4000b811000 */
[----:B------:R-:W-:Y:S02]  /*14d0*/  IADD3 R44, P4, PT, R44, UR12, RZ ;  /* 0x0000000c2c2c7c10 */ /* 0x000fe4000ff9e0ff */
[----:B------:R-:W-:Y:S02]  /*14e0*/  PRMT R28, R29, 0x5410, R28 ;  /* 0x000054101d1c7816 */ /* 0x000fe4000000001c */
[----:B------:R-:W-:Y:S01]  /*14f0*/  IADD3.X R45, PT, PT, R45, UR13, RZ, P4, !PT ;  /* 0x0000000d2d2d7c10 */ /* 0x000fe2000a7fe4ff */
[----:B--2---:R-:W-:Y:S02]  /*1500*/  HADD2.F32 R50, -RZ, R12.H1_H1 ;  /* 0x3000000cff327230 */ /* 0x004fe40000004100 */
[----:B------:R-:W-:-:S02]  /*1510*/  HADD2.F32 R52, -RZ, R14.H0_H0 ;  /* 0x2000000eff347230 */ /* 0x000fc40000004100 */
[----:B------:R-:W-:Y:S02]  /*1520*/  HADD2.F32 R14, -RZ, R14.H1_H1 ;  /* 0x3000000eff0e7230 */ /* 0x000fe40000004100 */
[----:B------:R-:W-:Y:S01]  /*1530*/  FMUL.FTZ R47, R47, R50 ;  /* 0x000000322f2f7220 */ /* 0x000fe20000410000 */
[----:B------:R-:W-:Y:S02]  /*1540*/  HADD2.F32 R46, -RZ, R12.H0_H0 ;  /* 0x2000000cff2e7230 */ /* 0x000fe40000004100 */
[----:B------:R-:W-:Y:S01]  /*1550*/  FMUL.FTZ R42, R42, R52 ;  /* 0x000000342a2a7220 */ /* 0x000fe20000410000 */
[--C-:B------:R-:W-:Y:S02]  /*1560*/  HADD2.F32 R12, -RZ, R13.reuse.H0_H0 ;  /* 0x2000000dff0c7230 */ /* 0x100fe40000004100 */
[----:B------:R-:W-:Y:S01]  /*1570*/  FMUL.FTZ R14, R40, R14 ;  /* 0x0000000e280e7220 */ /* 0x000fe20000410000 */
[----:B------:R-:W-:Y:S02]  /*1580*/  HADD2.F32 R13, -RZ, R13.H1_H1 ;  /* 0x3000000dff0d7230 */ /* 0x000fe40000004100 */
[C---:B------:R-:W-:Y:S01]  /*1590*/  FMUL.FTZ R40, R34.reuse, R47 ;  /* 0x0000002f22287220 */ /* 0x040fe20000410000 */
[----:B------:R-:W-:Y:S01]  /*15a0*/  FMUL.FTZ R51, R51, R46 ;  /* 0x0000002e33337220 */ /* 0x000fe20000410000 */
[----:B------:R-:W-:Y:S01]  /*15b0*/  FMUL.FTZ R43, R43, R12 ;  /* 0x0000000c2b2b7220 */ /* 0x000fe20000410000 */
[----:B------:R-:W-:Y:S01]  /*15c0*/  FMUL.FTZ R42, R34, R42 ;  /* 0x0000002a222a7220 */ /* 0x000fe20000410000 */
[----:B------:R-:W-:Y:S01]  /*15d0*/  FMUL.FTZ R13, R48, R13 ;  /* 0x0000000d300d7220 */ /* 0x000fe20000410000 */
[----:B------:R-:W-:Y:S01]  /*15e0*/  FMUL.FTZ R47, R34, R14 ;  /* 0x0000000e222f7220 */ /* 0x000fe20000410000 */
[--C-:B------:R-:W-:Y:S01]  /*15f0*/  HADD2.F32 R53, -RZ, R15.reuse.H0_H0 ;  /* 0x2000000fff357230 */ /* 0x100fe20000004100 */
[----:B------:R-:W-:Y:S01]  /*1600*/  FSET.BF.LT.FTZ.AND R12, R49, UR5, PT ;  /* 0x00000005310c7c0a */ /* 0x000fe2000b811000 */
[----:B------:R-:W-:-:S02]  /*1610*/  HADD2.F32 R15, -RZ, R15.H1_H1 ;  /* 0x3000000fff0f7230 */ /* 0x000fc40000004100 */
[C---:B------:R-:W-:Y:S01]  /*1620*/  FMUL.FTZ R51, R34.reuse, R51 ;  /* 0x0000003322337220 */ /* 0x040fe20000410000 */
[C---:B------:R-:W-:Y:S01]  /*1630*/  FMUL.FTZ R43, R34.reuse, R43 ;  /* 0x0000002b222b7220 */ /* 0x040fe20000410000 */
[----:B------:R-:W-:Y:S01]  /*1640*/  FMUL.FTZ R46, R34, R13 ;  /* 0x0000000d222e7220 */ /* 0x000fe20000410000 */
[----:B------:R-:W-:Y:S01]  /*1650*/  F2FP.F16.F32.PACK_AB R14, R47, R42 ;  /* 0x0000002a2f0e723e */ /* 0x000fe200000000ff */
[----:B------:R-:W-:Y:S01]  /*1660*/  FMUL.FTZ R49, R12, R15 ;  /* 0x0000000f0c317220 */ /* 0x000fe20000410000 */
[----:B------:R-:W-:Y:S01]  /*1670*/  SEL R42, RZ, 0x1, P1 ;  /* 0x00000001ff2a7807 */ /* 0x000fe20000800000 */
[----:B------:R-:W-:Y:S01]  /*1680*/  FMUL.FTZ R53, R38, R53 ;  /* 0x0000003526357220 */ /* 0x000fe20000410000 */
[----:B------:R-:W-:Y:S01]  /*1690*/  SEL R47, RZ, 0x1, P0 ;  /* 0x00000001ff2f7807 */ /* 0x000fe20000000000 */
[----:B------:R-:W-:Y:S01]  /*16a0*/  FMUL.FTZ R38, R34, R49 ;  /* 0x0000003122267220 */ /* 0x000fe20000410000 */
[----:B------:R-:W-:Y:S01]  /*16b0*/  F2FP.F16.F32.PACK_AB R12, R40, R51 ;  /* 0x00000033280c723e */ /* 0x000fe200000000ff */
[----:B------:R-:W-:Y:S01]  /*16c0*/  FMUL.FTZ R15, R34, R53 ;  /* 0x00000035220f7220 */ /* 0x000fe20000410000 */
[----:B------:R-:W-:-:S02]  /*16d0*/  F2FP.F16.F32.PACK_AB R13, R46, R43 ;  /* 0x0000002b2e0d723e */ /* 0x000fc400000000ff */
[----:B------:R-:W-:Y:S02]  /*16e0*/  SEL R40, RZ, 0x1, P3 ;  /* 0x00000001ff287807 */ /* 0x000fe40001800000 */
[----:B------:R-:W-:Y:S02]  /*16f0*/  SEL R43, RZ, 0x1, P2 ;  /* 0x00000001ff2b7807 */ /* 0x000fe40001000000 */
[----:B------:R-:W-:Y:S02]  /*1700*/  PRMT R47, R47, 0x3340, R42 ;  /* 0x000033402f2f7816 */ /* 0x000fe4000000002a */
[----:B------:R-:W-:Y:S02]  /*1710*/  IADD3 R42, P0, PT, R24, UR14, RZ ;  /* 0x0000000e182a7c10 */ /* 0x000fe4000ff1e0ff */
[----:B------:R-:W-:Y:S02]  /*1720*/  PRMT R40, R43, 0x3340, R40 ;  /* 0x000033402b287816 */ /* 0x000fe40000000028 */
[----:B------:R-:W-:-:S02]  /*1730*/  IADD3.X R43, PT, PT, R23, UR15, RZ, P0, !PT ;  /* 0x0000000f172b7c10 */ /* 0x000fc400087fe4ff */
[----:B------:R-:W-:Y:S02]  /*1740*/  LEA R24, P0, R41, R24, 0x3 ;  /* 0x0000001829187211 */ /* 0x000fe400078018ff */
[----:B------:R-:W-:Y:S02]  /*1750*/  F2FP.F16.F32.PACK_AB R15, R38, R15 ;  /* 0x0000000f260f723e */ /* 0x000fe400000000ff */
[----:B------:R-:W-:Y:S02]  /*1760*/  IADD3.X R23, PT, PT, RZ, R23, RZ, P0, !PT ;  /* 0x00000017ff177210 */ /* 0x000fe400007fe4ff */
[----:B------:R-:W-:Y:S01]  /*1770*/  ISETP.GE.U32.AND P0, PT, R24, UR16, PT ;  /* 0x0000001018007c0c */ /* 0x000fe2000bf06070 */
[----:B------:R0:W-:Y:S01]  /*1780*/  STG.E.128 desc[UR6][R44.64], R12 ;  /* 0x0000000c2c007986 */ /* 0x0001e2000c101d06 */
[----:B------:R-:W-:Y:S02]  /*1790*/  PRMT R29, R47, 0x5410, R40 ;  /* 0x000054102f1d7816 */ /* 0x000fe40000000028 */
[----:B------:R-:W-:-:S03]  /*17a0*/  ISETP.GE.U32.AND.EX P0, PT, R23, UR17, PT, P0 ;  /* 0x0000001117007c0c */ /* 0x000fc6000bf06100 */
[----:B------:R0:W-:Y:S01]  /*17b0*/  STG.E.64 desc[UR6][R42.64], R28 ;  /* 0x0000001c2a007986 */ /* 0x0001e2000c101b06 */
[----:B------:R-:W-:Y:S09]  /*17c0*/  BAR.SYNC.DEFER_BLOCKING 0x0 ;  /* 0x0000000000007b1d */ /* 0x000ff20000010000 */
[----:B------:R-:W-:Y:S05]  /*17d0*/  @!P0 BRA `(.L_x_5187) ;  /* 0xfffffff000308947 */ /* 0x000fea000383ffff */
[----:B------:R-:W-:Y:S05]  /*17e0*/  EXIT ;  /* 0x000000000000794d */ /* 0x000fea0003800000 */
        .weak           $__internal_86_$__cuda_sm20_dblrcp_rn_slowpath_v3
        .type           $__internal_86_$__cuda_sm20_dblrcp_rn_slowpath_v3,@function
        .size           $__internal_86_$__cuda_sm20_dblrcp_rn_slowpath_v3,(.L_x_14134 - $__internal_86_$__cuda_sm20_dblrcp_rn_slowpath_v3)
$__internal_86_$__cuda_sm20_dblrcp_rn_slowpath_v3:
        /* <DEDUP_REMOVED lines=58> */
.L_x_5190:
        /* <DEDUP_REMOVED lines=34> */
.L_x_5188:
[----:B------:R-:W-:Y:S02]  /*1db0*/  LOP3.LUT R13, R39, 0x80000, RZ, 0xfc, !PT ;  /* 0x00080000270d7812 */ /* 0x000fe400078efcff */
[----:B------:R-:W-:-:S07]  /*1dc0*/  MOV R12, R38 ;  /* 0x00000026000c7202 */ /* 0x000fce0000000f00 */
.L_x_5189:
[----:B------:R-:W-:Y:S01]  /*1dd0*/  IMAD.MOV.U32 R14, RZ, RZ, R12 ;  /* 0x000000ffff0e7224 */ /* 0x000fe200078e000c */
[----:B------:R-:W-:Y:S01]  /*1de0*/  MOV R12, R34 ;  /* 0x00000022000c7202 */ /* 0x000fe20000000f00 */
[----:B------:R-:W-:Y:S02]  /*1df0*/  IMAD.MOV.U32 R15, RZ, RZ, R13 ;  /* 0x000000ffff0f7224 */ /* 0x000fe400078e000d */
[----:B------:R-:W-:-:S04]  /*1e00*/  IMAD.MOV.U32 R13, RZ, RZ, 0x0 ;  /* 0x00000000ff0d7424 */ /* 0x000fc800078e00ff */
[----:B------:R-:W-:Y:S05]  /*1e10*/  RET.REL.NODEC R12 `(_ZN2at6native43_GLOBAL__N__7cc8d1ed_10_Dropout_cu_0e96ed3824fused_dropout_kernel_vecIN3c104HalfEfmLi1ELi8EbEEvNS_4cuda6detail10TensorInfoIKT_T1_EENS7_IS8_SA_EENS7_IT4_SA_EESA_T0_NS_15PhiloxCudaStateE) ;  /* 0xffffffe00c787950 */ /* 0x000fea0003c3ffff */
.L_x_5191:
        /* <DEDUP_REMOVED lines=14> */
.L_x_14134:


//--------------------- .text._ZN2at6native43_GLOBAL__N__7cc8d1ed_10_Dropout_cu_0e96ed3824fused_dropout_kernel_vecIN3c104HalfEfmLi1ELi16EbEEvNS_4cuda6detail10TensorInfoIKT_T1_EENS7_IS8_SA_EENS7_IT4_SA_EESA_T0_NS_15PhiloxCudaStateE --------------------------
	.section	.text._ZN2at6native43_GLOBAL__N__7cc8d1ed_10_Dropout_cu_0e96ed3824fused_dropout_kernel_vecIN3c104HalfEfmLi1ELi16EbEEvNS_4cuda6detail10TensorInfoIKT_T1_EENS7_IS8_SA_EENS7_IT4_SA_EESA_T0_NS_15PhiloxCudaStateE,"ax",@progbits
	.align	128
.text._ZN2at6native43_GLOBAL__N__7cc8d1ed_10_Dropout_cu_0e96ed3824fused_dropout_kernel_vecIN3c104HalfEfmLi1ELi16EbEEvNS_4cuda6detail10TensorInfoIKT_T1_EENS7_IS8_SA_EENS7_IT4_SA_EESA_T0_NS_15PhiloxCudaStateE:
        .type           _ZN2at6native43_GLOBAL__N__7cc8d1ed_10_Dropout_cu_0e96ed3824fused_dropout_kernel_vecIN3c104HalfEfmLi1ELi16EbEEvNS_4cuda6detail10TensorInfoIKT_T1_EENS7_IS8_SA_EENS7_IT4_SA_EESA_T0_NS_15PhiloxCudaStateE,@function
        .size           _ZN2at6native43_GLOBAL__N__7cc8d1ed_10_Dropout_cu_0e96ed3824fused_dropout_kernel_vecIN3c104HalfEfmLi1ELi16EbEEvNS_4cuda6detail10TensorInfoIKT_T1_EENS7_IS8_SA_EENS7_IT4_SA_EESA_T0_NS_15PhiloxCudaStateE,(.L_x_14136 - _ZN2at6native43_GLOBAL__N__7cc8d1ed_10_Dropout_cu_0e96ed3824fused_dropout_kernel_vecIN3c104HalfEfmLi1ELi16EbEEvNS_4cuda6detail10TensorInfoIKT_T1_EENS7_IS8_SA_EENS7_IT4_SA_EESA_T0_NS_15PhiloxCudaStateE)
        .other          _ZN2at6native43_GLOBAL__N__7cc8d1ed_10_Dropout_cu_0e96ed3824fused_dropout_kernel_vecIN3c104HalfEfmLi1ELi16EbEEvNS_4cuda6detail10TensorInfoIKT_T1_EENS7_IS8_SA_EENS7_IT4_SA_EESA_T0_NS_15PhiloxCudaStateE,@"STO_CUDA_ENTRY STV_DEFAULT"
_ZN2at6native43_GLOBAL__N__7cc8d1ed_10_Dropout_cu_0e96ed3824fused_dropout_kernel_vecIN3c104HalfEfmLi1ELi16EbEEvNS_4cuda6detail10TensorInfoIKT_T1_EENS7_IS8_SA_EENS7_IT4_SA_EESA_T0_NS_15PhiloxCudaStateE:
        /* <DEDUP_REMOVED lines=41> */
[----:B------:R-:W-:Y:S01]  /*0290*/  UIADD3 UR21, UPT, UPT, UR11, 0x32370b8f, URZ ;  /* 0x32370b8f0b157890 */ /* 0x000fe2000fffe0ff */
[----:B------:R-:W-:Y:S01]  /*02a0*/  IMAD.U32 R11, RZ, RZ, UR5 ;  /* 0x00000005ff0b7e24 */ /* 0x000fe2000f8e00ff */
[----:B------:R-:W-:Y:S01]  /*02b0*/  UIADD3 UR23, UPT, UPT, UR11, -0x126145ec, URZ ;  /* 0xed9eba140b177890 */ /* 0x000fe2000fffe0ff */
        /* <DEDUP_REMOVED lines=57> */
[----:B------:R-:W-:Y:S01]  /*0650*/  MOV R3, R5 ;  /* 0x0000000500037202 */ /* 0x000fe20000000f00 */
[----:B------:R-:W-:Y:S02]  /*0660*/  IMAD.U32 R4, RZ, RZ, UR7 ;  /* 0x00000007ff047e24 */ /* 0x000fe4000f8e00ff */
[----:B------:R-:W-:-:S02]  /*0670*/  IMAD.U32 R5, RZ, RZ, UR6 ;  /* 0x00000006ff057e24 */ /* 0x000fc4000f8e00ff */
        /* <DEDUP_REMOVED lines=30> */
[----:B------:R-:W-:-:S04]  /*0860*/  LOP3.LUT R6, R9, 0x7fffffff, RZ, 0xc0, !PT ;  /* 0x7fffffff09067812 */ /* 0x000fc800078ec0ff */
[----:B------:R-:W-:Y:S02]  /*0870*/  IADD3 R12, PT, PT, R6, -0x100000, RZ ;  /* 0xfff00000060c7810 */ /* 0x000fe40007ffe0ff */
[----:B------:R-:W-:-:S07]  /*0880*/  MOV R6, 0x8a0 ;  /* 0x000008a000067802 */ /* 0x000fce0000000f00 */
[----:B------:R-:W-:Y:S05]  /*0890*/  CALL.REL.NOINC `($__internal_87_$__cuda_sm20_dblrcp_rn_slowpath_v3) ;  /* 0x0000001c00c07944 */ /* 0x000fea0003c00000 */
.L_x_5192:
        /* <DEDUP_REMOVED lines=19> */
.L_x_5209:
[----:B------:R-:W-:Y:S01]  /*09d0*/  VIADD R7, R4, 0x1 ;  /* 0x0000000104077836 */ /* 0x000fe20000000000 */
[----:B------:R-:W-:Y:S04]  /*09e0*/  BSSY.RECONVERGENT B0, `(.L_x_5193) ;  /* 0x000000c000007945 */ /* 0x000fe80003800200 */
[C---:B------:R-:W-:Y:S01]  /*09f0*/  ISETP.NE.AND P0, PT, R7.reuse, RZ, PT ;  /* 0x000000ff0700720c */ /* 0x040fe20003f05270 */
[----:B------:R-:W-:-:S12]  /*0a00*/  IMAD.HI.U32 R7, R7, -0x2daee0ad, RZ ;  /* 0xd2511f5307077827 */ /* 0x000fd800078e00ff */
[----:B0-----:R-:W-:Y:S05]  /*0a10*/  @P0 BRA `(.L_x_5194) ;  /* 0x0000000000200947 */ /* 0x001fea0003800000 */
        /* <DEDUP_REMOVED lines=8> */
.L_x_5194:
[----:B01234-:R-:W-:Y:S05]  /*0aa0*/  BSYNC.RECONVERGENT B0 ;  /* 0x0000000000007941 */ /* 0x01ffea0003800200 */
.L_x_5193:
        /* <DEDUP_REMOVED lines=20> */
[----:B------:R-:W-:Y:S01]  /*0bf0*/  IMAD.U32 R33, RZ, RZ, UR11 ;  /* 0x0000000bff217e24 */ /* 0x000fe2000f8e00ff */
[----:B------:R-:W-:Y:S01]  /*0c00*/  LOP3.LUT R14, R8, UR21, R11, 0x96, !PT ;  /* 0x00000015080e7c12 */ /* 0x000fe2000f8e960b */
[----:B------:R-:W-:-:S04]  /*0c10*/  IMAD.WIDE.U32 R8, R9, -0x2daee0ad, RZ ;  /* 0xd2511f5309087825 */ /* 0x000fc800078e00ff */
        /* <DEDUP_REMOVED lines=27> */
[----:B------:R-:W-:Y:S01]  /*0dd0*/  MOV R9, R28 ;  /* 0x0000001c00097202 */ /* 0x000fe20000000f00 */
[----:B------:R-:W-:-:S07]  /*0de0*/  IMAD.MOV.U32 R10, RZ, RZ, R29 ;  /* 0x000000ffff0a7224 */ /* 0x000fce00078e001d */
[----:B------:R-:W-:Y:S05]  /*0df0*/  BRA.U !UP0, `(.L_x_5196) ;  /* 0x00000001083c7547 */ /* 0x000fea000b800000 */
[----:B------:R-:W-:Y:S01]  /*0e00*/  IMAD.MOV.U32 R30, RZ, RZ, R31 ;  /* 0x000000ffff1e7224 */ /* 0x000fe200078e001f */
[----:B------:R-:W-:Y:S01]  /*0e10*/  MOV R10, R15 ;  /* 0x0000000f000a7202 */ /* 0x000fe20000000f00 */
[----:B------:R-:W-:Y:S02]  /*0e20*/  IMAD.MOV.U32 R9, RZ, RZ, R29 ;  /* 0x000000ffff097224 */ /* 0x000fe400078e001d */
[----:B------:R-:W-:Y:S01]  /*0e30*/  IMAD.MOV.U32 R31, RZ, RZ, R28 ;  /* 0x000000ffff1f7224 */ /* 0x000fe200078e001c */
[----:B------:R-:W-:Y:S06]  /*0e40*/  BRA `(.L_x_5196) ;  /* 0x0000000000287947 */ /* 0x000fec0003800000 */
.L_x_5195:
        /* <DEDUP_REMOVED lines=10> */
.L_x_5196:
        /* <DEDUP_REMOVED lines=11> */
[----:B------:R-:W-:-:S05]  /*0fa0*/  @P2 IMAD.MOV R11, RZ, RZ, R6 ;  /* 0x000000ffff0b2224 */ /* 0x000fca00078e0206 */
[----:B------:R-:W-:-:S07]  /*0fb0*/  @!P1 MOV R6, R11 ;  /* 0x0000000b00069202 */ /* 0x000fce0000000f00 */
.L_x_5198:
[----:B------:R-:W-:Y:S05]  /*0fc0*/  BSYNC.RECONVERGENT B0 ;  /* 0x0000000000007941 */ /* 0x000fea0003800200 */
.L_x_5197:
        /* <DEDUP_REMOVED lines=12> */
[----:B------:R-:W-:Y:S01]  /*1090*/  IMAD.MOV.U32 R7, RZ, RZ, 0x2f800000 ;  /* 0x2f800000ff077424 */ /* 0x000fe200078e00ff */
        /* <DEDUP_REMOVED lines=42> */
[----:B------:R-:W-:Y:S02]  /*1340*/  IMAD.MOV.U32 R15, RZ, RZ, R26 ;  /* 0x000000ffff0f7224 */ /* 0x000fe400078e001a */
[----:B------:R-:W-:Y:S01]  /*1350*/  IMAD.MOV.U32 R26, RZ, RZ, R34 ;  /* 0x000000ffff1a7224 */ /* 0x000fe200078e0022 */
[----:B------:R-:W-:Y:S01]  /*1360*/  MOV R34, R17 ;  /* 0x0000001100227202 */ /* 0x000fe20000000f00 */
[----:B------:R-:W-:Y:S01]  /*1370*/  IMAD.MOV.U32 R29, RZ, RZ, R12 ;  /* 0x000000ffff1d7224 */ /* 0x000fe200078e000c */
[----:B------:R-:W-:Y:S06]  /*1380*/  BRA `(.L_x_5200) ;  /* 0x0000000000287947 */ /* 0x000fec0003800000 */
.L_x_5199:
        /* <DEDUP_REMOVED lines=10> */
.L_x_5200:
        /* <DEDUP_REMOVED lines=13> */
.L_x_5202:
[----:B------:R-:W-:Y:S05]  /*1500*/  BSYNC.RECONVERGENT B0 ;  /* 0x0000000000007941 */ /* 0x000fea0003800200 */
.L_x_5201:
        /* <DEDUP_REMOVED lines=58> */
.L_x_5203:
        /* <DEDUP_REMOVED lines=10> */
.L_x_5204:
        /* <DEDUP_REMOVED lines=13> */
.L_x_5206:
[----:B------:R-:W-:Y:S05]  /*1a20*/  BSYNC.RECONVERGENT B0 ;  /* 0x0000000000007941 */ /* 0x000fea0003800200 */
.L_x_5205:
        /* <DEDUP_REMOVED lines=11> */
[----:B------:R-:W-:Y:S01]  /*1ae0*/  VIADD R29, R32, 0x76f35df9 ;  /* 0x76f35df9201d7836 */ /* 0x000fe20000000000 */
[----:B------:R-:W-:-:S04]  /*1af0*/  I2FP.F32.U32 R32, R15 ;  /* 0x0000000f00207245 */ /* 0x000fc80000201000 */
        /* <DEDUP_REMOVED lines=46> */
.L_x_5207:
        /* <DEDUP_REMOVED lines=10> */
.L_x_5208:
        /* <DEDUP_REMOVED lines=63> */
[----:B------:R-:W-:Y:S01]  /*2270*/  FSET.BF.LT.FTZ.AND R35, R35, UR33, PT ;  /* 0x0000002123237c0a */ /* 0x000fe2000b811000 */
[--C-:B--2---:R-:W-:Y:S02]  /*2280*/  HADD2.F32 R42, -RZ, R12.reuse.H0_H0 ;  /* 0x2000000cff2a7230 */ /* 0x104fe40000004100 */
[----:B------:R-:W-:Y:S02]  /*2290*/  HADD2.F32 R46, -RZ, R12.H1_H1 ;  /* 0x3000000cff2e7230 */ /* 0x000fe40000004100 */
[----:B------:R-:W-:Y:S02]  /*22a0*/  HADD2.F32 R12, -RZ, R13.H0_H0 ;  /* 0x2000000dff0c7230 */ /* 0x000fe40000004100 */
[----:B------:R-:W-:Y:S01]  /*22b0*/  FMUL.FTZ R42, R49, R42 ;  /* 0x0000002a312a7220 */ /* 0x000fe20000410000 */
[----:B------:R-:W-:Y:S01]  /*22c0*/  FSET.BF.LT.FTZ.AND R49, R10, UR33, PT ;  /* 0x000000210a317c0a */ /* 0x000fe2000b811000 */
[----:B------:R-:W-:Y:S01]  /*22d0*/  HADD2.F32 R52, -RZ, R19.H0_H0 ;  /* 0x20000013ff347230 */ /* 0x000fe20000004100 */
[----:B------:R-:W-:Y:S01]  /*22e0*/  FSET.BF.LT.FTZ.AND R10, R11, UR33, PT ;  /* 0x000000210b0a7c0a */ /* 0x000fe2000b811000 */
[----:B------:R-:W-:Y:S01]  /*22f0*/  HADD2.F32 R13, -RZ, R13.H1_H1 ;  /* 0x3000000dff0d7230 */ /* 0x000fe20000004100 */
[----:B------:R-:W-:Y:S01]  /*2300*/  FSET.BF.LT.FTZ.AND R11, R24, UR33, PT ;  /* 0x00000021180b7c0a */ /* 0x000fe2000b811000 */
[----:B------:R-:W-:Y:S01]  /*2310*/  HADD2.F32 R47, -RZ, R14.H0_H0 ;  /* 0x2000000eff2f7230 */ /* 0x000fe20000004100 */
[----:B------:R-:W-:Y:S01]  /*2320*/  FSET.BF.LT.FTZ.AND R24, R45, UR33, PT ;  /* 0x000000212d187c0a */ /* 0x000fe2000b811000 */
[----:B------:R-:W-:-:S02]  /*2330*/  HADD2.F32 R19, -RZ, R19.H1_H1 ;  /* 0x30000013ff137230 */ /* 0x000fc40000004100 */
[----:B------:R-:W-:Y:S01]  /*2340*/  FMUL.FTZ R10, R10, R13 ;  /* 0x0000000d0a0a7220 */ /* 0x000fe20000410000 */
[----:B------:R-:W-:Y:S01]  /*2350*/  HADD2.F32 R14, -RZ, R14.H1_H1 ;  /* 0x3000000eff0e7230 */ /* 0x000fe20000004100 */
[----:B------:R-:W-:Y:S01]  /*2360*/  FSET.BF.LT.FTZ.AND R13, R34, UR33, PT ;  /* 0x00000021220d7c0a */ /* 0x000fe2000b811000 */
[----:B------:R-:W-:Y:S02]  /*2370*/  HADD2.F32 R48, -RZ, R15.H0_H0 ;  /* 0x2000000fff307230 */ /* 0x000fe40000004100 */
[----:B------:R-:W-:Y:S01]  /*2380*/  FMUL.FTZ R19, R24, R19 ;  /* 0x0000001318137220 */ /* 0x000fe20000410000 */
[--C-:B------:R-:W-:Y:S02]  /*2390*/  HADD2.F32 R8, -RZ, R16.reuse.H0_H0 ;  /* 0x20000010ff087230 */ /* 0x100fe40000004100 */
[----:B------:R-:W-:Y:S01]  /*23a0*/  FMUL.FTZ R11, R11, R14 ;  /* 0x0000000e0b0b7220 */ /* 0x000fe20000410000 */
[----:B------:R-:W-:Y:S01]  /*23b0*/  HADD2.F32 R16, -RZ, R16.H1_H1 ;  /* 0x30000010ff107230 */ /* 0x000fe20000004100 */
[----:B------:R-:W0:Y:S01]  /*23c0*/  LDC R24, c[0x0][0x370] ;  /* 0x0000dc00ff187b82 */ /* 0x000e220000000800 */
[----:B------:R-:W-:-:S02]  /*23d0*/  HADD2.F32 R50, -RZ, R17.H0_H0 ;  /* 0x20000011ff327230 */ /* 0x000fc40000004100 */
[----:B------:R-:W-:Y:S01]  /*23e0*/  FMUL.FTZ R48, R25, R48 ;  /* 0x0000003019307220 */ /* 0x000fe20000410000 */
[----:B------:R-:W-:Y:S01]  /*23f0*/  HADD2.F32 R51, -RZ, R17.H1_H1 ;  /* 0x30000011ff337230 */ /* 0x000fe20000004100 */
[----:B------:R-:W-:Y:S01]  /*2400*/  FSET.BF.LT.FTZ.AND R14, R41, UR33, PT ;  /* 0x00000021290e7c0a */ /* 0x000fe2000b811000 */
[----:B------:R-:W-:Y:S01]  /*2410*/  HADD2.F32 R15, -RZ, R15.H1_H1 ;  /* 0x3000000fff0f7230 */ /* 0x000fe20000004100 */
[----:B------:R-:W-:Y:S01]  /*2420*/  FSET.BF.LT.FTZ.AND R25, R40, UR33, PT ;  /* 0x0000002128197c0a */ /* 0x000fe2000b811000 */
[--C-:B------:R-:W-:Y:S02]  /*2430*/  HADD2.F32 R17, -RZ, R18.reuse.H0_H0 ;  /* 0x20000012ff117230 */ /* 0x100fe40000004100 */
[----:B------:R-:W-:Y:S01]  /*2440*/  FMUL.FTZ R23, R23, R47 ;  /* 0x0000002f17177220 */ /* 0x000fe20000410000 */
[----:B------:R-:W-:Y:S02]  /*2450*/  HADD2.F32 R18, -RZ, R18.H1_H1 ;  /* 0x30000012ff127230 */ /* 0x000fe40000004100 */
[----:B------:R-:W-:Y:S01]  /*2460*/  FMUL.FTZ R16, R13, R16 ;  /* 0x000000100d107220 */ /* 0x000fe20000410000 */
[----:B------:R-:W-:Y:S01]  /*2470*/  FMUL.FTZ R15, R26, R15 ;  /* 0x0000000f1a0f7220 */ /* 0x000fe20000410000 */
[----:B------:R-:W-:Y:S01]  /*2480*/  FMUL.FTZ R13, R14, R17 ;  /* 0x000000110e0d7220 */ /* 0x000fe20000410000 */
[----:B------:R-:W-:Y:S01]  /*2490*/  FMUL.FTZ R11, R11, UR4 ;  /* 0x000000040b0b7c20 */ /* 0x000fe20008410000 */
[----:B------:R-:W-:Y:S01]  /*24a0*/  FMUL.FTZ R14, R25, R18 ;  /* 0x00000012190e7220 */ /* 0x000fe20000410000 */
[----:B------:R-:W-:Y:S01]  /*24b0*/  FMUL.FTZ R25, R10, UR4 ;  /* 0x000000040a197c20 */ /* 0x000fe20008410000 */
[----:B------:R-:W-:Y:S01]  /*24c0*/  FMUL.FTZ R10, R23, UR4 ;  /* 0x00000004170a7c20 */ /* 0x000fe20008410000 */
[----:B------:R-:W-:Y:S01]  /*24d0*/  FMUL.FTZ R48, R48, UR4 ;  /* 0x0000000430307c20 */ /* 0x000fe20008410000 */
[----:B------:R-:W-:Y:S01]  /*24e0*/  FMUL.FTZ R15, R15, UR4 ;  /* 0x000000040f0f7c20 */ /* 0x000fe20008410000 */
[----:B------:R-:W-:Y:S01]  /*24f0*/  FMUL.FTZ R52, R39, R52 ;  /* 0x0000003427347220 */ /* 0x000fe20000410000 */
[----:B------:R-:W-:Y:S01]  /*2500*/  FMUL.FTZ R14, R14, UR4 ;  /* 0x000000040e0e7c20 */ /* 0x000fe20008410000 */
[----:B------:R-:W-:Y:S01]  /*2510*/  F2FP.F16.F32.PACK_AB R10, R11, R10 ;  /* 0x0000000a0b0a723e */ /* 0x000fe200000000ff */
[----:B------:R-:W-:Y:S01]  /*2520*/  FMUL.FTZ R19, R19, UR4 ;  /* 0x0000000413137c20 */ /* 0x000fe20008410000 */
[----:B------:R-:W-:Y:S01]  /*2530*/  F2FP.F16.F32.PACK_AB R11, R15, R48 ;  /* 0x000000300f0b723e */ /* 0x000fe200000000ff */
[----:B------:R-:W-:Y:S01]  /*2540*/  FMUL.FTZ R15, R13, UR4 ;  /* 0x000000040d0f7c20 */ /* 0x000fe20008410000 */
[----:B------:R-:W-:Y:S01]  /*2550*/  FMUL.FTZ R52, R52, UR4 ;  /* 0x0000000434347c20 */ /* 0x000fe20008410000 */
[----:B------:R-:W-:Y:S01]  /*2560*/  IADD3 R26, P0, PT, R27, UR14, RZ ;  /* 0x0000000e1b1a7c10 */ /* 0x000fe2000ff1e0ff */
[----:B------:R-:W-:Y:S01]  /*2570*/  FMUL.FTZ R51, R32, R51 ;  /* 0x0000003320337220 */ /* 0x000fe20000410000 */
[----:B------:R-:W-:Y:S01]  /*2580*/  IADD3 R32, P1, PT, R0, UR16, RZ ;  /* 0x0000001000207c10 */ /* 0x000fe2000ff3e0ff */
[----:B------:R-:W-:Y:S01]  /*2590*/  FMUL.FTZ R50, R33, R50 ;  /* 0x0000003221327220 */ /* 0x000fe20000410000 */
[----:B------:R-:W-:Y:S01]  /*25a0*/  F2FP.F16.F32.PACK_AB R14, R14, R15 ;  /* 0x0000000f0e0e723e */ /* 0x000fe200000000ff */
[----:B------:R-:W-:Y:S01]  /*25b0*/  FMUL.FTZ R9, R9, R46 ;  /* 0x0000002e09097220 */ /* 0x000fe20000410000 */
[----:B------:R-:W-:Y:S01]  /*25c0*/  F2FP.F16.F32.PACK_AB R15, R19, R52 ;  /* 0x00000034130f723e */ /* 0x000fe200000000ff */
[----:B------:R-:W-:Y:S01]  /*25d0*/  FMUL.FTZ R12, R49, R12 ;  /* 0x0000000c310c7220 */ /* 0x000fe20000410000 */
[----:B------:R-:W-:Y:S01]  /*25e0*/  PRMT R19, R20, 0x5410, R7 ;  /* 0x0000541014137816 */ /* 0x000fe20000000007 */
[----:B0-----:R-:W-:Y:S01]  /*25f0*/  IMAD R7, R24, UR5, RZ ;  /* 0x0000000518077c24 */ /* 0x001fe2000f8e02ff */
[----:B------:R-:W-:Y:S01]  /*2600*/  IADD3.X R27, PT, PT, R38, UR15, RZ, P0, !PT ;  /* 0x0000000f261b7c10 */ /* 0x000fe200087fe4ff */
[----:B------:R-:W-:Y:S01]  /*2610*/  FMUL.FTZ R8, R35, R8 ;  /* 0x0000000823087220 */ /* 0x000fe20000410000 */
[----:B------:R-:W-:Y:S01]  /*2620*/  IADD3.X R33, PT, PT, R3, UR17, RZ, P1, !PT ;  /* 0x0000001103217c10 */ /* 0x000fe20008ffe4ff */
        /* <DEDUP_REMOVED lines=10> */
[----:B------:R-:W-:-:S02]  /*26d0*/  F2FP.F16.F32.PACK_AB R8, R9, R42 ;  /* 0x0000002a0908723e */ /* 0x000fc400000000ff */
[----:B------:R-:W-:Y:S02]  /*26e0*/  ISETP.GE.U32.AND.EX P0, PT, R3, UR35, PT, P0 ;  /* 0x0000002303007c0c */ /* 0x000fe4000bf06100 */
[----:B------:R-:W-:Y:S02]  /*26f0*/  F2FP.F16.F32.PACK_AB R9, R25, R12 ;  /* 0x0000000c1909723e */ /* 0x000fe400000000ff */
[----:B------:R-:W-:Y:S02]  /*2700*/  F2FP.F16.F32.PACK_AB R12, R16, R23 ;  /* 0x00000017100c723e */ /* 0x000fe400000000ff */
[----:B------:R-:W-:Y:S02]  /*2710*/  F2FP.F16.F32.PACK_AB R13, R51, R50 ;  /* 0x00000032330d723e */ /* 0x000fe400000000ff */
[----:B------:R-:W-:Y:S02]  /*2720*/  PRMT R18, R44, 0x5410, R43 ;  /* 0x000054102c127816 */ /* 0x000fe4000000002b */
[----:B------:R-:W-:Y:S01]  /*2730*/  PRMT R17, R37, 0x5410, R36 ;  /* 0x0000541025117816 */ /* 0x000fe20000000024 */
[----:B------:R0:W-:Y:S01]  /*2740*/  STG.E.ENL2.256 desc[UR12][R26.64], R8, R12 ;  /* 0xf80000081a0c797f */ /* 0x0001e2000f12180c */
[----:B------:R-:W-:-:S05]  /*2750*/  PRMT R16, R22, 0x5410, R21 ;  /* 0x0000541016107816 */ /* 0x000fca0000000015 */
[----:B------:R0:W-:Y:S01]  /*2760*/  STG.E.128 desc[UR12][R32.64], R16 ;  /* 0x0000001020007986 */ /* 0x0001e2000c101d0c */
[----:B------:R-:W-:Y:S06]  /*2770*/  BAR.SYNC.DEFER_BLOCKING 0x0 ;  /* 0x0000000000007b1d */ /* 0x000fec0000010000 */
[----:B------:R-:W-:Y:S05]  /*2780*/  @!P0 BRA `(.L_x_5209) ;  /* 0xffffffe000908947 */ /* 0x000fea000383ffff */
[----:B------:R-:W-:Y:S05]  /*2790*/  EXIT ;  /* 0x000000000000794d */ /* 0x000fea0003800000 */
        .weak           $__internal_87_$__cuda_sm20_dblrcp_rn_slowpath_v3
        .type           $__internal_87_$__cuda_sm20_dblrcp_rn_slowpath_v3,@function
        .size           $__internal_87_$__cuda_sm20_dblrcp_rn_slowpath_v3,(.L_x_14136 - $__internal_87_$__cuda_sm20_dblrcp_rn_slowpath_v3)
$__internal_87_$__cuda_sm20_dblrcp_rn_slowpath_v3:
        /* <DEDUP_REMOVED lines=55> */
.L_x_5212:
        /* <DEDUP_REMOVED lines=34> */
.L_x_5210:
[----:B------:R-:W-:Y:S02]  /*2d30*/  LOP3.LUT R11, R9, 0x80000, RZ, 0xfc, !PT ;  /* 0x00080000090b7812 */ /* 0x000fe400078efcff */
[----:B------:R-:W-:-:S07]  /*2d40*/  MOV R10, R8 ;  /* 0x00000008000a7202 */ /* 0x000fce0000000f00 */
.L_x_5211:
[----:B------:R-:W-:-:S04]  /*2d50*/  IMAD.MOV.U32 R7, RZ, RZ, 0x0 ;  /* 0x00000000ff077424 */ /* 0x000fc800078e00ff */
[----:B------:R-:W-:Y:S05]  /*2d60*/  RET.REL.NODEC R6 `(_ZN2at6native43_GLOBAL__N__7cc8d1ed_10_Dropout_cu_0e96ed3824fused_dropout_kernel_vecIN3c104HalfEfmLi1ELi16EbEEvNS_4cuda6detail10TensorInfoIKT_T1_EENS7_IS8_SA_EENS7_IT4_SA_EESA_T0_NS_15PhiloxCudaStateE) ;  /* 0xffffffd006a47950 */ /* 0x000fea0003c3ffff */
.L_x_5213:
        /* <DEDUP_REMOVED lines=9> */
.L_x_14136:


//--------------------- .text._ZN2at6native43_GLOBAL__N__7cc8d1ed_10_Dropout_cu_0e96ed3820fused_dropout_kernelIffmLin1ELin1EbEEvNS_4cuda6detail10TensorInfoIKT_T1_EENS5_IS6_S8_EENS5_IT4_S8_EES8_T0_NS_15PhiloxCudaStateE --------------------------
	.section	.text._ZN2at6native43_GLOBAL__N__7cc8d1ed_10_Dropout_cu_0e96ed3820fused_dropout_kernelIffmLin1ELin1EbEEvNS_4cuda6detail10TensorInfoIKT_T1_EENS5_IS6_S8_EENS5_IT4_S8_EES8_T0_NS_15PhiloxCudaStateE,"ax",@progbits
	.align	128
.text._ZN2at6native43_GLOBAL__N__7cc8d1ed_10_Dropout_cu_0e96ed3820fused_dropout_kernelIffmLin1ELin1EbEEvNS_4cuda6detail10TensorInfoIKT_T1_EENS5_IS6_S8_EENS5_IT4_S8_EES8_T0_NS_15PhiloxCudaStateE:
        .type           _ZN2at6native43_GLOBAL__N__7cc8d1ed_10_Dropout_cu_0e96ed3820fused_dropout_kernelIffmLin1ELin1EbEEvNS_4cuda6detail10TensorInfoIKT_T1_EENS5_IS6_S8_EENS5_IT4_S8_EES8_T0_NS_15PhiloxCudaStateE,@function
        .size           _ZN2at6native43_GLOBAL__N__7cc8d1ed_10_Dropout_cu_0e96ed3820fused_dropout_kernelIffmLin1ELin1EbEEvNS_4cuda6detail10TensorInfoIKT_T1_EENS5_IS6_S8_EENS5_IT4_S8_EES8_T0_NS_15PhiloxCudaStateE,(.L_x_14138 - _ZN2at6native43_GLOBAL__N__7cc8d1ed_10_Dropout_cu_0e96ed3820fused_dropout_kernelIffmLin1ELin1EbEEvNS_4cuda6detail10TensorInfoIKT_T1_EENS5_IS6_S8_EENS5_IT4_S8_EES8_T0_NS_15PhiloxCudaStateE)
        .other          _ZN2at6native43_GLOBAL__N__7cc8d1ed_10_Dropout_cu_0e96ed3820fused_dropout_kernelIffmLin1ELin1EbEEvNS_4cuda6detail10TensorInfoIKT_T1_EENS5_IS6_S8_EENS5_IT4_S8_EES8_T0_NS_15PhiloxCudaStateE,@"STO_CUDA_ENTRY STV_DEFAULT"
_ZN2at6native43_GLOBAL__N__7cc8d1ed_10_Dropout_cu_0e96ed3820fused_dropout_kernelIffmLin1ELin1EbEEvNS_4cuda6detail10TensorInfoIKT_T1_EENS5_IS6_S8_EENS5_IT4_S8_EES8_T0_NS_15PhiloxCudaStateE:
        /* <DEDUP_REMOVED lines=106> */
[----:B------:R-:W-:Y:S05]  /*06a0*/  CALL.REL.NOINC `($__internal_88_$__cuda_sm20_dblrcp_rn_slowpath_v3) ;  /* 0x000001d400dc7944 */ /* 0x000fea0003c00000 */
[----:B------:R-:W-:Y:S01]  /*06b0*/  MOV R2, R6 ;  /* 0x0000000600027202 */ /* 0x000fe20000000f00 */
[----:B------:R-:W-:-:S07]  /*06c0*/  IMAD.MOV.U32 R3, RZ, RZ, R7 ;  /* 0x000000ffff037224 */ /* 0x000fce00078e0007 */
.L_x_5214:
        /* <DEDUP_REMOVED lines=37> */
.L_x_5215:
[----:B------:R-:W-:Y:S01]  /*0920*/  IMAD.U32 R34, RZ, RZ, UR4 ;  /* 0x00000004ff227e24 */ /* 0x000fe2000f8e00ff */
[----:B------:R-:W-:Y:S01]  /*0930*/  MOV R31, UR5 ;  /* 0x00000005001f7c02 */ /* 0x000fe20008000f00 */
[----:B------:R-:W-:Y:S01]  /*0940*/  IMAD.MOV.U32 R27, RZ, RZ, RZ ;  /* 0x000000ffff1b7224 */ /* 0x000fe200078e00ff */
[----:B------:R-:W-:-:S07]  /*0950*/  MOV R25, 0x970 ;  /* 0x0000097000197802 */ /* 0x000fce0000000f00 */
[----:B------:R-:W-:Y:S05]  /*0960*/  CALL.REL.NOINC `($__internal_89_$__cuda_sm20_div_u64) ;  /* 0x000001d800a07944 */ /* 0x000fea0003c00000 */
.L_x_5216:
        /* <DEDUP_REMOVED lines=16> */
.L_x_5647:
[----:B------:R-:W-:Y:S01]  /*0a70*/  VIADD R44, R44, 0x1 ;  /* 0x000000012c2c7836 */ /* 0x000fe20000000000 */
[----:B------:R-:W-:Y:S03]  /*0a80*/  BSSY.RECONVERGENT B0, `(.L_x_5217) ;  /* 0x000000c000007945 */ /* 0x000fe60003800200 */
[C---:B0---4-:R-:W-:Y:S01]  /*0a90*/  IMAD.WIDE.U32 R22, R44.reuse, -0x2daee0ad, RZ ;  /* 0xd2511f532c167825 */ /* 0x051fe200078e00ff */
        /* <DEDUP_REMOVED lines=10> */
.L_x_5218:
[----:B------:R-:W-:Y:S05]  /*0b40*/  BSYNC.RECONVERGENT B0 ;  /* 0x0000000000007941 */ /* 0x000fea0003800200 */
.L_x_5217:
        /* <DEDUP_REMOVED lines=73> */
.L_x_5219:
        /* <DEDUP_REMOVED lines=9> */
.L_x_5220:
        /* <DEDUP_REMOVED lines=33> */
.L_x_5250:
        /* <DEDUP_REMOVED lines=33> */
.L_x_5227:
[----:B------:R-:W-:Y:S01]  /*1490*/  MOV R34, R33 ;  /* 0x0000002100227202 */ /* 0x000fe20000000f00 */
[----:B------:R-:W-:Y:S01]  /*14a0*/  IMAD.MOV.U32 R24, RZ, RZ, R48 ;  /* 0x000000ffff187224 */ /* 0x000fe200078e0030 */
[----:B------:R-:W-:Y:S02]  /*14b0*/  MOV R27, R49 ;  /* 0x00000031001b7202 */ /* 0x000fe40000000f00 */
[----:B------:R-:W-:-:S07]  /*14c0*/  MOV R25, 0x14e0 ;  /* 0x000014e000197802 */ /* 0x000fce0000000f00 */
[----:B------:R-:W-:Y:S05]  /*14d0*/  CALL.REL.NOINC `($__internal_89_$__cuda_sm20_div_u64) ;  /* 0x000001cc00c47944 */ /* 0x000fea0003c00000 */
        /* <DEDUP_REMOVED lines=10> */
.L_x_5228:
[----:B------:R-:W-:Y:S05]  /*1580*/  BSYNC.RECONVERGENT B2 ;  /* 0x0000000000027941 */ /* 0x000fea0003800200 */
.L_x_5226:
        /* <DEDUP_REMOVED lines=40> */
.L_x_5230:
[----:B------:R-:W-:Y:S01]  /*1810*/  IMAD.MOV.U32 R34, RZ, RZ, R48 ;  /* 0x000000ffff227224 */ /* 0x000fe200078e0030 */
[----:B------:R-:W-:Y:S01]  /*1820*/  MOV R31, R49 ;  /* 0x00000031001f7202 */ /* 0x000fe20000000f00 */
[----:B------:R-:W-:Y:S01]  /*1830*/  IMAD.MOV.U32 R24, RZ, RZ, R50 ;  /* 0x000000ffff187224 */ /* 0x000fe200078e0032 */
[----:B------:R-:W-:Y:S02]  /*1840*/  MOV R27, R51 ;  /* 0x00000033001b7202 */ /* 0x000fe40000000f00 */
[----:B------:R-:W-:-:S07]  /*1850*/  MOV R25, 0x1870 ;  /* 0x0000187000197802 */ /* 0x000fce0000000f00 */
[----:B------:R-:W-:Y:S05]  /*1860*/  CALL.REL.NOINC `($__internal_89_$__cuda_sm20_div_u64) ;  /* 0x000001c800e07944 */ /* 0x000fea0003c00000 */
        /* <DEDUP_REMOVED lines=10> */
.L_x_5231:
[----:B------:R-:W-:Y:S05]  /*1910*/  BSYNC.RECONVERGENT B2 ;  /* 0x0000000000027941 */ /* 0x000fea0003800200 */
.L_x_5229:
        /* <DEDUP_REMOVED lines=39> */
.L_x_5233:
[----:B------:R-:W-:Y:S01]  /*1b90*/  MOV R34, R48 ;  /* 0x0000003000227202 */ /* 0x000fe20000000f00 */
[----:B------:R-:W-:Y:S01]  /*1ba0*/  IMAD.MOV.U32 R31, RZ, RZ, R49 ;  /* 0x000000ffff1f7224 */ /* 0x000fe200078e0031 */
[----:B------:R-:W-:Y:S01]  /*1bb0*/  MOV R24, R50 ;  /* 0x0000003200187202 */ /* 0x000fe20000000f00 */
[----:B------:R-:W-:Y:S01]  /*1bc0*/  IMAD.MOV.U32 R27, RZ, RZ, R51 ;  /* 0x000000ffff1b7224 */ /* 0x000fe200078e0033 */
[----:B------:R-:W-:-:S07]  /*1bd0*/  MOV R25, 0x1bf0 ;  /* 0x00001bf000197802 */ /* 0x000fce0000000f00 */
[----:B------:R-:W-:Y:S05]  /*1be0*/  CALL.REL.NOINC `($__internal_89_$__cuda_sm20_div_u64) ;  /* 0x000001c800007944 */ /* 0x000fea0003c00000 */
        /* <DEDUP_REMOVED lines=10> */
.L_x_5234:
[----:B------:R-:W-:Y:S05]  /*1c90*/  BSYNC.RECONVERGENT B2 ;  /* 0x0000000000027941 */ /* 0x000fea0003800200 */
.L_x_5232:
        /* <DEDUP_REMOVED lines=38> */
.L_x_5236:
[----:B------:R-:W-:Y:S01]  /*1f00*/  MOV R34, R48 ;  /* 0x0000003000227202 */ /* 0x000fe20000000f00 */
[----:B------:R-:W-:Y:S01]  /*1f10*/  IMAD.MOV.U32 R31, RZ, RZ, R49 ;  /* 0x000000ffff1f7224 */ /* 0x000fe200078e0031 */
[----:B------:R-:W-:Y:S01]  /*1f20*/  MOV R24, R50 ;  /* 0x0000003200187202 */ /* 0x000fe20000000f00 */
[----:B------:R-:W-:Y:S01]  /*1f30*/  IMAD.MOV.U32 R27, RZ, RZ, R51 ;  /* 0x000000ffff1b7224 */ /* 0x000fe200078e0033 */
[----:B------:R-:W-:-:S07]  /*1f40*/  MOV R25, 0x1f60 ;  /* 0x00001f6000197802 */ /* 0x000fce0000000f00 */
[----:B------:R-:W-:Y:S05]  /*1f50*/  CALL.REL.NOINC `($__internal_89_$__cuda_sm20_div_u64) ;  /* 0x000001c400247944 */ /* 0x000fea0003c00000 */
        /* <DEDUP_REMOVED lines=10> */
.L_x_5237:
[----:B------:R-:W-:Y:S05]  /*2000*/  BSYNC.RECONVERGENT B2 ;  /* 0x0000000000027941 */ /* 0x000fea0003800200 */
.L_x_5235:
        /* <DEDUP_REMOVED lines=39> */
.L_x_5239:
        /* <DEDUP_REMOVED lines=16> */
.L_x_5240:
[----:B------:R-:W-:Y:S05]  /*2380*/  BSYNC.RECONVERGENT B2 ;  /* 0x0000000000027941 */ /* 0x000fea0003800200 */
.L_x_5238:
        /* <DEDUP_REMOVED lines=39> */
.L_x_5242:
        /* <DEDUP_REMOVED lines=16> */
.L_x_5243:
[----:B------:R-:W-:Y:S05]  /*2700*/  BSYNC.RECONVERGENT B2 ;  /* 0x0000000000027941 */ /* 0x000fea0003800200 */
.L_x_5241:
        /* <DEDUP_REMOVED lines=39> */
.L_x_5245:
        /* <DEDUP_REMOVED lines=16> */
.L_x_5246:
[----:B------:R-:W-:Y:S05]  /*2a80*/  BSYNC.RECONVERGENT B2 ;  /* 0x0000000000027941 */ /* 0x000fea0003800200 */
.L_x_5244:
        /* <DEDUP_REMOVED lines=38> */
.L_x_5248:
        /* <DEDUP_REMOVED lines=17> */
.L_x_5249:
[----:B------:R-:W-:Y:S05]  /*2e00*/  BSYNC.RECONVERGENT B2 ;  /* 0x0000000000027941 */ /* 0x000fea0003800200 */
.L_x_5247:
        /* <DEDUP_REMOVED lines=13> */
.L_x_5225:
        /* <DEDUP_REMOVED lines=36> */
.L_x_5254:
        /* <DEDUP_REMOVED lines=15> */
.L_x_5255:
[----:B------:R-:W-:Y:S05]  /*3210*/  BSYNC.RECONVERGENT B2 ;  /* 0x0000000000027941 */ /* 0x000fea0003800200 */
.L_x_5253:
        /* <DEDUP_REMOVED lines=40> */
.L_x_5257:
        /* <DEDUP_REMOVED lines=16> */
.L_x_5258:
[----:B------:R-:W-:Y:S05]  /*35a0*/  BSYNC.RECONVERGENT B2 ;  /* 0x0000000000027941 */ /* 0x000fea0003800200 */
.L_x_5256:
        /* <DEDUP_REMOVED lines=39> */
.L_x_5260:
        /* <DEDUP_REMOVED lines=16> */
.L_x_5261:
[----:B------:R-:W-:Y:S05]  /*3920*/  BSYNC.RECONVERGENT B2 ;  /* 0x0000000000027941 */ /* 0x000fea0003800200 */
.L_x_5259:
        /* <DEDUP_REMOVED lines=38> */
.L_x_5263:
        /* <DEDUP_REMOVED lines=17> */
.L_x_5264:
[----:B------:R-:W-:Y:S05]  /*3ca0*/  BSYNC.RECONVERGENT B2 ;  /* 0x0000000000027941 */ /* 0x000fea0003800200 */
.L_x_5262:
        /* <DEDUP_REMOVED lines=10> */
.L_x_5252:
        /* <DEDUP_REMOVED lines=34> */
.L_x_5267:
        /* <DEDUP_REMOVED lines=15> */
.L_x_5268:
[----:B------:R-:W-:Y:S05]  /*4060*/  BSYNC.RECONVERGENT B2 ;  /* 0x0000000000027941 */ /* 0x000fea0003800200 */
.L_x_5266:
        /* <DEDUP_REMOVED lines=39> */
.L_x_5270:
        /* <DEDUP_REMOVED lines=17> */
.L_x_5271:
[----:B------:R-:W-:Y:S05]  /*43f0*/  BSYNC.RECONVERGENT B2 ;  /* 0x0000000000027941 */ /* 0x000fea0003800200 */
.L_x_5269:
        /* <DEDUP_REMOVED lines=10> */
.L_x_5265:
        /* <DEDUP_REMOVED lines=35> */
.L_x_5273:
        /* <DEDUP_REMOVED lines=16> */
.L_x_5274:
[----:B------:R-:W-:Y:S05]  /*47d0*/  BSYNC.RECONVERGENT B2 ;  /* 0x0000000000027941 */ /* 0x000fea0003800200 */
.L_x_5272:
        /* <DEDUP_REMOVED lines=10> */
.L_x_5251:
        /* <DEDUP_REMOVED lines=11> */
.L_x_5224:
[----:B------:R-:W-:Y:S05]  /*4930*/  BSYNC.RECONVERGENT B1 ;  /* 0x0000000000017941 */ /* 0x000fea0003800200 */
.L_x_5223:
        /* <DEDUP_REMOVED lines=16> */
.L_x_5302:
        /* <DEDUP_REMOVED lines=31> */
.L_x_5279:
[----:B------:R-:W-:Y:S01]  /*4c30*/  MOV R34, R32 ;  /* 0x0000002000227202 */ /* 0x000fe20000000f00 */
[----:B0-----:R-:W-:Y:S01]  /*4c40*/  IMAD.MOV.U32 R24, RZ, RZ, R48 ;  /* 0x000000ffff187224 */ /* 0x001fe200078e0030 */
[----:B------:R-:W-:Y:S02]  /*4c50*/  MOV R27, R49 ;  /* 0x00000031001b7202 */ /* 0x000fe40000000f00 */
[----:B------:R-:W-:-:S07]  /*4c60*/  MOV R25, 0x4c80 ;  /* 0x00004c8000197802 */ /* 0x000fce0000000f00 */
[----:B-----5:R-:W-:Y:S05]  /*4c70*/  CALL.REL.NOINC `($__internal_89_$__cuda_sm20_div_u64) ;  /* 0x0000019400dc7944 */ /* 0x020fea0003c00000 */
        /* <DEDUP_REMOVED lines=10> */
.L_x_5280:
[----:B------:R-:W-:Y:S05]  /*4d20*/  BSYNC.RECONVERGENT B2 ;  /* 0x0000000000027941 */ /* 0x000fea0003800200 */
.L_x_5278:
        /* <DEDUP_REMOVED lines=40> */
.L_x_5282:
[----:B------:R-:W-:Y:S01]  /*4fb0*/  IMAD.MOV.U32 R34, RZ, RZ, R48 ;  /* 0x000000ffff227224 */ /* 0x000fe200078e0030 */
[----:B------:R-:W-:Y:S01]  /*4fc0*/  MOV R31, R49 ;  /* 0x00000031001f7202 */ /* 0x000fe20000000f00 */
[----:B------:R-:W-:Y:S01]  /*4fd0*/  IMAD.MOV.U32 R24, RZ, RZ, R52 ;  /* 0x000000ffff187224 */ /* 0x000fe200078e0034 */
[----:B------:R-:W-:Y:S02]  /*4fe0*/  MOV R27, R53 ;  /* 0x00000035001b7202 */ /* 0x000fe40000000f00 */
[----:B------:R-:W-:-:S07]  /*4ff0*/  MOV R25, 0x5010 ;  /* 0x0000501000197802 */ /* 0x000fce0000000f00 */
[----:B-----5:R-:W-:Y:S05]  /*5000*/  CALL.REL.NOINC `($__internal_89_$__cuda_sm20_div_u64) ;  /* 0x0000019000f87944 */ /* 0x020fea0003c00000 */
        /* <DEDUP_REMOVED lines=10> */
.L_x_5283:
[----:B------:R-:W-:Y:S05]  /*50b0*/  BSYNC.RECONVERGENT B2 ;  /* 0x0000000000027941 */ /* 0x000fea0003800200 */
.L_x_5281:
        /* <DEDUP_REMOVED lines=39> */
.L_x_5285:
[----:B------:R-:W-:Y:S01]  /*5330*/  MOV R34, R48 ;  /* 0x0000003000227202 */ /* 0x000fe20000000f00 */
[----:B------:R-:W-:Y:S01]  /*5340*/  IMAD.MOV.U32 R31, RZ, RZ, R49 ;  /* 0x000000ffff1f7224 */ /* 0x000fe200078e0031 */
[----:B------:R-:W-:Y:S01]  /*5350*/  MOV R24, R32 ;  /* 0x0000002000187202 */ /* 0x000fe20000000f00 */
[----:B------:R-:W-:Y:S01]  /*5360*/  IMAD.MOV.U32 R27, RZ, RZ, R33 ;  /* 0x000000ffff1b7224 */ /* 0x000fe200078e0021 */
[----:B------:R-:W-:-:S07]  /*5370*/  MOV R25, 0x5390 ;  /* 0x0000539000197802 */ /* 0x000fce0000000f00 */
[----:B-----5:R-:W-:Y:S05]  /*5380*/  CALL.REL.NOINC `($__internal_89_$__cuda_sm20_div_u64) ;  /* 0x0000019000187944 */ /* 0x020fea0003c00000 */
        /* <DEDUP_REMOVED lines=10> */
.L_x_5286:
[----:B------:R-:W-:Y:S05]  /*5430*/  BSYNC.RECONVERGENT B2 ;  /* 0x0000000000027941 */ /* 0x000fea0003800200 */
.L_x_5284:
        /* <DEDUP_REMOVED lines=39> */
.L_x_5288:
        /* <DEDUP_REMOVED lines=16> */
.L_x_5289:
[----:B------:R-:W-:Y:S05]  /*57b0*/  BSYNC.RECONVERGENT B2 ;  /* 0x0000000000027941 */ /* 0x000fea0003800200 */
.L_x_5287:
        /* <DEDUP_REMOVED lines=39> */
.L_x_5291:
[----:B------:R-:W-:Y:S01]  /*5a30*/  MOV R34, R32 ;  /* 0x0000002000227202 */ /* 0x000fe20000000f00 */
[----:B------:R-:W-:Y:S01]  /*5a40*/  IMAD.MOV.U32 R31, RZ, RZ, R33 ;  /* 0x000000ffff1f7224 */ /* 0x000fe200078e0021 */
[----:B------:R-:W-:Y:S01]  /*5a50*/  MOV R24, R48 ;  /* 0x0000003000187202 */ /* 0x000fe20000000f00 */
[----:B------:R-:W-:Y:S01]  /*5a60*/  IMAD.MOV.U32 R27, RZ, RZ, R49 ;  /* 0x000000ffff1b7224 */ /* 0x000fe200078e0031 */
[----:B------:R-:W-:-:S07]  /*5a70*/  MOV R25, 0x5a90 ;  /* 0x00005a9000197802 */ /* 0x000fce0000000f00 */
[----:B-----5:R-:W-:Y:S05]  /*5a80*/  CALL.REL.NOINC `($__internal_89_$__cuda_sm20_div_u64) ;  /* 0x0000018800587944 */ /* 0x020fea0003c00000 */
        /* <DEDUP_REMOVED lines=10> */
.L_x_5292:
[----:B------:R-:W-:Y:S05]  /*5b30*/  BSYNC.RECONVERGENT B2 ;  /* 0x0000000000027941 */ /* 0x000fea0003800200 */
.L_x_5290:
        /* <DEDUP_REMOVED lines=39> */
.L_x_5294:
        /* <DEDUP_REMOVED lines=16> */
.L_x_5295:
[----:B------:R-:W-:Y:S05]  /*5eb0*/  BSYNC.RECONVERGENT B2 ;  /* 0x0000000000027941 */ /* 0x000fea0003800200 */
.L_x_5293:
        /* <DEDUP_REMOVED lines=39> */
.L_x_5297:
        /* <DEDUP_REMOVED lines=16> */
.L_x_5298:
[----:B------:R-:W-:Y:S05]  /*6230*/  BSYNC.RECONVERGENT B2 ;  /* 0x0000000000027941 */ /* 0x000fea0003800200 */
.L_x_5296:
        /* <DEDUP_REMOVED lines=40> */
.L_x_5300:
        /* <DEDUP_REMOVED lines=17> */
.L_x_5301:
[----:B------:R-:W-:Y:S05]  /*65d0*/  BSYNC.RECONVERGENT B2 ;  /* 0x0000000000027941 */ /* 0x000fea0003800200 */
.L_x_5299:
        /* <DEDUP_REMOVED lines=17> */
.L_x_5277:
        /* <DEDUP_REMOVED lines=37> */
.L_x_5306:
[----:B------:R-:W-:Y:S01]  /*6940*/  IMAD.MOV.U32 R34, RZ, RZ, R32 ;  /* 0x000000ffff227224 */ /* 0x000fe200078e0020 */
[----:B0-----:R-:W-:Y:S01]  /*6950*/  MOV R24, R48 ;  /* 0x0000003000187202 */ /* 0x001fe20000000f00 */
        /* <DEDUP_REMOVED lines=13> */
.L_x_5307:
[----:B------:R-:W-:Y:S05]  /*6a30*/  BSYNC.RECONVERGENT B2 ;  /* 0x0000000000027941 */ /* 0x000fea0003800200 */
.L_x_5305:
        /* <DEDUP_REMOVED lines=40> */
.L_x_5309:
        /* <DEDUP_REMOVED lines=16> */
.L_x_5310:
[----:B------:R-:W-:Y:S05]  /*6dc0*/  BSYNC.RECONVERGENT B2 ;  /* 0x0000000000027941 */ /* 0x000fea0003800200 */
.L_x_5308:
        /* <DEDUP_REMOVED lines=39> */
.L_x_5312:
        /* <DEDUP_REMOVED lines=16> */
.L_x_5313:
[----:B------:R-:W-:Y:S05]  /*7140*/  BSYNC.RECONVERGENT B2 ;  /* 0x0000000000027941 */ /* 0x000fea0003800200 */
.L_x_5311:
        /* <DEDUP_REMOVED lines=40> */
.L_x_5315:
        /* <DEDUP_REMOVED lines=17> */
.L_x_5316:
[----:B------:R-:W-:Y:S05]  /*74e0*/  BSYNC.RECONVERGENT B2 ;  /* 0x0000000000027941 */ /* 0x000fea0003800200 */
.L_x_5314:
        /* <DEDUP_REMOVED lines=10> */
.L_x_5304:
        /* <DEDUP_REMOVED lines=35> */
.L_x_5319:
[----:B------:R-:W-:Y:S01]  /*77c0*/  IMAD.MOV.U32 R34, RZ, RZ, R32 ;  /* 0x000000ffff227224 */ /* 0x000fe200078e0020 */
[----:B0-----:R-:W-:Y:S01]  /*77d0*/  MOV R24, R48 ;  /* 0x0000003000187202 */ /* 0x001fe20000000f00 */
[----:B------:R-:W-:Y:S01]  /*77e0*/  IMAD.MOV.U32 R27, RZ, RZ, R49 ;  /* 0x000000ffff1b7224 */ /* 0x000fe200078e0031 */
[----:B------:R-:W-:-:S07]  /*77f0*/  MOV R25, 0x7810 ;  /* 0x0000781000197802 */ /* 0x000fce0000000f00 */
[----:B-----5:R-:W-:Y:S05]  /*7800*/  CALL.REL.NOINC `($__internal_89_$__cuda_sm20_div_u64) ;  /* 0x0000016800f87944 */ /* 0x020fea0003c00000 */
        /* <DEDUP_REMOVED lines=10> */
.L_x_5320:
[----:B------:R-:W-:Y:S05]  /*78b0*/  BSYNC.RECONVERGENT B2 ;  /* 0x0000000000027941 */ /* 0x000fea0003800200 */
.L_x_5318:
        /* <DEDUP_REMOVED lines=41> */
.L_x_5322:
        /* <DEDUP_REMOVED lines=17> */
.L_x_5323:
[----:B------:R-:W-:Y:S05]  /*7c60*/  BSYNC.RECONVERGENT B2 ;  /* 0x0000000000027941 */ /* 0x000fea0003800200 */
.L_x_5321:
        /* <DEDUP_REMOVED lines=10> */
.L_x_5317:
        /* <DEDUP_REMOVED lines=35> */
.L_x_5325:
[----:B------:R-:W-:Y:S01]  /*7f40*/  MOV R34, R32 ;  /* 0x0000002000227202 */ /* 0x000fe20000000f00 */
[----:B0-----:R-:W-:Y:S01]  /*7f50*/  IMAD.MOV.U32 R24, RZ, RZ, R48 ;  /* 0x000000ffff187224 */ /* 0x001fe200078e0030 */
[----:B------:R-:W-:Y:S02]  /*7f60*/  MOV R27, R49 ;  /* 0x00000031001b7202 */ /* 0x000fe40000000f00 */
[----:B------:R-:W-:-:S07]  /*7f70*/  MOV R25, 0x7f90 ;  /* 0x00007f9000197802 */ /* 0x000fce0000000f00 */
[----:B-----5:R-:W-:Y:S05]  /*7f80*/  CALL.REL.NOINC `($__internal_89_$__cuda_sm20_div_u64) ;  /* 0x0000016400187944 */ /* 0x020fea0003c00000 */
        /* <DEDUP_REMOVED lines=11> */
.L_x_5326:
[----:B------:R-:W-:Y:S05]  /*8040*/  BSYNC.RECONVERGENT B2 ;  /* 0x0000000000027941 */ /* 0x000fea0003800200 */
.L_x_5324:
        /* <DEDUP_REMOVED lines=10> */
.L_x_5303:
        /* <DEDUP_REMOVED lines=11> */
.L_x_5276:
[----:B------:R-:W-:Y:S05]  /*81a0*/  BSYNC.RECONVERGENT B1 ;  /* 0x0000000000017941 */ /* 0x000fea0003800200 */
.L_x_5275:
        /* <DEDUP_REMOVED lines=16> */
.L_x_5354:
        /* <DEDUP_REMOVED lines=31> */
.L_x_5331:
[----:B------:R-:W-:Y:S01]  /*84a0*/  IMAD.MOV.U32 R34, RZ, RZ, R32 ;  /* 0x000000ffff227224 */ /* 0x000fe200078e0020 */
[----:B01----:R-:W-:Y:S01]  /*84b0*/  MOV R24, R48 ;  /* 0x0000003000187202 */ /* 0x003fe20000000f00 */
        /* <DEDUP_REMOVED lines=13> */
.L_x_5332:
[----:B------:R-:W-:Y:S05]  /*8590*/  BSYNC.RECONVERGENT B2 ;  /* 0x0000000000027941 */ /* 0x000fea0003800200 */
.L_x_5330:
        /* <DEDUP_REMOVED lines=40> */
.L_x_5334:
        /* <DEDUP_REMOVED lines=16> */
.L_x_5335:
[----:B------:R-:W-:Y:S05]  /*8920*/  BSYNC.RECONVERGENT B2 ;  /* 0x0000000000027941 */ /* 0x000fea0003800200 */
.L_x_5333:
        /* <DEDUP_REMOVED lines=39> */
.L_x_5337:
        /* <DEDUP_REMOVED lines=16> */
.L_x_5338:
[----:B------:R-:W-:Y:S05]  /*8ca0*/  BSYNC.RECONVERGENT B2 ;  /* 0x0000000000027941 */ /* 0x000fea0003800200 */
.L_x_5336:
        /* <DEDUP_REMOVED lines=39> */
.L_x_5340:
        /* <DEDUP_REMOVED lines=16> */
.L_x_5341:
[----:B------:R-:W-:Y:S05]  /*9020*/  BSYNC.RECONVERGENT B2 ;  /* 0x0000000000027941 */ /* 0x000fea0003800200 */
.L_x_5339:
        /* <DEDUP_REMOVED lines=39> */
.L_x_5343:
        /* <DEDUP_REMOVED lines=16> */
.L_x_5344:
[----:B------:R-:W-:Y:S05]  /*93a0*/  BSYNC.RECONVERGENT B2 ;  /* 0x0000000000027941 */ /* 0x000fea0003800200 */
.L_x_5342:
        /* <DEDUP_REMOVED lines=39> */
.L_x_5346:
        /* <DEDUP_REMOVED lines=16> */
.L_x_5347:
[----:B------:R-:W-:Y:S05]  /*9720*/  BSYNC.RECONVERGENT B2 ;  /* 0x0000000000027941 */ /* 0x000fea0003800200 */
.L_x_5345:
        /* <DEDUP_REMOVED lines=39> */
.L_x_5349:
        /* <DEDUP_REMOVED lines=16> */
.L_x_5350:
[----:B------:R-:W-:Y:S05]  /*9aa0*/  BSYNC.RECONVERGENT B2 ;  /* 0x0000000000027941 */ /* 0x000fea0003800200 */
.L_x_5348:
        /* <DEDUP_REMOVED lines=40> */
.L_x_5352:
        /* <DEDUP_REMOVED lines=17> */
.L_x_5353:
[----:B------:R-:W-:Y:S05]  /*9e40*/  BSYNC.RECONVERGENT B2 ;  /* 0x0000000000027941 */ /* 0x000fea0003800200 */
.L_x_5351:
        /* <DEDUP_REMOVED lines=17> */
.L_x_5329:
        /* <DEDUP_REMOVED lines=37> */
.L_x_5358:
[----:B------:R-:W-:Y:S01]  /*a1b0*/  MOV R34, R32 ;  /* 0x0000002000227202 */ /* 0x000fe20000000f00 */
[----:B01----:R-:W-:Y:S01]  /*a1c0*/  IMAD.MOV.U32 R24, RZ, RZ, R48 ;  /* 0x000000ffff187224 */ /* 0x003fe200078e0030 */
        /* <DEDUP_REMOVED lines=13> */
.L_x_5359:
[----:B------:R-:W-:Y:S05]  /*a2a0*/  BSYNC.RECONVERGENT B2 ;  /* 0x0000000000027941 */ /* 0x000fea0003800200 */
.L_x_5357:
        /* <DEDUP_REMOVED lines=40> */
.L_x_5361:
        /* <DEDUP_REMOVED lines=16> */
.L_x_5362:
[----:B------:R-:W-:Y:S05]  /*a630*/  BSYNC.RECONVERGENT B2 ;  /* 0x0000000000027941 */ /* 0x000fea0003800200 */
.L_x_5360:
        /* <DEDUP_REMOVED lines=39> */
.L_x_5364:
        /* <DEDUP_REMOVED lines=16> */
.L_x_5365:
[----:B------:R-:W-:Y:S05]  /*a9b0*/  BSYNC.RECONVERGENT B2 ;  /* 0x0000000000027941 */ /* 0x000fea0003800200 */
.L_x_5363:
        /* <DEDUP_REMOVED lines=40> */
.L_x_5367:
        /* <DEDUP_REMOVED lines=17> */
.L_x_5368:
[----:B------:R-:W-:Y:S05]  /*ad50*/  BSYNC.RECONVERGENT B2 ;  /* 0x0000000000027941 */ /* 0x000fea0003800200 */
.L_x_5366:
        /* <DEDUP_REMOVED lines=10> */
.L_x_5356:
        /* <DEDUP_REMOVED lines=35> */
.L_x_5371:
[----:B------:R-:W-:Y:S01]  /*b030*/  MOV R34, R32 ;  /* 0x0000002000227202 */ /* 0x000fe20000000f00 */
[----:B01----:R-:W-:Y:S01]  /*b040*/  IMAD.MOV.U32 R24, RZ, RZ, R48 ;  /* 0x000000ffff187224 */ /* 0x003fe200078e0030 */
[----:B------:R-:W-:Y:S02]  /*b050*/  MOV R27, R49 ;  /* 0x00000031001b7202 */ /* 0x000fe40000000f00 */
[----:B------:R-:W-:-:S07]  /*b060*/  MOV R25, 0xb080 ;  /* 0x0000b08000197802 */ /* 0x000fce0000000f00 */
[----:B-----5:R-:W-:Y:S05]  /*b070*/  CALL.REL.NOINC `($__internal_89_$__cuda_sm20_div_u64) ;  /* 0x0000013000dc7944 */ /* 0x020fea0003c00000 */
        /* <DEDUP_REMOVED lines=10> */
.L_x_5372:
[----:B------:R-:W-:Y:S05]  /*b120*/  BSYNC.RECONVERGENT B2 ;  /* 0x0000000000027941 */ /* 0x000fea0003800200 */
.L_x_5370:
        /* <DEDUP_REMOVED lines=41> */
.L_x_5374:
        /* <DEDUP_REMOVED lines=17> */
.L_x_5375:
[----:B------:R-:W-:Y:S05]  /*b4d0*/  BSYNC.RECONVERGENT B2 ;  /* 0x0000000000027941 */ /* 0x000fea0003800200 */
.L_x_5373:
        /* <DEDUP_REMOVED lines=10> */
.L_x_5369:
        /* <DEDUP_REMOVED lines=35> */
.L_x_5377:
[----:B------:R-:W-:Y:S01]  /*b7b0*/  IMAD.MOV.U32 R34, RZ, RZ, R32 ;  /* 0x000000ffff227224 */ /* 0x000fe200078e0020 */
[----:B01----:R-:W-:Y:S01]  /*b7c0*/  MOV R24, R48 ;  /* 0x0000003000187202 */ /* 0x003fe20000000f00 */
[----:B------:R-:W-:Y:S01]  /*b7d0*/  IMAD.MOV.U32 R27, RZ, RZ, R49 ;  /* 0x000000ffff1b7224 */ /* 0x000fe200078e0031 */
[----:B------:R-:W-:-:S07]  /*b7e0*/  MOV R25, 0xb800 ;  /* 0x0000b80000197802 */ /* 0x000fce0000000f00 */
[----:B-----5:R-:W-:Y:S05]  /*b7f0*/  CALL.REL.NOINC `($__internal_89_$__cuda_sm20_div_u64) ;  /* 0x0000012800fc7944 */ /* 0x020fea0003c00000 */
        /* <DEDUP_REMOVED lines=11> */
.L_x_5378:
[----:B------:R-:W-:Y:S05]  /*b8b0*/  BSYNC.RECONVERGENT B2 ;  /* 0x0000000000027941 */ /* 0x000fea0003800200 */
.L_x_5376:
        /* <DEDUP_REMOVED lines=10> */
.L_x_5355:
        /* <DEDUP_REMOVED lines=10> */
[----:B------:R2:W5:Y:S02]  /*ba00*/  LDG.E R2, desc[UR6][R24.64] ;  /* 0x0000000618027981 */ /* 0x000564000c1e1900 */
.L_x_5328:
[----:B------:R-:W-:Y:S05]  /*ba10*/  BSYNC.RECONVERGENT B1 ;  /* 0x0000000000017941 */ /* 0x000fea0003800200 */
.L_x_5327:
        /* <DEDUP_REMOVED lines=15> */
.L_x_5405:
        /* <DEDUP_REMOVED lines=31> */
.L_x_5382:
[----:B------:R-:W-:Y:S01]  /*bd00*/  MOV R34, R32 ;  /* 0x0000002000227202 */ /* 0x000fe20000000f00 */
[----:B012---:R-:W-:Y:S01]  /*bd10*/  IMAD.MOV.U32 R24, RZ, RZ, R48 ;  /* 0x000000ffff187224 */ /* 0x007fe200078e0030 */
        /* <DEDUP_REMOVED lines=13> */
.L_x_5383:
[----:B------:R-:W-:Y:S05]  /*bdf0*/  BSYNC.RECONVERGENT B1 ;  /* 0x0000000000017941 */ /* 0x000fea0003800200 */
.L_x_5381:
        /* <DEDUP_REMOVED lines=40> */
.L_x_5385:
        /* <DEDUP_REMOVED lines=16> */
.L_x_5386:
[----:B------:R-:W-:Y:S05]  /*c180*/  BSYNC.RECONVERGENT B1 ;  /* 0x0000000000017941 */ /* 0x000fea0003800200 */
.L_x_5384:
        /* <DEDUP_REMOVED lines=39> */
.L_x_5388:
        /* <DEDUP_REMOVED lines=16> */
.L_x_5389:
[----:B------:R-:W-:Y:S05]  /*c500*/  BSYNC.RECONVERGENT B1 ;  /* 0x0000000000017941 */ /* 0x000fea0003800200 */
.L_x_5387:
        /* <DEDUP_REMOVED lines=39> */
.L_x_5391:
        /* <DEDUP_REMOVED lines=16> */
.L_x_5392:
[----:B------:R-:W-:Y:S05]  /*c880*/  BSYNC.RECONVERGENT B1 ;  /* 0x0000000000017941 */ /* 0x000fea0003800200 */
.L_x_5390:
        /* <DEDUP_REMOVED lines=39> */
.L_x_5394:
        /* <DEDUP_REMOVED lines=16> */
.L_x_5395:
[----:B------:R-:W-:Y:S05]  /*cc00*/  BSYNC.RECONVERGENT B1 ;  /* 0x0000000000017941 */ /* 0x000fea0003800200 */
.L_x_5393:
        /* <DEDUP_REMOVED lines=39> */
.L_x_5397:
        /* <DEDUP_REMOVED lines=16> */
.L_x_5398:
[----:B------:R-:W-:Y:S05]  /*cf80*/  BSYNC.RECONVERGENT B1 ;  /* 0x0000000000017941 */ /* 0x000fea0003800200 */
.L_x_5396:
        /* <DEDUP_REMOVED lines=39> */
.L_x_5400:
        /* <DEDUP_REMOVED lines=16> */
.L_x_5401:
[----:B------:R-:W-:Y:S05]  /*d300*/  BSYNC.RECONVERGENT B1 ;  /* 0x0000000000017941 */ /* 0x000fea0003800200 */
.L_x_5399:
        /* <DEDUP_REMOVED lines=40> */
.L_x_5403:
        /* <DEDUP_REMOVED lines=17> */
.L_x_5404:
[----:B------:R-:W-:Y:S05]  /*d6a0*/  BSYNC.RECONVERGENT B1 ;  /* 0x0000000000017941 */ /* 0x000fea0003800200 */
.L_x_5402:
        /* <DEDUP_REMOVED lines=17> */
.L_x_5380:
        /* <DEDUP_REMOVED lines=37> */
.L_x_5409:
[----:B------:R-:W-:Y:S01]  /*da10*/  IMAD.MOV.U32 R34, RZ, RZ, R32 ;  /* 0x000000ffff227224 */ /* 0x000fe200078e0020 */
[----:B012---:R-:W-:Y:S01]  /*da20*/  MOV R24, R48 ;  /* 0x0000003000187202 */ /* 0x007fe20000000f00 */
        /* <DEDUP_REMOVED lines=13> */
.L_x_5410:
[----:B------:R-:W-:Y:S05]  /*db00*/  BSYNC.RECONVERGENT B1 ;  /* 0x0000000000017941 */ /* 0x000fea0003800200 */
.L_x_5408:
        /* <DEDUP_REMOVED lines=40> */
.L_x_5412:
        /* <DEDUP_REMOVED lines=16> */
.L_x_5413:
[----:B------:R-:W-:Y:S05]  /*de90*/  BSYNC.RECONVERGENT B1 ;  /* 0x0000000000017941 */ /* 0x000fea0003800200 */
.L_x_5411:
        /* <DEDUP_REMOVED lines=39> */
.L_x_5415:
        /* <DEDUP_REMOVED lines=16> */
.L_x_5416:
[----:B------:R-:W-:Y:S05]  /*e210*/  BSYNC.RECONVERGENT B1 ;  /* 0x0000000000017941 */ /* 0x000fea0003800200 */
.L_x_5414:
        /* <DEDUP_REMOVED lines=40> */
.L_x_5418:
        /* <DEDUP_REMOVED lines=17> */
.L_x_5419:
[----:B------:R-:W-:Y:S05]  /*e5b0*/  BSYNC.RECONVERGENT B1 ;  /* 0x0000000000017941 */ /* 0x000fea0003800200 */
.L_x_5417:
        /* <DEDUP_REMOVED lines=10> */
.L_x_5407:
        /* <DEDUP_REMOVED lines=35> */
.L_x_5422:
[----:B------:R-:W-:Y:S01]  /*e890*/  IMAD.MOV.U32 R34, RZ, RZ, R32 ;  /* 0x000000ffff227224 */ /* 0x000fe200078e0020 */
[----:B012---:R-:W-:Y:S01]  /*e8a0*/  MOV R24, R48 ;  /* 0x0000003000187202 */ /* 0x007fe20000000f00 */
        /* <DEDUP_REMOVED lines=13> */
.L_x_5423:
[----:B------:R-:W-:Y:S05]  /*e980*/  BSYNC.RECONVERGENT B1 ;  /* 0x0000000000017941 */ /* 0x000fea0003800200 */
.L_x_5421:
        /* <DEDUP_REMOVED lines=41> */
.L_x_5425:
        /* <DEDUP_REMOVED lines=17> */
.L_x_5426:
[----:B------:R-:W-:Y:S05]  /*ed30*/  BSYNC.RECONVERGENT B1 ;  /* 0x0000000000017941 */ /* 0x000fea0003800200 */
.L_x_5424:
        /* <DEDUP_REMOVED lines=10> */
.L_x_5420:
        /* <DEDUP_REMOVED lines=35> */
.L_x_5428:
[----:B------:R-:W-:Y:S01]  /*f010*/  MOV R34, R32 ;  /* 0x0000002000227202 */ /* 0x000fe20000000f00 */
[----:B012---:R-:W-:Y:S01]  /*f020*/  IMAD.MOV.U32 R24, RZ, RZ, R48 ;  /* 0x000000ffff187224 */ /* 0x007fe200078e0030 */
        /* <DEDUP_REMOVED lines=14> */
.L_x_5429:
[----:B------:R-:W-:Y:S05]  /*f110*/  BSYNC.RECONVERGENT B1 ;  /* 0x0000000000017941 */ /* 0x000fea0003800200 */
.L_x_5427:
        /* <DEDUP_REMOVED lines=10> */
.L_x_5406:
        /* <DEDUP_REMOVED lines=10> */
[----:B------:R3:W5:Y:S01]  /*f260*/  LDG.E R0, desc[UR6][R24.64] ;  /* 0x0000000618007981 */ /* 0x000762000c1e1900 */
[----:B------:R-:W-:Y:S05]  /*f270*/  BRA `(.L_x_5379) ;  /* 0x0000000000cc7947 */ /* 0x000fea0003800000 */
.L_x_5222:
        /* <DEDUP_REMOVED lines=51> */
.L_x_5379:
[----:B------:R-:W-:Y:S05]  /*f5b0*/  BSYNC.RECONVERGENT B0 ;  /* 0x0000000000007941 */ /* 0x000fea0003800200 */
.L_x_5221:
        /* <DEDUP_REMOVED lines=15> */
[----:B------:R-:W-:Y:S02]  /*f6b0*/  ISETP.GE.U32.AND P0, PT, R22, 0x7, PT ;  /* 0x000000071600780c */ /* 0x000fe40003f06070 */
[----:B----4-:R-:W-:-:S11]  /*f6c0*/  MOV R30, UR4 ;  /* 0x00000004001e7c02 */ /* 0x010fd60008000f00 */
[----:B------:R-:W-:Y:S05]  /*f6d0*/  @!P0 BRA `(.L_x_5433) ;  /* 0x0000001c00048947 */ /* 0x000fea0003800000 */
[----:B------:R-:W-:-:S07]  /*f6e0*/  IMAD.MOV.U32 R32, RZ, RZ, RZ ;  /* 0x000000ffff207224 */ /* 0x000fce00078e00ff */
.L_x_5458:
        /* <DEDUP_REMOVED lines=31> */
.L_x_5435:
[----:B------:R-:W-:Y:S01]  /*f8e0*/  IMAD.MOV.U32 R34, RZ, RZ, R29 ;  /* 0x000000ffff227224 */ /* 0x000fe200078e001d */
[----:B0123--:R-:W-:Y:S01]  /*f8f0*/  MOV R24, R48 ;  /* 0x0000003000187202 */ /* 0x00ffe20000000f00 */
        /* <DEDUP_REMOVED lines=13> */
.L_x_5436:
[----:B------:R-:W-:Y:S05]  /*f9d0*/  BSYNC.RECONVERGENT B1 ;  /* 0x0000000000017941 */ /* 0x000fea0003800200 */
.L_x_5434:
        /* <DEDUP_REMOVED lines=39> */
.L_x_5438:
        /* <DEDUP_REMOVED lines=16> */
.L_x_5439:
[----:B------:R-:W-:Y:S05]  /*fd50*/  BSYNC.RECONVERGENT B1 ;  /* 0x0000000000017941 */ /* 0x000fea0003800200 */
.L_x_5437:
        /* <DEDUP_REMOVED lines=38> */
.L_x_5441:
        /* <DEDUP_REMOVED lines=16> */
.L_x_5442:
[----:B------:R-:W-:Y:S05]  /*100c0*/  BSYNC.RECONVERGENT B1 ;  /* 0x0000000000017941 */ /* 0x000fea0003800200 */
.L_x_5440:
        /* <DEDUP_REMOVED lines=38> */
.L_x_5444:
        /* <DEDUP_REMOVED lines=16> */
.L_x_5445:
[----:B------:R-:W-:Y:S05]  /*10430*/  BSYNC.RECONVERGENT B1 ;  /* 0x0000000000017941 */ /* 0x000fea0003800200 */
.L_x_5443:
        /* <DEDUP_REMOVED lines=38> */
.L_x_5447:
        /* <DEDUP_REMOVED lines=16> */
.L_x_5448:
[----:B------:R-:W-:Y:S05]  /*107a0*/  BSYNC.RECONVERGENT B1 ;  /* 0x0000000000017941 */ /* 0x000fea0003800200 */
.L_x_5446:
        /* <DEDUP_REMOVED lines=38> */
.L_x_5450:
        /* <DEDUP_REMOVED lines=16> */
.L_x_5451:
[----:B------:R-:W-:Y:S05]  /*10b10*/  BSYNC.RECONVERGENT B1 ;  /* 0x0000000000017941 */ /* 0x000fea0003800200 */
.L_x_5449:
        /* <DEDUP_REMOVED lines=38> */
.L_x_5453:
        /* <DEDUP_REMOVED lines=16> */
.L_x_5454:
[----:B------:R-:W-:Y:S05]  /*10e80*/  BSYNC.RECONVERGENT B1 ;  /* 0x0000000000017941 */ /* 0x000fea0003800200 */
.L_x_5452:
        /* <DEDUP_REMOVED lines=37> */
.L_x_5456:
        /* <DEDUP_REMOVED lines=17> */
.L_x_5457:
[----:B------:R-:W-:Y:S05]  /*111f0*/  BSYNC.RECONVERGENT B1 ;  /* 0x0000000000017941 */ /* 0x000fea0003800200 */
.L_x_5455:
        /* <DEDUP_REMOVED lines=15> */
.L_x_5433:
        /* <DEDUP_REMOVED lines=39> */
.L_x_5464:
        /* <DEDUP_REMOVED lines=15> */
.L_x_5465:
[----:B------:R-:W-:Y:S05]  /*11650*/  BSYNC.RECONVERGENT B3 ;  /* 0x0000000000037941 */ /* 0x000fea0003800200 */
.L_x_5463:
        /* <DEDUP_REMOVED lines=39> */
.L_x_5467:
        /* <DEDUP_REMOVED lines=16> */
.L_x_5468:
[----:B------:R-:W-:Y:S05]  /*119d0*/  BSYNC.RECONVERGENT B3 ;  /* 0x0000000000037941 */ /* 0x000fea0003800200 */
.L_x_5466:
        /* <DEDUP_REMOVED lines=38> */
.L_x_5470:
        /* <DEDUP_REMOVED lines=16> */
.L_x_5471:
[----:B------:R-:W-:Y:S05]  /*11d40*/  BSYNC.RECONVERGENT B3 ;  /* 0x0000000000037941 */ /* 0x000fea0003800200 */
.L_x_5469:
        /* <DEDUP_REMOVED lines=37> */
.L_x_5473:
        /* <DEDUP_REMOVED lines=17> */
.L_x_5474:
[----:B------:R-:W-:Y:S05]  /*120b0*/  BSYNC.RECONVERGENT B3 ;  /* 0x0000000000037941 */ /* 0x000fea0003800200 */
.L_x_5472:
        /* <DEDUP_REMOVED lines=8> */
.L_x_5462:
[----:B------:R-:W-:Y:S05]  /*12140*/  BSYNC.RECONVERGENT B2 ;  /* 0x0000000000027941 */ /* 0x000fea0003800200 */
.L_x_5461:
        /* <DEDUP_REMOVED lines=36> */
.L_x_5478:
[----:B------:R-:W-:Y:S01]  /*12390*/  MOV R34, R29 ;  /* 0x0000001d00227202 */ /* 0x000fe20000000f00 */
[----:B0123--:R-:W-:Y:S01]  /*123a0*/  IMAD.MOV.U32 R24, RZ, RZ, R48 ;  /* 0x000000ffff187224 */ /* 0x00ffe200078e0030 */
[----:B------:R-:W-:Y:S02]  /*123b0*/  MOV R27, R49 ;  /* 0x00000031001b7202 */ /* 0x000fe40000000f00 */
[----:B------:R-:W-:-:S07]  /*123c0*/  MOV R25, 0x123e0 ;  /* 0x000123e000197802 */ /* 0x000fce0000000f00 */
[----:B-----5:R-:W-:Y:S05]  /*123d0*/  CALL.REL.NOINC `($__internal_89_$__cuda_sm20_div_u64) ;  /* 0x000000c000047944 */ /* 0x020fea0003c00000 */
        /* <DEDUP_REMOVED lines=11> */
.L_x_5479:
[----:B------:R-:W-:Y:S05]  /*12490*/  BSYNC.RECONVERGENT B3 ;  /* 0x0000000000037941 */ /* 0x000fea0003800200 */
.L_x_5477:
        /* <DEDUP_REMOVED lines=38> */
.L_x_5481:
        /* <DEDUP_REMOVED lines=17> */
.L_x_5482:
[----:B------:R-:W-:Y:S05]  /*12810*/  BSYNC.RECONVERGENT B3 ;  /* 0x0000000000037941 */ /* 0x000fea0003800200 */
.L_x_5480:
        /* <DEDUP_REMOVED lines=8> */
.L_x_5476:
[----:B------:R-:W-:Y:S05]  /*128a0*/  BSYNC.RECONVERGENT B2 ;  /* 0x0000000000027941 */ /* 0x000fea0003800200 */
.L_x_5475:
        /* <DEDUP_REMOVED lines=36> */
.L_x_5484:
[----:B------:R-:W-:Y:S01]  /*12af0*/  IMAD.MOV.U32 R34, RZ, RZ, R29 ;  /* 0x000000ffff227224 */ /* 0x000fe200078e001d */
[----:B0123--:R-:W-:Y:S01]  /*12b00*/  MOV R24, R32 ;  /* 0x0000002000187202 */ /* 0x00ffe20000000f00 */
        /* <DEDUP_REMOVED lines=14> */
.L_x_5485:
[----:B------:R-:W-:Y:S05]  /*12bf0*/  BSYNC.RECONVERGENT B2 ;  /* 0x0000000000027941 */ /* 0x000fea0003800200 */
.L_x_5483:
        /* <DEDUP_REMOVED lines=8> */
.L_x_5460:
[----:B------:R-:W-:Y:S05]  /*12c80*/  BSYNC.RECONVERGENT B1 ;  /* 0x0000000000017941 */ /* 0x000fea0003800200 */
.L_x_5459:
[----:B------:R-:W0:Y:S01]  /*12c90*/  LDCU.64 UR4, c[0x0][0x5f0] ;  /* 0x0000be00ff0477ac */ /* 0x000e220008000a00 */
[----:B------:R-:W-:Y:S01]  /*12ca0*/  MOV R23, R28 ;  /* 0x0000001c00177202 */ /* 0x000fe20000000f00 */
[----:B------:R-:W-:Y:S02]  /*12cb0*/  IMAD.MOV.U32 R22, RZ, RZ, R26 ;  /* 0x000000ffff167224 */ /* 0x000fe400078e001a */
[----:B-----5:R-:W-:Y:S01]  /*12cc0*/  FMUL.FTZ R5, R5, R4 ;  /* 0x0000000405057220 */ /* 0x020fe20000410000 */
[----:B------:R-:W4:Y:S03]  /*12cd0*/  LDCU.64 UR8, c[0x0][0x520] ;  /* 0x0000a400ff0877ac */ /* 0x000f260008000a00 */
[----:B------:R-:W-:Y:S01]  /*12ce0*/  FMUL.FTZ R5, R38, R5 ;  /* 0x0000000526057220 */ /* 0x000fe20000410000 */
[----:B------:R-:W4:Y:S01]  /*12cf0*/  LDCU.64 UR10, c[0x0][0x6c0] ;  /* 0x0000d800ff0a77ac */ /* 0x000f220008000a00 */
[----:B------:R-:W4:Y:S01]  /*12d00*/  LDCU UR12, c[0x0][0x868] ;  /* 0x00010d00ff0c77ac */ /* 0x000f220008000800 */
[----:B0123--:R-:W-:-:S02]  /*12d10*/  IMAD R24, R31, UR4, RZ ;  /* 0x000000041f187c24 */ /* 0x00ffc4000f8e02ff */
[----:B------:R-:W-:-:S04]  /*12d20*/  IMAD.WIDE.U32 R22, R29, UR4, R22 ;  /* 0x000000041d167c25 */ /* 0x000fc8000f8e0016 */
[----:B------:R-:W-:Y:S01]  /*12d30*/  IMAD R25, R29, UR5, R24 ;  /* 0x000000051d197c24 */ /* 0x000fe2000f8e0218 */
[C---:B----4-:R-:W-:Y:S02]  /*12d40*/  LEA R26, P1, R22.reuse, UR8, 0x2 ;  /* 0x00000008161a7c11 */ /* 0x050fe4000f8210ff */
[----:B------:R-:W-:Y:S01]  /*12d50*/  IADD3 R24, P2, PT, R22, UR10, RZ ;  /* 0x0000000a16187c10 */ /* 0x000fe2000ff5e0ff */
[----:B------:R-:W-:Y:S01]  /*12d60*/  IMAD.IADD R23, R23, 0x1, R25 ;  /* 0x0000000117177824 */ /* 0x000fe200078e0219 */
[----:B------:R-:W-:-:S04]  /*12d70*/  FSETP.GEU.FTZ.AND P0, PT, R9, UR12, PT ;  /* 0x0000000c09007c0b */ /* 0x000fc8000bf1e000 */
[----:B------:R-:W-:Y:S02]  /*12d80*/  LEA.HI.X R27, R22, UR9, R23, 0x2, P1 ;  /* 0x00000009161b7c11 */ /* 0x000fe400088f1417 */
[----:B------:R-:W-:Y:S02]  /*12d90*/  IADD3.X R25, PT, PT, R23, UR11, RZ, P2, !PT ;  /* 0x0000000b17197c10 */ /* 0x000fe400097fe4ff */
[----:B------:R-:W-:Y:S01]  /*12da0*/  SEL R9, RZ, 0x1, P0 ;  /* 0x00000001ff097807 */ /* 0x000fe20000000000 */
[----:B------:R4:W-:Y:S04]  /*12db0*/  STG.E desc[UR6][R26.64], R5 ;  /* 0x000000051a007986 */ /* 0x0009e8000c101906 */
[----:B------:R4:W-:Y:S02]  /*12dc0*/  STG.E.U8 desc[UR6][R24.64], R9 ;  /* 0x0000000918007986 */ /* 0x0009e4000c101106 */
.L_x_5432:
[----:B------:R-:W-:Y:S05]  /*12dd0*/  BSYNC.RECONVERGENT B0 ;  /* 0x0000000000007941 */ /* 0x000fea0003800200 */
.L_x_5431:
        /* <DEDUP_REMOVED lines=17> */
.L_x_5513:
        /* <DEDUP_REMOVED lines=32> */
.L_x_5490:
[----:B------:R-:W-:Y:S01]  /*130f0*/  IMAD.MOV.U32 R34, RZ, RZ, R32 ;  /* 0x000000ffff227224 */ /* 0x000fe200078e0020 */
[----:B------:R-:W-:Y:S01]  /*13100*/  MOV R31, R30 ;  /* 0x0000001e001f7202 */ /* 0x000fe20000000f00 */
[----:B-123--:R-:W-:Y:S01]  /*13110*/  IMAD.MOV.U32 R24, RZ, RZ, R48 ;  /* 0x000000ffff187224 */ /* 0x00efe200078e0030 */
        /* <DEDUP_REMOVED lines=14> */
.L_x_5491:
[----:B------:R-:W-:Y:S05]  /*13200*/  BSYNC.RECONVERGENT B1 ;  /* 0x0000000000017941 */ /* 0x000fea0003800200 */
.L_x_5489:
        /* <DEDUP_REMOVED lines=39> */
.L_x_5493:
        /* <DEDUP_REMOVED lines=16> */
.L_x_5494:
[----:B------:R-:W-:Y:S05]  /*13580*/  BSYNC.RECONVERGENT B1 ;  /* 0x0000000000017941 */ /* 0x000fea0003800200 */
.L_x_5492:
        /* <DEDUP_REMOVED lines=38> */
.L_x_5496:
        /* <DEDUP_REMOVED lines=17> */
.L_x_5497:
[----:B------:R-:W-:Y:S05]  /*13900*/  BSYNC.RECONVERGENT B1 ;  /* 0x0000000000017941 */ /* 0x000fea0003800200 */
.L_x_5495:
        /* <DEDUP_REMOVED lines=38> */
.L_x_5499:
        /* <DEDUP_REMOVED lines=16> */
.L_x_5500:
[----:B------:R-:W-:Y:S05]  /*13c70*/  BSYNC.RECONVERGENT B1 ;  /* 0x0000000000017941 */ /* 0x000fea0003800200 */
.L_x_5498:
        /* <DEDUP_REMOVED lines=38> */
.L_x_5502:
        /* <DEDUP_REMOVED lines=17> */
.L_x_5503:
[----:B------:R-:W-:Y:S05]  /*13ff0*/  BSYNC.RECONVERGENT B1 ;  /* 0x0000000000017941 */ /* 0x000fea0003800200 */
.L_x_5501:
        /* <DEDUP_REMOVED lines=38> */
.L_x_5505:
        /* <DEDUP_REMOVED lines=16> */
.L_x_5506:
[----:B------:R-:W-:Y:S05]  /*14360*/  BSYNC.RECONVERGENT B1 ;  /* 0x0000000000017941 */ /* 0x000fea0003800200 */
.L_x_5504:
        /* <DEDUP_REMOVED lines=38> */
.L_x_5508:
        /* <DEDUP_REMOVED lines=17> */
.L_x_5509:
[----:B------:R-:W-:Y:S05]  /*146e0*/  BSYNC.RECONVERGENT B1 ;  /* 0x0000000000017941 */ /* 0x000fea0003800200 */
.L_x_5507:
        /* <DEDUP_REMOVED lines=38> */
.L_x_5511:
        /* <DEDUP_REMOVED lines=16> */
.L_x_5512:
[----:B------:R-:W-:Y:S05]  /*14a50*/  BSYNC.RECONVERGENT B1 ;  /* 0x0000000000017941 */ /* 0x000fea0003800200 */
.L_x_5510:
        /* <DEDUP_REMOVED lines=15> */
.L_x_5488:
        /* <DEDUP_REMOVED lines=38> */
.L_x_5517:
        /* <DEDUP_REMOVED lines=17> */
.L_x_5518:
[----:B------:R-:W-:Y:S05]  /*14ec0*/  BSYNC.RECONVERGENT B1 ;  /* 0x0000000000017941 */ /* 0x000fea0003800200 */
.L_x_5516:
        /* <DEDUP_REMOVED lines=39> */
.L_x_5520:
        /* <DEDUP_REMOVED lines=16> */
.L_x_5521:
[----:B------:R-:W-:Y:S05]  /*15240*/  BSYNC.RECONVERGENT B1 ;  /* 0x0000000000017941 */ /* 0x000fea0003800200 */
.L_x_5519:
        /* <DEDUP_REMOVED lines=38> */
.L_x_5523:
        /* <DEDUP_REMOVED lines=17> */
.L_x_5524:
[----:B------:R-:W-:Y:S05]  /*155c0*/  BSYNC.RECONVERGENT B1 ;  /* 0x0000000000017941 */ /* 0x000fea0003800200 */
.L_x_5522:
        /* <DEDUP_REMOVED lines=38> */
.L_x_5526:
        /* <DEDUP_REMOVED lines=16> */
.L_x_5527:
[----:B------:R-:W-:Y:S05]  /*15930*/  BSYNC.RECONVERGENT B1 ;  /* 0x0000000000017941 */ /* 0x000fea0003800200 */
.L_x_5525:
        /* <DEDUP_REMOVED lines=8> */
.L_x_5515:
        /* <DEDUP_REMOVED lines=36> */
.L_x_5530:
[----:B------:R-:W-:Y:S01]  /*15c00*/  MOV R34, R32 ;  /* 0x0000002000227202 */ /* 0x000fe20000000f00 */
[----:B------:R-:W-:Y:S01]  /*15c10*/  IMAD.MOV.U32 R31, RZ, RZ, R30 ;  /* 0x000000ffff1f7224 */ /* 0x000fe200078e001e */
[----:B-123--:R-:W-:Y:S01]  /*15c20*/  MOV R24, R48 ;  /* 0x0000003000187202 */ /* 0x00efe20000000f00 */
        /* <DEDUP_REMOVED lines=14> */
.L_x_5531:
[----:B------:R-:W-:Y:S05]  /*15d10*/  BSYNC.RECONVERGENT B1 ;  /* 0x0000000000017941 */ /* 0x000fea0003800200 */
.L_x_5529:
        /* <DEDUP_REMOVED lines=39> */
.L_x_5533:
        /* <DEDUP_REMOVED lines=17> */
.L_x_5534:
[----:B------:R-:W-:Y:S05]  /*160a0*/  BSYNC.RECONVERGENT B1 ;  /* 0x0000000000017941 */ /* 0x000fea0003800200 */
.L_x_5532:
        /* <DEDUP_REMOVED lines=8> */
.L_x_5528:
        /* <DEDUP_REMOVED lines=36> */
.L_x_5536:
        /* <DEDUP_REMOVED lines=17> */
.L_x_5537:
[----:B------:R-:W-:Y:S05]  /*16480*/  BSYNC.RECONVERGENT B1 ;  /* 0x0000000000017941 */ /* 0x000fea0003800200 */
.L_x_5535:
        /* <DEDUP_REMOVED lines=8> */
.L_x_5514:
[----:B------:R-:W0:Y:S01]  /*16510*/  LDCU.64 UR8, c[0x0][0x5f0] ;  /* 0x0000be00ff0877ac */ /* 0x000e220008000a00 */
[----:B------:R-:W-:Y:S01]  /*16520*/  MOV R29, R26 ;  /* 0x0000001a001d7202 */ /* 0x000fe20000000f00 */
[----:B------:R-:W4:Y:S01]  /*16530*/  LDCU UR4, c[0x0][0x868] ;  /* 0x00010d00ff0477ac */ /* 0x000f220008000800 */
[----:B------:R-:W1:Y:S01]  /*16540*/  LDCU.64 UR10, c[0x0][0x520] ;  /* 0x0000a400ff0a77ac */ /* 0x000e620008000a00 */
[----:B------:R-:W2:Y:S01]  /*16550*/  LDCU.64 UR12, c[0x0][0x6c0] ;  /* 0x0000d800ff0c77ac */ /* 0x000ea20008000a00 */
[----:B0-----:R-:W-:Y:S02]  /*16560*/  IMAD R5, R30, UR8, RZ ;  /* 0x000000081e057c24 */ /* 0x001fe4000f8e02ff */
[----:B------:R-:W-:Y:S01]  /*16570*/  IMAD.WIDE.U32 R22, R32, UR8, R28 ;  /* 0x0000000820167c25 */ /* 0x000fe2000f8e001c */
[----:B----4-:R-:W-:-:S03]  /*16580*/  FSET.BF.LT.FTZ.AND R28, R8, UR4, PT ;  /* 0x00000004081c7c0a */ /* 0x010fc6000b811000 */
[----:B------:R-:W-:Y:S01]  /*16590*/  IMAD R5, R32, UR9, R5 ;  /* 0x0000000920057c24 */ /* 0x000fe2000f8e0205 */
[----:B------:R-:W-:Y:S02]  /*165a0*/  FSETP.GEU.FTZ.AND P0, PT, R8, UR4, PT ;  /* 0x0000000408007c0b */ /* 0x000fe4000bf1e000 */
[C---:B-1----:R-:W-:Y:S01]  /*165b0*/  LEA R26, P1, R22.reuse, UR10, 0x2 ;  /* 0x0000000a161a7c11 */ /* 0x042fe2000f8210ff */
[----:B------:R-:W-:Y:S02]  /*165c0*/  IMAD.IADD R9, R23, 0x1, R5 ;  /* 0x0000000117097824 */ /* 0x000fe400078e0205 */
[----:B-----5:R-:W-:Y:S01]  /*165d0*/  FMUL.FTZ R5, R3, R28 ;  /* 0x0000001c03057220 */ /* 0x020fe20000410000 */
[C---:B--23--:R-:W-:Y:S02]  /*165e0*/  IADD3 R24, P2, PT, R22.reuse, UR12, RZ ;  /* 0x0000000c16187c10 */ /* 0x04cfe4000ff5e0ff */
[----:B------:R-:W-:Y:S01]  /*165f0*/  LEA.HI.X R27, R22, UR11, R9, 0x2, P1 ;  /* 0x0000000b161b7c11 */ /* 0x000fe200088f1409 */
[----:B------:R-:W-:Y:S01]  /*16600*/  FMUL.FTZ R5, R38, R5 ;  /* 0x0000000526057220 */ /* 0x000fe20000410000 */
[----:B------:R-:W-:-:S02]  /*16610*/  IADD3.X R25, PT, PT, R9, UR13, RZ, P2, !PT ;  /* 0x0000000d09197c10 */ /* 0x000fc400097fe4ff */
[----:B------:R-:W-:Y:S02]  /*16620*/  SEL R9, RZ, 0x1, P0 ;  /* 0x00000001ff097807 */ /* 0x000fe40000000000 */
[----:B------:R0:W-:Y:S04]  /*16630*/  STG.E desc[UR6][R26.64], R5 ;  /* 0x000000051a007986 */ /* 0x0001e8000c101906 */
[----:B------:R0:W-:Y:S02]  /*16640*/  STG.E.U8 desc[UR6][R24.64], R9 ;  /* 0x0000000918007986 */ /* 0x0001e4000c101106 */
.L_x_5487:
[----:B------:R-:W-:Y:S05]  /*16650*/  BSYNC.RECONVERGENT B0 ;  /* 0x0000000000007941 */ /* 0x000fea0003800200 */
.L_x_5486:
        /* <DEDUP_REMOVED lines=8> */
[----:B0---4-:R-:W-:Y:S02]  /*166e0*/  HFMA2 R9, -RZ, RZ, 0, 0 ;  /* 0x00000000ff097431 */ /* 0x011fe400000001ff */
[----:B------:R-:W-:Y:S01]  /*166f0*/  IMAD.MOV.U32 R26, RZ, RZ, RZ ;  /* 0x000000ffff1a7224 */ /* 0x000fe200078e00ff */
[----:B------:R-:W0:Y:S01]  /*16700*/  LDCU UR4, c[0x0][0x6b8] ;  /* 0x0000d700ff0477ac */ /* 0x000e220008000800 */
[----:B-1----:R-:W-:Y:S02]  /*16710*/  IMAD.U32 R31, RZ, RZ, UR5 ;  /* 0x00000005ff1f7e24 */ /* 0x002fe4000f8e00ff */
[----:B0-----:R-:W-:-:S03]  /*16720*/  IMAD.U32 R28, RZ, RZ, UR4 ;  /* 0x00000004ff1c7e24 */ /* 0x001fc6000f8e00ff */
[----:B------:R-:W-:-:S04]  /*16730*/  IADD3 R5, PT, PT, R31, -0x2, RZ ;  /* 0xfffffffe1f057810 */ /* 0x000fc80007ffe0ff */
[----:B------:R-:W-:-:S13]  /*16740*/  ISETP.GE.U32.AND P0, PT, R5, 0x7, PT ;  /* 0x000000070500780c */ /* 0x000fda0003f06070 */
[----:B------:R-:W-:Y:S05]  /*16750*/  @!P0 BRA `(.L_x_5540) ;  /* 0x0000001c001c8947 */ /* 0x000fea0003800000 */
[----:B------:R-:W-:-:S07]  /*16760*/  MOV R8, RZ ;  /* 0x000000ff00087202 */ /* 0x000fce0000000f00 */
.L_x_5565:
        /* <DEDUP_REMOVED lines=31> */
.L_x_5542:
[----:B------:R-:W-:Y:S01]  /*16960*/  MOV R34, R30 ;  /* 0x0000001e00227202 */ /* 0x000fe20000000f00 */
[----:B------:R-:W-:Y:S01]  /*16970*/  IMAD.MOV.U32 R31, RZ, RZ, R29 ;  /* 0x000000ffff1f7224 */ /* 0x000fe200078e001d */
[----:B--23--:R-:W-:Y:S01]  /*16980*/  MOV R24, R32 ;  /* 0x0000002000187202 */ /* 0x00cfe20000000f00 */
        /* <DEDUP_REMOVED lines=14> */
.L_x_5543:
[----:B------:R-:W-:Y:S05]  /*16a70*/  BSYNC.RECONVERGENT B1 ;  /* 0x0000000000017941 */ /* 0x000fea0003800200 */
.L_x_5541:
        /* <DEDUP_REMOVED lines=39> */
.L_x_5545:
        /* <DEDUP_REMOVED lines=17> */
.L_x_5546:
[----:B------:R-:W-:Y:S05]  /*16e00*/  BSYNC.RECONVERGENT B1 ;  /* 0x0000000000017941 */ /* 0x000fea0003800200 */
.L_x_5544:
        /* <DEDUP_REMOVED lines=38> */
.L_x_5548:
        /* <DEDUP_REMOVED lines=17> */
.L_x_5549:
[----:B------:R-:W-:Y:S05]  /*17180*/  BSYNC.RECONVERGENT B1 ;  /* 0x0000000000017941 */ /* 0x000fea0003800200 */
.L_x_5547:
        /* <DEDUP_REMOVED lines=38> */
.L_x_5551:
        /* <DEDUP_REMOVED lines=17> */
.L_x_5552:
[----:B------:R-:W-:Y:S05]  /*17500*/  BSYNC.RECONVERGENT B1 ;  /* 0x0000000000017941 */ /* 0x000fea0003800200 */
.L_x_5550:
        /* <DEDUP_REMOVED lines=38> */
.L_x_5554:
        /* <DEDUP_REMOVED lines=16> */
.L_x_5555:
[----:B------:R-:W-:Y:S05]  /*17870*/  BSYNC.RECONVERGENT B1 ;  /* 0x0000000000017941 */ /* 0x000fea0003800200 */
.L_x_5553:
        /* <DEDUP_REMOVED lines=38> */
.L_x_5557:
        /* <DEDUP_REMOVED lines=17> */
.L_x_5558:
[----:B------:R-:W-:Y:S05]  /*17bf0*/  BSYNC.RECONVERGENT B1 ;  /* 0x0000000000017941 */ /* 0x000fea0003800200 */
.L_x_5556:
        /* <DEDUP_REMOVED lines=38> */
.L_x_5560:
        /* <DEDUP_REMOVED lines=16> */
.L_x_5561:
[----:B------:R-:W-:Y:S05]  /*17f60*/  BSYNC.RECONVERGENT B1 ;  /* 0x0000000000017941 */ /* 0x000fea0003800200 */
.L_x_5559:
        /* <DEDUP_REMOVED lines=37> */
.L_x_5563:
        /* <DEDUP_REMOVED lines=17> */
.L_x_5564:
[----:B------:R-:W-:Y:S05]  /*182d0*/  BSYNC.RECONVERGENT B1 ;  /* 0x0000000000017941 */ /* 0x000fea0003800200 */
.L_x_5562:
        /* <DEDUP_REMOVED lines=15> */
.L_x_5540:
        /* <DEDUP_REMOVED lines=37> */
.L_x_5569:
        /* <DEDUP_REMOVED lines=17> */
.L_x_5570:
[----:B------:R-:W-:Y:S05]  /*18730*/  BSYNC.RECONVERGENT B1 ;  /* 0x0000000000017941 */ /* 0x000fea0003800200 */
.L_x_5568:
        /* <DEDUP_REMOVED lines=39> */
.L_x_5572:
        /* <DEDUP_REMOVED lines=17> */
.L_x_5573:
[----:B------:R-:W-:Y:S05]  /*18ac0*/  BSYNC.RECONVERGENT B1 ;  /* 0x0000000000017941 */ /* 0x000fea0003800200 */
.L_x_5571:
        /* <DEDUP_REMOVED lines=38> */
.L_x_5575:
        /* <DEDUP_REMOVED lines=17> */
.L_x_5576:
[----:B------:R-:W-:Y:S05]  /*18e40*/  BSYNC.RECONVERGENT B1 ;  /* 0x0000000000017941 */ /* 0x000fea0003800200 */
.L_x_5574:
        /* <DEDUP_REMOVED lines=37> */
.L_x_5578:
        /* <DEDUP_REMOVED lines=16> */
.L_x_5579:
[----:B------:R-:W-:Y:S05]  /*191a0*/  BSYNC.RECONVERGENT B1 ;  /* 0x0000000000017941 */ /* 0x000fea0003800200 */
.L_x_5577:
        /* <DEDUP_REMOVED lines=8> */
.L_x_5567:
        /* <DEDUP_REMOVED lines=35> */
.L_x_5582:
        /* <DEDUP_REMOVED lines=17> */
.L_x_5583:
[----:B------:R-:W-:Y:S05]  /*19570*/  BSYNC.RECONVERGENT B1 ;  /* 0x0000000000017941 */ /* 0x000fea0003800200 */
.L_x_5581:
        /* <DEDUP_REMOVED lines=38> */
.L_x_5585:
        /* <DEDUP_REMOVED lines=16> */
.L_x_5586:
[----:B------:R-:W-:Y:S05]  /*198e0*/  BSYNC.RECONVERGENT B1 ;  /* 0x0000000000017941 */ /* 0x000fea0003800200 */
.L_x_5584:
        /* <DEDUP_REMOVED lines=8> */
.L_x_5580:
        /* <DEDUP_REMOVED lines=36> */
.L_x_5588:
[----:B------:R-:W-:Y:S01]  /*19bb0*/  IMAD.MOV.U32 R34, RZ, RZ, R30 ;  /* 0x000000ffff227224 */ /* 0x000fe200078e001e */
[----:B------:R-:W-:Y:S01]  /*19bc0*/  MOV R31, R29 ;  /* 0x0000001d001f7202 */ /* 0x000fe20000000f00 */
[----:B--23--:R-:W-:Y:S01]  /*19bd0*/  IMAD.MOV.U32 R24, RZ, RZ, R32 ;  /* 0x000000ffff187224 */ /* 0x00cfe200078e0020 */
        /* <DEDUP_REMOVED lines=13> */
.L_x_5589:
[----:B------:R-:W-:Y:S05]  /*19cb0*/  BSYNC.RECONVERGENT B1 ;  /* 0x0000000000017941 */ /* 0x000fea0003800200 */
.L_x_5587:
[----:B------:R-:W0:Y:S01]  /*19cc0*/  LDC.64 R22, c[0x0][R5+0x450] ;  /* 0x0001140005167b82 */ /* 0x000e220000000a00 */
[----:B------:R-:W-:Y:S02]  /*19cd0*/  IMAD.MOV.U32 R8, RZ, RZ, R26 ;  /* 0x000000ffff087224 */ /* 0x000fe400078e001a */
[-C--:B0-----:R-:W-:Y:S02]  /*19ce0*/  IMAD R23, R23, R24.reuse, RZ ;  /* 0x0000001817177224 */ /* 0x081fe400078e02ff */
[----:B------:R-:W-:-:S04]  /*19cf0*/  IMAD.WIDE.U32 R8, R22, R24, R8 ;  /* 0x0000001816087225 */ /* 0x000fc800078e0008 */
[----:B------:R-:W-:Y:S01]  /*19d00*/  IMAD R23, R22, R25, R23 ;  /* 0x0000001916177224 */ /* 0x000fe200078e0217 */
[----:B------:R-:W-:-:S03]  /*19d10*/  MOV R26, R8 ;  /* 0x00000008001a7202 */ /* 0x000fc60000000f00 */
[----:B------:R-:W-:-:S07]  /*19d20*/  IMAD.IADD R9, R9, 0x1, R23 ;  /* 0x0000000109097824 */ /* 0x000fce00078e0217 */
.L_x_5566:
[----:B------:R-:W0:Y:S01]  /*19d30*/  LDCU.64 UR8, c[0x0][0x5f0] ;  /* 0x0000be00ff0877ac */ /* 0x000e220008000a00 */
[----:B------:R-:W-:Y:S01]  /*19d40*/  MOV R8, R26 ;  /* 0x0000001a00087202 */ /* 0x000fe20000000f00 */
[----:B------:R-:W1:Y:S01]  /*19d50*/  LDCU UR4, c[0x0][0x868] ;  /* 0x00010d00ff0477ac */ /* 0x000e620008000800 */
[----:B------:R-:W2:Y:S01]  /*19d60*/  LDCU.64 UR10, c[0x0][0x520] ;  /* 0x0000a400ff0a77ac */ /* 0x000ea20008000a00 */
[----:B------:R-:W4:Y:S01]  /*19d70*/  LDCU.64 UR12, c[0x0][0x6c0] ;  /* 0x0000d800ff0c77ac */ /* 0x000f220008000a00 */
[----:B0-----:R-:W-:Y:S02]  /*19d80*/  IMAD R29, R29, UR8, RZ ;  /* 0x000000081d1d7c24 */ /* 0x001fe4000f8e02ff */
[----:B------:R-:W-:Y:S01]  /*19d90*/  IMAD.WIDE.U32 R8, R30, UR8, R8 ;  /* 0x000000081e087c25 */ /* 0x000fe2000f8e0008 */
[----:B-1----:R-:W-:-:S03]  /*19da0*/  FSET.BF.LT.FTZ.AND R5, R7, UR4, PT ;  /* 0x0000000407057c0a */ /* 0x002fc6000b811000 */
[----:B------:R-:W-:Y:S01]  /*19db0*/  IMAD R29, R30, UR9, R29 ;  /* 0x000000091e1d7c24 */ /* 0x000fe2000f8e021d */
[----:B------:R-:W-:Y:S02]  /*19dc0*/  FSETP.GEU.FTZ.AND P0, PT, R7, UR4, PT ;  /* 0x0000000407007c0b */ /* 0x000fe4000bf1e000 */
[----:B--23--:R-:W-:Y:S01]  /*19dd0*/  LEA R24, P1, R8, UR10, 0x2 ;  /* 0x0000000a08187c11 */ /* 0x00cfe2000f8210ff */
[----:B------:R-:W-:Y:S02]  /*19de0*/  IMAD.IADD R9, R9, 0x1, R29 ;  /* 0x0000000109097824 */ /* 0x000fe400078e021d */
[----:B-----5:R-:W-:Y:S01]  /*19df0*/  FMUL.FTZ R5, R2, R5 ;  /* 0x0000000502057220 */ /* 0x020fe20000410000 */
[----:B----4-:R-:W-:Y:S02]  /*19e00*/  IADD3 R22, P2, PT, R8, UR12, RZ ;  /* 0x0000000c08167c10 */ /* 0x010fe4000ff5e0ff */
[----:B------:R-:W-:Y:S01]  /*19e10*/  SEL R7, RZ, 0x1, P0 ;  /* 0x00000001ff077807 */ /* 0x000fe20000000000 */
[----:B------:R-:W-:Y:S01]  /*19e20*/  FMUL.FTZ R5, R38, R5 ;  /* 0x0000000526057220 */ /* 0x000fe20000410000 */
[----:B------:R-:W-:-:S02]  /*19e30*/  LEA.HI.X R25, R8, UR11, R9, 0x2, P1 ;  /* 0x0000000b08197c11 */ /* 0x000fc400088f1409 */
[----:B------:R-:W-:-:S03]  /*19e40*/  IADD3.X R23, PT, PT, R9, UR13, RZ, P2, !PT ;  /* 0x0000000d09177c10 */ /* 0x000fc600097fe4ff */
[----:B------:R1:W-:Y:S04]  /*19e50*/  STG.E desc[UR6][R24.64], R5 ;  /* 0x0000000518007986 */ /* 0x0003e8000c101906 */
[----:B------:R1:W-:Y:S02]  /*19e60*/  STG.E.U8 desc[UR6][R22.64], R7 ;  /* 0x0000000716007986 */ /* 0x0003e4000c101106 */
.L_x_5539:
[----:B------:R-:W-:Y:S05]  /*19e70*/  BSYNC.RECONVERGENT B0 ;  /* 0x0000000000007941 */ /* 0x000fea0003800200 */
.L_x_5538:
        /* <DEDUP_REMOVED lines=15> */
.L_x_5616:
        /* <DEDUP_REMOVED lines=31> */
.L_x_5593:
        /* <DEDUP_REMOVED lines=17> */
.L_x_5594:
[----:B------:R-:W-:Y:S05]  /*1a270*/  BSYNC.RECONVERGENT B0 ;  /* 0x0000000000007941 */ /* 0x000fea0003800200 */
.L_x_5592:
        /* <DEDUP_REMOVED lines=39> */
.L_x_5596:
        /* <DEDUP_REMOVED lines=17> */
.L_x_5597:
[----:B------:R-:W-:Y:S05]  /*1a600*/  BSYNC.RECONVERGENT B0 ;  /* 0x0000000000007941 */ /* 0x000fea0003800200 */
.L_x_5595:
        /* <DEDUP_REMOVED lines=39> */
.L_x_5599:
        /* <DEDUP_REMOVED lines=17> */
.L_x_5600:
[----:B------:R-:W-:Y:S05]  /*1a990*/  BSYNC.RECONVERGENT B0 ;  /* 0x0000000000007941 */ /* 0x000fea0003800200 */
.L_x_5598:
        /* <DEDUP_REMOVED lines=38> */
.L_x_5602:
        /* <DEDUP_REMOVED lines=17> */
.L_x_5603:
[----:B------:R-:W-:Y:S05]  /*1ad10*/  BSYNC.RECONVERGENT B0 ;  /* 0x0000000000007941 */ /* 0x000fea0003800200 */
.L_x_5601:
        /* <DEDUP_REMOVED lines=38> */
.L_x_5605:
        /* <DEDUP_REMOVED lines=17> */
.L_x_5606:
[----:B------:R-:W-:Y:S05]  /*1b090*/  BSYNC.RECONVERGENT B0 ;  /* 0x0000000000007941 */ /* 0x000fea0003800200 */
.L_x_5604:
        /* <DEDUP_REMOVED lines=38> */
.L_x_5608:
[----:B------:R-:W-:Y:S01]  /*1b300*/  MOV R34, R48 ;  /* 0x0000003000227202 */ /* 0x000fe20000000f00 */
[----:B------:R-:W-:Y:S01]  /*1b310*/  IMAD.MOV.U32 R31, RZ, RZ, R49 ;  /* 0x000000ffff1f7224 */ /* 0x000fe200078e0031 */
[----:B------:R-:W-:Y:S02]  /*1b320*/  MOV R24, R32 ;  /* 0x0000002000187202 */ /* 0x000fe40000000f00 */
[----:B------:R-:W-:Y:S02]  /*1b330*/  MOV R27, R33 ;  /* 0x00000021001b7202 */ /* 0x000fe40000000f00 */
[----:B------:R-:W-:-:S07]  /*1b340*/  MOV R25, 0x1b360 ;  /* 0x0001b36000197802 */ /* 0x000fce0000000f00 */
[----:B-----5:R-:W-:Y:S05]  /*1b350*/  CALL.REL.NOINC `($__internal_89_$__cuda_sm20_div_u64) ;  /* 0x0000003000247944 */ /* 0x020fea0003c00000 */
        /* <DEDUP_REMOVED lines=11> */
.L_x_5609:
[----:B------:R-:W-:Y:S05]  /*1b410*/  BSYNC.RECONVERGENT B0 ;  /* 0x0000000000007941 */ /* 0x000fea0003800200 */
.L_x_5607:
        /* <DEDUP_REMOVED lines=38> */
.L_x_5611:
        /* <DEDUP_REMOVED lines=17> */
.L_x_5612:
[----:B------:R-:W-:Y:S05]  /*1b790*/  BSYNC.RECONVERGENT B0 ;  /* 0x0000000000007941 */ /* 0x000fea0003800200 */
.L_x_5610:
        /* <DEDUP_REMOVED lines=38> */
.L_x_5614:
[----:B------:R-:W-:Y:S01]  /*1ba00*/  MOV R34, R48 ;  /* 0x0000003000227202 */ /* 0x000fe20000000f00 */
[----:B------:R-:W-:Y:S01]  /*1ba10*/  IMAD.MOV.U32 R24, RZ, RZ, R32 ;  /* 0x000000ffff187224 */ /* 0x000fe200078e0020 */
[----:B------:R-:W-:Y:S02]  /*1ba20*/  MOV R31, R49 ;  /* 0x00000031001f7202 */ /* 0x000fe40000000f00 */
[----:B------:R-:W-:Y:S02]  /*1ba30*/  MOV R27, R33 ;  /* 0x00000021001b7202 */ /* 0x000fe40000000f00 */
[----:B------:R-:W-:-:S07]  /*1ba40*/  MOV R25, 0x1ba60 ;  /* 0x0001ba6000197802 */ /* 0x000fce0000000f00 */
[----:B-----5:R-:W-:Y:S05]  /*1ba50*/  CALL.REL.NOINC `($__internal_89_$__cuda_sm20_div_u64) ;  /* 0x0000002800647944 */ /* 0x020fea0003c00000 */
        /* <DEDUP_REMOVED lines=10> */
.L_x_5615:
[----:B------:R-:W-:Y:S05]  /*1bb00*/  BSYNC.RECONVERGENT B0 ;  /* 0x0000000000007941 */ /* 0x000fea0003800200 */
.L_x_5613:
        /* <DEDUP_REMOVED lines=15> */
.L_x_5591:
        /* <DEDUP_REMOVED lines=37> */
.L_x_5620:
[----:B------:R-:W-:Y:S01]  /*1be50*/  MOV R34, R29 ;  /* 0x0000001d00227202 */ /* 0x000fe20000000f00 */
[----:B--23--:R-:W-:Y:S01]  /*1be60*/  IMAD.MOV.U32 R24, RZ, RZ, R32 ;  /* 0x000000ffff187224 */ /* 0x00cfe200078e0020 */
[----:B------:R-:W-:Y:S02]  /*1be70*/  MOV R31, R28 ;  /* 0x0000001c001f7202 */ /* 0x000fe40000000f00 */
[----:B------:R-:W-:Y:S02]  /*1be80*/  MOV R27, R33 ;  /* 0x00000021001b7202 */ /* 0x000fe40000000f00 */
[----:B------:R-:W-:-:S07]  /*1be90*/  MOV R25, 0x1beb0 ;  /* 0x0001beb000197802 */ /* 0x000fce0000000f00 */
[----:B-----5:R-:W-:Y:S05]  /*1bea0*/  CALL.REL.NOINC `($__internal_89_$__cuda_sm20_div_u64) ;  /* 0x0000002400507944 */ /* 0x020fea0003c00000 */
        /* <DEDUP_REMOVED lines=11> */
.L_x_5621:
[----:B------:R-:W-:Y:S05]  /*1bf60*/  BSYNC.RECONVERGENT B0 ;  /* 0x0000000000007941 */ /* 0x000fea0003800200 */
.L_x_5619:
        /* <DEDUP_REMOVED lines=39> */
.L_x_5623:
        /* <DEDUP_REMOVED lines=17> */
.L_x_5624:
[----:B------:R-:W-:Y:S05]  /*1c2f0*/  BSYNC.RECONVERGENT B0 ;  /* 0x0000000000007941 */ /* 0x000fea0003800200 */
.L_x_5622:
        /* <DEDUP_REMOVED lines=39> */
.L_x_5626:
        /* <DEDUP_REMOVED lines=17> */
.L_x_5627:
[----:B------:R-:W-:Y:S05]  /*1c680*/  BSYNC.RECONVERGENT B0 ;  /* 0x0000000000007941 */ /* 0x000fea0003800200 */
.L_x_5625:
        /* <DEDUP_REMOVED lines=38> */
.L_x_5629:
        /* <DEDUP_REMOVED lines=16> */
.L_x_5630:
[----:B------:R-:W-:Y:S05]  /*1c9f0*/  BSYNC.RECONVERGENT B0 ;  /* 0x0000000000007941 */ /* 0x000fea0003800200 */
.L_x_5628:
        /* <DEDUP_REMOVED lines=8> */
.L_x_5618:
        /* <DEDUP_REMOVED lines=35> */
.L_x_5633:
        /* <DEDUP_REMOVED lines=17> */
.L_x_5634:
[----:B------:R-:W-:Y:S05]  /*1cdc0*/  BSYNC.RECONVERGENT B0 ;  /* 0x0000000000007941 */ /* 0x000fea0003800200 */
.L_x_5632:
        /* <DEDUP_REMOVED lines=39> */
.L_x_5636:
        /* <DEDUP_REMOVED lines=17> */
.L_x_5637:
[----:B------:R-:W-:Y:S05]  /*1d150*/  BSYNC.RECONVERGENT B0 ;  /* 0x0000000000007941 */ /* 0x000fea0003800200 */
.L_x_5635:
        /* <DEDUP_REMOVED lines=8> */
.L_x_5631:
        /* <DEDUP_REMOVED lines=36> */
.L_x_5639:
[----:B------:R-:W-:Y:S01]  /*1d420*/  IMAD.MOV.U32 R34, RZ, RZ, R29 ;  /* 0x000000ffff227224 */ /* 0x000fe200078e001d */
[----:B------:R-:W-:Y:S01]  /*1d430*/  MOV R31, R28 ;  /* 0x0000001c001f7202 */ /* 0x000fe20000000f00 */
[----:B------:R-:W-:Y:S01]  /*1d440*/  IMAD.MOV.U32 R27, RZ, RZ, R33 ;  /* 0x000000ffff1b7224 */ /* 0x000fe200078e0021 */
[----:B--23--:R-:W-:Y:S02]  /*1d450*/  MOV R24, R32 ;  /* 0x0000002000187202 */ /* 0x00cfe40000000f00 */
        /* <DEDUP_REMOVED lines=13> */
.L_x_5640:
[----:B------:R-:W-:Y:S05]  /*1d530*/  BSYNC.RECONVERGENT B0 ;  /* 0x0000000000007941 */ /* 0x000fea0003800200 */
.L_x_5638:
        /* <DEDUP_REMOVED lines=8> */
.L_x_5617:
[----:B------:R-:W0:Y:S01]  /*1d5c0*/  LDCU.64 UR8, c[0x0][0x5f0] ;  /* 0x0000be00ff0877ac */ /* 0x000e220008000a00 */
[-C--:B------:R-:W-:Y:S01]  /*1d5d0*/  LOP3.LUT R9, R9, R8.reuse, RZ, 0x3c, !PT ;  /* 0x0000000809097212 */ /* 0x080fe200078e3cff */
[----:B------:R-:W1:Y:S03]  /*1d5e0*/  LDCU UR4, c[0x0][0x868] ;  /* 0x00010d00ff0477ac */ /* 0x000e660008000800 */
[C---:B------:R-:W-:Y:S01]  /*1d5f0*/  LOP3.LUT R8, R9.reuse, R8, RZ, 0x3c, !PT ;  /* 0x0000000809087212 */ /* 0x040fe200078e3cff */
[----:B------:R-:W4:Y:S03]  /*1d600*/  LDCU.64 UR10, c[0x0][0x520] ;  /* 0x0000a400ff0a77ac */ /* 0x000f260008000a00 */
[----:B------:R-:W-:Y:S01]  /*1d610*/  LOP3.LUT R9, R9, R8, RZ, 0x3c, !PT ;  /* 0x0000000809097212 */ /* 0x000fe200078e3cff */
[----:B------:R-:W2:Y:S01]  /*1d620*/  LDCU.64 UR12, c[0x0][0x6c0] ;  /* 0x0000d800ff0c77ac */ /* 0x000ea20008000a00 */
[----:B0-----:R-:W-:-:S02]  /*1d630*/  IMAD R28, R28, UR8, RZ ;  /* 0x000000081c1c7c24 */ /* 0x001fc4000f8e02ff */
[----:B------:R-:W-:Y:S01]  /*1d640*/  IMAD.WIDE.U32 R8, R29, UR8, R8 ;  /* 0x000000081d087c25 */ /* 0x000fe2000f8e0008 */
[----:B-1----:R-:W-:-:S03]  /*1d650*/  FSET.BF.LT.FTZ.AND R5, R6, UR4, PT ;  /* 0x0000000406057c0a */ /* 0x002fc6000b811000 */
[----:B------:R-:W-:Y:S01]  /*1d660*/  IMAD R7, R29, UR9, R28 ;  /* 0x000000091d077c24 */ /* 0x000fe2000f8e021c */
[----:B------:R-:W-:Y:S02]  /*1d670*/  FSETP.GEU.FTZ.AND P0, PT, R6, UR4, PT ;  /* 0x0000000406007c0b */ /* 0x000fe4000bf1e000 */
[----:B----4-:R-:W-:Y:S01]  /*1d680*/  LEA R22, P1, R8, UR10, 0x2 ;  /* 0x0000000a08167c11 */ /* 0x010fe2000f8210ff */
        /* <DEDUP_REMOVED lines=8> */
[----:B------:R0:W-:Y:S01]  /*1d710*/  STG.E.U8 desc[UR6][R24.64], R7 ;  /* 0x0000000718007986 */ /* 0x0001e2000c101106 */
[----:B------:R-:W-:Y:S05]  /*1d720*/  BRA `(.L_x_5590) ;  /* 0x0000000400907947 */ /* 0x000fea0003800000 */
.L_x_5430:
        /* <DEDUP_REMOVED lines=18> */
[----:B-----5:R-:W-:Y:S01]  /*1d850*/  FMUL.FTZ R5, R5, R4 ;  /* 0x0000000405057220 */ /* 0x020fe20000410000 */
[----:B------:R-:W0:Y:S03]  /*1d860*/  LDCU.64 UR10, c[0x0][0x520] ;  /* 0x0000a400ff0a77ac */ /* 0x000e260008000a00 */
[----:B------:R-:W-:Y:S01]  /*1d870*/  FMUL.FTZ R5, R38, R5 ;  /* 0x0000000526057220 */ /* 0x000fe20000410000 */
[----:B------:R-:W0:Y:S01]  /*1d880*/  LDCU.64 UR12, c[0x0][0x6c0] ;  /* 0x0000d800ff0c77ac */ /* 0x000e220008000a00 */
[----:B------:R-:W0:Y:S01]  /*1d890*/  LDCU UR4, c[0x0][0x868] ;  /* 0x00010d00ff0477ac */ /* 0x000e220008000800 */
[----:B----4-:R-:W-:Y:S02]  /*1d8a0*/  IMAD R22, R40, UR8, RZ ;  /* 0x0000000828167c24 */ /* 0x010fe4000f8e02ff */
[----:B------:R-:W-:-:S04]  /*1d8b0*/  IMAD.WIDE.U32 R26, R45, UR8, RZ ;  /* 0x000000082d1a7c25 */ /* 0x000fc8000f8e00ff */
[----:B------:R-:W-:Y:S01]  /*1d8c0*/  IMAD R23, R45, UR9, R22 ;  /* 0x000000092d177c24 */ /* 0x000fe2000f8e0216 */
[C---:B0123--:R-:W-:Y:S02]  /*1d8d0*/  LEA R24, P3, R26.reuse, UR10, 0x2 ;  /* 0x0000000a1a187c11 */ /* 0x04ffe4000f8610ff */
[C---:B------:R-:W-:Y:S02]  /*1d8e0*/  IADD3 R22, P4, PT, R26.reuse, UR12, RZ ;  /* 0x0000000c1a167c10 */ /* 0x040fe4000ff9e0ff */
[----:B------:R-:W-:Y:S02]  /*1d8f0*/  IADD3 R23, PT, PT, R27, R23, RZ ;  /* 0x000000171b177210 */ /* 0x000fe40007ffe0ff */
[----:B------:R-:W-:Y:S02]  /*1d900*/  FSETP.GEU.FTZ.AND P5, PT, R9, UR4, PT ;  /* 0x0000000409007c0b */ /* 0x000fe4000bfbe000 */
[----:B------:R-:W-:Y:S02]  /*1d910*/  LEA.HI.X R25, R26, UR11, R23, 0x2, P3 ;  /* 0x0000000b1a197c11 */ /* 0x000fe400098f1417 */
[----:B------:R-:W-:-:S02]  /*1d920*/  IADD3.X R23, PT, PT, R23, UR13, RZ, P4, !PT ;  /* 0x0000000d17177c10 */ /* 0x000fc4000a7fe4ff */
[----:B------:R-:W-:Y:S01]  /*1d930*/  SEL R9, RZ, 0x1, P5 ;  /* 0x00000001ff097807 */ /* 0x000fe20002800000 */
[----:B------:R4:W-:Y:S04]  /*1d940*/  STG.E desc[UR6][R24.64], R5 ;  /* 0x0000000518007986 */ /* 0x0009e8000c101906 */
[----:B------:R4:W-:Y:S02]  /*1d950*/  STG.E.U8 desc[UR6][R22.64], R9 ;  /* 0x0000000916007986 */ /* 0x0009e4000c101106 */
.L_x_5642:
[----:B------:R-:W-:Y:S05]  /*1d960*/  BSYNC.RECONVERGENT B0 ;  /* 0x0000000000007941 */ /* 0x000fea0003800200 */
.L_x_5641:
[----:B------:R-:W-:Y:S04]  /*1d970*/  BSSY.RECONVERGENT B0, `(.L_x_5643) ;  /* 0x0000015000007945 */ /* 0x000fe80003800200 */
[----:B------:R-:W-:Y:S05]  /*1d980*/  @P0 BRA `(.L_x_5644) ;  /* 0x00000000004c0947 */ /* 0x000fea0003800000 */
[----:B------:R-:W4:Y:S01]  /*1d990*/  LDCU.64 UR8, c[0x0][0x5f0] ;  /* 0x0000be00ff0877ac */ /* 0x000f220008000a00 */
[----:B------:R-:W0:Y:S01]  /*1d9a0*/  LDCU UR4, c[0x0][0x868] ;  /* 0x00010d00ff0477ac */ /* 0x000e220008000800 */
[----:B------:R-:W1:Y:S01]  /*1d9b0*/  LDCU.64 UR10, c[0x0][0x520] ;  /* 0x0000a400ff0a77ac */ /* 0x000e620008000a00 */
[----:B------:R-:W1:Y:S01]  /*1d9c0*/  LDCU.64 UR12, c[0x0][0x6c0] ;  /* 0x0000d800ff0c77ac */ /* 0x000e620008000a00 */
[----:B----4-:R-:W-:Y:S02]  /*1d9d0*/  IMAD R5, R34, UR8, RZ ;  /* 0x0000000822057c24 */ /* 0x010fe4000f8e02ff */
[----:B------:R-:W-:Y:S01]  /*1d9e0*/  IMAD.WIDE.U32 R26, R32, UR8, RZ ;  /* 0x00000008201a7c25 */ /* 0x000fe2000f8e00ff */
[----:B0-----:R-:W-:-:S03]  /*1d9f0*/  FSETP.GEU.FTZ.AND P4, PT, R8, UR4, PT ;  /* 0x0000000408007c0b */ /* 0x001fc6000bf9e000 */
[----:B------:R-:W-:Y:S01]  /*1da00*/  IMAD R5, R32, UR9, R5 ;  /* 0x0000000920057c24 */ /* 0x000fe2000f8e0205 */
[----:B------:R-:W-:Y:S02]  /*1da10*/  FSET.BF.LT.FTZ.AND R32, R8, UR4, PT ;  /* 0x0000000408207c0a */ /* 0x000fe4000b811000 */
[C---:B-123--:R-:W-:Y:S02]  /*1da20*/  LEA R24, P0, R26.reuse, UR10, 0x2 ;  /* 0x0000000a1a187c11 */ /* 0x04efe4000f8010ff */
[----:B------:R-:W-:Y:S01]  /*1da30*/  IADD3 R5, PT, PT, R27, R5, RZ ;  /* 0x000000051b057210 */ /* 0x000fe20007ffe0ff */
[----:B-----5:R-:W-:Y:S01]  /*1da40*/  FMUL.FTZ R9, R3, R32 ;  /* 0x0000002003097220 */ /* 0x020fe20000410000 */
[C---:B------:R-:W-:Y:S02]  /*1da50*/  IADD3 R22, P3, PT, R26.reuse, UR12, RZ ;  /* 0x0000000c1a167c10 */ /* 0x040fe4000ff7e0ff */
[----:B------:R-:W-:Y:S01]  /*1da60*/  LEA.HI.X R25, R26, UR11, R5, 0x2, P0 ;  /* 0x0000000b1a197c11 */ /* 0x000fe200080f1405 */
[----:B------:R-:W-:Y:S01]  /*1da70*/  FMUL.FTZ R9, R38, R9 ;  /* 0x0000000926097220 */ /* 0x000fe20000410000 */
[----:B------:R-:W-:-:S02]  /*1da80*/  IADD3.X R23, PT, PT, R5, UR13, RZ, P3, !PT ;  /* 0x0000000d05177c10 */ /* 0x000fc40009ffe4ff */
[----:B------:R-:W-:Y:S02]  /*1da90*/  SEL R5, RZ, 0x1, P4 ;  /* 0x00000001ff057807 */ /* 0x000fe40002000000 */
[----:B------:R0:W-:Y:S04]  /*1daa0*/  STG.E desc[UR6][R24.64], R9 ;  /* 0x0000000918007986 */ /* 0x0001e8000c101906 */
[----:B------:R0:W-:Y:S02]  /*1dab0*/  STG.E.U8 desc[UR6][R22.64], R5 ;  /* 0x0000000516007986 */ /* 0x0001e4000c101106 */
.L_x_5644:
[----:B------:R-:W-:Y:S05]  /*1dac0*/  BSYNC.RECONVERGENT B0 ;  /* 0x0000000000007941 */ /* 0x000fea0003800200 */
.L_x_5643:
[----:B------:R-:W-:Y:S04]  /*1dad0*/  BSSY.RECONVERGENT B0, `(.L_x_5645) ;  /* 0x0000015000007945 */ /* 0x000fe80003800200 */
[----:B------:R-:W-:Y:S05]  /*1dae0*/  @P1 BRA `(.L_x_5646) ;  /* 0x00000000004c1947 */ /* 0x000fea0003800000 */
[----:B------:R-:W0:Y:S01]  /*1daf0*/  LDCU.64 UR8, c[0x0][0x5f0] ;  /* 0x0000be00ff0877ac */ /* 0x000e220008000a00 */
[----:B------:R-:W1:Y:S01]  /*1db00*/  LDCU UR4, c[0x0][0x868] ;  /* 0x00010d00ff0477ac */ /* 0x000e620008000800 */
[----:B------:R-:W1:Y:S01]  /*1db10*/  LDCU.64 UR10, c[0x0][0x520] ;  /* 0x0000a400ff0a77ac */ /* 0x000e620008000a00 */
[----:B------:R-:W1:Y:S01]  /*1db20*/  LDCU.64 UR12, c[0x0][0x6c0] ;  /* 0x0000d800ff0c77ac */ /* 0x000e620008000a00 */
[----:B0-----:R-:W-:Y:S02]  /*1db30*/  IMAD R30, R30, UR8, RZ ;  /* 0x000000081e1e7c24 */ /* 0x001fe4000f8e02ff */
[----:B-1234-:R-:W-:Y:S01]  /*1db40*/  IMAD.WIDE.U32 R24, R31, UR8, RZ ;  /* 0x000000081f187c25 */ /* 0x01efe2000f8e00ff */
[----:B------:R-:W-:-:S03]  /*1db50*/  FSET.BF.LT.FTZ.AND R9, R7, UR4, PT ;  /* 0x0000000407097c0a */ /* 0x000fc6000b811000 */
[----:B------:R-:W-:Y:S01]  /*1db60*/  IMAD R5, R31, UR9, R30 ;  /* 0x000000091f057c24 */ /* 0x000fe2000f8e021e */
[----:B------:R-:W-:Y:S02]  /*1db70*/  FSETP.GEU.FTZ.AND P3, PT, R7, UR4, PT ;  /* 0x0000000407007c0b */ /* 0x000fe4000bf7e000 */
[----:B------:R-:W-:Y:S01]  /*1db80*/  LEA R8, P0, R24, UR10, 0x2 ;  /* 0x0000000a18087c11 */ /* 0x000fe2000f8010ff */
[----:B------:R-:W-:Y:S02]  /*1db90*/  IMAD.IADD R5, R25, 0x1, R5 ;  /* 0x0000000119057824 */ /* 0x000fe400078e0205 */
        /* <DEDUP_REMOVED lines=8> */
.L_x_5646:
[----:B------:R-:W-:Y:S05]  /*1dc20*/  BSYNC.RECONVERGENT B0 ;  /* 0x0000000000007941 */ /* 0x000fea0003800200 */
.L_x_5645:
[----:B------:R-:W-:Y:S05]  /*1dc30*/  @P2 BRA `(.L_x_5590) ;  /* 0x00000000004c2947 */ /* 0x000fea0003800000 */
[----:B------:R-:W1:Y:S01]  /*1dc40*/  LDCU.64 UR8, c[0x0][0x5f0] ;  /* 0x0000be00ff0877ac */ /* 0x000e620008000a00 */
[----:B------:R-:W2:Y:S01]  /*1dc50*/  LDCU UR4, c[0x0][0x868] ;  /* 0x00010d00ff0477ac */ /* 0x000ea20008000800 */
[----:B------:R-:W3:Y:S01]  /*1dc60*/  LDCU.64 UR10, c[0x0][0x520] ;  /* 0x0000a400ff0a77ac */ /* 0x000ee20008000a00 */
[----:B------:R-:W3:Y:S01]  /*1dc70*/  LDCU.64 UR12, c[0x0][0x6c0] ;  /* 0x0000d800ff0c77ac */ /* 0x000ee20008000a00 */
[----:B-1----:R-:W-:Y:S02]  /*1dc80*/  IMAD R28, R28, UR8, RZ ;  /* 0x000000081c1c7c24 */ /* 0x002fe4000f8e02ff */
[----:B0---4-:R-:W-:Y:S01]  /*1dc90*/  IMAD.WIDE.U32 R8, R29, UR8, RZ ;  /* 0x000000081d087c25 */ /* 0x011fe2000f8e00ff */
[----:B--2---:R-:W-:-:S03]  /*1dca0*/  FSET.BF.LT.FTZ.AND R7, R6, UR4, PT ;  /* 0x0000000406077c0a */ /* 0x004fc6000b811000 */
[----:B------:R-:W-:Y:S01]  /*1dcb0*/  IMAD R5, R29, UR9, R28 ;  /* 0x000000091d057c24 */ /* 0x000fe2000f8e021c */
[----:B------:R-:W-:Y:S02]  /*1dcc0*/  FSETP.GEU.FTZ.AND P2, PT, R6, UR4, PT ;  /* 0x0000000406007c0b */ /* 0x000fe4000bf5e000 */
[----:B---3--:R-:W-:Y:S01]  /*1dcd0*/  LEA R22, P0, R8, UR10, 0x2 ;  /* 0x0000000a08167c11 */ /* 0x008fe2000f8010ff */
[----:B-----5:R-:W-:Y:S01]  /*1dce0*/  FMUL.FTZ R7, R0, R7 ;  /* 0x0000000700077220 */ /* 0x020fe20000410000 */
[----:B------:R-:W-:Y:S02]  /*1dcf0*/  IADD3 R5, PT, PT, R9, R5, RZ ;  /* 0x0000000509057210 */ /* 0x000fe40007ffe0ff */
[----:B------:R-:W-:Y:S01]  /*1dd00*/  IADD3 R24, P1, PT, R8, UR12, RZ ;  /* 0x0000000c08187c10 */ /* 0x000fe2000ff3e0ff */
[----:B------:R-:W-:Y:S01]  /*1dd10*/  FMUL.FTZ R7, R38, R7 ;  /* 0x0000000726077220 */ /* 0x000fe20000410000 */
[----:B------:R-:W-:Y:S02]  /*1dd20*/  LEA.HI.X R23, R8, UR11, R5, 0x2, P0 ;  /* 0x0000000b08177c11 */ /* 0x000fe400080f1405 */
[----:B------:R-:W-:-:S02]  /*1dd30*/  IADD3.X R25, PT, PT, R5, UR13, RZ, P1, !PT ;  /* 0x0000000d05197c10 */ /* 0x000fc40008ffe4ff */
[----:B------:R-:W-:Y:S01]  /*1dd40*/  SEL R5, RZ, 0x1, P2 ;  /* 0x00000001ff057807 */ /* 0x000fe20001000000 */
[----:B------:R0:W-:Y:S04]  /*1dd50*/  STG.E desc[UR6][R22.64], R7 ;  /* 0x0000000716007986 */ /* 0x0001e8000c101906 */
[----:B------:R0:W-:Y:S02]  /*1dd60*/  STG.E.U8 desc[UR6][R24.64], R5 ;  /* 0x0000000518007986 */ /* 0x0001e4000c101106 */
.L_x_5590:
[----:B------:R-:W-:Y:S05]  /*1dd70*/  WARPSYNC.ALL ;  /* 0x0000000000007948 */ /* 0x000fea0003800000 */
[----:B------:R-:W1:Y:S01]  /*1dd80*/  LDCU UR4, c[0x0][0x360] ;  /* 0x00006c00ff0477ac */ /* 0x000e620008000800 */
[----:B------:R-:W1:Y:S08]  /*1dd90*/  LDC R6, c[0x0][0x370] ;  /* 0x0000dc00ff067b82 */ /* 0x000e700000000800 */
        /* <DEDUP_REMOVED lines=8> */
        .weak           $__internal_88_$__cuda_sm20_dblrcp_rn_slowpath_v3
        .type           $__internal_88_$__cuda_sm20_dblrcp_rn_slowpath_v3,@function
        .size           $__internal_88_$__cuda_sm20_dblrcp_rn_slowpath_v3,($__internal_89_$__cuda_sm20_div_u64 - $__internal_88_$__cuda_sm20_dblrcp_rn_slowpath_v3)
$__internal_88_$__cuda_sm20_dblrcp_rn_slowpath_v3:
        /* <DEDUP_REMOVED lines=55> */
.L_x_5650:
        /* <DEDUP_REMOVED lines=34> */
.L_x_5648:
[----:B------:R-:W-:Y:S02]  /*1e3b0*/  LOP3.LUT R7, R5, 0x80000, RZ, 0xfc, !PT ;  /* 0x0008000005077812 */ /* 0x000fe400078efcff */
[----:B------:R-:W-:-:S07]  /*1e3c0*/  MOV R6, R4 ;  /* 0x0000000400067202 */ /* 0x000fce0000000f00 */
.L_x_5649:
[----:B------:R-:W-:-:S04]  /*1e3d0*/  IMAD.MOV.U32 R3, RZ, RZ, 0x0 ;  /* 0x00000000ff037424 */ /* 0x000fc800078e00ff */
[----:B------:R-:W-:Y:S05]  /*1e3e0*/  RET.REL.NODEC R2 `(_ZN2at6native43_GLOBAL__N__7cc8d1ed_10_Dropout_cu_0e96ed3820fused_dropout_kernelIffmLin1ELin1EbEEvNS_4cuda6detail10TensorInfoIKT_T1_EENS5_IS6_S8_EENS5_IT4_S8_EES8_T0_NS_15PhiloxCudaStateE) ;  /* 0xfffffe1c02047950 */ /* 0x000fea0003c3ffff */
        .weak           $__internal_89_$__cuda_sm20_div_u64
        .type           $__internal_89_$__cuda_sm20_div_u64,@function
        .size           $__internal_89_$__cuda_sm20_div_u64,(.L_x_14138 - $__internal_89_$__cuda_sm20_div_u64)
$__internal_89_$__cuda_sm20_div_u64:
        /* <DEDUP_REMOVED lines=72> */
[----:B------:R-:W-:Y:S06]  /*1e870*/  RET.REL.NODEC R24 `(_ZN2at6native43_GLOBAL__N__7cc8d1ed_10_Dropout_cu_0e96ed3820fused_dropout_kernelIffmLin1ELin1EbEEvNS_4cuda6detail10TensorInfoIKT_T1_EENS5_IS6_S8_EENS5_IT4_S8_EES8_T0_NS_15PhiloxCudaStateE) ;  /* 0xfffffe1418e07950 */ /* 0x000fec0003c3ffff */
.L_x_5651:
        /* <DEDUP_REMOVED lines=16> */
.L_x_14138:


//--------------------- .text._ZN2at6native43_GLOBAL__N__7cc8d1ed_10_Dropout_cu_0e96ed3820fused_dropout_kernelIffmLin1ELi1EbEEvNS_4cuda6detail10TensorInfoIKT_T1_EENS5_IS6_S8_EENS5_IT4_S8_EES8_T0_NS_15PhiloxCudaStateE --------------------------
	.section	.text._ZN2at6native43_GLOBAL__N__7cc8d1ed_10_Dropout_cu_0e96ed3820fused_dropout_kernelIffmLin1ELi1EbEEvNS_4cuda6detail10TensorInfoIKT_T1_EENS5_IS6_S8_EENS5_IT4_S8_EES8_T0_NS_15PhiloxCudaStateE,"ax",@progbits
	.align	128
.text._ZN2at6native43_GLOBAL__N__7cc8d1ed_10_Dropout_cu_0e96ed3820fused_dropout_kernelIffmLin1ELi1EbEEvNS_4cuda6detail10TensorInfoIKT_T1_EENS5_IS6_S8_EENS5_IT4_S8_EES8_T0_NS_15PhiloxCudaStateE:
        .type           _ZN2at6native43_GLOBAL__N__7cc8d1ed_10_Dropout_cu_0e96ed3820fused_dropout_kernelIffmLin1ELi1EbEEvNS_4cuda6detail10TensorInfoIKT_T1_EENS5_IS6_S8_EENS5_IT4_S8_EES8_T0_NS_15PhiloxCudaStateE,@function
        .size           _ZN2at6native43_GLOBAL__N__7cc8d1ed_10_Dropout_cu_0e96ed3820fused_dropout_kernelIffmLin1ELi1EbEEvNS_4cuda6detail10TensorInfoIKT_T1_EENS5_IS6_S8_EENS5_IT4_S8_EES8_T0_NS_15PhiloxCudaStateE,(.L_x_14141 - _ZN2at6native43_GLOBAL__N__7cc8d1ed_10_Dropout_cu_0e96ed3820fused_dropout_kernelIffmLin1ELi1EbEEvNS_4cuda6detail10TensorInfoIKT_T1_EENS5_IS6_S8_EENS5_IT4_S8_EES8_T0_NS_15PhiloxCudaStateE)
        .other          _ZN2at6native43_GLOBAL__N__7cc8d1ed_10_Dropout_cu_0e96ed3820fused_dropout_kernelIffmLin1ELi1EbEEvNS_4cuda6detail10TensorInfoIKT_T1_EENS5_IS6_S8_EENS5_IT4_S8_EES8_T0_NS_15PhiloxCudaStateE,@"STO_CUDA_ENTRY STV_DEFAULT"
_ZN2at6native43_GLOBAL__N__7cc8d1ed_10_Dropout_cu_0e96ed3820fused_dropout_kernelIffmLin1ELi1EbEEvNS_4cuda6detail10TensorInfoIKT_T1_EENS5_IS6_S8_EENS5_IT4_S8_EES8_T0_NS_15PhiloxCudaStateE:
        /* <DEDUP_REMOVED lines=110> */
[----:B------:R-:W-:Y:S05]  /*06e0*/  CALL.REL.NOINC `($__internal_90_$__cuda_sm20_dblrcp_rn_slowpath_v3) ;  /* 0x000000ec00c47944 */ /* 0x000fea0003c00000 */
.L_x_5652:
        /* <DEDUP_REMOVED lines=37> */
.L_x_5653:
[----:B------:R-:W-:Y:S01]  /*0940*/  IMAD.U32 R38, RZ, RZ, UR4 ;  /* 0x00000004ff267e24 */ /* 0x000fe2000f8e00ff */
[----:B------:R-:W-:Y:S01]  /*0950*/  MOV R39, UR5 ;  /* 0x0000000500277c02 */ /* 0x000fe20008000f00 */
[----:B------:R-:W-:Y:S01]  /*0960*/  IMAD.MOV.U32 R26, RZ, RZ, R10 ;  /* 0x000000ffff1a7224 */ /* 0x000fe200078e000a */
[----:B------:R-:W-:Y:S02]  /*0970*/  MOV R25, RZ ;  /* 0x000000ff00197202 */ /* 0x000fe40000000f00 */
[----:B------:R-:W-:-:S07]  /*0980*/  MOV R24, 0x9a0 ;  /* 0x000009a000187802 */ /* 0x000fce0000000f00 */
[----:B------:R-:W-:Y:S05]  /*0990*/  CALL.REL.NOINC `($__internal_91_$__cuda_sm20_div_u64) ;  /* 0x000000f000907944 */ /* 0x000fea0003c00000 */
.L_x_5654:
        /* <DEDUP_REMOVED lines=22> */
.L_x_5875:
        /* <DEDUP_REMOVED lines=13> */
.L_x_5656:
[----:B------:R-:W-:Y:S05]  /*0bd0*/  BSYNC.RECONVERGENT B0 ;  /* 0x0000000000007941 */ /* 0x000fea0003800200 */
.L_x_5655:
        /* <DEDUP_REMOVED lines=69> */
.L_x_5657:
        /* <DEDUP_REMOVED lines=9> */
.L_x_5658:
        /* <DEDUP_REMOVED lines=30> */
.L_x_5688:
        /* <DEDUP_REMOVED lines=32> */
.L_x_5665:
[----:B------:R-:W-:Y:S01]  /*14a0*/  MOV R26, R48 ;  /* 0x00000030001a7202 */ /* 0x000fe20000000f00 */
[----:B------:R-:W-:Y:S01]  /*14b0*/  IMAD.MOV.U32 R25, RZ, RZ, R49 ;  /* 0x000000ffff197224 */ /* 0x000fe200078e0031 */
[----:B------:R-:W-:-:S07]  /*14c0*/  MOV R24, 0x14e0 ;  /* 0x000014e000187802 */ /* 0x000fce0000000f00 */
[----:B------:R-:W-:Y:S05]  /*14d0*/  CALL.REL.NOINC `($__internal_91_$__cuda_sm20_div_u64) ;  /* 0x000000e400c07944 */ /* 0x000fea0003c00000 */
        /* <DEDUP_REMOVED lines=8> */
.L_x_5666:
[----:B------:R-:W-:Y:S05]  /*1560*/  BSYNC.RECONVERGENT B2 ;  /* 0x0000000000027941 */ /* 0x000fea0003800200 */
.L_x_5664:
        /* <DEDUP_REMOVED lines=38> */
.L_x_5668:
[----:B------:R-:W-:Y:S01]  /*17d0*/  MOV R38, R52 ;  /* 0x0000003400267202 */ /* 0x000fe20000000f00 */
[----:B------:R-:W-:Y:S01]  /*17e0*/  IMAD.MOV.U32 R39, RZ, RZ, R53 ;  /* 0x000000ffff277224 */ /* 0x000fe200078e0035 */
[----:B------:R-:W-:Y:S01]  /*17f0*/  MOV R26, R54 ;  /* 0x00000036001a7202 */ /* 0x000fe20000000f00 */
[----:B------:R-:W-:Y:S01]  /*1800*/  IMAD.MOV.U32 R25, RZ, RZ, R55 ;  /* 0x000000ffff197224 */ /* 0x000fe200078e0037 */
[----:B------:R-:W-:-:S07]  /*1810*/  MOV R24, 0x1830 ;  /* 0x0000183000187802 */ /* 0x000fce0000000f00 */
[----:B------:R-:W-:Y:S05]  /*1820*/  CALL.REL.NOINC `($__internal_91_$__cuda_sm20_div_u64) ;  /* 0x000000e000ec7944 */ /* 0x000fea0003c00000 */
        /* <DEDUP_REMOVED lines=11> */
.L_x_5669:
[----:B------:R-:W-:Y:S05]  /*18e0*/  BSYNC.RECONVERGENT B2 ;  /* 0x0000000000027941 */ /* 0x000fea0003800200 */
.L_x_5667:
        /* <DEDUP_REMOVED lines=39> */
.L_x_5671:
        /* <DEDUP_REMOVED lines=17> */
.L_x_5672:
[----:B------:R-:W-:Y:S05]  /*1c70*/  BSYNC.RECONVERGENT B2 ;  /* 0x0000000000027941 */ /* 0x000fea0003800200 */
.L_x_5670:
        /* <DEDUP_REMOVED lines=38> */
.L_x_5674:
[----:B------:R-:W-:Y:S01]  /*1ee0*/  IMAD.MOV.U32 R38, RZ, RZ, R48 ;  /* 0x000000ffff267224 */ /* 0x000fe200078e0030 */
[----:B------:R-:W-:Y:S01]  /*1ef0*/  MOV R39, R49 ;  /* 0x0000003100277202 */ /* 0x000fe20000000f00 */
[----:B------:R-:W-:Y:S01]  /*1f00*/  IMAD.MOV.U32 R26, RZ, RZ, R52 ;  /* 0x000000ffff1a7224 */ /* 0x000fe200078e0034 */
[----:B------:R-:W-:Y:S02]  /*1f10*/  MOV R25, R53 ;  /* 0x0000003500197202 */ /* 0x000fe40000000f00 */
[----:B------:R-:W-:-:S07]  /*1f20*/  MOV R24, 0x1f40 ;  /* 0x00001f4000187802 */ /* 0x000fce0000000f00 */
[----:B------:R-:W-:Y:S05]  /*1f30*/  CALL.REL.NOINC `($__internal_91_$__cuda_sm20_div_u64) ;  /* 0x000000dc00287944 */ /* 0x000fea0003c00000 */
        /* <DEDUP_REMOVED lines=11> */
.L_x_5675:
[----:B------:R-:W-:Y:S05]  /*1ff0*/  BSYNC.RECONVERGENT B2 ;  /* 0x0000000000027941 */ /* 0x000fea0003800200 */
.L_x_5673:
        /* <DEDUP_REMOVED lines=39> */
.L_x_5677:
        /* <DEDUP_REMOVED lines=17> */
.L_x_5678:
[----:B------:R-:W-:Y:S05]  /*2380*/  BSYNC.RECONVERGENT B2 ;  /* 0x0000000000027941 */ /* 0x000fea0003800200 */
.L_x_5676:
        /* <DEDUP_REMOVED lines=39> */
.L_x_5680:
        /* <DEDUP_REMOVED lines=17> */
.L_x_5681:
[----:B------:R-:W-:Y:S05]  /*2710*/  BSYNC.RECONVERGENT B2 ;  /* 0x0000000000027941 */ /* 0x000fea0003800200 */
.L_x_5679:
        /* <DEDUP_REMOVED lines=39> */
.L_x_5683:
        /* <DEDUP_REMOVED lines=17> */
.L_x_5684:
[----:B------:R-:W-:Y:S05]  /*2aa0*/  BSYNC.RECONVERGENT B2 ;  /* 0x0000000000027941 */ /* 0x000fea0003800200 */
.L_x_5682:
        /* <DEDUP_REMOVED lines=38> */
.L_x_5686:
        /* <DEDUP_REMOVED lines=17> */
.L_x_5687:
[----:B------:R-:W-:Y:S05]  /*2e20*/  BSYNC.RECONVERGENT B2 ;  /* 0x0000000000027941 */ /* 0x000fea0003800200 */
.L_x_5685:
        /* <DEDUP_REMOVED lines=11> */
.L_x_5663:
        /* <DEDUP_REMOVED lines=35> */
.L_x_5692:
[----:B------:R-:W-:Y:S01]  /*3110*/  MOV R26, R48 ;  /* 0x00000030001a7202 */ /* 0x000fe20000000f00 */
[----:B------:R-:W-:Y:S01]  /*3120*/  IMAD.MOV.U32 R25, RZ, RZ, R49 ;  /* 0x000000ffff197224 */ /* 0x000fe200078e0031 */
[----:B------:R-:W-:-:S07]  /*3130*/  MOV R24, 0x3150 ;  /* 0x0000315000187802 */ /* 0x000fce0000000f00 */
[----:B------:R-:W-:Y:S05]  /*3140*/  CALL.REL.NOINC `($__internal_91_$__cuda_sm20_div_u64) ;  /* 0x000000c800a47944 */ /* 0x000fea0003c00000 */
        /* <DEDUP_REMOVED lines=8> */
.L_x_5693:
[----:B------:R-:W-:Y:S05]  /*31d0*/  BSYNC.RECONVERGENT B2 ;  /* 0x0000000000027941 */ /* 0x000fea0003800200 */
.L_x_5691:
        /* <DEDUP_REMOVED lines=38> */
.L_x_5695:
        /* <DEDUP_REMOVED lines=17> */
.L_x_5696:
[----:B------:R-:W-:Y:S05]  /*3550*/  BSYNC.RECONVERGENT B2 ;  /* 0x0000000000027941 */ /* 0x000fea0003800200 */
.L_x_5694:
        /* <DEDUP_REMOVED lines=39> */
.L_x_5698:
        /* <DEDUP_REMOVED lines=17> */
.L_x_5699:
[----:B------:R-:W-:Y:S05]  /*38e0*/  BSYNC.RECONVERGENT B2 ;  /* 0x0000000000027941 */ /* 0x000fea0003800200 */
.L_x_5697:
        /* <DEDUP_REMOVED lines=38> */
.L_x_5701:
        /* <DEDUP_REMOVED lines=17> */
.L_x_5702:
[----:B------:R-:W-:Y:S05]  /*3c60*/  BSYNC.RECONVERGENT B2 ;  /* 0x0000000000027941 */ /* 0x000fea0003800200 */
.L_x_5700:
        /* <DEDUP_REMOVED lines=8> */
.L_x_5690:
        /* <DEDUP_REMOVED lines=37> */
.L_x_5705:
[----:B------:R-:W-:Y:S01]  /*3f40*/  IMAD.MOV.U32 R26, RZ, RZ, R48 ;  /* 0x000000ffff1a7224 */ /* 0x000fe200078e0030 */
[----:B------:R-:W-:Y:S02]  /*3f50*/  MOV R25, R49 ;  /* 0x0000003100197202 */ /* 0x000fe40000000f00 */
[----:B------:R-:W-:-:S07]  /*3f60*/  MOV R24, 0x3f80 ;  /* 0x00003f8000187802 */ /* 0x000fce0000000f00 */
[----:B------:R-:W-:Y:S05]  /*3f70*/  CALL.REL.NOINC `($__internal_91_$__cuda_sm20_div_u64) ;  /* 0x000000bc00187944 */ /* 0x000fea0003c00000 */
        /* <DEDUP_REMOVED lines=8> */
.L_x_5706:
[----:B------:R-:W-:Y:S05]  /*4000*/  BSYNC.RECONVERGENT B2 ;  /* 0x0000000000027941 */ /* 0x000fea0003800200 */
.L_x_5704:
        /* <DEDUP_REMOVED lines=37> */
.L_x_5708:
        /* <DEDUP_REMOVED lines=17> */
.L_x_5709:
[----:B------:R-:W-:Y:S05]  /*4370*/  BSYNC.RECONVERGENT B2 ;  /* 0x0000000000027941 */ /* 0x000fea0003800200 */
.L_x_5707:
        /* <DEDUP_REMOVED lines=8> */
.L_x_5703:
        /* <DEDUP_REMOVED lines=35> */
.L_x_5711:
[----:B------:R-:W-:Y:S01]  /*4630*/  MOV R26, R48 ;  /* 0x00000030001a7202 */ /* 0x000fe20000000f00 */
[----:B------:R-:W-:Y:S01]  /*4640*/  IMAD.MOV.U32 R25, RZ, RZ, R49 ;  /* 0x000000ffff197224 */ /* 0x000fe200078e0031 */
[----:B------:R-:W-:-:S07]  /*4650*/  MOV R24, 0x4670 ;  /* 0x0000467000187802 */ /* 0x000fce0000000f00 */
[----:B------:R-:W-:Y:S05]  /*4660*/  CALL.REL.NOINC `($__internal_91_$__cuda_sm20_div_u64) ;  /* 0x000000b4005c7944 */ /* 0x000fea0003c00000 */
        /* <DEDUP_REMOVED lines=9> */
.L_x_5712:
[----:B------:R-:W-:Y:S05]  /*4700*/  BSYNC.RECONVERGENT B2 ;  /* 0x0000000000027941 */ /* 0x000fea0003800200 */
.L_x_5710:
[----:B------:R-:W-:Y:S02]  /*4710*/  UMOV UR5, 0xd0 ;  /* 0x000000d000057882 */ /* 0x000fe40000000000 */
[----:B------:R-:W-:-:S06]  /*4720*/  LEA R24, R35, UR5, 0x3 ;  /* 0x0000000523187c11 */ /* 0x000fcc000f8e18ff */
[----:B------:R-:W0:Y:S02]  /*4730*/  LDC.64 R24, c[0x0][R24+0x380] ;  /* 0x0000e00018187b82 */ /* 0x000e240000000a00 */
[-C--:B0-----:R-:W-:Y:S02]  /*4740*/  IMAD R25, R25, R49.reuse, RZ ;  /* 0x0000003119197224 */ /* 0x081fe400078e02ff */
[----:B------:R-:W-:-:S04]  /*4750*/  IMAD.WIDE.U32 R36, R24, R49, R36 ;  /* 0x0000003118247225 */ /* 0x000fc800078e0024 */
[----:B------:R-:W-:-:S04]  /*4760*/  IMAD R25, R24, R29, R25 ;  /* 0x0000001d18197224 */ /* 0x000fc800078e0219 */
[----:B------:R-:W-:-:S07]  /*4770*/  IMAD.IADD R37, R37, 0x1, R25 ;  /* 0x0000000125257824 */ /* 0x000fce00078e0219 */
.L_x_5689:
        /* <DEDUP_REMOVED lines=9> */
.L_x_5662:
[----:B------:R-:W-:Y:S05]  /*4810*/  BSYNC.RECONVERGENT B1 ;  /* 0x0000000000017941 */ /* 0x000fea0003800200 */
.L_x_5661:
        /* <DEDUP_REMOVED lines=15> */
.L_x_5740:
        /* <DEDUP_REMOVED lines=30> */
.L_x_5717:
[----:B0-----:R-:W-:Y:S01]  /*4af0*/  MOV R26, R48 ;  /* 0x00000030001a7202 */ /* 0x001fe20000000f00 */
[----:B------:R-:W-:Y:S01]  /*4b00*/  IMAD.MOV.U32 R25, RZ, RZ, R49 ;  /* 0x000000ffff197224 */ /* 0x000fe200078e0031 */
[----:B------:R-:W-:-:S07]  /*4b10*/  MOV R24, 0x4b30 ;  /* 0x00004b3000187802 */ /* 0x000fce0000000f00 */
[----:B-----5:R-:W-:Y:S05]  /*4b20*/  CALL.REL.NOINC `($__internal_91_$__cuda_sm20_div_u64) ;  /* 0x000000b0002c7944 */ /* 0x020fea0003c00000 */
        /* <DEDUP_REMOVED lines=8> */
.L_x_5718:
[----:B------:R-:W-:Y:S05]  /*4bb0*/  BSYNC.RECONVERGENT B2 ;  /* 0x0000000000027941 */ /* 0x000fea0003800200 */
.L_x_5716:
        /* <DEDUP_REMOVED lines=38> */
.L_x_5720:
[----:B------:R-:W-:Y:S01]  /*4e20*/  MOV R38, R52 ;  /* 0x0000003400267202 */ /* 0x000fe20000000f00 */
[----:B------:R-:W-:Y:S01]  /*4e30*/  IMAD.MOV.U32 R39, RZ, RZ, R53 ;  /* 0x000000ffff277224 */ /* 0x000fe200078e0035 */
[----:B------:R-:W-:Y:S01]  /*4e40*/  MOV R26, R56 ;  /* 0x00000038001a7202 */ /* 0x000fe20000000f00 */
[----:B------:R-:W-:Y:S01]  /*4e50*/  IMAD.MOV.U32 R25, RZ, RZ, R57 ;  /* 0x000000ffff197224 */ /* 0x000fe200078e0039 */
[----:B------:R-:W-:-:S07]  /*4e60*/  MOV R24, 0x4e80 ;  /* 0x00004e8000187802 */ /* 0x000fce0000000f00 */
[----:B-----5:R-:W-:Y:S05]  /*4e70*/  CALL.REL.NOINC `($__internal_91_$__cuda_sm20_div_u64) ;  /* 0x000000ac00587944 */ /* 0x020fea0003c00000 */
        /* <DEDUP_REMOVED lines=11> */
.L_x_5721:
[----:B------:R-:W-:Y:S05]  /*4f30*/  BSYNC.RECONVERGENT B2 ;  /* 0x0000000000027941 */ /* 0x000fea0003800200 */
.L_x_5719:
        /* <DEDUP_REMOVED lines=39> */
.L_x_5723:
        /* <DEDUP_REMOVED lines=17> */
.L_x_5724:
[----:B------:R-:W-:Y:S05]  /*52c0*/  BSYNC.RECONVERGENT B2 ;  /* 0x0000000000027941 */ /* 0x000fea0003800200 */
.L_x_5722:
        /* <DEDUP_REMOVED lines=39> */
.L_x_5726:
        /* <DEDUP_REMOVED lines=17> */
.L_x_5727:
[----:B------:R-:W-:Y:S05]  /*5650*/  BSYNC.RECONVERGENT B2 ;  /* 0x0000000000027941 */ /* 0x000fea0003800200 */
.L_x_5725:
        /* <DEDUP_REMOVED lines=39> */
.L_x_5729:
        /* <DEDUP_REMOVED lines=17> */
.L_x_5730:
[----:B------:R-:W-:Y:S05]  /*59e0*/  BSYNC.RECONVERGENT B2 ;  /* 0x0000000000027941 */ /* 0x000fea0003800200 */
.L_x_5728:
        /* <DEDUP_REMOVED lines=39> */
.L_x_5732:
        /* <DEDUP_REMOVED lines=17> */
.L_x_5733:
[----:B------:R-:W-:Y:S05]  /*5d70*/  BSYNC.RECONVERGENT B2 ;  /* 0x0000000000027941 */ /* 0x000fea0003800200 */
.L_x_5731:
        /* <DEDUP_REMOVED lines=39> */
.L_x_5735:
        /* <DEDUP_REMOVED lines=17> */
.L_x_5736:
[----:B------:R-:W-:Y:S05]  /*6100*/  BSYNC.RECONVERGENT B2 ;  /* 0x0000000000027941 */ /* 0x000fea0003800200 */
.L_x_5734:
        /* <DEDUP_REMOVED lines=38> */
.L_x_5738:
[----:B------:R-:W-:Y:S01]  /*6370*/  IMAD.MOV.U32 R38, RZ, RZ, R48 ;  /* 0x000000ffff267224 */ /* 0x000fe200078e0030 */
[----:B------:R-:W-:Y:S01]  /*6380*/  MOV R39, R49 ;  /* 0x0000003100277202 */ /* 0x000fe20000000f00 */
[----:B------:R-:W-:Y:S01]  /*6390*/  IMAD.MOV.U32 R26, RZ, RZ, R52 ;  /* 0x000000ffff1a7224 */ /* 0x000fe200078e0034 */
[----:B------:R-:W-:Y:S02]  /*63a0*/  MOV R25, R53 ;  /* 0x0000003500197202 */ /* 0x000fe40000000f00 */
[----:B------:R-:W-:-:S07]  /*63b0*/  MOV R24, 0x63d0 ;  /* 0x000063d000187802 */ /* 0x000fce0000000f00 */
[----:B-----5:R-:W-:Y:S05]  /*63c0*/  CALL.REL.NOINC `($__internal_91_$__cuda_sm20_div_u64) ;  /* 0x0000009800047944 */ /* 0x020fea0003c00000 */
        /* <DEDUP_REMOVED lines=11> */
.L_x_5739:
[----:B------:R-:W-:Y:S05]  /*6480*/  BSYNC.RECONVERGENT B2 ;  /* 0x0000000000027941 */ /* 0x000fea0003800200 */
.L_x_5737:
        /* <DEDUP_REMOVED lines=14> */
.L_x_5715:
        /* <DEDUP_REMOVED lines=35> */
.L_x_5744:
[----:B0-----:R-:W-:Y:S01]  /*67a0*/  MOV R26, R48 ;  /* 0x00000030001a7202 */ /* 0x001fe20000000f00 */
[----:B------:R-:W-:Y:S01]  /*67b0*/  IMAD.MOV.U32 R25, RZ, RZ, R49 ;  /* 0x000000ffff197224 */ /* 0x000fe200078e0031 */
[----:B------:R-:W-:-:S07]  /*67c0*/  MOV R24, 0x67e0 ;  /* 0x000067e000187802 */ /* 0x000fce0000000f00 */
[----:B-----5:R-:W-:Y:S05]  /*67d0*/  CALL.REL.NOINC `($__internal_91_$__cuda_sm20_div_u64) ;  /* 0x0000009400007944 */ /* 0x020fea0003c00000 */
        /* <DEDUP_REMOVED lines=8> */
.L_x_5745:
[----:B------:R-:W-:Y:S05]  /*6860*/  BSYNC.RECONVERGENT B2 ;  /* 0x0000000000027941 */ /* 0x000fea0003800200 */
.L_x_5743:
        /* <DEDUP_REMOVED lines=38> */
.L_x_5747:
        /* <DEDUP_REMOVED lines=17> */
.L_x_5748:
[----:B------:R-:W-:Y:S05]  /*6be0*/  BSYNC.RECONVERGENT B2 ;  /* 0x0000000000027941 */ /* 0x000fea0003800200 */
.L_x_5746:
        /* <DEDUP_REMOVED lines=39> */
.L_x_5750:
        /* <DEDUP_REMOVED lines=17> */
.L_x_5751:
[----:B------:R-:W-:Y:S05]  /*6f70*/  BSYNC.RECONVERGENT B2 ;  /* 0x0000000000027941 */ /* 0x000fea0003800200 */
.L_x_5749:
        /* <DEDUP_REMOVED lines=38> */
.L_x_5753:
        /* <DEDUP_REMOVED lines=17> */
.L_x_5754:
[----:B------:R-:W-:Y:S05]  /*72f0*/  BSYNC.RECONVERGENT B2 ;  /* 0x0000000000027941 */ /* 0x000fea0003800200 */
.L_x_5752:
        /* <DEDUP_REMOVED lines=8> */
.L_x_5742:
        /* <DEDUP_REMOVED lines=37> */
.L_x_5757:
[----:B0-----:R-:W-:Y:S01]  /*75d0*/  IMAD.MOV.U32 R26, RZ, RZ, R48 ;  /* 0x000000ffff1a7224 */ /* 0x001fe200078e0030 */
[----:B------:R-:W-:Y:S02]  /*75e0*/  MOV R25, R49 ;  /* 0x0000003100197202 */ /* 0x000fe40000000f00 */
[----:B------:R-:W-:-:S07]  /*75f0*/  MOV R24, 0x7610 ;  /* 0x0000761000187802 */ /* 0x000fce0000000f00 */
[----:B-----5:R-:W-:Y:S05]  /*7600*/  CALL.REL.NOINC `($__internal_91_$__cuda_sm20_div_u64) ;  /* 0x0000008400747944 */ /* 0x020fea0003c00000 */
        /* <DEDUP_REMOVED lines=8> */
.L_x_5758:
[----:B------:R-:W-:Y:S05]  /*7690*/  BSYNC.RECONVERGENT B2 ;  /* 0x0000000000027941 */ /* 0x000fea0003800200 */
.L_x_5756:
        /* <DEDUP_REMOVED lines=37> */
.L_x_5760:
        /* <DEDUP_REMOVED lines=17> */
.L_x_5761:
[----:B------:R-:W-:Y:S05]  /*7a00*/  BSYNC.RECONVERGENT B2 ;  /* 0x0000000000027941 */ /* 0x000fea0003800200 */
.L_x_5759:
        /* <DEDUP_REMOVED lines=8> */
.L_x_5755:
        /* <DEDUP_REMOVED lines=35> */
.L_x_5763:
[----:B0-----:R-:W-:Y:S01]  /*7cc0*/  MOV R26, R48 ;  /* 0x00000030001a7202 */ /* 0x001fe20000000f00 */
[----:B------:R-:W-:Y:S01]  /*7cd0*/  IMAD.MOV.U32 R25, RZ, RZ, R49 ;  /* 0x000000ffff197224 */ /* 0x000fe200078e0031 */
[----:B------:R-:W-:-:S07]  /*7ce0*/  MOV R24, 0x7d00 ;  /* 0x00007d0000187802 */ /* 0x000fce0000000f00 */
[----:B-----5:R-:W-:Y:S05]  /*7cf0*/  CALL.REL.NOINC `($__internal_91_$__cuda_sm20_div_u64) ;  /* 0x0000007c00b87944 */ /* 0x020fea0003c00000 */
        /* <DEDUP_REMOVED lines=9> */
.L_x_5764:
[----:B------:R-:W-:Y:S05]  /*7d90*/  BSYNC.RECONVERGENT B2 ;  /* 0x0000000000027941 */ /* 0x000fea0003800200 */
.L_x_5762:
[----:B------:R-:W-:Y:S02]  /*7da0*/  UMOV UR5, 0xd0 ;  /* 0x000000d000057882 */ /* 0x000fe40000000000 */
[----:B------:R-:W-:-:S06]  /*7db0*/  LEA R24, R44, UR5, 0x3 ;  /* 0x000000052c187c11 */ /* 0x000fcc000f8e18ff */
[----:B------:R-:W0:Y:S02]  /*7dc0*/  LDC.64 R24, c[0x0][R24+0x380] ;  /* 0x0000e00018187b82 */ /* 0x000e240000000a00 */
[-C--:B0-----:R-:W-:Y:S02]  /*7dd0*/  IMAD R25, R25, R49.reuse, RZ ;  /* 0x0000003119197224 */ /* 0x081fe400078e02ff */
[----:B------:R-:W-:-:S04]  /*7de0*/  IMAD.WIDE.U32 R36, R24, R49, R36 ;  /* 0x0000003118247225 */ /* 0x000fc800078e0024 */
[----:B------:R-:W-:-:S04]  /*7df0*/  IMAD R25, R24, R29, R25 ;  /* 0x0000001d18197224 */ /* 0x000fc800078e0219 */
[----:B------:R-:W-:-:S07]  /*7e00*/  IMAD.IADD R37, R37, 0x1, R25 ;  /* 0x0000000125257824 */ /* 0x000fce00078e0219 */
.L_x_5741:
        /* <DEDUP_REMOVED lines=9> */
.L_x_5714:
[----:B------:R-:W-:Y:S05]  /*7ea0*/  BSYNC.RECONVERGENT B1 ;  /* 0x0000000000017941 */ /* 0x000fea0003800200 */
.L_x_5713:
        /* <DEDUP_REMOVED lines=15> */
.L_x_5792:
        /* <DEDUP_REMOVED lines=30> */
.L_x_5769:
[----:B01----:R-:W-:Y:S01]  /*8180*/  MOV R26, R48 ;  /* 0x00000030001a7202 */ /* 0x003fe20000000f00 */
        /* <DEDUP_REMOVED lines=11> */
.L_x_5770:
[----:B------:R-:W-:Y:S05]  /*8240*/  BSYNC.RECONVERGENT B2 ;  /* 0x0000000000027941 */ /* 0x000fea0003800200 */
.L_x_5768:
        /* <DEDUP_REMOVED lines=38> */
.L_x_5772:
        /* <DEDUP_REMOVED lines=17> */
.L_x_5773:
[----:B------:R-:W-:Y:S05]  /*85c0*/  BSYNC.RECONVERGENT B2 ;  /* 0x0000000000027941 */ /* 0x000fea0003800200 */
.L_x_5771:
        /* <DEDUP_REMOVED lines=39> */
.L_x_5775:
        /* <DEDUP_REMOVED lines=17> */
.L_x_5776:
[----:B------:R-:W-:Y:S05]  /*8950*/  BSYNC.RECONVERGENT B2 ;  /* 0x0000000000027941 */ /* 0x000fea0003800200 */
.L_x_5774:
        /* <DEDUP_REMOVED lines=39> */
.L_x_5778:
        /* <DEDUP_REMOVED lines=17> */
.L_x_5779:
[----:B------:R-:W-:Y:S05]  /*8ce0*/  BSYNC.RECONVERGENT B2 ;  /* 0x0000000000027941 */ /* 0x000fea0003800200 */
.L_x_5777:
        /* <DEDUP_REMOVED lines=39> */
.L_x_5781:
        /* <DEDUP_REMOVED lines=17> */
.L_x_5782:
[----:B------:R-:W-:Y:S05]  /*9070*/  BSYNC.RECONVERGENT B2 ;  /* 0x0000000000027941 */ /* 0x000fea0003800200 */
.L_x_5780:
        /* <DEDUP_REMOVED lines=39> */
.L_x_5784:
        /* <DEDUP_REMOVED lines=17> */
.L_x_5785:
[----:B------:R-:W-:Y:S05]  /*9400*/  BSYNC.RECONVERGENT B2 ;  /* 0x0000000000027941 */ /* 0x000fea0003800200 */
.L_x_5783:
        /* <DEDUP_REMOVED lines=39> */
.L_x_5787:
        /* <DEDUP_REMOVED lines=17> */
.L_x_5788:
[----:B------:R-:W-:Y:S05]  /*9790*/  BSYNC.RECONVERGENT B2 ;  /* 0x0000000000027941 */ /* 0x000fea0003800200 */
.L_x_5786:
        /* <DEDUP_REMOVED lines=38> */
.L_x_5790:
        /* <DEDUP_REMOVED lines=17> */
.L_x_5791:
[----:B------:R-:W-:Y:S05]  /*9b10*/  BSYNC.RECONVERGENT B2 ;  /* 0x0000000000027941 */ /* 0x000fea0003800200 */
.L_x_5789:
        /* <DEDUP_REMOVED lines=14> */
.L_x_5767:
        /* <DEDUP_REMOVED lines=35> */
.L_x_5796:
[----:B01----:R-:W-:Y:S01]  /*9e30*/  MOV R26, R48 ;  /* 0x00000030001a7202 */ /* 0x003fe20000000f00 */
        /* <DEDUP_REMOVED lines=11> */
.L_x_5797:
[----:B------:R-:W-:Y:S05]  /*9ef0*/  BSYNC.RECONVERGENT B2 ;  /* 0x0000000000027941 */ /* 0x000fea0003800200 */
.L_x_5795:
        /* <DEDUP_REMOVED lines=38> */
.L_x_5799:
        /* <DEDUP_REMOVED lines=17> */
.L_x_5800:
[----:B------:R-:W-:Y:S05]  /*a270*/  BSYNC.RECONVERGENT B2 ;  /* 0x0000000000027941 */ /* 0x000fea0003800200 */
.L_x_5798:
        /* <DEDUP_REMOVED lines=39> */
.L_x_5802:
        /* <DEDUP_REMOVED lines=17> */
.L_x_5803:
[----:B------:R-:W-:Y:S05]  /*a600*/  BSYNC.RECONVERGENT B2 ;  /* 0x0000000000027941 */ /* 0x000fea0003800200 */
.L_x_5801:
        /* <DEDUP_REMOVED lines=38> */
.L_x_5805:
        /* <DEDUP_REMOVED lines=17> */
.L_x_5806:
[----:B------:R-:W-:Y:S05]  /*a980*/  BSYNC.RECONVERGENT B2 ;  /* 0x0000000000027941 */ /* 0x000fea0003800200 */
.L_x_5804:
        /* <DEDUP_REMOVED lines=8> */
.L_x_5794:
        /* <DEDUP_REMOVED lines=37> */
.L_x_5809:
[----:B01----:R-:W-:Y:S01]  /*ac60*/  IMAD.MOV.U32 R26, RZ, RZ, R48 ;  /* 0x000000ffff1a7224 */ /* 0x003fe200078e0030 */
        /* <DEDUP_REMOVED lines=11> */
.L_x_5810:
[----:B------:R-:W-:Y:S05]  /*ad20*/  BSYNC.RECONVERGENT B2 ;  /* 0x0000000000027941 */ /* 0x000fea0003800200 */
.L_x_5808:
        /* <DEDUP_REMOVED lines=37> */
.L_x_5812:
        /* <DEDUP_REMOVED lines=17> */
.L_x_5813:
[----:B------:R-:W-:Y:S05]  /*b090*/  BSYNC.RECONVERGENT B2 ;  /* 0x0000000000027941 */ /* 0x000fea0003800200 */
.L_x_5811:
        /* <DEDUP_REMOVED lines=8> */
.L_x_5807:
        /* <DEDUP_REMOVED lines=35> */
.L_x_5815:
[----:B01----:R-:W-:Y:S01]  /*b350*/  MOV R26, R48 ;  /* 0x00000030001a7202 */ /* 0x003fe20000000f00 */
        /* <DEDUP_REMOVED lines=12> */
.L_x_5816:
[----:B------:R-:W-:Y:S05]  /*b420*/  BSYNC.RECONVERGENT B2 ;  /* 0x0000000000027941 */ /* 0x000fea0003800200 */
.L_x_5814:
[----:B------:R-:W-:Y:S02]  /*b430*/  UMOV UR5, 0xd0 ;  /* 0x000000d000057882 */ /* 0x000fe40000000000 */
[----:B------:R-:W-:-:S06]  /*b440*/  LEA R24, R35, UR5, 0x3 ;  /* 0x0000000523187c11 */ /* 0x000fcc000f8e18ff */
[----:B------:R-:W0:Y:S02]  /*b450*/  LDC.64 R24, c[0x0][R24+0x380] ;  /* 0x0000e00018187b82 */ /* 0x000e240000000a00 */
[-C--:B0-----:R-:W-:Y:S02]  /*b460*/  IMAD R25, R25, R49.reuse, RZ ;  /* 0x0000003119197224 */ /* 0x081fe400078e02ff */
[----:B------:R-:W-:-:S04]  /*b470*/  IMAD.WIDE.U32 R36, R24, R49, R36 ;  /* 0x0000003118247225 */ /* 0x000fc800078e0024 */
[----:B------:R-:W-:-:S04]  /*b480*/  IMAD R25, R24, R29, R25 ;  /* 0x0000001d18197224 */ /* 0x000fc800078e0219 */
[----:B------:R-:W-:-:S07]  /*b490*/  IMAD.IADD R37, R37, 0x1, R25 ;  /* 0x0000000125257824 */ /* 0x000fce00078e0219 */
.L_x_5793:
        /* <DEDUP_REMOVED lines=9> */
.L_x_5766:
[----:B------:R-:W-:Y:S05]  /*b530*/  BSYNC.RECONVERGENT B1 ;  /* 0x0000000000017941 */ /* 0x000fea0003800200 */
.L_x_5765:
        /* <DEDUP_REMOVED lines=14> */
.L_x_5843:
        /* <DEDUP_REMOVED lines=30> */
.L_x_5820:
[----:B012---:R-:W-:Y:S01]  /*b800*/  MOV R26, R48 ;  /* 0x00000030001a7202 */ /* 0x007fe20000000f00 */
        /* <DEDUP_REMOVED lines=11> */
.L_x_5821:
[----:B------:R-:W-:Y:S05]  /*b8c0*/  BSYNC.RECONVERGENT B1 ;  /* 0x0000000000017941 */ /* 0x000fea0003800200 */
.L_x_5819:
        /* <DEDUP_REMOVED lines=38> */
.L_x_5823:
        /* <DEDUP_REMOVED lines=17> */
.L_x_5824:
[----:B------:R-:W-:Y:S05]  /*bc40*/  BSYNC.RECONVERGENT B1 ;  /* 0x0000000000017941 */ /* 0x000fea0003800200 */
.L_x_5822:
        /* <DEDUP_REMOVED lines=39> */
.L_x_5826:
        /* <DEDUP_REMOVED lines=17> */
.L_x_5827:
[----:B------:R-:W-:Y:S05]  /*bfd0*/  BSYNC.RECONVERGENT B1 ;  /* 0x0000000000017941 */ /* 0x000fea0003800200 */
.L_x_5825:
        /* <DEDUP_REMOVED lines=39> */
.L_x_5829:
        /* <DEDUP_REMOVED lines=17> */
.L_x_5830:
[----:B------:R-:W-:Y:S05]  /*c360*/  BSYNC.RECONVERGENT B1 ;  /* 0x0000000000017941 */ /* 0x000fea0003800200 */
.L_x_5828:
        /* <DEDUP_REMOVED lines=39> */
.L_x_5832:
        /* <DEDUP_REMOVED lines=17> */
.L_x_5833:
[----:B------:R-:W-:Y:S05]  /*c6f0*/  BSYNC.RECONVERGENT B1 ;  /* 0x0000000000017941 */ /* 0x000fea0003800200 */
.L_x_5831:
        /* <DEDUP_REMOVED lines=39> */
.L_x_5835:
        /* <DEDUP_REMOVED lines=17> */
.L_x_5836:
[----:B------:R-:W-:Y:S05]  /*ca80*/  BSYNC.RECONVERGENT B1 ;  /* 0x0000000000017941 */ /* 0x000fea0003800200 */
.L_x_5834:
        /* <DEDUP_REMOVED lines=39> */
.L_x_5838:
        /* <DEDUP_REMOVED lines=17> */
.L_x_5839:
[----:B------:R-:W-:Y:S05]  /*ce10*/  BSYNC.RECONVERGENT B1 ;  /* 0x0000000000017941 */ /* 0x000fea0003800200 */
.L_x_5837:
        /* <DEDUP_REMOVED lines=38> */
.L_x_5841:
        /* <DEDUP_REMOVED lines=17> */
.L_x_5842:
[----:B------:R-:W-:Y:S05]  /*d190*/  BSYNC.RECONVERGENT B1 ;  /* 0x0000000000017941 */ /* 0x000fea0003800200 */
.L_x_5840:
        /* <DEDUP_REMOVED lines=14> */
.L_x_5818:
        /* <DEDUP_REMOVED lines=35> */
.L_x_5847:
[----:B012---:R-:W-:Y:S01]  /*d4b0*/  MOV R26, R48 ;  /* 0x00000030001a7202 */ /* 0x007fe20000000f00 */
        /* <DEDUP_REMOVED lines=11> */
.L_x_5848:
[----:B------:R-:W-:Y:S05]  /*d570*/  BSYNC.RECONVERGENT B1 ;  /* 0x0000000000017941 */ /* 0x000fea0003800200 */
.L_x_5846:
        /* <DEDUP_REMOVED lines=38> */
.L_x_5850:
[----:B------:R-:W-:Y:S01]  /*d7e0*/  MOV R38, R48 ;  /* 0x0000003000267202 */ /* 0x000fe20000000f00 */
[----:B------:R-:W-:Y:S01]  /*d7f0*/  IMAD.MOV.U32 R26, RZ, RZ, R54 ;  /* 0x000000ffff1a7224 */ /* 0x000fe200078e0036 */
[----:B------:R-:W-:Y:S02]  /*d800*/  MOV R39, R49 ;  /* 0x0000003100277202 */ /* 0x000fe40000000f00 */
[----:B------:R-:W-:Y:S02]  /*d810*/  MOV R25, R55 ;  /* 0x0000003700197202 */ /* 0x000fe40000000f00 */
[----:B------:R-:W-:-:S07]  /*d820*/  MOV R24, 0xd840 ;  /* 0x0000d84000187802 */ /* 0x000fce0000000f00 */
[----:B-----5:R-:W-:Y:S05]  /*d830*/  CALL.REL.NOINC `($__internal_91_$__cuda_sm20_div_u64) ;  /* 0x0000002000e87944 */ /* 0x020fea0003c00000 */
        /* <DEDUP_REMOVED lines=11> */
.L_x_5851:
[----:B------:R-:W-:Y:S05]  /*d8f0*/  BSYNC.RECONVERGENT B1 ;  /* 0x0000000000017941 */ /* 0x000fea0003800200 */
.L_x_5849:
        /* <DEDUP_REMOVED lines=39> */
.L_x_5853:
        /* <DEDUP_REMOVED lines=17> */
.L_x_5854:
[----:B------:R-:W-:Y:S05]  /*dc80*/  BSYNC.RECONVERGENT B1 ;  /* 0x0000000000017941 */ /* 0x000fea0003800200 */
.L_x_5852:
        /* <DEDUP_REMOVED lines=38> */
.L_x_5856:
        /* <DEDUP_REMOVED lines=17> */
.L_x_5857:
[----:B------:R-:W-:Y:S05]  /*e000*/  BSYNC.RECONVERGENT B1 ;  /* 0x0000000000017941 */ /* 0x000fea0003800200 */
.L_x_5855:
        /* <DEDUP_REMOVED lines=8> */
.L_x_5845:
        /* <DEDUP_REMOVED lines=37> */
.L_x_5860:
[----:B012---:R-:W-:Y:S01]  /*e2e0*/  IMAD.MOV.U32 R26, RZ, RZ, R48 ;  /* 0x000000ffff1a7224 */ /* 0x007fe200078e0030 */
[----:B------:R-:W-:Y:S02]  /*e2f0*/  MOV R25, R49 ;  /* 0x0000003100197202 */ /* 0x000fe40000000f00 */
[----:B------:R-:W-:-:S07]  /*e300*/  MOV R24, 0xe320 ;  /* 0x0000e32000187802 */ /* 0x000fce0000000f00 */
[----:B-----5:R-:W-:Y:S05]  /*e310*/  CALL.REL.NOINC `($__internal_91_$__cuda_sm20_div_u64) ;  /* 0x0000001800307944 */ /* 0x020fea0003c00000 */
        /* <DEDUP_REMOVED lines=8> */
.L_x_5861:
[----:B------:R-:W-:Y:S05]  /*e3a0*/  BSYNC.RECONVERGENT B1 ;  /* 0x0000000000017941 */ /* 0x000fea0003800200 */
.L_x_5859:
        /* <DEDUP_REMOVED lines=37> */
.L_x_5863:
        /* <DEDUP_REMOVED lines=17> */
.L_x_5864:
[----:B------:R-:W-:Y:S05]  /*e710*/  BSYNC.RECONVERGENT B1 ;  /* 0x0000000000017941 */ /* 0x000fea0003800200 */
.L_x_5862:
        /* <DEDUP_REMOVED lines=8> */
.L_x_5858:
        /* <DEDUP_REMOVED lines=35> */
.L_x_5866:
[----:B012---:R-:W-:Y:S01]  /*e9d0*/  IMAD.MOV.U32 R26, RZ, RZ, R46 ;  /* 0x000000ffff1a7224 */ /* 0x007fe200078e002e */
[----:B------:R-:W-:Y:S02]  /*e9e0*/  MOV R25, R47 ;  /* 0x0000002f00197202 */ /* 0x000fe40000000f00 */
[----:B------:R-:W-:-:S07]  /*e9f0*/  MOV R24, 0xea10 ;  /* 0x0000ea1000187802 */ /* 0x000fce0000000f00 */
[----:B-----5:R-:W-:Y:S05]  /*ea00*/  CALL.REL.NOINC `($__internal_91_$__cuda_sm20_div_u64) ;  /* 0x0000001000747944 */ /* 0x020fea0003c00000 */
        /* <DEDUP_REMOVED lines=9> */
.L_x_5867:
[----:B------:R-:W-:Y:S05]  /*eaa0*/  BSYNC.RECONVERGENT B1 ;  /* 0x0000000000017941 */ /* 0x000fea0003800200 */
.L_x_5865:
[----:B------:R-:W-:Y:S02]  /*eab0*/  UMOV UR5, 0xd0 ;  /* 0x000000d000057882 */ /* 0x000fe40000000000 */
[----:B------:R-:W-:-:S06]  /*eac0*/  LEA R24, R35, UR5, 0x3 ;  /* 0x0000000523187c11 */ /* 0x000fcc000f8e18ff */
[----:B------:R-:W0:Y:S02]  /*ead0*/  LDC.64 R24, c[0x0][R24+0x380] ;  /* 0x0000e00018187b82 */ /* 0x000e240000000a00 */
[-C--:B0-----:R-:W-:Y:S02]  /*eae0*/  IMAD R25, R25, R47.reuse, RZ ;  /* 0x0000002f19197224 */ /* 0x081fe400078e02ff */
[----:B------:R-:W-:-:S04]  /*eaf0*/  IMAD.WIDE.U32 R36, R24, R47, R36 ;  /* 0x0000002f18247225 */ /* 0x000fc800078e0024 */
[----:B------:R-:W-:-:S05]  /*eb00*/  IMAD R25, R24, R29, R25 ;  /* 0x0000001d18197224 */ /* 0x000fca00078e0219 */
[----:B------:R-:W-:-:S07]  /*eb10*/  IADD3 R37, PT, PT, R37, R25, RZ ;  /* 0x0000001925257210 */ /* 0x000fce0007ffe0ff */
.L_x_5844:
        /* <DEDUP_REMOVED lines=10> */
.L_x_5660:
        /* <DEDUP_REMOVED lines=51> */
.L_x_5817:
[----:B------:R-:W-:Y:S05]  /*eef0*/  BSYNC.RECONVERGENT B0 ;  /* 0x0000000000007941 */ /* 0x000fea0003800200 */
.L_x_5659:
        /* <DEDUP_REMOVED lines=25> */
[----:B------:R-:W-:Y:S02]  /*f090*/  FSETP.GEU.FTZ.AND P3, PT, R17, UR5, PT ;  /* 0x0000000511007c0b */ /* 0x000fe4000bf7e000 */
[C---:B-12---:R-:W-:Y:S01]  /*f0a0*/  LEA R26, P4, R28.reuse, UR12, 0x2 ;  /* 0x0000000c1c1a7c11 */ /* 0x046fe2000f8810ff */
[----:B-----5:R-:W-:Y:S01]  /*f0b0*/  FMUL.FTZ R34, R43, R34 ;  /* 0x000000222b227220 */ /* 0x020fe20000410000 */
[----:B------:R-:W-:Y:S02]  /*f0c0*/  IADD3 R25, PT, PT, R29, R25, RZ ;  /* 0x000000191d197210 */ /* 0x000fe40007ffe0ff */
[C---:B---3--:R-:W-:Y:S01]  /*f0d0*/  IADD3 R24, P5, PT, R28.reuse, UR14, RZ ;  /* 0x0000000e1c187c10 */ /* 0x048fe2000ffbe0ff */
[----:B------:R-:W-:Y:S01]  /*f0e0*/  FMUL.FTZ R17, R7, R34 ;  /* 0x0000002207117220 */ /* 0x000fe20000410000 */
[----:B------:R-:W-:Y:S02]  /*f0f0*/  LEA.HI.X R27, R28, UR13, R25, 0x2, P4 ;  /* 0x0000000d1c1b7c11 */ /* 0x000fe4000a0f1419 */
[----:B------:R-:W-:-:S02]  /*f100*/  IADD3.X R25, PT, PT, R25, UR15, RZ, P5, !PT ;  /* 0x0000000f19197c10 */ /* 0x000fc4000affe4ff */
[----:B------:R-:W-:Y:S01]  /*f110*/  SEL R29, RZ, 0x1, P3 ;  /* 0x00000001ff1d7807 */ /* 0x000fe20001800000 */
[----:B------:R0:W-:Y:S04]  /*f120*/  STG.E desc[UR6][R26.64], R17 ;  /* 0x000000111a007986 */ /* 0x0001e8000c101906 */
[----:B------:R0:W-:Y:S02]  /*f130*/  STG.E.U8 desc[UR6][R24.64], R29 ;  /* 0x0000001d18007986 */ /* 0x0001e4000c101106 */
.L_x_5869:
[----:B------:R-:W-:Y:S05]  /*f140*/  BSYNC.RECONVERGENT B0 ;  /* 0x0000000000007941 */ /* 0x000fea0003800200 */
.L_x_5868:
[----:B------:R-:W-:Y:S04]  /*f150*/  BSSY.RECONVERGENT B0, `(.L_x_5870) ;  /* 0x0000015000007945 */ /* 0x000fe80003800200 */
[----:B------:R-:W-:Y:S05]  /*f160*/  @P0 BRA `(.L_x_5871) ;  /* 0x00000000004c0947 */ /* 0x000fea0003800000 */
        /* <DEDUP_REMOVED lines=9> */
[----:B-12---:R-:W-:Y:S01]  /*f200*/  LEA R26, P3, R28, UR12, 0x2 ;  /* 0x0000000c1c1a7c11 */ /* 0x006fe2000f8610ff */
        /* <DEDUP_REMOVED lines=9> */
.L_x_5871:
[----:B------:R-:W-:Y:S05]  /*f2a0*/  BSYNC.RECONVERGENT B0 ;  /* 0x0000000000007941 */ /* 0x000fea0003800200 */
.L_x_5870:
[----:B------:R-:W-:Y:S04]  /*f2b0*/  BSSY.RECONVERGENT B0, `(.L_x_5872) ;  /* 0x0000015000007945 */ /* 0x000fe80003800200 */
[----:B------:R-:W-:Y:S05]  /*f2c0*/  @P1 BRA `(.L_x_5873) ;  /* 0x00000000004c1947 */ /* 0x000fea0003800000 */
[----:B------:R-:W0:Y:S01]  /*f2d0*/  LDCU.64 UR10, c[0x0][0x5f0] ;  /* 0x0000be00ff0a77ac */ /* 0x000e220008000a00 */
[----:B------:R-:W1:Y:S01]  /*f2e0*/  LDCU UR5, c[0x0][0x868] ;  /* 0x00010d00ff0577ac */ /* 0x000e620008000800 */
[----:B------:R-:W2:Y:S01]  /*f2f0*/  LDCU.64 UR12, c[0x0][0x520] ;  /* 0x0000a400ff0c77ac */ /* 0x000ea20008000a00 */
[----:B------:R-:W3:Y:S01]  /*f300*/  LDCU.64 UR14, c[0x0][0x6c0] ;  /* 0x0000d800ff0e77ac */ /* 0x000ee20008000a00 */
[----:B0-----:R-:W-:Y:S02]  /*f310*/  IMAD R32, R32, UR10, RZ ;  /* 0x0000000a20207c24 */ /* 0x001fe4000f8e02ff */
[----:B----4-:R-:W-:Y:S01]  /*f320*/  IMAD.WIDE.U32 R28, R33, UR10, RZ ;  /* 0x0000000a211c7c25 */ /* 0x010fe2000f8e00ff */
[----:B-1----:R-:W-:-:S03]  /*f330*/  FSETP.GEU.FTZ.AND P0, PT, R41, UR5, PT ;  /* 0x0000000529007c0b */ /* 0x002fc6000bf1e000 */
[----:B------:R-:W-:Y:S01]  /*f340*/  IMAD R17, R33, UR11, R32 ;  /* 0x0000000b21117c24 */ /* 0x000fe2000f8e0220 */
[----:B------:R-:W-:Y:S02]  /*f350*/  FSET.BF.LT.FTZ.AND R32, R41, UR5, PT ;  /* 0x0000000529207c0a */ /* 0x000fe4000b811000 */
[C---:B--2---:R-:W-:Y:S01]  /*f360*/  LEA R26, P1, R28.reuse, UR12, 0x2 ;  /* 0x0000000c1c1a7c11 */ /* 0x044fe2000f8210ff */
[----:B------:R-:W-:Y:S01]  /*f370*/  IMAD.IADD R17, R29, 0x1, R17 ;  /* 0x000000011d117824 */ /* 0x000fe200078e0211 */
[----:B------:R-:W-:Y:S01]  /*f380*/  SEL R29, RZ, 0x1, P0 ;  /* 0x00000001ff1d7807 */ /* 0x000fe20000000000 */
[----:B-----5:R-:W-:Y:S01]  /*f390*/  FMUL.FTZ R32, R45, R32 ;  /* 0x000000202d207220 */ /* 0x020fe20000410000 */
[C---:B---3--:R-:W-:Y:S02]  /*f3a0*/  IADD3 R24, P3, PT, R28.reuse, UR14, RZ ;  /* 0x0000000e1c187c10 */ /* 0x048fe4000ff7e0ff */
[----:B------:R-:W-:Y:S02]  /*f3b0*/  LEA.HI.X R27, R28, UR13, R17, 0x2, P1 ;  /* 0x0000000d1c1b7c11 */ /* 0x000fe400088f1411 */
[----:B------:R-:W-:Y:S01]  /*f3c0*/  IADD3.X R25, PT, PT, R17, UR15, RZ, P3, !PT ;  /* 0x0000000f11197c10 */ /* 0x000fe20009ffe4ff */
[----:B------:R-:W-:-:S05]  /*f3d0*/  FMUL.FTZ R17, R7, R32 ;  /* 0x0000002007117220 */ /* 0x000fca0000410000 */
[----:B------:R0:W-:Y:S04]  /*f3e0*/  STG.E desc[UR6][R26.64], R17 ;  /* 0x000000111a007986 */ /* 0x0001e8000c101906 */
[----:B------:R0:W-:Y:S02]  /*f3f0*/  STG.E.U8 desc[UR6][R24.64], R29 ;  /* 0x0000001d18007986 */ /* 0x0001e4000c101106 */
.L_x_5873:
[----:B------:R-:W-:Y:S05]  /*f400*/  BSYNC.RECONVERGENT B0 ;  /* 0x0000000000007941 */ /* 0x000fea0003800200 */
.L_x_5872:
        /* <DEDUP_REMOVED lines=13> */
[C---:B------:R-:W-:Y:S01]  /*f4e0*/  IADD3 R26, P2, PT, R28.reuse, UR14, RZ ;  /* 0x0000000e1c1a7c10 */ /* 0x040fe2000ff5e0ff */
[----:B------:R-:W-:Y:S01]  /*f4f0*/  FMUL.FTZ R17, R7, R30 ;  /* 0x0000001e07117220 */ /* 0x000fe20000410000 */
[----:B------:R-:W-:Y:S02]  /*f500*/  LEA.HI.X R25, R28, UR13, R27, 0x2, P1 ;  /* 0x0000000d1c197c11 */ /* 0x000fe400088f141b */
[----:B------:R-:W-:-:S02]  /*f510*/  IADD3.X R27, PT, PT, R27, UR15, RZ, P2, !PT ;  /* 0x0000000f1b1b7c10 */ /* 0x000fc400097fe4ff */
[----:B------:R-:W-:Y:S01]  /*f520*/  SEL R29, RZ, 0x1, P0 ;  /* 0x00000001ff1d7807 */ /* 0x000fe20000000000 */
[----:B------:R0:W-:Y:S04]  /*f530*/  STG.E desc[UR6][R24.64], R17 ;  /* 0x0000001118007986 */ /* 0x0001e8000c101906 */
[----:B------:R0:W-:Y:S02]  /*f540*/  STG.E.U8 desc[UR6][R26.64], R29 ;  /* 0x0000001d1a007986 */ /* 0x0001e4000c101106 */
.L_x_5874:
        /* <DEDUP_REMOVED lines=11> */
        .weak           $__internal_90_$__cuda_sm20_dblrcp_rn_slowpath_v3
        .type           $__internal_90_$__cuda_sm20_dblrcp_rn_slowpath_v3,@function
        .size           $__internal_90_$__cuda_sm20_dblrcp_rn_slowpath_v3,($__internal_91_$__cuda_sm20_div_u64 - $__internal_90_$__cuda_sm20_dblrcp_rn_slowpath_v3)
$__internal_90_$__cuda_sm20_dblrcp_rn_slowpath_v3:
        /* <DEDUP_REMOVED lines=55> */
.L_x_5878:
        /* <DEDUP_REMOVED lines=34> */
.L_x_5876:
[----:B------:R-:W-:Y:S02]  /*fb90*/  LOP3.LUT R21, R19, 0x80000, RZ, 0xfc, !PT ;  /* 0x0008000013157812 */ /* 0x000fe400078efcff */
[----:B------:R-:W-:-:S07]  /*fba0*/  MOV R20, R18 ;  /* 0x0000001200147202 */ /* 0x000fce0000000f00 */
.L_x_5877:
[----:B------:R-:W-:Y:S01]  /*fbb0*/  IMAD.MOV.U32 R18, RZ, RZ, R8 ;  /* 0x000000ffff127224 */ /* 0x000fe200078e0008 */
[----:B------:R-:W-:-:S04]  /*fbc0*/  MOV R19, 0x0 ;  /* 0x0000000000137802 */ /* 0x000fc80000000f00 */
[----:B------:R-:W-:Y:S05]  /*fbd0*/  RET.REL.NODEC R18 `(_ZN2at6native43_GLOBAL__N__7cc8d1ed_10_Dropout_cu_0e96ed3820fused_dropout_kernelIffmLin1ELi1EbEEvNS_4cuda6detail10TensorInfoIKT_T1_EENS5_IS6_S8_EENS5_IT4_S8_EES8_T0_NS_15PhiloxCudaStateE) ;  /* 0xffffff0412087950 */ /* 0x000fea0003c3ffff */
        .weak           $__internal_91_$__cuda_sm20_div_u64
        .type           $__internal_91_$__cuda_sm20_div_u64,@function
        .size           $__internal_91_$__cuda_sm20_div_u64,(.L_x_14141 - $__internal_91_$__cuda_sm20_div_u64)
$__internal_91_$__cuda_sm20_div_u64:
        /* <DEDUP_REMOVED lines=71> */
[----:B------:R-:W-:Y:S06]  /*10050*/  RET.REL.NODEC R24 `(_ZN2at6native43_GLOBAL__N__7cc8d1ed_10_Dropout_cu_0e96ed3820fused_dropout_kernelIffmLin1ELi1EbEEvNS_4cuda6detail10TensorInfoIKT_T1_EENS5_IS6_S8_EENS5_IT4_S8_EES8_T0_NS_15PhiloxCudaStateE) ;  /* 0xfffffefc18e87950 */ /* 0x000fec0003c3ffff */
.L_x_5879:
        /* <DEDUP_REMOVED lines=10> */
.L_x_14141:


//--------------------- .text._ZN2at6native43_GLOBAL__N__7cc8d1ed_10_Dropout_cu_0e96ed3820fused_dropout_kernelIffmLi1ELi1EbEEvNS_4cuda6detail10TensorInfoIKT_T1_EENS5_IS6_S8_EENS5_IT4_S8_EES8_T0_NS_15PhiloxCudaStateE --------------------------
	.section	.text._ZN2at6native43_GLOBAL__N__7cc8d1ed_10_Dropout_cu_0e96ed3820fused_dropout_kernelIffmLi1ELi1EbEEvNS_4cuda6detail10TensorInfoIKT_T1_EENS5_IS6_S8_EENS5_IT4_S8_EES8_T0_NS_15PhiloxCudaStateE,"ax",@progbits
	.align	128
.text._ZN2at6native43_GLOBAL__N__7cc8d1ed_10_Dropout_cu_0e96ed3820fused_dropout_kernelIffmLi1ELi1EbEEvNS_4cuda6detail10TensorInfoIKT_T1_EENS5_IS6_S8_EENS5_IT4_S8_EES8_T0_NS_15PhiloxCudaStateE:
        .type           _ZN2at6native43_GLOBAL__N__7cc8d1ed_10_Dropout_cu_0e96ed3820fused_dropout_kernelIffmLi1ELi1EbEEvNS_4cuda6detail10TensorInfoIKT_T1_EENS5_IS6_S8_EENS5_IT4_S8_EES8_T0_NS_15PhiloxCudaStateE,@function
        .size           _ZN2at6native43_GLOBAL__N__7cc8d1ed_10_Dropout_cu_0e96ed3820fused_dropout_kernelIffmLi1ELi1EbEEvNS_4cuda6detail10TensorInfoIKT_T1_EENS5_IS6_S8_EENS5_IT4_S8_EES8_T0_NS_15PhiloxCudaStateE,(.L_x_14144 - _ZN2at6native43_GLOBAL__N__7cc8d1ed_10_Dropout_cu_0e96ed3820fused_dropout_kernelIffmLi1ELi1EbEEvNS_4cuda6detail10TensorInfoIKT_T1_EENS5_IS6_S8_EENS5_IT4_S8_EES8_T0_NS_15PhiloxCudaStateE)
        .other          _ZN2at6native43_GLOBAL__N__7cc8d1ed_10_Dropout_cu_0e96ed3820fused_dropout_kernelIffmLi1ELi1EbEEvNS_4cuda6detail10TensorInfoIKT_T1_EENS5_IS6_S8_EENS5_IT4_S8_EES8_T0_NS_15PhiloxCudaStateE,@"STO_CUDA_ENTRY STV_DEFAULT"
_ZN2at6native43_GLOBAL__N__7cc8d1ed_10_Dropout_cu_0e96ed3820fused_dropout_kernelIffmLi1ELi1EbEEvNS_4cuda6detail10TensorInfoIKT_T1_EENS5_IS6_S8_EENS5_IT4_S8_EES8_T0_NS_15PhiloxCudaStateE:
        /* <DEDUP_REMOVED lines=110> */
[----:B------:R-:W-:Y:S05]  /*06e0*/  CALL.REL.NOINC `($__internal_92_$__cuda_sm20_dblrcp_rn_slowpath_v3) ;  /* 0x0000001000687944 */ /* 0x000fea0003c00000 */
[----:B------:R-:W-:Y:S01]  /*06f0*/  IMAD.MOV.U32 R26, RZ, RZ, R28 ;  /* 0x000000ffff1a7224 */ /* 0x000fe200078e001c */
[----:B------:R-:W-:-:S07]  /*0700*/  MOV R27, R29 ;  /* 0x0000001d001b7202 */ /* 0x000fce0000000f00 */
.L_x_5880:
        /* <DEDUP_REMOVED lines=38> */
.L_x_5881:
[----:B------:R-:W-:-:S07]  /*0970*/  MOV R32, 0x990 ;  /* 0x0000099000207802 */ /* 0x000fce0000000f00 */
[----:B------:R-:W-:Y:S05]  /*0980*/  CALL.REL.NOINC `($__internal_93_$__cuda_sm20_div_u64) ;  /* 0x0000001400447944 */ /* 0x000fea0003c00000 */
.L_x_5882:
        /* <DEDUP_REMOVED lines=18> */
.L_x_5894:
[----:B------:R-:W-:Y:S01]  /*0ab0*/  VIADD R2, R2, 0x1 ;  /* 0x0000000102027836 */ /* 0x000fe20000000000 */
[----:B------:R-:W-:Y:S03]  /*0ac0*/  BSSY.RECONVERGENT B0, `(.L_x_5883) ;  /* 0x000000c000007945 */ /* 0x000fe60003800200 */
[C---:B01-3--:R-:W-:Y:S01]  /*0ad0*/  IMAD.WIDE.U32 R34, R2.reuse, -0x2daee0ad, RZ ;  /* 0xd2511f5302227825 */ /* 0x04bfe200078e00ff */
        /* <DEDUP_REMOVED lines=10> */
.L_x_5884:
[----:B01234-:R-:W-:Y:S05]  /*0b80*/  BSYNC.RECONVERGENT B0 ;  /* 0x0000000000007941 */ /* 0x01ffea0003800200 */
.L_x_5883:
        /* <DEDUP_REMOVED lines=52> */
.L_x_5885:
        /* <DEDUP_REMOVED lines=9> */
.L_x_5886:
        /* <DEDUP_REMOVED lines=26> */
[----:B------:R2:W5:Y:S01]  /*1100*/  @!P0 LDG.E R47, desc[UR6][R54.64] ;  /* 0x00000006362f8981 */ /* 0x000562000c1e1900 */
        /* <DEDUP_REMOVED lines=9> */
[----:B------:R3:W5:Y:S01]  /*11a0*/  @!P1 LDG.E R48, desc[UR6][R34.64] ;  /* 0x0000000622309981 */ /* 0x000762000c1e1900 */
        /* <DEDUP_REMOVED lines=8> */
[----:B------:R3:W5:Y:S02]  /*1230*/  @!P2 LDG.E R49, desc[UR6][R58.64] ;  /* 0x000000063a31a981 */ /* 0x000764000c1e1900 */
        /* <DEDUP_REMOVED lines=8> */
[----:B------:R3:W5:Y:S01]  /*12c0*/  @!P3 LDG.E R50, desc[UR6][R32.64] ;  /* 0x000000062032b981 */ /* 0x000762000c1e1900 */
[----:B------:R-:W-:Y:S01]  /*12d0*/  I2FP.F32.U32 R31, R22 ;  /* 0x00000016001f7245 */ /* 0x000fe20000201000 */
[----:B------:R-:W-:Y:S01]  /*12e0*/  IMAD.MOV.U32 R22, RZ, RZ, 0x2f800000 ;  /* 0x2f800000ff167424 */ /* 0x000fe200078e00ff */
[----:B--2---:R-:W-:Y:S02]  /*12f0*/  I2FP.F32.U32 R55, R37 ;  /* 0x0000002500377245 */ /* 0x004fe40000201000 */
[----:B------:R-:W-:Y:S01]  /*1300*/  I2FP.F32.U32 R61, R42 ;  /* 0x0000002a003d7245 */ /* 0x000fe20000201000 */
[----:B------:R-:W-:Y:S01]  /*1310*/  FFMA.FTZ R37, R31, R22, 1.1641532182693481445e-10 ;  /* 0x2f0000001f257423 */ /* 0x000fe20000010016 */
[----:B------:R-:W-:Y:S06]  /*1320*/  @P0 BRA `(.L_x_5888) ;  /* 0x00000000003c0947 */ /* 0x000fec0003800000 */
[----:B------:R-:W-:Y:S01]  /*1330*/  IMAD R31, R23, UR8, RZ ;  /* 0x00000008171f7c24 */ /* 0x000fe2000f8e02ff */
[C---:B------:R-:W-:Y:S01]  /*1340*/  FSET.BF.LT.FTZ.AND R30, R37.reuse, UR5, PT ;  /* 0x00000005251e7c0a */ /* 0x040fe2000b811000 */
[----:B---3--:R-:W-:Y:S01]  /*1350*/  IMAD.WIDE.U32 R34, R0, UR8, RZ ;  /* 0x0000000800227c25 */ /* 0x008fe2000f8e00ff */
[----:B------:R-:W-:-:S03]  /*1360*/  FSETP.GEU.FTZ.AND P0, PT, R37, UR5, PT ;  /* 0x0000000525007c0b */ /* 0x000fc6000bf1e000 */
[----:B------:R-:W-:Y:S01]  /*1370*/  IMAD R31, R0, UR9, R31 ;  /* 0x00000009001f7c24 */ /* 0x000fe2000f8e021f */
[C---:B------:R-:W-:Y:S01]  /*1380*/  LEA R32, P4, R34.reuse, UR10, 0x2 ;  /* 0x0000000a22207c11 */ /* 0x040fe2000f8810ff */
[----:B-----5:R-:W-:Y:S01]  /*1390*/  FMUL.FTZ R42, R47, R30 ;  /* 0x0000001e2f2a7220 */ /* 0x020fe20000410000 */
[----:B------:R-:W-:Y:S01]  /*13a0*/  IADD3 R30, P5, PT, R34, UR12, RZ ;  /* 0x0000000c221e7c10 */ /* 0x000fe2000ffbe0ff */
[----:B------:R-:W-:Y:S01]  /*13b0*/  IMAD.IADD R31, R35, 0x1, R31 ;  /* 0x00000001231f7824 */ /* 0x000fe200078e021f */
[----:B------:R-:W-:Y:S01]  /*13c0*/  SEL R37, RZ, 0x1, P0 ;  /* 0x00000001ff257807 */ /* 0x000fe20000000000 */
[----:B------:R-:W-:-:S03]  /*13d0*/  FMUL.FTZ R35, R25, R42 ;  /* 0x0000002a19237220 */ /* 0x000fc60000410000 */
[----:B------:R-:W-:Y:S02]  /*13e0*/  LEA.HI.X R33, R34, UR11, R31, 0x2, P4 ;  /* 0x0000000b22217c11 */ /* 0x000fe4000a0f141f */
[----:B------:R-:W-:-:S03]  /*13f0*/  IADD3.X R31, PT, PT, R31, UR13, RZ, P5, !PT ;  /* 0x0000000d1f1f7c10 */ /* 0x000fc6000affe4ff */
[----:B------:R0:W-:Y:S04]  /*1400*/  STG.E desc[UR6][R32.64], R35 ;  /* 0x0000002320007986 */ /* 0x0001e8000c101906 */
[----:B------:R0:W-:Y:S02]  /*1410*/  STG.E.U8 desc[UR6][R30.64], R37 ;  /* 0x000000251e007986 */ /* 0x0001e4000c101106 */
.L_x_5888:
[----:B------:R-:W-:Y:S05]  /*1420*/  BSYNC.RECONVERGENT B0 ;  /* 0x0000000000007941 */ /* 0x000fea0003800200 */
.L_x_5887:
[----:B------:R-:W-:Y:S01]  /*1430*/  BSSY.RECONVERGENT B0, `(.L_x_5889) ;  /* 0x0000014000007945 */ /* 0x000fe20003800200 */
[----:B0-----:R-:W-:Y:S01]  /*1440*/  I2FP.F32.U32 R37, R43 ;  /* 0x0000002b00257245 */ /* 0x001fe20000201000 */
[-C--:B------:R-:W-:Y:S01]  /*1450*/  FFMA.FTZ R42, R61, R22.reuse, 1.1641532182693481445e-10 ;  /* 0x2f0000003d2a7423 */ /* 0x080fe20000010016 */
[----:B------:R-:W-:Y:S01]  /*1460*/  FFMA.FTZ R55, R55, R22, 1.1641532182693481445e-10 ;  /* 0x2f00000037377423 */ /* 0x000fe20000010016 */
[----:B------:R-:W-:Y:S06]  /*1470*/  @P1 BRA `(.L_x_5890) ;  /* 0x00000000003c1947 */ /* 0x000fec0003800000 */
[----:B------:R-:W-:Y:S01]  /*1480*/  IMAD R45, R45, UR8, RZ ;  /* 0x000000082d2d7c24 */ /* 0x000fe2000f8e02ff */
[C---:B---3--:R-:W-:Y:S01]  /*1490*/  FSET.BF.LT.FTZ.AND R33, R55.reuse, UR5, PT ;  /* 0x0000000537217c0a */ /* 0x048fe2000b811000 */
[----:B------:R-:W-:Y:S01]  /*14a0*/  IMAD.WIDE.U32 R30, R44, UR8, RZ ;  /* 0x000000082c1e7c25 */ /* 0x000fe2000f8e00ff */
[----:B------:R-:W-:-:S03]  /*14b0*/  FSETP.GEU.FTZ.AND P0, PT, R55, UR5, PT ;  /* 0x0000000537007c0b */ /* 0x000fc6000bf1e000 */
[----:B------:R-:W-:Y:S01]  /*14c0*/  IMAD R45, R44, UR9, R45 ;  /* 0x000000092c2d7c24 */ /* 0x000fe2000f8e022d */
[----:B------:R-:W-:Y:S01]  /*14d0*/  LEA R34, P1, R30, UR10, 0x2 ;  /* 0x0000000a1e227c11 */ /* 0x000fe2000f8210ff */
[----:B-----5:R-:W-:Y:S01]  /*14e0*/  FMUL.FTZ R44, R48, R33 ;  /* 0x00000021302c7220 */ /* 0x020fe20000410000 */
[C---:B------:R-:W-:Y:S02]  /*14f0*/  IADD3 R32, P4, PT, R30.reuse, UR12, RZ ;  /* 0x0000000c1e207c10 */ /* 0x040fe4000ff9e0ff */
[----:B------:R-:W-:Y:S02]  /*1500*/  IADD3 R31, PT, PT, R31, R45, RZ ;  /* 0x0000002d1f1f7210 */ /* 0x000fe40007ffe0ff */
[----:B------:R-:W-:Y:S02]  /*1510*/  SEL R43, RZ, 0x1, P0 ;  /* 0x00000001ff2b7807 */ /* 0x000fe40000000000 */
[----:B------:R-:W-:Y:S02]  /*1520*/  LEA.HI.X R35, R30, UR11, R31, 0x2, P1 ;  /* 0x0000000b1e237c11 */ /* 0x000fe400088f141f */
[----:B------:R-:W-:Y:S01]  /*1530*/  IADD3.X R33, PT, PT, R31, UR13, RZ, P4, !PT ;  /* 0x0000000d1f217c10 */ /* 0x000fe2000a7fe4ff */
[----:B------:R-:W-:-:S05]  /*1540*/  FMUL.FTZ R31, R25, R44 ;  /* 0x0000002c191f7220 */ /* 0x000fca0000410000 */
[----:B------:R0:W-:Y:S04]  /*1550*/  STG.E desc[UR6][R34.64], R31 ;  /* 0x0000001f22007986 */ /* 0x0001e8000c101906 */
[----:B------:R0:W-:Y:S02]  /*1560*/  STG.E.U8 desc[UR6][R32.64], R43 ;  /* 0x0000002b20007986 */ /* 0x0001e4000c101106 */
.L_x_5890:
[----:B------:R-:W-:Y:S05]  /*1570*/  BSYNC.RECONVERGENT B0 ;  /* 0x0000000000007941 */ /* 0x000fea0003800200 */
.L_x_5889:
[----:B------:R-:W-:Y:S04]  /*1580*/  BSSY.RECONVERGENT B0, `(.L_x_5891) ;  /* 0x0000011000007945 */ /* 0x000fe80003800200 */
[----:B------:R-:W-:Y:S05]  /*1590*/  @P2 BRA `(.L_x_5892) ;  /* 0x00000000003c2947 */ /* 0x000fea0003800000 */
[----:B------:R-:W-:Y:S01]  /*15a0*/  IMAD R51, R51, UR8, RZ ;  /* 0x0000000833337c24 */ /* 0x000fe2000f8e02ff */
[----:B------:R-:W-:Y:S01]  /*15b0*/  FSET.BF.LT.FTZ.AND R44, R42, UR5, PT ;  /* 0x000000052a2c7c0a */ /* 0x000fe2000b811000 */
[----:B0-----:R-:W-:Y:S01]  /*15c0*/  IMAD.WIDE.U32 R30, R46, UR8, RZ ;  /* 0x000000082e1e7c25 */ /* 0x001fe2000f8e00ff */
[----:B------:R-:W-:-:S03]  /*15d0*/  FSETP.GEU.FTZ.AND P0, PT, R42, UR5, PT ;  /* 0x000000052a007c0b */ /* 0x000fc6000bf1e000 */
[----:B------:R-:W-:Y:S01]  /*15e0*/  IMAD R51, R46, UR9, R51 ;  /* 0x000000092e337c24 */ /* 0x000fe2000f8e0233 */
[C---:B---3--:R-:W-:Y:S01]  /*15f0*/  LEA R34, P1, R30.reuse, UR10, 0x2 ;  /* 0x0000000a1e227c11 */ /* 0x048fe2000f8210ff */
[----:B-----5:R-:W-:Y:S01]  /*1600*/  FMUL.FTZ R44, R49, R44 ;  /* 0x0000002c312c7220 */ /* 0x020fe20000410000 */
[----:B------:R-:W-:Y:S01]  /*1610*/  IADD3 R32, P2, PT, R30, UR12, RZ ;  /* 0x0000000c1e207c10 */ /* 0x000fe2000ff5e0ff */
[----:B------:R-:W-:Y:S01]  /*1620*/  IMAD.IADD R31, R31, 0x1, R51 ;  /* 0x000000011f1f7824 */ /* 0x000fe200078e0233 */
[----:B------:R-:W-:-:S04]  /*1630*/  SEL R43, RZ, 0x1, P0 ;  /* 0x00000001ff2b7807 */ /* 0x000fc80000000000 */
[----:B------:R-:W-:Y:S02]  /*1640*/  LEA.HI.X R35, R30, UR11, R31, 0x2, P1 ;  /* 0x0000000b1e237c11 */ /* 0x000fe400088f141f */
[----:B------:R-:W-:Y:S01]  /*1650*/  IADD3.X R33, PT, PT, R31, UR13, RZ, P2, !PT ;  /* 0x0000000d1f217c10 */ /* 0x000fe200097fe4ff */
[----:B------:R-:W-:-:S05]  /*1660*/  FMUL.FTZ R31, R25, R44 ;  /* 0x0000002c191f7220 */ /* 0x000fca0000410000 */
[----:B------:R1:W-:Y:S04]  /*1670*/  STG.E desc[UR6][R34.64], R31 ;  /* 0x0000001f22007986 */ /* 0x0003e8000c101906 */
[----:B------:R1:W-:Y:S02]  /*1680*/  STG.E.U8 desc[UR6][R32.64], R43 ;  /* 0x0000002b20007986 */ /* 0x0003e4000c101106 */
.L_x_5892:
[----:B------:R-:W-:Y:S05]  /*1690*/  BSYNC.RECONVERGENT B0 ;  /* 0x0000000000007941 */ /* 0x000fea0003800200 */
.L_x_5891:
[----:B------:R-:W-:Y:S01]  /*16a0*/  FFMA.FTZ R37, R37, R22, 1.1641532182693481445e-10 ;  /* 0x2f00000025257423 */ /* 0x000fe20000010016 */
[----:B------:R-:W-:Y:S06]  /*16b0*/  @P3 BRA `(.L_x_5893) ;  /* 0x00000000003c3947 */ /* 0x000fec0003800000 */
[----:B------:R-:W-:Y:S01]  /*16c0*/  IMAD R57, R57, UR8, RZ ;  /* 0x0000000839397c24 */ /* 0x000fe2000f8e02ff */
[C---:B01-3--:R-:W-:Y:S01]  /*16d0*/  FSET.BF.LT.FTZ.AND R33, R37.reuse, UR5, PT ;  /* 0x0000000525217c0a */ /* 0x04bfe2000b811000 */
[----:B------:R-:W-:Y:S01]  /*16e0*/  IMAD.WIDE.U32 R30, R56, UR8, RZ ;  /* 0x00000008381e7c25 */ /* 0x000fe2000f8e00ff */
[----:B------:R-:W-:-:S03]  /*16f0*/  FSETP.GEU.FTZ.AND P0, PT, R37, UR5, PT ;  /* 0x0000000525007c0b */ /* 0x000fc6000bf1e000 */
[----:B------:R-:W-:Y:S01]  /*1700*/  IMAD R57, R56, UR9, R57 ;  /* 0x0000000938397c24 */ /* 0x000fe2000f8e0239 */
[----:B------:R-:W-:Y:S01]  /*1710*/  LEA R34, P1, R30, UR10, 0x2 ;  /* 0x0000000a1e227c11 */ /* 0x000fe2000f8210ff */
        /* <DEDUP_REMOVED lines=9> */
.L_x_5893:
[----:B------:R-:W-:Y:S05]  /*17b0*/  WARPSYNC.ALL ;  /* 0x0000000000007948 */ /* 0x000fea0003800000 */
[----:B------:R-:W4:Y:S01]  /*17c0*/  LDCU UR4, c[0x0][0x360] ;  /* 0x00006c00ff0477ac */ /* 0x000f220008000800 */
[----:B------:R-:W4:Y:S08]  /*17d0*/  LDC R29, c[0x0][0x370] ;  /* 0x0000dc00ff1d7b82 */ /* 0x000f300000000800 */
[----:B------:R-:W-:Y:S01]  /*17e0*/  BAR.SYNC.DEFER_BLOCKING 0x0 ;  /* 0x0000000000007b1d */ /* 0x000fe20000010000 */
[----:B--2---:R-:W-:Y:S01]  /*17f0*/  IMAD.MOV.U32 R37, RZ, RZ, R28 ;  /* 0x000000ffff257224 */ /* 0x004fe200078e001c */
[----:B------:R-:W-:Y:S01]  /*1800*/  MOV R44, R41 ;  /* 0x00000029002c7202 */ /* 0x000fe20000000f00 */
[----:B------:R-:W-:-:S02]  /*1810*/  IMAD.MOV.U32 R22, RZ, RZ, R40 ;  /* 0x000000ffff167224 */ /* 0x000fc400078e0028 */
[----:B----4-:R-:W-:-:S05]  /*1820*/  IMAD R29, R29, UR4, RZ ;  /* 0x000000041d1d7c24 */ /* 0x010fca000f8e02ff */
[----:B------:R-:W-:-:S04]  /*1830*/  LEA R0, P0, R29, R0, 0x2 ;  /* 0x000000001d007211 */ /* 0x000fc800078010ff */
[----:B------:R-:W-:Y:S02]  /*1840*/  IADD3.X R23, PT, PT, RZ, R23, RZ, P0, !PT ;  /* 0x00000017ff177210 */ /* 0x000fe400007fe4ff */
[----:B------:R-:W-:-:S04]  /*1850*/  ISETP.GE.U32.AND P0, PT, R0, R26, PT ;  /* 0x0000001a0000720c */ /* 0x000fc80003f06070 */
[----:B------:R-:W-:-:S13]  /*1860*/  ISETP.GE.U32.AND.EX P0, PT, R23, R36, PT, P0 ;  /* 0x000000241700720c */ /* 0x000fda0003f06100 */
[----:B------:R-:W-:Y:S05]  /*1870*/  @!P0 BRA `(.L_x_5894) ;  /* 0xfffffff0008c8947 */ /* 0x000fea000383ffff */
[----:B------:R-:W-:Y:S05]  /*1880*/  EXIT ;  /* 0x000000000000794d */ /* 0x000fea0003800000 */
        .weak           $__internal_92_$__cuda_sm20_dblrcp_rn_slowpath_v3
        .type           $__internal_92_$__cuda_sm20_dblrcp_rn_slowpath_v3,@function
        .size           $__internal_92_$__cuda_sm20_dblrcp_rn_slowpath_v3,($__internal_93_$__cuda_sm20_div_u64 - $__internal_92_$__cuda_sm20_dblrcp_rn_slowpath_v3)
$__internal_92_$__cuda_sm20_dblrcp_rn_slowpath_v3:
        /* <DEDUP_REMOVED lines=58> */
.L_x_5897:
        /* <DEDUP_REMOVED lines=34> */
.L_x_5895:
[----:B------:R-:W-:Y:S02]  /*1e50*/  LOP3.LUT R29, R27, 0x80000, RZ, 0xfc, !PT ;  /* 0x000800001b1d7812 */ /* 0x000fe400078efcff */
[----:B------:R-:W-:-:S07]  /*1e60*/  MOV R28, R26 ;  /* 0x0000001a001c7202 */ /* 0x000fce0000000f00 */
.L_x_5896:
[----:B------:R-:W-:Y:S02]  /*1e70*/  IMAD.MOV.U32 R26, RZ, RZ, R36 ;  /* 0x000000ffff1a7224 */ /* 0x000fe400078e0024 */
[----:B------:R-:W-:-:S04]  /*1e80*/  IMAD.MOV.U32 R27, RZ, RZ, 0x0 ;  /* 0x00000000ff1b7424 */ /* 0x000fc800078e00ff */
[----:B------:R-:W-:Y:S05]  /*1e90*/  RET.REL.NODEC R26 `(_ZN2at6native43_GLOBAL__N__7cc8d1ed_10_Dropout_cu_0e96ed3820fused_dropout_kernelIffmLi1ELi1EbEEvNS_4cuda6detail10TensorInfoIKT_T1_EENS5_IS6_S8_EENS5_IT4_S8_EES8_T0_NS_15PhiloxCudaStateE) ;  /* 0xffffffe01a587950 */ /* 0x000fea0003c3ffff */
        .weak           $__internal_93_$__cuda_sm20_div_u64
        .type           $__internal_93_$__cuda_sm20_div_u64,@function
        .size           $__internal_93_$__cuda_sm20_div_u64,(.L_x_14144 - $__internal_93_$__cuda_sm20_div_u64)
$__internal_93_$__cuda_sm20_div_u64:
        /* <DEDUP_REMOVED lines=69> */
[----:B------:R-:W-:Y:S06]  /*22f0*/  RET.REL.NODEC R26 `(_ZN2at6native43_GLOBAL__N__7cc8d1ed_10_Dropout_cu_0e96ed3820fused_dropout_kernelIffmLi1ELi1EbEEvNS_4cuda6detail10TensorInfoIKT_T1_EENS5_IS6_S8_EENS5_IT4_S8_EES8_T0_NS_15PhiloxCudaStateE) ;  /* 0xffffffdc1a407950 */ /* 0x000fec0003c3ffff */
.L_x_5898:
        /* <DEDUP_REMOVED lines=16> */
.L_x_14144:


//--------------------- .text._ZN2at6native43_GLOBAL__N__7cc8d1ed_10_Dropout_cu_0e96ed3824fused_dropout_kernel_vecIffmLi1ELi2EbEEvNS_4cuda6detail10TensorInfoIKT_T1_EENS5_IS6_S8_EENS5_IT4_S8_EES8_T0_NS_15PhiloxCudaStateE --------------------------
	.section	.text._ZN2at6native43_GLOBAL__N__7cc8d1ed_10_Dropout_cu_0e96ed3824fused_dropout_kernel_vecIffmLi1ELi2EbEEvNS_4cuda6detail10TensorInfoIKT_T1_EENS5_IS6_S8_EENS5_IT4_S8_EES8_T0_NS_15PhiloxCudaStateE,"ax",@progbits
	.align	128
.text._ZN2at6native43_GLOBAL__N__7cc8d1ed_10_Dropout_cu_0e96ed3824fused_dropout_kernel_vecIffmLi1ELi2EbEEvNS_4cuda6detail10TensorInfoIKT_T1_EENS5_IS6_S8_EENS5_IT4_S8_EES8_T0_NS_15PhiloxCudaStateE:
        .type           _ZN2at6native43_GLOBAL__N__7cc8d1ed_10_Dropout_cu_0e96ed3824fused_dropout_kernel_vecIffmLi1ELi2EbEEvNS_4cuda6detail10TensorInfoIKT_T1_EENS5_IS6_S8_EENS5_IT4_S8_EES8_T0_NS_15PhiloxCudaStateE,@function
        .size           _ZN2at6native43_GLOBAL__N__7cc8d1ed_10_Dropout_cu_0e96ed3824fused_dropout_kernel_vecIffmLi1ELi2EbEEvNS_4cuda6detail10TensorInfoIKT_T1_EENS5_IS6_S8_EENS5_IT4_S8_EES8_T0_NS_15PhiloxCudaStateE,(.L_x_14147 - _ZN2at6native43_GLOBAL__N__7cc8d1ed_10_Dropout_cu_0e96ed3824fused_dropout_kernel_vecIffmLi1ELi2EbEEvNS_4cuda6detail10TensorInfoIKT_T1_EENS5_IS6_S8_EENS5_IT4_S8_EES8_T0_NS_15PhiloxCudaStateE)
        .other          _ZN2at6native43_GLOBAL__N__7cc8d1ed_10_Dropout_cu_0e96ed3824fused_dropout_kernel_vecIffmLi1ELi2EbEEvNS_4cuda6detail10TensorInfoIKT_T1_EENS5_IS6_S8_EENS5_IT4_S8_EES8_T0_NS_15PhiloxCudaStateE,@"STO_CUDA_ENTRY STV_DEFAULT"
_ZN2at6native43_GLOBAL__N__7cc8d1ed_10_Dropout_cu_0e96ed3824fused_dropout_kernel_vecIffmLi1ELi2EbEEvNS_4cuda6detail10TensorInfoIKT_T1_EENS5_IS6_S8_EENS5_IT4_S8_EES8_T0_NS_15PhiloxCudaStateE:
        /* <DEDUP_REMOVED lines=95> */
[----:B------:R-:W-:Y:S01]  /*05f0*/  IMAD.MOV.U32 R33, RZ, RZ, R34 ;  /* 0x000000ffff217224 */ /* 0x000fe200078e0022 */
[----:B------:R-:W-:Y:S01]  /*0600*/  LOP3.LUT R32, R29, R32, R41, 0x96, !PT ;  /* 0x000000201d207212 */ /* 0x000fe200078e9629 */
[----:B------:R-:W-:-:S03]  /*0610*/  IMAD.MOV.U32 R28, RZ, RZ, R30 ;  /* 0x000000ffff1c7224 */ /* 0x000fc600078e001e */
[----:B0-----:R-:W0:Y:S01]  /*0620*/  DFMA R24, -R22, R26, 1 ;  /* 0x3ff000001618742b */ /* 0x001e22000000011a */
[----:B------:R-:W-:-:S15]  /*0630*/  VIADD R34, R18, 0x8ff34781 ;  /* 0x8ff3478112227836 */ /* 0x000fde0000000000 */
[----:B------:R-:W-:-:S15]  /*0640*/  NOP ;  /* 0x0000000000007918 */ /* 0x000fde0000000000 */
[----:B------:R-:W-:-:S15]  /*0650*/  NOP ;  /* 0x0000000000007918 */ /* 0x000fde0000000000 */
[----:B------:R-:W-:-:S15]  /*0660*/  NOP ;  /* 0x0000000000007918 */ /* 0x000fde0000000000 */
[----:B------:R-:W-:-:S03]  /*0670*/  NOP ;  /* 0x0000000000007918 */ /* 0x000fc60000000000 */
[----:B0-----:R0:W1:Y:S02]  /*0680*/  DFMA R24, R26, R24, R26 ;  /* 0x000000181a18722b */ /* 0x001064000000001a */
[----:B01----:R-:W-:Y:S05]  /*0690*/  @P0 BRA `(.L_x_5899) ;  /* 0x0000000000100947 */ /* 0x003fea0003800000 */
[----:B------:R-:W-:Y:S02]  /*06a0*/  LOP3.LUT R24, R23, 0x7fffffff, RZ, 0xc0, !PT ;  /* 0x7fffffff17187812 */ /* 0x000fe400078ec0ff */
[----:B------:R-:W-:Y:S02]  /*06b0*/  MOV R30, 0x6e0 ;  /* 0x000006e0001e7802 */ /* 0x000fe40000000f00 */
[----:B------:R-:W-:-:S07]  /*06c0*/  IADD3 R24, PT, PT, R24, -0x100000, RZ ;  /* 0xfff0000018187810 */ /* 0x000fce0007ffe0ff */
[----:B------:R-:W-:Y:S05]  /*06d0*/  CALL.REL.NOINC `($__internal_94_$__cuda_sm20_dblrcp_rn_slowpath_v3) ;  /* 0x0000000400fc7944 */ /* 0x000fea0003c00000 */
.L_x_5899:
        /* <DEDUP_REMOVED lines=22> */
.L_x_5904:
        /* <DEDUP_REMOVED lines=13> */
.L_x_5901:
[----:B01234-:R-:W-:Y:S05]  /*0910*/  BSYNC.RECONVERGENT B0 ;  /* 0x0000000000007941 */ /* 0x01ffea0003800200 */
.L_x_5900:
        /* <DEDUP_REMOVED lines=49> */
.L_x_5902:
[----:B------:R-:W-:Y:S01]  /*0c30*/  ISETP.NE.AND P0, PT, R36, 0x3, PT ;  /* 0x000000032400780c */ /* 0x000fe20003f05270 */
[----:B------:R-:W-:Y:S01]  /*0c40*/  IMAD.MOV.U32 R24, RZ, RZ, R42 ;  /* 0x000000ffff187224 */ /* 0x000fe200078e002a */
[----:B------:R-:W-:-:S11]  /*0c50*/  MOV R26, R30 ;  /* 0x0000001e001a7202 */ /* 0x000fd60000000f00 */
[----:B------:R-:W-:Y:S02]  /*0c60*/  @P0 IMAD.MOV.U32 R24, RZ, RZ, R40 ;  /* 0x000000ffff180224 */ /* 0x000fe400078e0028 */
[----:B------:R-:W-:-:S07]  /*0c70*/  @P0 IMAD.MOV.U32 R26, RZ, RZ, R42 ;  /* 0x000000ffff1a0224 */ /* 0x000fce00078e002a */
.L_x_5903:
        /* <DEDUP_REMOVED lines=8> */
[----:B------:R-:W-:Y:S01]  /*0d00*/  IMAD.HI.U32 R43, R38, -0x2daee0ad, RZ ;  /* 0xd2511f53262b7827 */ /* 0x000fe200078e00ff */
[----:B------:R-:W-:Y:S05]  /*0d10*/  WARPSYNC.ALL ;  /* 0x0000000000007948 */ /* 0x000fea0003800000 */
[-C--:B------:R-:W-:Y:S01]  /*0d20*/  FFMA.FTZ R24, R24, R27.reuse, 1.1641532182693481445e-10 ;  /* 0x2f00000018187423 */ /* 0x080fe2000001001b */
[----:B------:R-:W-:-:S04]  /*0d30*/  FFMA.FTZ R26, R26, R27, 1.1641532182693481445e-10 ;  /* 0x2f0000001a1a7423 */ /* 0x000fc8000001001b */
[C---:B------:R-:W-:Y:S02]  /*0d40*/  FSET.BF.LT.FTZ.AND R27, R24.reuse, UR5, PT ;  /* 0x00000005181b7c0a */ /* 0x040fe4000b811000 */
[----:B------:R-:W-:Y:S02]  /*0d50*/  FSETP.GEU.FTZ.AND P0, PT, R24, UR5, PT ;  /* 0x0000000518007c0b */ /* 0x000fe4000bf1e000 */
[----:B------:R-:W-:Y:S02]  /*0d60*/  IADD3 R24, P2, PT, R25, UR12, RZ ;  /* 0x0000000c19187c10 */ /* 0x000fe4000ff5e0ff */
[C---:B------:R-:W-:Y:S02]  /*0d70*/  FSET.BF.LT.FTZ.AND R40, R26.reuse, UR5, PT ;  /* 0x000000051a287c0a */ /* 0x040fe4000b811000 */
[----:B------:R-:W-:Y:S02]  /*0d80*/  FSETP.GEU.FTZ.AND P1, PT, R26, UR5, PT ;  /* 0x000000051a007c0b */ /* 0x000fe4000bf3e000 */
[----:B------:R-:W-:-:S02]  /*0d90*/  IADD3.X R25, PT, PT, R21, UR13, RZ, P2, !PT ;  /* 0x0000000d15197c10 */ /* 0x000fc400097fe4ff */
[----:B------:R-:W-:Y:S02]  /*0da0*/  IADD3 R26, P3, PT, R28, UR14, RZ ;  /* 0x0000000e1c1a7c10 */ /* 0x000fe4000ff7e0ff */
[----:B------:R-:W-:Y:S02]  /*0db0*/  SEL R21, RZ, 0x1, P0 ;  /* 0x00000001ff157807 */ /* 0x000fe40000000000 */
[----:B------:R-:W-:Y:S02]  /*0dc0*/  LEA R28, P0, R41, R28, 0x1 ;  /* 0x0000001c291c7211 */ /* 0x000fe400078008ff */
[----:B------:R-:W-:-:S04]  /*0dd0*/  SEL R42, RZ, 0x1, P1 ;  /* 0x00000001ff2a7807 */ /* 0x000fc80000800000 */
[----:B------:R-:W-:Y:S01]  /*0de0*/  PRMT R21, R42, 0x7604, R21 ;  /* 0x000076042a157816 */ /* 0x000fe20000000015 */
[----:B--2---:R-:W-:Y:S01]  /*0df0*/  FMUL.FTZ R22, R27, R22 ;  /* 0x000000161b167220 */ /* 0x004fe20000410000 */
[----:B------:R-:W-:Y:S01]  /*0e00*/  IADD3.X R27, PT, PT, R31, UR15, RZ, P3, !PT ;  /* 0x0000000f1f1b7c10 */ /* 0x000fe20009ffe4ff */
[----:B------:R-:W-:Y:S01]  /*0e10*/  IMAD.X R31, RZ, RZ, R31, P0 ;  /* 0x000000ffff1f7224 */ /* 0x000fe200000e061f */
[----:B------:R-:W-:Y:S01]  /*0e20*/  ISETP.GE.U32.AND P0, PT, R28, UR16, PT ;  /* 0x000000101c007c0c */ /* 0x000fe2000bf06070 */
[----:B------:R-:W-:Y:S01]  /*0e30*/  FMUL.FTZ R40, R40, R23 ;  /* 0x0000001728287220 */ /* 0x000fe20000410000 */
[----:B------:R-:W-:Y:S02]  /*0e40*/  FMUL.FTZ R22, R35, R22 ;  /* 0x0000001623167220 */ /* 0x000fe40000410000 */
[----:B------:R-:W-:Y:S01]  /*0e50*/  ISETP.GE.U32.AND.EX P0, PT, R31, UR17, PT, P0 ;  /* 0x000000111f007c0c */ /* 0x000fe2000bf06100 */
[----:B------:R-:W-:Y:S01]  /*0e60*/  FMUL.FTZ R23, R35, R40 ;  /* 0x0000002823177220 */ /* 0x000fe20000410000 */
[----:B------:R-:W-:-:S04]  /*0e70*/  LOP3.LUT R40, R20, R43, RZ, 0x3c, !PT ;  /* 0x0000002b14287212 */ /* 0x000fc800078e3cff */
[----:B------:R0:W-:Y:S04]  /*0e80*/  STG.E.64 desc[UR6][R24.64], R22 ;  /* 0x0000001618007986 */ /* 0x0001e8000c101b06 */
[----:B------:R0:W-:Y:S01]  /*0e90*/  STG.E.U16 desc[UR6][R26.64], R21 ;  /* 0x000000151a007986 */ /* 0x0001e2000c101506 */
[----:B------:R-:W-:Y:S06]  /*0ea0*/  BAR.SYNC.DEFER_BLOCKING 0x0 ;  /* 0x0000000000007b1d */ /* 0x000fec0000010000 */
[----:B------:R-:W-:Y:S05]  /*0eb0*/  @!P0 BRA `(.L_x_5904) ;  /* 0xfffffff800608947 */ /* 0x000fea000383ffff */
[----:B------:R-:W-:Y:S05]  /*0ec0*/  EXIT ;  /* 0x000000000000794d */ /* 0x000fea0003800000 */
        .weak           $__internal_94_$__cuda_sm20_dblrcp_rn_slowpath_v3
        .type           $__internal_94_$__cuda_sm20_dblrcp_rn_slowpath_v3,@function
        .size           $__internal_94_$__cuda_sm20_dblrcp_rn_slowpath_v3,(.L_x_14147 - $__internal_94_$__cuda_sm20_dblrcp_rn_slowpath_v3)
$__internal_94_$__cuda_sm20_dblrcp_rn_slowpath_v3:
        /* <DEDUP_REMOVED lines=57> */
.L_x_5907:
        /* <DEDUP_REMOVED lines=33> */
.L_x_5905:
[----:B------:R-:W-:Y:S02]  /*1470*/  LOP3.LUT R23, R37, 0x80000, RZ, 0xfc, !PT ;  /* 0x0008000025177812 */ /* 0x000fe400078efcff */
[----:B------:R-:W-:-:S07]  /*1480*/  MOV R22, R36 ;  /* 0x0000002400167202 */ /* 0x000fce0000000f00 */
.L_x_5906:
[----:B------:R-:W-:Y:S01]  /*1490*/  IMAD.MOV.U32 R24, RZ, RZ, R22 ;  /* 0x000000ffff187224 */ /* 0x000fe200078e0016 */
[----:B------:R-:W-:Y:S01]  /*14a0*/  MOV R22, R30 ;  /* 0x0000001e00167202 */ /* 0x000fe20000000f00 */
[----:B------:R-:W-:Y:S02]  /*14b0*/  IMAD.MOV.U32 R25, RZ, RZ, R23 ;  /* 0x000000ffff197224 */ /* 0x000fe400078e0017 */
[----:B------:R-:W-:-:S04]  /*14c0*/  IMAD.MOV.U32 R23, RZ, RZ, 0x0 ;  /* 0x00000000ff177424 */ /* 0x000fc800078e00ff */
[----:B------:R-:W-:Y:S05]  /*14d0*/  RET.REL.NODEC R22 `(_ZN2at6native43_GLOBAL__N__7cc8d1ed_10_Dropout_cu_0e96ed3824fused_dropout_kernel_vecIffmLi1ELi2EbEEvNS_4cuda6detail10TensorInfoIKT_T1_EENS5_IS6_S8_EENS5_IT4_S8_EES8_T0_NS_15PhiloxCudaStateE) ;  /* 0xffffffe816c87950 */ /* 0x000fea0003c3ffff */
.L_x_5908:
        /* <DEDUP_REMOVED lines=10> */
.L_x_14147:


//--------------------- .text._ZN2at6native43_GLOBAL__N__7cc8d1ed_10_Dropout_cu_0e96ed3824fused_dropout_kernel_vecIffmLi1ELi4EbEEvNS_4cuda6detail10TensorInfoIKT_T1_EENS5_IS6_S8_EENS5_IT4_S8_EES8_T0_NS_15PhiloxCudaStateE --------------------------
	.section	.text._ZN2at6native43_GLOBAL__N__7cc8d1ed_10_Dropout_cu_0e96ed3824fused_dropout_kernel_vecIffmLi1ELi4EbEEvNS_4cuda6detail10TensorInfoIKT_T1_EENS5_IS6_S8_EENS5_IT4_S8_EES8_T0_NS_15PhiloxCudaStateE,"ax",@progbits
	.align	128
.text._ZN2at6native43_GLOBAL__N__7cc8d1ed_10_Dropout_cu_0e96ed3824fused_dropout_kernel_vecIffmLi1ELi4EbEEvNS_4cuda6detail10TensorInfoIKT_T1_EENS5_IS6_S8_EENS5_IT4_S8_EES8_T0_NS_15PhiloxCudaStateE:
        .type           _ZN2at6native43_GLOBAL__N__7cc8d1ed_10_Dropout_cu_0e96ed3824fused_dropout_kernel_vecIffmLi1ELi4EbEEvNS_4cuda6detail10TensorInfoIKT_T1_EENS5_IS6_S8_EENS5_IT4_S8_EES8_T0_NS_15PhiloxCudaStateE,@function
        .size           _ZN2at6native43_GLOBAL__N__7cc8d1ed_10_Dropout_cu_0e96ed3824fused_dropout_kernel_vecIffmLi1ELi4EbEEvNS_4cuda6detail10TensorInfoIKT_T1_EENS5_IS6_S8_EENS5_IT4_S8_EES8_T0_NS_15PhiloxCudaStateE,(.L_x_14149 - _ZN2at6native43_GLOBAL__N__7cc8d1ed_10_Dropout_cu_0e96ed3824fused_dropout_kernel_vecIffmLi1ELi4EbEEvNS_4cuda6detail10TensorInfoIKT_T1_EENS5_IS6_S8_EENS5_IT4_S8_EES8_T0_NS_15PhiloxCudaStateE)
        .other          _ZN2at6native43_GLOBAL__N__7cc8d1ed_10_Dropout_cu_0e96ed3824fused_dropout_kernel_vecIffmLi1ELi4EbEEvNS_4cuda6detail10TensorInfoIKT_T1_EENS5_IS6_S8_EENS5_IT4_S8_EES8_T0_NS_15PhiloxCudaStateE,@"STO_CUDA_ENTRY STV_DEFAULT"
_ZN2at6native43_GLOBAL__N__7cc8d1ed_10_Dropout_cu_0e96ed3824fused_dropout_kernel_vecIffmLi1ELi4EbEEvNS_4cuda6detail10TensorInfoIKT_T1_EENS5_IS6_S8_EENS5_IT4_S8_EES8_T0_NS_15PhiloxCudaStateE:
        /* <DEDUP_REMOVED lines=44> */
[----:B------:R-:W-:-:S04]  /*02c0*/  SHF.R.U32.HI R37, RZ, 0x2, R39 ;  /* 0x00000002ff257819 */ /* 0x000fc80000011627 */
        /* <DEDUP_REMOVED lines=39> */
[----:B------:R-:W-:Y:S02]  /*0540*/  IADD3 R16, PT, PT, R27, 0x646e171e, RZ ;  /* 0x646e171e1b107810 */ /* 0x000fe40007ffe0ff */
        /* <DEDUP_REMOVED lines=28> */
[----:B------:R-:W-:Y:S05]  /*0710*/  CALL.REL.NOINC `($__internal_95_$__cuda_sm20_dblrcp_rn_slowpath_v3) ;  /* 0x0000000800587944 */ /* 0x000fea0003c00000 */
[----:B------:R-:W-:Y:S01]  /*0720*/  IMAD.MOV.U32 R12, RZ, RZ, R14 ;  /* 0x000000ffff0c7224 */ /* 0x000fe200078e000e */
[----:B------:R-:W-:-:S07]  /*0730*/  MOV R13, R15 ;  /* 0x0000000f000d7202 */ /* 0x000fce0000000f00 */
.L_x_5909:
        /* <DEDUP_REMOVED lines=19> */
.L_x_5914:
        /* <DEDUP_REMOVED lines=13> */
.L_x_5911:
[----:B01234-:R-:W-:Y:S05]  /*0940*/  BSYNC.RECONVERGENT B0 ;  /* 0x0000000000007941 */ /* 0x01ffea0003800200 */
.L_x_5910:
        /* <DEDUP_REMOVED lines=38> */
[----:B------:R-:W-:Y:S01]  /*0bb0*/  IMAD.MOV.U32 R29, RZ, RZ, R40 ;  /* 0x000000ffff1d7224 */ /* 0x000fe200078e0028 */
[----:B------:R-:W-:Y:S01]  /*0bc0*/  LOP3.LUT R40, R21, R30, R13, 0x96, !PT ;  /* 0x0000001e15287212 */ /* 0x000fe200078e960d */
[----:B------:R-:W-:Y:S01]  /*0bd0*/  IMAD.HI.U32 R14, R32, -0x2daee0ad, RZ ;  /* 0xd2511f53200e7827 */ /* 0x000fe200078e00ff */
[----:B------:R-:W-:-:S03]  /*0be0*/  MOV R30, R34 ;  /* 0x00000022001e7202 */ /* 0x000fc60000000f00 */
        /* <DEDUP_REMOVED lines=13> */
.L_x_5912:
        /* <DEDUP_REMOVED lines=9> */
.L_x_5913:
[C---:B------:R-:W-:Y:S01]  /*0d50*/  IMAD.SHL.U32 R28, R22.reuse, 0x4, RZ ;  /* 0x00000004161c7824 */ /* 0x040fe200078e00ff */
[----:B------:R-:W-:-:S04]  /*0d60*/  SHF.L.U64.HI R43, R22, 0x2, R23 ;  /* 0x00000002162b7819 */ /* 0x000fc80000010217 */
[----:B------:R-:W-:-:S04]  /*0d70*/  IADD3 R12, P0, PT, R28, UR10, RZ ;  /* 0x0000000a1c0c7c10 */ /* 0x000fc8000ff1e0ff */
[----:B------:R-:W-:-:S06]  /*0d80*/  IADD3.X R13, PT, PT, R43, UR11, RZ, P0, !PT ;  /* 0x0000000b2b0d7c10 */ /* 0x000fcc00087fe4ff */
[----:B------:R-:W2:Y:S01]  /*0d90*/  LDG.E.128 R12, desc[UR6][R12.64] ;  /* 0x000000060c0c7981 */ /* 0x000ea2000c1e1d00 */
        /* <DEDUP_REMOVED lines=14> */
[----:B------:R-:W-:Y:S02]  /*0e80*/  SEL R48, RZ, 0x1, P0 ;  /* 0x00000001ff307807 */ /* 0x000fe40000000000 */
[----:B------:R-:W-:-:S02]  /*0e90*/  SEL R47, RZ, 0x1, P1 ;  /* 0x00000001ff2f7807 */ /* 0x000fc40000800000 */
[----:B------:R-:W-:Y:S02]  /*0ea0*/  FSET.BF.LT.FTZ.AND R45, R42, UR5, PT ;  /* 0x000000052a2d7c0a */ /* 0x000fe4000b811000 */
[----:B------:R-:W-:Y:S02]  /*0eb0*/  PRMT R42, R48, 0x3340, R47 ;  /* 0x00003340302a7816 */ /* 0x000fe4000000002f */
[----:B------:R-:W-:Y:S02]  /*0ec0*/  FSET.BF.LT.FTZ.AND R47, R30, UR5, PT ;  /* 0x000000051e2f7c0a */ /* 0x000fe4000b811000 */
[----:B------:R-:W-:Y:S02]  /*0ed0*/  FSET.BF.LT.FTZ.AND R30, R29, UR5, PT ;  /* 0x000000051d1e7c0a */ /* 0x000fe4000b811000 */
[----:B------:R-:W-:Y:S02]  /*0ee0*/  SEL R31, RZ, 0x1, P3 ;  /* 0x00000001ff1f7807 */ /* 0x000fe40001800000 */
[----:B------:R-:W-:-:S02]  /*0ef0*/  SEL R46, RZ, 0x1, P2 ;  /* 0x00000001ff2e7807 */ /* 0x000fc40001000000 */
[----:B------:R-:W-:Y:S02]  /*0f00*/  IADD3 R28, P0, PT, R28, UR12, RZ ;  /* 0x0000000c1c1c7c10 */ /* 0x000fe4000ff1e0ff */
[----:B------:R-:W-:Y:S02]  /*0f10*/  PRMT R31, R46, 0x3340, R31 ;  /* 0x000033402e1f7816 */ /* 0x000fe4000000001f */
[----:B------:R-:W-:Y:S02]  /*0f20*/  IADD3.X R29, PT, PT, R43, UR13, RZ, P0, !PT ;  /* 0x0000000d2b1d7c10 */ /* 0x000fe400087fe4ff */
[----:B------:R-:W-:Y:S02]  /*0f30*/  PRMT R43, R42, 0x5410, R31 ;  /* 0x000054102a2b7816 */ /* 0x000fe4000000001f */
[----:B------:R-:W-:Y:S01]  /*0f40*/  FSET.BF.LT.FTZ.AND R44, R44, UR5, PT ;  /* 0x000000052c2c7c0a */ /* 0x000fe2000b811000 */
[----:B--2---:R-:W-:Y:S01]  /*0f50*/  FMUL.FTZ R15, R30, R15 ;  /* 0x0000000f1e0f7220 */ /* 0x004fe20000410000 */
[----:B------:R-:W-:Y:S01]  /*0f60*/  IADD3 R30, P1, PT, R22, UR14, RZ ;  /* 0x0000000e161e7c10 */ /* 0x000fe2000ff3e0ff */
[----:B------:R-:W-:Y:S01]  /*0f70*/  FMUL.FTZ R45, R45, R12 ;  /* 0x0000000c2d2d7220 */ /* 0x000fe20000410000 */
[----:B------:R-:W-:Y:S01]  /*0f80*/  LEA R22, P0, R41, R22, 0x2 ;  /* 0x0000001629167211 */ /* 0x000fe200078010ff */
[----:B------:R-:W-:Y:S01]  /*0f90*/  FMUL.FTZ R13, R44, R13 ;  /* 0x0000000d2c0d7220 */ /* 0x000fe20000410000 */
[----:B------:R-:W-:Y:S01]  /*0fa0*/  IADD3.X R31, PT, PT, R23, UR15, RZ, P1, !PT ;  /* 0x0000000f171f7c10 */ /* 0x000fe20008ffe4ff */
[----:B------:R-:W-:Y:S01]  /*0fb0*/  FMUL.FTZ R47, R47, R14 ;  /* 0x0000000e2f2f7220 */ /* 0x000fe20000410000 */
[----:B------:R-:W-:Y:S01]  /*0fc0*/  FMUL.FTZ R12, R36, R45 ;  /* 0x0000002d240c7220 */ /* 0x000fe20000410000 */
[----:B------:R-:W-:Y:S01]  /*0fd0*/  IMAD.X R23, RZ, RZ, R23, P0 ;  /* 0x000000ffff177224 */ /* 0x000fe200000e0617 */
[----:B------:R-:W-:Y:S01]  /*0fe0*/  ISETP.GE.U32.AND P0, PT, R22, UR16, PT ;  /* 0x0000001016007c0c */ /* 0x000fe2000bf06070 */
[C---:B------:R-:W-:Y:S01]  /*0ff0*/  FMUL.FTZ R13, R36.reuse, R13 ;  /* 0x0000000d240d7220 */ /* 0x040fe20000410000 */
[C---:B------:R-:W-:Y:S01]  /*1000*/  FMUL.FTZ R14, R36.reuse, R47 ;  /* 0x0000002f240e7220 */ /* 0x040fe20000410000 */
[----:B------:R-:W-:Y:S01]  /*1010*/  FMUL.FTZ R15, R36, R15 ;  /* 0x0000000f240f7220 */ /* 0x000fe20000410000 */
[----:B------:R-:W-:-:S04]  /*1020*/  ISETP.GE.U32.AND.EX P0, PT, R23, UR17, PT, P0 ;  /* 0x0000001117007c0c */ /* 0x000fc8000bf06100 */
[----:B------:R0:W-:Y:S04]  /*1030*/  STG.E.128 desc[UR6][R28.64], R12 ;  /* 0x0000000c1c007986 */ /* 0x0001e8000c101d06 */
[----:B------:R0:W-:Y:S01]  /*1040*/  STG.E desc[UR6][R30.64], R43 ;  /* 0x0000002b1e007986 */ /* 0x0001e2000c101906 */
[----:B------:R-:W-:Y:S06]  /*1050*/  BAR.SYNC.DEFER_BLOCKING 0x0 ;  /* 0x0000000000007b1d */ /* 0x000fec0000010000 */
[----:B------:R-:W-:Y:S05]  /*1060*/  @!P0 BRA `(.L_x_5914) ;  /* 0xfffffff800008947 */ /* 0x000fea000383ffff */
[----:B------:R-:W-:Y:S05]  /*1070*/  EXIT ;  /* 0x000000000000794d */ /* 0x000fea0003800000 */
        .weak           $__internal_95_$__cuda_sm20_dblrcp_rn_slowpath_v3
        .type           $__internal_95_$__cuda_sm20_dblrcp_rn_slowpath_v3,@function
        .size           $__internal_95_$__cuda_sm20_dblrcp_rn_slowpath_v3,(.L_x_14149 - $__internal_95_$__cuda_sm20_dblrcp_rn_slowpath_v3)
$__internal_95_$__cuda_sm20_dblrcp_rn_slowpath_v3:
        /* <DEDUP_REMOVED lines=58> */
.L_x_5917:
        /* <DEDUP_REMOVED lines=34> */
.L_x_5915:
[----:B------:R-:W-:Y:S01]  /*1640*/  LOP3.LUT R13, R31, 0x80000, RZ, 0xfc, !PT ;  /* 0x000800001f0d7812 */ /* 0x000fe200078efcff */
[----:B------:R-:W-:-:S07]  /*1650*/  IMAD.MOV.U32 R12, RZ, RZ, R30 ;  /* 0x000000ffff0c7224 */ /* 0x000fce00078e001e */
.L_x_5916:
[----:B------:R-:W-:Y:S01]  /*1660*/  IMAD.MOV.U32 R37, RZ, RZ, 0x0 ;  /* 0x00000000ff257424 */ /* 0x000fe200078e00ff */
[----:B------:R-:W-:Y:S01]  /*1670*/  MOV R15, R13 ;  /* 0x0000000d000f7202 */ /* 0x000fe20000000f00 */
[----:B------:R-:W-:Y:S02]  /*1680*/  IMAD.MOV.U32 R14, RZ, RZ, R12 ;  /* 0x000000ffff0e7224 */ /* 0x000fe400078e000c */
[----:B------:R-:W-:Y:S05]  /*1690*/  RET.REL.NODEC R36 `(_ZN2at6native43_GLOBAL__N__7cc8d1ed_10_Dropout_cu_0e96ed3824fused_dropout_kernel_vecIffmLi1ELi4EbEEvNS_4cuda6detail10TensorInfoIKT_T1_EENS5_IS6_S8_EENS5_IT4_S8_EES8_T0_NS_15PhiloxCudaStateE) ;  /* 0xffffffe824587950 */ /* 0x000fea0003c3ffff */
.L_x_5918:
        /* <DEDUP_REMOVED lines=14> */
.L_x_14149:


//--------------------- .text._ZN2at6native43_GLOBAL__N__7cc8d1ed_10_Dropout_cu_0e96ed3824fused_dropout_kernel_vecIffmLi1ELi8EbEEvNS_4cuda6detail10TensorInfoIKT_T1_EENS5_IS6_S8_EENS5_IT4_S8_EES8_T0_NS_15PhiloxCudaStateE --------------------------
	.section	.text._ZN2at6native43_GLOBAL__N__7cc8d1ed_10_Dropout_cu_0e96ed3824fused_dropout_kernel_vecIffmLi1ELi8EbEEvNS_4cuda6detail10TensorInfoIKT_T1_EENS5_IS6_S8_EENS5_IT4_S8_EES8_T0_NS_15PhiloxCudaStateE,"ax",@progbits
	.align	128
.text._ZN2at6native43_GLOBAL__N__7cc8d1ed_10_Dropout_cu_0e96ed3824fused_dropout_kernel_vecIffmLi1ELi8EbEEvNS_4cuda6detail10TensorInfoIKT_T1_EENS5_IS6_S8_EENS5_IT4_S8_EES8_T0_NS_15PhiloxCudaStateE:
        .type           _ZN2at6native43_GLOBAL__N__7cc8d1ed_10_Dropout_cu_0e96ed3824fused_dropout_kernel_vecIffmLi1ELi8EbEEvNS_4cuda6detail10TensorInfoIKT_T1_EENS5_IS6_S8_EENS5_IT4_S8_EES8_T0_NS_15PhiloxCudaStateE,@function
        .size           _ZN2at6native43_GLOBAL__N__7cc8d1ed_10_Dropout_cu_0e96ed3824fused_dropout_kernel_vecIffmLi1ELi8EbEEvNS_4cuda6detail10TensorInfoIKT_T1_EENS5_IS6_S8_EENS5_IT4_S8_EES8_T0_NS_15PhiloxCudaStateE,(.L_x_14151 - _ZN2at6native43_GLOBAL__N__7cc8d1ed_10_Dropout_cu_0e96ed3824fused_dropout_kernel_vecIffmLi1ELi8EbEEvNS_4cuda6detail10TensorInfoIKT_T1_EENS5_IS6_S8_EENS5_IT4_S8_EES8_T0_NS_15PhiloxCudaStateE)
        .other          _ZN2at6native43_GLOBAL__N__7cc8d1ed_10_Dropout_cu_0e96ed3824fused_dropout_kernel_vecIffmLi1ELi8EbEEvNS_4cuda6detail10TensorInfoIKT_T1_EENS5_IS6_S8_EENS5_IT4_S8_EES8_T0_NS_15PhiloxCudaStateE,@"STO_CUDA_ENTRY STV_DEFAULT"
_ZN2at6native43_GLOBAL__N__7cc8d1ed_10_Dropout_cu_0e96ed3824fused_dropout_kernel_vecIffmLi1ELi8EbEEvNS_4cuda6detail10TensorInfoIKT_T1_EENS5_IS6_S8_EENS5_IT4_S8_EES8_T0_NS_15PhiloxCudaStateE:
        /* <DEDUP_REMOVED lines=85> */
[----:B-1----:R-:W0:Y:S03]  /*0550*/  DFMA R16, -R18, R20, 1 ;  /* 0x3ff000001210742b */ /* 0x002e260000000114 */
        /* <DEDUP_REMOVED lines=13> */
[----:B------:R-:W-:Y:S01]  /*0630*/  IMAD.HI.U32 R37, R43, -0x2daee0ad, RZ ;  /* 0xd2511f532b257827 */ /* 0x000fe200078e00ff */
[----:B------:R-:W-:-:S03]  /*0640*/  MOV R33, R41 ;  /* 0x0000002900217202 */ /* 0x000fc60000000f00 */
[----:B------:R-:W-:Y:S01]  /*0650*/  IMAD.HI.U32 R29, R38, -0x326172a9, RZ ;  /* 0xcd9e8d57261d7827 */ /* 0x000fe200078e00ff */
[----:B------:R-:W-:-:S03]  /*0660*/  LOP3.LUT R37, R32, R37, RZ, 0x3c, !PT ;  /* 0x0000002520257212 */ /* 0x000fc600078e3cff */
[----:B------:R-:W-:Y:S01]  /*0670*/  IMAD.MOV.U32 R32, RZ, RZ, R23 ;  /* 0x000000ffff207224 */ /* 0x000fe200078e0017 */
[----:B------:R-:W-:Y:S01]  /*0680*/  LOP3.LUT R35, R25, R28, R29, 0x96, !PT ;  /* 0x0000001c19237212 */ /* 0x000fe200078e961d */
[----:B------:R-:W-:Y:S01]  /*0690*/  IMAD.MOV.U32 R29, RZ, RZ, R40 ;  /* 0x000000ffff1d7224 */ /* 0x000fe200078e0028 */
[----:B------:R-:W-:Y:S01]  /*06a0*/  LOP3.LUT R28, R42, 0x3, RZ, 0xc0, !PT ;  /* 0x000000032a1c7812 */ /* 0x000fe200078ec0ff */
[----:B------:R-:W-:-:S15]  /*06b0*/  VIADD R34, R31, 0x96a522ad ;  /* 0x96a522ad1f227836 */ /* 0x000fde0000000000 */
[----:B------:R-:W-:-:S12]  /*06c0*/  NOP ;  /* 0x0000000000007918 */ /* 0x000fd80000000000 */
[----:B0-----:R0:W1:Y:S02]  /*06d0*/  DFMA R16, R20, R16, R20 ;  /* 0x000000101410722b */ /* 0x0010640000000014 */
[----:B01----:R-:W-:Y:S05]  /*06e0*/  @P0 BRA `(.L_x_5919) ;  /* 0x0000000000180947 */ /* 0x003fea0003800000 */
[----:B------:R-:W-:Y:S02]  /*06f0*/  LOP3.LUT R16, R19, 0x7fffffff, RZ, 0xc0, !PT ;  /* 0x7fffffff13107812 */ /* 0x000fe400078ec0ff */
[----:B------:R-:W-:-:S03]  /*0700*/  MOV R36, 0x730 ;  /* 0x0000073000247802 */ /* 0x000fc60000000f00 */
[----:B------:R-:W-:-:S07]  /*0710*/  VIADD R21, R16, 0xfff00000 ;  /* 0xfff0000010157836 */ /* 0x000fce0000000000 */
[----:B------:R-:W-:Y:S05]  /*0720*/  CALL.REL.NOINC `($__internal_96_$__cuda_sm20_dblrcp_rn_slowpath_v3) ;  /* 0x0000000c00f47944 */ /* 0x000fea0003c00000 */
[----:B------:R-:W-:Y:S01]  /*0730*/  IMAD.MOV.U32 R16, RZ, RZ, R18 ;  /* 0x000000ffff107224 */ /* 0x000fe200078e0012 */
[----:B------:R-:W-:-:S07]  /*0740*/  MOV R17, R19 ;  /* 0x0000001300117202 */ /* 0x000fce0000000f00 */
.L_x_5919:
        /* <DEDUP_REMOVED lines=18> */
.L_x_5928:
        /* <DEDUP_REMOVED lines=13> */
.L_x_5921:
[----:B01234-:R-:W-:Y:S05]  /*0940*/  BSYNC.RECONVERGENT B0 ;  /* 0x0000000000007941 */ /* 0x01ffea0003800200 */
.L_x_5920:
        /* <DEDUP_REMOVED lines=54> */
.L_x_5922:
        /* <DEDUP_REMOVED lines=9> */
.L_x_5923:
[----:B------:R-:W-:Y:S01]  /*0d40*/  VIADD R32, R32, 0x2 ;  /* 0x0000000220207836 */ /* 0x000fe20000000000 */
[----:B------:R-:W-:Y:S03]  /*0d50*/  BSSY.RECONVERGENT B0, `(.L_x_5924) ;  /* 0x000000c000007945 */ /* 0x000fe60003800200 */
[C---:B------:R-:W-:Y:S01]  /*0d60*/  IMAD.HI.U32 R16, R32.reuse, -0x2daee0ad, RZ ;  /* 0xd2511f5320107827 */ /* 0x040fe200078e00ff */
        /* <DEDUP_REMOVED lines=10> */
.L_x_5925:
[----:B------:R-:W-:Y:S05]  /*0e10*/  BSYNC.RECONVERGENT B0 ;  /* 0x0000000000007941 */ /* 0x000fea0003800200 */
.L_x_5924:
        /* <DEDUP_REMOVED lines=40> */
[----:B------:R-:W-:Y:S01]  /*10a0*/  IMAD.HI.U32 R19, R43, -0x2daee0ad, RZ ;  /* 0xd2511f532b137827 */ /* 0x000fe200078e00ff */
[----:B------:R-:W-:-:S03]  /*10b0*/  LOP3.LUT R35, R25, R22, R17, 0x96, !PT ;  /* 0x0000001619237212 */ /* 0x000fc600078e9611 */
[----:B------:R-:W-:Y:S01]  /*10c0*/  IMAD.MOV.U32 R38, RZ, RZ, R16 ;  /* 0x000000ffff267224 */ /* 0x000fe200078e0010 */
[----:B------:R-:W-:Y:S01]  /*10d0*/  LOP3.LUT R48, R34, R20, R19, 0x96, !PT ;  /* 0x0000001422307212 */ /* 0x000fe200078e9613 */
[----:B------:R-:W-:Y:S01]  /*10e0*/  IMAD R17, R45, -0x2daee0ad, RZ ;  /* 0xd2511f532d117824 */ /* 0x000fe200078e02ff */
[----:B------:R-:W-:Y:S01]  /*10f0*/  I2FP.F32.U32 R16, R44 ;  /* 0x0000002c00107245 */ /* 0x000fe20000201000 */
[-C--:B------:R-:W-:Y:S01]  /*1100*/  FFMA.FTZ R45, R18, R47.reuse, 1.1641532182693481445e-10 ;  /* 0x2f000000122d7423 */ /* 0x080fe2000001002f */
[----:B------:R-:W-:Y:S01]  /*1110*/  I2FP.F32.U32 R20, R46 ;  /* 0x0000002e00147245 */ /* 0x000fe20000201000 */
[-C--:B------:R-:W-:Y:S02]  /*1120*/  FFMA.FTZ R46, R50, R47.reuse, 1.1641532182693481445e-10 ;  /* 0x2f000000322e7423 */ /* 0x080fe4000001002f */
        /* <DEDUP_REMOVED lines=11> */
.L_x_5926:
        /* <DEDUP_REMOVED lines=9> */
.L_x_5927:
[C---:B------:R-:W-:Y:S01]  /*1270*/  IMAD.SHL.U32 R44, R26.reuse, 0x4, RZ ;  /* 0x000000041a2c7824 */ /* 0x040fe200078e00ff */
[----:B------:R-:W-:-:S04]  /*1280*/  SHF.L.U64.HI R53, R26, 0x2, R27 ;  /* 0x000000021a357819 */ /* 0x000fc8000001021b */
[----:B------:R-:W-:-:S04]  /*1290*/  IADD3 R16, P0, PT, R44, UR10, RZ ;  /* 0x0000000a2c107c10 */ /* 0x000fc8000ff1e0ff */
[----:B------:R-:W-:-:S06]  /*12a0*/  IADD3.X R17, PT, PT, R53, UR11, RZ, P0, !PT ;  /* 0x0000000b35117c10 */ /* 0x000fcc00087fe4ff */
[----:B------:R-:W2:Y:S01]  /*12b0*/  LDG.E.ENL2.256 R20, R16, desc[UR6][R16.64] ;  /* 0xfe0000061010797e */ /* 0x000ea20008121914 */
[----:B------:R-:W-:Y:S01]  /*12c0*/  I2FP.F32.U32 R40, R40 ;  /* 0x0000002800287245 */ /* 0x000fe20000201000 */
[----:B------:R-:W-:Y:S05]  /*12d0*/  WARPSYNC.ALL ;  /* 0x0000000000007948 */ /* 0x000fea0003800000 */
[----:B------:R-:W-:Y:S01]  /*12e0*/  I2FP.F32.U32 R52, R42 ;  /* 0x0000002a00347245 */ /* 0x000fe20000201000 */
[----:B------:R-:W-:Y:S01]  /*12f0*/  FFMA.FTZ R42, R40, R47, 1.1641532182693481445e-10 ;  /* 0x2f000000282a7423 */ /* 0x000fe2000001002f */
[----:B------:R-:W-:Y:S02]  /*1300*/  FSETP.GEU.FTZ.AND P0, PT, R49, UR5, PT ;  /* 0x0000000531007c0b */ /* 0x000fe4000bf1e000 */
[----:B------:R-:W-:-:S02]  /*1310*/  FSETP.GEU.FTZ.AND P1, PT, R50, UR5, PT ;  /* 0x0000000532007c0b */ /* 0x000fc4000bf3e000 */
[----:B------:R-:W-:Y:S02]  /*1320*/  I2FP.F32.U32 R54, R41 ;  /* 0x0000002900367245 */ /* 0x000fe40000201000 */
[----:B------:R-:W-:Y:S01]  /*1330*/  I2FP.F32.U32 R56, R51 ;  /* 0x0000003300387245 */ /* 0x000fe20000201000 */
[-C--:B------:R-:W-:Y:S01]  /*1340*/  FFMA.FTZ R51, R52, R47.reuse, 1.1641532182693481445e-10 ;  /* 0x2f00000034337423 */ /* 0x080fe2000001002f */
[----:B------:R-:W-:Y:S01]  /*1350*/  SEL R40, RZ, 0x1, P1 ;  /* 0x00000001ff287807 */ /* 0x000fe20000800000 */
[-C--:B------:R-:W-:Y:S01]  /*1360*/  FFMA.FTZ R52, R54, R47.reuse, 1.1641532182693481445e-10 ;  /* 0x2f00000036347423 */ /* 0x080fe2000001002f */
[----:B------:R-:W-:Y:S01]  /*1370*/  SEL R41, RZ, 0x1, P0 ;  /* 0x00000001ff297807 */ /* 0x000fe20000000000 */
[----:B------:R-:W-:Y:S01]  /*1380*/  FFMA.FTZ R47, R56, R47, 1.1641532182693481445e-10 ;  /* 0x2f000000382f7423 */ /* 0x000fe2000001002f */
[----:B------:R-:W-:Y:S02]  /*1390*/  FSETP.GEU.FTZ.AND P1, PT, R46, UR5, PT ;  /* 0x000000052e007c0b */ /* 0x000fe4000bf3e000 */
[----:B------:R-:W-:-:S02]  /*13a0*/  FSETP.GEU.FTZ.AND P0, PT, R45, UR5, PT ;  /* 0x000000052d007c0b */ /* 0x000fc4000bf1e000 */
[----:B------:R-:W-:Y:S02]  /*13b0*/  FSET.BF.LT.FTZ.AND R45, R45, UR5, PT ;  /* 0x000000052d2d7c0a */ /* 0x000fe4000b811000 */
[----:B------:R-:W-:Y:S02]  /*13c0*/  PRMT R40, R41, 0x3340, R40 ;  /* 0x0000334029287816 */ /* 0x000fe40000000028 */
[----:B------:R-:W-:Y:S02]  /*13d0*/  FSET.BF.LT.FTZ.AND R46, R46, UR5, PT ;  /* 0x000000052e2e7c0a */ /* 0x000fe4000b811000 */
[----:B------:R-:W-:Y:S02]  /*13e0*/  SEL R41, RZ, 0x1, P1 ;  /* 0x00000001ff297807 */ /* 0x000fe40000800000 */
[----:B------:R-:W-:Y:S02]  /*13f0*/  SEL R54, RZ, 0x1, P0 ;  /* 0x00000001ff367807 */ /* 0x000fe40000000000 */
[----:B------:R-:W-:-:S02]  /*1400*/  FSETP.GEU.FTZ.AND P0, PT, R42, UR5, PT ;  /* 0x000000052a007c0b */ /* 0x000fc4000bf1e000 */
[----:B------:R-:W-:Y:S02]  /*1410*/  FSETP.GEU.FTZ.AND P1, PT, R51, UR5, PT ;  /* 0x0000000533007c0b */ /* 0x000fe4000bf3e000 */
[----:B------:R-:W-:Y:S02]  /*1420*/  FSET.BF.LT.FTZ.AND R55, R49, UR5, PT ;  /* 0x0000000531377c0a */ /* 0x000fe4000b811000 */
[----:B------:R-:W-:Y:S02]  /*1430*/  SEL R57, RZ, 0x1, P0 ;  /* 0x00000001ff397807 */ /* 0x000fe40000000000 */
[----:B------:R-:W-:Y:S02]  /*1440*/  FSETP.GEU.FTZ.AND P3, PT, R47, UR5, PT ;  /* 0x000000052f007c0b */ /* 0x000fe4000bf7e000 */
[----:B------:R-:W-:Y:S02]  /*1450*/  IADD3 R44, P4, PT, R44, UR12, RZ ;  /* 0x0000000c2c2c7c10 */ /* 0x000fe4000ff9e0ff */
[----:B------:R-:W-:-:S02]  /*1460*/  FSETP.GEU.FTZ.AND P2, PT, R52, UR5, PT ;  /* 0x0000000534007c0b */ /* 0x000fc4000bf5e000 */
[----:B------:R-:W-:Y:S02]  /*1470*/  FSET.BF.LT.FTZ.AND R50, R50, UR5, PT ;  /* 0x0000000532327c0a */ /* 0x000fe4000b811000 */
[----:B------:R-:W-:-:S04]  /*1480*/  PRMT R41, R54, 0x3340, R41 ;  /* 0x0000334036297816 */ /* 0x000fc80000000029 */
[----:B------:R-:W-:Y:S01]  /*1490*/  PRMT R40, R41, 0x5410, R40 ;  /* 0x0000541029287816 */ /* 0x000fe20000000028 */
[----:B--2---:R-:W-:Y:S01]  /*14a0*/  FMUL.FTZ R49, R45, R16 ;  /* 0x000000102d317220 */ /* 0x004fe20000410000 */
[----:B------:R-:W-:Y:S01]  /*14b0*/  FMUL.FTZ R17, R46, R17 ;  /* 0x000000112e117220 */ /* 0x000fe20000410000 */
[----:B------:R-:W-:Y:S01]  /*14c0*/  FSET.BF.LT.FTZ.AND R45, R42, UR5, PT ;  /* 0x000000052a2d7c0a */ /* 0x000fe2000b811000 */
[----:B------:R-:W-:Y:S01]  /*14d0*/  FMUL.FTZ R55, R55, R18 ;  /* 0x0000001237377220 */ /* 0x000fe20000410000 */
[----:B------:R-:W-:Y:S01]  /*14e0*/  SEL R46, RZ, 0x1, P1 ;  /* 0x00000001ff2e7807 */ /* 0x000fe20000800000 */
[----:B------:R-:W-:Y:S01]  /*14f0*/  FMUL.FTZ R19, R50, R19 ;  /* 0x0000001332137220 */ /* 0x000fe20000410000 */
[----:B------:R-:W-:Y:S01]  /*1500*/  FSET.BF.LT.FTZ.AND R18, R47, UR5, PT ;  /* 0x000000052f127c0a */ /* 0x000fe2000b811000 */
[----:B------:R-:W-:Y:S01]  /*1510*/  FMUL.FTZ R47, R45, R20 ;  /* 0x000000142d2f7220 */ /* 0x000fe20000410000 */
[----:B------:R-:W-:Y:S01]  /*1520*/  PRMT R57, R57, 0x3340, R46 ;  /* 0x0000334039397816 */ /* 0x000fe2000000002e */
[----:B------:R-:W-:Y:S01]  /*1530*/  FMUL.FTZ R17, R36, R17 ;  /* 0x0000001124117220 */ /* 0x000fe20000410000 */
[----:B------:R-:W-:Y:S01]  /*1540*/  IADD3 R46, P0, PT, R26, UR14, RZ ;  /* 0x0000000e1a2e7c10 */ /* 0x000fe2000ff1e0ff */
[----:B------:R-:W-:Y:S01]  /*1550*/  FMUL.FTZ R20, R36, R47 ;  /* 0x0000002f24147220 */ /* 0x000fe20000410000 */
[----:B------:R-:W-:Y:S01]  /*1560*/  FSET.BF.LT.FTZ.AND R16, R51, UR5, PT ;  /* 0x0000000533107c0a */ /* 0x000fe2000b811000 */
[----:B------:R-:W-:Y:S01]  /*1570*/  FMUL.FTZ R23, R18, R23 ;  /* 0x0000001712177220 */ /* 0x000fe20000410000 */
[----:B------:R-:W-:Y:S01]  /*1580*/  IADD3.X R47, PT, PT, R27, UR15, RZ, P0, !PT ;  /* 0x0000000f1b2f7c10 */ /* 0x000fe200087fe4ff */
[----:B------:R-:W-:Y:S01]  /*1590*/  FMUL.FTZ R18, R36, R55 ;  /* 0x0000003724127220 */ /* 0x000fe20000410000 */
[----:B------:R-:W-:Y:S01]  /*15a0*/  LEA R26, P0, R39, R26, 0x3 ;  /* 0x0000001a271a7211 */ /* 0x000fe200078018ff */
[----:B------:R-:W-:Y:S01]  /*15b0*/  FMUL.FTZ R21, R16, R21 ;  /* 0x0000001510157220 */ /* 0x000fe20000410000 */
[----:B------:R-:W-:Y:S01]  /*15c0*/  FSET.BF.LT.FTZ.AND R51, R52, UR5, PT ;  /* 0x0000000534337c0a */ /* 0x000fe2000b811000 */
[----:B------:R-:W-:Y:S01]  /*15d0*/  FMUL.FTZ R16, R36, R49 ;  /* 0x0000003124107220 */ /* 0x000fe20000410000 */
[----:B------:R-:W-:Y:S01]  /*15e0*/  IADD3.X R45, PT, PT, R53, UR13, RZ, P4, !PT ;  /* 0x0000000d352d7c10 */ /* 0x000fe2000a7fe4ff */
[----:B------:R-:W-:Y:S01]  /*15f0*/  IMAD.X R27, RZ, RZ, R27, P0 ;  /* 0x000000ffff1b7224 */ /* 0x000fe200000e061b */
[----:B------:R-:W-:Y:S01]  /*1600*/  ISETP.GE.U32.AND P0, PT, R26, UR16, PT ;  /* 0x000000101a007c0c */ /* 0x000fe2000bf06070 */
[----:B------:R-:W-:Y:S01]  /*1610*/  FMUL.FTZ R51, R51, R22 ;  /* 0x0000001633337220 */ /* 0x000fe20000410000 */
[----:B------:R-:W-:Y:S01]  /*1620*/  SEL R42, RZ, 0x1, P3 ;  /* 0x00000001ff2a7807 */ /* 0x000fe20001800000 */
[C---:B------:R-:W-:Y:S01]  /*1630*/  FMUL.FTZ R19, R36.reuse, R19 ;  /* 0x0000001324137220 */ /* 0x040fe20000410000 */
[----:B------:R-:W-:Y:S01]  /*1640*/  SEL R53, RZ, 0x1, P2 ;  /* 0x00000001ff357807 */ /* 0x000fe20001000000 */
[C---:B------:R-:W-:Y:S01]  /*1650*/  FMUL.FTZ R21, R36.reuse, R21 ;  /* 0x0000001524157220 */ /* 0x040fe20000410000 */
[----:B------:R-:W-:Y:S01]  /*1660*/  ISETP.GE.U32.AND.EX P0, PT, R27, UR17, PT, P0 ;  /* 0x000000111b007c0c */ /* 0x000fe2000bf06100 */
[C---:B------:R-:W-:Y:S01]  /*1670*/  FMUL.FTZ R22, R36.reuse, R51 ;  /* 0x0000003324167220 */ /* 0x040fe20000410000 */
[----:B------:R-:W-:Y:S01]  /*1680*/  PRMT R42, R53, 0x3340, R42 ;  /* 0x00003340352a7816 */ /* 0x000fe2000000002a */
[----:B------:R-:W-:-:S03]  /*1690*/  FMUL.FTZ R23, R36, R23 ;  /* 0x0000001724177220 */ /* 0x000fc60000410000 */
[----:B------:R-:W-:Y:S02]  /*16a0*/  PRMT R41, R57, 0x5410, R42 ;  /* 0x0000541039297816 */ /* 0x000fe4000000002a */
[----:B------:R0:W-:Y:S04]  /*16b0*/  STG.E.ENL2.256 desc[UR6][R44.64], R16, R20 ;  /* 0xf80000102c14797f */ /* 0x0001e8000f121806 */
[----:B------:R0:W-:Y:S01]  /*16c0*/  STG.E.64 desc[UR6][R46.64], R40 ;  /* 0x000000282e007986 */ /* 0x0001e2000c101b06 */
[----:B------:R-:W-:Y:S06]  /*16d0*/  BAR.SYNC.DEFER_BLOCKING 0x0 ;  /* 0x0000000000007b1d */ /* 0x000fec0000010000 */
[----:B------:R-:W-:Y:S05]  /*16e0*/  @!P0 BRA `(.L_x_5928) ;  /* 0xfffffff000608947 */ /* 0x000fea000383ffff */
[----:B------:R-:W-:Y:S05]  /*16f0*/  EXIT ;  /* 0x000000000000794d */ /* 0x000fea0003800000 */
        .weak           $__internal_96_$__cuda_sm20_dblrcp_rn_slowpath_v3
        .type           $__internal_96_$__cuda_sm20_dblrcp_rn_slowpath_v3,@function
        .size           $__internal_96_$__cuda_sm20_dblrcp_rn_slowpath_v3,(.L_x_14151 - $__internal_96_$__cuda_sm20_dblrcp_rn_slowpath_v3)
$__internal_96_$__cuda_sm20_dblrcp_rn_slowpath_v3:
        /* <DEDUP_REMOVED lines=58> */
.L_x_5931:
        /* <DEDUP_REMOVED lines=34> */
.L_x_5929:
[----:B------:R-:W-:Y:S01]  /*1cc0*/  LOP3.LUT R19, R23, 0x80000, RZ, 0xfc, !PT ;  /* 0x0008000017137812 */ /* 0x000fe200078efcff */
[----:B------:R-:W-:-:S07]  /*1cd0*/  IMAD.MOV.U32 R18, RZ, RZ, R22 ;  /* 0x000000ffff127224 */ /* 0x000fce00078e0016 */
.L_x_5930:
[----:B------:R-:W-:Y:S01]  /*1ce0*/  MOV R16, R36 ;  /* 0x0000002400107202 */ /* 0x000fe20000000f00 */
[----:B------:R-:W-:-:S04]  /*1cf0*/  IMAD.MOV.U32 R17, RZ, RZ, 0x0 ;  /* 0x00000000ff117424 */ /* 0x000fc800078e00ff */
[----:B------:R-:W-:Y:S05]  /*1d00*/  RET.REL.NODEC R16 `(_ZN2at6native43_GLOBAL__N__7cc8d1ed_10_Dropout_cu_0e96ed3824fused_dropout_kernel_vecIffmLi1ELi8EbEEvNS_4cuda6detail10TensorInfoIKT_T1_EENS5_IS6_S8_EENS5_IT4_S8_EES8_T0_NS_15PhiloxCudaStateE) ;  /* 0xffffffe010bc7950 */ /* 0x000fea0003c3ffff */
.L_x_5932:
        /* <DEDUP_REMOVED lines=15> */
.L_x_14151:


//--------------------- .text._ZN2at6native43_GLOBAL__N__7cc8d1ed_10_Dropout_cu_0e96ed3824fused_dropout_kernel_vecIffmLi1ELi16EbEEvNS_4cuda6detail10TensorInfoIKT_T1_EENS5_IS6_S8_EENS5_IT4_S8_EES8_T0_NS_15PhiloxCudaStateE --------------------------
	.section	.text._ZN2at6native43_GLOBAL__N__7cc8d1ed_10_Dropout_cu_0e96ed3824fused_dropout_kernel_vecIffmLi1ELi16EbEEvNS_4cuda6detail10TensorInfoIKT_T1_EENS5_IS6_S8_EENS5_IT4_S8_EES8_T0_NS_15PhiloxCudaStateE,"ax",@progbits
	.align	128
.text._ZN2at6native43_GLOBAL__N__7cc8d1ed_10_Dropout_cu_0e96ed3824fused_dropout_kernel_vecIffmLi1ELi16EbEEvNS_4cuda6detail10TensorInfoIKT_T1_EENS5_IS6_S8_EENS5_IT4_S8_EES8_T0_NS_15PhiloxCudaStateE:
        .type           _ZN2at6native43_GLOBAL__N__7cc8d1ed_10_Dropout_cu_0e96ed3824fused_dropout_kernel_vecIffmLi1ELi16EbEEvNS_4cuda6detail10TensorInfoIKT_T1_EENS5_IS6_S8_EENS5_IT4_S8_EES8_T0_NS_15PhiloxCudaStateE,@function
        .size           _ZN2at6native43_GLOBAL__N__7cc8d1ed_10_Dropout_cu_0e96ed3824fused_dropout_kernel_vecIffmLi1ELi16EbEEvNS_4cuda6detail10TensorInfoIKT_T1_EENS5_IS6_S8_EENS5_IT4_S8_EES8_T0_NS_15PhiloxCudaStateE,(.L_x_14153 - _ZN2at6native43_GLOBAL__N__7cc8d1ed_10_Dropout_cu_0e96ed3824fused_dropout_kernel_vecIffmLi1ELi16EbEEvNS_4cuda6detail10TensorInfoIKT_T1_EENS5_IS6_S8_EENS5_IT4_S8_EES8_T0_NS_15PhiloxCudaStateE)
        .other          _ZN2at6native43_GLOBAL__N__7cc8d1ed_10_Dropout_cu_0e96ed3824fused_dropout_kernel_vecIffmLi1ELi16EbEEvNS_4cuda6detail10TensorInfoIKT_T1_EENS5_IS6_S8_EENS5_IT4_S8_EES8_T0_NS_15PhiloxCudaStateE,@"STO_CUDA_ENTRY STV_DEFAULT"
_ZN2at6native43_GLOBAL__N__7cc8d1ed_10_Dropout_cu_0e96ed3824fused_dropout_kernel_vecIffmLi1ELi16EbEEvNS_4cuda6detail10TensorInfoIKT_T1_EENS5_IS6_S8_EENS5_IT4_S8_EES8_T0_NS_15PhiloxCudaStateE:
        /* <DEDUP_REMOVED lines=19> */
[----:B------:R-:W1:Y:S02]  /*0130*/  LDC R28, c[0x0][0x360] ;  /* 0x0000d800ff1c7b82 */ /* 0x000e640000000800 */
[----:B-1----:R-:W-:-:S04]  /*0140*/  IMAD R28, R28, UR6, R7 ;  /* 0x000000061c1c7c24 */ /* 0x002fc8000f8e0207 */
[----:B------:R-:W-:Y:S01]  /*0150*/  IMAD.WIDE.U32 R30, R28, 0x10, RZ ;  /* 0x000000101c1e7825 */ /* 0x000fe200078e00ff */
[----:B--2---:R-:W-:Y:S02]  /*0160*/  @P0 R2UR UR4, R4 ;  /* 0x00000000040402ca */ /* 0x004fe400000e0000 */
[----:B------:R-:W-:Y:S02]  /*0170*/  @P0 R2UR UR5, R5 ;  /* 0x00000000050502ca */ /* 0x000fe400000e0000 */
[----:B---3--:R-:W-:Y:S02]  /*0180*/  @P0 R2UR UR11, R3 ;  /* 0x00000000030b02ca */ /* 0x008fe400000e0000 */
[----:B------:R-:W-:Y:S01]  /*0190*/  @P0 R2UR UR10, R2 ;  /* 0x00000000020a02ca */ /* 0x000fe200000e0000 */
[----:B------:R-:W-:-:S06]  /*01a0*/  IMAD.WIDE.U32 R2, R28, -0x326172a9, RZ ;  /* 0xcd9e8d571c027825 */ /* 0x000fcc00078e00ff */
[----:B0-----:R-:W-:-:S04]  /*01b0*/  @UP0 UIADD3 UR8, UP1, UPT, UR4, UR7, URZ ;  /* 0x0000000704080290 */ /* 0x001fc8000ff3e0ff */
        /* <DEDUP_REMOVED lines=12> */
[----:B------:R-:W-:Y:S01]  /*0280*/  MOV R7, UR15 ;  /* 0x0000000f00077c02 */ /* 0x000fe20008000f00 */
        /* <DEDUP_REMOVED lines=54> */
[----:B------:R-:W-:Y:S01]  /*05f0*/  ULOP3.LUT UR8, UR8, 0x3, URZ, 0xc0, !UPT ;  /* 0x0000000308087892 */ /* 0x000fe2000f8ec0ff */
[----:B------:R-:W-:Y:S01]  /*0600*/  IMAD.MOV.U32 R29, RZ, RZ, R31 ;  /* 0x000000ffff1d7224 */ /* 0x000fe200078e001f */
[----:B------:R-:W-:Y:S01]  /*0610*/  UIADD3 UR5, UPT, UPT, UR11, -0x695add53, URZ ;  /* 0x96a522ad0b057890 */ /* 0x000fe2000fffe0ff */
        /* <DEDUP_REMOVED lines=20> */
[----:B0-----:R-:W-:-:S05]  /*0760*/  IMAD.HI.U32 R3, R27, -0x2daee0ad, RZ ;  /* 0xd2511f531b037827 */ /* 0x001fca00078e00ff */
[----:B------:R-:W-:Y:S02]  /*0770*/  LOP3.LUT R2, R12, R3, RZ, 0x3c, !PT ;  /* 0x000000030c027212 */ /* 0x000fe400078e3cff */
[----:B------:R-:W-:-:S15]  /*0780*/  MOV R3, UR6 ;  /* 0x0000000600037c02 */ /* 0x000fde0008000f00 */
[----:B------:R-:W-:-:S15]  /*0790*/  NOP ;  /* 0x0000000000007918 */ /* 0x000fde0000000000 */
[----:B------:R-:W-:-:S15]  /*07a0*/  NOP ;  /* 0x0000000000007918 */ /* 0x000fde0000000000 */
[----:B------:R-:W-:-:S10]  /*07b0*/  NOP ;  /* 0x0000000000007918 */ /* 0x000fd40000000000 */
[----:B-1----:R-:W0:-:S15]  /*07c0*/  DFMA R10, -R4, R8, 1 ;  /* 0x3ff00000040a742b */ /* 0x002e1e0000000108 */
        /* <DEDUP_REMOVED lines=9> */
[----:B------:R-:W-:Y:S05]  /*0860*/  CALL.REL.NOINC `($__internal_97_$__cuda_sm20_dblrcp_rn_slowpath_v3) ;  /* 0x0000001c00687944 */ /* 0x000fea0003c00000 */
.L_x_5933:
        /* <DEDUP_REMOVED lines=19> */
.L_x_5950:
[----:B0-----:R-:W-:Y:S01]  /*09a0*/  IADD3 R5, PT, PT, R25, 0x1, RZ ;  /* 0x0000000119057810 */ /* 0x001fe20007ffe0ff */
        /* <DEDUP_REMOVED lines=12> */
.L_x_5935:
[----:B01234-:R-:W-:Y:S05]  /*0a70*/  BSYNC.RECONVERGENT B0 ;  /* 0x0000000000007941 */ /* 0x01ffea0003800200 */
.L_x_5934:
[----:B------:R-:W-:Y:S01]  /*0a80*/  IMAD.WIDE.U32 R6, R28, -0x326172a9, RZ ;  /* 0xcd9e8d571c067825 */ /* 0x000fe200078e00ff */
[----:B------:R-:W-:-:S03]  /*0a90*/  LOP3.LUT R5, R0, UR11, R5, 0x96, !PT ;  /* 0x0000000b00057c12 */ /* 0x000fc6000f8e9605 */
        /* <DEDUP_REMOVED lines=9> */
[----:B------:R-:W-:Y:S01]  /*0b30*/  IMAD R27, R27, -0x2daee0ad, RZ ;  /* 0xd2511f531b1b7824 */ /* 0x000fe200078e02ff */
[----:B------:R-:W-:Y:S01]  /*0b40*/  LOP3.LUT R11, R8, UR20, R7, 0x96, !PT ;  /* 0x00000014080b7c12 */ /* 0x000fe2000f8e9607 */
[----:B------:R-:W-:-:S05]  /*0b50*/  IMAD.WIDE.U32 R12, R12, -0x326172a9, RZ ;  /* 0xcd9e8d570c0c7825 */ /* 0x000fca00078e00ff */
[----:B------:R-:W-:Y:S01]  /*0b60*/  LOP3.LUT R8, R10, UR19, R13, 0x96, !PT ;  /* 0x000000130a087c12 */ /* 0x000fe2000f8e960d */
[----:B------:R-:W-:-:S04]  /*0b70*/  IMAD.WIDE.U32 R10, R11, -0x326172a9, RZ ;  /* 0xcd9e8d570b0a7825 */ /* 0x000fc800078e00ff */
[----:B------:R-:W-:Y:S02]  /*0b80*/  VIADD R13, R5, 0xdaa66d2b ;  /* 0xdaa66d2b050d7836 */ /* 0x000fe40000000000 */
[----:B------:R-:W-:-:S03]  /*0b90*/  IMAD.WIDE.U32 R8, R8, -0x2daee0ad, RZ ;  /* 0xd2511f5308087825 */ /* 0x000fc600078e00ff */
[----:B------:R-:W-:Y:S01]  /*0ba0*/  LOP3.LUT R7, R13, R12, R11, 0x96, !PT ;  /* 0x0000000c0d077212 */ /* 0x000fe200078e960b */
[----:B------:R-:W-:Y:S01]  /*0bb0*/  IMAD.U32 R5, RZ, RZ, UR8 ;  /* 0x00000008ff057e24 */ /* 0x000fe2000f8e00ff */
[----:B------:R-:W-:-:S03]  /*0bc0*/  LOP3.LUT R14, R6, UR21, R9, 0x96, !PT ;  /* 0x00000015060e7c12 */ /* 0x000fc6000f8e9609 */
[----:B------:R-:W-:Y:S01]  /*0bd0*/  IMAD.WIDE.U32 R6, R7, -0x2daee0ad, RZ ;  /* 0xd2511f5307067825 */ /* 0x000fe200078e00ff */
[----:B------:R-:W-:-:S03]  /*0be0*/  ISETP.GT.AND P0, PT, R5, 0x1, PT ;  /* 0x000000010500780c */ /* 0x000fc60003f04270 */
        /* <DEDUP_REMOVED lines=22> */
[----:B------:R-:W-:Y:S01]  /*0d50*/  IMAD.HI.U32 R7, R12, -0x2daee0ad, RZ ;  /* 0xd2511f530c077827 */ /* 0x000fe200078e00ff */
[----:B------:R-:W-:-:S03]  /*0d60*/  LOP3.LUT R5, R6, UR32, R11, 0x96, !PT ;  /* 0x0000002006057c12 */ /* 0x000fc6000f8e960b */
[----:B------:R-:W-:Y:S01]  /*0d70*/  IMAD.MOV.U32 R6, RZ, RZ, R10 ;  /* 0x000000ffff067224 */ /* 0x000fe200078e000a */
        /* <DEDUP_REMOVED lines=11> */
.L_x_5936:
        /* <DEDUP_REMOVED lines=10> */
.L_x_5937:
        /* <DEDUP_REMOVED lines=13> */
.L_x_5939:
[----:B------:R-:W-:Y:S05]  /*0fa0*/  BSYNC.RECONVERGENT B0 ;  /* 0x0000000000007941 */ /* 0x000fea0003800200 */
.L_x_5938:
[----:B------:R-:W-:Y:S01]  /*0fb0*/  IMAD.WIDE.U32 R16, R28, -0x326172a9, RZ ;  /* 0xcd9e8d571c107825 */ /* 0x000fe200078e00ff */
[----:B------:R-:W-:-:S03]  /*0fc0*/  LOP3.LUT R9, R0, UR11, R9, 0x96, !PT ;  /* 0x0000000b00097c12 */ /* 0x000fc6000f8e9609 */
[----:B------:R-:W-:Y:S01]  /*0fd0*/  HFMA2 R23, -RZ, RZ, 0.1171875, 0 ;  /* 0x2f800000ff177431 */ /* 0x000fe200000001ff */
        /* <DEDUP_REMOVED lines=13> */
[----:B------:R-:W-:-:S03]  /*10b0*/  LOP3.LUT R9, R9, UR18, R21, 0x96, !PT ;  /* 0x0000001209097c12 */ /* 0x000fc6000f8e9615 */
        /* <DEDUP_REMOVED lines=42> */
.L_x_5940:
        /* <DEDUP_REMOVED lines=10> */
.L_x_5941:
        /* <DEDUP_REMOVED lines=13> */
.L_x_5943:
[----:B------:R-:W-:Y:S05]  /*14d0*/  BSYNC.RECONVERGENT B0 ;  /* 0x0000000000007941 */ /* 0x000fea0003800200 */
.L_x_5942:
        /* <DEDUP_REMOVED lines=14> */
[----:B------:R-:W-:Y:S01]  /*15c0*/  FFMA.FTZ R36, R36, R23, 1.1641532182693481445e-10 ;  /* 0x2f00000024247423 */ /* 0x000fe20000010017 */
[----:B------:R-:W-:-:S04]  /*15d0*/  IMAD.WIDE.U32 R16, R16, -0x2daee0ad, RZ ;  /* 0xd2511f5310107825 */ /* 0x000fc800078e00ff */
[----:B------:R-:W-:Y:S01]  /*15e0*/  FFMA.FTZ R37, R14, R23, 1.1641532182693481445e-10 ;  /* 0x2f0000000e257423 */ /* 0x000fe20000010017 */
        /* <DEDUP_REMOVED lines=41> */
.L_x_5944:
        /* <DEDUP_REMOVED lines=10> */
.L_x_5945:
        /* <DEDUP_REMOVED lines=13> */
.L_x_5947:
[----:B------:R-:W-:Y:S05]  /*19f0*/  BSYNC.RECONVERGENT B0 ;  /* 0x0000000000007941 */ /* 0x000fea0003800200 */
.L_x_5946:
        /* <DEDUP_REMOVED lines=59> */
.L_x_5948:
        /* <DEDUP_REMOVED lines=10> */
.L_x_5949:
[C---:B------:R-:W-:Y:S01]  /*1e50*/  IMAD.SHL.U32 R41, R30.reuse, 0x4, RZ ;  /* 0x000000041e297824 */ /* 0x040fe200078e00ff */
[----:B------:R-:W-:-:S04]  /*1e60*/  SHF.L.U64.HI R46, R30, 0x2, R29 ;  /* 0x000000021e2e7819 */ /* 0x000fc8000001021d */
[----:B------:R-:W-:-:S04]  /*1e70*/  IADD3 R20, P0, PT, R41, UR6, RZ ;  /* 0x0000000629147c10 */ /* 0x000fc8000ff1e0ff */
[----:B------:R-:W-:-:S05]  /*1e80*/  IADD3.X R21, PT, PT, R46, UR7, RZ, P0, !PT ;  /* 0x000000072e157c10 */ /* 0x000fca00087fe4ff */
[----:B------:R-:W2:Y:S04]  /*1e90*/  LDG.E.ENL2.256 R8, R4, desc[UR12][R20.64] ;  /* 0xfe00000c1404797e */ /* 0x000ea80008121908 */
[----:B------:R0:W3:Y:S01]  /*1ea0*/  LDG.E.ENL2.256 R12, R16, desc[UR12][R20.64+0x20] ;  /* 0xfe00010c1410797e */ /* 0x0000e2000812190c */
[----:B------:R-:W-:Y:S01]  /*1eb0*/  I2FP.F32.U32 R48, R38 ;  /* 0x0000002600307245 */ /* 0x000fe20000201000 */
[----:B------:R-:W-:Y:S05]  /*1ec0*/  WARPSYNC.ALL ;  /* 0x0000000000007948 */ /* 0x000fea0003800000 */
[----:B------:R-:W-:Y:S01]  /*1ed0*/  I2FP.F32.U32 R38, R40 ;  /* 0x0000002800267245 */ /* 0x000fe20000201000 */
[----:B------:R-:W-:Y:S01]  /*1ee0*/  FFMA.FTZ R48, R48, R23, 1.1641532182693481445e-10 ;  /* 0x2f00000030307423 */ /* 0x000fe20000010017 */
[----:B------:R-:W-:Y:S01]  /*1ef0*/  FSETP.GEU.FTZ.AND P0, PT, R45, UR33, PT ;  /* 0x000000212d007c0b */ /* 0x000fe2000bf1e000 */
[----:B------:R-:W1:Y:S01]  /*1f00*/  LDCU UR5, c[0x0][0x360] ;  /* 0x00006c00ff0577ac */ /* 0x000e620008000800 */
[----:B------:R-:W-:-:S02]  /*1f10*/  FSETP.GEU.FTZ.AND P1, PT, R44, UR33, PT ;  /* 0x000000212c007c0b */ /* 0x000fc4000bf3e000 */
[----:B------:R-:W-:Y:S02]  /*1f20*/  FSETP.GEU.FTZ.AND P2, PT, R43, UR33, PT ;  /* 0x000000212b007c0b */ /* 0x000fe4000bf5e000 */
[----:B------:R-:W-:Y:S02]  /*1f30*/  FSETP.GEU.FTZ.AND P3, PT, R42, UR33, PT ;  /* 0x000000212a007c0b */ /* 0x000fe4000bf7e000 */
[----:B------:R-:W-:Y:S01]  /*1f40*/  I2FP.F32.U32 R50, R47 ;  /* 0x0000002f00327245 */ /* 0x000fe20000201000 */
[----:B------:R-:W-:Y:S01]  /*1f50*/  FFMA.FTZ R47, R38, R23, 1.1641532182693481445e-10 ;  /* 0x2f000000262f7423 */ /* 0x000fe20000010017 */
[----:B------:R-:W-:Y:S02]  /*1f60*/  I2FP.F32.U32 R40, R39 ;  /* 0x0000002700287245 */ /* 0x000fe40000201000 */
[----:B0-----:R-:W-:Y:S01]  /*1f70*/  SEL R20, RZ, 0x1, P2 ;  /* 0x00000001ff147807 */ /* 0x001fe20001000000 */
[-C--:B------:R-:W-:Y:S01]  /*1f80*/  FFMA.FTZ R51, R50, R23.reuse, 1.1641532182693481445e-10 ;  /* 0x2f00000032337423 */ /* 0x080fe20000010017 */
[----:B------:R-:W-:Y:S01]  /*1f90*/  SEL R21, RZ, 0x1, P1 ;  /* 0x00000001ff157807 */ /* 0x000fe20000800000 */
[----:B------:R-:W-:Y:S01]  /*1fa0*/  FFMA.FTZ R40, R40, R23, 1.1641532182693481445e-10 ;  /* 0x2f00000028287423 */ /* 0x000fe20000010017 */
[----:B------:R-:W-:-:S02]  /*1fb0*/  SEL R38, RZ, 0x1, P0 ;  /* 0x00000001ff267807 */ /* 0x000fc40000000000 */
[----:B------:R-:W-:Y:S02]  /*1fc0*/  SEL R49, RZ, 0x1, P3 ;  /* 0x00000001ff317807 */ /* 0x000fe40001800000 */
[----:B------:R-:W-:Y:S02]  /*1fd0*/  FSETP.GEU.FTZ.AND P1, PT, R34, UR33, PT ;  /* 0x0000002122007c0b */ /* 0x000fe4000bf3e000 */
[----:B------:R-:W-:Y:S02]  /*1fe0*/  FSETP.GEU.FTZ.AND P2, PT, R35, UR33, PT ;  /* 0x0000002123007c0b */ /* 0x000fe4000bf5e000 */
[----:B------:R-:W-:Y:S02]  /*1ff0*/  FSETP.GEU.FTZ.AND P4, PT, R37, UR33, PT ;  /* 0x0000002125007c0b */ /* 0x000fe4000bf9e000 */
[----:B------:R-:W-:Y:S02]  /*2000*/  FSETP.GEU.FTZ.AND P3, PT, R36, UR33, PT ;  /* 0x0000002124007c0b */ /* 0x000fe4000bf7e000 */
[----:B------:R-:W-:-:S02]  /*2010*/  PRMT R50, R38, 0x3340, R21 ;  /* 0x0000334026327816 */ /* 0x000fc40000000015 */
[----:B------:R-:W-:Y:S02]  /*2020*/  PRMT R49, R20, 0x3340, R49 ;  /* 0x0000334014317816 */ /* 0x000fe40000000031 */
[----:B------:R-:W-:Y:S02]  /*2030*/  SEL R38, RZ, 0x1, P2 ;  /* 0x00000001ff267807 */ /* 0x000fe40001000000 */
[----:B------:R-:W-:Y:S02]  /*2040*/  SEL R23, RZ, 0x1, P1 ;  /* 0x00000001ff177807 */ /* 0x000fe40000800000 */
[----:B------:R-:W-:Y:S02]  /*2050*/  SEL R21, RZ, 0x1, P4 ;  /* 0x00000001ff157807 */ /* 0x000fe40002000000 */
[----:B------:R-:W-:Y:S02]  /*2060*/  SEL R20, RZ, 0x1, P3 ;  /* 0x00000001ff147807 */ /* 0x000fe40001800000 */
[----:B------:R-:W-:-:S02]  /*2070*/  PRMT R38, R23, 0x3340, R38 ;  /* 0x0000334017267816 */ /* 0x000fc40000000026 */
[----:B------:R-:W-:Y:S02]  /*2080*/  PRMT R21, R20, 0x3340, R21 ;  /* 0x0000334014157816 */ /* 0x000fe40000000015 */
[----:B------:R-:W-:Y:S02]  /*2090*/  FSETP.GEU.FTZ.AND P3, PT, R33, UR33, PT ;  /* 0x0000002121007c0b */ /* 0x000fe4000bf7e000 */
[----:B------:R-:W-:Y:S02]  /*20a0*/  PRMT R21, R38, 0x5410, R21 ;  /* 0x0000541026157816 */ /* 0x000fe40000000015 */
[----:B------:R-:W-:Y:S01]  /*20b0*/  SEL R20, RZ, 0x1, P3 ;  /* 0x00000001ff147807 */ /* 0x000fe20001800000 */
[----:B------:R-:W1:Y:S01]  /*20c0*/  LDC R38, c[0x0][0x370] ;  /* 0x0000dc00ff267b82 */ /* 0x000e620000000800 */
[----:B------:R-:W-:Y:S02]  /*20d0*/  FSETP.GEU.FTZ.AND P0, PT, R31, UR33, PT ;  /* 0x000000211f007c0b */ /* 0x000fe4000bf1e000 */
[----:B------:R-:W-:-:S02]  /*20e0*/  FSETP.GEU.FTZ.AND P3, PT, R51, UR33, PT ;  /* 0x0000002133007c0b */ /* 0x000fc4000bf7e000 */
[----:B------:R-:W-:Y:S02]  /*20f0*/  FSETP.GEU.FTZ.AND P2, PT, R40, UR33, PT ;  /* 0x0000002128007c0b */ /* 0x000fe4000bf5e000 */
[----:B------:R-:W-:Y:S02]  /*2100*/  FSET.BF.LT.FTZ.AND R31, R31, UR33, PT ;  /* 0x000000211f1f7c0a */ /* 0x000fe4000b811000 */
[----:B------:R-:W-:Y:S02]  /*2110*/  SEL R23, RZ, 0x1, P3 ;  /* 0x00000001ff177807 */ /* 0x000fe40001800000 */
[----:B------:R-:W-:Y:S02]  /*2120*/  SEL R52, RZ, 0x1, P2 ;  /* 0x00000001ff347807 */ /* 0x000fe40001000000 */
[----:B------:R-:W-:Y:S02]  /*2130*/  FSETP.GEU.FTZ.AND P1, PT, R22, UR33, PT ;  /* 0x0000002116007c0b */ /* 0x000fe4000bf3e000 */
[----:B------:R-:W-:-:S02]  /*2140*/  PRMT R23, R52, 0x3340, R23 ;  /* 0x0000334034177816 */ /* 0x000fc40000000017 */
[----:B------:R-:W-:Y:S02]  /*2150*/  FSET.BF.LT.FTZ.AND R52, R33, UR33, PT ;  /* 0x0000002121347c0a */ /* 0x000fe4000b811000 */
[----:B------:R-:W-:Y:S02]  /*2160*/  FSET.BF.LT.FTZ.AND R22, R22, UR33, PT ;  /* 0x0000002116167c0a */ /* 0x000fe4000b811000 */
[----:B------:R-:W-:Y:S02]  /*2170*/  FSET.BF.LT.FTZ.AND R33, R34, UR33, PT ;  /* 0x0000002122217c0a */ /* 0x000fe4000b811000 */
[----:B------:R-:W-:Y:S02]  /*2180*/  FSET.BF.LT.FTZ.AND R34, R35, UR33, PT ;  /* 0x0000002123227c0a */ /* 0x000fe4000b811000 */
[----:B------:R-:W-:Y:S02]  /*2190*/  SEL R39, RZ, 0x1, P0 ;  /* 0x00000001ff277807 */ /* 0x000fe40000000000 */
[----:B------:R-:W-:-:S02]  /*21a0*/  FSET.BF.LT.FTZ.AND R45, R45, UR33, PT ;  /* 0x000000212d2d7c0a */ /* 0x000fc4000b811000 */
[C---:B------:R-:W-:Y:S02]  /*21b0*/  FSETP.GEU.FTZ.AND P0, PT, R32.reuse, UR33, PT ;  /* 0x0000002120007c0b */ /* 0x040fe4000bf1e000 */
[----:B------:R-:W-:Y:S02]  /*21c0*/  FSET.BF.LT.FTZ.AND R53, R32, UR33, PT ;  /* 0x0000002120357c0a */ /* 0x000fe4000b811000 */
[----:B------:R-:W-:Y:S02]  /*21d0*/  SEL R32, RZ, 0x1, P0 ;  /* 0x00000001ff207807 */ /* 0x000fe40000000000 */
[----:B------:R-:W-:Y:S02]  /*21e0*/  FSETP.GEU.FTZ.AND P0, PT, R48, UR33, PT ;  /* 0x0000002130007c0b */ /* 0x000fe4000bf1e000 */
[----:B------:R-:W-:Y:S02]  /*21f0*/  PRMT R20, R39, 0x3340, R20 ;  /* 0x0000334027147816 */ /* 0x000fe40000000014 */
[----:B------:R-:W-:-:S02]  /*2200*/  SEL R39, RZ, 0x1, P1 ;  /* 0x00000001ff277807 */ /* 0x000fc40000800000 */
[----:B------:R-:W-:Y:S02]  /*2210*/  FSET.BF.LT.FTZ.AND R44, R44, UR33, PT ;  /* 0x000000212c2c7c0a */ /* 0x000fe4000b811000 */
[----:B------:R-:W-:Y:S02]  /*2220*/  FSETP.GEU.FTZ.AND P1, PT, R47, UR33, PT ;  /* 0x000000212f007c0b */ /* 0x000fe4000bf3e000 */
[----:B------:R-:W-:Y:S02]  /*2230*/  SEL R55, RZ, 0x1, P0 ;  /* 0x00000001ff377807 */ /* 0x000fe40000000000 */
[----:B------:R-:W-:Y:S02]  /*2240*/  SEL R54, RZ, 0x1, P1 ;  /* 0x00000001ff367807 */ /* 0x000fe40000800000 */
[----:B------:R-:W-:Y:S02]  /*2250*/  FSET.BF.LT.FTZ.AND R43, R43, UR33, PT ;  /* 0x000000212b2b7c0a */ /* 0x000fe4000b811000 */
[----:B------:R-:W-:-:S02]  /*2260*/  FSET.BF.LT.FTZ.AND R42, R42, UR33, PT ;  /* 0x000000212a2a7c0a */ /* 0x000fc4000b811000 */
[----:B------:R-:W-:Y:S02]  /*2270*/  PRMT R39, R32, 0x3340, R39 ;  /* 0x0000334020277816 */ /* 0x000fe40000000027 */
[----:B------:R-:W-:Y:S02]  /*2280*/  PRMT R32, R55, 0x3340, R54 ;  /* 0x0000334037207816 */ /* 0x000fe40000000036 */
[----:B------:R-:W-:Y:S02]  /*2290*/  PRMT R20, R39, 0x5410, R20 ;  /* 0x0000541027147816 */ /* 0x000fe40000000014 */
[----:B------:R-:W-:Y:S01]  /*22a0*/  PRMT R23, R32, 0x5410, R23 ;  /* 0x0000541020177816 */ /* 0x000fe20000000017 */
[----:B--2---:R-:W-:Y:S01]  /*22b0*/  FMUL.FTZ R6, R31, R6 ;  /* 0x000000061f067220 */ /* 0x004fe20000410000 */
[----:B------:R-:W-:Y:S01]  /*22c0*/  FSET.BF.LT.FTZ.AND R31, R36, UR33, PT ;  /* 0x00000021241f7c0a */ /* 0x000fe2000b811000 */
[----:B------:R-:W-:Y:S01]  /*22d0*/  FMUL.FTZ R5, R22, R5 ;  /* 0x0000000516057220 */ /* 0x000fe20000410000 */
[----:B------:R-:W-:Y:S01]  /*22e0*/  FMUL.FTZ R9, R34, R9 ;  /* 0x0000000922097220 */ /* 0x000fe20000410000 */
[----:B------:R-:W-:Y:S01]  /*22f0*/  FSET.BF.LT.FTZ.AND R22, R37, UR33, PT ;  /* 0x0000002125167c0a */ /* 0x000fe2000b811000 */
[----:B---3--:R-:W-:Y:S01]  /*2300*/  FMUL.FTZ R16, R45, R16 ;  /* 0x000000102d107220 */ /* 0x008fe20000410000 */
[----:B------:R-:W-:Y:S01]  /*2310*/  FMUL.FTZ R10, R31, R10 ;  /* 0x0000000a1f0a7220 */ /* 0x000fe20000410000 */
[----:B------:R-:W-:Y:S01]  /*2320*/  FSET.BF.LT.FTZ.AND R31, R48, UR33, PT ;  /* 0x00000021301f7c0a */ /* 0x000fe2000b811000 */
[----:B------:R-:W-:Y:S01]  /*2330*/  FMUL.FTZ R8, R33, R8 ;  /* 0x0000000821087220 */ /* 0x000fe20000410000 */
[----:B------:R-:W-:Y:S01]  /*2340*/  FSET.BF.LT.FTZ.AND R34, R51, UR33, PT ;  /* 0x0000002133227c0a */ /* 0x000fe2000b811000 */
[----:B------:R-:W-:Y:S01]  /*2350*/  FMUL.FTZ R11, R22, R11 ;  /* 0x0000000b160b7220 */ /* 0x000fe20000410000 */
[----:B------:R-:W-:Y:S01]  /*2360*/  FSET.BF.LT.FTZ.AND R33, R40, UR33, PT ;  /* 0x0000002128217c0a */ /* 0x000fe2000b811000 */
[----:B------:R-:W-:Y:S01]  /*2370*/  FMUL.FTZ R31, R31, R12 ;  /* 0x0000000c1f1f7220 */ /* 0x000fe20000410000 */
[----:B------:R-:W-:Y:S01]  /*2380*/  FMUL.FTZ R12, R16, UR4 ;  /* 0x00000004100c7c20 */ /* 0x000fe20008410000 */
[----:B------:R-:W-:Y:S01]  /*2390*/  FSET.BF.LT.FTZ.AND R22, R47, UR33, PT ;  /* 0x000000212f167c0a */ /* 0x000fe2000b811000 */
[----:B------:R-:W-:Y:S01]  /*23a0*/  FMUL.FTZ R40, R34, R15 ;  /* 0x0000000f22287220 */ /* 0x000fe20000410000 */
[----:B------:R-:W-:Y:S01]  /*23b0*/  FMUL.FTZ R16, R31, UR4 ;  /* 0x000000041f107c20 */ /* 0x000fe20008410000 */
[----:B------:R-:W-:Y:S01]  /*23c0*/  IADD3 R34, P0, PT, R41, UR14, RZ ;  /* 0x0000000e29227c10 */ /* 0x000fe2000ff1e0ff */
[----:B-1----:R-:W-:-:S02]  /*23d0*/  IMAD R31, R38, UR5, RZ ;  /* 0x00000005261f7c24 */ /* 0x002fc4000f8e02ff */
[----:B------:R-:W-:Y:S01]  /*23e0*/  FMUL.FTZ R17, R44, R17 ;  /* 0x000000112c117220 */ /* 0x000fe20000410000 */
[----:B------:R-:W-:Y:S01]  /*23f0*/  FMUL.FTZ R37, R22, R13 ;  /* 0x0000000d16257220 */ /* 0x000fe20000410000 */
[----:B------:R-:W-:Y:S01]  /*2400*/  IADD3 R36, P1, PT, R30, UR16, RZ ;  /* 0x000000101e247c10 */ /* 0x000fe2000ff3e0ff */
[----:B------:R-:W-:Y:S01]  /*2410*/  FMUL.FTZ R18, R43, R18 ;  /* 0x000000122b127220 */ /* 0x000fe20000410000 */
[----:B------:R-:W-:Y:S01]  /*2420*/  IADD3.X R35, PT, PT, R46, UR15, RZ, P0, !PT ;  /* 0x0000000f2e237c10 */ /* 0x000fe200087fe4ff */
[----:B------:R-:W-:Y:S01]  /*2430*/  FMUL.FTZ R13, R17, UR4 ;  /* 0x00000004110d7c20 */ /* 0x000fe20008410000 */
[----:B------:R-:W-:Y:S01]  /*2440*/  LEA R30, P0, R31, R30, 0x4 ;  /* 0x0000001e1f1e7211 */ /* 0x000fe200078020ff */
[----:B------:R-:W-:Y:S01]  /*2450*/  FMUL.FTZ R17, R37, UR4 ;  /* 0x0000000425117c20 */ /* 0x000fe20008410000 */
[----:B------:R-:W-:Y:S01]  /*2460*/  IADD3.X R37, PT, PT, R29, UR17, RZ, P1, !PT ;  /* 0x000000111d257c10 */ /* 0x000fe20008ffe4ff */
[----:B------:R-:W-:Y:S01]  /*2470*/  FMUL.FTZ R19, R42, R19 ;  /* 0x000000132a137220 */ /* 0x000fe20000410000 */
[----:B------:R-:W-:Y:S01]  /*2480*/  FMUL.FTZ R4, R53, R4 ;  /* 0x0000000435047220 */ /* 0x000fe20000410000 */
[----:B------:R-:W-:Y:S01]  /*2490*/  IMAD.X R29, RZ, RZ, R29, P0 ;  /* 0x000000ffff1d7224 */ /* 0x000fe200000e061d */
[----:B------:R-:W-:Y:S01]  /*24a0*/  ISETP.GE.U32.AND P0, PT, R30, UR34, PT ;  /* 0x000000221e007c0c */ /* 0x000fe2000bf06070 */
[----:B------:R-:W-:Y:S01]  /*24b0*/  FMUL.FTZ R7, R52, R7 ;  /* 0x0000000734077220 */ /* 0x000fe20000410000 */
[----:B------:R-:W-:Y:S01]  /*24c0*/  FMUL.FTZ R33, R33, R14 ;  /* 0x0000000e21217220 */ /* 0x000fe20000410000 */
[----:B------:R-:W-:Y:S01]  /*24d0*/  FMUL.FTZ R14, R18, UR4 ;  /* 0x00000004120e7c20 */ /* 0x000fe20008410000 */
[----:B------:R-:W-:Y:S01]  /*24e0*/  ISETP.GE.U32.AND.EX P0, PT, R29, UR35, PT, P0 ;  /* 0x000000231d007c0c */ /* 0x000fe2000bf06100 */
        /* <DEDUP_REMOVED lines=11> */
[----:B------:R-:W-:-:S02]  /*25a0*/  PRMT R22, R50, 0x5410, R49 ;  /* 0x0000541032167816 */ /* 0x000fc40000000031 */
[----:B------:R0:W-:Y:S04]  /*25b0*/  STG.E.ENL2.256 desc[UR12][R34.64], R4, R8 ;  /* 0xf80000042208797f */ /* 0x0001e8000f12180c */
[----:B------:R0:W-:Y:S04]  /*25c0*/  STG.E.ENL2.256 desc[UR12][R34.64+0x20], R12, R16 ;  /* 0xf800010c2210797f */ /* 0x0001e8000f12180c */
[----:B------:R0:W-:Y:S01]  /*25d0*/  STG.E.128 desc[UR12][R36.64], R20 ;  /* 0x0000001424007986 */ /* 0x0001e2000c101d0c */
[----:B------:R-:W-:Y:S06]  /*25e0*/  BAR.SYNC.DEFER_BLOCKING 0x0 ;  /* 0x0000000000007b1d */ /* 0x000fec0000010000 */
[----:B------:R-:W-:Y:S05]  /*25f0*/  @!P0 BRA `(.L_x_5950) ;  /* 0xffffffe000e88947 */ /* 0x000fea000383ffff */
[----:B------:R-:W-:Y:S05]  /*2600*/  EXIT ;  /* 0x000000000000794d */ /* 0x000fea0003800000 */
        .weak           $__internal_97_$__cuda_sm20_dblrcp_rn_slowpath_v3
        .type           $__internal_97_$__cuda_sm20_dblrcp_rn_slowpath_v3,@function
        .size           $__internal_97_$__cuda_sm20_dblrcp_rn_slowpath_v3,(.L_x_14153 - $__internal_97_$__cuda_sm20_dblrcp_rn_slowpath_v3)
$__internal_97_$__cuda_sm20_dblrcp_rn_slowpath_v3:
        /* <DEDUP_REMOVED lines=55> */
.L_x_5953:
        /* <DEDUP_REMOVED lines=34> */
.L_x_5951:
[----:B------:R-:W-:Y:S02]  /*2ba0*/  LOP3.LUT R7, R5, 0x80000, RZ, 0xfc, !PT ;  /* 0x0008000005077812 */ /* 0x000fe400078efcff */
[----:B------:R-:W-:-:S07]  /*2bb0*/  MOV R6, R4 ;  /* 0x0000000400067202 */ /* 0x000fce0000000f00 */
.L_x_5952:
[----:B------:R-:W-:Y:S01]  /*2bc0*/  MOV R4, R12 ;  /* 0x0000000c00047202 */ /* 0x000fe20000000f00 */
[----:B------:R-:W-:Y:S02]  /*2bd0*/  IMAD.MOV.U32 R5, RZ, RZ, 0x0 ;  /* 0x00000000ff057424 */ /* 0x000fe400078e00ff */
[----:B------:R-:W-:Y:S02]  /*2be0*/  IMAD.MOV.U32 R8, RZ, RZ, R6 ;  /* 0x000000ffff087224 */ /* 0x000fe400078e0006 */
[----:B------:R-:W-:Y:S01]  /*2bf0*/  IMAD.MOV.U32 R9, RZ, RZ, R7 ;  /* 0x000000ffff097224 */ /* 0x000fe200078e0007 */
[----:B------:R-:W-:Y:S06]  /*2c00*/  RET.REL.NODEC R4 `(_ZN2at6native43_GLOBAL__N__7cc8d1ed_10_Dropout_cu_0e96ed3824fused_dropout_kernel_vecIffmLi1ELi16EbEEvNS_4cuda6detail10TensorInfoIKT_T1_EENS5_IS6_S8_EENS5_IT4_S8_EES8_T0_NS_15PhiloxCudaStateE) ;  /* 0xffffffd004fc7950 */ /* 0x000fec0003c3ffff */
.L_x_5954:
        /* <DEDUP_REMOVED lines=15> */
.L_x_14153:


//--------------------- .text._ZN2at6native43_GLOBAL__N__7cc8d1ed_10_Dropout_cu_0e96ed3820fused_dropout_kernelIddmLin1ELin1EbEEvNS_4cuda6detail10TensorInfoIKT_T1_EENS5_IS6_S8_EENS5_IT4_S8_EES8_T0_NS_15PhiloxCudaStateE --------------------------
	.section	.text._ZN2at6native43_GLOBAL__N__7cc8d1ed_10_Dropout_cu_0e96ed3820fused_dropout_kernelIddmLin1ELin1EbEEvNS_4cuda6detail10TensorInfoIKT_T1_EENS5_IS6_S8_EENS5_IT4_S8_EES8_T0_NS_15PhiloxCudaStateE,"ax",@progbits
	.align	128
.text._ZN2at6native43_GLOBAL__N__7cc8d1ed_10_Dropout_cu_0e96ed3820fused_dropout_kernelIddmLin1ELin1EbEEvNS_4cuda6detail10TensorInfoIKT_T1_EENS5_IS6_S8_EENS5_IT4_S8_EES8_T0_NS_15PhiloxCudaStateE:
        .type           _ZN2at6native43_GLOBAL__N__7cc8d1ed_10_Dropout_cu_0e96ed3820fused_dropout_kernelIddmLin1ELin1EbEEvNS_4cuda6detail10TensorInfoIKT_T1_EENS5_IS6_S8_EENS5_IT4_S8_EES8_T0_NS_15PhiloxCudaStateE,@function
        .size           _ZN2at6native43_GLOBAL__N__7cc8d1ed_10_Dropout_cu_0e96ed3820fused_dropout_kernelIddmLin1ELin1EbEEvNS_4cuda6detail10TensorInfoIKT_T1_EENS5_IS6_S8_EENS5_IT4_S8_EES8_T0_NS_15PhiloxCudaStateE,(.L_x_14155 - _ZN2at6native43_GLOBAL__N__7cc8d1ed_10_Dropout_cu_0e96ed3820fused_dropout_kernelIddmLin1ELin1EbEEvNS_4cuda6detail10TensorInfoIKT_T1_EENS5_IS6_S8_EENS5_IT4_S8_EES8_T0_NS_15PhiloxCudaStateE)
        .other          _ZN2at6native43_GLOBAL__N__7cc8d1ed_10_Dropout_cu_0e96ed3820fused_dropout_kernelIddmLin1ELin1EbEEvNS_4cuda6detail10TensorInfoIKT_T1_EENS5_IS6_S8_EENS5_IT4_S8_EES8_T0_NS_15PhiloxCudaStateE,@"STO_CUDA_ENTRY STV_DEFAULT"
_ZN2at6native43_GLOBAL__N__7cc8d1ed_10_Dropout_cu_0e96ed3820fused_dropout_kernelIddmLin1ELin1EbEEvNS_4cuda6detail10TensorInfoIKT_T1_EENS5_IS6_S8_EENS5_IT4_S8_EES8_T0_NS_15PhiloxCudaStateE:
        /* <DEDUP_REMOVED lines=103> */
[----:B------:R-:W-:Y:S05]  /*0670*/  CALL.REL.NOINC `($__internal_98_$__cuda_sm20_dblrcp_rn_slowpath_v3) ;  /* 0x000001d000dc7944 */ /* 0x000fea0003c00000 */
.L_x_5955:
        /* <DEDUP_REMOVED lines=28> */
.L_x_5956:
[----:B------:R-:W-:Y:S01]  /*0840*/  IMAD.U32 R36, RZ, RZ, UR4 ;  /* 0x00000004ff247e24 */ /* 0x000fe2000f8e00ff */
[----:B------:R-:W-:Y:S01]  /*0850*/  MOV R37, UR5 ;  /* 0x0000000500257c02 */ /* 0x000fe20008000f00 */
[----:B------:R-:W-:Y:S01]  /*0860*/  IMAD.MOV.U32 R35, RZ, RZ, RZ ;  /* 0x000000ffff237224 */ /* 0x000fe200078e00ff */
[----:B------:R-:W-:-:S07]  /*0870*/  MOV R30, 0x890 ;  /* 0x00000890001e7802 */ /* 0x000fce0000000f00 */
[----:B------:R-:W-:Y:S05]  /*0880*/  CALL.REL.NOINC `($__internal_99_$__cuda_sm20_div_u64) ;  /* 0x000001d400e87944 */ /* 0x000fea0003c00000 */
.L_x_5957:
        /* <DEDUP_REMOVED lines=14> */
.L_x_6388:
[----:B------:R-:W-:Y:S01]  /*0970*/  IADD3 R0, PT, PT, R0, 0x1, RZ ;  /* 0x0000000100007810 */ /* 0x000fe20007ffe0ff */
[----:B------:R-:W-:Y:S03]  /*0980*/  BSSY.RECONVERGENT B0, `(.L_x_5958) ;  /* 0x000000c000007945 */ /* 0x000fe60003800200 */
[C---:B------:R-:W-:Y:S01]  /*0990*/  ISETP.NE.AND P0, PT, R0.reuse, RZ, PT ;  /* 0x000000ff0000720c */ /* 0x040fe20003f05270 */
[----:B---3--:R-:W-:-:S12]  /*09a0*/  IMAD.WIDE.U32 R32, R0, -0x2daee0ad, RZ ;  /* 0xd2511f5300207825 */ /* 0x008fd800078e00ff */
        /* <DEDUP_REMOVED lines=9> */
.L_x_5959:
[----:B------:R-:W-:Y:S05]  /*0a40*/  BSYNC.RECONVERGENT B0 ;  /* 0x0000000000007941 */ /* 0x000fea0003800200 */
.L_x_5958:
        /* <DEDUP_REMOVED lines=72> */
.L_x_5960:
        /* <DEDUP_REMOVED lines=9> */
.L_x_5961:
        /* <DEDUP_REMOVED lines=22> */
.L_x_5991:
        /* <DEDUP_REMOVED lines=33> */
.L_x_5968:
[----:B------:R-:W-:Y:S01]  /*12d0*/  IMAD.MOV.U32 R34, RZ, RZ, R50 ;  /* 0x000000ffff227224 */ /* 0x000fe200078e0032 */
[----:B------:R-:W-:Y:S02]  /*12e0*/  MOV R35, R51 ;  /* 0x0000003300237202 */ /* 0x000fe40000000f00 */
[----:B------:R-:W-:-:S07]  /*12f0*/  MOV R30, 0x1310 ;  /* 0x00001310001e7802 */ /* 0x000fce0000000f00 */
[----:B------:R-:W-:Y:S05]  /*1300*/  CALL.REL.NOINC `($__internal_99_$__cuda_sm20_div_u64) ;  /* 0x000001cc00487944 */ /* 0x000fea0003c00000 */
        /* <DEDUP_REMOVED lines=8> */
.L_x_5969:
[----:B------:R-:W-:Y:S05]  /*1390*/  BSYNC.RECONVERGENT B2 ;  /* 0x0000000000027941 */ /* 0x000fea0003800200 */
.L_x_5967:
        /* <DEDUP_REMOVED lines=39> */
.L_x_5971:
[----:B------:R-:W-:Y:S01]  /*1610*/  MOV R36, R50 ;  /* 0x0000003200247202 */ /* 0x000fe20000000f00 */
[----:B------:R-:W-:Y:S01]  /*1620*/  IMAD.MOV.U32 R37, RZ, RZ, R51 ;  /* 0x000000ffff257224 */ /* 0x000fe200078e0033 */
[----:B------:R-:W-:Y:S01]  /*1630*/  MOV R34, R52 ;  /* 0x0000003400227202 */ /* 0x000fe20000000f00 */
[----:B------:R-:W-:Y:S01]  /*1640*/  IMAD.MOV.U32 R35, RZ, RZ, R53 ;  /* 0x000000ffff237224 */ /* 0x000fe200078e0035 */
[----:B------:R-:W-:-:S07]  /*1650*/  MOV R30, 0x1670 ;  /* 0x00001670001e7802 */ /* 0x000fce0000000f00 */
[----:B------:R-:W-:Y:S05]  /*1660*/  CALL.REL.NOINC `($__internal_99_$__cuda_sm20_div_u64) ;  /* 0x000001c800707944 */ /* 0x000fea0003c00000 */
        /* <DEDUP_REMOVED lines=11> */
.L_x_5972:
[----:B------:R-:W-:Y:S05]  /*1720*/  BSYNC.RECONVERGENT B2 ;  /* 0x0000000000027941 */ /* 0x000fea0003800200 */
.L_x_5970:
        /* <DEDUP_REMOVED lines=39> */
.L_x_5974:
        /* <DEDUP_REMOVED lines=17> */
.L_x_5975:
[----:B------:R-:W-:Y:S05]  /*1ab0*/  BSYNC.RECONVERGENT B2 ;  /* 0x0000000000027941 */ /* 0x000fea0003800200 */
.L_x_5973:
        /* <DEDUP_REMOVED lines=38> */
.L_x_5977:
[----:B------:R-:W-:Y:S01]  /*1d20*/  IMAD.MOV.U32 R36, RZ, RZ, R50 ;  /* 0x000000ffff247224 */ /* 0x000fe200078e0032 */
[----:B------:R-:W-:Y:S01]  /*1d30*/  MOV R37, R51 ;  /* 0x0000003300257202 */ /* 0x000fe20000000f00 */
[----:B------:R-:W-:Y:S01]  /*1d40*/  IMAD.MOV.U32 R34, RZ, RZ, R52 ;  /* 0x000000ffff227224 */ /* 0x000fe200078e0034 */
[----:B------:R-:W-:Y:S02]  /*1d50*/  MOV R35, R53 ;  /* 0x0000003500237202 */ /* 0x000fe40000000f00 */
[----:B------:R-:W-:-:S07]  /*1d60*/  MOV R30, 0x1d80 ;  /* 0x00001d80001e7802 */ /* 0x000fce0000000f00 */
[----:B------:R-:W-:Y:S05]  /*1d70*/  CALL.REL.NOINC `($__internal_99_$__cuda_sm20_div_u64) ;  /* 0x000001c000ac7944 */ /* 0x000fea0003c00000 */
        /* <DEDUP_REMOVED lines=11> */
.L_x_5978:
[----:B------:R-:W-:Y:S05]  /*1e30*/  BSYNC.RECONVERGENT B2 ;  /* 0x0000000000027941 */ /* 0x000fea0003800200 */
.L_x_5976:
        /* <DEDUP_REMOVED lines=40> */
.L_x_5980:
        /* <DEDUP_REMOVED lines=17> */
.L_x_5981:
[----:B------:R-:W-:Y:S05]  /*21d0*/  BSYNC.RECONVERGENT B2 ;  /* 0x0000000000027941 */ /* 0x000fea0003800200 */
.L_x_5979:
        /* <DEDUP_REMOVED lines=39> */
.L_x_5983:
        /* <DEDUP_REMOVED lines=17> */
.L_x_5984:
[----:B------:R-:W-:Y:S05]  /*2560*/  BSYNC.RECONVERGENT B2 ;  /* 0x0000000000027941 */ /* 0x000fea0003800200 */
.L_x_5982:
        /* <DEDUP_REMOVED lines=39> */
.L_x_5986:
        /* <DEDUP_REMOVED lines=17> */
.L_x_5987:
[----:B------:R-:W-:Y:S05]  /*28f0*/  BSYNC.RECONVERGENT B2 ;  /* 0x0000000000027941 */ /* 0x000fea0003800200 */
.L_x_5985:
        /* <DEDUP_REMOVED lines=38> */
.L_x_5989:
        /* <DEDUP_REMOVED lines=17> */
.L_x_5990:
[----:B------:R-:W-:Y:S05]  /*2c70*/  BSYNC.RECONVERGENT B2 ;  /* 0x0000000000027941 */ /* 0x000fea0003800200 */
.L_x_5988:
        /* <DEDUP_REMOVED lines=12> */
.L_x_5966:
        /* <DEDUP_REMOVED lines=36> */
.L_x_5995:
        /* <DEDUP_REMOVED lines=12> */
.L_x_5996:
[----:B------:R-:W-:Y:S05]  /*3040*/  BSYNC.RECONVERGENT B2 ;  /* 0x0000000000027941 */ /* 0x000fea0003800200 */
.L_x_5994:
        /* <DEDUP_REMOVED lines=39> */
.L_x_5998:
        /* <DEDUP_REMOVED lines=17> */
.L_x_5999:
[----:B------:R-:W-:Y:S05]  /*33d0*/  BSYNC.RECONVERGENT B2 ;  /* 0x0000000000027941 */ /* 0x000fea0003800200 */
.L_x_5997:
        /* <DEDUP_REMOVED lines=39> */
.L_x_6001:
        /* <DEDUP_REMOVED lines=17> */
.L_x_6002:
[----:B------:R-:W-:Y:S05]  /*3760*/  BSYNC.RECONVERGENT B2 ;  /* 0x0000000000027941 */ /* 0x000fea0003800200 */
.L_x_6000:
        /* <DEDUP_REMOVED lines=38> */
.L_x_6004:
[----:B------:R-:W-:Y:S01]  /*39d0*/  IMAD.MOV.U32 R36, RZ, RZ, R32 ;  /* 0x000000ffff247224 */ /* 0x000fe200078e0020 */
[----:B------:R-:W-:Y:S01]  /*39e0*/  MOV R37, R33 ;  /* 0x0000002100257202 */ /* 0x000fe20000000f00 */
[----:B------:R-:W-:Y:S01]  /*39f0*/  IMAD.MOV.U32 R34, RZ, RZ, R50 ;  /* 0x000000ffff227224 */ /* 0x000fe200078e0032 */
[----:B------:R-:W-:Y:S02]  /*3a00*/  MOV R35, R51 ;  /* 0x0000003300237202 */ /* 0x000fe40000000f00 */
[----:B------:R-:W-:-:S07]  /*3a10*/  MOV R30, 0x3a30 ;  /* 0x00003a30001e7802 */ /* 0x000fce0000000f00 */
[----:B------:R-:W-:Y:S05]  /*3a20*/  CALL.REL.NOINC `($__internal_99_$__cuda_sm20_div_u64) ;  /* 0x000001a400807944 */ /* 0x000fea0003c00000 */
        /* <DEDUP_REMOVED lines=9> */
.L_x_6005:
[----:B------:R-:W-:Y:S05]  /*3ac0*/  BSYNC.RECONVERGENT B2 ;  /* 0x0000000000027941 */ /* 0x000fea0003800200 */
.L_x_6003:
        /* <DEDUP_REMOVED lines=9> */
.L_x_5993:
        /* <DEDUP_REMOVED lines=35> */
.L_x_6008:
[----:B------:R-:W-:Y:S01]  /*3d90*/  MOV R34, R48 ;  /* 0x0000003000227202 */ /* 0x000fe20000000f00 */
[----:B------:R-:W-:Y:S01]  /*3da0*/  IMAD.MOV.U32 R35, RZ, RZ, R49 ;  /* 0x000000ffff237224 */ /* 0x000fe200078e0031 */
[----:B------:R-:W-:-:S07]  /*3db0*/  MOV R30, 0x3dd0 ;  /* 0x00003dd0001e7802 */ /* 0x000fce0000000f00 */
[----:B------:R-:W-:Y:S05]  /*3dc0*/  CALL.REL.NOINC `($__internal_99_$__cuda_sm20_div_u64) ;  /* 0x000001a000987944 */ /* 0x000fea0003c00000 */
        /* <DEDUP_REMOVED lines=8> */
.L_x_6009:
[----:B------:R-:W-:Y:S05]  /*3e50*/  BSYNC.RECONVERGENT B2 ;  /* 0x0000000000027941 */ /* 0x000fea0003800200 */
.L_x_6007:
        /* <DEDUP_REMOVED lines=38> */
.L_x_6011:
        /* <DEDUP_REMOVED lines=17> */
.L_x_6012:
[----:B------:R-:W-:Y:S05]  /*41d0*/  BSYNC.RECONVERGENT B2 ;  /* 0x0000000000027941 */ /* 0x000fea0003800200 */
.L_x_6010:
        /* <DEDUP_REMOVED lines=8> */
.L_x_6006:
        /* <DEDUP_REMOVED lines=35> */
.L_x_6014:
[----:B------:R-:W-:Y:S01]  /*4490*/  MOV R34, R48 ;  /* 0x0000003000227202 */ /* 0x000fe20000000f00 */
[----:B------:R-:W-:Y:S01]  /*44a0*/  IMAD.MOV.U32 R35, RZ, RZ, R49 ;  /* 0x000000ffff237224 */ /* 0x000fe200078e0031 */
[----:B------:R-:W-:-:S07]  /*44b0*/  MOV R30, 0x44d0 ;  /* 0x000044d0001e7802 */ /* 0x000fce0000000f00 */
[----:B------:R-:W-:Y:S05]  /*44c0*/  CALL.REL.NOINC `($__internal_99_$__cuda_sm20_div_u64) ;  /* 0x0000019800d87944 */ /* 0x000fea0003c00000 */
        /* <DEDUP_REMOVED lines=8> */
.L_x_6015:
[----:B------:R-:W-:Y:S05]  /*4550*/  BSYNC.RECONVERGENT B2 ;  /* 0x0000000000027941 */ /* 0x000fea0003800200 */
.L_x_6013:
        /* <DEDUP_REMOVED lines=8> */
.L_x_5992:
        /* <DEDUP_REMOVED lines=10> */
.L_x_5965:
[----:B------:R-:W-:Y:S05]  /*4680*/  BSYNC.RECONVERGENT B1 ;  /* 0x0000000000017941 */ /* 0x000fea0003800200 */
.L_x_5964:
        /* <DEDUP_REMOVED lines=20> */
.L_x_6043:
        /* <DEDUP_REMOVED lines=30> */
.L_x_6020:
[----:B------:R-:W-:Y:S01]  /*49b0*/  IMAD.MOV.U32 R34, RZ, RZ, R50 ;  /* 0x000000ffff227224 */ /* 0x000fe200078e0032 */
[----:B------:R-:W-:Y:S02]  /*49c0*/  MOV R35, R51 ;  /* 0x0000003300237202 */ /* 0x000fe40000000f00 */
[----:B------:R-:W-:-:S07]  /*49d0*/  MOV R30, 0x49f0 ;  /* 0x000049f0001e7802 */ /* 0x000fce0000000f00 */
[----:B-----5:R-:W-:Y:S05]  /*49e0*/  CALL.REL.NOINC `($__internal_99_$__cuda_sm20_div_u64) ;  /* 0x0000019400907944 */ /* 0x020fea0003c00000 */
        /* <DEDUP_REMOVED lines=8> */
.L_x_6021:
[----:B------:R-:W-:Y:S05]  /*4a70*/  BSYNC.RECONVERGENT B2 ;  /* 0x0000000000027941 */ /* 0x000fea0003800200 */
.L_x_6019:
        /* <DEDUP_REMOVED lines=40> */
.L_x_6023:
[----:B------:R-:W-:Y:S01]  /*4d00*/  IMAD.MOV.U32 R36, RZ, RZ, R52 ;  /* 0x000000ffff247224 */ /* 0x000fe200078e0034 */
[----:B------:R-:W-:Y:S01]  /*4d10*/  MOV R37, R53 ;  /* 0x0000003500257202 */ /* 0x000fe20000000f00 */
[----:B------:R-:W-:Y:S01]  /*4d20*/  IMAD.MOV.U32 R34, RZ, RZ, R56 ;  /* 0x000000ffff227224 */ /* 0x000fe200078e0038 */
[----:B------:R-:W-:Y:S02]  /*4d30*/  MOV R35, R57 ;  /* 0x0000003900237202 */ /* 0x000fe40000000f00 */
[----:B------:R-:W-:-:S07]  /*4d40*/  MOV R30, 0x4d60 ;  /* 0x00004d60001e7802 */ /* 0x000fce0000000f00 */
[----:B-----5:R-:W-:Y:S05]  /*4d50*/  CALL.REL.NOINC `($__internal_99_$__cuda_sm20_div_u64) ;  /* 0x0000019000b47944 */ /* 0x020fea0003c00000 */
        /* <DEDUP_REMOVED lines=11> */
.L_x_6024:
[----:B------:R-:W-:Y:S05]  /*4e10*/  BSYNC.RECONVERGENT B2 ;  /* 0x0000000000027941 */ /* 0x000fea0003800200 */
.L_x_6022:
        /* <DEDUP_REMOVED lines=39> */
.L_x_6026:
        /* <DEDUP_REMOVED lines=17> */
.L_x_6027:
[----:B------:R-:W-:Y:S05]  /*51a0*/  BSYNC.RECONVERGENT B2 ;  /* 0x0000000000027941 */ /* 0x000fea0003800200 */
.L_x_6025:
        /* <DEDUP_REMOVED lines=39> */
.L_x_6029:
        /* <DEDUP_REMOVED lines=17> */
.L_x_6030:
[----:B------:R-:W-:Y:S05]  /*5530*/  BSYNC.RECONVERGENT B2 ;  /* 0x0000000000027941 */ /* 0x000fea0003800200 */
.L_x_6028:
        /* <DEDUP_REMOVED lines=39> */
.L_x_6032:
        /* <DEDUP_REMOVED lines=17> */
.L_x_6033:
[----:B------:R-:W-:Y:S05]  /*58c0*/  BSYNC.RECONVERGENT B2 ;  /* 0x0000000000027941 */ /* 0x000fea0003800200 */
.L_x_6031:
        /* <DEDUP_REMOVED lines=39> */
.L_x_6035:
        /* <DEDUP_REMOVED lines=17> */
.L_x_6036:
[----:B------:R-:W-:Y:S05]  /*5c50*/  BSYNC.RECONVERGENT B2 ;  /* 0x0000000000027941 */ /* 0x000fea0003800200 */
.L_x_6034:
        /* <DEDUP_REMOVED lines=38> */
.L_x_6038:
[----:B------:R-:W-:Y:S01]  /*5ec0*/  MOV R36, R52 ;  /* 0x0000003400247202 */ /* 0x000fe20000000f00 */
[----:B------:R-:W-:Y:S01]  /*5ed0*/  IMAD.MOV.U32 R37, RZ, RZ, R53 ;  /* 0x000000ffff257224 */ /* 0x000fe200078e0035 */
[----:B------:R-:W-:Y:S01]  /*5ee0*/  MOV R34, R56 ;  /* 0x0000003800227202 */ /* 0x000fe20000000f00 */
[----:B------:R-:W-:Y:S01]  /*5ef0*/  IMAD.MOV.U32 R35, RZ, RZ, R57 ;  /* 0x000000ffff237224 */ /* 0x000fe200078e0039 */
[----:B------:R-:W-:-:S07]  /*5f00*/  MOV R30, 0x5f20 ;  /* 0x00005f20001e7802 */ /* 0x000fce0000000f00 */
[----:B-----5:R-:W-:Y:S05]  /*5f10*/  CALL.REL.NOINC `($__internal_99_$__cuda_sm20_div_u64) ;  /* 0x0000018000447944 */ /* 0x020fea0003c00000 */
        /* <DEDUP_REMOVED lines=11> */
.L_x_6039:
[----:B------:R-:W-:Y:S05]  /*5fd0*/  BSYNC.RECONVERGENT B2 ;  /* 0x0000000000027941 */ /* 0x000fea0003800200 */
.L_x_6037:
        /* <DEDUP_REMOVED lines=38> */
.L_x_6041:
        /* <DEDUP_REMOVED lines=17> */
.L_x_6042:
[----:B------:R-:W-:Y:S05]  /*6350*/  BSYNC.RECONVERGENT B2 ;  /* 0x0000000000027941 */ /* 0x000fea0003800200 */
.L_x_6040:
        /* <DEDUP_REMOVED lines=17> */
.L_x_6018:
        /* <DEDUP_REMOVED lines=36> */
.L_x_6047:
        /* <DEDUP_REMOVED lines=12> */
.L_x_6048:
[----:B------:R-:W-:Y:S05]  /*6770*/  BSYNC.RECONVERGENT B2 ;  /* 0x0000000000027941 */ /* 0x000fea0003800200 */
.L_x_6046:
        /* <DEDUP_REMOVED lines=40> */
.L_x_6050:
        /* <DEDUP_REMOVED lines=17> */
.L_x_6051:
[----:B------:R-:W-:Y:S05]  /*6b10*/  BSYNC.RECONVERGENT B2 ;  /* 0x0000000000027941 */ /* 0x000fea0003800200 */
.L_x_6049:
        /* <DEDUP_REMOVED lines=39> */
.L_x_6053:
        /* <DEDUP_REMOVED lines=17> */
.L_x_6054:
[----:B------:R-:W-:Y:S05]  /*6ea0*/  BSYNC.RECONVERGENT B2 ;  /* 0x0000000000027941 */ /* 0x000fea0003800200 */
.L_x_6052:
        /* <DEDUP_REMOVED lines=38> */
.L_x_6056:
        /* <DEDUP_REMOVED lines=17> */
.L_x_6057:
[----:B------:R-:W-:Y:S05]  /*7220*/  BSYNC.RECONVERGENT B2 ;  /* 0x0000000000027941 */ /* 0x000fea0003800200 */
.L_x_6055:
        /* <DEDUP_REMOVED lines=10> */
.L_x_6045:
        /* <DEDUP_REMOVED lines=35> */
.L_x_6060:
[----:B------:R-:W-:Y:S01]  /*7500*/  MOV R34, R50 ;  /* 0x0000003200227202 */ /* 0x000fe20000000f00 */
[----:B------:R-:W-:Y:S01]  /*7510*/  IMAD.MOV.U32 R35, RZ, RZ, R51 ;  /* 0x000000ffff237224 */ /* 0x000fe200078e0033 */
[----:B------:R-:W-:-:S07]  /*7520*/  MOV R30, 0x7540 ;  /* 0x00007540001e7802 */ /* 0x000fce0000000f00 */
[----:B-----5:R-:W-:Y:S05]  /*7530*/  CALL.REL.NOINC `($__internal_99_$__cuda_sm20_div_u64) ;  /* 0x0000016800bc7944 */ /* 0x020fea0003c00000 */
        /* <DEDUP_REMOVED lines=8> */
.L_x_6061:
[----:B------:R-:W-:Y:S05]  /*75c0*/  BSYNC.RECONVERGENT B2 ;  /* 0x0000000000027941 */ /* 0x000fea0003800200 */
.L_x_6059:
        /* <DEDUP_REMOVED lines=39> */
.L_x_6063:
        /* <DEDUP_REMOVED lines=17> */
.L_x_6064:
[----:B------:R-:W-:Y:S05]  /*7950*/  BSYNC.RECONVERGENT B2 ;  /* 0x0000000000027941 */ /* 0x000fea0003800200 */
.L_x_6062:
        /* <DEDUP_REMOVED lines=9> */
.L_x_6058:
        /* <DEDUP_REMOVED lines=35> */
.L_x_6066:
[----:B------:R-:W-:Y:S01]  /*7c20*/  MOV R34, R24 ;  /* 0x0000001800227202 */ /* 0x000fe20000000f00 */
[----:B------:R-:W-:Y:S01]  /*7c30*/  IMAD.MOV.U32 R35, RZ, RZ, R25 ;  /* 0x000000ffff237224 */ /* 0x000fe200078e0019 */
[----:B------:R-:W-:-:S07]  /*7c40*/  MOV R30, 0x7c60 ;  /* 0x00007c60001e7802 */ /* 0x000fce0000000f00 */
[----:B-----5:R-:W-:Y:S05]  /*7c50*/  CALL.REL.NOINC `($__internal_99_$__cuda_sm20_div_u64) ;  /* 0x0000016000f47944 */ /* 0x020fea0003c00000 */
        /* <DEDUP_REMOVED lines=8> */
.L_x_6067:
[----:B------:R-:W-:Y:S05]  /*7ce0*/  BSYNC.RECONVERGENT B2 ;  /* 0x0000000000027941 */ /* 0x000fea0003800200 */
.L_x_6065:
        /* <DEDUP_REMOVED lines=8> */
.L_x_6044:
        /* <DEDUP_REMOVED lines=10> */
.L_x_6017:
[----:B------:R-:W-:Y:S05]  /*7e10*/  BSYNC.RECONVERGENT B1 ;  /* 0x0000000000017941 */ /* 0x000fea0003800200 */
.L_x_6016:
        /* <DEDUP_REMOVED lines=16> */
.L_x_6095:
        /* <DEDUP_REMOVED lines=31> */
.L_x_6072:
[----:B0-----:R-:W-:Y:S01]  /*8110*/  MOV R34, R50 ;  /* 0x0000003200227202 */ /* 0x001fe20000000f00 */
        /* <DEDUP_REMOVED lines=11> */
.L_x_6073:
[----:B------:R-:W-:Y:S05]  /*81d0*/  BSYNC.RECONVERGENT B2 ;  /* 0x0000000000027941 */ /* 0x000fea0003800200 */
.L_x_6071:
        /* <DEDUP_REMOVED lines=38> */
.L_x_6075:
        /* <DEDUP_REMOVED lines=17> */
.L_x_6076:
[----:B------:R-:W-:Y:S05]  /*8550*/  BSYNC.RECONVERGENT B2 ;  /* 0x0000000000027941 */ /* 0x000fea0003800200 */
.L_x_6074:
        /* <DEDUP_REMOVED lines=39> */
.L_x_6078:
        /* <DEDUP_REMOVED lines=17> */
.L_x_6079:
[----:B------:R-:W-:Y:S05]  /*88e0*/  BSYNC.RECONVERGENT B2 ;  /* 0x0000000000027941 */ /* 0x000fea0003800200 */
.L_x_6077:
        /* <DEDUP_REMOVED lines=39> */
.L_x_6081:
        /* <DEDUP_REMOVED lines=17> */
.L_x_6082:
[----:B------:R-:W-:Y:S05]  /*8c70*/  BSYNC.RECONVERGENT B2 ;  /* 0x0000000000027941 */ /* 0x000fea0003800200 */
.L_x_6080:
        /* <DEDUP_REMOVED lines=39> */
.L_x_6084:
        /* <DEDUP_REMOVED lines=17> */
.L_x_6085:
[----:B------:R-:W-:Y:S05]  /*9000*/  BSYNC.RECONVERGENT B2 ;  /* 0x0000000000027941 */ /* 0x000fea0003800200 */
.L_x_6083:
        /* <DEDUP_REMOVED lines=39> */
.L_x_6087:
        /* <DEDUP_REMOVED lines=17> */
.L_x_6088:
[----:B------:R-:W-:Y:S05]  /*9390*/  BSYNC.RECONVERGENT B2 ;  /* 0x0000000000027941 */ /* 0x000fea0003800200 */
.L_x_6086:
        /* <DEDUP_REMOVED lines=39> */
.L_x_6090:
        /* <DEDUP_REMOVED lines=17> */
.L_x_6091:
[----:B------:R-:W-:Y:S05]  /*9720*/  BSYNC.RECONVERGENT B2 ;  /* 0x0000000000027941 */ /* 0x000fea0003800200 */
.L_x_6089:
        /* <DEDUP_REMOVED lines=38> */
.L_x_6093:
        /* <DEDUP_REMOVED lines=17> */
.L_x_6094:
[----:B------:R-:W-:Y:S05]  /*9aa0*/  BSYNC.RECONVERGENT B2 ;  /* 0x0000000000027941 */ /* 0x000fea0003800200 */
.L_x_6092:
        /* <DEDUP_REMOVED lines=15> */
.L_x_6070:
        /* <DEDUP_REMOVED lines=37> */
.L_x_6099:
        /* <DEDUP_REMOVED lines=12> */
.L_x_6100:
[----:B------:R-:W-:Y:S05]  /*9eb0*/  BSYNC.RECONVERGENT B2 ;  /* 0x0000000000027941 */ /* 0x000fea0003800200 */
.L_x_6098:
        /* <DEDUP_REMOVED lines=38> */
.L_x_6102:
        /* <DEDUP_REMOVED lines=17> */
.L_x_6103:
[----:B------:R-:W-:Y:S05]  /*a230*/  BSYNC.RECONVERGENT B2 ;  /* 0x0000000000027941 */ /* 0x000fea0003800200 */
.L_x_6101:
        /* <DEDUP_REMOVED lines=39> */
.L_x_6105:
        /* <DEDUP_REMOVED lines=17> */
.L_x_6106:
[----:B------:R-:W-:Y:S05]  /*a5c0*/  BSYNC.RECONVERGENT B2 ;  /* 0x0000000000027941 */ /* 0x000fea0003800200 */
.L_x_6104:
        /* <DEDUP_REMOVED lines=38> */
.L_x_6108:
        /* <DEDUP_REMOVED lines=17> */
.L_x_6109:
[----:B------:R-:W-:Y:S05]  /*a940*/  BSYNC.RECONVERGENT B2 ;  /* 0x0000000000027941 */ /* 0x000fea0003800200 */
.L_x_6107:
        /* <DEDUP_REMOVED lines=8> */
.L_x_6097:
        /* <DEDUP_REMOVED lines=35> */
.L_x_6112:
[----:B0-----:R-:W-:Y:S01]  /*ac00*/  IMAD.MOV.U32 R34, RZ, RZ, R50 ;  /* 0x000000ffff227224 */ /* 0x001fe200078e0032 */
[----:B------:R-:W-:Y:S02]  /*ac10*/  MOV R35, R51 ;  /* 0x0000003300237202 */ /* 0x000fe40000000f00 */
[----:B------:R-:W-:-:S07]  /*ac20*/  MOV R30, 0xac40 ;  /* 0x0000ac40001e7802 */ /* 0x000fce0000000f00 */
[----:B-----5:R-:W-:Y:S05]  /*ac30*/  CALL.REL.NOINC `($__internal_99_$__cuda_sm20_div_u64) ;  /* 0x0000013000fc7944 */ /* 0x020fea0003c00000 */
        /* <DEDUP_REMOVED lines=8> */
.L_x_6113:
[----:B------:R-:W-:Y:S05]  /*acc0*/  BSYNC.RECONVERGENT B2 ;  /* 0x0000000000027941 */ /* 0x000fea0003800200 */
.L_x_6111:
        /* <DEDUP_REMOVED lines=37> */
.L_x_6115:
        /* <DEDUP_REMOVED lines=17> */
.L_x_6116:
[----:B------:R-:W-:Y:S05]  /*b030*/  BSYNC.RECONVERGENT B2 ;  /* 0x0000000000027941 */ /* 0x000fea0003800200 */
.L_x_6114:
        /* <DEDUP_REMOVED lines=8> */
.L_x_6110:
        /* <DEDUP_REMOVED lines=35> */
.L_x_6118:
[----:B0-----:R-:W-:Y:S01]  /*b2f0*/  MOV R34, R26 ;  /* 0x0000001a00227202 */ /* 0x001fe20000000f00 */
        /* <DEDUP_REMOVED lines=11> */
.L_x_6119:
[----:B------:R-:W-:Y:S05]  /*b3b0*/  BSYNC.RECONVERGENT B2 ;  /* 0x0000000000027941 */ /* 0x000fea0003800200 */
.L_x_6117:
[----:B------:R-:W-:Y:S02]  /*b3c0*/  UMOV UR4, 0xd0 ;  /* 0x000000d000047882 */ /* 0x000fe40000000000 */
[----:B------:R-:W-:-:S06]  /*b3d0*/  LEA R26, R48, UR4, 0x3 ;  /* 0x00000004301a7c11 */ /* 0x000fcc000f8e18ff */
[----:B------:R-:W0:Y:S02]  /*b3e0*/  LDC.64 R26, c[0x0][R26+0x380] ;  /* 0x0000e0001a1a7b82 */ /* 0x000e240000000a00 */
[-C--:B0-----:R-:W-:Y:S02]  /*b3f0*/  IMAD R27, R27, R34.reuse, RZ ;  /* 0x000000221b1b7224 */ /* 0x081fe400078e02ff */
[----:B------:R-:W-:-:S04]  /*b400*/  IMAD.WIDE.U32 R32, R26, R34, R32 ;  /* 0x000000221a207225 */ /* 0x000fc800078e0020 */
[----:B------:R-:W-:-:S05]  /*b410*/  IMAD R27, R26, R41, R27 ;  /* 0x000000291a1b7224 */ /* 0x000fca00078e021b */
[----:B------:R-:W-:-:S07]  /*b420*/  IADD3 R33, PT, PT, R33, R27, RZ ;  /* 0x0000001b21217210 */ /* 0x000fce0007ffe0ff */
.L_x_6096:
        /* <DEDUP_REMOVED lines=9> */
.L_x_6069:
[----:B------:R-:W-:Y:S05]  /*b4c0*/  BSYNC.RECONVERGENT B1 ;  /* 0x0000000000017941 */ /* 0x000fea0003800200 */
.L_x_6068:
        /* <DEDUP_REMOVED lines=19> */
.L_x_6146:
        /* <DEDUP_REMOVED lines=30> */
.L_x_6123:
[----:B0-----:R-:W-:Y:S01]  /*b7e0*/  IMAD.MOV.U32 R34, RZ, RZ, R48 ;  /* 0x000000ffff227224 */ /* 0x001fe200078e0030 */
        /* <DEDUP_REMOVED lines=11> */
.L_x_6124:
[----:B------:R-:W-:Y:S05]  /*b8a0*/  BSYNC.RECONVERGENT B1 ;  /* 0x0000000000017941 */ /* 0x000fea0003800200 */
.L_x_6122:
        /* <DEDUP_REMOVED lines=39> */
.L_x_6126:
        /* <DEDUP_REMOVED lines=17> */
.L_x_6127:
[----:B------:R-:W-:Y:S05]  /*bc30*/  BSYNC.RECONVERGENT B1 ;  /* 0x0000000000017941 */ /* 0x000fea0003800200 */
.L_x_6125:
        /* <DEDUP_REMOVED lines=39> */
.L_x_6129:
[----:B------:R-:W-:Y:S01]  /*beb0*/  MOV R36, R50 ;  /* 0x0000003200247202 */ /* 0x000fe20000000f00 */
[----:B------:R-:W-:Y:S01]  /*bec0*/  IMAD.MOV.U32 R37, RZ, RZ, R51 ;  /* 0x000000ffff257224 */ /* 0x000fe200078e0033 */
[----:B------:R-:W-:Y:S01]  /*bed0*/  MOV R34, R54 ;  /* 0x0000003600227202 */ /* 0x000fe20000000f00 */
[----:B------:R-:W-:Y:S01]  /*bee0*/  IMAD.MOV.U32 R35, RZ, RZ, R55 ;  /* 0x000000ffff237224 */ /* 0x000fe200078e0037 */
[----:B------:R-:W-:-:S07]  /*bef0*/  MOV R30, 0xbf10 ;  /* 0x0000bf10001e7802 */ /* 0x000fce0000000f00 */
[----:B-----5:R-:W-:Y:S05]  /*bf00*/  CALL.REL.NOINC `($__internal_99_$__cuda_sm20_div_u64) ;  /* 0x0000012000487944 */ /* 0x020fea0003c00000 */
        /* <DEDUP_REMOVED lines=10> */
.L_x_6130:
[----:B------:R-:W-:Y:S05]  /*bfb0*/  BSYNC.RECONVERGENT B1 ;  /* 0x0000000000017941 */ /* 0x000fea0003800200 */
.L_x_6128:
        /* <DEDUP_REMOVED lines=39> */
.L_x_6132:
        /* <DEDUP_REMOVED lines=16> */
.L_x_6133:
[----:B------:R-:W-:Y:S05]  /*c330*/  BSYNC.RECONVERGENT B1 ;  /* 0x0000000000017941 */ /* 0x000fea0003800200 */
.L_x_6131:
        /* <DEDUP_REMOVED lines=39> */
.L_x_6135:
        /* <DEDUP_REMOVED lines=16> */
.L_x_6136:
[----:B------:R-:W-:Y:S05]  /*c6b0*/  BSYNC.RECONVERGENT B1 ;  /* 0x0000000000017941 */ /* 0x000fea0003800200 */
.L_x_6134:
        /* <DEDUP_REMOVED lines=39> */
.L_x_6138:
        /* <DEDUP_REMOVED lines=16> */
.L_x_6139:
[----:B------:R-:W-:Y:S05]  /*ca30*/  BSYNC.RECONVERGENT B1 ;  /* 0x0000000000017941 */ /* 0x000fea0003800200 */
.L_x_6137:
        /* <DEDUP_REMOVED lines=38> */
.L_x_6141:
        /* <DEDUP_REMOVED lines=17> */
.L_x_6142:
[----:B------:R-:W-:Y:S05]  /*cdb0*/  BSYNC.RECONVERGENT B1 ;  /* 0x0000000000017941 */ /* 0x000fea0003800200 */
.L_x_6140:
        /* <DEDUP_REMOVED lines=38> */
.L_x_6144:
        /* <DEDUP_REMOVED lines=17> */
.L_x_6145:
[----:B------:R-:W-:Y:S05]  /*d130*/  BSYNC.RECONVERGENT B1 ;  /* 0x0000000000017941 */ /* 0x000fea0003800200 */
.L_x_6143:
        /* <DEDUP_REMOVED lines=16> */
.L_x_6121:
        /* <DEDUP_REMOVED lines=36> */
.L_x_6150:
        /* <DEDUP_REMOVED lines=12> */
.L_x_6151:
[----:B------:R-:W-:Y:S05]  /*d540*/  BSYNC.RECONVERGENT B1 ;  /* 0x0000000000017941 */ /* 0x000fea0003800200 */
.L_x_6149:
        /* <DEDUP_REMOVED lines=39> */
.L_x_6153:
        /* <DEDUP_REMOVED lines=17> */
.L_x_6154:
[----:B------:R-:W-:Y:S05]  /*d8d0*/  BSYNC.RECONVERGENT B1 ;  /* 0x0000000000017941 */ /* 0x000fea0003800200 */
.L_x_6152:
        /* <DEDUP_REMOVED lines=39> */
.L_x_6156:
        /* <DEDUP_REMOVED lines=17> */
.L_x_6157:
[----:B------:R-:W-:Y:S05]  /*dc60*/  BSYNC.RECONVERGENT B1 ;  /* 0x0000000000017941 */ /* 0x000fea0003800200 */
.L_x_6155:
        /* <DEDUP_REMOVED lines=38> */
.L_x_6159:
        /* <DEDUP_REMOVED lines=17> */
.L_x_6160:
[----:B------:R-:W-:Y:S05]  /*dfe0*/  BSYNC.RECONVERGENT B1 ;  /* 0x0000000000017941 */ /* 0x000fea0003800200 */
.L_x_6158:
        /* <DEDUP_REMOVED lines=9> */
.L_x_6148:
        /* <DEDUP_REMOVED lines=35> */
.L_x_6163:
        /* <DEDUP_REMOVED lines=12> */
.L_x_6164:
[----:B------:R-:W-:Y:S05]  /*e370*/  BSYNC.RECONVERGENT B1 ;  /* 0x0000000000017941 */ /* 0x000fea0003800200 */
.L_x_6162:
        /* <DEDUP_REMOVED lines=38> */
.L_x_6166:
        /* <DEDUP_REMOVED lines=17> */
.L_x_6167:
[----:B------:R-:W-:Y:S05]  /*e6f0*/  BSYNC.RECONVERGENT B1 ;  /* 0x0000000000017941 */ /* 0x000fea0003800200 */
.L_x_6165:
        /* <DEDUP_REMOVED lines=9> */
.L_x_6161:
        /* <DEDUP_REMOVED lines=35> */
.L_x_6169:
[----:B0-----:R-:W-:Y:S01]  /*e9c0*/  IMAD.MOV.U32 R34, RZ, RZ, R28 ;  /* 0x000000ffff227224 */ /* 0x001fe200078e001c */
[----:B------:R-:W-:Y:S02]  /*e9d0*/  MOV R35, R29 ;  /* 0x0000001d00237202 */ /* 0x000fe40000000f00 */
[----:B------:R-:W-:-:S07]  /*e9e0*/  MOV R30, 0xea00 ;  /* 0x0000ea00001e7802 */ /* 0x000fce0000000f00 */
[----:B-----5:R-:W-:Y:S05]  /*e9f0*/  CALL.REL.NOINC `($__internal_99_$__cuda_sm20_div_u64) ;  /* 0x000000f4008c7944 */ /* 0x020fea0003c00000 */
        /* <DEDUP_REMOVED lines=8> */
.L_x_6170:
[----:B------:R-:W-:Y:S05]  /*ea80*/  BSYNC.RECONVERGENT B1 ;  /* 0x0000000000017941 */ /* 0x000fea0003800200 */
.L_x_6168:
        /* <DEDUP_REMOVED lines=8> */
.L_x_6147:
        /* <DEDUP_REMOVED lines=11> */
.L_x_5963:
        /* <DEDUP_REMOVED lines=55> */
.L_x_6120:
[----:B------:R-:W-:Y:S05]  /*ef30*/  BSYNC.RECONVERGENT B0 ;  /* 0x0000000000007941 */ /* 0x000fea0003800200 */
.L_x_5962:
        /* <DEDUP_REMOVED lines=18> */
.L_x_6199:
        /* <DEDUP_REMOVED lines=31> */
.L_x_6176:
        /* <DEDUP_REMOVED lines=12> */
.L_x_6177:
[----:B------:R-:W-:Y:S05]  /*f310*/  BSYNC.RECONVERGENT B1 ;  /* 0x0000000000017941 */ /* 0x000fea0003800200 */
.L_x_6175:
        /* <DEDUP_REMOVED lines=37> */
.L_x_6179:
        /* <DEDUP_REMOVED lines=16> */
.L_x_6180:
[----:B------:R-:W-:Y:S05]  /*f670*/  BSYNC.RECONVERGENT B1 ;  /* 0x0000000000017941 */ /* 0x000fea0003800200 */
.L_x_6178:
        /* <DEDUP_REMOVED lines=38> */
.L_x_6182:
        /* <DEDUP_REMOVED lines=17> */
.L_x_6183:
[----:B------:R-:W-:Y:S05]  /*f9f0*/  BSYNC.RECONVERGENT B1 ;  /* 0x0000000000017941 */ /* 0x000fea0003800200 */
.L_x_6181:
        /* <DEDUP_REMOVED lines=38> */
.L_x_6185:
        /* <DEDUP_REMOVED lines=17> */
.L_x_6186:
[----:B------:R-:W-:Y:S05]  /*fd70*/  BSYNC.RECONVERGENT B1 ;  /* 0x0000000000017941 */ /* 0x000fea0003800200 */
.L_x_6184:
        /* <DEDUP_REMOVED lines=38> */
.L_x_6188:
        /* <DEDUP_REMOVED lines=17> */
.L_x_6189:
[----:B------:R-:W-:Y:S05]  /*100f0*/  BSYNC.RECONVERGENT B1 ;  /* 0x0000000000017941 */ /* 0x000fea0003800200 */
.L_x_6187:
        /* <DEDUP_REMOVED lines=38> */
.L_x_6191:
        /* <DEDUP_REMOVED lines=17> */
.L_x_6192:
[----:B------:R-:W-:Y:S05]  /*10470*/  BSYNC.RECONVERGENT B1 ;  /* 0x0000000000017941 */ /* 0x000fea0003800200 */
.L_x_6190:
        /* <DEDUP_REMOVED lines=38> */
.L_x_6194:
        /* <DEDUP_REMOVED lines=17> */
.L_x_6195:
[----:B------:R-:W-:Y:S05]  /*107f0*/  BSYNC.RECONVERGENT B1 ;  /* 0x0000000000017941 */ /* 0x000fea0003800200 */
.L_x_6193:
        /* <DEDUP_REMOVED lines=37> */
.L_x_6197:
        /* <DEDUP_REMOVED lines=17> */
.L_x_6198:
[----:B------:R-:W-:Y:S05]  /*10b60*/  BSYNC.RECONVERGENT B1 ;  /* 0x0000000000017941 */ /* 0x000fea0003800200 */
.L_x_6196:
        /* <DEDUP_REMOVED lines=13> */
.L_x_6174:
        /* <DEDUP_REMOVED lines=39> */
.L_x_6205:
        /* <DEDUP_REMOVED lines=12> */
.L_x_6206:
[----:B------:R-:W-:Y:S05]  /*10f70*/  BSYNC.RECONVERGENT B3 ;  /* 0x0000000000037941 */ /* 0x000fea0003800200 */
.L_x_6204:
        /* <DEDUP_REMOVED lines=37> */
.L_x_6208:
        /* <DEDUP_REMOVED lines=16> */
.L_x_6209:
[----:B------:R-:W-:Y:S05]  /*112d0*/  BSYNC.RECONVERGENT B3 ;  /* 0x0000000000037941 */ /* 0x000fea0003800200 */
.L_x_6207:
        /* <DEDUP_REMOVED lines=38> */
.L_x_6211:
        /* <DEDUP_REMOVED lines=17> */
.L_x_6212:
[----:B------:R-:W-:Y:S05]  /*11650*/  BSYNC.RECONVERGENT B3 ;  /* 0x0000000000037941 */ /* 0x000fea0003800200 */
.L_x_6210:
        /* <DEDUP_REMOVED lines=37> */
.L_x_6214:
        /* <DEDUP_REMOVED lines=17> */
.L_x_6215:
[----:B------:R-:W-:Y:S05]  /*119c0*/  BSYNC.RECONVERGENT B3 ;  /* 0x0000000000037941 */ /* 0x000fea0003800200 */
.L_x_6213:
[----:B------:R-:W0:Y:S01]  /*119d0*/  LDC.64 R34, c[0x0][R49+0x450] ;  /* 0x0001140031227b82 */ /* 0x000e220000000a00 */
[----:B------:R-:W-:Y:S02]  /*119e0*/  IMAD.MOV.U32 R32, RZ, RZ, R54 ;  /* 0x000000ffff207224 */ /* 0x000fe400078e0036 */
[-C--:B0-----:R-:W-:Y:S02]  /*119f0*/  IMAD R30, R35, R51.reuse, RZ ;  /* 0x00000033231e7224 */ /* 0x081fe400078e02ff */
[----:B------:R-:W-:-:S04]  /*11a00*/  IMAD.WIDE.U32 R32, R34, R51, R32 ;  /* 0x0000003322207225 */ /* 0x000fc800078e0020 */
[----:B------:R-:W-:-:S05]  /*11a10*/  IMAD R41, R34, R41, R30 ;  /* 0x0000002922297224 */ /* 0x000fca00078e021e */
[----:B------:R-:W-:-:S07]  /*11a20*/  IADD3 R33, PT, PT, R33, R41, RZ ;  /* 0x0000002921217210 */ /* 0x000fce0007ffe0ff */
.L_x_6203:
[----:B------:R-:W-:Y:S05]  /*11a30*/  BSYNC.RECONVERGENT B2 ;  /* 0x0000000000027941 */ /* 0x000fea0003800200 */
.L_x_6202:
        /* <DEDUP_REMOVED lines=36> */
.L_x_6219:
[----:B0-----:R-:W-:Y:S01]  /*11c80*/  MOV R34, R50 ;  /* 0x0000003200227202 */ /* 0x001fe20000000f00 */
[----:B------:R-:W-:Y:S01]  /*11c90*/  IMAD.MOV.U32 R35, RZ, RZ, R51 ;  /* 0x000000ffff237224 */ /* 0x000fe200078e0033 */
[----:B------:R-:W-:-:S07]  /*11ca0*/  MOV R30, 0x11cc0 ;  /* 0x00011cc0001e7802 */ /* 0x000fce0000000f00 */
[----:B-----5:R-:W-:Y:S05]  /*11cb0*/  CALL.REL.NOINC `($__internal_99_$__cuda_sm20_div_u64) ;  /* 0x000000c000dc7944 */ /* 0x020fea0003c00000 */
        /* <DEDUP_REMOVED lines=8> */
.L_x_6220:
[----:B------:R-:W-:Y:S05]  /*11d40*/  BSYNC.RECONVERGENT B3 ;  /* 0x0000000000037941 */ /* 0x000fea0003800200 */
.L_x_6218:
        /* <DEDUP_REMOVED lines=36> */
.L_x_6222:
        /* <DEDUP_REMOVED lines=17> */
.L_x_6223:
[----:B------:R-:W-:Y:S05]  /*120a0*/  BSYNC.RECONVERGENT B3 ;  /* 0x0000000000037941 */ /* 0x000fea0003800200 */
.L_x_6221:
[----:B------:R-:W0:Y:S01]  /*120b0*/  LDC.64 R34, c[0x0][R49+0x450] ;  /* 0x0001140031227b82 */ /* 0x000e220000000a00 */
[----:B------:R-:W-:Y:S02]  /*120c0*/  IMAD.MOV.U32 R32, RZ, RZ, R54 ;  /* 0x000000ffff207224 */ /* 0x000fe400078e0036 */
[-C--:B0-----:R-:W-:Y:S02]  /*120d0*/  IMAD R30, R35, R51.reuse, RZ ;  /* 0x00000033231e7224 */ /* 0x081fe400078e02ff */
[----:B------:R-:W-:-:S04]  /*120e0*/  IMAD.WIDE.U32 R32, R34, R51, R32 ;  /* 0x0000003322207225 */ /* 0x000fc800078e0020 */
[----:B------:R-:W-:-:S05]  /*120f0*/  IMAD R41, R34, R41, R30 ;  /* 0x0000002922297224 */ /* 0x000fca00078e021e */
[----:B------:R-:W-:-:S07]  /*12100*/  IADD3 R33, PT, PT, R33, R41, RZ ;  /* 0x0000002921217210 */ /* 0x000fce0007ffe0ff */
.L_x_6217:
[----:B------:R-:W-:Y:S05]  /*12110*/  BSYNC.RECONVERGENT B2 ;  /* 0x0000000000027941 */ /* 0x000fea0003800200 */
.L_x_6216:
        /* <DEDUP_REMOVED lines=36> */
.L_x_6225:
        /* <DEDUP_REMOVED lines=12> */
.L_x_6226:
[----:B------:R-:W-:Y:S05]  /*12420*/  BSYNC.RECONVERGENT B2 ;  /* 0x0000000000027941 */ /* 0x000fea0003800200 */
.L_x_6224:
[----:B------:R-:W0:Y:S02]  /*12430*/  LDC.64 R30, c[0x0][R31+0x450] ;  /* 0x000114001f1e7b82 */ /* 0x000e240000000a00 */
[-C--:B0-----:R-:W-:Y:S02]  /*12440*/  IMAD R35, R31, R34.reuse, RZ ;  /* 0x000000221f237224 */ /* 0x081fe400078e02ff */
[----:B------:R-:W-:-:S04]  /*12450*/  IMAD.WIDE.U32 R32, R30, R34, R32 ;  /* 0x000000221e207225 */ /* 0x000fc800078e0020 */
[----:B------:R-:W-:-:S04]  /*12460*/  IMAD R35, R30, R41, R35 ;  /* 0x000000291e237224 */ /* 0x000fc800078e0223 */
[----:B------:R-:W-:-:S07]  /*12470*/  IMAD.IADD R33, R33, 0x1, R35 ;  /* 0x0000000121217824 */ /* 0x000fce00078e0223 */
.L_x_6201:
[----:B------:R-:W-:Y:S05]  /*12480*/  BSYNC.RECONVERGENT B1 ;  /* 0x0000000000017941 */ /* 0x000fea0003800200 */
.L_x_6200:
        /* <DEDUP_REMOVED lines=16> */
[----:B0-----:R-:W-:Y:S02]  /*12590*/  IMAD R35, R37, UR4, RZ ;  /* 0x0000000425237c24 */ /* 0x001fe4000f8e02ff */
[----:B------:R-:W-:-:S04]  /*125a0*/  IMAD.WIDE.U32 R32, R36, UR4, R32 ;  /* 0x0000000424207c25 */ /* 0x000fc8000f8e0020 */
[----:B------:R-:W-:Y:S01]  /*125b0*/  IMAD R35, R36, UR5, R35 ;  /* 0x0000000524237c24 */ /* 0x000fe2000f8e0223 */
[C---:B--2---:R-:W-:Y:S02]  /*125c0*/  LEA R34, P1, R32.reuse, UR8, 0x3 ;  /* 0x0000000820227c11 */ /* 0x044fe4000f8218ff */
[----:B---3--:R-:W-:Y:S02]  /*125d0*/  IADD3 R36, P2, PT, R32, UR10, RZ ;  /* 0x0000000a20247c10 */ /* 0x008fe4000ff5e0ff */
[----:B------:R-:W-:-:S04]  /*125e0*/  IADD3 R33, PT, PT, R33, R35, RZ ;  /* 0x0000002321217210 */ /* 0x000fc80007ffe0ff */
[----:B------:R-:W-:Y:S02]  /*125f0*/  LEA.HI.X R35, R32, UR9, R33, 0x3, P1 ;  /* 0x0000000920237c11 */ /* 0x000fe400088f1c21 */
[----:B------:R-:W-:Y:S02]  /*12600*/  IADD3.X R37, PT, PT, R33, UR11, RZ, P2, !PT ;  /* 0x0000000b21257c10 */ /* 0x000fe400097fe4ff */
[----:B------:R-:W-:-:S15]  /*12610*/  SEL R33, RZ, 0x1, P0 ;  /* 0x00000001ff217807 */ /* 0x000fde0000000000 */
[----:B------:R-:W-:-:S15]  /*12620*/  NOP ;  /* 0x0000000000007918 */ /* 0x000fde0000000000 */
[----:B------:R-:W-:-:S10]  /*12630*/  NOP ;  /* 0x0000000000007918 */ /* 0x000fd40000000000 */
        /* <DEDUP_REMOVED lines=8> */
.L_x_6173:
[----:B------:R-:W-:Y:S05]  /*126c0*/  BSYNC.RECONVERGENT B0 ;  /* 0x0000000000007941 */ /* 0x000fea0003800200 */
.L_x_6172:
[----:B-1-34-:R-:W1:Y:S01]  /*126d0*/  LDC R33, c[0x0][0x360] ;  /* 0x0000d800ff217b82 */ /* 0x01ae620000000800 */
[----:B------:R-:W1:Y:S01]  /*126e0*/  LDCU UR4, c[0x0][0x370] ;  /* 0x00006e00ff0477ac */ /* 0x000e620008000800 */
[----:B------:R-:W-:Y:S01]  /*126f0*/  BSSY.RECONVERGENT B0, `(.L_x_6227) ;  /* 0x0000381000007945 */ /* 0x000fe20003800200 */
[----:B------:R-:W3:Y:S01]  /*12700*/  LDCU.64 UR8, c[0x0][0x860] ;  /* 0x00010c00ff0877ac */ /* 0x000ee20008000a00 */
[----:B-1----:R-:W-:-:S05]  /*12710*/  IMAD R36, R33, UR4, RZ ;  /* 0x0000000421247c24 */ /* 0x002fca000f8e02ff */
[----:B------:R-:W-:-:S04]  /*12720*/  IADD3 R36, P1, PT, R36, R3, RZ ;  /* 0x0000000324247210 */ /* 0x000fc80007f3e0ff */
[----:B---3--:R-:W-:Y:S01]  /*12730*/  ISETP.GE.U32.AND P0, PT, R36, UR8, PT ;  /* 0x0000000824007c0c */ /* 0x008fe2000bf06070 */
        /* <DEDUP_REMOVED lines=13> */
.L_x_6254:
        /* <DEDUP_REMOVED lines=31> */
.L_x_6231:
[----:B0-----:R-:W-:Y:S01]  /*12a00*/  IMAD.MOV.U32 R34, RZ, RZ, R50 ;  /* 0x000000ffff227224 */ /* 0x001fe200078e0032 */
[----:B------:R-:W-:Y:S02]  /*12a10*/  MOV R35, R51 ;  /* 0x0000003300237202 */ /* 0x000fe40000000f00 */
[----:B------:R-:W-:-:S07]  /*12a20*/  MOV R30, 0x12a40 ;  /* 0x00012a40001e7802 */ /* 0x000fce0000000f00 */
[----:B-----5:R-:W-:Y:S05]  /*12a30*/  CALL.REL.NOINC `($__internal_99_$__cuda_sm20_div_u64) ;  /* 0x000000b4007c7944 */ /* 0x020fea0003c00000 */
        /* <DEDUP_REMOVED lines=9> */
.L_x_6232:
[----:B------:R-:W-:Y:S05]  /*12ad0*/  BSYNC.RECONVERGENT B1 ;  /* 0x0000000000017941 */ /* 0x000fea0003800200 */
.L_x_6230:
        /* <DEDUP_REMOVED lines=38> */
.L_x_6234:
        /* <DEDUP_REMOVED lines=17> */
.L_x_6235:
[----:B------:R-:W-:Y:S05]  /*12e50*/  BSYNC.RECONVERGENT B1 ;  /* 0x0000000000017941 */ /* 0x000fea0003800200 */
.L_x_6233:
        /* <DEDUP_REMOVED lines=38> */
.L_x_6237:
        /* <DEDUP_REMOVED lines=17> */
.L_x_6238:
[----:B------:R-:W-:Y:S05]  /*131d0*/  BSYNC.RECONVERGENT B1 ;  /* 0x0000000000017941 */ /* 0x000fea0003800200 */
.L_x_6236:
        /* <DEDUP_REMOVED lines=38> */
.L_x_6240:
        /* <DEDUP_REMOVED lines=17> */
.L_x_6241:
[----:B------:R-:W-:Y:S05]  /*13550*/  BSYNC.RECONVERGENT B1 ;  /* 0x0000000000017941 */ /* 0x000fea0003800200 */
.L_x_6239:
        /* <DEDUP_REMOVED lines=38> */
.L_x_6243:
        /* <DEDUP_REMOVED lines=17> */
.L_x_6244:
[----:B------:R-:W-:Y:S05]  /*138d0*/  BSYNC.RECONVERGENT B1 ;  /* 0x0000000000017941 */ /* 0x000fea0003800200 */
.L_x_6242:
        /* <DEDUP_REMOVED lines=38> */
.L_x_6246:
        /* <DEDUP_REMOVED lines=17> */
.L_x_6247:
[----:B------:R-:W-:Y:S05]  /*13c50*/  BSYNC.RECONVERGENT B1 ;  /* 0x0000000000017941 */ /* 0x000fea0003800200 */
.L_x_6245:
        /* <DEDUP_REMOVED lines=38> */
.L_x_6249:
        /* <DEDUP_REMOVED lines=17> */
.L_x_6250:
[----:B------:R-:W-:Y:S05]  /*13fd0*/  BSYNC.RECONVERGENT B1 ;  /* 0x0000000000017941 */ /* 0x000fea0003800200 */
.L_x_6248:
        /* <DEDUP_REMOVED lines=37> */
.L_x_6252:
        /* <DEDUP_REMOVED lines=17> */
.L_x_6253:
[----:B------:R-:W-:Y:S05]  /*14340*/  BSYNC.RECONVERGENT B1 ;  /* 0x0000000000017941 */ /* 0x000fea0003800200 */
.L_x_6251:
        /* <DEDUP_REMOVED lines=14> */
.L_x_6229:
        /* <DEDUP_REMOVED lines=37> */
.L_x_6258:
        /* <DEDUP_REMOVED lines=13> */
.L_x_6259:
[----:B------:R-:W-:Y:S05]  /*14750*/  BSYNC.RECONVERGENT B1 ;  /* 0x0000000000017941 */ /* 0x000fea0003800200 */
.L_x_6257:
        /* <DEDUP_REMOVED lines=38> */
.L_x_6261:
        /* <DEDUP_REMOVED lines=17> */
.L_x_6262:
[----:B------:R-:W-:Y:S05]  /*14ad0*/  BSYNC.RECONVERGENT B1 ;  /* 0x0000000000017941 */ /* 0x000fea0003800200 */
.L_x_6260:
        /* <DEDUP_REMOVED lines=38> */
.L_x_6264:
        /* <DEDUP_REMOVED lines=17> */
.L_x_6265:
[----:B------:R-:W-:Y:S05]  /*14e50*/  BSYNC.RECONVERGENT B1 ;  /* 0x0000000000017941 */ /* 0x000fea0003800200 */
.L_x_6263:
        /* <DEDUP_REMOVED lines=37> */
.L_x_6267:
        /* <DEDUP_REMOVED lines=17> */
.L_x_6268:
[----:B------:R-:W-:Y:S05]  /*151c0*/  BSYNC.RECONVERGENT B1 ;  /* 0x0000000000017941 */ /* 0x000fea0003800200 */
.L_x_6266:
[----:B------:R-:W0:Y:S01]  /*151d0*/  LDC.64 R34, c[0x0][R49+0x450] ;  /* 0x0001140031227b82 */ /* 0x000e220000000a00 */
[----:B------:R-:W-:Y:S01]  /*151e0*/  MOV R30, R54 ;  /* 0x00000036001e7202 */ /* 0x000fe20000000f00 */
[----:B0-----:R-:W-:-:S04]  /*151f0*/  IMAD R32, R35, R51, RZ ;  /* 0x0000003323207224 */ /* 0x001fc800078e02ff */
[----:B------:R-:W-:-:S04]  /*15200*/  IMAD.WIDE.U32 R30, R34, R51, R30 ;  /* 0x00000033221e7225 */ /* 0x000fc800078e001e */
[----:B------:R-:W-:Y:S02]  /*15210*/  IMAD R41, R34, R41, R32 ;  /* 0x0000002922297224 */ /* 0x000fe400078e0220 */
[----:B------:R-:W-:-:S03]  /*15220*/  IMAD.MOV.U32 R32, RZ, RZ, R30 ;  /* 0x000000ffff207224 */ /* 0x000fc600078e001e */
[----:B------:R-:W-:-:S07]  /*15230*/  IADD3 R31, PT, PT, R31, R41, RZ ;  /* 0x000000291f1f7210 */ /* 0x000fce0007ffe0ff */
.L_x_6256:
        /* <DEDUP_REMOVED lines=35> */
.L_x_6271:
[----:B0-----:R-:W-:Y:S01]  /*15470*/  MOV R34, R50 ;  /* 0x0000003200227202 */ /* 0x001fe20000000f00 */
[----:B------:R-:W-:Y:S01]  /*15480*/  IMAD.MOV.U32 R35, RZ, RZ, R51 ;  /* 0x000000ffff237224 */ /* 0x000fe200078e0033 */
[----:B------:R-:W-:-:S07]  /*15490*/  MOV R30, 0x154b0 ;  /* 0x000154b0001e7802 */ /* 0x000fce0000000f00 */
[----:B-----5:R-:W-:Y:S05]  /*154a0*/  CALL.REL.NOINC `($__internal_99_$__cuda_sm20_div_u64) ;  /* 0x0000008800e07944 */ /* 0x020fea0003c00000 */
        /* <DEDUP_REMOVED lines=9> */
.L_x_6272:
[----:B------:R-:W-:Y:S05]  /*15540*/  BSYNC.RECONVERGENT B1 ;  /* 0x0000000000017941 */ /* 0x000fea0003800200 */
.L_x_6270:
        /* <DEDUP_REMOVED lines=37> */
.L_x_6274:
        /* <DEDUP_REMOVED lines=17> */
.L_x_6275:
[----:B------:R-:W-:Y:S05]  /*158b0*/  BSYNC.RECONVERGENT B1 ;  /* 0x0000000000017941 */ /* 0x000fea0003800200 */
.L_x_6273:
[----:B------:R-:W0:Y:S01]  /*158c0*/  LDC.64 R34, c[0x0][R49+0x450] ;  /* 0x0001140031227b82 */ /* 0x000e220000000a00 */
[----:B------:R-:W-:Y:S02]  /*158d0*/  IMAD.MOV.U32 R30, RZ, RZ, R54 ;  /* 0x000000ffff1e7224 */ /* 0x000fe400078e0036 */
[-C--:B0-----:R-:W-:Y:S02]  /*158e0*/  IMAD R32, R35, R51.reuse, RZ ;  /* 0x0000003323207224 */ /* 0x081fe400078e02ff */
[----:B------:R-:W-:-:S04]  /*158f0*/  IMAD.WIDE.U32 R30, R34, R51, R30 ;  /* 0x00000033221e7225 */ /* 0x000fc800078e001e */
[----:B------:R-:W-:Y:S01]  /*15900*/  IMAD R41, R34, R41, R32 ;  /* 0x0000002922297224 */ /* 0x000fe200078e0220 */
[----:B------:R-:W-:-:S03]  /*15910*/  MOV R32, R30 ;  /* 0x0000001e00207202 */ /* 0x000fc60000000f00 */
[----:B------:R-:W-:-:S07]  /*15920*/  IMAD.IADD R31, R31, 0x1, R41 ;  /* 0x000000011f1f7824 */ /* 0x000fce00078e0229 */
.L_x_6269:
        /* <DEDUP_REMOVED lines=36> */
.L_x_6277:
[----:B0-----:R-:W-:Y:S01]  /*15b70*/  MOV R34, R48 ;  /* 0x0000003000227202 */ /* 0x001fe20000000f00 */
[----:B------:R-:W-:Y:S01]  /*15b80*/  IMAD.MOV.U32 R35, RZ, RZ, R49 ;  /* 0x000000ffff237224 */ /* 0x000fe200078e0031 */
[----:B------:R-:W-:-:S07]  /*15b90*/  MOV R30, 0x15bb0 ;  /* 0x00015bb0001e7802 */ /* 0x000fce0000000f00 */
[----:B-----5:R-:W-:Y:S05]  /*15ba0*/  CALL.REL.NOINC `($__internal_99_$__cuda_sm20_div_u64) ;  /* 0x0000008400207944 */ /* 0x020fea0003c00000 */
        /* <DEDUP_REMOVED lines=9> */
.L_x_6278:
[----:B------:R-:W-:Y:S05]  /*15c40*/  BSYNC.RECONVERGENT B1 ;  /* 0x0000000000017941 */ /* 0x000fea0003800200 */
.L_x_6276:
[----:B------:R-:W0:Y:S01]  /*15c50*/  LDC.64 R34, c[0x0][R14+0x450] ;  /* 0x000114000e227b82 */ /* 0x000e220000000a00 */
[----:B------:R-:W-:Y:S02]  /*15c60*/  IMAD.MOV.U32 R30, RZ, RZ, R32 ;  /* 0x000000ffff1e7224 */ /* 0x000fe400078e0020 */
[-C--:B0-----:R-:W-:Y:S02]  /*15c70*/  IMAD R35, R35, R49.reuse, RZ ;  /* 0x0000003123237224 */ /* 0x081fe400078e02ff */
[----:B------:R-:W-:-:S04]  /*15c80*/  IMAD.WIDE.U32 R30, R34, R49, R30 ;  /* 0x00000031221e7225 */ /* 0x000fc800078e001e */
[----:B------:R-:W-:Y:S01]  /*15c90*/  IMAD R35, R34, R41, R35 ;  /* 0x0000002922237224 */ /* 0x000fe200078e0223 */
[----:B------:R-:W-:-:S03]  /*15ca0*/  MOV R32, R30 ;  /* 0x0000001e00207202 */ /* 0x000fc60000000f00 */
[----:B------:R-:W-:-:S07]  /*15cb0*/  IMAD.IADD R31, R31, 0x1, R35 ;  /* 0x000000011f1f7824 */ /* 0x000fce00078e0223 */
.L_x_6255:
        /* <DEDUP_REMOVED lines=15> */
[----:B0-----:R-:W-:Y:S01]  /*15db0*/  FSEL R15, RZ, 1.875, P0 ;  /* 0x3ff00000ff0f7808 */ /* 0x001fe20000000000 */
[----:B------:R-:W-:Y:S02]  /*15dc0*/  IMAD.MOV.U32 R14, RZ, RZ, RZ ;  /* 0x000000ffff0e7224 */ /* 0x000fe400078e00ff */
[----:B-1----:R-:W-:Y:S02]  /*15dd0*/  IMAD R37, R37, UR4, RZ ;  /* 0x0000000425257c24 */ /* 0x002fe4000f8e02ff */
[----:B------:R-:W-:-:S04]  /*15de0*/  IMAD.WIDE.U32 R30, R36, UR4, R30 ;  /* 0x00000004241e7c25 */ /* 0x000fc8000f8e001e */
[----:B------:R-:W-:Y:S01]  /*15df0*/  IMAD R37, R36, UR5, R37 ;  /* 0x0000000524257c24 */ /* 0x000fe2000f8e0225 */
[C---:B--2---:R-:W-:Y:S02]  /*15e00*/  LEA R34, P1, R30.reuse, UR8, 0x3 ;  /* 0x000000081e227c11 */ /* 0x044fe4000f8218ff */
[----:B---3--:R-:W-:Y:S01]  /*15e10*/  IADD3 R36, P2, PT, R30, UR10, RZ ;  /* 0x0000000a1e247c10 */ /* 0x008fe2000ff5e0ff */
[----:B------:R-:W-:-:S05]  /*15e20*/  IMAD.IADD R31, R31, 0x1, R37 ;  /* 0x000000011f1f7824 */ /* 0x000fca00078e0225 */
        /* <DEDUP_REMOVED lines=13> */
.L_x_6228:
[----:B------:R-:W-:Y:S05]  /*15f00*/  BSYNC.RECONVERGENT B0 ;  /* 0x0000000000007941 */ /* 0x000fea0003800200 */
.L_x_6227:
        /* <DEDUP_REMOVED lines=19> */
.L_x_6306:
        /* <DEDUP_REMOVED lines=31> */
.L_x_6283:
        /* <DEDUP_REMOVED lines=13> */
.L_x_6284:
[----:B------:R-:W-:Y:S05]  /*16300*/  BSYNC.RECONVERGENT B1 ;  /* 0x0000000000017941 */ /* 0x000fea0003800200 */
.L_x_6282:
        /* <DEDUP_REMOVED lines=38> */
.L_x_6286:
        /* <DEDUP_REMOVED lines=17> */
.L_x_6287:
[----:B------:R-:W-:Y:S05]  /*16680*/  BSYNC.RECONVERGENT B1 ;  /* 0x0000000000017941 */ /* 0x000fea0003800200 */
.L_x_6285:
        /* <DEDUP_REMOVED lines=38> */
.L_x_6289:
        /* <DEDUP_REMOVED lines=17> */
.L_x_6290:
[----:B------:R-:W-:Y:S05]  /*16a00*/  BSYNC.RECONVERGENT B1 ;  /* 0x0000000000017941 */ /* 0x000fea0003800200 */
.L_x_6288:
        /* <DEDUP_REMOVED lines=38> */
.L_x_6292:
        /* <DEDUP_REMOVED lines=17> */
.L_x_6293:
[----:B------:R-:W-:Y:S05]  /*16d80*/  BSYNC.RECONVERGENT B1 ;  /* 0x0000000000017941 */ /* 0x000fea0003800200 */
.L_x_6291:
        /* <DEDUP_REMOVED lines=38> */
.L_x_6295:
        /* <DEDUP_REMOVED lines=17> */
.L_x_6296:
[----:B------:R-:W-:Y:S05]  /*17100*/  BSYNC.RECONVERGENT B1 ;  /* 0x0000000000017941 */ /* 0x000fea0003800200 */
.L_x_6294:
        /* <DEDUP_REMOVED lines=38> */
.L_x_6298:
        /* <DEDUP_REMOVED lines=17> */
.L_x_6299:
[----:B------:R-:W-:Y:S05]  /*17480*/  BSYNC.RECONVERGENT B1 ;  /* 0x0000000000017941 */ /* 0x000fea0003800200 */
.L_x_6297:
        /* <DEDUP_REMOVED lines=38> */
.L_x_6301:
        /* <DEDUP_REMOVED lines=17> */
.L_x_6302:
[----:B------:R-:W-:Y:S05]  /*17800*/  BSYNC.RECONVERGENT B1 ;  /* 0x0000000000017941 */ /* 0x000fea0003800200 */
.L_x_6300:
        /* <DEDUP_REMOVED lines=37> */
.L_x_6304:
        /* <DEDUP_REMOVED lines=17> */
.L_x_6305:
[----:B------:R-:W-:Y:S05]  /*17b70*/  BSYNC.RECONVERGENT B1 ;  /* 0x0000000000017941 */ /* 0x000fea0003800200 */
.L_x_6303:
        /* <DEDUP_REMOVED lines=14> */
.L_x_6281:
        /* <DEDUP_REMOVED lines=37> */
.L_x_6310:
        /* <DEDUP_REMOVED lines=13> */
.L_x_6311:
[----:B------:R-:W-:Y:S05]  /*17f80*/  BSYNC.RECONVERGENT B1 ;  /* 0x0000000000017941 */ /* 0x000fea0003800200 */
.L_x_6309:
        /* <DEDUP_REMOVED lines=38> */
.L_x_6313:
        /* <DEDUP_REMOVED lines=16> */
.L_x_6314:
[----:B------:R-:W-:Y:S05]  /*182f0*/  BSYNC.RECONVERGENT B1 ;  /* 0x0000000000017941 */ /* 0x000fea0003800200 */
.L_x_6312:
        /* <DEDUP_REMOVED lines=38> */
.L_x_6316:
        /* <DEDUP_REMOVED lines=16> */
.L_x_6317:
[----:B------:R-:W-:Y:S05]  /*18660*/  BSYNC.RECONVERGENT B1 ;  /* 0x0000000000017941 */ /* 0x000fea0003800200 */
.L_x_6315:
        /* <DEDUP_REMOVED lines=37> */
.L_x_6319:
        /* <DEDUP_REMOVED lines=17> */
.L_x_6320:
[----:B------:R-:W-:Y:S05]  /*189d0*/  BSYNC.RECONVERGENT B1 ;  /* 0x0000000000017941 */ /* 0x000fea0003800200 */
.L_x_6318:
[----:B------:R-:W0:Y:S01]  /*189e0*/  LDC.64 R30, c[0x0][R49+0x450] ;  /* 0x00011400311e7b82 */ /* 0x000e220000000a00 */
[----:B------:R-:W-:Y:S02]  /*189f0*/  IMAD.MOV.U32 R55, RZ, RZ, R15 ;  /* 0x000000ffff377224 */ /* 0x000fe400078e000f */
[-C--:B0-----:R-:W-:Y:S02]  /*18a00*/  IMAD R31, R31, R51.reuse, RZ ;  /* 0x000000331f1f7224 */ /* 0x081fe400078e02ff */
[----:B------:R-:W-:-:S04]  /*18a10*/  IMAD.WIDE.U32 R54, R30, R51, R54 ;  /* 0x000000331e367225 */ /* 0x000fc800078e0036 */
[----:B------:R-:W-:Y:S01]  /*18a20*/  IMAD R31, R30, R35, R31 ;  /* 0x000000231e1f7224 */ /* 0x000fe200078e021f */
[----:B------:R-:W-:-:S03]  /*18a30*/  MOV R32, R54 ;  /* 0x0000003600207202 */ /* 0x000fc60000000f00 */
[----:B------:R-:W-:-:S07]  /*18a40*/  IMAD.IADD R31, R55, 0x1, R31 ;  /* 0x00000001371f7824 */ /* 0x000fce00078e021f */
.L_x_6308:
        /* <DEDUP_REMOVED lines=35> */
.L_x_6323:
        /* <DEDUP_REMOVED lines=13> */
.L_x_6324:
[----:B------:R-:W-:Y:S05]  /*18d50*/  BSYNC.RECONVERGENT B1 ;  /* 0x0000000000017941 */ /* 0x000fea0003800200 */
.L_x_6322:
        /* <DEDUP_REMOVED lines=37> */
.L_x_6326:
        /* <DEDUP_REMOVED lines=16> */
.L_x_6327:
[----:B------:R-:W-:Y:S05]  /*190b0*/  BSYNC.RECONVERGENT B1 ;  /* 0x0000000000017941 */ /* 0x000fea0003800200 */
.L_x_6325:
[----:B------:R-:W0:Y:S01]  /*190c0*/  LDC.64 R14, c[0x0][R14+0x450] ;  /* 0x000114000e0e7b82 */ /* 0x000e220000000a00 */
[----:B------:R-:W-:Y:S02]  /*190d0*/  IMAD.MOV.U32 R30, RZ, RZ, R54 ;  /* 0x000000ffff1e7224 */ /* 0x000fe400078e0036 */
[-C--:B0-----:R-:W-:Y:S02]  /*190e0*/  IMAD R15, R15, R34.reuse, RZ ;  /* 0x000000220f0f7224 */ /* 0x081fe400078e02ff */
[----:B------:R-:W-:-:S04]  /*190f0*/  IMAD.WIDE.U32 R30, R14, R34, R30 ;  /* 0x000000220e1e7225 */ /* 0x000fc800078e001e */
[----:B------:R-:W-:Y:S01]  /*19100*/  IMAD R15, R14, R35, R15 ;  /* 0x000000230e0f7224 */ /* 0x000fe200078e020f */
[----:B------:R-:W-:-:S03]  /*19110*/  MOV R32, R30 ;  /* 0x0000001e00207202 */ /* 0x000fc60000000f00 */
[----:B------:R-:W-:-:S07]  /*19120*/  IMAD.IADD R31, R31, 0x1, R15 ;  /* 0x000000011f1f7824 */ /* 0x000fce00078e020f */
.L_x_6321:
        /* <DEDUP_REMOVED lines=36> */
.L_x_6329:
        /* <DEDUP_REMOVED lines=12> */
.L_x_6330:
[----:B------:R-:W-:Y:S05]  /*19430*/  BSYNC.RECONVERGENT B1 ;  /* 0x0000000000017941 */ /* 0x000fea0003800200 */
.L_x_6328:
[----:B------:R-:W0:Y:S01]  /*19440*/  LDC.64 R14, c[0x0][R14+0x450] ;  /* 0x000114000e0e7b82 */ /* 0x000e220000000a00 */
[----:B------:R-:W-:Y:S01]  /*19450*/  MOV R33, R31 ;  /* 0x0000001f00217202 */ /* 0x000fe20000000f00 */
[-C--:B0-----:R-:W-:Y:S02]  /*19460*/  IMAD R15, R15, R34.reuse, RZ ;  /* 0x000000220f0f7224 */ /* 0x081fe400078e02ff */
[----:B------:R-:W-:-:S04]  /*19470*/  IMAD.WIDE.U32 R32, R14, R34, R32 ;  /* 0x000000220e207225 */ /* 0x000fc800078e0020 */
[----:B------:R-:W-:-:S04]  /*19480*/  IMAD R15, R14, R41, R15 ;  /* 0x000000290e0f7224 */ /* 0x000fc800078e020f */
[----:B------:R-:W-:-:S07]  /*19490*/  IMAD.IADD R31, R33, 0x1, R15 ;  /* 0x00000001211f7824 */ /* 0x000fce00078e020f */
.L_x_6307:
[----:B------:R-:W1:Y:S01]  /*194a0*/  LDCU.64 UR4, c[0x0][0x868] ;  /* 0x00010d00ff0477ac */ /* 0x000e620008000a00 */
[----:B------:R-:W-:Y:S01]  /*194b0*/  I2FP.F32.U32 R14, R46 ;  /* 0x0000002e000e7245 */ /* 0x000fe20000201000 */
[----:B------:R-:W-:Y:S01]  /*194c0*/  HFMA2 R15, -RZ, RZ, 0.1171875, 0 ;  /* 0x2f800000ff0f7431 */ /* 0x000fe200000001ff */
[----:B------:R-:W-:Y:S01]  /*194d0*/  MOV R30, R32 ;  /* 0x00000020001e7202 */ /* 0x000fe20000000f00 */
[----:B------:R-:W2:Y:S03]  /*194e0*/  LDCU.64 UR8, c[0x0][0x520] ;  /* 0x0000a400ff0877ac */ /* 0x000ea60008000a00 */
[----:B------:R-:W-:Y:S01]  /*194f0*/  FFMA.FTZ R14, R14, R15, 1.1641532182693481445e-10 ;  /* 0x2f0000000e0e7423 */ /* 0x000fe2000001000f */
[----:B------:R-:W0:Y:S03]  /*19500*/  LDCU.64 UR10, c[0x0][0x6c0] ;  /* 0x0000d800ff0a77ac */ /* 0x000e260008000a00 */
[----:B------:R-:W-:-:S04]  /*19510*/  FMUL.FTZ R33, R14, 1 ;  /* 0x3f8000000e217820 */ /* 0x000fc80000410000 */
[----:B------:R-:W1:-:S15]  /*19520*/  F2F.F64.F32 R14, R33 ;  /* 0x00000021000e7310 */ /* 0x000e5e0000201800 */
[----:B------:R-:W-:-:S15]  /*19530*/  NOP ;  /* 0x0000000000007918 */ /* 0x000fde0000000000 */
[----:B------:R-:W-:-:S15]  /*19540*/  NOP ;  /* 0x0000000000007918 */ /* 0x000fde0000000000 */
[----:B------:R-:W-:-:S15]  /*19550*/  NOP ;  /* 0x0000000000007918 */ /* 0x000fde0000000000 */
[----:B------:R-:W-:-:S04]  /*19560*/  NOP ;  /* 0x0000000000007918 */ /* 0x000fc80000000000 */
[----:B-1----:R-:W1:Y:S01]  /*19570*/  DSETP.GEU.AND P0, PT, R14, UR4, PT ;  /* 0x000000040e007e2a */ /* 0x002e62000bf0e000 */
[----:B------:R-:W3:Y:S01]  /*19580*/  LDCU.64 UR4, c[0x0][0x5f0] ;  /* 0x0000be00ff0477ac */ /* 0x000ee20008000a00 */
[----:B-1----:R-:W-:Y:S01]  /*19590*/  FSEL R15, RZ, 1.875, P0 ;  /* 0x3ff00000ff0f7808 */ /* 0x002fe20000000000 */
[----:B------:R-:W-:Y:S02]  /*195a0*/  IMAD.MOV.U32 R14, RZ, RZ, RZ ;  /* 0x000000ffff0e7224 */ /* 0x000fe400078e00ff */
[----:B---3--:R-:W-:Y:S02]  /*195b0*/  IMAD R37, R37, UR4, RZ ;  /* 0x0000000425257c24 */ /* 0x008fe4000f8e02ff */
[----:B------:R-:W-:-:S04]  /*195c0*/  IMAD.WIDE.U32 R30, R36, UR4, R30 ;  /* 0x00000004241e7c25 */ /* 0x000fc8000f8e001e */
[----:B------:R-:W-:Y:S01]  /*195d0*/  IMAD R37, R36, UR5, R37 ;  /* 0x0000000524257c24 */ /* 0x000fe2000f8e0225 */
[C---:B--2---:R-:W-:Y:S02]  /*195e0*/  LEA R32, P1, R30.reuse, UR8, 0x3 ;  /* 0x000000081e207c11 */ /* 0x044fe4000f8218ff */
[----:B0-----:R-:W-:Y:S01]  /*195f0*/  IADD3 R34, P2, PT, R30, UR10, RZ ;  /* 0x0000000a1e227c10 */ /* 0x001fe2000ff5e0ff */
        /* <DEDUP_REMOVED lines=14> */
.L_x_6280:
[----:B------:R-:W-:Y:S05]  /*196e0*/  BSYNC.RECONVERGENT B0 ;  /* 0x0000000000007941 */ /* 0x000fea0003800200 */
.L_x_6279:
[----:B------:R-:W3:Y:S01]  /*196f0*/  LDCU.64 UR4, c[0x0][0x860] ;  /* 0x00010c00ff0477ac */ /* 0x000ee20008000a00 */
[----:B------:R-:W-:-:S05]  /*19700*/  IMAD R36, R48, 0x3, RZ ;  /* 0x0000000330247824 */ /* 0x000fca00078e02ff */
[----:B------:R-:W-:-:S04]  /*19710*/  IADD3 R36, P1, PT, R36, R3, RZ ;  /* 0x0000000324247210 */ /* 0x000fc80007f3e0ff */
[----:B------:R-:W-:Y:S02]  /*19720*/  IADD3.X R37, PT, PT, RZ, R7, RZ, P1, !PT ;  /* 0x00000007ff257210 */ /* 0x000fe40000ffe4ff */
[----:B---3--:R-:W-:-:S04]  /*19730*/  ISETP.GE.U32.AND P0, PT, R36, UR4, PT ;  /* 0x0000000424007c0c */ /* 0x008fc8000bf06070 */
[----:B------:R-:W-:-:S13]  /*19740*/  ISETP.GE.U32.AND.EX P0, PT, R37, UR5, PT, P0 ;  /* 0x0000000525007c0c */ /* 0x000fda000bf06100 */
[----:B------:R-:W-:Y:S05]  /*19750*/  @P0 BRA `(.L_x_6331) ;  /* 0x0000004000780947 */ /* 0x000fea0003800000 */
[----:B------:R-:W3:Y:S01]  /*19760*/  LDCU UR5, c[0x0][0x6b8] ;  /* 0x0000d700ff0577ac */ /* 0x000ee20008000800 */
[----:B-12---:R-:W-:Y:S02]  /*19770*/  HFMA2 R31, -RZ, RZ, 0, 0 ;  /* 0x00000000ff1f7431 */ /* 0x006fe400000001ff */
[----:B------:R-:W-:Y:S01]  /*19780*/  IMAD.MOV.U32 R32, RZ, RZ, RZ ;  /* 0x000000ffff207224 */ /* 0x000fe200078e00ff */
[----:B------:R-:W1:Y:S01]  /*19790*/  LDCU UR4, c[0x0][0x6b8] ;  /* 0x0000d700ff0477ac */ /* 0x000e620008000800 */
[----:B---3--:R-:W-:Y:S02]  /*197a0*/  IMAD.U32 R38, RZ, RZ, UR5 ;  /* 0x00000005ff267e24 */ /* 0x008fe4000f8e00ff */
[----:B-1----:R-:W-:-:S03]  /*197b0*/  IMAD.U32 R33, RZ, RZ, UR4 ;  /* 0x00000004ff217e24 */ /* 0x002fc6000f8e00ff */
[----:B------:R-:W-:-:S04]  /*197c0*/  IADD3 R14, PT, PT, R38, -0x2, RZ ;  /* 0xfffffffe260e7810 */ /* 0x000fc80007ffe0ff */
[----:B------:R-:W-:-:S13]  /*197d0*/  ISETP.GE.U32.AND P0, PT, R14, 0x7, PT ;  /* 0x000000070e00780c */ /* 0x000fda0003f06070 */
[----:B------:R-:W-:Y:S05]  /*197e0*/  @!P0 BRA `(.L_x_6332) ;  /* 0x0000001c000c8947 */ /* 0x000fea0003800000 */
[----:B------:R-:W-:-:S07]  /*197f0*/  MOV R15, RZ ;  /* 0x000000ff000f7202 */ /* 0x000fce0000000f00 */
.L_x_6357:
        /* <DEDUP_REMOVED lines=31> */
.L_x_6334:
        /* <DEDUP_REMOVED lines=13> */
.L_x_6335:
[----:B------:R-:W-:Y:S05]  /*19ac0*/  BSYNC.RECONVERGENT B0 ;  /* 0x0000000000007941 */ /* 0x000fea0003800200 */
.L_x_6333:
        /* <DEDUP_REMOVED lines=38> */
.L_x_6337:
        /* <DEDUP_REMOVED lines=17> */
.L_x_6338:
[----:B------:R-:W-:Y:S05]  /*19e40*/  BSYNC.RECONVERGENT B0 ;  /* 0x0000000000007941 */ /* 0x000fea0003800200 */
.L_x_6336:
        /* <DEDUP_REMOVED lines=38> */
.L_x_6340:
[----:B------:R-:W-:Y:S01]  /*1a0b0*/  MOV R36, R50 ;  /* 0x0000003200247202 */ /* 0x000fe20000000f00 */
[----:B------:R-:W-:Y:S01]  /*1a0c0*/  IMAD.MOV.U32 R37, RZ, RZ, R51 ;  /* 0x000000ffff257224 */ /* 0x000fe200078e0033 */
[----:B------:R-:W-:Y:S02]  /*1a0d0*/  MOV R34, R48 ;  /* 0x0000003000227202 */ /* 0x000fe40000000f00 */
[----:B------:R-:W-:Y:S02]  /*1a0e0*/  MOV R35, R49 ;  /* 0x0000003100237202 */ /* 0x000fe40000000f00 */
[----:B------:R-:W-:-:S07]  /*1a0f0*/  MOV R30, 0x1a110 ;  /* 0x0001a110001e7802 */ /* 0x000fce0000000f00 */
[----:B-----5:R-:W-:Y:S05]  /*1a100*/  CALL.REL.NOINC `($__internal_99_$__cuda_sm20_div_u64) ;  /* 0x0000003c00c87944 */ /* 0x020fea0003c00000 */
        /* <DEDUP_REMOVED lines=11> */
.L_x_6341:
[----:B------:R-:W-:Y:S05]  /*1a1c0*/  BSYNC.RECONVERGENT B0 ;  /* 0x0000000000007941 */ /* 0x000fea0003800200 */
.L_x_6339:
        /* <DEDUP_REMOVED lines=38> */
.L_x_6343:
        /* <DEDUP_REMOVED lines=17> */
.L_x_6344:
[----:B------:R-:W-:Y:S05]  /*1a540*/  BSYNC.RECONVERGENT B0 ;  /* 0x0000000000007941 */ /* 0x000fea0003800200 */
.L_x_6342:
        /* <DEDUP_REMOVED lines=38> */
.L_x_6346:
[----:B------:R-:W-:Y:S01]  /*1a7b0*/  MOV R36, R50 ;  /* 0x0000003200247202 */ /* 0x000fe20000000f00 */
[----:B------:R-:W-:Y:S01]  /*1a7c0*/  IMAD.MOV.U32 R34, RZ, RZ, R48 ;  /* 0x000000ffff227224 */ /* 0x000fe200078e0030 */
[----:B------:R-:W-:Y:S02]  /*1a7d0*/  MOV R37, R51 ;  /* 0x0000003300257202 */ /* 0x000fe40000000f00 */
[----:B------:R-:W-:Y:S02]  /*1a7e0*/  MOV R35, R49 ;  /* 0x0000003100237202 */ /* 0x000fe40000000f00 */
[----:B------:R-:W-:-:S07]  /*1a7f0*/  MOV R30, 0x1a810 ;  /* 0x0001a810001e7802 */ /* 0x000fce0000000f00 */
[----:B-----5:R-:W-:Y:S05]  /*1a800*/  CALL.REL.NOINC `($__internal_99_$__cuda_sm20_div_u64) ;  /* 0x0000003800087944 */ /* 0x020fea0003c00000 */
        /* <DEDUP_REMOVED lines=11> */
.L_x_6347:
[----:B------:R-:W-:Y:S05]  /*1a8c0*/  BSYNC.RECONVERGENT B0 ;  /* 0x0000000000007941 */ /* 0x000fea0003800200 */
.L_x_6345:
        /* <DEDUP_REMOVED lines=38> */
.L_x_6349:
        /* <DEDUP_REMOVED lines=17> */
.L_x_6350:
[----:B------:R-:W-:Y:S05]  /*1ac40*/  BSYNC.RECONVERGENT B0 ;  /* 0x0000000000007941 */ /* 0x000fea0003800200 */
.L_x_6348:
        /* <DEDUP_REMOVED lines=38> */
.L_x_6352:
        /* <DEDUP_REMOVED lines=17> */
.L_x_6353:
[----:B------:R-:W-:Y:S05]  /*1afc0*/  BSYNC.RECONVERGENT B0 ;  /* 0x0000000000007941 */ /* 0x000fea0003800200 */
.L_x_6351:
        /* <DEDUP_REMOVED lines=37> */
.L_x_6355:
        /* <DEDUP_REMOVED lines=17> */
.L_x_6356:
[----:B------:R-:W-:Y:S05]  /*1b330*/  BSYNC.RECONVERGENT B0 ;  /* 0x0000000000007941 */ /* 0x000fea0003800200 */
.L_x_6354:
        /* <DEDUP_REMOVED lines=14> */
.L_x_6332:
        /* <DEDUP_REMOVED lines=37> */
.L_x_6361:
[----:B0-----:R-:W-:Y:S01]  /*1b670*/  IMAD.MOV.U32 R34, RZ, RZ, R48 ;  /* 0x000000ffff227224 */ /* 0x001fe200078e0030 */
[----:B------:R-:W-:Y:S02]  /*1b680*/  MOV R35, R49 ;  /* 0x0000003100237202 */ /* 0x000fe40000000f00 */
        /* <DEDUP_REMOVED lines=11> */
.L_x_6362:
[----:B------:R-:W-:Y:S05]  /*1b740*/  BSYNC.RECONVERGENT B0 ;  /* 0x0000000000007941 */ /* 0x000fea0003800200 */
.L_x_6360:
        /* <DEDUP_REMOVED lines=38> */
.L_x_6364:
        /* <DEDUP_REMOVED lines=16> */
.L_x_6365:
[----:B------:R-:W-:Y:S05]  /*1bab0*/  BSYNC.RECONVERGENT B0 ;  /* 0x0000000000007941 */ /* 0x000fea0003800200 */
.L_x_6363:
        /* <DEDUP_REMOVED lines=38> */
.L_x_6367:
        /* <DEDUP_REMOVED lines=16> */
.L_x_6368:
[----:B------:R-:W-:Y:S05]  /*1be20*/  BSYNC.RECONVERGENT B0 ;  /* 0x0000000000007941 */ /* 0x000fea0003800200 */
.L_x_6366:
        /* <DEDUP_REMOVED lines=37> */
.L_x_6370:
[----:B------:R-:W-:Y:S01]  /*1c080*/  MOV R36, R50 ;  /* 0x0000003200247202 */ /* 0x000fe20000000f00 */
[----:B------:R-:W-:Y:S01]  /*1c090*/  IMAD.MOV.U32 R37, RZ, RZ, R51 ;  /* 0x000000ffff257224 */ /* 0x000fe200078e0033 */
[----:B------:R-:W-:Y:S02]  /*1c0a0*/  MOV R34, R48 ;  /* 0x0000003000227202 */ /* 0x000fe40000000f00 */
[----:B------:R-:W-:Y:S02]  /*1c0b0*/  MOV R35, R49 ;  /* 0x0000003100237202 */ /* 0x000fe40000000f00 */
[----:B------:R-:W-:-:S07]  /*1c0c0*/  MOV R30, 0x1c0e0 ;  /* 0x0001c0e0001e7802 */ /* 0x000fce0000000f00 */
[----:B-----5:R-:W-:Y:S05]  /*1c0d0*/  CALL.REL.NOINC `($__internal_99_$__cuda_sm20_div_u64) ;  /* 0x0000001c00d47944 */ /* 0x020fea0003c00000 */
        /* <DEDUP_REMOVED lines=11> */
.L_x_6371:
[----:B------:R-:W-:Y:S05]  /*1c190*/  BSYNC.RECONVERGENT B0 ;  /* 0x0000000000007941 */ /* 0x000fea0003800200 */
.L_x_6369:
        /* <DEDUP_REMOVED lines=8> */
.L_x_6359:
        /* <DEDUP_REMOVED lines=35> */
.L_x_6374:
[----:B0-----:R-:W-:Y:S02]  /*1c450*/  MOV R34, R48 ;  /* 0x0000003000227202 */ /* 0x001fe40000000f00 */
        /* <DEDUP_REMOVED lines=12> */
.L_x_6375:
[----:B------:R-:W-:Y:S05]  /*1c520*/  BSYNC.RECONVERGENT B0 ;  /* 0x0000000000007941 */ /* 0x000fea0003800200 */
.L_x_6373:
        /* <DEDUP_REMOVED lines=37> */
.L_x_6377:
        /* <DEDUP_REMOVED lines=16> */
.L_x_6378:
[----:B------:R-:W-:Y:S05]  /*1c880*/  BSYNC.RECONVERGENT B0 ;  /* 0x0000000000007941 */ /* 0x000fea0003800200 */
.L_x_6376:
[----:B------:R-:W0:Y:S01]  /*1c890*/  LDC.64 R14, c[0x0][R14+0x450] ;  /* 0x000114000e0e7b82 */ /* 0x000e220000000a00 */
[----:B------:R-:W-:Y:S01]  /*1c8a0*/  MOV R30, R52 ;  /* 0x00000034001e7202 */ /* 0x000fe20000000f00 */
[----:B0-----:R-:W-:-:S04]  /*1c8b0*/  IMAD R15, R15, R34, RZ ;  /* 0x000000220f0f7224 */ /* 0x001fc800078e02ff */
[----:B------:R-:W-:-:S04]  /*1c8c0*/  IMAD.WIDE.U32 R30, R14, R34, R30 ;  /* 0x000000220e1e7225 */ /* 0x000fc800078e001e */
[----:B------:R-:W-:Y:S01]  /*1c8d0*/  IMAD R15, R14, R35, R15 ;  /* 0x000000230e0f7224 */ /* 0x000fe200078e020f */
[----:B------:R-:W-:-:S03]  /*1c8e0*/  MOV R32, R30 ;  /* 0x0000001e00207202 */ /* 0x000fc60000000f00 */
[----:B------:R-:W-:-:S07]  /*1c8f0*/  IMAD.IADD R31, R31, 0x1, R15 ;  /* 0x000000011f1f7824 */ /* 0x000fce00078e020f */
.L_x_6372:
        /* <DEDUP_REMOVED lines=36> */
.L_x_6380:
[----:B0-----:R-:W-:Y:S02]  /*1cb40*/  MOV R34, R48 ;  /* 0x0000003000227202 */ /* 0x001fe40000000f00 */
[----:B------:R-:W-:Y:S02]  /*1cb50*/  MOV R35, R49 ;  /* 0x0000003100237202 */ /* 0x000fe40000000f00 */
[----:B------:R-:W-:-:S07]  /*1cb60*/  MOV R30, 0x1cb80 ;  /* 0x0001cb80001e7802 */ /* 0x000fce0000000f00 */
[----:B-----5:R-:W-:Y:S05]  /*1cb70*/  CALL.REL.NOINC `($__internal_99_$__cuda_sm20_div_u64) ;  /* 0x00000014002c7944 */ /* 0x020fea0003c00000 */
        /* <DEDUP_REMOVED lines=8> */
.L_x_6381:
[----:B------:R-:W-:Y:S05]  /*1cc00*/  BSYNC.RECONVERGENT B0 ;  /* 0x0000000000007941 */ /* 0x000fea0003800200 */
.L_x_6379:
[----:B------:R-:W0:Y:S01]  /*1cc10*/  LDC.64 R14, c[0x0][R14+0x450] ;  /* 0x000114000e0e7b82 */ /* 0x000e220000000a00 */
[----:B------:R-:W-:Y:S01]  /*1cc20*/  MOV R33, R31 ;  /* 0x0000001f00217202 */ /* 0x000fe20000000f00 */
[-C--:B0-----:R-:W-:Y:S02]  /*1cc30*/  IMAD R15, R15, R34.reuse, RZ ;  /* 0x000000220f0f7224 */ /* 0x081fe400078e02ff */
[----:B------:R-:W-:-:S04]  /*1cc40*/  IMAD.WIDE.U32 R32, R14, R34, R32 ;  /* 0x000000220e207225 */ /* 0x000fc800078e0020 */
[----:B------:R-:W-:-:S05]  /*1cc50*/  IMAD R15, R14, R41, R15 ;  /* 0x000000290e0f7224 */ /* 0x000fca00078e020f */
[----:B------:R-:W-:-:S07]  /*1cc60*/  IADD3 R31, PT, PT, R33, R15, RZ ;  /* 0x0000000f211f7210 */ /* 0x000fce0007ffe0ff */
.L_x_6358:
[----:B------:R-:W1:Y:S01]  /*1cc70*/  LDCU.64 UR4, c[0x0][0x868] ;  /* 0x00010d00ff0477ac */ /* 0x000e620008000a00 */
[----:B------:R-:W-:Y:S01]  /*1cc80*/  I2FP.F32.U32 R14, R47 ;  /* 0x0000002f000e7245 */ /* 0x000fe20000201000 */
[----:B------:R-:W-:Y:S01]  /*1cc90*/  IMAD.MOV.U32 R15, RZ, RZ, 0x2f800000 ;  /* 0x2f800000ff0f7424 */ /* 0x000fe200078e00ff */
[----:B------:R-:W-:Y:S01]  /*1cca0*/  MOV R30, R32 ;  /* 0x00000020001e7202 */ /* 0x000fe20000000f00 */
[----:B------:R-:W2:Y:S02]  /*1ccb0*/  LDCU.64 UR8, c[0x0][0x520] ;  /* 0x0000a400ff0877ac */ /* 0x000ea40008000a00 */
        /* <DEDUP_REMOVED lines=10> */
[----:B-1----:R-:W-:Y:S02]  /*1cd60*/  FSEL R15, RZ, 1.875, P0 ;  /* 0x3ff00000ff0f7808 */ /* 0x002fe40000000000 */
[----:B------:R-:W-:Y:S01]  /*1cd70*/  MOV R14, RZ ;  /* 0x000000ff000e7202 */ /* 0x000fe20000000f00 */
        /* <DEDUP_REMOVED lines=18> */
[----:B------:R4:W-:Y:S01]  /*1cea0*/  STG.E.U8 desc[UR6][R34.64], R31 ;  /* 0x0000001f22007986 */ /* 0x0009e2000c101106 */
[----:B------:R-:W-:Y:S05]  /*1ceb0*/  BRA `(.L_x_6331) ;  /* 0x0000000800a07947 */ /* 0x000fea0003800000 */
.L_x_6171:
        /* <DEDUP_REMOVED lines=19> */
[----:B--2---:R-:W-:Y:S02]  /*1cff0*/  FSEL R33, RZ, 1.875, P2 ;  /* 0x3ff00000ff217808 */ /* 0x004fe40001000000 */
        /* <DEDUP_REMOVED lines=20> */
.L_x_6383:
[----:B------:R-:W-:Y:S05]  /*1d140*/  BSYNC.RECONVERGENT B0 ;  /* 0x0000000000007941 */ /* 0x000fea0003800200 */
.L_x_6382:
        /* <DEDUP_REMOVED lines=22> */
[----:B0-----:R-:W-:-:S03]  /*1d2b0*/  MOV R34, RZ ;  /* 0x000000ff00227202 */ /* 0x001fc60000000f00 */
        /* <DEDUP_REMOVED lines=11> */
[----:B---3--:R-:W-:Y:S02]  /*1d370*/  IMAD R14, R30, UR4, RZ ;  /* 0x000000041e0e7c24 */ /* 0x008fe4000f8e02ff */
[----:B------:R-:W-:-:S04]  /*1d380*/  IMAD.WIDE.U32 R36, R41, UR4, RZ ;  /* 0x0000000429247c25 */ /* 0x000fc8000f8e00ff */
[----:B------:R-:W-:Y:S01]  /*1d390*/  IMAD R15, R41, UR5, R14 ;  /* 0x00000005290f7c24 */ /* 0x000fe2000f8e020e */
[C---:B--2---:R-:W-:Y:S02]  /*1d3a0*/  LEA R30, P2, R36.reuse, UR8, 0x3 ;  /* 0x00000008241e7c11 */ /* 0x044fe4000f8418ff */
[----:B0-----:R-:W-:Y:S01]  /*1d3b0*/  IADD3 R14, P3, PT, R36, UR10, RZ ;  /* 0x0000000a240e7c10 */ /* 0x001fe2000ff7e0ff */
[----:B------:R-:W-:Y:S01]  /*1d3c0*/  IMAD.IADD R15, R37, 0x1, R15 ;  /* 0x00000001250f7824 */ /* 0x000fe200078e020f */
[----:B------:R-:W-:-:S04]  /*1d3d0*/  SEL R37, RZ, 0x1, P4 ;  /* 0x00000001ff257807 */ /* 0x000fc80002000000 */
[----:B------:R-:W-:Y:S02]  /*1d3e0*/  LEA.HI.X R31, R36, UR9, R15, 0x3, P2 ;  /* 0x00000009241f7c11 */ /* 0x000fe400090f1c0f */
[----:B------:R-:W-:-:S15]  /*1d3f0*/  IADD3.X R15, PT, PT, R15, UR11, RZ, P3, !PT ;  /* 0x0000000b0f0f7c10 */ /* 0x000fde0009ffe4ff */
[----:B------:R-:W-:-:S15]  /*1d400*/  NOP ;  /* 0x0000000000007918 */ /* 0x000fde0000000000 */
[----:B------:R-:W-:-:S14]  /*1d410*/  NOP ;  /* 0x0000000000007918 */ /* 0x000fdc0000000000 */
        /* <DEDUP_REMOVED lines=8> */
.L_x_6385:
[----:B------:R-:W-:Y:S05]  /*1d4a0*/  BSYNC.RECONVERGENT B0 ;  /* 0x0000000000007941 */ /* 0x000fea0003800200 */
.L_x_6384:
        /* <DEDUP_REMOVED lines=16> */
[----:B0-----:R-:W-:Y:S02]  /*1d5b0*/  FSEL R15, RZ, 1.875, P3 ;  /* 0x3ff00000ff0f7808 */ /* 0x001fe40001800000 */
        /* <DEDUP_REMOVED lines=20> */
.L_x_6387:
[----:B------:R-:W-:Y:S05]  /*1d700*/  BSYNC.RECONVERGENT B0 ;  /* 0x0000000000007941 */ /* 0x000fea0003800200 */
.L_x_6386:
[----:B------:R-:W-:Y:S05]  /*1d710*/  @P0 BRA `(.L_x_6331) ;  /* 0x0000000000880947 */ /* 0x000fea0003800000 */
[----:B------:R-:W3:Y:S01]  /*1d720*/  LDCU.64 UR4, c[0x0][0x868] ;  /* 0x00010d00ff0477ac */ /* 0x000ee20008000a00 */
[----:B-12---:R-:W-:Y:S02]  /*1d730*/  I2FP.F32.U32 R14, R47 ;  /* 0x0000002f000e7245 */ /* 0x006fe40000201000 */
[----:B------:R-:W-:Y:S01]  /*1d740*/  MOV R15, 0x2f800000 ;  /* 0x2f800000000f7802 */ /* 0x000fe20000000f00 */
[----:B------:R-:W1:Y:S04]  /*1d750*/  LDCU.64 UR8, c[0x0][0x520] ;  /* 0x0000a400ff0877ac */ /* 0x000e680008000a00 */
[----:B------:R-:W-:Y:S01]  /*1d760*/  FFMA.FTZ R14, R14, R15, 1.1641532182693481445e-10 ;  /* 0x2f0000000e0e7423 */ /* 0x000fe2000001000f */
[----:B------:R-:W2:Y:S03]  /*1d770*/  LDCU.64 UR10, c[0x0][0x6c0] ;  /* 0x0000d800ff0a77ac */ /* 0x000ea60008000a00 */
[----:B------:R-:W-:-:S04]  /*1d780*/  FMUL.FTZ R30, R14, 1 ;  /* 0x3f8000000e1e7820 */ /* 0x000fc80000410000 */
[----:B------:R-:W3:-:S15]  /*1d790*/  F2F.F64.F32 R14, R30 ;  /* 0x0000001e000e7310 */ /* 0x000ede0000201800 */
[----:B------:R-:W-:-:S15]  /*1d7a0*/  NOP ;  /* 0x0000000000007918 */ /* 0x000fde0000000000 */
[----:B------:R-:W-:-:S15]  /*1d7b0*/  NOP ;  /* 0x0000000000007918 */ /* 0x000fde0000000000 */
[----:B------:R-:W-:-:S15]  /*1d7c0*/  NOP ;  /* 0x0000000000007918 */ /* 0x000fde0000000000 */
[----:B------:R-:W-:-:S04]  /*1d7d0*/  NOP ;  /* 0x0000000000007918 */ /* 0x000fc80000000000 */
[----:B---3--:R-:W3:Y:S01]  /*1d7e0*/  DSETP.GEU.AND P2, PT, R14, UR4, PT ;  /* 0x000000040e007e2a */ /* 0x008ee2000bf4e000 */
[----:B------:R-:W4:Y:S01]  /*1d7f0*/  LDCU.64 UR4, c[0x0][0x5f0] ;  /* 0x0000be00ff0477ac */ /* 0x000f220008000a00 */
[----:B---3--:R-:W-:Y:S02]  /*1d800*/  FSEL R15, RZ, 1.875, P2 ;  /* 0x3ff00000ff0f7808 */ /* 0x008fe40001000000 */
[----:B------:R-:W-:Y:S01]  /*1d810*/  MOV R14, RZ ;  /* 0x000000ff000e7202 */ /* 0x000fe20000000f00 */
[----:B----4-:R-:W-:-:S15]  /*1d820*/  IMAD R32, R32, UR4, RZ ;  /* 0x0000000420207c24 */ /* 0x010fde000f8e02ff */
[----:B------:R-:W-:-:S15]  /*1d830*/  NOP ;  /* 0x0000000000007918 */ /* 0x000fde0000000000 */
[----:B------:R-:W-:-:S15]  /*1d840*/  NOP ;  /* 0x0000000000007918 */ /* 0x000fde0000000000 */
[----:B------:R-:W-:-:S14]  /*1d850*/  NOP ;  /* 0x0000000000007918 */ /* 0x000fdc0000000000 */
[----:B0----5:R0:W3:Y:S02]  /*1d860*/  DMUL R34, R28, R14 ;  /* 0x0000000e1c227228 */ /* 0x0210e40000000000 */
[----:B0-----:R-:W-:-:S04]  /*1d870*/  IMAD.WIDE.U32 R14, R33, UR4, RZ ;  /* 0x00000004210e7c25 */ /* 0x001fc8000f8e00ff */
[----:B------:R-:W-:Y:S01]  /*1d880*/  IMAD R33, R33, UR5, R32 ;  /* 0x0000000521217c24 */ /* 0x000fe2000f8e0220 */
[C---:B-1----:R-:W-:Y:S02]  /*1d890*/  LEA R30, P0, R14.reuse, UR8, 0x3 ;  /* 0x000000080e1e7c11 */ /* 0x042fe4000f8018ff */
[----:B--2---:R-:W-:Y:S01]  /*1d8a0*/  IADD3 R32, P1, PT, R14, UR10, RZ ;  /* 0x0000000a0e207c10 */ /* 0x004fe2000ff3e0ff */
[----:B------:R-:W-:-:S05]  /*1d8b0*/  IMAD.IADD R15, R15, 0x1, R33 ;  /* 0x000000010f0f7824 */ /* 0x000fca00078e0221 */
[----:B------:R-:W-:Y:S02]  /*1d8c0*/  LEA.HI.X R31, R14, UR9, R15, 0x3, P0 ;  /* 0x000000090e1f7c11 */ /* 0x000fe400080f1c0f */
[----:B------:R-:W-:Y:S02]  /*1d8d0*/  IADD3.X R33, PT, PT, R15, UR11, RZ, P1, !PT ;  /* 0x0000000b0f217c10 */ /* 0x000fe40008ffe4ff */
[----:B------:R-:W-:-:S15]  /*1d8e0*/  SEL R15, RZ, 0x1, P2 ;  /* 0x00000001ff0f7807 */ /* 0x000fde0001000000 */
[----:B------:R-:W-:-:S15]  /*1d8f0*/  NOP ;  /* 0x0000000000007918 */ /* 0x000fde0000000000 */
[----:B------:R-:W-:-:S15]  /*1d900*/  NOP ;  /* 0x0000000000007918 */ /* 0x000fde0000000000 */
[----:B---3--:R-:W0:Y:S02]  /*1d910*/  DMUL R34, R34, R18 ;  /* 0x0000001222227228 */ /* 0x008e240000000000 */
[----:B0-----:R3:W-:Y:S04]  /*1d920*/  STG.E.64 desc[UR6][R30.64], R34 ;  /* 0x000000221e007986 */ /* 0x0017e8000c101b06 */
[----:B------:R3:W-:Y:S02]  /*1d930*/  STG.E.U8 desc[UR6][R32.64], R15 ;  /* 0x0000000f20007986 */ /* 0x0007e4000c101106 */
.L_x_6331:
[----:B------:R-:W-:Y:S05]  /*1d940*/  WARPSYNC.ALL ;  /* 0x0000000000007948 */ /* 0x000fea0003800000 */
[----:B------:R-:W0:Y:S01]  /*1d950*/  LDCU UR4, c[0x0][0x360] ;  /* 0x00006c00ff0477ac */ /* 0x000e220008000800 */
[----:B-12-4-:R-:W0:Y:S08]  /*1d960*/  LDC R14, c[0x0][0x370] ;  /* 0x0000dc00ff0e7b82 */ /* 0x016e300000000800 */
        /* <DEDUP_REMOVED lines=8> */
        .weak           $__internal_98_$__cuda_sm20_dblrcp_rn_slowpath_v3
        .type           $__internal_98_$__cuda_sm20_dblrcp_rn_slowpath_v3,@function
        .size           $__internal_98_$__cuda_sm20_dblrcp_rn_slowpath_v3,($__internal_99_$__cuda_sm20_div_u64 - $__internal_98_$__cuda_sm20_dblrcp_rn_slowpath_v3)
$__internal_98_$__cuda_sm20_dblrcp_rn_slowpath_v3:
        /* <DEDUP_REMOVED lines=59> */
.L_x_6391:
        /* <DEDUP_REMOVED lines=34> */
.L_x_6389:
[----:B------:R-:W0:Y:S01]  /*1dfc0*/  LDC R16, c[0x0][0x868] ;  /* 0x00021a00ff107b82 */ /* 0x000e220000000800 */
[----:B-1----:R-:W-:-:S07]  /*1dfd0*/  LOP3.LUT R17, R15, 0x80000, RZ, 0xfc, !PT ;  /* 0x000800000f117812 */ /* 0x002fce00078efcff */
.L_x_6390:
[----:B0-----:R-:W-:Y:S01]  /*1dfe0*/  MOV R18, R16 ;  /* 0x0000001000127202 */ /* 0x001fe20000000f00 */
[----:B------:R-:W-:Y:S01]  /*1dff0*/  IMAD.MOV.U32 R19, RZ, RZ, R17 ;  /* 0x000000ffff137224 */ /* 0x000fe200078e0011 */
[----:B------:R-:W-:Y:S02]  /*1e000*/  MOV R16, R10 ;  /* 0x0000000a00107202 */ /* 0x000fe40000000f00 */
[----:B------:R-:W-:-:S04]  /*1e010*/  MOV R17, 0x0 ;  /* 0x0000000000117802 */ /* 0x000fc80000000f00 */
[----:B------:R-:W-:Y:S05]  /*1e020*/  RET.REL.NODEC R16 `(_ZN2at6native43_GLOBAL__N__7cc8d1ed_10_Dropout_cu_0e96ed3820fused_dropout_kernelIddmLin1ELin1EbEEvNS_4cuda6detail10TensorInfoIKT_T1_EENS5_IS6_S8_EENS5_IT4_S8_EES8_T0_NS_15PhiloxCudaStateE) ;  /* 0xfffffe1c10f47950 */ /* 0x000fea0003c3ffff */
        .weak           $__internal_99_$__cuda_sm20_div_u64
        .type           $__internal_99_$__cuda_sm20_div_u64,@function
        .size           $__internal_99_$__cuda_sm20_div_u64,(.L_x_14155 - $__internal_99_$__cuda_sm20_div_u64)
$__internal_99_$__cuda_sm20_div_u64:
        /* <DEDUP_REMOVED lines=70> */
[----:B------:R-:W-:Y:S06]  /*1e490*/  RET.REL.NODEC R34 `(_ZN2at6native43_GLOBAL__N__7cc8d1ed_10_Dropout_cu_0e96ed3820fused_dropout_kernelIddmLin1ELin1EbEEvNS_4cuda6detail10TensorInfoIKT_T1_EENS5_IS6_S8_EENS5_IT4_S8_EES8_T0_NS_15PhiloxCudaStateE) ;  /* 0xfffffe1822d87950 */ /* 0x000fec0003c3ffff */
.L_x_6392:
        /* <DEDUP_REMOVED lines=14> */
.L_x_14155:


//--------------------- .text._ZN2at6native43_GLOBAL__N__7cc8d1ed_10_Dropout_cu_0e96ed3820fused_dropout_kernelIddmLin1ELi1EbEEvNS_4cuda6detail10TensorInfoIKT_T1_EENS5_IS6_S8_EENS5_IT4_S8_EES8_T0_NS_15PhiloxCudaStateE --------------------------
	.section	.text._ZN2at6native43_GLOBAL__N__7cc8d1ed_10_Dropout_cu_0e96ed3820fused_dropout_kernelIddmLin1ELi1EbEEvNS_4cuda6detail10TensorInfoIKT_T1_EENS5_IS6_S8_EENS5_IT4_S8_EES8_T0_NS_15PhiloxCudaStateE,"ax",@progbits
	.align	128
.text._ZN2at6native43_GLOBAL__N__7cc8d1ed_10_Dropout_cu_0e96ed3820fused_dropout_kernelIddmLin1ELi1EbEEvNS_4cuda6detail10TensorInfoIKT_T1_EENS5_IS6_S8_EENS5_IT4_S8_EES8_T0_NS_15PhiloxCudaStateE:
        .type           _ZN2at6native43_GLOBAL__N__7cc8d1ed_10_Dropout_cu_0e96ed3820fused_dropout_kernelIddmLin1ELi1EbEEvNS_4cuda6detail10TensorInfoIKT_T1_EENS5_IS6_S8_EENS5_IT4_S8_EES8_T0_NS_15PhiloxCudaStateE,@function
        .size           _ZN2at6native43_GLOBAL__N__7cc8d1ed_10_Dropout_cu_0e96ed3820fused_dropout_kernelIddmLin1ELi1EbEEvNS_4cuda6detail10TensorInfoIKT_T1_EENS5_IS6_S8_EENS5_IT4_S8_EES8_T0_NS_15PhiloxCudaStateE,(.L_x_14158 - _ZN2at6native43_GLOBAL__N__7cc8d1ed_10_Dropout_cu_0e96ed3820fused_dropout_kernelIddmLin1ELi1EbEEvNS_4cuda6detail10TensorInfoIKT_T1_EENS5_IS6_S8_EENS5_IT4_S8_EES8_T0_NS_15PhiloxCudaStateE)
        .other          _ZN2at6native43_GLOBAL__N__7cc8d1ed_10_Dropout_cu_0e96ed3820fused_dropout_kernelIddmLin1ELi1EbEEvNS_4cuda6detail10TensorInfoIKT_T1_EENS5_IS6_S8_EENS5_IT4_S8_EES8_T0_NS_15PhiloxCudaStateE,@"STO_CUDA_ENTRY STV_DEFAULT"
_ZN2at6native43_GLOBAL__N__7cc8d1ed_10_Dropout_cu_0e96ed3820fused_dropout_kernelIddmLin1ELi1EbEEvNS_4cuda6detail10TensorInfoIKT_T1_EENS5_IS6_S8_EENS5_IT4_S8_EES8_T0_NS_15PhiloxCudaStateE:
        /* <DEDUP_REMOVED lines=103> */
[----:B------:R-:W-:Y:S05]  /*0670*/  CALL.REL.NOINC `($__internal_100_$__cuda_sm20_dblrcp_rn_slowpath_v3) ;  /* 0x000000f000b07944 */ /* 0x000fea0003c00000 */
.L_x_6393:
        /* <DEDUP_REMOVED lines=29> */
.L_x_6394:
[----:B------:R-:W-:Y:S01]  /*0850*/  HFMA2 R33, -RZ, RZ, 0, 0 ;  /* 0x00000000ff217431 */ /* 0x000fe200000001ff */
[----:B------:R-:W-:Y:S01]  /*0860*/  MOV R44, UR4 ;  /* 0x00000004002c7c02 */ /* 0x000fe20008000f00 */
[----:B------:R-:W-:Y:S01]  /*0870*/  IMAD.U32 R45, RZ, RZ, UR5 ;  /* 0x00000005ff2d7e24 */ /* 0x000fe2000f8e00ff */
[----:B------:R-:W-:-:S07]  /*0880*/  MOV R32, 0x8a0 ;  /* 0x000008a000207802 */ /* 0x000fce0000000f00 */
[----:B------:R-:W-:Y:S05]  /*0890*/  CALL.REL.NOINC `($__internal_101_$__cuda_sm20_div_u64) ;  /* 0x000000f400b87944 */ /* 0x000fea0003c00000 */
.L_x_6395:
        /* <DEDUP_REMOVED lines=16> */
.L_x_6616:
        /* <DEDUP_REMOVED lines=13> */
.L_x_6397:
[----:B------:R-:W-:Y:S05]  /*0a70*/  BSYNC.RECONVERGENT B0 ;  /* 0x0000000000007941 */ /* 0x000fea0003800200 */
.L_x_6396:
        /* <DEDUP_REMOVED lines=69> */
.L_x_6398:
        /* <DEDUP_REMOVED lines=9> */
.L_x_6399:
        /* <DEDUP_REMOVED lines=31> */
.L_x_6429:
        /* <DEDUP_REMOVED lines=33> */
.L_x_6406:
[----:B------:R-:W-:Y:S01]  /*1360*/  IMAD.MOV.U32 R34, RZ, RZ, R54 ;  /* 0x000000ffff227224 */ /* 0x000fe200078e0036 */
[----:B------:R-:W-:Y:S02]  /*1370*/  MOV R33, R55 ;  /* 0x0000003700217202 */ /* 0x000fe40000000f00 */
[----:B------:R-:W-:-:S07]  /*1380*/  MOV R32, 0x13a0 ;  /* 0x000013a000207802 */ /* 0x000fce0000000f00 */
[----:B------:R-:W-:Y:S05]  /*1390*/  CALL.REL.NOINC `($__internal_101_$__cuda_sm20_div_u64) ;  /* 0x000000e800f87944 */ /* 0x000fea0003c00000 */
        /* <DEDUP_REMOVED lines=8> */
.L_x_6407:
[----:B------:R-:W-:Y:S05]  /*1420*/  BSYNC.RECONVERGENT B2 ;  /* 0x0000000000027941 */ /* 0x000fea0003800200 */
.L_x_6405:
        /* <DEDUP_REMOVED lines=39> */
.L_x_6409:
[----:B------:R-:W-:Y:S01]  /*16a0*/  MOV R44, R54 ;  /* 0x00000036002c7202 */ /* 0x000fe20000000f00 */
[----:B------:R-:W-:Y:S01]  /*16b0*/  IMAD.MOV.U32 R45, RZ, RZ, R55 ;  /* 0x000000ffff2d7224 */ /* 0x000fe200078e0037 */
[----:B------:R-:W-:Y:S01]  /*16c0*/  MOV R34, R56 ;  /* 0x0000003800227202 */ /* 0x000fe20000000f00 */
[----:B------:R-:W-:Y:S01]  /*16d0*/  IMAD.MOV.U32 R33, RZ, RZ, R57 ;  /* 0x000000ffff217224 */ /* 0x000fe200078e0039 */
[----:B------:R-:W-:-:S07]  /*16e0*/  MOV R32, 0x1700 ;  /* 0x0000170000207802 */ /* 0x000fce0000000f00 */
[----:B------:R-:W-:Y:S05]  /*16f0*/  CALL.REL.NOINC `($__internal_101_$__cuda_sm20_div_u64) ;  /* 0x000000e800207944 */ /* 0x000fea0003c00000 */
        /* <DEDUP_REMOVED lines=11> */
.L_x_6410:
[----:B------:R-:W-:Y:S05]  /*17b0*/  BSYNC.RECONVERGENT B2 ;  /* 0x0000000000027941 */ /* 0x000fea0003800200 */
.L_x_6408:
        /* <DEDUP_REMOVED lines=39> */
.L_x_6412:
        /* <DEDUP_REMOVED lines=17> */
.L_x_6413:
[----:B------:R-:W-:Y:S05]  /*1b40*/  BSYNC.RECONVERGENT B2 ;  /* 0x0000000000027941 */ /* 0x000fea0003800200 */
.L_x_6411:
        /* <DEDUP_REMOVED lines=37> */
.L_x_6415:
        /* <DEDUP_REMOVED lines=17> */
.L_x_6416:
[----:B------:R-:W-:Y:S05]  /*1eb0*/  BSYNC.RECONVERGENT B2 ;  /* 0x0000000000027941 */ /* 0x000fea0003800200 */
.L_x_6414:
        /* <DEDUP_REMOVED lines=39> */
.L_x_6418:
        /* <DEDUP_REMOVED lines=17> */
.L_x_6419:
[----:B------:R-:W-:Y:S05]  /*2240*/  BSYNC.RECONVERGENT B2 ;  /* 0x0000000000027941 */ /* 0x000fea0003800200 */
.L_x_6417:
        /* <DEDUP_REMOVED lines=39> */
.L_x_6421:
        /* <DEDUP_REMOVED lines=17> */
.L_x_6422:
[----:B------:R-:W-:Y:S05]  /*25d0*/  BSYNC.RECONVERGENT B2 ;  /* 0x0000000000027941 */ /* 0x000fea0003800200 */
.L_x_6420:
        /* <DEDUP_REMOVED lines=39> */
.L_x_6424:
        /* <DEDUP_REMOVED lines=17> */
.L_x_6425:
[----:B------:R-:W-:Y:S05]  /*2960*/  BSYNC.RECONVERGENT B2 ;  /* 0x0000000000027941 */ /* 0x000fea0003800200 */
.L_x_6423:
        /* <DEDUP_REMOVED lines=38> */
.L_x_6427:
[----:B------:R-:W-:Y:S01]  /*2bd0*/  IMAD.MOV.U32 R44, RZ, RZ, R54 ;  /* 0x000000ffff2c7224 */ /* 0x000fe200078e0036 */
[----:B------:R-:W-:Y:S01]  /*2be0*/  MOV R45, R55 ;  /* 0x00000037002d7202 */ /* 0x000fe20000000f00 */
[----:B------:R-:W-:Y:S01]  /*2bf0*/  IMAD.MOV.U32 R34, RZ, RZ, R56 ;  /* 0x000000ffff227224 */ /* 0x000fe200078e0038 */
[----:B------:R-:W-:Y:S02]  /*2c00*/  MOV R33, R57 ;  /* 0x0000003900217202 */ /* 0x000fe40000000f00 */
[----:B------:R-:W-:-:S07]  /*2c10*/  MOV R32, 0x2c30 ;  /* 0x00002c3000207802 */ /* 0x000fce0000000f00 */
[----:B------:R-:W-:Y:S05]  /*2c20*/  CALL.REL.NOINC `($__internal_101_$__cuda_sm20_div_u64) ;  /* 0x000000d000d47944 */ /* 0x000fea0003c00000 */
        /* <DEDUP_REMOVED lines=11> */
.L_x_6428:
[----:B------:R-:W-:Y:S05]  /*2ce0*/  BSYNC.RECONVERGENT B2 ;  /* 0x0000000000027941 */ /* 0x000fea0003800200 */
.L_x_6426:
        /* <DEDUP_REMOVED lines=11> */
.L_x_6404:
        /* <DEDUP_REMOVED lines=38> */
.L_x_6433:
        /* <DEDUP_REMOVED lines=12> */
.L_x_6434:
[----:B------:R-:W-:Y:S05]  /*30c0*/  BSYNC.RECONVERGENT B2 ;  /* 0x0000000000027941 */ /* 0x000fea0003800200 */
.L_x_6432:
        /* <DEDUP_REMOVED lines=39> */
.L_x_6436:
        /* <DEDUP_REMOVED lines=17> */
.L_x_6437:
[----:B------:R-:W-:Y:S05]  /*3450*/  BSYNC.RECONVERGENT B2 ;  /* 0x0000000000027941 */ /* 0x000fea0003800200 */
.L_x_6435:
        /* <DEDUP_REMOVED lines=39> */
.L_x_6439:
        /* <DEDUP_REMOVED lines=17> */
.L_x_6440:
[----:B------:R-:W-:Y:S05]  /*37e0*/  BSYNC.RECONVERGENT B2 ;  /* 0x0000000000027941 */ /* 0x000fea0003800200 */
.L_x_6438:
        /* <DEDUP_REMOVED lines=38> */
.L_x_6442:
        /* <DEDUP_REMOVED lines=17> */
.L_x_6443:
[----:B------:R-:W-:Y:S05]  /*3b60*/  BSYNC.RECONVERGENT B2 ;  /* 0x0000000000027941 */ /* 0x000fea0003800200 */
.L_x_6441:
        /* <DEDUP_REMOVED lines=9> */
.L_x_6431:
        /* <DEDUP_REMOVED lines=35> */
.L_x_6446:
[----:B------:R-:W-:Y:S01]  /*3e30*/  MOV R34, R54 ;  /* 0x0000003600227202 */ /* 0x000fe20000000f00 */
[----:B------:R-:W-:Y:S01]  /*3e40*/  IMAD.MOV.U32 R33, RZ, RZ, R55 ;  /* 0x000000ffff217224 */ /* 0x000fe200078e0037 */
[----:B------:R-:W-:-:S07]  /*3e50*/  MOV R32, 0x3e70 ;  /* 0x00003e7000207802 */ /* 0x000fce0000000f00 */
[----:B------:R-:W-:Y:S05]  /*3e60*/  CALL.REL.NOINC `($__internal_101_$__cuda_sm20_div_u64) ;  /* 0x000000c000447944 */ /* 0x000fea0003c00000 */
        /* <DEDUP_REMOVED lines=8> */
.L_x_6447:
[----:B------:R-:W-:Y:S05]  /*3ef0*/  BSYNC.RECONVERGENT B2 ;  /* 0x0000000000027941 */ /* 0x000fea0003800200 */
.L_x_6445:
        /* <DEDUP_REMOVED lines=38> */
.L_x_6449:
        /* <DEDUP_REMOVED lines=17> */
.L_x_6450:
[----:B------:R-:W-:Y:S05]  /*4270*/  BSYNC.RECONVERGENT B2 ;  /* 0x0000000000027941 */ /* 0x000fea0003800200 */
.L_x_6448:
        /* <DEDUP_REMOVED lines=8> */
.L_x_6444:
        /* <DEDUP_REMOVED lines=35> */
.L_x_6452:
[----:B------:R-:W-:Y:S01]  /*4530*/  MOV R34, R24 ;  /* 0x0000001800227202 */ /* 0x000fe20000000f00 */
[----:B------:R-:W-:Y:S01]  /*4540*/  IMAD.MOV.U32 R33, RZ, RZ, R25 ;  /* 0x000000ffff217224 */ /* 0x000fe200078e0019 */
[----:B------:R-:W-:-:S07]  /*4550*/  MOV R32, 0x4570 ;  /* 0x0000457000207802 */ /* 0x000fce0000000f00 */
[----:B------:R-:W-:Y:S05]  /*4560*/  CALL.REL.NOINC `($__internal_101_$__cuda_sm20_div_u64) ;  /* 0x000000b800847944 */ /* 0x000fea0003c00000 */
        /* <DEDUP_REMOVED lines=8> */
.L_x_6453:
[----:B------:R-:W-:Y:S05]  /*45f0*/  BSYNC.RECONVERGENT B2 ;  /* 0x0000000000027941 */ /* 0x000fea0003800200 */
.L_x_6451:
        /* <DEDUP_REMOVED lines=8> */
.L_x_6430:
        /* <DEDUP_REMOVED lines=10> */
.L_x_6403:
[----:B------:R-:W-:Y:S05]  /*4720*/  BSYNC.RECONVERGENT B1 ;  /* 0x0000000000017941 */ /* 0x000fea0003800200 */
.L_x_6402:
        /* <DEDUP_REMOVED lines=17> */
.L_x_6481:
        /* <DEDUP_REMOVED lines=31> */
.L_x_6458:
[----:B------:R-:W-:Y:S01]  /*4a30*/  MOV R34, R54 ;  /* 0x0000003600227202 */ /* 0x000fe20000000f00 */
[----:B------:R-:W-:Y:S01]  /*4a40*/  IMAD.MOV.U32 R33, RZ, RZ, R55 ;  /* 0x000000ffff217224 */ /* 0x000fe200078e0037 */
[----:B------:R-:W-:-:S07]  /*4a50*/  MOV R32, 0x4a70 ;  /* 0x00004a7000207802 */ /* 0x000fce0000000f00 */
[----:B-----5:R-:W-:Y:S05]  /*4a60*/  CALL.REL.NOINC `($__internal_101_$__cuda_sm20_div_u64) ;  /* 0x000000b400447944 */ /* 0x020fea0003c00000 */
        /* <DEDUP_REMOVED lines=8> */
.L_x_6459:
[----:B------:R-:W-:Y:S05]  /*4af0*/  BSYNC.RECONVERGENT B2 ;  /* 0x0000000000027941 */ /* 0x000fea0003800200 */
.L_x_6457:
        /* <DEDUP_REMOVED lines=39> */
.L_x_6461:
[----:B------:R-:W-:Y:S01]  /*4d70*/  IMAD.MOV.U32 R44, RZ, RZ, R54 ;  /* 0x000000ffff2c7224 */ /* 0x000fe200078e0036 */
[----:B------:R-:W-:Y:S01]  /*4d80*/  MOV R45, R55 ;  /* 0x00000037002d7202 */ /* 0x000fe20000000f00 */
[----:B------:R-:W-:Y:S01]  /*4d90*/  IMAD.MOV.U32 R34, RZ, RZ, R58 ;  /* 0x000000ffff227224 */ /* 0x000fe200078e003a */
[----:B------:R-:W-:Y:S02]  /*4da0*/  MOV R33, R59 ;  /* 0x0000003b00217202 */ /* 0x000fe40000000f00 */
[----:B------:R-:W-:-:S07]  /*4db0*/  MOV R32, 0x4dd0 ;  /* 0x00004dd000207802 */ /* 0x000fce0000000f00 */
[----:B-----5:R-:W-:Y:S05]  /*4dc0*/  CALL.REL.NOINC `($__internal_101_$__cuda_sm20_div_u64) ;  /* 0x000000b0006c7944 */ /* 0x020fea0003c00000 */
        /* <DEDUP_REMOVED lines=11> */
.L_x_6462:
[----:B------:R-:W-:Y:S05]  /*4e80*/  BSYNC.RECONVERGENT B2 ;  /* 0x0000000000027941 */ /* 0x000fea0003800200 */
.L_x_6460:
        /* <DEDUP_REMOVED lines=39> */
.L_x_6464:
        /* <DEDUP_REMOVED lines=17> */
.L_x_6465:
[----:B------:R-:W-:Y:S05]  /*5210*/  BSYNC.RECONVERGENT B2 ;  /* 0x0000000000027941 */ /* 0x000fea0003800200 */
.L_x_6463:
        /* <DEDUP_REMOVED lines=39> */
.L_x_6467:
        /* <DEDUP_REMOVED lines=17> */
.L_x_6468:
[----:B------:R-:W-:Y:S05]  /*55a0*/  BSYNC.RECONVERGENT B2 ;  /* 0x0000000000027941 */ /* 0x000fea0003800200 */
.L_x_6466:
        /* <DEDUP_REMOVED lines=39> */
.L_x_6470:
        /* <DEDUP_REMOVED lines=17> */
.L_x_6471:
[----:B------:R-:W-:Y:S05]  /*5930*/  BSYNC.RECONVERGENT B2 ;  /* 0x0000000000027941 */ /* 0x000fea0003800200 */
.L_x_6469:
        /* <DEDUP_REMOVED lines=39> */
.L_x_6473:
        /* <DEDUP_REMOVED lines=17> */
.L_x_6474:
[----:B------:R-:W-:Y:S05]  /*5cc0*/  BSYNC.RECONVERGENT B2 ;  /* 0x0000000000027941 */ /* 0x000fea0003800200 */
.L_x_6472:
        /* <DEDUP_REMOVED lines=38> */
.L_x_6476:
[----:B------:R-:W-:Y:S01]  /*5f30*/  MOV R44, R54 ;  /* 0x00000036002c7202 */ /* 0x000fe20000000f00 */
[----:B------:R-:W-:Y:S01]  /*5f40*/  IMAD.MOV.U32 R45, RZ, RZ, R55 ;  /* 0x000000ffff2d7224 */ /* 0x000fe200078e0037 */
[----:B------:R-:W-:Y:S01]  /*5f50*/  MOV R34, R58 ;  /* 0x0000003a00227202 */ /* 0x000fe20000000f00 */
[----:B------:R-:W-:Y:S01]  /*5f60*/  IMAD.MOV.U32 R33, RZ, RZ, R59 ;  /* 0x000000ffff217224 */ /* 0x000fe200078e003b */
[----:B------:R-:W-:-:S07]  /*5f70*/  MOV R32, 0x5f90 ;  /* 0x00005f9000207802 */ /* 0x000fce0000000f00 */
[----:B-----5:R-:W-:Y:S05]  /*5f80*/  CALL.REL.NOINC `($__internal_101_$__cuda_sm20_div_u64) ;  /* 0x0000009c00fc7944 */ /* 0x020fea0003c00000 */
        /* <DEDUP_REMOVED lines=11> */
.L_x_6477:
[----:B------:R-:W-:Y:S05]  /*6040*/  BSYNC.RECONVERGENT B2 ;  /* 0x0000000000027941 */ /* 0x000fea0003800200 */
.L_x_6475:
        /* <DEDUP_REMOVED lines=38> */
.L_x_6479:
        /* <DEDUP_REMOVED lines=17> */
.L_x_6480:
[----:B------:R-:W-:Y:S05]  /*63c0*/  BSYNC.RECONVERGENT B2 ;  /* 0x0000000000027941 */ /* 0x000fea0003800200 */
.L_x_6478:
        /* <DEDUP_REMOVED lines=15> */
.L_x_6456:
        /* <DEDUP_REMOVED lines=37> */
.L_x_6485:
        /* <DEDUP_REMOVED lines=12> */
.L_x_6486:
[----:B------:R-:W-:Y:S05]  /*67d0*/  BSYNC.RECONVERGENT B2 ;  /* 0x0000000000027941 */ /* 0x000fea0003800200 */
.L_x_6484:
        /* <DEDUP_REMOVED lines=39> */
.L_x_6488:
        /* <DEDUP_REMOVED lines=17> */
.L_x_6489:
[----:B------:R-:W-:Y:S05]  /*6b60*/  BSYNC.RECONVERGENT B2 ;  /* 0x0000000000027941 */ /* 0x000fea0003800200 */
.L_x_6487:
        /* <DEDUP_REMOVED lines=39> */
.L_x_6491:
        /* <DEDUP_REMOVED lines=17> */
.L_x_6492:
[----:B------:R-:W-:Y:S05]  /*6ef0*/  BSYNC.RECONVERGENT B2 ;  /* 0x0000000000027941 */ /* 0x000fea0003800200 */
.L_x_6490:
        /* <DEDUP_REMOVED lines=38> */
.L_x_6494:
        /* <DEDUP_REMOVED lines=17> */
.L_x_6495:
[----:B------:R-:W-:Y:S05]  /*7270*/  BSYNC.RECONVERGENT B2 ;  /* 0x0000000000027941 */ /* 0x000fea0003800200 */
.L_x_6493:
        /* <DEDUP_REMOVED lines=9> */
.L_x_6483:
        /* <DEDUP_REMOVED lines=35> */
.L_x_6498:
[----:B------:R-:W-:Y:S01]  /*7540*/  IMAD.MOV.U32 R34, RZ, RZ, R54 ;  /* 0x000000ffff227224 */ /* 0x000fe200078e0036 */
[----:B0-----:R-:W-:Y:S02]  /*7550*/  MOV R33, R55 ;  /* 0x0000003700217202 */ /* 0x001fe40000000f00 */
[----:B------:R-:W-:-:S07]  /*7560*/  MOV R32, 0x7580 ;  /* 0x0000758000207802 */ /* 0x000fce0000000f00 */
[----:B-----5:R-:W-:Y:S05]  /*7570*/  CALL.REL.NOINC `($__internal_101_$__cuda_sm20_div_u64) ;  /* 0x0000008800807944 */ /* 0x020fea0003c00000 */
        /* <DEDUP_REMOVED lines=8> */
.L_x_6499:
[----:B------:R-:W-:Y:S05]  /*7600*/  BSYNC.RECONVERGENT B2 ;  /* 0x0000000000027941 */ /* 0x000fea0003800200 */
.L_x_6497:
        /* <DEDUP_REMOVED lines=38> */
.L_x_6501:
        /* <DEDUP_REMOVED lines=17> */
.L_x_6502:
[----:B------:R-:W-:Y:S05]  /*7980*/  BSYNC.RECONVERGENT B2 ;  /* 0x0000000000027941 */ /* 0x000fea0003800200 */
.L_x_6500:
        /* <DEDUP_REMOVED lines=8> */
.L_x_6496:
        /* <DEDUP_REMOVED lines=35> */
.L_x_6504:
[----:B------:R-:W-:Y:S01]  /*7c40*/  IMAD.MOV.U32 R34, RZ, RZ, R26 ;  /* 0x000000ffff227224 */ /* 0x000fe200078e001a */
[----:B------:R-:W-:Y:S02]  /*7c50*/  MOV R33, R27 ;  /* 0x0000001b00217202 */ /* 0x000fe40000000f00 */
[----:B------:R-:W-:-:S07]  /*7c60*/  MOV R32, 0x7c80 ;  /* 0x00007c8000207802 */ /* 0x000fce0000000f00 */
[----:B-----5:R-:W-:Y:S05]  /*7c70*/  CALL.REL.NOINC `($__internal_101_$__cuda_sm20_div_u64) ;  /* 0x0000008000c07944 */ /* 0x020fea0003c00000 */
        /* <DEDUP_REMOVED lines=8> */
.L_x_6505:
[----:B------:R-:W-:Y:S05]  /*7d00*/  BSYNC.RECONVERGENT B2 ;  /* 0x0000000000027941 */ /* 0x000fea0003800200 */
.L_x_6503:
        /* <DEDUP_REMOVED lines=8> */
.L_x_6482:
        /* <DEDUP_REMOVED lines=10> */
.L_x_6455:
[----:B------:R-:W-:Y:S05]  /*7e30*/  BSYNC.RECONVERGENT B1 ;  /* 0x0000000000017941 */ /* 0x000fea0003800200 */
.L_x_6454:
        /* <DEDUP_REMOVED lines=16> */
.L_x_6533:
        /* <DEDUP_REMOVED lines=31> */
.L_x_6510:
[----:B------:R-:W-:Y:S01]  /*8130*/  IMAD.MOV.U32 R34, RZ, RZ, R54 ;  /* 0x000000ffff227224 */ /* 0x000fe200078e0036 */
[----:B------:R-:W-:Y:S02]  /*8140*/  MOV R33, R55 ;  /* 0x0000003700217202 */ /* 0x000fe40000000f00 */
        /* <DEDUP_REMOVED lines=10> */
.L_x_6511:
[----:B------:R-:W-:Y:S05]  /*81f0*/  BSYNC.RECONVERGENT B2 ;  /* 0x0000000000027941 */ /* 0x000fea0003800200 */
.L_x_6509:
        /* <DEDUP_REMOVED lines=38> */
.L_x_6513:
        /* <DEDUP_REMOVED lines=17> */
.L_x_6514:
[----:B------:R-:W-:Y:S05]  /*8570*/  BSYNC.RECONVERGENT B2 ;  /* 0x0000000000027941 */ /* 0x000fea0003800200 */
.L_x_6512:
        /* <DEDUP_REMOVED lines=39> */
.L_x_6516:
        /* <DEDUP_REMOVED lines=17> */
.L_x_6517:
[----:B------:R-:W-:Y:S05]  /*8900*/  BSYNC.RECONVERGENT B2 ;  /* 0x0000000000027941 */ /* 0x000fea0003800200 */
.L_x_6515:
        /* <DEDUP_REMOVED lines=39> */
.L_x_6519:
        /* <DEDUP_REMOVED lines=17> */
.L_x_6520:
[----:B------:R-:W-:Y:S05]  /*8c90*/  BSYNC.RECONVERGENT B2 ;  /* 0x0000000000027941 */ /* 0x000fea0003800200 */
.L_x_6518:
        /* <DEDUP_REMOVED lines=39> */
.L_x_6522:
        /* <DEDUP_REMOVED lines=17> */
.L_x_6523:
[----:B------:R-:W-:Y:S05]  /*9020*/  BSYNC.RECONVERGENT B2 ;  /* 0x0000000000027941 */ /* 0x000fea0003800200 */
.L_x_6521:
        /* <DEDUP_REMOVED lines=39> */
.L_x_6525:
        /* <DEDUP_REMOVED lines=17> */
.L_x_6526:
[----:B------:R-:W-:Y:S05]  /*93b0*/  BSYNC.RECONVERGENT B2 ;  /* 0x0000000000027941 */ /* 0x000fea0003800200 */
.L_x_6524:
        /* <DEDUP_REMOVED lines=38> */
.L_x_6528:
        /* <DEDUP_REMOVED lines=17> */
.L_x_6529:
[----:B------:R-:W-:Y:S05]  /*9730*/  BSYNC.RECONVERGENT B2 ;  /* 0x0000000000027941 */ /* 0x000fea0003800200 */
.L_x_6527:
        /* <DEDUP_REMOVED lines=38> */
.L_x_6531:
        /* <DEDUP_REMOVED lines=17> */
.L_x_6532:
[----:B------:R-:W-:Y:S05]  /*9ab0*/  BSYNC.RECONVERGENT B2 ;  /* 0x0000000000027941 */ /* 0x000fea0003800200 */
.L_x_6530:
        /* <DEDUP_REMOVED lines=15> */
.L_x_6508:
        /* <DEDUP_REMOVED lines=37> */
.L_x_6537:
        /* <DEDUP_REMOVED lines=12> */
.L_x_6538:
[----:B------:R-:W-:Y:S05]  /*9ec0*/  BSYNC.RECONVERGENT B2 ;  /* 0x0000000000027941 */ /* 0x000fea0003800200 */
.L_x_6536:
        /* <DEDUP_REMOVED lines=38> */
.L_x_6540:
        /* <DEDUP_REMOVED lines=17> */
.L_x_6541:
[----:B------:R-:W-:Y:S05]  /*a240*/  BSYNC.RECONVERGENT B2 ;  /* 0x0000000000027941 */ /* 0x000fea0003800200 */
.L_x_6539:
        /* <DEDUP_REMOVED lines=39> */
.L_x_6543:
        /* <DEDUP_REMOVED lines=17> */
.L_x_6544:
[----:B------:R-:W-:Y:S05]  /*a5d0*/  BSYNC.RECONVERGENT B2 ;  /* 0x0000000000027941 */ /* 0x000fea0003800200 */
.L_x_6542:
        /* <DEDUP_REMOVED lines=38> */
.L_x_6546:
        /* <DEDUP_REMOVED lines=17> */
.L_x_6547:
[----:B------:R-:W-:Y:S05]  /*a950*/  BSYNC.RECONVERGENT B2 ;  /* 0x0000000000027941 */ /* 0x000fea0003800200 */
.L_x_6545:
        /* <DEDUP_REMOVED lines=8> */
.L_x_6535:
        /* <DEDUP_REMOVED lines=35> */
.L_x_6550:
        /* <DEDUP_REMOVED lines=12> */
.L_x_6551:
[----:B------:R-:W-:Y:S05]  /*acd0*/  BSYNC.RECONVERGENT B2 ;  /* 0x0000000000027941 */ /* 0x000fea0003800200 */
.L_x_6549:
        /* <DEDUP_REMOVED lines=37> */
.L_x_6553:
        /* <DEDUP_REMOVED lines=17> */
.L_x_6554:
[----:B------:R-:W-:Y:S05]  /*b040*/  BSYNC.RECONVERGENT B2 ;  /* 0x0000000000027941 */ /* 0x000fea0003800200 */
.L_x_6552:
        /* <DEDUP_REMOVED lines=8> */
.L_x_6548:
        /* <DEDUP_REMOVED lines=35> */
.L_x_6556:
[----:B------:R-:W-:Y:S01]  /*b300*/  MOV R34, R50 ;  /* 0x0000003200227202 */ /* 0x000fe20000000f00 */
[----:B------:R-:W-:Y:S01]  /*b310*/  IMAD.MOV.U32 R33, RZ, RZ, R51 ;  /* 0x000000ffff217224 */ /* 0x000fe200078e0033 */
[----:B------:R-:W-:-:S07]  /*b320*/  MOV R32, 0xb340 ;  /* 0x0000b34000207802 */ /* 0x000fce0000000f00 */
[----:B-----5:R-:W-:Y:S05]  /*b330*/  CALL.REL.NOINC `($__internal_101_$__cuda_sm20_div_u64) ;  /* 0x0000004c00107944 */ /* 0x020fea0003c00000 */
        /* <DEDUP_REMOVED lines=9> */
.L_x_6557:
[----:B------:R-:W-:Y:S05]  /*b3d0*/  BSYNC.RECONVERGENT B2 ;  /* 0x0000000000027941 */ /* 0x000fea0003800200 */
.L_x_6555:
[----:B------:R-:W-:Y:S02]  /*b3e0*/  UMOV UR4, 0xd0 ;  /* 0x000000d000047882 */ /* 0x000fe40000000000 */
[----:B------:R-:W-:-:S06]  /*b3f0*/  LEA R32, R43, UR4, 0x3 ;  /* 0x000000042b207c11 */ /* 0x000fcc000f8e18ff */
[----:B------:R-:W0:Y:S02]  /*b400*/  LDC.64 R32, c[0x0][R32+0x380] ;  /* 0x0000e00020207b82 */ /* 0x000e240000000a00 */
[-C--:B0-----:R-:W-:Y:S02]  /*b410*/  IMAD R33, R33, R51.reuse, RZ ;  /* 0x0000003321217224 */ /* 0x081fe400078e02ff */
[----:B------:R-:W-:-:S04]  /*b420*/  IMAD.WIDE.U32 R28, R32, R51, R28 ;  /* 0x00000033201c7225 */ /* 0x000fc800078e001c */
[----:B------:R-:W-:-:S04]  /*b430*/  IMAD R33, R32, R37, R33 ;  /* 0x0000002520217224 */ /* 0x000fc800078e0221 */
[----:B------:R-:W-:-:S07]  /*b440*/  IMAD.IADD R29, R29, 0x1, R33 ;  /* 0x000000011d1d7824 */ /* 0x000fce00078e0221 */
.L_x_6534:
        /* <DEDUP_REMOVED lines=9> */
.L_x_6507:
[----:B------:R-:W-:Y:S05]  /*b4e0*/  BSYNC.RECONVERGENT B1 ;  /* 0x0000000000017941 */ /* 0x000fea0003800200 */
.L_x_6506:
        /* <DEDUP_REMOVED lines=15> */
.L_x_6584:
        /* <DEDUP_REMOVED lines=31> */
.L_x_6561:
        /* <DEDUP_REMOVED lines=12> */
.L_x_6562:
[----:B------:R-:W-:Y:S05]  /*b890*/  BSYNC.RECONVERGENT B1 ;  /* 0x0000000000017941 */ /* 0x000fea0003800200 */
.L_x_6560:
        /* <DEDUP_REMOVED lines=38> */
.L_x_6564:
        /* <DEDUP_REMOVED lines=17> */
.L_x_6565:
[----:B------:R-:W-:Y:S05]  /*bc10*/  BSYNC.RECONVERGENT B1 ;  /* 0x0000000000017941 */ /* 0x000fea0003800200 */
.L_x_6563:
        /* <DEDUP_REMOVED lines=39> */
.L_x_6567:
        /* <DEDUP_REMOVED lines=17> */
.L_x_6568:
[----:B------:R-:W-:Y:S05]  /*bfa0*/  BSYNC.RECONVERGENT B1 ;  /* 0x0000000000017941 */ /* 0x000fea0003800200 */
.L_x_6566:
        /* <DEDUP_REMOVED lines=39> */
.L_x_6570:
        /* <DEDUP_REMOVED lines=17> */
.L_x_6571:
[----:B------:R-:W-:Y:S05]  /*c330*/  BSYNC.RECONVERGENT B1 ;  /* 0x0000000000017941 */ /* 0x000fea0003800200 */
.L_x_6569:
        /* <DEDUP_REMOVED lines=39> */
.L_x_6573:
        /* <DEDUP_REMOVED lines=17> */
.L_x_6574:
[----:B------:R-:W-:Y:S05]  /*c6c0*/  BSYNC.RECONVERGENT B1 ;  /* 0x0000000000017941 */ /* 0x000fea0003800200 */
.L_x_6572:
        /* <DEDUP_REMOVED lines=39> */
.L_x_6576:
        /* <DEDUP_REMOVED lines=17> */
.L_x_6577:
[----:B------:R-:W-:Y:S05]  /*ca50*/  BSYNC.RECONVERGENT B1 ;  /* 0x0000000000017941 */ /* 0x000fea0003800200 */
.L_x_6575:
        /* <DEDUP_REMOVED lines=38> */
.L_x_6579:
        /* <DEDUP_REMOVED lines=17> */
.L_x_6580:
[----:B------:R-:W-:Y:S05]  /*cdd0*/  BSYNC.RECONVERGENT B1 ;  /* 0x0000000000017941 */ /* 0x000fea0003800200 */
.L_x_6578:
        /* <DEDUP_REMOVED lines=38> */
.L_x_6582:
        /* <DEDUP_REMOVED lines=17> */
.L_x_6583:
[----:B------:R-:W-:Y:S05]  /*d150*/  BSYNC.RECONVERGENT B1 ;  /* 0x0000000000017941 */ /* 0x000fea0003800200 */
.L_x_6581:
        /* <DEDUP_REMOVED lines=15> */
.L_x_6559:
        /* <DEDUP_REMOVED lines=37> */
.L_x_6588:
        /* <DEDUP_REMOVED lines=12> */
.L_x_6589:
[----:B------:R-:W-:Y:S05]  /*d560*/  BSYNC.RECONVERGENT B1 ;  /* 0x0000000000017941 */ /* 0x000fea0003800200 */
.L_x_6587:
        /* <DEDUP_REMOVED lines=38> */
.L_x_6591:
        /* <DEDUP_REMOVED lines=17> */
.L_x_6592:
[----:B------:R-:W-:Y:S05]  /*d8e0*/  BSYNC.RECONVERGENT B1 ;  /* 0x0000000000017941 */ /* 0x000fea0003800200 */
.L_x_6590:
        /* <DEDUP_REMOVED lines=39> */
.L_x_6594:
        /* <DEDUP_REMOVED lines=17> */
.L_x_6595:
[----:B------:R-:W-:Y:S05]  /*dc70*/  BSYNC.RECONVERGENT B1 ;  /* 0x0000000000017941 */ /* 0x000fea0003800200 */
.L_x_6593:
        /* <DEDUP_REMOVED lines=38> */
.L_x_6597:
        /* <DEDUP_REMOVED lines=17> */
.L_x_6598:
[----:B------:R-:W-:Y:S05]  /*dff0*/  BSYNC.RECONVERGENT B1 ;  /* 0x0000000000017941 */ /* 0x000fea0003800200 */
.L_x_6596:
        /* <DEDUP_REMOVED lines=8> */
.L_x_6586:
        /* <DEDUP_REMOVED lines=35> */
.L_x_6601:
[----:B------:R-:W-:Y:S02]  /*e2b0*/  MOV R34, R50 ;  /* 0x0000003200227202 */ /* 0x000fe40000000f00 */
[----:B------:R-:W-:Y:S02]  /*e2c0*/  MOV R33, R51 ;  /* 0x0000003300217202 */ /* 0x000fe40000000f00 */
[----:B------:R-:W-:-:S07]  /*e2d0*/  MOV R32, 0xe2f0 ;  /* 0x0000e2f000207802 */ /* 0x000fce0000000f00 */
[----:B-----5:R-:W-:Y:S05]  /*e2e0*/  CALL.REL.NOINC `($__internal_101_$__cuda_sm20_div_u64) ;  /* 0x0000001c00247944 */ /* 0x020fea0003c00000 */
        /* <DEDUP_REMOVED lines=8> */
.L_x_6602:
[----:B------:R-:W-:Y:S05]  /*e370*/  BSYNC.RECONVERGENT B1 ;  /* 0x0000000000017941 */ /* 0x000fea0003800200 */
.L_x_6600:
        /* <DEDUP_REMOVED lines=37> */
.L_x_6604:
[----:B------:R-:W-:Y:S01]  /*e5d0*/  MOV R44, R50 ;  /* 0x00000032002c7202 */ /* 0x000fe20000000f00 */
[----:B------:R-:W-:Y:S01]  /*e5e0*/  IMAD.MOV.U32 R45, RZ, RZ, R51 ;  /* 0x000000ffff2d7224 */ /* 0x000fe200078e0033 */
[----:B------:R-:W-:Y:S02]  /*e5f0*/  MOV R34, R54 ;  /* 0x0000003600227202 */ /* 0x000fe40000000f00 */
        /* <DEDUP_REMOVED lines=14> */
.L_x_6605:
[----:B------:R-:W-:Y:S05]  /*e6e0*/  BSYNC.RECONVERGENT B1 ;  /* 0x0000000000017941 */ /* 0x000fea0003800200 */
.L_x_6603:
        /* <DEDUP_REMOVED lines=8> */
.L_x_6599:
        /* <DEDUP_REMOVED lines=35> */
.L_x_6607:
[----:B------:R-:W-:Y:S02]  /*e9a0*/  MOV R34, R50 ;  /* 0x0000003200227202 */ /* 0x000fe40000000f00 */
        /* <DEDUP_REMOVED lines=12> */
.L_x_6608:
[----:B------:R-:W-:Y:S05]  /*ea70*/  BSYNC.RECONVERGENT B1 ;  /* 0x0000000000017941 */ /* 0x000fea0003800200 */
.L_x_6606:
[----:B------:R-:W-:Y:S02]  /*ea80*/  UMOV UR4, 0xd0 ;  /* 0x000000d000047882 */ /* 0x000fe40000000000 */
[----:B------:R-:W-:-:S06]  /*ea90*/  LEA R32, R43, UR4, 0x3 ;  /* 0x000000042b207c11 */ /* 0x000fcc000f8e18ff */
[----:B------:R-:W0:Y:S02]  /*eaa0*/  LDC.64 R32, c[0x0][R32+0x380] ;  /* 0x0000e00020207b82 */ /* 0x000e240000000a00 */
[-C--:B0-----:R-:W-:Y:S02]  /*eab0*/  IMAD R33, R33, R51.reuse, RZ ;  /* 0x0000003321217224 */ /* 0x081fe400078e02ff */
[----:B------:R-:W-:-:S04]  /*eac0*/  IMAD.WIDE.U32 R30, R32, R51, R30 ;  /* 0x00000033201e7225 */ /* 0x000fc800078e001e */
[----:B------:R-:W-:-:S05]  /*ead0*/  IMAD R33, R32, R37, R33 ;  /* 0x0000002520217224 */ /* 0x000fca00078e0221 */
[----:B------:R-:W-:-:S07]  /*eae0*/  IADD3 R31, PT, PT, R31, R33, RZ ;  /* 0x000000211f1f7210 */ /* 0x000fce0007ffe0ff */
.L_x_6585:
        /* <DEDUP_REMOVED lines=10> */
.L_x_6401:
        /* <DEDUP_REMOVED lines=51> */
.L_x_6558:
[----:B------:R-:W-:Y:S05]  /*eec0*/  BSYNC.RECONVERGENT B0 ;  /* 0x0000000000007941 */ /* 0x000fea0003800200 */
.L_x_6400:
        /* <DEDUP_REMOVED lines=29> */
[----:B0-----:R-:W-:Y:S01]  /*f0a0*/  FSEL R37, RZ, 1.875, P3 ;  /* 0x3ff00000ff257808 */ /* 0x001fe20001800000 */
[----:B---3--:R-:W-:Y:S02]  /*f0b0*/  IMAD R32, R5, UR4, RZ ;  /* 0x0000000405207c24 */ /* 0x008fe4000f8e02ff */
[----:B------:R-:W-:-:S04]  /*f0c0*/  IMAD.WIDE.U32 R38, R3, UR4, RZ ;  /* 0x0000000403267c25 */ /* 0x000fc8000f8e00ff */
        /* <DEDUP_REMOVED lines=8> */
[----:B------:R-:W-:-:S12]  /*f150*/  NOP ;  /* 0x0000000000007918 */ /* 0x000fd80000000000 */
        /* <DEDUP_REMOVED lines=8> */
.L_x_6610:
[----:B------:R-:W-:Y:S05]  /*f1e0*/  BSYNC.RECONVERGENT B0 ;  /* 0x0000000000007941 */ /* 0x000fea0003800200 */
.L_x_6609:
[----:B------:R-:W-:Y:S04]  /*f1f0*/  BSSY.RECONVERGENT B0, `(.L_x_6611) ;  /* 0x0000022000007945 */ /* 0x000fe80003800200 */
[----:B------:R-:W-:Y:S05]  /*f200*/  @P0 BRA `(.L_x_6612) ;  /* 0x0000000000800947 */ /* 0x000fea0003800000 */
[----:B------:R-:W1:Y:S01]  /*f210*/  LDCU.64 UR4, c[0x0][0x868] ;  /* 0x00010d00ff0477ac */ /* 0x000e620008000a00 */
[----:B0-----:R-:W-:Y:S01]  /*f220*/  FMUL.FTZ R32, R46, 1 ;  /* 0x3f8000002e207820 */ /* 0x001fe20000410000 */
[----:B------:R-:W-:Y:S01]  /*f230*/  MOV R36, RZ ;  /* 0x000000ff00247202 */ /* 0x000fe20000000f00 */
[----:B------:R-:W0:Y:S04]  /*f240*/  LDCU.64 UR8, c[0x0][0x520] ;  /* 0x0000a400ff0877ac */ /* 0x000e280008000a00 */
[----:B------:R-:W1:Y:S01]  /*f250*/  F2F.F64.F32 R32, R32 ;  /* 0x0000002000207310 */ /* 0x000e620000201800 */
[----:B------:R-:W2:-:S15]  /*f260*/  LDCU.64 UR10, c[0x0][0x6c0] ;  /* 0x0000d800ff0a77ac */ /* 0x000e9e0008000a00 */
[----:B------:R-:W-:-:S15]  /*f270*/  NOP ;  /* 0x0000000000007918 */ /* 0x000fde0000000000 */
[----:B------:R-:W-:-:S15]  /*f280*/  NOP ;  /* 0x0000000000007918 */ /* 0x000fde0000000000 */
[----:B------:R-:W-:-:S15]  /*f290*/  NOP ;  /* 0x0000000000007918 */ /* 0x000fde0000000000 */
[----:B------:R-:W-:-:S03]  /*f2a0*/  NOP ;  /* 0x0000000000007918 */ /* 0x000fc60000000000 */
[----:B-1----:R-:W1:Y:S01]  /*f2b0*/  DSETP.GEU.AND P0, PT, R32, UR4, PT ;  /* 0x0000000420007e2a */ /* 0x002e62000bf0e000 */
[----:B------:R-:W3:Y:S01]  /*f2c0*/  LDCU.64 UR4, c[0x0][0x5f0] ;  /* 0x0000be00ff0477ac */ /* 0x000ee20008000a00 */
[----:B-1----:R-:W-:Y:S01]  /*f2d0*/  FSEL R37, RZ, 1.875, P0 ;  /* 0x3ff00000ff257808 */ /* 0x002fe20000000000 */
[----:B---3--:R-:W-:Y:S02]  /*f2e0*/  IMAD R44, R44, UR4, RZ ;  /* 0x000000042c2c7c24 */ /* 0x008fe4000f8e02ff */
[----:B------:R-:W-:-:S04]  /*f2f0*/  IMAD.WIDE.U32 R38, R45, UR4, RZ ;  /* 0x000000042d267c25 */ /* 0x000fc8000f8e00ff */
[----:B------:R-:W-:Y:S01]  /*f300*/  IMAD R15, R45, UR5, R44 ;  /* 0x000000052d0f7c24 */ /* 0x000fe2000f8e022c */
[C---:B0-----:R-:W-:Y:S02]  /*f310*/  LEA R32, P3, R38.reuse, UR8, 0x3 ;  /* 0x0000000826207c11 */ /* 0x041fe4000f8618ff */
[----:B--2---:R-:W-:Y:S02]  /*f320*/  IADD3 R34, P4, PT, R38, UR10, RZ ;  /* 0x0000000a26227c10 */ /* 0x004fe4000ff9e0ff */
[----:B------:R-:W-:-:S04]  /*f330*/  IADD3 R15, PT, PT, R39, R15, RZ ;  /* 0x0000000f270f7210 */ /* 0x000fc80007ffe0ff */
        /* <DEDUP_REMOVED lines=13> */
.L_x_6612:
[----:B------:R-:W-:Y:S05]  /*f410*/  BSYNC.RECONVERGENT B0 ;  /* 0x0000000000007941 */ /* 0x000fea0003800200 */
.L_x_6611:
[----:B------:R-:W-:Y:S04]  /*f420*/  BSSY.RECONVERGENT B0, `(.L_x_6613) ;  /* 0x0000022000007945 */ /* 0x000fe80003800200 */
[----:B------:R-:W-:Y:S05]  /*f430*/  @P1 BRA `(.L_x_6614) ;  /* 0x0000000000801947 */ /* 0x000fea0003800000 */
[----:B------:R-:W2:Y:S01]  /*f440*/  LDCU.64 UR4, c[0x0][0x868] ;  /* 0x00010d00ff0477ac */ /* 0x000ea20008000a00 */
[----:B------:R-:W-:Y:S01]  /*f450*/  FMUL.FTZ R47, R47, 1 ;  /* 0x3f8000002f2f7820 */ /* 0x000fe20000410000 */
[----:B------:R-:W3:Y:S03]  /*f460*/  LDCU.64 UR8, c[0x0][0x520] ;  /* 0x0000a400ff0877ac */ /* 0x000ee60008000a00 */
[----:B01----:R-:W2:Y:S01]  /*f470*/  F2F.F64.F32 R32, R47 ;  /* 0x0000002f00207310 */ /* 0x003ea20000201800 */
[----:B------:R-:W0:-:S15]  /*f480*/  LDCU.64 UR10, c[0x0][0x6c0] ;  /* 0x0000d800ff0a77ac */ /* 0x000e1e0008000a00 */
[----:B------:R-:W-:-:S15]  /*f490*/  NOP ;  /* 0x0000000000007918 */ /* 0x000fde0000000000 */
[----:B------:R-:W-:-:S15]  /*f4a0*/  NOP ;  /* 0x0000000000007918 */ /* 0x000fde0000000000 */
[----:B------:R-:W-:-:S15]  /*f4b0*/  NOP ;  /* 0x0000000000007918 */ /* 0x000fde0000000000 */
[----:B------:R-:W-:-:S03]  /*f4c0*/  NOP ;  /* 0x0000000000007918 */ /* 0x000fc60000000000 */
[----:B--2---:R-:W1:Y:S01]  /*f4d0*/  DSETP.GEU.AND P0, PT, R32, UR4, PT ;  /* 0x0000000420007e2a */ /* 0x004e62000bf0e000 */
[----:B------:R-:W2:Y:S01]  /*f4e0*/  LDCU.64 UR4, c[0x0][0x5f0] ;  /* 0x0000be00ff0477ac */ /* 0x000ea20008000a00 */
[----:B-1----:R-:W-:Y:S01]  /*f4f0*/  FSEL R33, RZ, 1.875, P0 ;  /* 0x3ff00000ff217808 */ /* 0x002fe20000000000 */
[----:B------:R-:W-:Y:S02]  /*f500*/  IMAD.MOV.U32 R32, RZ, RZ, RZ ;  /* 0x000000ffff207224 */ /* 0x000fe400078e00ff */
[----:B--2---:R-:W-:Y:S02]  /*f510*/  IMAD R40, R40, UR4, RZ ;  /* 0x0000000428287c24 */ /* 0x004fe4000f8e02ff */
[----:B------:R-:W-:-:S04]  /*f520*/  IMAD.WIDE.U32 R38, R41, UR4, RZ ;  /* 0x0000000429267c25 */ /* 0x000fc8000f8e00ff */
[----:B------:R-:W-:Y:S01]  /*f530*/  IMAD R15, R41, UR5, R40 ;  /* 0x00000005290f7c24 */ /* 0x000fe2000f8e0228 */
[C---:B---3--:R-:W-:Y:S02]  /*f540*/  LEA R36, P1, R38.reuse, UR8, 0x3 ;  /* 0x0000000826247c11 */ /* 0x048fe4000f8218ff */
[----:B0-----:R-:W-:Y:S02]  /*f550*/  IADD3 R34, P3, PT, R38, UR10, RZ ;  /* 0x0000000a26227c10 */ /* 0x001fe4000ff7e0ff */
        /* <DEDUP_REMOVED lines=14> */
.L_x_6614:
[----:B------:R-:W-:Y:S05]  /*f640*/  BSYNC.RECONVERGENT B0 ;  /* 0x0000000000007941 */ /* 0x000fea0003800200 */
.L_x_6613:
[----:B------:R-:W-:Y:S05]  /*f650*/  @P2 BRA `(.L_x_6615) ;  /* 0x0000000000802947 */ /* 0x000fea0003800000 */
[----:B------:R-:W3:Y:S01]  /*f660*/  LDCU.64 UR4, c[0x0][0x868] ;  /* 0x00010d00ff0477ac */ /* 0x000ee20008000a00 */
[----:B------:R-:W-:Y:S01]  /*f670*/  FMUL.FTZ R48, R48, 1 ;  /* 0x3f80000030307820 */ /* 0x000fe20000410000 */
[----:B------:R-:W4:Y:S03]  /*f680*/  LDCU.64 UR8, c[0x0][0x520] ;  /* 0x0000a400ff0877ac */ /* 0x000f260008000a00 */
[----:B012---:R-:W3:Y:S01]  /*f690*/  F2F.F64.F32 R32, R48 ;  /* 0x0000003000207310 */ /* 0x007ee20000201800 */
[----:B------:R-:W0:-:S15]  /*f6a0*/  LDCU.64 UR10, c[0x0][0x6c0] ;  /* 0x0000d800ff0a77ac */ /* 0x000e1e0008000a00 */
[----:B------:R-:W-:-:S15]  /*f6b0*/  NOP ;  /* 0x0000000000007918 */ /* 0x000fde0000000000 */
[----:B------:R-:W-:-:S15]  /*f6c0*/  NOP ;  /* 0x0000000000007918 */ /* 0x000fde0000000000 */
[----:B------:R-:W-:-:S15]  /*f6d0*/  NOP ;  /* 0x0000000000007918 */ /* 0x000fde0000000000 */
[----:B------:R-:W-:-:S03]  /*f6e0*/  NOP ;  /* 0x0000000000007918 */ /* 0x000fc60000000000 */
[----:B---3--:R-:W1:Y:S01]  /*f6f0*/  DSETP.GEU.AND P0, PT, R32, UR4, PT ;  /* 0x0000000420007e2a */ /* 0x008e62000bf0e000 */
[----:B------:R-:W2:Y:S01]  /*f700*/  LDCU.64 UR4, c[0x0][0x5f0] ;  /* 0x0000be00ff0477ac */ /* 0x000ea20008000a00 */
[----:B-1----:R-:W-:Y:S02]  /*f710*/  FSEL R33, RZ, 1.875, P0 ;  /* 0x3ff00000ff217808 */ /* 0x002fe40000000000 */
[----:B------:R-:W-:Y:S01]  /*f720*/  MOV R32, RZ ;  /* 0x000000ff00207202 */ /* 0x000fe20000000f00 */
[----:B--2---:R-:W-:Y:S02]  /*f730*/  IMAD R42, R42, UR4, RZ ;  /* 0x000000042a2a7c24 */ /* 0x004fe4000f8e02ff */
[----:B------:R-:W-:-:S04]  /*f740*/  IMAD.WIDE.U32 R34, R43, UR4, RZ ;  /* 0x000000042b227c25 */ /* 0x000fc8000f8e00ff */
[----:B------:R-:W-:Y:S01]  /*f750*/  IMAD R15, R43, UR5, R42 ;  /* 0x000000052b0f7c24 */ /* 0x000fe2000f8e022a */
[C---:B----4-:R-:W-:Y:S02]  /*f760*/  LEA R36, P1, R34.reuse, UR8, 0x3 ;  /* 0x0000000822247c11 */ /* 0x050fe4000f8218ff */
        /* <DEDUP_REMOVED lines=15> */
.L_x_6615:
[----:B------:R-:W-:Y:S05]  /*f860*/  WARPSYNC.ALL ;  /* 0x0000000000007948 */ /* 0x000fea0003800000 */
[----:B------:R-:W4:Y:S01]  /*f870*/  LDCU UR4, c[0x0][0x360] ;  /* 0x00006c00ff0477ac */ /* 0x000f220008000800 */
[----:B0123--:R-:W4:Y:S08]  /*f880*/  LDC R32, c[0x0][0x370] ;  /* 0x0000dc00ff207b82 */ /* 0x00ff300000000800 */
[----:B------:R-:W-:Y:S01]  /*f890*/  BAR.SYNC.DEFER_BLOCKING 0x0 ;  /* 0x0000000000007b1d */ /* 0x000fe20000010000 */
[----:B------:R-:W-:Y:S01]  /*f8a0*/  IMAD.MOV.U32 R15, RZ, RZ, R11 ;  /* 0x000000ffff0f7224 */ /* 0x000fe200078e000b */
[----:B------:R-:W-:Y:S01]  /*f8b0*/  MOV R33, R13 ;  /* 0x0000000d00217202 */ /* 0x000fe20000000f00 */
[----:B----4-:R-:W-:-:S05]  /*f8c0*/  IMAD R32, R32, UR4, RZ ;  /* 0x0000000420207c24 */ /* 0x010fca000f8e02ff */
[----:B------:R-:W-:Y:S02]  /*f8d0*/  LEA R3, P0, R32, R3, 0x2 ;  /* 0x0000000320037211 */ /* 0x000fe400078010ff */
[----:B------:R-:W-:Y:S02]  /*f8e0*/  MOV R32, R16 ;  /* 0x0000001000207202 */ /* 0x000fe40000000f00 */
[----:B------:R-:W-:Y:S02]  /*f8f0*/  IADD3.X R5, PT, PT, RZ, R5, RZ, P0, !PT ;  /* 0x00000005ff057210 */ /* 0x000fe400007fe4ff */
[----:B------:R-:W-:-:S04]  /*f900*/  ISETP.GE.U32.AND P0, PT, R3, R18, PT ;  /* 0x000000120300720c */ /* 0x000fc80003f06070 */
[----:B------:R-:W-:-:S13]  /*f910*/  ISETP.GE.U32.AND.EX P0, PT, R5, R10, PT, P0 ;  /* 0x0000000a0500720c */ /* 0x000fda0003f06100 */
[----:B------:R-:W-:Y:S05]  /*f920*/  @!P0 BRA `(.L_x_6616) ;  /* 0xffffff10001c8947 */ /* 0x000fea000383ffff */
[----:B------:R-:W-:Y:S05]  /*f930*/  EXIT ;  /* 0x000000000000794d */ /* 0x000fea0003800000 */
        .weak           $__internal_100_$__cuda_sm20_dblrcp_rn_slowpath_v3
        .type           $__internal_100_$__cuda_sm20_dblrcp_rn_slowpath_v3,@function
        .size           $__internal_100_$__cuda_sm20_dblrcp_rn_slowpath_v3,($__internal_101_$__cuda_sm20_div_u64 - $__internal_100_$__cuda_sm20_dblrcp_rn_slowpath_v3)
$__internal_100_$__cuda_sm20_dblrcp_rn_slowpath_v3:
        /* <DEDUP_REMOVED lines=59> */
.L_x_6619:
        /* <DEDUP_REMOVED lines=34> */
.L_x_6617:
[----:B------:R-:W0:Y:S01]  /*ff10*/  LDC R16, c[0x0][0x868] ;  /* 0x00021a00ff107b82 */ /* 0x000e220000000800 */
[----:B-1----:R-:W-:-:S07]  /*ff20*/  LOP3.LUT R17, R13, 0x80000, RZ, 0xfc, !PT ;  /* 0x000800000d117812 */ /* 0x002fce00078efcff */
.L_x_6618:
[----:B0-----:R-:W-:Y:S01]  /*ff30*/  MOV R20, R16 ;  /* 0x0000001000147202 */ /* 0x001fe20000000f00 */
[----:B------:R-:W-:Y:S01]  /*ff40*/  IMAD.MOV.U32 R21, RZ, RZ, R17 ;  /* 0x000000ffff157224 */ /* 0x000fe200078e0011 */
[----:B------:R-:W-:Y:S02]  /*ff50*/  MOV R16, R8 ;  /* 0x0000000800107202 */ /* 0x000fe40000000f00 */
[----:B------:R-:W-:-:S04]  /*ff60*/  MOV R17, 0x0 ;  /* 0x0000000000117802 */ /* 0x000fc80000000f00 */
[----:B------:R-:W-:Y:S05]  /*ff70*/  RET.REL.NODEC R16 `(_ZN2at6native43_GLOBAL__N__7cc8d1ed_10_Dropout_cu_0e96ed3820fused_dropout_kernelIddmLin1ELi1EbEEvNS_4cuda6detail10TensorInfoIKT_T1_EENS5_IS6_S8_EENS5_IT4_S8_EES8_T0_NS_15PhiloxCudaStateE) ;  /* 0xffffff0010207950 */ /* 0x000fea0003c3ffff */
        .weak           $__internal_101_$__cuda_sm20_div_u64
        .type           $__internal_101_$__cuda_sm20_div_u64,@function
        .size           $__internal_101_$__cuda_sm20_div_u64,(.L_x_14158 - $__internal_101_$__cuda_sm20_div_u64)
$__internal_101_$__cuda_sm20_div_u64:
        /* <DEDUP_REMOVED lines=70> */
[----:B------:R-:W-:Y:S06]  /*103e0*/  RET.REL.NODEC R32 `(_ZN2at6native43_GLOBAL__N__7cc8d1ed_10_Dropout_cu_0e96ed3820fused_dropout_kernelIddmLin1ELi1EbEEvNS_4cuda6detail10TensorInfoIKT_T1_EENS5_IS6_S8_EENS5_IT4_S8_EES8_T0_NS_15PhiloxCudaStateE) ;  /* 0xfffffefc20047950 */ /* 0x000fec0003c3ffff */
.L_x_6620:
        /* <DEDUP_REMOVED lines=9> */
.L_x_14158:


//--------------------- .text._ZN2at6native43_GLOBAL__N__7cc8d1ed_10_Dropout_cu_0e96ed3820fused_dropout_kernelIddmLi1ELi1EbEEvNS_4cuda6detail10TensorInfoIKT_T1_EENS5_IS6_S8_EENS5_IT4_S8_EES8_T0_NS_15PhiloxCudaStateE --------------------------
	.section	.text._ZN2at6native43_GLOBAL__N__7cc8d1ed_10_Dropout_cu_0e96ed3820fused_dropout_kernelIddmLi1ELi1EbEEvNS_4cuda6detail10TensorInfoIKT_T1_EENS5_IS6_S8_EENS5_IT4_S8_EES8_T0_NS_15PhiloxCudaStateE,"ax",@progbits
	.align	128
.text._ZN2at6native43_GLOBAL__N__7cc8d1ed_10_Dropout_cu_0e96ed3820fused_dropout_kernelIddmLi1ELi1EbEEvNS_4cuda6detail10TensorInfoIKT_T1_EENS5_IS6_S8_EENS5_IT4_S8_EES8_T0_NS_15PhiloxCudaStateE:
        .type           _ZN2at6native43_GLOBAL__N__7cc8d1ed_10_Dropout_cu_0e96ed3820fused_dropout_kernelIddmLi1ELi1EbEEvNS_4cuda6detail10TensorInfoIKT_T1_EENS5_IS6_S8_EENS5_IT4_S8_EES8_T0_NS_15PhiloxCudaStateE,@function
        .size           _ZN2at6native43_GLOBAL__N__7cc8d1ed_10_Dropout_cu_0e96ed3820fused_dropout_kernelIddmLi1ELi1EbEEvNS_4cuda6detail10TensorInfoIKT_T1_EENS5_IS6_S8_EENS5_IT4_S8_EES8_T0_NS_15PhiloxCudaStateE,(.L_x_14161 - _ZN2at6native43_GLOBAL__N__7cc8d1ed_10_Dropout_cu_0e96ed3820fused_dropout_kernelIddmLi1ELi1EbEEvNS_4cuda6detail10TensorInfoIKT_T1_EENS5_IS6_S8_EENS5_IT4_S8_EES8_T0_NS_15PhiloxCudaStateE)
        .other          _ZN2at6native43_GLOBAL__N__7cc8d1ed_10_Dropout_cu_0e96ed3820fused_dropout_kernelIddmLi1ELi1EbEEvNS_4cuda6detail10TensorInfoIKT_T1_EENS5_IS6_S8_EENS5_IT4_S8_EES8_T0_NS_15PhiloxCudaStateE,@"STO_CUDA_ENTRY STV_DEFAULT"
_ZN2at6native43_GLOBAL__N__7cc8d1ed_10_Dropout_cu_0e96ed3820fused_dropout_kernelIddmLi1ELi1EbEEvNS_4cuda6detail10TensorInfoIKT_T1_EENS5_IS6_S8_EENS5_IT4_S8_EES8_T0_NS_15PhiloxCudaStateE:
        /* <DEDUP_REMOVED lines=53> */
[----:B------:R-:W-:-:S04]  /*0350*/  LOP3.LUT R10, R3, R9, R26, 0x96, !PT ;  /* 0x00000009030a7212 */ /* 0x000fc800078e961a */
[----:B------:R-:W-:Y:S01]  /*0360*/  LOP3.LUT R12, R7, R27, RZ, 0x3c, !PT ;  /* 0x0000001b070c7212 */ /* 0x000fe200078e3cff */
        /* <DEDUP_REMOVED lines=23> */
[----:B------:R-:W-:-:S03]  /*04e0*/  IADD3 R7, PT, PT, R27, -0x56f99767, RZ ;  /* 0xa90668991b077810 */ /* 0x000fc60007ffe0ff */
[----:B------:R-:W-:Y:S01]  /*04f0*/  IMAD.WIDE.U32 R12, R12, -0x326172a9, RZ ;  /* 0xcd9e8d570c0c7825 */ /* 0x000fe200078e00ff */
[----:B------:R-:W-:Y:S02]  /*0500*/  LOP3.LUT R28, R7, R8, R11, 0x96, !PT ;  /* 0x00000008071c7212 */ /* 0x000fe400078e960b */
[----:B------:R-:W-:Y:S01]  /*0510*/  IADD3 R8, PT, PT, R27, 0x646e171e, RZ ;  /* 0x646e171e1b087810 */ /* 0x000fe20007ffe0ff */
[C---:B------:R-:W-:Y:S01]  /*0520*/  VIADD R9, R26.reuse, 0x1715609d ;  /* 0x1715609d1a097836 */ /* 0x040fe20000000000 */
[----:B------:R-:W-:Y:S01]  /*0530*/  IADD3 R11, PT, PT, R26, -0xe443238, RZ ;  /* 0xf1bbcdc81a0b7810 */ /* 0x000fe20007ffe0ff */
[----:B------:R-:W-:-:S03]  /*0540*/  IMAD.WIDE.U32 R28, R28, -0x326172a9, RZ ;  /* 0xcd9e8d571c1c7825 */ /* 0x000fc600078e00ff */
[----:B------:R-:W-:Y:S01]  /*0550*/  LOP3.LUT R22, R9, R22, R13, 0x96, !PT ;  /* 0x0000001609167212 */ /* 0x000fe200078e960d */
[----:B------:R-:W-:-:S04]  /*0560*/  VIADD R9, R26, 0xb54cda56 ;  /* 0xb54cda561a097836 */ /* 0x000fc80000000000 */
        /* <DEDUP_REMOVED lines=25> */
[----:B------:R-:W-:Y:S05]  /*0700*/  CALL.REL.NOINC `($__internal_102_$__cuda_sm20_dblrcp_rn_slowpath_v3) ;  /* 0x0000001400387944 */ /* 0x000fea0003c00000 */
.L_x_6621:
[----:B------:R-:W0:Y:S01]  /*0710*/  LDCU.64 UR4, c[0x0][0x860] ;  /* 0x00010c00ff0477ac */ /* 0x000e220008000a00 */
[----:B------:R-:W1:Y:S01]  /*0720*/  LDCU UR8, c[0x0][0x370] ;  /* 0x00006e00ff0877ac */ /* 0x000e620008000800 */
[----:B0-----:R-:W-:-:S04]  /*0730*/  UIADD3 UR4, UP0, UPT, UR4, -0x1, URZ ;  /* 0xffffffff04047890 */ /* 0x001fc8000ff1e0ff */
[----:B------:R-:W-:Y:S01]  /*0740*/  UIADD3.X UR5, UPT, UPT, UR5, -0x1, URZ, UP0, !UPT ;  /* 0xffffffff05057890 */ /* 0x000fe200087fe4ff */
[----:B-1----:R-:W-:-:S03]  /*0750*/  IMAD R15, R16, UR8, RZ ;  /* 0x00000008100f7c24 */ /* 0x002fc6000f8e02ff */
        /* <DEDUP_REMOVED lines=11> */
[----:B------:R-:W-:-:S06]  /*0810*/  IMAD.HI.U32 R21, R21, R23, R20 ;  /* 0x0000001715157227 */ /* 0x000fcc00078e0014 */
[----:B------:R-:W-:Y:S01]  /*0820*/  IMAD.HI.U32 R20, R21, UR4, RZ ;  /* 0x0000000415147c27 */ /* 0x000fe2000f8e00ff */
[----:B------:R-:W-:-:S03]  /*0830*/  MOV R21, RZ ;  /* 0x000000ff00157202 */ /* 0x000fc60000000f00 */
[----:B------:R-:W-:-:S04]  /*0840*/  IMAD.MOV R22, RZ, RZ, -R20 ;  /* 0x000000ffff167224 */ /* 0x000fc800078e0a14 */
[----:B------:R-:W-:-:S05]  /*0850*/  IMAD R22, R15, R22, UR4 ;  /* 0x000000040f167e24 */ /* 0x000fca000f8e0216 */
[----:B------:R-:W-:-:S13]  /*0860*/  ISETP.GE.U32.AND P0, PT, R22, R15, PT ;  /* 0x0000000f1600720c */ /* 0x000fda0003f06070 */
[----:B------:R-:W-:Y:S01]  /*0870*/  @P0 IADD3 R22, PT, PT, -R15, R22, RZ ;  /* 0x000000160f160210 */ /* 0x000fe20007ffe1ff */
[----:B------:R-:W-:-:S03]  /*0880*/  @P0 VIADD R20, R20, 0x1 ;  /* 0x0000000114140836 */ /* 0x000fc60000000000 */
[----:B------:R-:W-:-:S13]  /*0890*/  ISETP.GE.U32.AND P1, PT, R22, R15, PT ;  /* 0x0000000f1600720c */ /* 0x000fda0003f26070 */
[----:B------:R-:W-:Y:S01]  /*08a0*/  @P1 VIADD R20, R20, 0x1 ;  /* 0x0000000114141836 */ /* 0x000fe20000000000 */
[----:B------:R-:W-:Y:S01]  /*08b0*/  @!P2 LOP3.LUT R20, RZ, R15, RZ, 0x33, !PT ;  /* 0x0000000fff14a212 */ /* 0x000fe200078e33ff */
[----:B------:R-:W-:Y:S06]  /*08c0*/  BRA `(.L_x_6623) ;  /* 0x0000000000107947 */ /* 0x000fec0003800000 */
.L_x_6622:
[----:B------:R-:W-:-:S07]  /*08d0*/  MOV R20, 0x8f0 ;  /* 0x000008f000147802 */ /* 0x000fce0000000f00 */
[----:B------:R-:W-:Y:S05]  /*08e0*/  CALL.REL.NOINC `($__internal_103_$__cuda_sm20_div_u64) ;  /* 0x0000001800407944 */ /* 0x000fea0003c00000 */
[----:B------:R-:W-:Y:S02]  /*08f0*/  IMAD.MOV.U32 R20, RZ, RZ, R19 ;  /* 0x000000ffff147224 */ /* 0x000fe400078e0013 */
[----:B------:R-:W-:-:S07]  /*0900*/  IMAD.MOV.U32 R21, RZ, RZ, R22 ;  /* 0x000000ffff157224 */ /* 0x000fce00078e0016 */
.L_x_6623:
        /* <DEDUP_REMOVED lines=18> */
.L_x_6635:
[----:B------:R-:W-:Y:S01]  /*0a30*/  IADD3 R2, PT, PT, R2, 0x1, RZ ;  /* 0x0000000102027810 */ /* 0x000fe20007ffe0ff */
[----:B------:R-:W-:Y:S03]  /*0a40*/  BSSY.RECONVERGENT B0, `(.L_x_6624) ;  /* 0x000000c000007945 */ /* 0x000fe60003800200 */
[C---:B------:R-:W-:Y:S01]  /*0a50*/  ISETP.NE.AND P0, PT, R2.reuse, RZ, PT ;  /* 0x000000ff0200720c */ /* 0x040fe20003f05270 */
[----:B------:R-:W-:-:S12]  /*0a60*/  IMAD.WIDE.U32 R40, R2, -0x2daee0ad, RZ ;  /* 0xd2511f5302287825 */ /* 0x000fd800078e00ff */
        /* <DEDUP_REMOVED lines=9> */
.L_x_6625:
[----:B01234-:R-:W-:Y:S05]  /*0b00*/  BSYNC.RECONVERGENT B0 ;  /* 0x0000000000007941 */ /* 0x01ffea0003800200 */
.L_x_6624:
[----:B------:R-:W-:Y:S01]  /*0b10*/  IMAD.WIDE.U32 R36, R14, -0x326172a9, RZ ;  /* 0xcd9e8d570e247825 */ /* 0x000fe200078e00ff */
[----:B------:R-:W-:Y:S02]  /*0b20*/  LOP3.LUT R20, R18, R41, R27, 0x96, !PT ;  /* 0x0000002912147212 */ /* 0x000fe400078e961b */
[----:B------:R-:W-:Y:S01]  /*0b30*/  IADD3 R19, PT, PT, R27, 0x32370b8f, RZ ;  /* 0x32370b8f1b137810 */ /* 0x000fe20007ffe0ff */
[----:B------:R-:W-:Y:S01]  /*0b40*/  VIADD R41, R26, 0x9e3779b9 ;  /* 0x9e3779b91a297836 */ /* 0x000fe20000000000 */
[----:B------:R-:W-:Y:S01]  /*0b50*/  LOP3.LUT R38, R3, R37, R26, 0x96, !PT ;  /* 0x0000002503267212 */ /* 0x000fe200078e961a */
[----:B------:R-:W-:Y:S01]  /*0b60*/  IMAD.WIDE.U32 R20, R20, -0x326172a9, RZ ;  /* 0xcd9e8d5714147825 */ /* 0x000fe200078e00ff */
[----:B------:R-:W-:-:S03]  /*0b70*/  ISETP.GT.AND P0, PT, R17, 0x1, PT ;  /* 0x000000011100780c */ /* 0x000fc60003f04270 */
        /* <DEDUP_REMOVED lines=54> */
.L_x_6626:
        /* <DEDUP_REMOVED lines=9> */
.L_x_6627:
        /* <DEDUP_REMOVED lines=18> */
[----:B------:R-:W-:-:S04]  /*1090*/  @!P0 IMAD.WIDE.U32 R42, R0, R38, RZ ;  /* 0x00000026002a8225 */ /* 0x000fc800078e00ff */
[----:B------:R-:W-:Y:S01]  /*10a0*/  @!P0 IMAD R55, R0, R39, R54 ;  /* 0x0000002700378224 */ /* 0x000fe200078e0236 */
[----:B0-----:R-:W-:Y:S01]  /*10b0*/  @!P0 LEA R54, P3, R42, R40, 0x3 ;  /* 0x000000282a368211 */ /* 0x001fe200078618ff */
[----:B------:R-:W-:Y:S02]  /*10c0*/  IMAD.X R59, RZ, RZ, R13, P4 ;  /* 0x000000ffff3b7224 */ /* 0x000fe400020e060d */
[----:B------:R-:W0:Y:S01]  /*10d0*/  @!P1 LDC.64 R36, c[0x0][0x450] ;  /* 0x00011400ff249b82 */ /* 0x000e220000000a00 */
[----:B------:R-:W-:-:S04]  /*10e0*/  @!P0 IADD3 R40, PT, PT, R43, R55, RZ ;  /* 0x000000372b288210 */ /* 0x000fc80007ffe0ff */
[----:B------:R-:W-:Y:S02]  /*10f0*/  @!P0 LEA.HI.X R55, R42, R41, R40, 0x3, P3 ;  /* 0x000000292a378211 */ /* 0x000fe400018f1c28 */
[----:B------:R-:W-:Y:S01]  /*1100*/  ISETP.GE.U32.AND P3, PT, R53, UR14, PT ;  /* 0x0000000e35007c0c */ /* 0x000fe2000bf66070 */
[----:B------:R-:W1:Y:S02]  /*1110*/  @!P1 LDC.64 R38, c[0x0][0x380] ;  /* 0x0000e000ff269b82 */ /* 0x000e640000000a00 */
[----:B------:R2:W5:Y:S01]  /*1120*/  @!P0 LDG.E.64 R28, desc[UR6][R54.64] ;  /* 0x00000006361c8981 */ /* 0x000562000c1e1b00 */
[----:B------:R-:W-:-:S05]  /*1130*/  ISETP.GE.U32.AND.EX P3, PT, R59, UR15, PT, P3 ;  /* 0x0000000f3b007c0c */ /* 0x000fca000bf66130 */
[----:B------:R-:W3:Y:S01]  /*1140*/  @!P2 LDC.64 R40, c[0x0][0x450] ;  /* 0x00011400ff28ab82 */ /* 0x000ee20000000a00 */
[----:B0-----:R-:W-:-:S04]  /*1150*/  @!P1 IMAD R42, R47, R36, RZ ;  /* 0x000000242f2a9224 */ /* 0x001fc800078e02ff */
[----:B------:R-:W-:-:S03]  /*1160*/  @!P1 IMAD R57, R46, R37, R42 ;  /* 0x000000252e399224 */ /* 0x000fc600078e022a */
[----:B------:R-:W0:Y:S01]  /*1170*/  @!P2 LDC.64 R42, c[0x0][0x380] ;  /* 0x0000e000ff2aab82 */ /* 0x000e220000000a00 */
[----:B------:R-:W-:-:S04]  /*1180*/  @!P1 IMAD.WIDE.U32 R36, R46, R36, RZ ;  /* 0x000000242e249225 */ /* 0x000fc800078e00ff */
[----:B------:R-:W-:Y:S01]  /*1190*/  @!P1 IMAD.IADD R37, R37, 0x1, R57 ;  /* 0x0000000125259824 */ /* 0x000fe200078e0239 */
[----:B-1----:R-:W-:-:S04]  /*11a0*/  @!P1 LEA R56, P4, R36, R38, 0x3 ;  /* 0x0000002624389211 */ /* 0x002fc800078818ff */
[----:B------:R-:W-:Y:S01]  /*11b0*/  @!P1 LEA.HI.X R57, R36, R39, R37, 0x3, P4 ;  /* 0x0000002724399211 */ /* 0x000fe200020f1c25 */
[----:B---3--:R-:W-:-:S04]  /*11c0*/  @!P2 IMAD R36, R49, R40, RZ ;  /* 0x000000283124a224 */ /* 0x008fc800078e02ff */
[C---:B------:R-:W-:Y:S01]  /*11d0*/  @!P2 IMAD R39, R48.reuse, R41, R36 ;  /* 0x000000293027a224 */ /* 0x040fe200078e0224 */
[----:B------:R2:W5:Y:S01]  /*11e0*/  @!P1 LDG.E.64 R30, desc[UR6][R56.64] ;  /* 0x00000006381e9981 */ /* 0x000562000c1e1b00 */
[----:B------:R-:W-:Y:S01]  /*11f0*/  @!P2 IMAD.WIDE.U32 R40, R48, R40, RZ ;  /* 0x000000283028a225 */ /* 0x000fe200078e00ff */
[----:B------:R-:W1:Y:S04]  /*1200*/  @!P3 LDC.64 R36, c[0x0][0x450] ;  /* 0x00011400ff24bb82 */ /* 0x000e680000000a00 */
[----:B------:R-:W-:Y:S02]  /*1210*/  @!P2 IADD3 R38, PT, PT, R41, R39, RZ ;  /* 0x000000272926a210 */ /* 0x000fe40007ffe0ff */
[----:B0-----:R-:W-:-:S04]  /*1220*/  @!P2 LEA R42, P4, R40, R42, 0x3 ;  /* 0x0000002a282aa211 */ /* 0x001fc800078818ff */
[----:B------:R-:W-:Y:S02]  /*1230*/  @!P2 LEA.HI.X R43, R40, R43, R38, 0x3, P4 ;  /* 0x0000002b282ba211 */ /* 0x000fe400020f1c26 */
[----:B------:R-:W0:Y:S03]  /*1240*/  @!P3 LDC.64 R38, c[0x0][0x380] ;  /* 0x0000e000ff26bb82 */ /* 0x000e260000000a00 */
[----:B------:R2:W5:Y:S01]  /*1250*/  @!P2 LDG.E.64 R32, desc[UR6][R42.64] ;  /* 0x000000062a20a981 */ /* 0x000562000c1e1b00 */
[----:B-1----:R-:W-:-:S04]  /*1260*/  @!P3 IMAD R40, R59, R36, RZ ;  /* 0x000000243b28b224 */ /* 0x002fc800078e02ff */
[C---:B------:R-:W-:Y:S02]  /*1270*/  @!P3 IMAD R41, R53.reuse, R37, R40 ;  /* 0x000000253529b224 */ /* 0x040fe400078e0228 */
[----:B------:R-:W-:-:S04]  /*1280*/  @!P3 IMAD.WIDE.U32 R36, R53, R36, RZ ;  /* 0x000000243524b225 */ /* 0x000fc800078e00ff */
[----:B------:R-:W-:Y:S01]  /*1290*/  @!P3 IMAD.IADD R37, R37, 0x1, R41 ;  /* 0x000000012525b824 */ /* 0x000fe200078e0229 */
[----:B0-----:R-:W-:-:S04]  /*12a0*/  @!P3 LEA R38, P4, R36, R38, 0x3 ;  /* 0x000000262426b211 */ /* 0x001fc800078818ff */
[----:B------:R-:W-:-:S05]  /*12b0*/  @!P3 LEA.HI.X R39, R36, R39, R37, 0x3, P4 ;  /* 0x000000272427b211 */ /* 0x000fca00020f1c25 */
[----:B------:R2:W5:Y:S01]  /*12c0*/  @!P3 LDG.E.64 R34, desc[UR6][R38.64] ;  /* 0x000000062622b981 */ /* 0x000562000c1e1b00 */
[----:B------:R-:W-:Y:S01]  /*12d0*/  I2FP.F32.U32 R37, R52 ;  /* 0x0000003400257245 */ /* 0x000fe20000201000 */
[----:B------:R-:W-:Y:S01]  /*12e0*/  IMAD.MOV.U32 R52, RZ, RZ, 0x2f800000 ;  /* 0x2f800000ff347424 */ /* 0x000fe200078e00ff */
[----:B------:R-:W-:Y:S01]  /*12f0*/  BSSY.RECONVERGENT B0, `(.L_x_6628) ;  /* 0x0000022000007945 */ /* 0x000fe20003800200 */
[----:B------:R-:W-:Y:S02]  /*1300*/  I2FP.F32.U32 R61, R50 ;  /* 0x00000032003d7245 */ /* 0x000fe40000201000 */
[----:B------:R-:W-:Y:S01]  /*1310*/  I2FP.F32.U32 R51, R51 ;  /* 0x0000003300337245 */ /* 0x000fe20000201000 */
[----:B------:R-:W-:Y:S01]  /*1320*/  FFMA.FTZ R37, R37, R52, 1.1641532182693481445e-10 ;  /* 0x2f00000025257423 */ /* 0x000fe20000010034 */
[----:B------:R-:W-:Y:S06]  /*1330*/  @P0 BRA `(.L_x_6629) ;  /* 0x0000000000740947 */ /* 0x000fec0003800000 */
[----:B------:R-:W-:Y:S01]  /*1340*/  FMUL.FTZ R50, R37, 1 ;  /* 0x3f80000025327820 */ /* 0x000fe20000410000 */
[----:B------:R-:W-:Y:S01]  /*1350*/  IMAD.WIDE.U32 R40, R0, UR8, RZ ;  /* 0x0000000800287c25 */ /* 0x000fe2000f8e00ff */
[----:B--2---:R-:W-:Y:S02]  /*1360*/  MOV R42, RZ ;  /* 0x000000ff002a7202 */ /* 0x004fe40000000f00 */
[----:B------:R-:W0:-:S15]  /*1370*/  F2F.F64.F32 R36, R50 ;  /* 0x0000003200247310 */ /* 0x000e1e0000201800 */
[----:B------:R-:W-:-:S15]  /*1380*/  NOP ;  /* 0x0000000000007918 */ /* 0x000fde0000000000 */
[----:B------:R-:W-:-:S15]  /*1390*/  NOP ;  /* 0x0000000000007918 */ /* 0x000fde0000000000 */
[----:B------:R-:W-:-:S15]  /*13a0*/  NOP ;  /* 0x0000000000007918 */ /* 0x000fde0000000000 */
[----:B------:R-:W-:-:S04]  /*13b0*/  NOP ;  /* 0x0000000000007918 */ /* 0x000fc80000000000 */
[----:B0-----:R0:W1:Y:S01]  /*13c0*/  DSETP.GEU.AND P0, PT, R36, UR16, PT ;  /* 0x0000001024007e2a */ /* 0x001062000bf0e000 */
[C---:B------:R-:W-:Y:S01]  /*13d0*/  LEA R38, P4, R40.reuse, UR10, 0x3 ;  /* 0x0000000a28267c11 */ /* 0x040fe2000f8818ff */
[----:B0-----:R-:W-:Y:S01]  /*13e0*/  IMAD R37, R13, UR8, RZ ;  /* 0x000000080d257c24 */ /* 0x001fe2000f8e02ff */
[----:B-1----:R-:W-:Y:S02]  /*13f0*/  FSEL R43, RZ, 1.875, P0 ;  /* 0x3ff00000ff2b7808 */ /* 0x002fe40000000000 */
[----:B------:R-:W-:Y:S01]  /*1400*/  IADD3 R36, P5, PT, R40, UR12, RZ ;  /* 0x0000000c28247c10 */ /* 0x000fe2000ffbe0ff */
[----:B------:R-:W-:-:S04]  /*1410*/  IMAD R37, R0, UR9, R37 ;  /* 0x0000000900257c24 */ /* 0x000fc8000f8e0225 */
[----:B------:R-:W-:Y:S01]  /*1420*/  IMAD.IADD R37, R41, 0x1, R37 ;  /* 0x0000000129257824 */ /* 0x000fe200078e0225 */
[----:B------:R-:W-:-:S04]  /*1430*/  SEL R41, RZ, 0x1, P0 ;  /* 0x00000001ff297807 */ /* 0x000fc80000000000 */
[----:B------:R-:W-:Y:S02]  /*1440*/  LEA.HI.X R39, R40, UR11, R37, 0x3, P4 ;  /* 0x0000000b28277c11 */ /* 0x000fe4000a0f1c25 */
[----:B------:R-:W-:-:S15]  /*1450*/  IADD3.X R37, PT, PT, R37, UR13, RZ, P5, !PT ;  /* 0x0000000d25257c10 */ /* 0x000fde000affe4ff */
        /* <DEDUP_REMOVED lines=11> */
.L_x_6629:
[----:B------:R-:W-:Y:S05]  /*1510*/  BSYNC.RECONVERGENT B0 ;  /* 0x0000000000007941 */ /* 0x000fea0003800200 */
.L_x_6628:
[----:B------:R-:W-:Y:S01]  /*1520*/  BSSY.RECONVERGENT B0, `(.L_x_6630) ;  /* 0x0000022000007945 */ /* 0x000fe20003800200 */
[----:B------:R-:W-:Y:S01]  /*1530*/  I2FP.F32.U32 R45, R45 ;  /* 0x0000002d002d7245 */ /* 0x000fe20000201000 */
[-C--:B------:R-:W-:Y:S01]  /*1540*/  FFMA.FTZ R51, R51, R52.reuse, 1.1641532182693481445e-10 ;  /* 0x2f00000033337423 */ /* 0x080fe20000010034 */
[----:B------:R-:W-:Y:S01]  /*1550*/  FFMA.FTZ R50, R61, R52, 1.1641532182693481445e-10 ;  /* 0x2f0000003d327423 */ /* 0x000fe20000010034 */
[----:B------:R-:W-:Y:S06]  /*1560*/  @P1 BRA `(.L_x_6631) ;  /* 0x0000000000741947 */ /* 0x000fec0003800000 */
[----:B------:R-:W-:Y:S02]  /*1570*/  IMAD R47, R47, UR8, RZ ;  /* 0x000000082f2f7c24 */ /* 0x000fe4000f8e02ff */
[----:B------:R-:W-:Y:S01]  /*1580*/  FMUL.FTZ R50, R50, 1 ;  /* 0x3f80000032327820 */ /* 0x000fe20000410000 */
[----:B0-2---:R-:W-:-:S03]  /*1590*/  IMAD.WIDE.U32 R38, R46, UR8, RZ ;  /* 0x000000082e267c25 */ /* 0x005fc6000f8e00ff */
[----:B------:R-:W0:Y:S01]  /*15a0*/  F2F.F64.F32 R36, R50 ;  /* 0x0000003200247310 */ /* 0x000e220000201800 */
[----:B------:R-:W-:-:S15]  /*15b0*/  IMAD R47, R46, UR9, R47 ;  /* 0x000000092e2f7c24 */ /* 0x000fde000f8e022f */
[----:B------:R-:W-:-:S15]  /*15c0*/  NOP ;  /* 0x0000000000007918 */ /* 0x000fde0000000000 */
[----:B------:R-:W-:-:S15]  /*15d0*/  NOP ;  /* 0x0000000000007918 */ /* 0x000fde0000000000 */
[----:B------:R-:W-:-:S15]  /*15e0*/  NOP ;  /* 0x0000000000007918 */ /* 0x000fde0000000000 */
[----:B------:R-:W-:-:S03]  /*15f0*/  NOP ;  /* 0x0000000000007918 */ /* 0x000fc60000000000 */
[----:B0-----:R0:W1:Y:S01]  /*1600*/  DSETP.GEU.AND P0, PT, R36, UR16, PT ;  /* 0x0000001024007e2a */ /* 0x001062000bf0e000 */
[C---:B------:R-:W-:Y:S01]  /*1610*/  LEA R42, P1, R38.reuse, UR10, 0x3 ;  /* 0x0000000a262a7c11 */ /* 0x040fe2000f8218ff */
[----:B0-----:R-:W-:Y:S01]  /*1620*/  IMAD.MOV.U32 R36, RZ, RZ, RZ ;  /* 0x000000ffff247224 */ /* 0x001fe200078e00ff */
[----:B-1----:R-:W-:Y:S02]  /*1630*/  FSEL R37, RZ, 1.875, P0 ;  /* 0x3ff00000ff257808 */ /* 0x002fe40000000000 */
[----:B------:R-:W-:Y:S02]  /*1640*/  IADD3 R39, PT, PT, R39, R47, RZ ;  /* 0x0000002f27277210 */ /* 0x000fe40007ffe0ff */
[C---:B------:R-:W-:Y:S02]  /*1650*/  IADD3 R40, P4, PT, R38.reuse, UR12, RZ ;  /* 0x0000000c26287c10 */ /* 0x040fe4000ff9e0ff */
[----:B------:R-:W-:Y:S02]  /*1660*/  LEA.HI.X R43, R38, UR11, R39, 0x3, P1 ;  /* 0x0000000b262b7c11 */ /* 0x000fe400088f1c27 */
[----:B------:R-:W-:-:S02]  /*1670*/  IADD3.X R41, PT, PT, R39, UR13, RZ, P4, !PT ;  /* 0x0000000d27297c10 */ /* 0x000fc4000a7fe4ff */
[----:B------:R-:W-:-:S15]  /*1680*/  SEL R39, RZ, 0x1, P0 ;  /* 0x00000001ff277807 */ /* 0x000fde0000000000 */
[----:B------:R-:W-:-:S15]  /*1690*/  NOP ;  /* 0x0000000000007918 */ /* 0x000fde0000000000 */
[----:B------:R-:W-:-:S15]  /*16a0*/  NOP ;  /* 0x0000000000007918 */ /* 0x000fde0000000000 */
[----:B------:R-:W-:-:S06]  /*16b0*/  NOP ;  /* 0x0000000000007918 */ /* 0x000fcc0000000000 */
        /* <DEDUP_REMOVED lines=8> */
.L_x_6631:
[----:B------:R-:W-:Y:S05]  /*1740*/  BSYNC.RECONVERGENT B0 ;  /* 0x0000000000007941 */ /* 0x000fea0003800200 */
.L_x_6630:
[----:B------:R-:W-:Y:S04]  /*1750*/  BSSY.RECONVERGENT B0, `(.L_x_6632) ;  /* 0x000001f000007945 */ /* 0x000fe80003800200 */
[----:B------:R-:W-:Y:S05]  /*1760*/  @P2 BRA `(.L_x_6633) ;  /* 0x0000000000742947 */ /* 0x000fea0003800000 */
[----:B------:R-:W-:Y:S02]  /*1770*/  IMAD R49, R49, UR8, RZ ;  /* 0x0000000831317c24 */ /* 0x000fe4000f8e02ff */
[----:B------:R-:W-:Y:S01]  /*1780*/  FMUL.FTZ R51, R51, 1 ;  /* 0x3f80000033337820 */ /* 0x000fe20000410000 */
[----:B012---:R-:W-:-:S03]  /*1790*/  IMAD.WIDE.U32 R38, R48, UR8, RZ ;  /* 0x0000000830267c25 */ /* 0x007fc6000f8e00ff */
        /* <DEDUP_REMOVED lines=9> */
[----:B-1----:R-:W-:Y:S01]  /*1830*/  FSEL R37, RZ, 1.875, P0 ;  /* 0x3ff00000ff257808 */ /* 0x002fe20000000000 */
[----:B------:R-:W-:Y:S01]  /*1840*/  IMAD.IADD R39, R39, 0x1, R49 ;  /* 0x0000000127277824 */ /* 0x000fe200078e0231 */
[----:B------:R-:W-:-:S04]  /*1850*/  IADD3 R40, P2, PT, R38, UR12, RZ ;  /* 0x0000000c26287c10 */ /* 0x000fc8000ff5e0ff */
[----:B------:R-:W-:Y:S02]  /*1860*/  LEA.HI.X R43, R38, UR11, R39, 0x3, P1 ;  /* 0x0000000b262b7c11 */ /* 0x000fe400088f1c27 */
[----:B------:R-:W-:Y:S02]  /*1870*/  IADD3.X R41, PT, PT, R39, UR13, RZ, P2, !PT ;  /* 0x0000000d27297c10 */ /* 0x000fe400097fe4ff */
        /* <DEDUP_REMOVED lines=12> */
.L_x_6633:
[----:B------:R-:W-:Y:S05]  /*1940*/  BSYNC.RECONVERGENT B0 ;  /* 0x0000000000007941 */ /* 0x000fea0003800200 */
.L_x_6632:
[----:B------:R-:W-:Y:S01]  /*1950*/  FFMA.FTZ R45, R45, R52, 1.1641532182693481445e-10 ;  /* 0x2f0000002d2d7423 */ /* 0x000fe20000010034 */
[----:B------:R-:W-:Y:S06]  /*1960*/  @P3 BRA `(.L_x_6634) ;  /* 0x0000000000743947 */ /* 0x000fec0003800000 */
[----:B-1-3--:R-:W-:Y:S02]  /*1970*/  IMAD R40, R59, UR8, RZ ;  /* 0x000000083b287c24 */ /* 0x00afe4000f8e02ff */
        /* <DEDUP_REMOVED lines=8> */
[----:B0-----:R-:W0:Y:S01]  /*1a00*/  DSETP.GEU.AND P0, PT, R36, UR16, PT ;  /* 0x0000001024007e2a */ /* 0x001e22000bf0e000 */
[C---:B------:R-:W-:Y:S01]  /*1a10*/  LEA R42, P1, R38.reuse, UR10, 0x3 ;  /* 0x0000000a262a7c11 */ /* 0x040fe2000f8218ff */
[----:B------:R-:W-:Y:S01]  /*1a20*/  IMAD.IADD R39, R39, 0x1, R53 ;  /* 0x0000000127277824 */ /* 0x000fe200078e0235 */
[----:B0-----:R-:W-:Y:S02]  /*1a30*/  FSEL R37, RZ, 1.875, P0 ;  /* 0x3ff00000ff257808 */ /* 0x001fe40000000000 */
[----:B------:R-:W-:Y:S02]  /*1a40*/  MOV R36, RZ ;  /* 0x000000ff00247202 */ /* 0x000fe40000000f00 */
        /* <DEDUP_REMOVED lines=15> */
.L_x_6634:
[----:B------:R-:W-:Y:S01]  /*1b40*/  IADD3 R0, P0, PT, R15, R0, RZ ;  /* 0x000000000f007210 */ /* 0x000fe20007f1e0ff */
[----:B------:R-:W-:Y:S05]  /*1b50*/  WARPSYNC.ALL ;  /* 0x0000000000007948 */ /* 0x000fea0003800000 */
[----:B------:R-:W-:Y:S01]  /*1b60*/  IMAD.X R13, RZ, RZ, R13, P0 ;  /* 0x000000ffff0d7224 */ /* 0x000fe200000e060d */
[----:B------:R-:W-:Y:S01]  /*1b70*/  BAR.SYNC.DEFER_BLOCKING 0x0 ;  /* 0x0000000000007b1d */ /* 0x000fe20000010000 */
[----:B------:R-:W-:Y:S01]  /*1b80*/  ISETP.GE.U32.AND P0, PT, R0, R22, PT ;  /* 0x000000160000720c */ /* 0x000fe20003f06070 */
[----:B------:R-:W-:Y:S01]  /*1b90*/  IMAD.MOV.U32 R52, RZ, RZ, R19 ;  /* 0x000000ffff347224 */ /* 0x000fe200078e0013 */
[----:B------:R-:W-:Y:S01]  /*1ba0*/  MOV R50, R20 ;  /* 0x0000001400327202 */ /* 0x000fe20000000f00 */
[----:B01234-:R-:W-:Y:S01]  /*1bb0*/  IMAD.MOV.U32 R42, RZ, RZ, R44 ;  /* 0x000000ffff2a7224 */ /* 0x01ffe200078e002c */
[----:B------:R-:W-:-:S13]  /*1bc0*/  ISETP.GE.U32.AND.EX P0, PT, R13, R16, PT, P0 ;  /* 0x000000100d00720c */ /* 0x000fda0003f06100 */
[----:B------:R-:W-:Y:S05]  /*1bd0*/  @!P0 BRA `(.L_x_6635) ;  /* 0xffffffec00948947 */ /* 0x000fea000383ffff */
[----:B------:R-:W-:Y:S05]  /*1be0*/  EXIT ;  /* 0x000000000000794d */ /* 0x000fea0003800000 */
        .weak           $__internal_102_$__cuda_sm20_dblrcp_rn_slowpath_v3
        .type           $__internal_102_$__cuda_sm20_dblrcp_rn_slowpath_v3,@function
        .size           $__internal_102_$__cuda_sm20_dblrcp_rn_slowpath_v3,($__internal_103_$__cuda_sm20_div_u64 - $__internal_102_$__cuda_sm20_dblrcp_rn_slowpath_v3)
$__internal_102_$__cuda_sm20_dblrcp_rn_slowpath_v3:
        /* <DEDUP_REMOVED lines=13> */
[----:B------:R-:W-:-:S04]  /*1cc0*/  VIADD R25, R15, 0xc0200000 ;  /* 0xc02000000f197836 */ /* 0x000fc80000000000 */
        /* <DEDUP_REMOVED lines=44> */
.L_x_6638:
        /* <DEDUP_REMOVED lines=34> */
.L_x_6636:
[----:B------:R-:W0:Y:S01]  /*21b0*/  LDC R24, c[0x0][0x868] ;  /* 0x00021a00ff187b82 */ /* 0x000e220000000800 */
[----:B-1----:R-:W-:-:S07]  /*21c0*/  LOP3.LUT R25, R15, 0x80000, RZ, 0xfc, !PT ;  /* 0x000800000f197812 */ /* 0x002fce00078efcff */
.L_x_6637:
[----:B------:R-:W-:-:S04]  /*21d0*/  IMAD.MOV.U32 R23, RZ, RZ, 0x0 ;  /* 0x00000000ff177424 */ /* 0x000fc800078e00ff */
[----:B0-----:R-:W-:Y:S05]  /*21e0*/  RET.REL.NODEC R22 `(_ZN2at6native43_GLOBAL__N__7cc8d1ed_10_Dropout_cu_0e96ed3820fused_dropout_kernelIddmLi1ELi1EbEEvNS_4cuda6detail10TensorInfoIKT_T1_EENS5_IS6_S8_EENS5_IT4_S8_EES8_T0_NS_15PhiloxCudaStateE) ;  /* 0xffffffdc16847950 */ /* 0x001fea0003c3ffff */
        .weak           $__internal_103_$__cuda_sm20_div_u64
        .type           $__internal_103_$__cuda_sm20_div_u64,@function
        .size           $__internal_103_$__cuda_sm20_div_u64,(.L_x_14161 - $__internal_103_$__cuda_sm20_div_u64)
$__internal_103_$__cuda_sm20_div_u64:
[----:B------:R-:W-:Y:S01]  /*21f0*/  MOV R30, R15 ;  /* 0x0000000f001e7202 */ /* 0x000fe20000000f00 */
[----:B------:R-:W-:-:S04]  /*2200*/  IMAD.MOV.U32 R31, RZ, RZ, RZ ;  /* 0x000000ffff1f7224 */ /* 0x000fc800078e00ff */
        /* <DEDUP_REMOVED lines=66> */
[----:B------:R-:W-:Y:S06]  /*2630*/  RET.REL.NODEC R20 `(_ZN2at6native43_GLOBAL__N__7cc8d1ed_10_Dropout_cu_0e96ed3820fused_dropout_kernelIddmLi1ELi1EbEEvNS_4cuda6detail10TensorInfoIKT_T1_EENS5_IS6_S8_EENS5_IT4_S8_EES8_T0_NS_15PhiloxCudaStateE) ;  /* 0xffffffd814707950 */ /* 0x000fec0003c3ffff */
.L_x_6639:
        /* <DEDUP_REMOVED lines=12> */
.L_x_14161:


//--------------------- .text._ZN2at6native43_GLOBAL__N__7cc8d1ed_10_Dropout_cu_0e96ed3824fused_dropout_kernel_vecIddmLi1ELi2EbEEvNS_4cuda6detail10TensorInfoIKT_T1_EENS5_IS6_S8_EENS5_IT4_S8_EES8_T0_NS_15PhiloxCudaStateE --------------------------
	.section	.text._ZN2at6native43_GLOBAL__N__7cc8d1ed_10_Dropout_cu_0e96ed3824fused_dropout_kernel_vecIddmLi1ELi2EbEEvNS_4cuda6detail10TensorInfoIKT_T1_EENS5_IS6_S8_EENS5_IT4_S8_EES8_T0_NS_15PhiloxCudaStateE,"ax",@progbits
	.align	128
.text._ZN2at6native43_GLOBAL__N__7cc8d1ed_10_Dropout_cu_0e96ed3824fused_dropout_kernel_vecIddmLi1ELi2EbEEvNS_4cuda6detail10TensorInfoIKT_T1_EENS5_IS6_S8_EENS5_IT4_S8_EES8_T0_NS_15PhiloxCudaStateE:
        .type           _ZN2at6native43_GLOBAL__N__7cc8d1ed_10_Dropout_cu_0e96ed3824fused_dropout_kernel_vecIddmLi1ELi2EbEEvNS_4cuda6detail10TensorInfoIKT_T1_EENS5_IS6_S8_EENS5_IT4_S8_EES8_T0_NS_15PhiloxCudaStateE,@function
        .size           _ZN2at6native43_GLOBAL__N__7cc8d1ed_10_Dropout_cu_0e96ed3824fused_dropout_kernel_vecIddmLi1ELi2EbEEvNS_4cuda6detail10TensorInfoIKT_T1_EENS5_IS6_S8_EENS5_IT4_S8_EES8_T0_NS_15PhiloxCudaStateE,(.L_x_14164 - _ZN2at6native43_GLOBAL__N__7cc8d1ed_10_Dropout_cu_0e96ed3824fused_dropout_kernel_vecIddmLi1ELi2EbEEvNS_4cuda6detail10TensorInfoIKT_T1_EENS5_IS6_S8_EENS5_IT4_S8_EES8_T0_NS_15PhiloxCudaStateE)
        .other          _ZN2at6native43_GLOBAL__N__7cc8d1ed_10_Dropout_cu_0e96ed3824fused_dropout_kernel_vecIddmLi1ELi2EbEEvNS_4cuda6detail10TensorInfoIKT_T1_EENS5_IS6_S8_EENS5_IT4_S8_EES8_T0_NS_15PhiloxCudaStateE,@"STO_CUDA_ENTRY STV_DEFAULT"
_ZN2at6native43_GLOBAL__N__7cc8d1ed_10_Dropout_cu_0e96ed3824fused_dropout_kernel_vecIddmLi1ELi2EbEEvNS_4cuda6detail10TensorInfoIKT_T1_EENS5_IS6_S8_EENS5_IT4_S8_EES8_T0_NS_15PhiloxCudaStateE:
        /* <DEDUP_REMOVED lines=103> */
[----:B------:R-:W-:Y:S05]  /*0670*/  CALL.REL.NOINC `($__internal_104_$__cuda_sm20_dblrcp_rn_slowpath_v3) ;  /* 0x0000000800547944 */ /* 0x000fea0003c00000 */
.L_x_6640:
        /* <DEDUP_REMOVED lines=14> */
.L_x_6645:
        /* <DEDUP_REMOVED lines=13> */
.L_x_6642:
[----:B01234-:R-:W-:Y:S05]  /*0830*/  BSYNC.RECONVERGENT B0 ;  /* 0x0000000000007941 */ /* 0x01ffea0003800200 */
.L_x_6641:
        /* <DEDUP_REMOVED lines=49> */
.L_x_6643:
[----:B------:R-:W-:Y:S01]  /*0b50*/  ISETP.NE.AND P0, PT, R38, 0x3, PT ;  /* 0x000000032600780c */ /* 0x000fe20003f05270 */
[----:B------:R-:W-:Y:S01]  /*0b60*/  IMAD.MOV.U32 R43, RZ, RZ, R37 ;  /* 0x000000ffff2b7224 */ /* 0x000fe200078e0025 */
[----:B------:R-:W-:-:S11]  /*0b70*/  MOV R28, R29 ;  /* 0x0000001d001c7202 */ /* 0x000fd60000000f00 */
[----:B------:R-:W-:Y:S02]  /*0b80*/  @P0 IMAD.MOV.U32 R28, RZ, RZ, R44 ;  /* 0x000000ffff1c0224 */ /* 0x000fe400078e002c */
[----:B------:R-:W-:-:S07]  /*0b90*/  @P0 IMAD.MOV.U32 R43, RZ, RZ, R29 ;  /* 0x000000ffff2b0224 */ /* 0x000fce00078e001d */
.L_x_6644:
[C---:B------:R-:W-:Y:S02]  /*0ba0*/  SHF.L.U32 R42, R40.reuse, 0x3, RZ ;  /* 0x00000003282a7819 */ /* 0x040fe400000006ff */
[----:B------:R-:W-:Y:S02]  /*0bb0*/  SHF.L.U64.HI R25, R40, 0x3, R33 ;  /* 0x0000000328197819 */ /* 0x000fe40000010221 */
[----:B------:R-:W-:-:S04]  /*0bc0*/  IADD3 R12, P0, PT, R42, UR8, RZ ;  /* 0x000000082a0c7c10 */ /* 0x000fc8000ff1e0ff */
[----:B------:R-:W-:-:S06]  /*0bd0*/  IADD3.X R13, PT, PT, R25, UR9, RZ, P0, !PT ;  /* 0x00000009190d7c10 */ /* 0x000fcc00087fe4ff */
[----:B------:R-:W2:Y:S01]  /*0be0*/  LDG.E.128 R12, desc[UR6][R12.64] ;  /* 0x000000060c0c7981 */ /* 0x000ea2000c1e1d00 */
[----:B------:R-:W-:Y:S01]  /*0bf0*/  I2FP.F32.U32 R29, R28 ;  /* 0x0000001c001d7245 */ /* 0x000fe20000201000 */
[----:B------:R-:W-:Y:S01]  /*0c00*/  IMAD.MOV.U32 R44, RZ, RZ, 0x2f800000 ;  /* 0x2f800000ff2c7424 */ /* 0x000fe200078e00ff */
[----:B------:R-:W-:Y:S01]  /*0c10*/  IADD3 R42, P0, PT, R42, UR10, RZ ;  /* 0x0000000a2a2a7c10 */ /* 0x000fe2000ff1e0ff */
        /* <DEDUP_REMOVED lines=9> */
[----:B0-----:R-:W-:Y:S02]  /*0cb0*/  I2FP.F32.U32 R29, R43 ;  /* 0x0000002b001d7245 */ /* 0x001fe40000201000 */
[----:B------:R-:W-:-:S03]  /*0cc0*/  IADD3.X R43, PT, PT, R25, UR11, RZ, P0, !PT ;  /* 0x0000000b192b7c10 */ /* 0x000fc600087fe4ff */
        /* <DEDUP_REMOVED lines=19> */
[----:B0-----:R-:W-:Y:S02]  /*0e00*/  SEL R14, RZ, 0x1, P1 ;  /* 0x00000001ff0e7807 */ /* 0x001fe40000800000 */
[----:B------:R-:W-:-:S04]  /*0e10*/  SEL R15, RZ, 0x1, P2 ;  /* 0x00000001ff0f7807 */ /* 0x000fc80001000000 */
[----:B------:R-:W-:-:S15]  /*0e20*/  PRMT R25, R15, 0x7604, R14 ;  /* 0x000076040f197816 */ /* 0x000fde000000000e */
[----:B------:R-:W-:-:S15]  /*0e30*/  NOP ;  /* 0x0000000000007918 */ /* 0x000fde0000000000 */
[----:B------:R-:W-:-:S15]  /*0e40*/  NOP ;  /* 0x0000000000007918 */ /* 0x000fde0000000000 */
[----:B------:R-:W-:-:S11]  /*0e50*/  NOP ;  /* 0x0000000000007918 */ /* 0x000fd60000000000 */
        /* <DEDUP_REMOVED lines=23> */
        .weak           $__internal_104_$__cuda_sm20_dblrcp_rn_slowpath_v3
        .type           $__internal_104_$__cuda_sm20_dblrcp_rn_slowpath_v3,@function
        .size           $__internal_104_$__cuda_sm20_dblrcp_rn_slowpath_v3,(.L_x_14164 - $__internal_104_$__cuda_sm20_dblrcp_rn_slowpath_v3)
$__internal_104_$__cuda_sm20_dblrcp_rn_slowpath_v3:
        /* <DEDUP_REMOVED lines=59> */
.L_x_6648:
        /* <DEDUP_REMOVED lines=33> */
.L_x_6646:
[----:B------:R-:W0:Y:S01]  /*1590*/  LDC R28, c[0x0][0x868] ;  /* 0x00021a00ff1c7b82 */ /* 0x000e220000000800 */
[----:B-1----:R-:W-:-:S07]  /*15a0*/  LOP3.LUT R29, R23, 0x80000, RZ, 0xfc, !PT ;  /* 0x00080000171d7812 */ /* 0x002fce00078efcff */
.L_x_6647:
[----:B------:R-:W-:Y:S01]  /*15b0*/  IMAD.MOV.U32 R43, RZ, RZ, 0x0 ;  /* 0x00000000ff2b7424 */ /* 0x000fe200078e00ff */
[----:B------:R-:W-:Y:S01]  /*15c0*/  MOV R23, R29 ;  /* 0x0000001d00177202 */ /* 0x000fe20000000f00 */
[----:B0-----:R-:W-:Y:S02]  /*15d0*/  IMAD.MOV.U32 R22, RZ, RZ, R28 ;  /* 0x000000ffff167224 */ /* 0x001fe400078e001c */
[----:B------:R-:W-:Y:S05]  /*15e0*/  RET.REL.NODEC R42 `(_ZN2at6native43_GLOBAL__N__7cc8d1ed_10_Dropout_cu_0e96ed3824fused_dropout_kernel_vecIddmLi1ELi2EbEEvNS_4cuda6detail10TensorInfoIKT_T1_EENS5_IS6_S8_EENS5_IT4_S8_EES8_T0_NS_15PhiloxCudaStateE) ;  /* 0xffffffe82a847950 */ /* 0x000fea0003c3ffff */
.L_x_6649:
        /* <DEDUP_REMOVED lines=9> */
.L_x_14164:


//--------------------- .text._ZN2at6native43_GLOBAL__N__7cc8d1ed_10_Dropout_cu_0e96ed3824fused_dropout_kernel_vecIddmLi1ELi4EbEEvNS_4cuda6detail10TensorInfoIKT_T1_EENS5_IS6_S8_EENS5_IT4_S8_EES8_T0_NS_15PhiloxCudaStateE --------------------------
	.section	.text._ZN2at6native43_GLOBAL__N__7cc8d1ed_10_Dropout_cu_0e96ed3824fused_dropout_kernel_vecIddmLi1ELi4EbEEvNS_4cuda6detail10TensorInfoIKT_T1_EENS5_IS6_S8_EENS5_IT4_S8_EES8_T0_NS_15PhiloxCudaStateE,"ax",@progbits
	.align	128
.text._ZN2at6native43_GLOBAL__N__7cc8d1ed_10_Dropout_cu_0e96ed3824fused_dropout_kernel_vecIddmLi1ELi4EbEEvNS_4cuda6detail10TensorInfoIKT_T1_EENS5_IS6_S8_EENS5_IT4_S8_EES8_T0_NS_15PhiloxCudaStateE:
        .type           _ZN2at6native43_GLOBAL__N__7cc8d1ed_10_Dropout_cu_0e96ed3824fused_dropout_kernel_vecIddmLi1ELi4EbEEvNS_4cuda6detail10TensorInfoIKT_T1_EENS5_IS6_S8_EENS5_IT4_S8_EES8_T0_NS_15PhiloxCudaStateE,@function
        .size           _ZN2at6native43_GLOBAL__N__7cc8d1ed_10_Dropout_cu_0e96ed3824fused_dropout_kernel_vecIddmLi1ELi4EbEEvNS_4cuda6detail10TensorInfoIKT_T1_EENS5_IS6_S8_EENS5_IT4_S8_EES8_T0_NS_15PhiloxCudaStateE,(.L_x_14166 - _ZN2at6native43_GLOBAL__N__7cc8d1ed_10_Dropout_cu_0e96ed3824fused_dropout_kernel_vecIddmLi1ELi4EbEEvNS_4cuda6detail10TensorInfoIKT_T1_EENS5_IS6_S8_EENS5_IT4_S8_EES8_T0_NS_15PhiloxCudaStateE)
        .other          _ZN2at6native43_GLOBAL__N__7cc8d1ed_10_Dropout_cu_0e96ed3824fused_dropout_kernel_vecIddmLi1ELi4EbEEvNS_4cuda6detail10TensorInfoIKT_T1_EENS5_IS6_S8_EENS5_IT4_S8_EES8_T0_NS_15PhiloxCudaStateE,@"STO_CUDA_ENTRY STV_DEFAULT"
_ZN2at6native43_GLOBAL__N__7cc8d1ed_10_Dropout_cu_0e96ed3824fused_dropout_kernel_vecIddmLi1ELi4EbEEvNS_4cuda6detail10TensorInfoIKT_T1_EENS5_IS6_S8_EENS5_IT4_S8_EES8_T0_NS_15PhiloxCudaStateE:
        /* <DEDUP_REMOVED lines=110> */
[----:B------:R-:W-:Y:S05]  /*06e0*/  CALL.REL.NOINC `($__internal_105_$__cuda_sm20_dblrcp_rn_slowpath_v3) ;  /* 0x0000000c00347944 */ /* 0x000fea0003c00000 */
[----:B------:R-:W-:Y:S01]  /*06f0*/  MOV R28, R14 ;  /* 0x0000000e001c7202 */ /* 0x000fe20000000f00 */
[----:B------:R-:W-:-:S07]  /*0700*/  IMAD.MOV.U32 R29, RZ, RZ, R15 ;  /* 0x000000ffff1d7224 */ /* 0x000fce00078e000f */
.L_x_6650:
        /* <DEDUP_REMOVED lines=11> */
.L_x_6655:
        /* <DEDUP_REMOVED lines=13> */
.L_x_6652:
[----:B01234-:R-:W-:Y:S05]  /*0890*/  BSYNC.RECONVERGENT B0 ;  /* 0x0000000000007941 */ /* 0x01ffea0003800200 */
.L_x_6651:
        /* <DEDUP_REMOVED lines=55> */
.L_x_6653:
        /* <DEDUP_REMOVED lines=9> */
.L_x_6654:
        /* <DEDUP_REMOVED lines=27> */
[----:B0-----:R0:W-:Y:S01]  /*0e50*/  DSETP.GEU.AND P1, PT, R46, UR14, PT ;  /* 0x0000000e2e007e2a */ /* 0x0011e2000bf2e000 */
[----:B-1----:R-:W-:Y:S02]  /*0e60*/  SEL R50, RZ, 0x1, P0 ;  /* 0x00000001ff327807 */ /* 0x002fe40000000000 */
[----:B0-----:R-:W-:-:S05]  /*0e70*/  I2FP.F32.U32 R46, R48 ;  /* 0x00000030002e7245 */ /* 0x001fca0000201000 */
[----:B------:R-:W-:-:S04]  /*0e80*/  FFMA.FTZ R46, R46, R49, 1.1641532182693481445e-10 ;  /* 0x2f0000002e2e7423 */ /* 0x000fc80000010031 */
        /* <DEDUP_REMOVED lines=10> */
[----:B0-----:R-:W-:Y:S02]  /*0f30*/  I2FP.F32.U32 R46, R45 ;  /* 0x0000002d002e7245 */ /* 0x001fe40000201000 */
[----:B-1----:R-:W-:-:S03]  /*0f40*/  SEL R48, RZ, 0x1, P2 ;  /* 0x00000001ff307807 */ /* 0x002fc60001000000 */
        /* <DEDUP_REMOVED lines=13> */
[----:B-1----:R-:W-:-:S04]  /*1020*/  SEL R45, RZ, 0x1, P3 ;  /* 0x00000001ff2d7807 */ /* 0x002fc80001800000 */
[----:B------:R-:W-:-:S15]  /*1030*/  PRMT R45, R48, 0x3340, R45 ;  /* 0x00003340302d7816 */ /* 0x000fde000000002d */
[----:B------:R-:W-:-:S15]  /*1040*/  NOP ;  /* 0x0000000000007918 */ /* 0x000fde0000000000 */
        /* <DEDUP_REMOVED lines=21> */
[----:B0-----:R-:W-:Y:S02]  /*11a0*/  SEL R47, RZ, 0x1, P1 ;  /* 0x00000001ff2f7807 */ /* 0x001fe40000800000 */
[----:B------:R-:W-:Y:S02]  /*11b0*/  IADD3 R46, P0, PT, R44, UR10, RZ ;  /* 0x0000000a2c2e7c10 */ /* 0x000fe4000ff1e0ff */
[----:B------:R-:W-:Y:S02]  /*11c0*/  PRMT R50, R50, 0x3340, R47 ;  /* 0x0000334032327816 */ /* 0x000fe4000000002f */
[----:B------:R-:W-:Y:S02]  /*11d0*/  IADD3 R44, P1, PT, R42, UR12, RZ ;  /* 0x0000000c2a2c7c10 */ /* 0x000fe4000ff3e0ff */
[----:B------:R-:W-:-:S02]  /*11e0*/  IADD3.X R47, PT, PT, R43, UR11, RZ, P0, !PT ;  /* 0x0000000b2b2f7c10 */ /* 0x000fc400087fe4ff */
[----:B------:R-:W-:Y:S02]  /*11f0*/  LEA R42, P0, R30, R42, 0x2 ;  /* 0x0000002a1e2a7211 */ /* 0x000fe400078010ff */
[----:B------:R-:W-:Y:S02]  /*1200*/  PRMT R43, R50, 0x5410, R45 ;  /* 0x00005410322b7816 */ /* 0x000fe4000000002d */
[----:B------:R-:W-:Y:S02]  /*1210*/  IADD3.X R45, PT, PT, R31, UR13, RZ, P1, !PT ;  /* 0x0000000d1f2d7c10 */ /* 0x000fe40008ffe4ff */
[----:B------:R-:W-:Y:S02]  /*1220*/  IADD3.X R31, PT, PT, RZ, R31, RZ, P0, !PT ;  /* 0x0000001fff1f7210 */ /* 0x000fe400007fe4ff */
[----:B------:R-:W-:-:S04]  /*1230*/  ISETP.GE.U32.AND P0, PT, R42, UR16, PT ;  /* 0x000000102a007c0c */ /* 0x000fc8000bf06070 */
[----:B------:R-:W-:-:S15]  /*1240*/  ISETP.GE.U32.AND.EX P0, PT, R31, UR17, PT, P0 ;  /* 0x000000111f007c0c */ /* 0x000fde000bf06100 */
[----:B------:R-:W-:-:S15]  /*1250*/  NOP ;  /* 0x0000000000007918 */ /* 0x000fde0000000000 */
[----:B------:R-:W-:-:S10]  /*1260*/  NOP ;  /* 0x0000000000007918 */ /* 0x000fd40000000000 */
        /* <DEDUP_REMOVED lines=21> */
        .weak           $__internal_105_$__cuda_sm20_dblrcp_rn_slowpath_v3
        .type           $__internal_105_$__cuda_sm20_dblrcp_rn_slowpath_v3,@function
        .size           $__internal_105_$__cuda_sm20_dblrcp_rn_slowpath_v3,(.L_x_14166 - $__internal_105_$__cuda_sm20_dblrcp_rn_slowpath_v3)
$__internal_105_$__cuda_sm20_dblrcp_rn_slowpath_v3:
        /* <DEDUP_REMOVED lines=59> */
.L_x_6658:
        /* <DEDUP_REMOVED lines=34> */
.L_x_6656:
[----:B------:R-:W0:Y:S01]  /*1990*/  LDC R14, c[0x0][0x868] ;  /* 0x00021a00ff0e7b82 */ /* 0x000e220000000800 */
[----:B-1----:R-:W-:-:S07]  /*19a0*/  LOP3.LUT R15, R18, 0x80000, RZ, 0xfc, !PT ;  /* 0x00080000120f7812 */ /* 0x002fce00078efcff */
.L_x_6657:
[----:B------:R-:W-:-:S04]  /*19b0*/  IMAD.MOV.U32 R29, RZ, RZ, 0x0 ;  /* 0x00000000ff1d7424 */ /* 0x000fc800078e00ff */
[----:B0-----:R-:W-:Y:S05]  /*19c0*/  RET.REL.NODEC R28 `(_ZN2at6native43_GLOBAL__N__7cc8d1ed_10_Dropout_cu_0e96ed3824fused_dropout_kernel_vecIddmLi1ELi4EbEEvNS_4cuda6detail10TensorInfoIKT_T1_EENS5_IS6_S8_EENS5_IT4_S8_EES8_T0_NS_15PhiloxCudaStateE) ;  /* 0xffffffe41c8c7950 */ /* 0x001fea0003c3ffff */
.L_x_6659:
        /* <DEDUP_REMOVED lines=11> */
.L_x_14166:


//--------------------- .text._ZN2at6native43_GLOBAL__N__7cc8d1ed_10_Dropout_cu_0e96ed3824fused_dropout_kernel_vecIddmLi1ELi8EbEEvNS_4cuda6detail10TensorInfoIKT_T1_EENS5_IS6_S8_EENS5_IT4_S8_EES8_T0_NS_15PhiloxCudaStateE --------------------------
	.section	.text._ZN2at6native43_GLOBAL__N__7cc8d1ed_10_Dropout_cu_0e96ed3824fused_dropout_kernel_vecIddmLi1ELi8EbEEvNS_4cuda6detail10TensorInfoIKT_T1_EENS5_IS6_S8_EENS5_IT4_S8_EES8_T0_NS_15PhiloxCudaStateE,"ax",@progbits
	.align	128
.text._ZN2at6native43_GLOBAL__N__7cc8d1ed_10_Dropout_cu_0e96ed3824fused_dropout_kernel_vecIddmLi1ELi8EbEEvNS_4cuda6detail10TensorInfoIKT_T1_EENS5_IS6_S8_EENS5_IT4_S8_EES8_T0_NS_15PhiloxCudaStateE:
        .type           _ZN2at6native43_GLOBAL__N__7cc8d1ed_10_Dropout_cu_0e96ed3824fused_dropout_kernel_vecIddmLi1ELi8EbEEvNS_4cuda6detail10TensorInfoIKT_T1_EENS5_IS6_S8_EENS5_IT4_S8_EES8_T0_NS_15PhiloxCudaStateE,@function
        .size           _ZN2at6native43_GLOBAL__N__7cc8d1ed_10_Dropout_cu_0e96ed3824fused_dropout_kernel_vecIddmLi1ELi8EbEEvNS_4cuda6detail10TensorInfoIKT_T1_EENS5_IS6_S8_EENS5_IT4_S8_EES8_T0_NS_15PhiloxCudaStateE,(.L_x_14168 - _ZN2at6native43_GLOBAL__N__7cc8d1ed_10_Dropout_cu_0e96ed3824fused_dropout_kernel_vecIddmLi1ELi8EbEEvNS_4cuda6detail10TensorInfoIKT_T1_EENS5_IS6_S8_EENS5_IT4_S8_EES8_T0_NS_15PhiloxCudaStateE)
        .other          _ZN2at6native43_GLOBAL__N__7cc8d1ed_10_Dropout_cu_0e96ed3824fused_dropout_kernel_vecIddmLi1ELi8EbEEvNS_4cuda6detail10TensorInfoIKT_T1_EENS5_IS6_S8_EENS5_IT4_S8_EES8_T0_NS_15PhiloxCudaStateE,@"STO_CUDA_ENTRY STV_DEFAULT"
_ZN2at6native43_GLOBAL__N__7cc8d1ed_10_Dropout_cu_0e96ed3824fused_dropout_kernel_vecIddmLi1ELi8EbEEvNS_4cuda6detail10TensorInfoIKT_T1_EENS5_IS6_S8_EENS5_IT4_S8_EES8_T0_NS_15PhiloxCudaStateE:
        /* <DEDUP_REMOVED lines=24> */
[----:B------:R-:W-:Y:S01]  /*0180*/  IMAD.WIDE.U32 R6, R37, -0x326172a9, RZ ;  /* 0xcd9e8d5725067825 */ /* 0x000fe200078e00ff */
[C---:B-----5:R-:W-:Y:S02]  /*0190*/  IADD3 R30, PT, PT, R50.reuse, 0x5384540f, RZ ;  /* 0x5384540f321e7810 */ /* 0x060fe40007ffe0ff */
[----:B------:R-:W-:Y:S01]  /*01a0*/  MOV R35, R47 ;  /* 0x0000002f00237202 */ /* 0x000fe20000000f00 */
[C---:B------:R-:W-:Y:S02]  /*01b0*/  VIADD R0, R51.reuse, 0xbb67ae85 ;  /* 0xbb67ae8533007836 */ /* 0x040fe40000000000 */
[C---:B------:R-:W-:Y:S01]  /*01c0*/  VIADD R28, R51.reuse, 0x646e171e ;  /* 0x646e171e331c7836 */ /* 0x040fe20000000000 */
[----:B------:R-:W1:Y:S01]  /*01d0*/  LDC.64 R48, c[0x0][0x868] ;  /* 0x00021a00ff307b82 */ /* 0x000e620000000a00 */
[----:B------:R-:W-:Y:S02]  /*01e0*/  VIADD R29, R51, 0x1fd5c5a3 ;  /* 0x1fd5c5a3331d7836 */ /* 0x000fe40000000000 */
[----:B------:R-:W-:-:S02]  /*01f0*/  VIADD R31, R50, 0xf1bbcdc8 ;  /* 0xf1bbcdc8321f7836 */ /* 0x000fc40000000000 */
[C---:B------:R-:W-:Y:S02]  /*0200*/  VIADD R32, R51.reuse, 0xdb3d7428 ;  /* 0xdb3d742833207836 */ /* 0x040fe40000000000 */
[----:B------:R-:W-:Y:S02]  /*0210*/  VIADD R33, R50, 0x8ff34781 ;  /* 0x8ff3478132217836 */ /* 0x000fe40000000000 */
[----:B------:R-:W-:Y:S01]  /*0220*/  VIADD R21, R51, 0x96a522ad ;  /* 0x96a522ad33157836 */ /* 0x000fe20000000000 */
        /* <DEDUP_REMOVED lines=14> */
[C-C-:B------:R-:W-:Y:S02]  /*0310*/  SHF.R.U64 R38, R36.reuse, 0x2, R39.reuse ;  /* 0x0000000224267819 */ /* 0x140fe40000001227 */
[----:B------:R-:W-:Y:S02]  /*0320*/  SHF.R.U32.HI R39, RZ, 0x2, R39 ;  /* 0x00000002ff277819 */ /* 0x000fe40000011627 */
[----:B------:R-:W-:Y:S01]  /*0330*/  LOP3.LUT R36, R36, 0x3, RZ, 0xc0, !PT ;  /* 0x0000000324247812 */ /* 0x000fe200078ec0ff */
        /* <DEDUP_REMOVED lines=45> */
[----:B0-----:R-:W-:Y:S01]  /*0610*/  IMAD.HI.U32 R15, R40, -0x2daee0ad, RZ ;  /* 0xd2511f53280f7827 */ /* 0x001fe200078e00ff */
[----:B-1----:R-:W0:Y:S03]  /*0620*/  DFMA R48, R12, -R48, 1 ;  /* 0x3ff000000c30742b */ /* 0x002e260000000830 */
[----:B------:R-:W-:Y:S01]  /*0630*/  IMAD.HI.U32 R17, R44, -0x326172a9, RZ ;  /* 0xcd9e8d572c117827 */ /* 0x000fe200078e00ff */
[----:B------:R-:W-:-:S04]  /*0640*/  LOP3.LUT R42, R42, R15, RZ, 0x3c, !PT ;  /* 0x0000000f2a2a7212 */ /* 0x000fc800078e3cff */
[----:B------:R-:W-:-:S15]  /*0650*/  LOP3.LUT R41, R33, R16, R17, 0x96, !PT ;  /* 0x0000001021297212 */ /* 0x000fde00078e9611 */
[----:B------:R-:W-:-:S15]  /*0660*/  NOP ;  /* 0x0000000000007918 */ /* 0x000fde0000000000 */
[----:B------:R-:W-:-:S15]  /*0670*/  NOP ;  /* 0x0000000000007918 */ /* 0x000fde0000000000 */
[----:B------:R-:W-:-:S11]  /*0680*/  NOP ;  /* 0x0000000000007918 */ /* 0x000fd60000000000 */
[----:B0-----:R0:W1:Y:S02]  /*0690*/  DFMA R48, R12, R48, R12 ;  /* 0x000000300c30722b */ /* 0x001064000000000c */
[----:B01----:R-:W-:Y:S05]  /*06a0*/  @P0 BRA `(.L_x_6660) ;  /* 0x0000000000100947 */ /* 0x003fea0003800000 */
[----:B------:R-:W-:-:S05]  /*06b0*/  LOP3.LUT R20, R20, 0x7fffffff, RZ, 0xc0, !PT ;  /* 0x7fffffff14147812 */ /* 0x000fca00078ec0ff */
[----:B------:R-:W-:Y:S01]  /*06c0*/  VIADD R19, R20, 0xfff00000 ;  /* 0xfff0000014137836 */ /* 0x000fe20000000000 */
[----:B------:R-:W-:-:S07]  /*06d0*/  MOV R20, 0x6f0 ;  /* 0x000006f000147802 */ /* 0x000fce0000000f00 */
[----:B------:R-:W-:Y:S05]  /*06e0*/  CALL.REL.NOINC `($__internal_106_$__cuda_sm20_dblrcp_rn_slowpath_v3) ;  /* 0x0000001400e87944 */ /* 0x000fea0003c00000 */
.L_x_6660:
[----:B------:R-:W0:Y:S01]  /*06f0*/  LDCU UR4, c[0x0][0x370] ;  /* 0x00006e00ff0477ac */ /* 0x000e220008000800 */
[----:B------:R-:W-:Y:S01]  /*0700*/  LOP3.LUT R42, R42, R21, RZ, 0x3c, !PT ;  /* 0x000000152a2a7212 */ /* 0x000fe200078e3cff */
[----:B------:R-:W-:Y:S02]  /*0710*/  IMAD R44, R44, -0x326172a9, RZ ;  /* 0xcd9e8d572c2c7824 */ /* 0x000fe400078e02ff */
[----:B------:R-:W-:Y:S01]  /*0720*/  IMAD.MOV.U32 R43, RZ, RZ, RZ ;  /* 0x000000ffff2b7224 */ /* 0x000fe200078e00ff */
[----:B------:R-:W1:Y:S01]  /*0730*/  LDCU.64 UR14, c[0x0][0x868] ;  /* 0x00010d00ff0e77ac */ /* 0x000e620008000a00 */
[----:B------:R-:W2:Y:S01]  /*0740*/  LDCU.64 UR16, c[0x0][0x860] ;  /* 0x00010c00ff1077ac */ /* 0x000ea20008000a00 */
[----:B------:R-:W3:Y:S01]  /*0750*/  LDCU.64 UR12, c[0x0][0x6c0] ;  /* 0x0000d800ff0c77ac */ /* 0x000ee20008000a00 */
[----:B------:R-:W4:Y:S01]  /*0760*/  LDCU.64 UR10, c[0x0][0x520] ;  /* 0x0000a400ff0a77ac */ /* 0x000f220008000a00 */
[----:B0-----:R-:W-:Y:S01]  /*0770*/  IMAD R34, R34, UR4, RZ ;  /* 0x0000000422227c24 */ /* 0x001fe2000f8e02ff */
[----:B------:R-:W0:Y:S06]  /*0780*/  LDCU.64 UR8, c[0x0][0x380] ;  /* 0x00007000ff0877ac */ /* 0x000e2c0008000a00 */
.L_x_6669:
        /* <DEDUP_REMOVED lines=13> */
.L_x_6662:
[----:B01234-:R-:W-:Y:S05]  /*0860*/  BSYNC.RECONVERGENT B0 ;  /* 0x0000000000007941 */ /* 0x01ffea0003800200 */
.L_x_6661:
[----:B------:R-:W-:Y:S01]  /*0870*/  IMAD.WIDE.U32 R12, R37, -0x326172a9, RZ ;  /* 0xcd9e8d57250c7825 */ /* 0x000fe200078e00ff */
[----:B------:R-:W-:Y:S02]  /*0880*/  LOP3.LUT R14, R43, R14, R51, 0x96, !PT ;  /* 0x0000000e2b0e7212 */ /* 0x000fe400078e9633 */
[----:B------:R-:W-:Y:S01]  /*0890*/  ISETP.GT.AND P0, PT, R36, 0x1, PT ;  /* 0x000000012400780c */ /* 0x000fe20003f04270 */
[----:B------:R-:W-:Y:S01]  /*08a0*/  IMAD.MOV.U32 R25, RZ, RZ, -0x2daee0ad ;  /* 0xd2511f53ff197424 */ /* 0x000fe200078e00ff */
[----:B------:R-:W-:Y:S01]  /*08b0*/  LOP3.LUT R16, R39, R13, R50, 0x96, !PT ;  /* 0x0000000d27107212 */ /* 0x000fe200078e9632 */
[----:B------:R-:W-:Y:S01]  /*08c0*/  IMAD.WIDE.U32 R14, R14, -0x326172a9, RZ ;  /* 0xcd9e8d570e0e7825 */ /* 0x000fe200078e00ff */
[----:B------:R-:W-:-:S03]  /*08d0*/  IADD3 R21, PT, PT, R51, -0x695add53, RZ ;  /* 0x96a522ad33157810 */ /* 0x000fc60007ffe0ff */
        /* <DEDUP_REMOVED lines=42> */
[----:B------:R-:W-:Y:S01]  /*0b80*/  IMAD.MOV.U32 R41, RZ, RZ, R44 ;  /* 0x000000ffff297224 */ /* 0x000fe200078e002c */
[----:B------:R-:W-:Y:S01]  /*0b90*/  MOV R20, R40 ;  /* 0x0000002800147202 */ /* 0x000fe20000000f00 */
[----:B------:R-:W-:Y:S02]  /*0ba0*/  IMAD.MOV.U32 R22, RZ, RZ, R52 ;  /* 0x000000ffff167224 */ /* 0x000fe400078e0034 */
[----:B------:R-:W-:Y:S01]  /*0bb0*/  IMAD.MOV.U32 R44, RZ, RZ, R42 ;  /* 0x000000ffff2c7224 */ /* 0x000fe200078e002a */
[----:B------:R-:W-:Y:S06]  /*0bc0*/  BRA `(.L_x_6664) ;  /* 0x0000000000247947 */ /* 0x000fec0003800000 */
.L_x_6663:
        /* <DEDUP_REMOVED lines=9> */
.L_x_6664:
        /* <DEDUP_REMOVED lines=13> */
.L_x_6666:
[----:B------:R-:W-:Y:S05]  /*0d30*/  BSYNC.RECONVERGENT B0 ;  /* 0x0000000000007941 */ /* 0x000fea0003800200 */
.L_x_6665:
[----:B------:R-:W-:Y:S01]  /*0d40*/  IMAD.WIDE.U32 R12, R37, -0x326172a9, RZ ;  /* 0xcd9e8d57250c7825 */ /* 0x000fe200078e00ff */
[----:B------:R-:W-:-:S03]  /*0d50*/  LOP3.LUT R14, R43, R14, R51, 0x96, !PT ;  /* 0x0000000e2b0e7212 */ /* 0x000fc600078e9633 */
[----:B------:R-:W-:Y:S01]  /*0d60*/  HFMA2 R45, -RZ, RZ, 0.1171875, 0 ;  /* 0x2f800000ff2d7431 */ /* 0x000fe200000001ff */
[----:B------:R-:W-:Y:S01]  /*0d70*/  I2FP.F32.U32 R24, R44 ;  /* 0x0000002c00187245 */ /* 0x000fe20000201000 */
[----:B------:R-:W-:Y:S01]  /*0d80*/  VIADD R25, R25, 0xd2511f53 ;  /* 0xd2511f5319197836 */ /* 0x000fe20000000000 */
        /* <DEDUP_REMOVED lines=55> */
.L_x_6667:
        /* <DEDUP_REMOVED lines=9> */
.L_x_6668:
[C---:B------:R-:W-:Y:S02]  /*1190*/  SHF.L.U32 R54, R46.reuse, 0x3, RZ ;  /* 0x000000032e367819 */ /* 0x040fe400000006ff */
[----:B------:R-:W-:Y:S02]  /*11a0*/  SHF.L.U64.HI R53, R46, 0x3, R35 ;  /* 0x000000032e357819 */ /* 0x000fe40000010223 */
[----:B------:R-:W-:-:S04]  /*11b0*/  IADD3 R60, P0, PT, R54, UR8, RZ ;  /* 0x00000008363c7c10 */ /* 0x000fc8000ff1e0ff */
[----:B------:R-:W-:-:S05]  /*11c0*/  IADD3.X R61, PT, PT, R53, UR9, RZ, P0, !PT ;  /* 0x00000009353d7c10 */ /* 0x000fca00087fe4ff */
[----:B------:R-:W2:Y:S01]  /*11d0*/  LDG.E.ENL2.256 R16, R12, desc[UR6][R60.64] ;  /* 0xfe0000063c0c797e */ /* 0x000ea20008121910 */
[----:B------:R-:W-:Y:S01]  /*11e0*/  FMUL.FTZ R23, R23, 1 ;  /* 0x3f80000017177820 */ /* 0x000fe20000410000 */
[----:B------:R-:W-:-:S03]  /*11f0*/  FMUL.FTZ R24, R24, 1 ;  /* 0x3f80000018187820 */ /* 0x000fc60000410000 */
        /* <DEDUP_REMOVED lines=27> */
[----:B0-----:R0:W5:Y:S01]  /*13b0*/  LDG.E.ENL2.256 R24, R20, desc[UR6][R60.64+0x20] ;  /* 0xfe0001063c14797e */ /* 0x0011620008121918 */
[----:B------:R-:W-:Y:S01]  /*13c0*/  FMUL.FTZ R57, R57, 1 ;  /* 0x3f80000039397820 */ /* 0x000fe20000410000 */
[----:B------:R-:W-:Y:S01]  /*13d0*/  I2FP.F32.U32 R52, R52 ;  /* 0x0000003400347245 */ /* 0x000fe20000201000 */
[----:B------:R-:W-:Y:S05]  /*13e0*/  WARPSYNC.ALL ;  /* 0x0000000000007948 */ /* 0x000fea0003800000 */
[----:B------:R-:W-:-:S15]  /*13f0*/  FFMA.FTZ R52, R52, R45, 1.1641532182693481445e-10 ;  /* 0x2f00000034347423 */ /* 0x000fde000001002d */
[----:B------:R-:W-:-:S15]  /*1400*/  NOP ;  /* 0x0000000000007918 */ /* 0x000fde0000000000 */
[----:B------:R-:W-:-:S15]  /*1410*/  NOP ;  /* 0x0000000000007918 */ /* 0x000fde0000000000 */
[----:B------:R-:W-:-:S09]  /*1420*/  NOP ;  /* 0x0000000000007918 */ /* 0x000fd20000000000 */
[----:B------:R-:W1:-:S15]  /*1430*/  F2F.F64.F32 R58, R57 ;  /* 0x00000039003a7310 */ /* 0x000e5e0000201800 */
[----:B------:R-:W-:-:S15]  /*1440*/  NOP ;  /* 0x0000000000007918 */ /* 0x000fde0000000000 */
[----:B------:R-:W-:-:S15]  /*1450*/  NOP ;  /* 0x0000000000007918 */ /* 0x000fde0000000000 */
[----:B------:R-:W-:-:S15]  /*1460*/  NOP ;  /* 0x0000000000007918 */ /* 0x000fde0000000000 */
[----:B------:R-:W-:-:S04]  /*1470*/  NOP ;  /* 0x0000000000007918 */ /* 0x000fc80000000000 */
[----:B-1----:R1:W0:Y:S02]  /*1480*/  DSETP.GEU.AND P6, PT, R58, UR14, PT ;  /* 0x0000000e3a007e2a */ /* 0x002224000bfce000 */
[----:B-1----:R-:W-:Y:S01]  /*1490*/  FSEL R59, RZ, 1.875, P3 ;  /* 0x3ff00000ff3b7808 */ /* 0x002fe20001800000 */
[----:B------:R-:W-:-:S15]  /*14a0*/  IMAD.MOV.U32 R58, RZ, RZ, RZ ;  /* 0x000000ffff3a7224 */ /* 0x000fde00078e00ff */
[----:B------:R-:W-:-:S15]  /*14b0*/  NOP ;  /* 0x0000000000007918 */ /* 0x000fde0000000000 */
[----:B------:R-:W-:-:S15]  /*14c0*/  NOP ;  /* 0x0000000000007918 */ /* 0x000fde0000000000 */
[----:B------:R-:W-:-:S15]  /*14d0*/  NOP ;  /* 0x0000000000007918 */ /* 0x000fde0000000000 */
[----:B------:R-:W-:-:S01]  /*14e0*/  NOP ;  /* 0x0000000000007918 */ /* 0x000fc20000000000 */
[----:B--2---:R3:W-:Y:S02]  /*14f0*/  DMUL R12, R12, R58 ;  /* 0x0000003a0c0c7228 */ /* 0x0047e40000000000 */
[----:B---3--:R-:W-:-:S15]  /*1500*/  FSEL R59, RZ, 1.875, P4 ;  /* 0x3ff00000ff3b7808 */ /* 0x008fde0002000000 */
[----:B------:R-:W-:-:S15]  /*1510*/  NOP ;  /* 0x0000000000007918 */ /* 0x000fde0000000000 */
[----:B------:R-:W-:-:S15]  /*1520*/  NOP ;  /* 0x0000000000007918 */ /* 0x000fde0000000000 */
[----:B------:R-:W-:-:S15]  /*1530*/  NOP ;  /* 0x0000000000007918 */ /* 0x000fde0000000000 */
[----:B------:R-:W-:-:S02]  /*1540*/  NOP ;  /* 0x0000000000007918 */ /* 0x000fc40000000000 */
[----:B------:R4:W-:Y:S02]  /*1550*/  DMUL R14, R14, R58 ;  /* 0x0000003a0e0e7228 */ /* 0x0009e40000000000 */
[----:B----4-:R-:W-:-:S15]  /*1560*/  FSEL R59, RZ, 1.875, P5 ;  /* 0x3ff00000ff3b7808 */ /* 0x010fde0002800000 */
[----:B------:R-:W-:-:S15]  /*1570*/  NOP ;  /* 0x0000000000007918 */ /* 0x000fde0000000000 */
[----:B------:R-:W-:-:S15]  /*1580*/  NOP ;  /* 0x0000000000007918 */ /* 0x000fde0000000000 */
[----:B------:R-:W-:-:S15]  /*1590*/  NOP ;  /* 0x0000000000007918 */ /* 0x000fde0000000000 */
[----:B------:R-:W-:-:S02]  /*15a0*/  NOP ;  /* 0x0000000000007918 */ /* 0x000fc40000000000 */
[----:B------:R1:W-:Y:S02]  /*15b0*/  DMUL R16, R16, R58 ;  /* 0x0000003a10107228 */ /* 0x0003e40000000000 */
[----:B-1----:R-:W-:Y:S01]  /*15c0*/  FMUL.FTZ R58, R52, 1 ;  /* 0x3f800000343a7820 */ /* 0x002fe20000410000 */
[----:B------:R-:W-:-:S05]  /*15d0*/  I2FP.F32.U32 R52, R56 ;  /* 0x0000003800347245 */ /* 0x000fca0000201000 */
[----:B------:R-:W-:-:S15]  /*15e0*/  FFMA.FTZ R52, R52, R45, 1.1641532182693481445e-10 ;  /* 0x2f00000034347423 */ /* 0x000fde000001002d */
[----:B------:R-:W-:-:S15]  /*15f0*/  NOP ;  /* 0x0000000000007918 */ /* 0x000fde0000000000 */
[----:B------:R-:W-:-:S15]  /*1600*/  NOP ;  /* 0x0000000000007918 */ /* 0x000fde0000000000 */
[----:B------:R-:W-:-:S11]  /*1610*/  NOP ;  /* 0x0000000000007918 */ /* 0x000fd60000000000 */
[----:B------:R-:W1:-:S15]  /*1620*/  F2F.F64.F32 R58, R58 ;  /* 0x0000003a003a7310 */ /* 0x000e5e0000201800 */
[----:B------:R-:W-:-:S15]  /*1630*/  NOP ;  /* 0x0000000000007918 */ /* 0x000fde0000000000 */
[----:B------:R-:W-:-:S15]  /*1640*/  NOP ;  /* 0x0000000000007918 */ /* 0x000fde0000000000 */
[----:B------:R-:W-:-:S15]  /*1650*/  NOP ;  /* 0x0000000000007918 */ /* 0x000fde0000000000 */
[----:B------:R-:W-:-:S04]  /*1660*/  NOP ;  /* 0x0000000000007918 */ /* 0x000fc80000000000 */
[----:B-1----:R1:W2:Y:S02]  /*1670*/  DSETP.GEU.AND P0, PT, R58, UR14, PT ;  /* 0x0000000e3a007e2a */ /* 0x0022a4000bf0e000 */
[----:B-1----:R-:W-:Y:S01]  /*1680*/  FMUL.FTZ R59, R52, 1 ;  /* 0x3f800000343b7820 */ /* 0x002fe20000410000 */
[----:B------:R-:W-:Y:S02]  /*1690*/  I2FP.F32.U32 R52, R55 ;  /* 0x0000003700347245 */ /* 0x000fe40000201000 */
[----:B0-----:R-:W-:-:S03]  /*16a0*/  FSEL R55, RZ, 1.875, P6 ;  /* 0x3ff00000ff377808 */ /* 0x001fc60003000000 */
[----:B------:R-:W-:-:S15]  /*16b0*/  FFMA.FTZ R52, R52, R45, 1.1641532182693481445e-10 ;  /* 0x2f00000034347423 */ /* 0x000fde000001002d */
[----:B------:R-:W-:-:S15]  /*16c0*/  NOP ;  /* 0x0000000000007918 */ /* 0x000fde0000000000 */
[----:B------:R-:W-:-:S15]  /*16d0*/  NOP ;  /* 0x0000000000007918 */ /* 0x000fde0000000000 */
[----:B------:R-:W-:-:S11]  /*16e0*/  NOP ;  /* 0x0000000000007918 */ /* 0x000fd60000000000 */
[----:B------:R-:W0:Y:S01]  /*16f0*/  F2F.F64.F32 R56, R59 ;  /* 0x0000003b00387310 */ /* 0x000e220000201800 */
[----:B------:R-:W-:Y:S01]  /*1700*/  FMUL.FTZ R60, R52, 1 ;  /* 0x3f800000343c7820 */ /* 0x000fe20000410000 */
[----:B------:R-:W-:Y:S02]  /*1710*/  IADD3 R52, P2, PT, R54, UR10, RZ ;  /* 0x0000000a36347c10 */ /* 0x000fe4000ff5e0ff */
[----:B------:R-:W-:Y:S02]  /*1720*/  I2FP.F32.U32 R54, R47 ;  /* 0x0000002f00367245 */ /* 0x000fe40000201000 */
[----:B------:R-:W-:Y:S02]  /*1730*/  IADD3.X R53, PT, PT, R53, UR11, RZ, P2, !PT ;  /* 0x0000000b35357c10 */ /* 0x000fe400097fe4ff */
[----:B------:R-:W-:Y:S01]  /*1740*/  SEL R47, RZ, 0x1, P4 ;  /* 0x00000001ff2f7807 */ /* 0x000fe20002000000 */
[----:B------:R-:W-:Y:S01]  /*1750*/  FFMA.FTZ R54, R54, R45, 1.1641532182693481445e-10 ;  /* 0x2f00000036367423 */ /* 0x000fe2000001002d */
[----:B------:R-:W-:-:S15]  /*1760*/  SEL R45, RZ, 0x1, P6 ;  /* 0x00000001ff2d7807 */ /* 0x000fde0003000000 */
[----:B------:R-:W-:-:S15]  /*1770*/  NOP ;  /* 0x0000000000007918 */ /* 0x000fde0000000000 */
[----:B------:R-:W-:-:S15]  /*1780*/  NOP ;  /* 0x0000000000007918 */ /* 0x000fde0000000000 */
[----:B------:R-:W-:-:S09]  /*1790*/  NOP ;  /* 0x0000000000007918 */ /* 0x000fd20000000000 */
[----:B0-----:R0:W-:-:S15]  /*17a0*/  DSETP.GEU.AND P1, PT, R56, UR14, PT ;  /* 0x0000000e38007e2a */ /* 0x0011de000bf2e000 */
[----:B------:R-:W-:-:S15]  /*17b0*/  NOP ;  /* 0x0000000000007918 */ /* 0x000fde0000000000 */
[----:B------:R-:W-:-:S15]  /*17c0*/  NOP ;  /* 0x0000000000007918 */ /* 0x000fde0000000000 */
[----:B------:R-:W-:-:S15]  /*17d0*/  NOP ;  /* 0x0000000000007918 */ /* 0x000fde0000000000 */
[----:B------:R-:W-:-:S04]  /*17e0*/  NOP ;  /* 0x0000000000007918 */ /* 0x000fc80000000000 */
[----:B0-----:R2:W0:Y:S02]  /*17f0*/  F2F.F64.F32 R56, R60 ;  /* 0x0000003c00387310 */ /* 0x0014240000201800 */
[----:B--2---:R-:W-:-:S15]  /*1800*/  SEL R60, RZ, 0x1, P0 ;  /* 0x00000001ff3c7807 */ /* 0x004fde0000000000 */
[----:B------:R-:W-:-:S15]  /*1810*/  NOP ;  /* 0x0000000000007918 */ /* 0x000fde0000000000 */
[----:B------:R-:W-:-:S15]  /*1820*/  NOP ;  /* 0x0000000000007918 */ /* 0x000fde0000000000 */
[----:B------:R-:W-:-:S15]  /*1830*/  NOP ;  /* 0x0000000000007918 */ /* 0x000fde0000000000 */
[----:B------:R-:W-:-:S02]  /*1840*/  NOP ;  /* 0x0000000000007918 */ /* 0x000fc40000000000 */
[----:B0-----:R0:W1:Y:S02]  /*1850*/  DSETP.GEU.AND P2, PT, R56, UR14, PT ;  /* 0x0000000e38007e2a */ /* 0x001064000bf4e000 */
[----:B0-----:R-:W-:Y:S01]  /*1860*/  FMUL.FTZ R56, R54, 1 ;  /* 0x3f80000036387820 */ /* 0x001fe20000410000 */
[----:B------:R-:W-:Y:S01]  /*1870*/  IMAD.MOV.U32 R54, RZ, RZ, RZ ;  /* 0x000000ffff367224 */ /* 0x000fe200078e00ff */
[----:B-1----:R-:W-:-:S15]  /*1880*/  SEL R58, RZ, 0x1, P2 ;  /* 0x00000001ff3a7807 */ /* 0x002fde0001000000 */
        /* <DEDUP_REMOVED lines=8> */
[----:B------:R1:W2:Y:S02]  /*1910*/  DMUL R18, R18, R54 ;  /* 0x0000003612127228 */ /* 0x0002a40000000000 */
[----:B-1----:R-:W-:-:S15]  /*1920*/  FSEL R55, RZ, 1.875, P0 ;  /* 0x3ff00000ff377808 */ /* 0x002fde0000000000 */
[----:B------:R-:W-:-:S15]  /*1930*/  NOP ;  /* 0x0000000000007918 */ /* 0x000fde0000000000 */
[----:B------:R-:W-:-:S15]  /*1940*/  NOP ;  /* 0x0000000000007918 */ /* 0x000fde0000000000 */
[----:B------:R-:W-:-:S15]  /*1950*/  NOP ;  /* 0x0000000000007918 */ /* 0x000fde0000000000 */
[----:B------:R-:W-:-:S02]  /*1960*/  NOP ;  /* 0x0000000000007918 */ /* 0x000fc40000000000 */
[----:B-----5:R1:W-:Y:S02]  /*1970*/  DMUL R20, R20, R54 ;  /* 0x0000003614147228 */ /* 0x0203e40000000000 */
        /* <DEDUP_REMOVED lines=26> */
[----:B--2---:R-:W1:Y:S02]  /*1b20*/  DMUL R18, R18, R48 ;  /* 0x0000003012127228 */ /* 0x004e640000000000 */
[----:B-1----:R1:W-:Y:S02]  /*1b30*/  STG.E.ENL2.256 desc[UR6][R52.64], R12, R16 ;  /* 0xf800000c3410797f */ /* 0x0023e4000f121806 */
[----:B-1----:R-:W-:-:S04]  /*1b40*/  IADD3 R14, P0, PT, R46, UR12, RZ ;  /* 0x0000000c2e0e7c10 */ /* 0x002fc8000ff1e0ff */
[----:B------:R-:W-:Y:S02]  /*1b50*/  IADD3.X R15, PT, PT, R35, UR13, RZ, P0, !PT ;  /* 0x0000000d230f7c10 */ /* 0x000fe400087fe4ff */
[----:B------:R-:W-:-:S04]  /*1b60*/  LEA R46, P0, R34, R46, 0x3 ;  /* 0x0000002e222e7211 */ /* 0x000fc800078018ff */
[----:B------:R-:W-:Y:S02]  /*1b70*/  IADD3.X R35, PT, PT, RZ, R35, RZ, P0, !PT ;  /* 0x00000023ff237210 */ /* 0x000fe400007fe4ff */
[----:B------:R-:W-:-:S04]  /*1b80*/  ISETP.GE.U32.AND P0, PT, R46, UR16, PT ;  /* 0x000000102e007c0c */ /* 0x000fc8000bf06070 */
[----:B------:R-:W-:-:S15]  /*1b90*/  ISETP.GE.U32.AND.EX P0, PT, R35, UR17, PT, P0 ;  /* 0x0000001123007c0c */ /* 0x000fde000bf06100 */
[----:B------:R-:W-:-:S15]  /*1ba0*/  NOP ;  /* 0x0000000000007918 */ /* 0x000fde0000000000 */
[----:B------:R-:W-:-:S14]  /*1bb0*/  NOP ;  /* 0x0000000000007918 */ /* 0x000fdc0000000000 */
[----:B0-----:R0:W1:Y:S02]  /*1bc0*/  DSETP.GEU.AND P6, PT, R56, UR14, PT ;  /* 0x0000000e38007e2a */ /* 0x001064000bfce000 */
[----:B0-----:R-:W-:Y:S02]  /*1bd0*/  SEL R56, RZ, 0x1, P3 ;  /* 0x00000001ff387807 */ /* 0x001fe40001800000 */
[----:B------:R-:W-:Y:S02]  /*1be0*/  SEL R57, RZ, 0x1, P1 ;  /* 0x00000001ff397807 */ /* 0x000fe40000800000 */
[----:B------:R-:W-:Y:S02]  /*1bf0*/  PRMT R56, R56, 0x3340, R47 ;  /* 0x0000334038387816 */ /* 0x000fe4000000002f */
[----:B------:R-:W-:-:S15]  /*1c00*/  PRMT R60, R60, 0x3340, R57 ;  /* 0x000033403c3c7816 */ /* 0x000fde0000000039 */
[----:B------:R-:W-:-:S15]  /*1c10*/  NOP ;  /* 0x0000000000007918 */ /* 0x000fde0000000000 */
[----:B------:R-:W-:-:S15]  /*1c20*/  NOP ;  /* 0x0000000000007918 */ /* 0x000fde0000000000 */
[----:B------:R-:W-:-:S11]  /*1c30*/  NOP ;  /* 0x0000000000007918 */ /* 0x000fd60000000000 */
[----:B------:R1:W0:Y:S02]  /*1c40*/  DMUL R24, R24, R54 ;  /* 0x0000003618187228 */ /* 0x0002240000000000 */
[----:B-1----:R-:W-:-:S15]  /*1c50*/  FSEL R55, RZ, 1.875, P6 ;  /* 0x3ff00000ff377808 */ /* 0x002fde0003000000 */
[----:B------:R-:W-:-:S15]  /*1c60*/  NOP ;  /* 0x0000000000007918 */ /* 0x000fde0000000000 */
[----:B------:R-:W-:-:S15]  /*1c70*/  NOP ;  /* 0x0000000000007918 */ /* 0x000fde0000000000 */
[----:B------:R-:W-:-:S15]  /*1c80*/  NOP ;  /* 0x0000000000007918 */ /* 0x000fde0000000000 */
[----:B------:R-:W-:-:S02]  /*1c90*/  NOP ;  /* 0x0000000000007918 */ /* 0x000fc40000000000 */
[----:B------:R1:W2:Y:S02]  /*1ca0*/  DMUL R26, R26, R54 ;  /* 0x000000361a1a7228 */ /* 0x0002a40000000000 */
[----:B-1----:R-:W-:Y:S02]  /*1cb0*/  SEL R54, RZ, 0x1, P5 ;  /* 0x00000001ff367807 */ /* 0x002fe40002800000 */
[----:B------:R-:W-:Y:S02]  /*1cc0*/  SEL R55, RZ, 0x1, P6 ;  /* 0x00000001ff377807 */ /* 0x000fe40003000000 */
[----:B------:R-:W-:Y:S02]  /*1cd0*/  PRMT R45, R54, 0x3340, R45 ;  /* 0x00003340362d7816 */ /* 0x000fe4000000002d */
[----:B------:R-:W-:Y:S02]  /*1ce0*/  PRMT R55, R58, 0x3340, R55 ;  /* 0x000033403a377816 */ /* 0x000fe40000000037 */
[----:B------:R-:W-:-:S02]  /*1cf0*/  PRMT R12, R56, 0x5410, R45 ;  /* 0x00005410380c7816 */ /* 0x000fc4000000002d */
[----:B------:R-:W-:-:S15]  /*1d00*/  PRMT R13, R60, 0x5410, R55 ;  /* 0x000054103c0d7816 */ /* 0x000fde0000000037 */
[----:B------:R-:W-:-:S15]  /*1d10*/  NOP ;  /* 0x0000000000007918 */ /* 0x000fde0000000000 */
[----:B------:R-:W-:-:S15]  /*1d20*/  NOP ;  /* 0x0000000000007918 */ /* 0x000fde0000000000 */
[----:B------:R-:W-:-:S07]  /*1d30*/  NOP ;  /* 0x0000000000007918 */ /* 0x000fce0000000000 */
        /* <DEDUP_REMOVED lines=15> */
[----:B--2---:R-:W0:Y:S02]  /*1e30*/  DMUL R26, R26, R48 ;  /* 0x000000301a1a7228 */ /* 0x004e240000000000 */
[----:B0-----:R0:W-:Y:S04]  /*1e40*/  STG.E.ENL2.256 desc[UR6][R52.64+0x20], R20, R24 ;  /* 0xf80001143418797f */ /* 0x0011e8000f121806 */
[----:B------:R0:W-:Y:S01]  /*1e50*/  STG.E.64 desc[UR6][R14.64], R12 ;  /* 0x0000000c0e007986 */ /* 0x0001e2000c101b06 */
[----:B------:R-:W-:Y:S06]  /*1e60*/  BAR.SYNC.DEFER_BLOCKING 0x0 ;  /* 0x0000000000007b1d */ /* 0x000fec0000010000 */
[----:B------:R-:W-:Y:S05]  /*1e70*/  @!P0 BRA `(.L_x_6669) ;  /* 0xffffffe800448947 */ /* 0x000fea000383ffff */
[----:B------:R-:W-:Y:S05]  /*1e80*/  EXIT ;  /* 0x000000000000794d */ /* 0x000fea0003800000 */
        .weak           $__internal_106_$__cuda_sm20_dblrcp_rn_slowpath_v3
        .type           $__internal_106_$__cuda_sm20_dblrcp_rn_slowpath_v3,@function
        .size           $__internal_106_$__cuda_sm20_dblrcp_rn_slowpath_v3,(.L_x_14168 - $__internal_106_$__cuda_sm20_dblrcp_rn_slowpath_v3)
$__internal_106_$__cuda_sm20_dblrcp_rn_slowpath_v3:
        /* <DEDUP_REMOVED lines=59> */
.L_x_6672:
        /* <DEDUP_REMOVED lines=34> */
.L_x_6670:
[----:B------:R-:W0:Y:S01]  /*2460*/  LDC R16, c[0x0][0x868] ;  /* 0x00021a00ff107b82 */ /* 0x000e220000000800 */
[----:B-1----:R-:W-:-:S07]  /*2470*/  LOP3.LUT R17, R14, 0x80000, RZ, 0xfc, !PT ;  /* 0x000800000e117812 */ /* 0x002fce00078efcff */
.L_x_6671:
[----:B------:R-:W-:Y:S01]  /*2480*/  MOV R12, R20 ;  /* 0x00000014000c7202 */ /* 0x000fe20000000f00 */
[----:B------:R-:W-:Y:S02]  /*2490*/  IMAD.MOV.U32 R13, RZ, RZ, 0x0 ;  /* 0x00000000ff0d7424 */ /* 0x000fe400078e00ff */
[----:B0-----:R-:W-:Y:S02]  /*24a0*/  IMAD.MOV.U32 R48, RZ, RZ, R16 ;  /* 0x000000ffff307224 */ /* 0x001fe400078e0010 */
[----:B------:R-:W-:Y:S01]  /*24b0*/  IMAD.MOV.U32 R49, RZ, RZ, R17 ;  /* 0x000000ffff317224 */ /* 0x000fe200078e0011 */
[----:B------:R-:W-:Y:S06]  /*24c0*/  RET.REL.NODEC R12 `(_ZN2at6native43_GLOBAL__N__7cc8d1ed_10_Dropout_cu_0e96ed3824fused_dropout_kernel_vecIddmLi1ELi8EbEEvNS_4cuda6detail10TensorInfoIKT_T1_EENS5_IS6_S8_EENS5_IT4_S8_EES8_T0_NS_15PhiloxCudaStateE) ;  /* 0xffffffd80ccc7950 */ /* 0x000fec0003c3ffff */
.L_x_6673:
        /* <DEDUP_REMOVED lines=11> */
.L_x_14168:


//--------------------- .text._ZN2at6native43_GLOBAL__N__7cc8d1ed_10_Dropout_cu_0e96ed3824fused_dropout_kernel_vecIddmLi1ELi16EbEEvNS_4cuda6detail10TensorInfoIKT_T1_EENS5_IS6_S8_EENS5_IT4_S8_EES8_T0_NS_15PhiloxCudaStateE --------------------------
	.section	.text._ZN2at6native43_GLOBAL__N__7cc8d1ed_10_Dropout_cu_0e96ed3824fused_dropout_kernel_vecIddmLi1ELi16EbEEvNS_4cuda6detail10TensorInfoIKT_T1_EENS5_IS6_S8_EENS5_IT4_S8_EES8_T0_NS_15PhiloxCudaStateE,"ax",@progbits
	.align	128
.text._ZN2at6native43_GLOBAL__N__7cc8d1ed_10_Dropout_cu_0e96ed3824fused_dropout_kernel_vecIddmLi1ELi16EbEEvNS_4cuda6detail10TensorInfoIKT_T1_EENS5_IS6_S8_EENS5_IT4_S8_EES8_T0_NS_15PhiloxCudaStateE:
        .type           _ZN2at6native43_GLOBAL__N__7cc8d1ed_10_Dropout_cu_0e96ed3824fused_dropout_kernel_vecIddmLi1ELi16EbEEvNS_4cuda6detail10TensorInfoIKT_T1_EENS5_IS6_S8_EENS5_IT4_S8_EES8_T0_NS_15PhiloxCudaStateE,@function
        .size           _ZN2at6native43_GLOBAL__N__7cc8d1ed_10_Dropout_cu_0e96ed3824fused_dropout_kernel_vecIddmLi1ELi16EbEEvNS_4cuda6detail10TensorInfoIKT_T1_EENS5_IS6_S8_EENS5_IT4_S8_EES8_T0_NS_15PhiloxCudaStateE,(.L_x_14170 - _ZN2at6native43_GLOBAL__N__7cc8d1ed_10_Dropout_cu_0e96ed3824fused_dropout_kernel_vecIddmLi1ELi16EbEEvNS_4cuda6detail10TensorInfoIKT_T1_EENS5_IS6_S8_EENS5_IT4_S8_EES8_T0_NS_15PhiloxCudaStateE)
        .other          _ZN2at6native43_GLOBAL__N__7cc8d1ed_10_Dropout_cu_0e96ed3824fused_dropout_kernel_vecIddmLi1ELi16EbEEvNS_4cuda6detail10TensorInfoIKT_T1_EENS5_IS6_S8_EENS5_IT4_S8_EES8_T0_NS_15PhiloxCudaStateE,@"STO_CUDA_ENTRY STV_DEFAULT"
_ZN2at6native43_GLOBAL__N__7cc8d1ed_10_Dropout_cu_0e96ed3824fused_dropout_kernel_vecIddmLi1ELi16EbEEvNS_4cuda6detail10TensorInfoIKT_T1_EENS5_IS6_S8_EENS5_IT4_S8_EES8_T0_NS_15PhiloxCudaStateE:
        /* <DEDUP_REMOVED lines=13> */
[----:B-1----:R-:W-:Y:S01]  /*00d0*/  MOV R40, UR4 ;  /* 0x0000000400287c02 */ /* 0x002fe20008000f00 */
        /* <DEDUP_REMOVED lines=10> */
[----:B------:R-:W-:Y:S04]  /*0180*/  STL [R1+0x4], R4 ;  /* 0x0000040401007387 */ /* 0x000fe80000100800 */
[----:B------:R1:W-:Y:S03]  /*0190*/  STL [R1+0x8], R5 ;  /* 0x0000080501007387 */ /* 0x0003e60000100800 */
[----:B------:R-:W2:Y:S08]  /*01a0*/  @P1 LDC R7, c[0x0][0x880] ;  /* 0x00022000ff071b82 */ /* 0x000eb00000000800 */
[----:B------:R-:W3:Y:S01]  /*01b0*/  LDC.64 R10, c[0x0][0x868] ;  /* 0x00021a00ff0a7b82 */ /* 0x000ee20000000a00 */
[----:B0-----:R-:W3:Y:S01]  /*01c0*/  MUFU.RCP64H R3, R8 ;  /* 0x0000000800037308 */ /* 0x001ee20000001800 */
[----:B------:R-:W-:Y:S01]  /*01d0*/  VIADD R2, R8, 0x300402 ;  /* 0x0030040208027836 */ /* 0x000fe20000000000 */
[----:B--2--5:R-:W-:Y:S01]  /*01e0*/  @P1 IADD3 R12, P0, PT, R14, R7, RZ ;  /* 0x000000070e0c1210 */ /* 0x024fe20007f1e0ff */
[----:B------:R-:W-:-:S03]  /*01f0*/  VIADD R7, R41, 0xbb67ae85 ;  /* 0xbb67ae8529077836 */ /* 0x000fc60000000000 */
[----:B------:R-:W-:Y:S02]  /*0200*/  @P1 IADD3.X R9, PT, PT, RZ, R15, RZ, P0, !PT ;  /* 0x0000000fff091210 */ /* 0x000fe400007fe4ff */
[----:B------:R-:W-:Y:S02]  /*0210*/  FSETP.GEU.AND P0, PT, |R2|, 5.8789094863358348022e-39, PT ;  /* 0x004004020200780b */ /* 0x000fe40003f0e200 */
[--C-:B------:R-:W-:Y:S01]  /*0220*/  SHF.R.U64 R13, R12, 0x2, R9.reuse ;  /* 0x000000020c0d7819 */ /* 0x100fe20000001209 */
[----:B---3--:R-:W0:Y:S01]  /*0230*/  DFMA R16, R2, -R10, 1 ;  /* 0x3ff000000210742b */ /* 0x008e22000000080a */
[----:B------:R-:W-:-:S03]  /*0240*/  SHF.R.U32.HI R9, RZ, 0x2, R9 ;  /* 0x00000002ff097819 */ /* 0x000fc60000011609 */
[----:B------:R-:W-:-:S04]  /*0250*/  IMAD.WIDE.U32 R14, R13, -0x2daee0ad, RZ ;  /* 0xd2511f530d0e7825 */ /* 0x000fc800078e00ff */
[----:B-1----:R-:W-:Y:S01]  /*0260*/  IMAD.MOV.U32 R5, RZ, RZ, R9 ;  /* 0x000000ffff057224 */ /* 0x002fe200078e0009 */
[----:B------:R-:W-:Y:S01]  /*0270*/  LOP3.LUT R20, R15, R41, RZ, 0x3c, !PT ;  /* 0x000000290f147212 */ /* 0x000fe200078e3cff */
[----:B------:R-:W-:-:S04]  /*0280*/  IMAD.MOV.U32 R4, RZ, RZ, R13 ;  /* 0x000000ffff047224 */ /* 0x000fc800078e000d */
        /* <DEDUP_REMOVED lines=9> */
[----:B------:R-:W-:Y:S02]  /*0320*/  LOP3.LUT R7, R7, R14, R19, 0x96, !PT ;  /* 0x0000000e07077212 */ /* 0x000fe400078e9613 */
[----:B------:R-:W-:-:S15]  /*0330*/  IADD3 R19, PT, PT, R40, 0x3c6ef372, RZ ;  /* 0x3c6ef37228137810 */ /* 0x000fde0007ffe0ff */
[----:B------:R-:W-:-:S15]  /*0340*/  NOP ;  /* 0x0000000000007918 */ /* 0x000fde0000000000 */
[----:B------:R-:W-:-:S15]  /*0350*/  NOP ;  /* 0x0000000000007918 */ /* 0x000fde0000000000 */
[----:B-1----:R0:W1:Y:S02]  /*0360*/  DFMA R42, R2, R42, R2 ;  /* 0x0000002a022a722b */ /* 0x0020640000000002 */
[----:B0-----:R-:W-:Y:S01]  /*0370*/  VIADD R3, R40, 0x9e3779b9 ;  /* 0x9e3779b928037836 */ /* 0x001fe20000000000 */
[----:B------:R-:W-:-:S04]  /*0380*/  LOP3.LUT R2, R12, 0x3, RZ, 0xc0, !PT ;  /* 0x000000030c027812 */ /* 0x000fc800078ec0ff */
[----:B------:R-:W-:Y:S01]  /*0390*/  LOP3.LUT R3, R3, R16, R21, 0x96, !PT ;  /* 0x0000001003037212 */ /* 0x000fe200078e9615 */
[----:B------:R-:W-:-:S04]  /*03a0*/  IMAD.WIDE.U32 R16, R7, -0x326172a9, RZ ;  /* 0xcd9e8d5707107825 */ /* 0x000fc800078e00ff */
[----:B------:R-:W-:Y:S01]  /*03b0*/  IMAD.WIDE.U32 R14, R3, -0x2daee0ad, RZ ;  /* 0xd2511f53030e7825 */ /* 0x000fe200078e00ff */
[----:B------:R-:W-:-:S03]  /*03c0*/  LOP3.LUT R19, R19, R20, R17, 0x96, !PT ;  /* 0x0000001413137212 */ /* 0x000fc600078e9611 */
[C---:B------:R-:W-:Y:S02]  /*03d0*/  VIADD R3, R41.reuse, 0x76cf5d0a ;  /* 0x76cf5d0a29037836 */ /* 0x040fe40000000000 */
[----:B------:R-:W-:-:S03]  /*03e0*/  VIADD R7, R41, 0x32370b8f ;  /* 0x32370b8f29077836 */ /* 0x000fc60000000000 */
[----:B------:R-:W-:Y:S01]  /*03f0*/  LOP3.LUT R3, R3, R18, R15, 0x96, !PT ;  /* 0x0000001203037212 */ /* 0x000fe200078e960f */
[----:B------:R-:W-:-:S04]  /*0400*/  IMAD.WIDE.U32 R18, R19, -0x2daee0ad, RZ ;  /* 0xd2511f5313127825 */ /* 0x000fc800078e00ff */
[----:B------:R-:W-:Y:S01]  /*0410*/  IMAD.WIDE.U32 R20, R3, -0x326172a9, RZ ;  /* 0xcd9e8d5703147825 */ /* 0x000fe200078e00ff */
[C---:B------:R-:W-:Y:S02]  /*0420*/  IADD3 R3, PT, PT, R40.reuse, -0x255992d5, RZ ;  /* 0xdaa66d2b28037810 */ /* 0x040fe40007ffe0ff */
[----:B------:R-:W-:Y:S01]  /*0430*/  LOP3.LUT R7, R7, R14, R19, 0x96, !PT ;  /* 0x0000000e07077212 */ /* 0x000fe200078e9613 */
[----:B------:R-:W-:Y:S01]  /*0440*/  VIADD R19, R40, 0x78dde6e4 ;  /* 0x78dde6e428137836 */ /* 0x000fe20000000000 */
[----:B------:R-:W-:-:S03]  /*0450*/  LOP3.LUT R3, R3, R16, R21, 0x96, !PT ;  /* 0x0000001003037212 */ /* 0x000fc600078e9615 */
[----:B------:R-:W-:Y:S01]  /*0460*/  IMAD.WIDE.U32 R16, R7, -0x326172a9, RZ ;  /* 0xcd9e8d5707107825 */ /* 0x000fe200078e00ff */
[----:B------:R-:W-:-:S03]  /*0470*/  IADD3 R7, PT, PT, R41, -0x56f99767, RZ ;  /* 0xa906689929077810 */ /* 0x000fc60007ffe0ff */
        /* <DEDUP_REMOVED lines=10> */
[----:B------:R-:W-:Y:S02]  /*0520*/  IMAD.WIDE.U32 R16, R7, -0x326172a9, RZ ;  /* 0xcd9e8d5707107825 */ /* 0x000fe400078e00ff */
[----:B-1----:R-:W0:Y:S02]  /*0530*/  DFMA R10, R42, -R10, 1 ;  /* 0x3ff000002a0a742b */ /* 0x002e24000000080a */
[----:B------:R-:W-:Y:S01]  /*0540*/  IMAD.WIDE.U32 R14, R3, -0x2daee0ad, RZ ;  /* 0xd2511f53030e7825 */ /* 0x000fe200078e00ff */
[----:B------:R-:W-:Y:S02]  /*0550*/  IADD3 R3, PT, PT, R41, 0x646e171e, RZ ;  /* 0x646e171e29037810 */ /* 0x000fe40007ffe0ff */
[----:B------:R-:W-:Y:S01]  /*0560*/  LOP3.LUT R19, R19, R20, R17, 0x96, !PT ;  /* 0x0000001413137212 */ /* 0x000fe200078e9611 */
[----:B------:R-:W-:Y:S01]  /*0570*/  VIADD R7, R41, 0x1fd5c5a3 ;  /* 0x1fd5c5a329077836 */ /* 0x000fe20000000000 */
[----:B------:R-:W-:-:S03]  /*0580*/  LOP3.LUT R3, R3, R18, R15, 0x96, !PT ;  /* 0x0000001203037212 */ /* 0x000fc600078e960f */
        /* <DEDUP_REMOVED lines=9> */
[----:B------:R-:W-:Y:S02]  /*0620*/  VIADD R7, R41, 0xdb3d7428 ;  /* 0xdb3d742829077836 */ /* 0x000fe40000000000 */
[----:B------:R1:W-:Y:S01]  /*0630*/  STL [R1+0xc], R19 ;  /* 0x00000c1301007387 */ /* 0x0003e20000100800 */
[----:B------:R-:W-:Y:S02]  /*0640*/  VIADD R3, R40, 0x8ff34781 ;  /* 0x8ff3478128037836 */ /* 0x000fe40000000000 */
[----:B------:R-:W-:Y:S01]  /*0650*/  LOP3.LUT R7, R7, R18, R15, 0x96, !PT ;  /* 0x0000001207077212 */ /* 0x000fe200078e960f */
[----:B------:R-:W-:-:S04]  /*0660*/  IMAD.HI.U32 R15, R19, -0x2daee0ad, RZ ;  /* 0xd2511f53130f7827 */ /* 0x000fc800078e00ff */
[----:B------:R-:W-:Y:S01]  /*0670*/  IMAD.HI.U32 R17, R7, -0x326172a9, RZ ;  /* 0xcd9e8d5707117827 */ /* 0x000fe200078e00ff */
[----:B------:R-:W-:-:S04]  /*0680*/  LOP3.LUT R0, R14, R15, RZ, 0x3c, !PT ;  /* 0x0000000f0e007212 */ /* 0x000fc800078e3cff */
[----:B------:R-:W-:Y:S02]  /*0690*/  LOP3.LUT R17, R3, R16, R17, 0x96, !PT ;  /* 0x0000001003117212 */ /* 0x000fe400078e9611 */
[----:B------:R-:W-:-:S03]  /*06a0*/  MOV R3, R6 ;  /* 0x0000000600037202 */ /* 0x000fc60000000f00 */
[----:B------:R-:W-:-:S12]  /*06b0*/  IMAD.MOV.U32 R6, RZ, RZ, R17 ;  /* 0x000000ffff067224 */ /* 0x000fd800078e0011 */
[----:B0-----:R1:W0:Y:S02]  /*06c0*/  DFMA R42, R42, R10, R42 ;  /* 0x0000000a2a2a722b */ /* 0x001224000000002a */
[----:B01----:R-:W-:Y:S05]  /*06d0*/  @P0 BRA `(.L_x_6674) ;  /* 0x0000000000100947 */ /* 0x003fea0003800000 */
[----:B------:R-:W-:-:S05]  /*06e0*/  LOP3.LUT R8, R8, 0x7fffffff, RZ, 0xc0, !PT ;  /* 0x7fffffff08087812 */ /* 0x000fca00078ec0ff */
[----:B------:R-:W-:Y:S01]  /*06f0*/  VIADD R15, R8, 0xfff00000 ;  /* 0xfff00000080f7836 */ /* 0x000fe20000000000 */
[----:B------:R-:W-:-:S07]  /*0700*/  MOV R8, 0x720 ;  /* 0x0000072000087802 */ /* 0x000fce0000000f00 */
[----:B------:R-:W-:Y:S05]  /*0710*/  CALL.REL.NOINC `($__internal_107_$__cuda_sm20_dblrcp_rn_slowpath_v3) ;  /* 0x0000003000c87944 */ /* 0x000fea0003c00000 */
.L_x_6674:
[----:B------:R-:W-:Y:S01]  /*0720*/  LOP3.LUT R8, R0, R9, RZ, 0x3c, !PT ;  /* 0x0000000900087212 */ /* 0x000fe200078e3cff */
[----:B------:R-:W-:Y:S01]  /*0730*/  IMAD R7, R7, -0x326172a9, RZ ;  /* 0xcd9e8d5707077824 */ /* 0x000fe200078e02ff */
[----:B------:R-:W-:Y:S01]  /*0740*/  MOV R0, RZ ;  /* 0x000000ff00007202 */ /* 0x000fe20000000f00 */
[----:B------:R-:W0:Y:S02]  /*0750*/  LDCU.64 UR14, c[0x0][0x868] ;  /* 0x00010d00ff0e77ac */ /* 0x000e240008000a00 */
[----:B------:R1:W-:Y:S01]  /*0760*/  STL [R1], R8 ;  /* 0x0000000801007387 */ /* 0x0003e20000100800 */
[----:B------:R-:W2:Y:S01]  /*0770*/  LDCU.64 UR16, c[0x0][0x860] ;  /* 0x00010c00ff1077ac */ /* 0x000ea20008000a00 */
[----:B------:R-:W3:Y:S01]  /*0780*/  LDCU.64 UR12, c[0x0][0x6c0] ;  /* 0x0000d800ff0c77ac */ /* 0x000ee20008000a00 */
[----:B------:R-:W4:Y:S01]  /*0790*/  LDCU.64 UR10, c[0x0][0x520] ;  /* 0x0000a400ff0a77ac */ /* 0x000f220008000a00 */
[----:B------:R-:W0:Y:S02]  /*07a0*/  LDCU.64 UR8, c[0x0][0x380] ;  /* 0x00007000ff0877ac */ /* 0x000e240008000a00 */
.L_x_6691:
[----:B-1---5:R-:W-:Y:S01]  /*07b0*/  VIADD R9, R4, 0x1 ;  /* 0x0000000104097836 */ /* 0x022fe20000000000 */
[----:B------:R-:W-:Y:S04]  /*07c0*/  BSSY.RECONVERGENT B0, `(.L_x_6675) ;  /* 0x000000c000007945 */ /* 0x000fe80003800200 */
[C---:B------:R-:W-:Y:S01]  /*07d0*/  ISETP.NE.AND P0, PT, R9.reuse, RZ, PT ;  /* 0x000000ff0900720c */ /* 0x040fe20003f05270 */
[----:B------:R-:W-:-:S12]  /*07e0*/  IMAD.HI.U32 R9, R9, -0x2daee0ad, RZ ;  /* 0xd2511f5309097827 */ /* 0x000fd800078e00ff */
[----:B------:R-:W-:Y:S05]  /*07f0*/  @P0 BRA `(.L_x_6676) ;  /* 0x0000000000200947 */ /* 0x000fea0003800000 */
[----:B------:R-:W-:-:S05]  /*0800*/  VIADD R5, R5, 0x1 ;  /* 0x0000000105057836 */ /* 0x000fca0000000000 */
[----:B------:R-:W-:-:S13]  /*0810*/  ISETP.NE.AND P0, PT, R5, RZ, PT ;  /* 0x000000ff0500720c */ /* 0x000fda0003f05270 */
[----:B------:R-:W-:Y:S01]  /*0820*/  @!P0 IADD3 R3, PT, PT, R3, 0x1, RZ ;  /* 0x0000000103038810 */ /* 0x000fe20007ffe0ff */
[----:B-1----:R-:W-:Y:S01]  /*0830*/  @!P0 VIADD R8, R0, 0x1 ;  /* 0x0000000100088836 */ /* 0x002fe20000000000 */
[----:B------:R-:W-:Y:S02]  /*0840*/  @!P0 MOV R5, RZ ;  /* 0x000000ff00058202 */ /* 0x000fe40000000f00 */
[----:B------:R-:W-:-:S13]  /*0850*/  ISETP.NE.AND P1, PT, R3, RZ, !P0 ;  /* 0x000000ff0300720c */ /* 0x000fda0004725270 */
[----:B------:R-:W-:-:S04]  /*0860*/  @P1 IMAD.MOV R8, RZ, RZ, R0 ;  /* 0x000000ffff081224 */ /* 0x000fc800078e0200 */
[----:B------:R-:W-:-:S07]  /*0870*/  @!P0 IMAD.MOV.U32 R0, RZ, RZ, R8 ;  /* 0x000000ffff008224 */ /* 0x000fce00078e0008 */
.L_x_6676:
[----:B0-234-:R-:W-:Y:S05]  /*0880*/  BSYNC.RECONVERGENT B0 ;  /* 0x0000000000007941 */ /* 0x01dfea0003800200 */
.L_x_6675:
[----:B------:R-:W2:Y:S04]  /*0890*/  LDL.LU R36, [R1+0xc] ;  /* 0x00000c0001247983 */ /* 0x000ea80000300800 */
[----:B------:R0:W5:Y:S01]  /*08a0*/  LDL R35, [R1] ;  /* 0x0000000001237983 */ /* 0x0001620000100800 */
[----:B------:R-:W-:Y:S01]  /*08b0*/  IMAD.WIDE.U32 R12, R3, -0x326172a9, RZ ;  /* 0xcd9e8d57030c7825 */ /* 0x000fe200078e00ff */
[----:B------:R-:W-:Y:S02]  /*08c0*/  LOP3.LUT R9, R0, R9, R41, 0x96, !PT ;  /* 0x0000000900097212 */ /* 0x000fe400078e9629 */
[----:B-1----:R-:W-:Y:S01]  /*08d0*/  IADD3 R8, PT, PT, R40, -0x61c88647, RZ ;  /* 0x9e3779b928087810 */ /* 0x002fe20007ffe0ff */
[----:B------:R-:W-:Y:S01]  /*08e0*/  IMAD.MOV.U32 R11, RZ, RZ, -0x2daee0ad ;  /* 0xd2511f53ff0b7424 */ /* 0x000fe200078e00ff */
[----:B------:R-:W-:Y:S01]  /*08f0*/  LOP3.LUT R14, R5, R13, R40, 0x96, !PT ;  /* 0x0000000d050e7212 */ /* 0x000fe200078e9628 */
[----:B------:R-:W-:Y:S01]  /*0900*/  IMAD.WIDE.U32 R16, R9, -0x326172a9, RZ ;  /* 0xcd9e8d5709107825 */ /* 0x000fe200078e00ff */
[----:B------:R-:W-:-:S03]  /*0910*/  ISETP.GT.AND P0, PT, R2, 0x1, PT ;  /* 0x000000010200780c */ /* 0x000fc60003f04270 */
[----:B------:R-:W-:Y:S01]  /*0920*/  IMAD R9, R4, R11, -0x2daee0ad ;  /* 0xd2511f5304097424 */ /* 0x000fe200078e020b */
[----:B------:R-:W-:Y:S01]  /*0930*/  LOP3.LUT R20, R8, R12, R17, 0x96, !PT ;  /* 0x0000000c08147212 */ /* 0x000fe200078e9611 */
[----:B------:R-:W-:Y:S01]  /*0940*/  IMAD.WIDE.U32 R14, R14, -0x2daee0ad, RZ ;  /* 0xd2511f530e0e7825 */ /* 0x000fe200078e00ff */
[----:B------:R-:W-:-:S03]  /*0950*/  IADD3 R12, PT, PT, R40, 0x3c6ef372, RZ ;  /* 0x3c6ef372280c7810 */ /* 0x000fc60007ffe0ff */
[----:B------:R-:W-:Y:S02]  /*0960*/  VIADD R10, R41, 0xbb67ae85 ;  /* 0xbb67ae85290a7836 */ /* 0x000fe40000000000 */
[----:B------:R-:W-:-:S03]  /*0970*/  IMAD.WIDE.U32 R20, R20, -0x2daee0ad, RZ ;  /* 0xd2511f5314147825 */ /* 0x000fc600078e00ff */
[----:B------:R-:W-:Y:S01]  /*0980*/  LOP3.LUT R22, R10, R9, R15, 0x96, !PT ;  /* 0x000000090a167212 */ /* 0x000fe200078e960f */
[C---:B------:R-:W-:Y:S01]  /*0990*/  VIADD R11, R41.reuse, 0x76cf5d0a ;  /* 0x76cf5d0a290b7836 */ /* 0x040fe20000000000 */
[----:B------:R-:W-:Y:S01]  /*09a0*/  IADD3 R15, PT, PT, R41, -0x126145ec, RZ ;  /* 0xed9eba14290f7810 */ /* 0x000fe20007ffe0ff */
        /* <DEDUP_REMOVED lines=37> */
[----:B------:R-:W-:-:S04]  /*0c00*/  IMAD.WIDE.U32 R28, R28, -0x326172a9, RZ ;  /* 0xcd9e8d571c1c7825 */ /* 0x000fc800078e00ff */
[----:B------:R-:W-:Y:S01]  /*0c10*/  VIADD R27, R41, 0x96a522ad ;  /* 0x96a522ad291b7836 */ /* 0x000fe20000000000 */
[----:B------:R-:W-:Y:S01]  /*0c20*/  LOP3.LUT R37, R24, R30, R29, 0x96, !PT ;  /* 0x0000001e18257212 */ /* 0x000fe200078e961d */
[----:B------:R-:W-:-:S04]  /*0c30*/  IMAD.WIDE.U32 R30, R31, -0x326172a9, RZ ;  /* 0xcd9e8d571f1e7825 */ /* 0x000fc800078e00ff */
[----:B------:R-:W-:Y:S01]  /*0c40*/  IMAD.HI.U32 R34, R37, -0x2daee0ad, RZ ;  /* 0xd2511f5325227827 */ /* 0x000fe200078e00ff */
[----:B------:R-:W-:Y:S02]  /*0c50*/  LOP3.LUT R32, R25, R28, R31, 0x96, !PT ;  /* 0x0000001c19207212 */ /* 0x000fe400078e961f */
[----:B------:R-:W-:Y:S02]  /*0c60*/  MOV R33, R30 ;  /* 0x0000001e00217202 */ /* 0x000fe40000000f00 */
[----:B------:R-:W-:Y:S01]  /*0c70*/  LOP3.LUT R34, R27, R26, R34, 0x96, !PT ;  /* 0x0000001a1b227212 */ /* 0x000fe200078e9622 */
[----:B--2---:R-:W-:Y:S01]  /*0c80*/  IMAD R28, R36, -0x2daee0ad, RZ ;  /* 0xd2511f53241c7824 */ /* 0x004fe200078e02ff */
[----:B0-----:R-:W-:Y:S06]  /*0c90*/  @P0 BRA `(.L_x_6677) ;  /* 0x0000000000240947 */ /* 0x001fec0003800000 */
[----:B------:R-:W-:Y:S01]  /*0ca0*/  ISETP.NE.AND P1, PT, R2, RZ, PT ;  /* 0x000000ff0200720c */ /* 0x000fe20003f25270 */
[----:B-----5:R-:W-:Y:S02]  /*0cb0*/  IMAD.MOV.U32 R26, RZ, RZ, R35 ;  /* 0x000000ffff1a7224 */ /* 0x020fe400078e0023 */
[----:B------:R-:W-:-:S10]  /*0cc0*/  IMAD.MOV.U32 R44, RZ, RZ, R28 ;  /* 0x000000ffff2c7224 */ /* 0x000fd400078e001c */
[----:B------:R-:W-:Y:S05]  /*0cd0*/  @!P1 BRA `(.L_x_6678) ;  /* 0x0000000000389947 */ /* 0x000fea0003800000 */
[----:B------:R-:W-:Y:S01]  /*0ce0*/  MOV R6, R7 ;  /* 0x0000000700067202 */ /* 0x000fe20000000f00 */
[----:B------:R-:W-:Y:S01]  /*0cf0*/  IMAD.MOV.U32 R26, RZ, RZ, R28 ;  /* 0x000000ffff1a7224 */ /* 0x000fe200078e001c */
[----:B------:R-:W-:Y:S01]  /*0d00*/  MOV R7, R35 ;  /* 0x0000002300077202 */ /* 0x000fe20000000f00 */
[----:B------:R-:W-:Y:S01]  /*0d10*/  IMAD.MOV.U32 R44, RZ, RZ, R32 ;  /* 0x000000ffff2c7224 */ /* 0x000fe200078e0020 */
[----:B------:R-:W-:Y:S06]  /*0d20*/  BRA `(.L_x_6678) ;  /* 0x0000000000247947 */ /* 0x000fec0003800000 */
.L_x_6677:
[----:B------:R-:W-:Y:S01]  /*0d30*/  ISETP.NE.AND P1, PT, R2, 0x3, PT ;  /* 0x000000030200780c */ /* 0x000fe20003f25270 */
[----:B------:R-:W-:Y:S01]  /*0d40*/  IMAD.MOV.U32 R6, RZ, RZ, R28 ;  /* 0x000000ffff067224 */ /* 0x000fe200078e001c */
[----:B------:R-:W-:Y:S01]  /*0d50*/  MOV R26, R33 ;  /* 0x00000021001a7202 */ /* 0x000fe20000000f00 */
[----:B------:R-:W-:Y:S02]  /*0d60*/  IMAD.MOV.U32 R7, RZ, RZ, R32 ;  /* 0x000000ffff077224 */ /* 0x000fe400078e0020 */
[----:B------:R-:W-:-:S08]  /*0d70*/  IMAD.MOV.U32 R44, RZ, RZ, R34 ;  /* 0x000000ffff2c7224 */ /* 0x000fd000078e0022 */
[----:B-----5:R-:W-:Y:S01]  /*0d80*/  @P1 IMAD.MOV.U32 R6, RZ, RZ, R35 ;  /* 0x000000ffff061224 */ /* 0x020fe200078e0023 */
[----:B------:R-:W-:Y:S01]  /*0d90*/  @P1 MOV R7, R28 ;  /* 0x0000001c00071202 */ /* 0x000fe20000000f00 */
[----:B------:R-:W-:Y:S02]  /*0da0*/  @P1 IMAD.MOV.U32 R26, RZ, RZ, R32 ;  /* 0x000000ffff1a1224 */ /* 0x000fe400078e0020 */
[----:B------:R-:W-:-:S07]  /*0db0*/  @P1 IMAD.MOV.U32 R44, RZ, RZ, R33 ;  /* 0x000000ffff2c1224 */ /* 0x000fce00078e0021 */
.L_x_6678:
        /* <DEDUP_REMOVED lines=13> */
.L_x_6680:
[----:B------:R-:W-:Y:S05]  /*0e90*/  BSYNC.RECONVERGENT B0 ;  /* 0x0000000000007941 */ /* 0x000fea0003800200 */
.L_x_6679:
[----:B------:R-:W-:Y:S01]  /*0ea0*/  IMAD.WIDE.U32 R28, R3, -0x326172a9, RZ ;  /* 0xcd9e8d57031c7825 */ /* 0x000fe200078e00ff */
[----:B------:R-:W-:-:S03]  /*0eb0*/  LOP3.LUT R31, R0, R31, R41, 0x96, !PT ;  /* 0x0000001f001f7212 */ /* 0x000fc600078e9629 */
[----:B------:R-:W-:Y:S01]  /*0ec0*/  HFMA2 R45, -RZ, RZ, 0.1171875, 0 ;  /* 0x2f800000ff2d7431 */ /* 0x000fe200000001ff */
[----:B------:R-:W-:Y:S01]  /*0ed0*/  I2FP.F32.U32 R51, R6 ;  /* 0x0000000600337245 */ /* 0x000fe20000201000 */
[----:B------:R-:W-:Y:S01]  /*0ee0*/  IMAD R6, R37, -0x2daee0ad, RZ ;  /* 0xd2511f5325067824 */ /* 0x000fe200078e02ff */
[----:B------:R-:W-:Y:S01]  /*0ef0*/  LOP3.LUT R30, R5, R29, R40, 0x96, !PT ;  /* 0x0000001d051e7212 */ /* 0x000fe200078e9628 */
[----:B------:R-:W-:Y:S01]  /*0f00*/  IMAD.WIDE.U32 R38, R31, -0x326172a9, RZ ;  /* 0xcd9e8d571f267825 */ /* 0x000fe200078e00ff */
[----:B------:R-:W-:-:S03]  /*0f10*/  I2FP.F32.U32 R50, R7 ;  /* 0x0000000700327245 */ /* 0x000fc60000201000 */
[----:B------:R-:W-:Y:S01]  /*0f20*/  FFMA.FTZ R51, R51, R45, 1.1641532182693481445e-10 ;  /* 0x2f00000033337423 */ /* 0x000fe2000001002d */
[----:B------:R-:W-:Y:S01]  /*0f30*/  I2FP.F32.U32 R52, R26 ;  /* 0x0000001a00347245 */ /* 0x000fe20000201000 */
[----:B------:R-:W-:Y:S01]  /*0f40*/  IMAD.WIDE.U32 R30, R30, -0x2daee0ad, RZ ;  /* 0xd2511f531e1e7825 */ /* 0x000fe200078e00ff */
[----:B------:R-:W-:-:S03]  /*0f50*/  LOP3.LUT R48, R8, R28, R39, 0x96, !PT ;  /* 0x0000001c08307212 */ /* 0x000fc600078e9627 */
[-C--:B------:R-:W-:Y:S01]  /*0f60*/  FFMA.FTZ R50, R50, R45.reuse, 1.1641532182693481445e-10 ;  /* 0x2f00000032327423 */ /* 0x080fe2000001002d */
[----:B------:R-:W-:Y:S01]  /*0f70*/  I2FP.F32.U32 R53, R44 ;  /* 0x0000002c00357245 */ /* 0x000fe20000201000 */
[----:B------:R-:W-:Y:S02]  /*0f80*/  VIADD R29, R9, 0xd2511f53 ;  /* 0xd2511f53091d7836 */ /* 0x000fe40000000000 */
[----:B------:R-:W-:Y:S01]  /*0f90*/  FFMA.FTZ R52, R52, R45, 1.1641532182693481445e-10 ;  /* 0x2f00000034347423 */ /* 0x000fe2000001002d */
[----:B------:R-:W-:-:S04]  /*0fa0*/  IMAD.WIDE.U32 R48, R48, -0x2daee0ad, RZ ;  /* 0xd2511f5330307825 */ /* 0x000fc800078e00ff */
[----:B------:R-:W-:Y:S01]  /*0fb0*/  FFMA.FTZ R53, R53, R45, 1.1641532182693481445e-10 ;  /* 0x2f00000035357423 */ /* 0x000fe2000001002d */
        /* <DEDUP_REMOVED lines=42> */
.L_x_6681:
        /* <DEDUP_REMOVED lines=9> */
.L_x_6682:
        /* <DEDUP_REMOVED lines=13> */
.L_x_6684:
[----:B------:R-:W-:Y:S05]  /*13c0*/  BSYNC.RECONVERGENT B0 ;  /* 0x0000000000007941 */ /* 0x000fea0003800200 */
.L_x_6683:
[----:B------:R-:W-:Y:S01]  /*13d0*/  IMAD.WIDE.U32 R6, R3, -0x326172a9, RZ ;  /* 0xcd9e8d5703067825 */ /* 0x000fe200078e00ff */
[----:B------:R-:W-:-:S03]  /*13e0*/  LOP3.LUT R29, R0, R29, R41, 0x96, !PT ;  /* 0x0000001d001d7212 */ /* 0x000fc600078e9629 */
[----:B------:R-:W-:Y:S01]  /*13f0*/  IMAD R38, R38, -0x2daee0ad, RZ ;  /* 0xd2511f5326267824 */ /* 0x000fe200078e02ff */
        /* <DEDUP_REMOVED lines=38> */
[----:B------:R-:W-:Y:S01]  /*1660*/  FFMA.FTZ R47, R47, R49, 1.1641532182693481445e-10 ;  /* 0x2f0000002f2f7423 */ /* 0x000fe20000010031 */
[----:B------:R-:W-:Y:S01]  /*1670*/  IMAD.HI.U32 R26, R45, -0x2daee0ad, RZ ;  /* 0xd2511f532d1a7827 */ /* 0x000fe200078e00ff */
[----:B------:R-:W-:Y:S02]  /*1680*/  LOP3.LUT R30, R25, R44, R29, 0x96, !PT ;  /* 0x0000002c191e7212 */ /* 0x000fe400078e961d */
[----:B------:R-:W-:Y:S02]  /*1690*/  I2FP.F32.U32 R29, R33 ;  /* 0x00000021001d7245 */ /* 0x000fe40000201000 */
[----:B------:R-:W-:Y:S02]  /*16a0*/  LOP3.LUT R26, R27, R46, R26, 0x96, !PT ;  /* 0x0000002e1b1a7212 */ /* 0x000fe400078e961a */
[----:B------:R-:W-:Y:S01]  /*16b0*/  I2FP.F32.U32 R46, R37 ;  /* 0x00000025002e7245 */ /* 0x000fe20000201000 */
[-C--:B------:R-:W-:Y:S01]  /*16c0*/  FFMA.FTZ R37, R6, R49.reuse, 1.1641532182693481445e-10 ;  /* 0x2f00000006257423 */ /* 0x080fe20000010031 */
[----:B------:R-:W-:-:S03]  /*16d0*/  FFMA.FTZ R29, R29, R49, 1.1641532182693481445e-10 ;  /* 0x2f0000001d1d7423 */ /* 0x000fc60000010031 */
        /* <DEDUP_REMOVED lines=10> */
.L_x_6685:
        /* <DEDUP_REMOVED lines=9> */
.L_x_6686:
        /* <DEDUP_REMOVED lines=13> */
.L_x_6688:
[----:B------:R-:W-:Y:S05]  /*18e0*/  BSYNC.RECONVERGENT B0 ;  /* 0x0000000000007941 */ /* 0x000fea0003800200 */
.L_x_6687:
[----:B------:R-:W-:Y:S01]  /*18f0*/  IMAD.WIDE.U32 R6, R3, -0x326172a9, RZ ;  /* 0xcd9e8d5703067825 */ /* 0x000fe200078e00ff */
[----:B------:R-:W-:Y:S02]  /*1900*/  LOP3.LUT R33, R0, R33, R41, 0x96, !PT ;  /* 0x0000002100217212 */ /* 0x000fe400078e9629 */
[----:B------:R-:W-:Y:S01]  /*1910*/  I2FP.F32.U32 R31, R31 ;  /* 0x0000001f001f7245 */ /* 0x000fe20000201000 */
[----:B------:R-:W-:Y:S01]  /*1920*/  VIADD R9, R9, 0x76f35df9 ;  /* 0x76f35df909097836 */ /* 0x000fe20000000000 */
[----:B------:R-:W-:Y:S01]  /*1930*/  LOP3.LUT R32, R5, R7, R40, 0x96, !PT ;  /* 0x0000000705207212 */ /* 0x000fe200078e9628 */
[----:B------:R-:W-:-:S04]  /*1940*/  IMAD.WIDE.U32 R38, R33, -0x326172a9, RZ ;  /* 0xcd9e8d5721267825 */ /* 0x000fc800078e00ff */
[----:B------:R-:W-:Y:S01]  /*1950*/  FFMA.FTZ R31, R31, R49, 1.1641532182693481445e-10 ;  /* 0x2f0000001f1f7423 */ /* 0x000fe20000010031 */
        /* <DEDUP_REMOVED lines=34> */
[----:B------:R0:W-:Y:S01]  /*1b80*/  STL [R1+0xc], R24 ;  /* 0x00000c1801007387 */ /* 0x0001e20000100800 */
[----:B------:R-:W-:Y:S02]  /*1b90*/  LOP3.LUT R6, R25, R6, R11, 0x96, !PT ;  /* 0x0000000619067212 */ /* 0x000fe400078e960b */
[----:B------:R-:W-:Y:S01]  /*1ba0*/  I2FP.F32.U32 R25, R36 ;  /* 0x0000002400197245 */ /* 0x000fe20000201000 */
[----:B------:R-:W-:Y:S01]  /*1bb0*/  IMAD.MOV.U32 R7, RZ, RZ, R10 ;  /* 0x000000ffff077224 */ /* 0x000fe200078e000a */
[----:B------:R-:W-:Y:S02]  /*1bc0*/  LOP3.LUT R8, R27, R8, R9, 0x96, !PT ;  /* 0x000000081b087212 */ /* 0x000fe400078e9609 */
[----:B------:R-:W-:Y:S01]  /*1bd0*/  I2FP.F32.U32 R27, R35 ;  /* 0x00000023001b7245 */ /* 0x000fe20000201000 */
[-C--:B------:R-:W-:Y:S01]  /*1be0*/  FFMA.FTZ R25, R25, R49.reuse, 1.1641532182693481445e-10 ;  /* 0x2f00000019197423 */ /* 0x080fe20000010031 */
[----:B------:R-:W-:Y:S01]  /*1bf0*/  I2FP.F32.U32 R35, R34 ;  /* 0x0000002200237245 */ /* 0x000fe20000201000 */
[----:B------:R0:W-:Y:S02]  /*1c00*/  STL [R1], R8 ;  /* 0x0000000801007387 */ /* 0x0001e40000100800 */
[----:B------:R-:W-:-:S02]  /*1c10*/  FFMA.FTZ R27, R27, R49, 1.1641532182693481445e-10 ;  /* 0x2f0000001b1b7423 */ /* 0x000fc40000010031 */
[----:B------:R-:W-:Y:S01]  /*1c20*/  FFMA.FTZ R35, R35, R49, 1.1641532182693481445e-10 ;  /* 0x2f00000023237423 */ /* 0x000fe20000010031 */
[----:B------:R-:W-:Y:S06]  /*1c30*/  @P0 BRA `(.L_x_6689) ;  /* 0x0000000000200947 */ /* 0x000fec0003800000 */
[----:B------:R-:W-:Y:S02]  /*1c40*/  ISETP.NE.AND P0, PT, R2, RZ, PT ;  /* 0x000000ff0200720c */ /* 0x000fe40003f05270 */
[----:B0-----:R-:W-:-:S11]  /*1c50*/  MOV R24, R45 ;  /* 0x0000002d00187202 */ /* 0x001fd60000000f00 */
[----:B------:R-:W-:Y:S05]  /*1c60*/  @!P0 BRA `(.L_x_6690) ;  /* 0x0000000000388947 */ /* 0x000fea0003800000 */
[----:B------:R-:W-:Y:S01]  /*1c70*/  IMAD.MOV.U32 R30, RZ, RZ, R28 ;  /* 0x000000ffff1e7224 */ /* 0x000fe200078e001c */
[----:B------:R-:W-:Y:S01]  /*1c80*/  MOV R28, R26 ;  /* 0x0000001a001c7202 */ /* 0x000fe20000000f00 */
[----:B------:R-:W-:Y:S02]  /*1c90*/  IMAD.MOV.U32 R24, RZ, RZ, R6 ;  /* 0x000000ffff187224 */ /* 0x000fe400078e0006 */
[----:B------:R-:W-:Y:S01]  /*1ca0*/  IMAD.MOV.U32 R26, RZ, RZ, R45 ;  /* 0x000000ffff1a7224 */ /* 0x000fe200078e002d */
[----:B------:R-:W-:Y:S06]  /*1cb0*/  BRA `(.L_x_6690) ;  /* 0x0000000000247947 */ /* 0x000fec0003800000 */
.L_x_6689:
[----:B------:R-:W-:Y:S01]  /*1cc0*/  ISETP.NE.AND P0, PT, R2, 0x2, PT ;  /* 0x000000020200780c */ /* 0x000fe20003f05270 */
[----:B------:R-:W-:Y:S01]  /*1cd0*/  IMAD.MOV.U32 R30, RZ, RZ, R26 ;  /* 0x000000ffff1e7224 */ /* 0x000fe200078e001a */
[----:B------:R-:W-:Y:S01]  /*1ce0*/  MOV R28, R45 ;  /* 0x0000002d001c7202 */ /* 0x000fe20000000f00 */
[----:B0-----:R-:W-:Y:S02]  /*1cf0*/  IMAD.MOV.U32 R24, RZ, RZ, R7 ;  /* 0x000000ffff187224 */ /* 0x001fe400078e0007 */
[----:B------:R-:W-:-:S08]  /*1d00*/  IMAD.MOV.U32 R26, RZ, RZ, R6 ;  /* 0x000000ffff1a7224 */ /* 0x000fd000078e0006 */
[----:B------:R-:W-:Y:S01]  /*1d10*/  @P0 MOV R30, R45 ;  /* 0x0000002d001e0202 */ /* 0x000fe20000000f00 */
[----:B------:R-:W-:Y:S01]  /*1d20*/  @P0 IMAD.MOV.U32 R28, RZ, RZ, R6 ;  /* 0x000000ffff1c0224 */ /* 0x000fe200078e0006 */
[----:B------:R-:W-:Y:S01]  /*1d30*/  @P0 MOV R26, R7 ;  /* 0x00000007001a0202 */ /* 0x000fe20000000f00 */
[----:B------:R-:W-:-:S07]  /*1d40*/  @P0 IMAD.MOV.U32 R24, RZ, RZ, R8 ;  /* 0x000000ffff180224 */ /* 0x000fce00078e0008 */
.L_x_6690:
[----:B------:R-:W-:Y:S04]  /*1d50*/  STL.64 [R1+0x28], R40 ;  /* 0x0000282801007387 */ /* 0x000fe80000100a00 */
[----:B------:R-:W-:Y:S04]  /*1d60*/  STL.64 [R1+0x20], R6 ;  /* 0x0000200601007387 */ /* 0x000fe80000100a00 */
[----:B------:R-:W-:Y:S04]  /*1d70*/  STL.64 [R1+0x18], R4 ;  /* 0x0000180401007387 */ /* 0x000fe80000100a00 */
[----:B------:R0:W-:Y:S04]  /*1d80*/  STL [R1+0x14], R2 ;  /* 0x0000140201007387 */ /* 0x0001e80000100800 */
[----:B0-----:R-:W2:Y:S04]  /*1d90*/  LDL.LU R2, [R1+0x4] ;  /* 0x0000040001027983 */ /* 0x001ea80000300800 */
[----:B------:R0:W-:Y:S04]  /*1da0*/  STL [R1+0x10], R0 ;  /* 0x0000100001007387 */ /* 0x0001e80000100800 */
[----:B0-----:R-:W3:Y:S01]  /*1db0*/  LDL.LU R0, [R1+0x8] ;  /* 0x0000080001007983 */ /* 0x001ee20000300800 */
[----:B------:R-:W-:Y:S01]  /*1dc0*/  FMUL.FTZ R50, R50, 1 ;  /* 0x3f80000032327820 */ /* 0x000fe20000410000 */
[----:B------:R-:W-:Y:S01]  /*1dd0*/  FMUL.FTZ R52, R52, 1 ;  /* 0x3f80000034347820 */ /* 0x000fe20000410000 */
[----:B------:R-:W-:-:S02]  /*1de0*/  FMUL.FTZ R53, R53, 1 ;  /* 0x3f80000035357820 */ /* 0x000fc40000410000 */
[----:B------:R-:W0:Y:S01]  /*1df0*/  F2F.F64.F32 R32, R50 ;  /* 0x0000003200207310 */ /* 0x000e220000201800 */
[----:B------:R-:W-:Y:S01]  /*1e00*/  FMUL.FTZ R37, R37, 1 ;  /* 0x3f80000025257820 */ /* 0x000fe20000410000 */
[----:B------:R-:W-:Y:S01]  /*1e10*/  FMUL.FTZ R29, R29, 1 ;  /* 0x3f8000001d1d7820 */ /* 0x000fe20000410000 */
[----:B--2---:R-:W-:-:S05]  /*1e20*/  IMAD.SHL.U32 R44, R2, 0x8, RZ ;  /* 0x00000008022c7824 */ /* 0x004fca00078e00ff */
[----:B------:R-:W-:Y:S02]  /*1e30*/  IADD3 R38, P0, PT, R44, UR8, RZ ;  /* 0x000000082c267c10 */ /* 0x000fe4000ff1e0ff */
[----:B---3--:R-:W-:-:S04]  /*1e40*/  SHF.L.U64.HI R34, R2, 0x3, R0 ;  /* 0x0000000302227819 */ /* 0x008fc80000010200 */
[----:B------:R-:W-:-:S05]  /*1e50*/  IADD3.X R39, PT, PT, R34, UR9, RZ, P0, !PT ;  /* 0x0000000922277c10 */ /* 0x000fca00087fe4ff */
[----:B------:R-:W2:Y:S04]  /*1e60*/  LDG.E.ENL2.256 R20, R16, desc[UR6][R38.64] ;  /* 0xfe0000062610797e */ /* 0x000ea80008121914 */
[----:B------:R-:W3:-:S15]  /*1e70*/  LDG.E.ENL2.256 R12, R8, desc[UR6][R38.64+0x20] ;  /* 0xfe0001062608797e */ /* 0x000ede000812190c */
[----:B------:R-:W-:-:S15]  /*1e80*/  NOP ;  /* 0x0000000000007918 */ /* 0x000fde0000000000 */
[----:B------:R-:W-:-:S11]  /*1e90*/  NOP ;  /* 0x0000000000007918 */ /* 0x000fd60000000000 */
[----:B0-----:R0:W-:Y:S01]  /*1ea0*/  DSETP.GEU.AND P0, PT, R32, UR14, PT ;  /* 0x0000000e20007e2a */ /* 0x0011e2000bf0e000 */
[----:B------:R-:W-:-:S15]  /*1eb0*/  IADD3 R44, P3, PT, R44, UR10, RZ ;  /* 0x0000000a2c2c7c10 */ /* 0x000fde000ff7e0ff */
[----:B------:R-:W-:-:S15]  /*1ec0*/  NOP ;  /* 0x0000000000007918 */ /* 0x000fde0000000000 */
[----:B------:R-:W-:-:S15]  /*1ed0*/  NOP ;  /* 0x0000000000007918 */ /* 0x000fde0000000000 */
[----:B------:R-:W-:-:S15]  /*1ee0*/  NOP ;  /* 0x0000000000007918 */ /* 0x000fde0000000000 */
[----:B------:R-:W-:-:S03]  /*1ef0*/  NOP ;  /* 0x0000000000007918 */ /* 0x000fc60000000000 */
[----:B0-----:R0:W1:Y:S01]  /*1f00*/  F2F.F64.F32 R32, R52 ;  /* 0x0000003400207310 */ /* 0x0010620000201800 */
[----:B------:R-:W-:Y:S01]  /*1f10*/  FMUL.FTZ R36, R35, 1 ;  /* 0x3f80000023247820 */ /* 0x000fe20000410000 */
[----:B------:R-:W-:Y:S01]  /*1f20*/  FMUL.FTZ R35, R25, 1 ;  /* 0x3f80000019237820 */ /* 0x000fe20000410000 */
[----:B------:R-:W-:Y:S01]  /*1f30*/  IADD3.X R45, PT, PT, R34, UR11, RZ, P3, !PT ;  /* 0x0000000b222d7c10 */ /* 0x000fe20009ffe4ff */
[----:B------:R-:W-:Y:S01]  /*1f40*/  FMUL.FTZ R34, R27, 1 ;  /* 0x3f8000001b227820 */ /* 0x000fe20000410000 */
[----:B------:R-:W-:Y:S01]  /*1f50*/  I2FP.F32.U32 R30, R30 ;  /* 0x0000001e001e7245 */ /* 0x000fe20000201000 */
[----:B------:R-:W-:Y:S01]  /*1f60*/  FMUL.FTZ R46, R46, 1 ;  /* 0x3f8000002e2e7820 */ /* 0x000fe20000410000 */
[----:B------:R-:W-:Y:S01]  /*1f70*/  I2FP.F32.U32 R28, R28 ;  /* 0x0000001c001c7245 */ /* 0x000fe20000201000 */
[----:B------:R-:W-:Y:S01]  /*1f80*/  FMUL.FTZ R47, R47, 1 ;  /* 0x3f8000002f2f7820 */ /* 0x000fe20000410000 */
[----:B------:R-:W-:Y:S01]  /*1f90*/  I2FP.F32.U32 R26, R26 ;  /* 0x0000001a001a7245 */ /* 0x000fe20000201000 */
[-C--:B------:R-:W-:Y:S01]  /*1fa0*/  FFMA.FTZ R30, R30, R49.reuse, 1.1641532182693481445e-10 ;  /* 0x2f0000001e1e7423 */ /* 0x080fe20000010031 */
[----:B------:R-:W-:Y:S01]  /*1fb0*/  FMUL.FTZ R51, R51, 1 ;  /* 0x3f80000033337820 */ /* 0x000fe20000410000 */
[----:B------:R-:W-:Y:S01]  /*1fc0*/  FFMA.FTZ R28, R28, R49, 1.1641532182693481445e-10 ;  /* 0x2f0000001c1c7423 */ /* 0x000fe20000010031 */
[----:B------:R-:W-:-:S02]  /*1fd0*/  IMAD.MOV.U32 R60, RZ, RZ, RZ ;  /* 0x000000ffff3c7224 */ /* 0x000fc400078e00ff */
[----:B------:R-:W-:Y:S01]  /*1fe0*/  FFMA.FTZ R26, R26, R49, 1.1641532182693481445e-10 ;  /* 0x2f0000001a1a7423 */ /* 0x000fe20000010031 */
[----:B------:R-:W-:Y:S01]  /*1ff0*/  FMUL.FTZ R30, R30, 1 ;  /* 0x3f8000001e1e7820 */ /* 0x000fe20000410000 */
[----:B------:R-:W-:Y:S01]  /*2000*/  FMUL.FTZ R28, R28, 1 ;  /* 0x3f8000001c1c7820 */ /* 0x000fe20000410000 */
[----:B0-----:R-:W-:Y:S02]  /*2010*/  IMAD.MOV.U32 R52, RZ, RZ, RZ ;  /* 0x000000ffff347224 */ /* 0x001fe400078e00ff */
[----:B------:R-:W-:-:S15]  /*2020*/  FMUL.FTZ R48, R26, 1 ;  /* 0x3f8000001a307820 */ /* 0x000fde0000410000 */
[----:B------:R-:W-:-:S15]  /*2030*/  NOP ;  /* 0x0000000000007918 */ /* 0x000fde0000000000 */
[----:B------:R-:W-:-:S14]  /*2040*/  NOP ;  /* 0x0000000000007918 */ /* 0x000fdc0000000000 */
[----:B-1----:R0:W1:-:S15]  /*2050*/  DSETP.GEU.AND P1, PT, R32, UR14, PT ;  /* 0x0000000e20007e2a */ /* 0x00205e000bf2e000 */
[----:B------:R-:W-:-:S15]  /*2060*/  NOP ;  /* 0x0000000000007918 */ /* 0x000fde0000000000 */
[----:B------:R-:W-:-:S15]  /*2070*/  NOP ;  /* 0x0000000000007918 */ /* 0x000fde0000000000 */
[----:B------:R-:W-:-:S15]  /*2080*/  NOP ;  /* 0x0000000000007918 */ /* 0x000fde0000000000 */
[----:B------:R-:W-:-:S04]  /*2090*/  NOP ;  /* 0x0000000000007918 */ /* 0x000fc80000000000 */
[----:B0-----:R1:W0:Y:S02]  /*20a0*/  F2F.F64.F32 R32, R53 ;  /* 0x0000003500207310 */ /* 0x0012240000201800 */
[----:B-1----:R-:W-:-:S15]  /*20b0*/  FSEL R53, RZ, 1.875, P1 ;  /* 0x3ff00000ff357808 */ /* 0x002fde0000800000 */
[----:B------:R-:W-:-:S15]  /*20c0*/  NOP ;  /* 0x0000000000007918 */ /* 0x000fde0000000000 */
[----:B------:R-:W-:-:S15]  /*20d0*/  NOP ;  /* 0x0000000000007918 */ /* 0x000fde0000000000 */
[----:B------:R-:W-:-:S15]  /*20e0*/  NOP ;  /* 0x0000000000007918 */ /* 0x000fde0000000000 */
[----:B------:R-:W-:-:S02]  /*20f0*/  NOP ;  /* 0x0000000000007918 */ /* 0x000fc40000000000 */
[----:B0-----:R0:W-:-:S15]  /*2100*/  DSETP.GEU.AND P2, PT, R32, UR14, PT ;  /* 0x0000000e20007e2a */ /* 0x0011de000bf4e000 */
        /* <DEDUP_REMOVED lines=14> */
[----:B0-----:R-:W0:Y:S01]  /*21f0*/  F2F.F64.F32 R32, R29 ;  /* 0x0000001d00207310 */ /* 0x001e220000201800 */
[----:B-1----:R-:W-:-:S15]  /*2200*/  SEL R50, RZ, 0x1, P5 ;  /* 0x00000001ff327807 */ /* 0x002fde0002800000 */
[----:B------:R-:W-:-:S15]  /*2210*/  NOP ;  /* 0x0000000000007918 */ /* 0x000fde0000000000 */
[----:B------:R-:W-:-:S15]  /*2220*/  NOP ;  /* 0x0000000000007918 */ /* 0x000fde0000000000 */
[----:B------:R-:W-:-:S15]  /*2230*/  NOP ;  /* 0x0000000000007918 */ /* 0x000fde0000000000 */
[----:B------:R-:W-:-:S03]  /*2240*/  NOP ;  /* 0x0000000000007918 */ /* 0x000fc60000000000 */
[----:B0-----:R0:W1:-:S15]  /*2250*/  DSETP.GEU.AND P4, PT, R32, UR14, PT ;  /* 0x0000000e20007e2a */ /* 0x00105e000bf8e000 */
[----:B------:R-:W-:-:S15]  /*2260*/  NOP ;  /* 0x0000000000007918 */ /* 0x000fde0000000000 */
[----:B------:R-:W-:-:S15]  /*2270*/  NOP ;  /* 0x0000000000007918 */ /* 0x000fde0000000000 */
[----:B------:R-:W-:-:S15]  /*2280*/  NOP ;  /* 0x0000000000007918 */ /* 0x000fde0000000000 */
[----:B------:R-:W-:-:S04]  /*2290*/  NOP ;  /* 0x0000000000007918 */ /* 0x000fc80000000000 */
[----:B0-----:R0:W4:Y:S01]  /*22a0*/  F2F.F64.F32 R32, R36 ;  /* 0x0000002400207310 */ /* 0x0011220000201800 */
[----:B-1----:R-:W-:Y:S01]  /*22b0*/  SEL R59, RZ, 0x1, P4 ;  /* 0x00000001ff3b7807 */ /* 0x002fe20002000000 */
[----:B0-----:R-:W-:-:S15]  /*22c0*/  FMUL.FTZ R36, R31, 1 ;  /* 0x3f8000001f247820 */ /* 0x001fde0000410000 */
[----:B------:R-:W-:-:S15]  /*22d0*/  NOP ;  /* 0x0000000000007918 */ /* 0x000fde0000000000 */
[----:B------:R-:W-:-:S15]  /*22e0*/  NOP ;  /* 0x0000000000007918 */ /* 0x000fde0000000000 */
[----:B------:R-:W-:-:S15]  /*22f0*/  NOP ;  /* 0x0000000000007918 */ /* 0x000fde0000000000 */
[----:B------:R-:W-:-:S02]  /*2300*/  NOP ;  /* 0x0000000000007918 */ /* 0x000fc40000000000 */
[----:B----4-:R0:W1:-:S15]  /*2310*/  DSETP.GEU.AND P3, PT, R32, UR14, PT ;  /* 0x0000000e20007e2a */ /* 0x01005e000bf6e000 */
[----:B------:R-:W-:-:S15]  /*2320*/  NOP ;  /* 0x0000000000007918 */ /* 0x000fde0000000000 */
[----:B------:R-:W-:-:S15]  /*2330*/  NOP ;  /* 0x0000000000007918 */ /* 0x000fde0000000000 */
[----:B------:R-:W-:-:S15]  /*2340*/  NOP ;  /* 0x0000000000007918 */ /* 0x000fde0000000000 */
[----:B------:R-:W-:-:S04]  /*2350*/  NOP ;  /* 0x0000000000007918 */ /* 0x000fc80000000000 */
[----:B0-----:R-:W0:Y:S01]  /*2360*/  F2F.F64.F32 R32, R35 ;  /* 0x0000002300207310 */ /* 0x001e220000201800 */
[----:B-1----:R-:W-:Y:S02]  /*2370*/  FSEL R25, RZ, 1.875, P3 ;  /* 0x3ff00000ff197808 */ /* 0x002fe40001800000 */
[----:B------:R-:W-:-:S15]  /*2380*/  SEL R4, RZ, 0x1, P3 ;  /* 0x00000001ff047807 */ /* 0x000fde0001800000 */
[----:B------:R-:W-:-:S15]  /*2390*/  NOP ;  /* 0x0000000000007918 */ /* 0x000fde0000000000 */
[----:B------:R-:W-:-:S15]  /*23a0*/  NOP ;  /* 0x0000000000007918 */ /* 0x000fde0000000000 */
[----:B------:R-:W-:-:S15]  /*23b0*/  NOP ;  /* 0x0000000000007918 */ /* 0x000fde0000000000 */
[----:B------:R-:W-:-:S01]  /*23c0*/  NOP ;  /* 0x0000000000007918 */ /* 0x000fc20000000000 */
[----:B0-----:R0:W1:-:S15]  /*23d0*/  DSETP.GEU.AND P3, PT, R32, UR14, PT ;  /* 0x0000000e20007e2a */ /* 0x00105e000bf6e000 */
        /* <DEDUP_REMOVED lines=35> */
[----:B0-----:R-:W0:-:S15]  /*2610*/  DSETP.GEU.AND P3, PT, R32, UR14, PT ;  /* 0x0000000e20007e2a */ /* 0x001e1e000bf6e000 */
[----:B------:R-:W-:-:S15]  /*2620*/  NOP ;  /* 0x0000000000007918 */ /* 0x000fde0000000000 */
[----:B------:R-:W-:-:S15]  /*2630*/  NOP ;  /* 0x0000000000007918 */ /* 0x000fde0000000000 */
[----:B------:R-:W-:-:S15]  /*2640*/  NOP ;  /* 0x0000000000007918 */ /* 0x000fde0000000000 */
[----:B------:R-:W-:-:S04]  /*2650*/  NOP ;  /* 0x0000000000007918 */ /* 0x000fc80000000000 */
[----:B------:R-:W1:Y:S01]  /*2660*/  F2F.F64.F32 R34, R47 ;  /* 0x0000002f00227310 */ /* 0x000e620000201800 */
[----:B0-----:R-:W-:Y:S02]  /*2670*/  FSEL R33, RZ, 1.875, P3 ;  /* 0x3ff00000ff217808 */ /* 0x001fe40001800000 */
[----:B------:R-:W-:-:S15]  /*2680*/  SEL R5, RZ, 0x1, P3 ;  /* 0x00000001ff057807 */ /* 0x000fde0001800000 */
[----:B------:R-:W-:-:S15]  /*2690*/  NOP ;  /* 0x0000000000007918 */ /* 0x000fde0000000000 */
[----:B------:R-:W-:-:S15]  /*26a0*/  NOP ;  /* 0x0000000000007918 */ /* 0x000fde0000000000 */
[----:B------:R-:W-:-:S15]  /*26b0*/  NOP ;  /* 0x0000000000007918 */ /* 0x000fde0000000000 */
[----:B------:R-:W-:-:S01]  /*26c0*/  NOP ;  /* 0x0000000000007918 */ /* 0x000fc20000000000 */
[----:B-1----:R-:W0:-:S15]  /*26d0*/  DSETP.GEU.AND P3, PT, R34, UR14, PT ;  /* 0x0000000e22007e2a */ /* 0x002e1e000bf6e000 */
[----:B------:R-:W-:-:S15]  /*26e0*/  NOP ;  /* 0x0000000000007918 */ /* 0x000fde0000000000 */
[----:B------:R-:W-:-:S15]  /*26f0*/  NOP ;  /* 0x0000000000007918 */ /* 0x000fde0000000000 */
[----:B------:R-:W-:-:S15]  /*2700*/  NOP ;  /* 0x0000000000007918 */ /* 0x000fde0000000000 */
[----:B------:R-:W-:-:S04]  /*2710*/  NOP ;  /* 0x0000000000007918 */ /* 0x000fc80000000000 */
[----:B------:R1:W4:Y:S01]  /*2720*/  F2F.F64.F32 R40, R51 ;  /* 0x0000003300287310 */ /* 0x0003220000201800 */
[----:B0-----:R-:W-:Y:S02]  /*2730*/  FSEL R35, RZ, 1.875, P3 ;  /* 0x3ff00000ff237808 */ /* 0x001fe40001800000 */
[----:B-1----:R-:W-:-:S15]  /*2740*/  SEL R51, RZ, 0x1, P3 ;  /* 0x00000001ff337807 */ /* 0x002fde0001800000 */
[----:B------:R-:W-:-:S15]  /*2750*/  NOP ;  /* 0x0000000000007918 */ /* 0x000fde0000000000 */
[----:B------:R-:W-:-:S15]  /*2760*/  NOP ;  /* 0x0000000000007918 */ /* 0x000fde0000000000 */
[----:B------:R-:W-:-:S15]  /*2770*/  NOP ;  /* 0x0000000000007918 */ /* 0x000fde0000000000 */
[----:B------:R-:W-:-:S01]  /*2780*/  NOP ;  /* 0x0000000000007918 */ /* 0x000fc20000000000 */
[----:B----4-:R-:W0:-:S15]  /*2790*/  DSETP.GEU.AND P6, PT, R40, UR14, PT ;  /* 0x0000000e28007e2a */ /* 0x010e1e000bfce000 */
[----:B------:R-:W-:-:S15]  /*27a0*/  NOP ;  /* 0x0000000000007918 */ /* 0x000fde0000000000 */
[----:B------:R-:W-:-:S15]  /*27b0*/  NOP ;  /* 0x0000000000007918 */ /* 0x000fde0000000000 */
[----:B------:R-:W-:-:S15]  /*27c0*/  NOP ;  /* 0x0000000000007918 */ /* 0x000fde0000000000 */
[----:B------:R-:W-:-:S04]  /*27d0*/  NOP ;  /* 0x0000000000007918 */ /* 0x000fc80000000000 */
[----:B------:R-:W1:-:S15]  /*27e0*/  F2F.F64.F32 R36, R30 ;  /* 0x0000001e00247310 */ /* 0x000e5e0000201800 */
        /* <DEDUP_REMOVED lines=9> */
[----:B------:R-:W4:Y:S01]  /*2880*/  F2F.F64.F32 R46, R28 ;  /* 0x0000001c002e7310 */ /* 0x000f220000201800 */
[----:B-1----:R-:W-:-:S15]  /*2890*/  FSEL R37, RZ, 1.875, P4 ;  /* 0x3ff00000ff257808 */ /* 0x002fde0002000000 */
[----:B------:R-:W-:-:S15]  /*28a0*/  NOP ;  /* 0x0000000000007918 */ /* 0x000fde0000000000 */
[----:B------:R-:W-:-:S15]  /*28b0*/  NOP ;  /* 0x0000000000007918 */ /* 0x000fde0000000000 */
[----:B------:R-:W-:-:S15]  /*28c0*/  NOP ;  /* 0x0000000000007918 */ /* 0x000fde0000000000 */
[----:B------:R-:W-:-:S03]  /*28d0*/  NOP ;  /* 0x0000000000007918 */ /* 0x000fc60000000000 */
[----:B----4-:R1:W-:-:S15]  /*28e0*/  DSETP.GEU.AND P4, PT, R46, UR14, PT ;  /* 0x0000000e2e007e2a */ /* 0x0103de000bf8e000 */
[----:B------:R-:W-:-:S15]  /*28f0*/  NOP ;  /* 0x0000000000007918 */ /* 0x000fde0000000000 */
[----:B------:R-:W-:-:S15]  /*2900*/  NOP ;  /* 0x0000000000007918 */ /* 0x000fde0000000000 */
[----:B------:R-:W-:-:S15]  /*2910*/  NOP ;  /* 0x0000000000007918 */ /* 0x000fde0000000000 */
[----:B------:R-:W-:-:S04]  /*2920*/  NOP ;  /* 0x0000000000007918 */ /* 0x000fc80000000000 */
[----:B------:R-:W4:Y:S01]  /*2930*/  F2F.F64.F32 R48, R48 ;  /* 0x0000003000307310 */ /* 0x000f220000201800 */
[----:B-1----:R-:W-:Y:S02]  /*2940*/  FSEL R47, RZ, 1.875, P5 ;  /* 0x3ff00000ff2f7808 */ /* 0x002fe40002800000 */
[----:B------:R-:W-:-:S15]  /*2950*/  MOV R46, RZ ;  /* 0x000000ff002e7202 */ /* 0x000fde0000000f00 */
[----:B------:R-:W-:-:S15]  /*2960*/  NOP ;  /* 0x0000000000007918 */ /* 0x000fde0000000000 */
[----:B------:R-:W-:-:S15]  /*2970*/  NOP ;  /* 0x0000000000007918 */ /* 0x000fde0000000000 */
[----:B------:R-:W-:-:S15]  /*2980*/  NOP ;  /* 0x0000000000007918 */ /* 0x000fde0000000000 */
[----:B------:R-:W-:-:S01]  /*2990*/  NOP ;  /* 0x0000000000007918 */ /* 0x000fc20000000000 */
[----:B----4-:R0:W1:Y:S02]  /*29a0*/  DSETP.GEU.AND P5, PT, R48, UR14, PT ;  /* 0x0000000e30007e2a */ /* 0x010064000bfae000 */
[----:B0-----:R-:W-:Y:S01]  /*29b0*/  FSEL R49, RZ, 1.875, P6 ;  /* 0x3ff00000ff317808 */ /* 0x001fe20003000000 */
[----:B------:R-:W-:-:S15]  /*29c0*/  IMAD.MOV.U32 R48, RZ, RZ, RZ ;  /* 0x000000ffff307224 */ /* 0x000fde00078e00ff */
[----:B------:R-:W-:-:S15]  /*29d0*/  NOP ;  /* 0x0000000000007918 */ /* 0x000fde0000000000 */
[----:B------:R-:W-:-:S15]  /*29e0*/  NOP ;  /* 0x0000000000007918 */ /* 0x000fde0000000000 */
[----:B------:R-:W-:-:S15]  /*29f0*/  NOP ;  /* 0x0000000000007918 */ /* 0x000fde0000000000 */
[----:B------:R-:W-:-:S01]  /*2a00*/  NOP ;  /* 0x0000000000007918 */ /* 0x000fc20000000000 */
[----:B--2---:R0:W-:Y:S02]  /*2a10*/  DMUL R6, R16, R48 ;  /* 0x0000003010067228 */ /* 0x0041e40000000000 */
[----:B0-----:R-:W-:Y:S02]  /*2a20*/  MOV R17, R61 ;  /* 0x0000003d00117202 */ /* 0x001fe40000000f00 */
[----:B------:R-:W-:Y:S02]  /*2a30*/  FSEL R61, RZ, 1.875, P0 ;  /* 0x3ff00000ff3d7808 */ /* 0x000fe40000000000 */
[----:B------:R-:W-:-:S15]  /*2a40*/  FSEL R49, RZ, 1.875, P2 ;  /* 0x3ff00000ff317808 */ /* 0x000fde0001000000 */
[----:B------:R-:W-:-:S15]  /*2a50*/  NOP ;  /* 0x0000000000007918 */ /* 0x000fde0000000000 */
[----:B------:R-:W-:-:S15]  /*2a60*/  NOP ;  /* 0x0000000000007918 */ /* 0x000fde0000000000 */
[----:B------:R-:W-:-:S13]  /*2a70*/  NOP ;  /* 0x0000000000007918 */ /* 0x000fda0000000000 */
[----:B---3--:R0:W-:Y:S02]  /*2a80*/  DMUL R46, R8, R46 ;  /* 0x0000002e082e7228 */ /* 0x0081e40000000000 */
[----:B0-----:R-:W-:-:S15]  /*2a90*/  IMAD.MOV.U32 R9, RZ, RZ, R17 ;  /* 0x000000ffff097224 */ /* 0x001fde00078e0011 */
        /* <DEDUP_REMOVED lines=15> */
[----:B0-----:R-:W2:Y:S01]  /*2b90*/  LDG.E.ENL2.256 R20, R16, desc[UR6][R38.64+0x60] ;  /* 0xfe0003062610797e */ /* 0x001ea20008121914 */
[----:B------:R-:W-:Y:S01]  /*2ba0*/  IMAD.MOV.U32 R34, RZ, RZ, RZ ;  /* 0x000000ffff227224 */ /* 0x000fe200078e00ff */
[----:B------:R-:W-:Y:S01]  /*2bb0*/  I2FP.F32.U32 R8, R24 ;  /* 0x0000001800087245 */ /* 0x000fe20000201000 */
[----:B------:R-:W-:Y:S02]  /*2bc0*/  IMAD.MOV.U32 R36, RZ, RZ, RZ ;  /* 0x000000ffff247224 */ /* 0x000fe400078e00ff */
[----:B------:R-:W-:Y:S02]  /*2bd0*/  IMAD.MOV.U32 R56, RZ, RZ, RZ ;  /* 0x000000ffff387224 */ /* 0x000fe400078e00ff */
[----:B------:R-:W-:Y:S01]  /*2be0*/  IMAD.MOV.U32 R32, RZ, RZ, RZ ;  /* 0x000000ffff207224 */ /* 0x000fe200078e00ff */
[----:B------:R-:W-:Y:S01]  /*2bf0*/  MOV R54, RZ ;  /* 0x000000ff00367202 */ /* 0x000fe20000000f00 */
[----:B------:R-:W-:-:S15]  /*2c00*/  IMAD.MOV.U32 R58, RZ, RZ, RZ ;  /* 0x000000ffff3a7224 */ /* 0x000fde00078e00ff */
[----:B------:R-:W-:-:S15]  /*2c10*/  NOP ;  /* 0x0000000000007918 */ /* 0x000fde0000000000 */
[----:B------:R-:W-:-:S15]  /*2c20*/  NOP ;  /* 0x0000000000007918 */ /* 0x000fde0000000000 */
[----:B------:R-:W-:-:S08]  /*2c30*/  NOP ;  /* 0x0000000000007918 */ /* 0x000fd00000000000 */
[----:B------:R0:W-:Y:S02]  /*2c40*/  DMUL R34, R12, R34 ;  /* 0x000000220c227228 */ /* 0x0001e40000000000 */
[----:B0-----:R-:W-:Y:S01]  /*2c50*/  IMAD.MOV.U32 R12, RZ, RZ, 0x2f800000 ;  /* 0x2f800000ff0c7424 */ /* 0x001fe200078e00ff */
[----:B------:R-:W-:-:S03]  /*2c60*/  MOV R13, R55 ;  /* 0x00000037000d7202 */ /* 0x000fc60000000f00 */
[----:B------:R-:W-:-:S04]  /*2c70*/  FFMA.FTZ R8, R8, R12, 1.1641532182693481445e-10 ;  /* 0x2f00000008087423 */ /* 0x000fc8000001000c */
[----:B------:R-:W-:Y:S01]  /*2c80*/  FMUL.FTZ R8, R8, 1 ;  /* 0x3f80000008087820 */ /* 0x000fe20000410000 */
[----:B-1----:R-:W-:-:S15]  /*2c90*/  FSEL R55, RZ, 1.875, P5 ;  /* 0x3ff00000ff377808 */ /* 0x002fde0002800000 */
[----:B------:R-:W-:-:S15]  /*2ca0*/  NOP ;  /* 0x0000000000007918 */ /* 0x000fde0000000000 */
[----:B------:R-:W-:-:S15]  /*2cb0*/  NOP ;  /* 0x0000000000007918 */ /* 0x000fde0000000000 */
[----:B------:R-:W-:-:S08]  /*2cc0*/  NOP ;  /* 0x0000000000007918 */ /* 0x000fd00000000000 */
[----:B------:R0:W-:Y:S02]  /*2cd0*/  DMUL R36, R10, R36 ;  /* 0x000000240a247228 */ /* 0x0001e40000000000 */
[----:B0-----:R-:W-:Y:S01]  /*2ce0*/  IMAD.MOV.U32 R11, RZ, RZ, R57 ;  /* 0x000000ffff0b7224 */ /* 0x001fe200078e0039 */
[----:B------:R-:W-:Y:S02]  /*2cf0*/  FSEL R57, RZ, 1.875, P4 ;  /* 0x3ff00000ff397808 */ /* 0x000fe40002000000 */
[----:B------:R-:W-:Y:S02]  /*2d00*/  MOV R10, R59 ;  /* 0x0000003b000a7202 */ /* 0x000fe40000000f00 */
[----:B------:R-:W-:-:S15]  /*2d10*/  FSEL R59, RZ, 1.875, P3 ;  /* 0x3ff00000ff3b7808 */ /* 0x000fde0001800000 */
[----:B------:R-:W-:-:S15]  /*2d20*/  NOP ;  /* 0x0000000000007918 */ /* 0x000fde0000000000 */
[----:B------:R-:W-:-:S15]  /*2d30*/  NOP ;  /* 0x0000000000007918 */ /* 0x000fde0000000000 */
[----:B------:R-:W-:-:S12]  /*2d40*/  NOP ;  /* 0x0000000000007918 */ /* 0x000fd80000000000 */
[----:B------:R0:W-:Y:S02]  /*2d50*/  DMUL R32, R14, R32 ;  /* 0x000000200e207228 */ /* 0x0001e40000000000 */
[----:B0-----:R-:W-:Y:S01]  /*2d60*/  IMAD.MOV.U32 R14, RZ, RZ, R40 ;  /* 0x000000ffff0e7224 */ /* 0x001fe200078e0028 */
[----:B------:R-:W-:Y:S01]  /*2d70*/  MOV R15, R41 ;  /* 0x00000029000f7202 */ /* 0x000fe20000000f00 */
[----:B------:R-:W-:Y:S01]  /*2d80*/  IMAD.MOV.U32 R28, RZ, RZ, RZ ;  /* 0x000000ffff1c7224 */ /* 0x000fe200078e00ff */
[----:B------:R-:W-:Y:S01]  /*2d90*/  MOV R26, RZ ;  /* 0x000000ff001a7202 */ /* 0x000fe20000000f00 */
[----:B------:R-:W-:Y:S01]  /*2da0*/  IMAD.MOV.U32 R30, RZ, RZ, RZ ;  /* 0x000000ffff1e7224 */ /* 0x000fe200078e00ff */
[----:B------:R-:W-:-:S15]  /*2db0*/  WARPSYNC.ALL ;  /* 0x0000000000007948 */ /* 0x000fde0003800000 */
[----:B------:R-:W-:-:S15]  /*2dc0*/  NOP ;  /* 0x0000000000007918 */ /* 0x000fde0000000000 */
[----:B------:R-:W-:-:S15]  /*2dd0*/  NOP ;  /* 0x0000000000007918 */ /* 0x000fde0000000000 */
[----:B------:R-:W-:-:S12]  /*2de0*/  NOP ;  /* 0x0000000000007918 */ /* 0x000fd80000000000 */
[----:B--2---:R0:W-:Y:S01]  /*2df0*/  DMUL R56, R18, R56 ;  /* 0x0000003812387228 */ /* 0x0041e20000000000 */
[----:B------:R-:W-:Y:S01]  /*2e00*/  IMAD.MOV.U32 R24, RZ, RZ, RZ ;  /* 0x000000ffff187224 */ /* 0x000fe200078e00ff */
[----:B------:R-:W5:Y:S01]  /*2e10*/  LDL.LU.64 R40, [R1+0x28] ;  /* 0x0000280001287983 */ /* 0x000f620000300a00 */
[----:B0-----:R-:W-:-:S15]  /*2e20*/  IMAD.MOV.U32 R19, RZ, RZ, R9 ;  /* 0x000000ffff137224 */ /* 0x001fde00078e0009 */
[----:B------:R-:W-:-:S15]  /*2e30*/  NOP ;  /* 0x0000000000007918 */ /* 0x000fde0000000000 */
[----:B------:R-:W-:-:S15]  /*2e40*/  NOP ;  /* 0x0000000000007918 */ /* 0x000fde0000000000 */
[----:B------:R-:W-:-:S15]  /*2e50*/  NOP ;  /* 0x0000000000007918 */ /* 0x000fde0000000000 */
[----:B------:R-:W-:-:S01]  /*2e60*/  NOP ;  /* 0x0000000000007918 */ /* 0x000fc20000000000 */
[----:B------:R-:W0:Y:S01]  /*2e70*/  F2F.F64.F32 R8, R8 ;  /* 0x0000000800087310 */ /* 0x000e220000201800 */
[----:B------:R-:W-:-:S15]  /*2e80*/  IMAD.MOV.U32 R18, RZ, RZ, R13 ;  /* 0x000000ffff127224 */ /* 0x000fde00078e000d */
[----:B------:R-:W-:-:S15]  /*2e90*/  NOP ;  /* 0x0000000000007918 */ /* 0x000fde0000000000 */
[----:B------:R-:W-:-:S15]  /*2ea0*/  NOP ;  /* 0x0000000000007918 */ /* 0x000fde0000000000 */
[----:B------:R-:W-:-:S15]  /*2eb0*/  NOP ;  /* 0x0000000000007918 */ /* 0x000fde0000000000 */
[----:B------:R-:W-:-:S03]  /*2ec0*/  NOP ;  /* 0x0000000000007918 */ /* 0x000fc60000000000 */
[----:B0-----:R-:W0:Y:S02]  /*2ed0*/  DSETP.GEU.AND P6, PT, R8, UR14, PT ;  /* 0x0000000e08007e2a */ /* 0x001e24000bfce000 */
[----:B0-----:R-:W-:Y:S01]  /*2ee0*/  FSEL R9, RZ, 1.875, P6 ;  /* 0x3ff00000ff097808 */ /* 0x001fe20003000000 */
[----:B------:R-:W-:-:S15]  /*2ef0*/  IMAD.MOV.U32 R8, RZ, RZ, RZ ;  /* 0x000000ffff087224 */ /* 0x000fde00078e00ff */
[----:B------:R-:W-:-:S15]  /*2f00*/  NOP ;  /* 0x0000000000007918 */ /* 0x000fde0000000000 */
[----:B------:R-:W-:-:S15]  /*2f10*/  NOP ;  /* 0x0000000000007918 */ /* 0x000fde0000000000 */
[----:B------:R-:W-:-:S15]  /*2f20*/  NOP ;  /* 0x0000000000007918 */ /* 0x000fde0000000000 */
[----:B------:R-:W-:-:S01]  /*2f30*/  NOP ;  /* 0x0000000000007918 */ /* 0x000fc20000000000 */
[----:B------:R0:W-:Y:S02]  /*2f40*/  DMUL R54, R20, R54 ;  /* 0x0000003614367228 */ /* 0x0001e40000000000 */
[----:B0-----:R-:W-:Y:S01]  /*2f50*/  MOV R21, R4 ;  /* 0x0000000400157202 */ /* 0x001fe20000000f00 */
[----:B------:R-:W-:-:S15]  /*2f60*/  IMAD.MOV.U32 R20, RZ, RZ, R5 ;  /* 0x000000ffff147224 */ /* 0x000fde00078e0005 */
[----:B------:R-:W-:-:S15]  /*2f70*/  NOP ;  /* 0x0000000000007918 */ /* 0x000fde0000000000 */
[----:B------:R-:W-:-:S15]  /*2f80*/  NOP ;  /* 0x0000000000007918 */ /* 0x000fde0000000000 */
[----:B------:R-:W-:-:S15]  /*2f90*/  NOP ;  /* 0x0000000000007918 */ /* 0x000fde0000000000 */
[----:B------:R-:W-:-:S01]  /*2fa0*/  NOP ;  /* 0x0000000000007918 */ /* 0x000fc20000000000 */
[----:B------:R0:W-:Y:S02]  /*2fb0*/  DMUL R58, R16, R58 ;  /* 0x0000003a103a7228 */ /* 0x0001e40000000000 */
[----:B0-----:R-:W-:Y:S01]  /*2fc0*/  IMAD.MOV.U32 R16, RZ, RZ, R14 ;  /* 0x000000ffff107224 */ /* 0x001fe200078e000e */
[----:B------:R-:W-:-:S15]  /*2fd0*/  MOV R17, R15 ;  /* 0x0000000f00117202 */ /* 0x000fde0000000f00 */
[----:B------:R-:W-:-:S15]  /*2fe0*/  NOP ;  /* 0x0000000000007918 */ /* 0x000fde0000000000 */
[----:B------:R-:W-:-:S15]  /*2ff0*/  NOP ;  /* 0x0000000000007918 */ /* 0x000fde0000000000 */
[----:B------:R-:W-:-:S15]  /*3000*/  NOP ;  /* 0x0000000000007918 */ /* 0x000fde0000000000 */
[----:B------:R-:W-:-:S01]  /*3010*/  NOP ;  /* 0x0000000000007918 */ /* 0x000fc20000000000 */
[----:B------:R0:W-:Y:S02]  /*3020*/  DMUL R4, R22, R8 ;  /* 0x0000000816047228 */ /* 0x0001e40000000000 */
[----:B0-----:R-:W-:Y:S01]  /*3030*/  MOV R22, R10 ;  /* 0x0000000a00167202 */ /* 0x001fe20000000f00 */
[----:B------:R-:W-:Y:S02]  /*3040*/  IMAD.MOV.U32 R23, RZ, RZ, R11 ;  /* 0x000000ffff177224 */ /* 0x000fe400078e000b */
[----:B------:R0:W2:Y:S02]  /*3050*/  LDG.E.ENL2.256 R12, R8, desc[UR6][R38.64+0x40] ;  /* 0xfe0002062608797e */ /* 0x0000a4000812190c */
[----:B0-----:R-:W-:Y:S01]  /*3060*/  IMAD.MOV.U32 R38, RZ, RZ, R6 ;  /* 0x000000ffff267224 */ /* 0x001fe200078e0006 */
[----:B------:R-:W-:Y:S01]  /*3070*/  MOV R39, R7 ;  /* 0x0000000700277202 */ /* 0x000fe20000000f00 */
[----:B------:R-:W0:Y:S01]  /*3080*/  LDCU UR4, c[0x0][0x360] ;  /* 0x00006c00ff0477ac */ /* 0x000e220008000800 */
[----:B------:R1:W5:-:S15]  /*3090*/  LDL.LU.64 R6, [R1+0x20] ;  /* 0x0000200001067983 */ /* 0x00035e0000300a00 */
[----:B------:R-:W-:-:S15]  /*30a0*/  NOP ;  /* 0x0000000000007918 */ /* 0x000fde0000000000 */
[----:B------:R-:W-:-:S15]  /*30b0*/  NOP ;  /* 0x0000000000007918 */ /* 0x000fde0000000000 */
[----:B------:R-:W-:-:S09]  /*30c0*/  NOP ;  /* 0x0000000000007918 */ /* 0x000fd20000000000 */
[----:B--2---:R2:W-:Y:S02]  /*30d0*/  DMUL R28, R10, R28 ;  /* 0x0000001c0a1c7228 */ /* 0x0045e40000000000 */
[----:B--2---:R-:W-:Y:S01]  /*30e0*/  IMAD.MOV.U32 R11, RZ, RZ, R50 ;  /* 0x000000ffff0b7224 */ /* 0x004fe200078e0032 */
[----:B------:R-:W-:-:S15]  /*30f0*/  SEL R50, RZ, 0x1, P2 ;  /* 0x00000001ff327807 */ /* 0x000fde0001000000 */
[----:B------:R-:W-:-:S15]  /*3100*/  NOP ;  /* 0x0000000000007918 */ /* 0x000fde0000000000 */
[----:B------:R-:W-:-:S15]  /*3110*/  NOP ;  /* 0x0000000000007918 */ /* 0x000fde0000000000 */
[----:B------:R-:W-:-:S15]  /*3120*/  NOP ;  /* 0x0000000000007918 */ /* 0x000fde0000000000 */
[----:B------:R-:W-:-:S01]  /*3130*/  NOP ;  /* 0x0000000000007918 */ /* 0x000fc20000000000 */
[----:B------:R2:W-:Y:S02]  /*3140*/  DMUL R30, R8, R30 ;  /* 0x0000001e081e7228 */ /* 0x0005e40000000000 */
[----:B--2---:R-:W-:Y:S01]  /*3150*/  IMAD.MOV.U32 R8, RZ, RZ, R38 ;  /* 0x000000ffff087224 */ /* 0x004fe200078e0026 */
[----:B------:R-:W-:-:S15]  /*3160*/  MOV R9, R39 ;  /* 0x0000002700097202 */ /* 0x000fde0000000f00 */
[----:B------:R-:W-:-:S15]  /*3170*/  NOP ;  /* 0x0000000000007918 */ /* 0x000fde0000000000 */
[----:B------:R-:W-:-:S15]  /*3180*/  NOP ;  /* 0x0000000000007918 */ /* 0x000fde0000000000 */
[----:B------:R-:W-:-:S15]  /*3190*/  NOP ;  /* 0x0000000000007918 */ /* 0x000fde0000000000 */
[----:B------:R-:W-:-:S01]  /*31a0*/  NOP ;  /* 0x0000000000007918 */ /* 0x000fc20000000000 */
[----:B------:R2:W-:Y:S02]  /*31b0*/  DMUL R38, R12, R26 ;  /* 0x0000001a0c267228 */ /* 0x0005e40000000000 */
[----:B--2---:R-:W-:Y:S01]  /*31c0*/  IMAD.MOV.U32 R26, RZ, RZ, R50 ;  /* 0x000000ffff1a7224 */ /* 0x004fe200078e0032 */
[----:B------:R-:W-:Y:S01]  /*31d0*/  MOV R27, R51 ;  /* 0x00000033001b7202 */ /* 0x000fe20000000f00 */
[----:B------:R-:W-:-:S15]  /*31e0*/  IMAD.MOV.U32 R13, RZ, RZ, R11 ;  /* 0x000000ffff0d7224 */ /* 0x000fde00078e000b */
[----:B------:R-:W-:-:S15]  /*31f0*/  NOP ;  /* 0x0000000000007918 */ /* 0x000fde0000000000 */
[----:B------:R-:W-:-:S15]  /*3200*/  NOP ;  /* 0x0000000000007918 */ /* 0x000fde0000000000 */
[----:B------:R-:W-:-:S15]  /*3210*/  NOP ;  /* 0x0000000000007918 */ /* 0x000fde0000000000 */
[----:B------:R-:W-:-:S15]  /*3220*/  DMUL R50, R14, R24 ;  /* 0x000000180e327228 */ /* 0x000fde0000000000 */
[----:B------:R-:W-:-:S15]  /*3230*/  NOP ;  /* 0x0000000000007918 */ /* 0x000fde0000000000 */
[----:B------:R-:W-:-:S15]  /*3240*/  NOP ;  /* 0x0000000000007918 */ /* 0x000fde0000000000 */
[----:B------:R-:W-:-:S15]  /*3250*/  NOP ;  /* 0x0000000000007918 */ /* 0x000fde0000000000 */
[----:B------:R-:W-:-:S04]  /*3260*/  NOP ;  /* 0x0000000000007918 */ /* 0x000fc80000000000 */
[----:B------:R2:W-:Y:S02]  /*3270*/  DMUL R14, R48, R42 ;  /* 0x0000002a300e7228 */ /* 0x0005e40000000000 */
[----:B--2---:R-:W-:Y:S01]  /*3280*/  MOV R48, R16 ;  /* 0x0000001000307202 */ /* 0x004fe20000000f00 */
[----:B------:R-:W-:-:S15]  /*3290*/  IMAD.MOV.U32 R49, RZ, RZ, R17 ;  /* 0x000000ffff317224 */ /* 0x000fde00078e0011 */
[----:B------:R-:W-:-:S15]  /*32a0*/  NOP ;  /* 0x0000000000007918 */ /* 0x000fde0000000000 */
[----:B------:R-:W-:-:S15]  /*32b0*/  NOP ;  /* 0x0000000000007918 */ /* 0x000fde0000000000 */
[----:B------:R-:W-:-:S15]  /*32c0*/  NOP ;  /* 0x0000000000007918 */ /* 0x000fde0000000000 */
[----:B------:R-:W-:-:S01]  /*32d0*/  NOP ;  /* 0x0000000000007918 */ /* 0x000fc20000000000 */
[----:B------:R2:W-:Y:S02]  /*32e0*/  DMUL R16, R46, R42 ;  /* 0x0000002a2e107228 */ /* 0x0005e40000000000 */
[----:B--2---:R-:W-:Y:S01]  /*32f0*/  IMAD.MOV.U32 R46, RZ, RZ, R18 ;  /* 0x000000ffff2e7224 */ /* 0x004fe200078e0012 */
[----:B------:R-:W-:-:S04]  /*3300*/  MOV R47, R19 ;  /* 0x00000013002f7202 */ /* 0x000fc80000000f00 */
[----:B------:R-:W-:Y:S02]  /*3310*/  PRMT R47, R47, 0x3340, R46 ;  /* 0x000033402f2f7816 */ /* 0x000fe4000000002e */
[----:B------:R-:W0:Y:S02]  /*3320*/  LDC R46, c[0x0][0x370] ;  /* 0x0000dc00ff2e7b82 */ /* 0x000e240000000800 */
[----:B0-----:R-:W-:-:S15]  /*3330*/  IMAD R46, R46, UR4, RZ ;  /* 0x000000042e2e7c24 */ /* 0x001fde000f8e02ff */
[----:B------:R-:W-:-:S15]  /*3340*/  NOP ;  /* 0x0000000000007918 */ /* 0x000fde0000000000 */
[----:B------:R-:W-:-:S15]  /*3350*/  NOP ;  /* 0x0000000000007918 */ /* 0x000fde0000000000 */
[----:B------:R-:W-:-:S08]  /*3360*/  NOP ;  /* 0x0000000000007918 */ /* 0x000fd00000000000 */
        /* <DEDUP_REMOVED lines=8> */
[----:B0-----:R-:W-:Y:S02]  /*33f0*/  IMAD.MOV.U32 R36, RZ, RZ, R20 ;  /* 0x000000ffff247224 */ /* 0x001fe400078e0014 */
        /* <DEDUP_REMOVED lines=9> */
[----:B------:R-:W0:Y:S02]  /*3490*/  DMUL R12, R52, R42 ;  /* 0x0000002a340c7228 */ /* 0x000e240000000000 */
[----:B0-----:R0:W-:Y:S01]  /*34a0*/  STG.E.ENL2.256 desc[UR6][R44.64], R8, R12 ;  /* 0xf80000082c0c797f */ /* 0x0011e2000f121806 */
[----:B------:R-:W-:Y:S02]  /*34b0*/  IMAD.MOV.U32 R52, RZ, RZ, R27 ;  /* 0x000000ffff347224 */ /* 0x000fe400078e001b */
[----:B------:R-:W-:Y:S01]  /*34c0*/  IMAD.MOV.U32 R53, RZ, RZ, R22 ;  /* 0x000000ffff357224 */ /* 0x000fe200078e0016 */
[----:B0-----:R-:W-:Y:S02]  /*34d0*/  SEL R12, RZ, 0x1, P4 ;  /* 0x00000001ff0c7807 */ /* 0x001fe40002000000 */
[----:B------:R-:W-:Y:S02]  /*34e0*/  SEL R13, RZ, 0x1, P3 ;  /* 0x00000001ff0d7807 */ /* 0x000fe40001800000 */
[----:B------:R-:W-:-:S02]  /*34f0*/  SEL R9, RZ, 0x1, P6 ;  /* 0x00000001ff097807 */ /* 0x000fc40003000000 */
[----:B------:R-:W-:Y:S02]  /*3500*/  PRMT R14, R13, 0x3340, R12 ;  /* 0x000033400d0e7816 */ /* 0x000fe4000000000c */
[----:B------:R-:W-:-:S04]  /*3510*/  SEL R10, RZ, 0x1, P5 ;  /* 0x00000001ff0a7807 */ /* 0x000fc80002800000 */
[----:B------:R-:W-:-:S04]  /*3520*/  PRMT R11, R10, 0x3340, R9 ;  /* 0x000033400a0b7816 */ /* 0x000fc80000000009 */
[----:B------:R-:W-:-:S15]  /*3530*/  PRMT R11, R14, 0x5410, R11 ;  /* 0x000054100e0b7816 */ /* 0x000fde000000000b */
[----:B------:R-:W-:-:S15]  /*3540*/  NOP ;  /* 0x0000000000007918 */ /* 0x000fde0000000000 */
[----:B------:R-:W-:-:S12]  /*3550*/  NOP ;  /* 0x0000000000007918 */ /* 0x000fd80000000000 */
[----:B------:R0:W-:Y:S02]  /*3560*/  DMUL R20, R34, R42 ;  /* 0x0000002a22147228 */ /* 0x0001e40000000000 */
[----:B0-----:R-:W-:-:S15]  /*3570*/  MOV R35, R23 ;  /* 0x0000001700237202 */ /* 0x001fde0000000f00 */
        /* <DEDUP_REMOVED lines=15> */
[----:B0-----:R-:W-:Y:S01]  /*3670*/  IMAD.MOV.U32 R38, RZ, RZ, R35 ;  /* 0x000000ffff267224 */ /* 0x001fe200078e0023 */
[----:B------:R-:W-:-:S04]  /*3680*/  MOV R39, R36 ;  /* 0x0000002400277202 */ /* 0x000fc80000000f00 */
[----:B------:R-:W-:-:S15]  /*3690*/  PRMT R39, R52, 0x3340, R39 ;  /* 0x0000334034277816 */ /* 0x000fde0000000027 */
[----:B------:R-:W-:-:S15]  /*36a0*/  NOP ;  /* 0x0000000000007918 */ /* 0x000fde0000000000 */
[----:B------:R-:W-:-:S15]  /*36b0*/  NOP ;  /* 0x0000000000007918 */ /* 0x000fde0000000000 */
[----:B------:R-:W-:-:S12]  /*36c0*/  NOP ;  /* 0x0000000000007918 */ /* 0x000fd80000000000 */
[----:B------:R0:W-:Y:S02]  /*36d0*/  DMUL R30, R50, R42 ;  /* 0x0000002a321e7228 */ /* 0x0001e40000000000 */
[----:B0-----:R-:W-:Y:S01]  /*36e0*/  IMAD.MOV.U32 R51, RZ, RZ, R37 ;  /* 0x000000ffff337224 */ /* 0x001fe200078e0025 */
[----:B------:R-:W-:Y:S02]  /*36f0*/  SEL R50, RZ, 0x1, P0 ;  /* 0x00000001ff327807 */ /* 0x000fe40000000000 */
[----:B------:R-:W-:Y:S02]  /*3700*/  IADD3 R12, P0, PT, R2, UR12, RZ ;  /* 0x0000000c020c7c10 */ /* 0x000fe4000ff1e0ff */
[----:B------:R-:W-:Y:S02]  /*3710*/  PRMT R38, R38, 0x3340, R51 ;  /* 0x0000334026267816 */ /* 0x000fe40000000033 */
[----:B------:R-:W-:Y:S02]  /*3720*/  IADD3.X R13, PT, PT, R0, UR13, RZ, P0, !PT ;  /* 0x0000000d000d7c10 */ /* 0x000fe400087fe4ff */
[----:B------:R-:W-:-:S02]  /*3730*/  LEA R2, P0, R46, R2, 0x4 ;  /* 0x000000022e027211 */ /* 0x000fc400078020ff */
[----:B------:R-:W-:Y:S02]  /*3740*/  PRMT R10, R47, 0x5410, R38 ;  /* 0x000054102f0a7816 */ /* 0x000fe40000000026 */
[----:B------:R-:W-:Y:S02]  /*3750*/  IADD3.X R0, PT, PT, RZ, R0, RZ, P0, !PT ;  /* 0x00000000ff007210 */ /* 0x000fe400007fe4ff */
[----:B------:R-:W-:-:S04]  /*3760*/  ISETP.GE.U32.AND P0, PT, R2, UR16, PT ;  /* 0x0000001002007c0c */ /* 0x000fc8000bf06070 */
[----:B------:R-:W-:-:S15]  /*3770*/  ISETP.GE.U32.AND.EX P0, PT, R0, UR17, PT, P0 ;  /* 0x0000001100007c0c */ /* 0x000fde000bf06100 */
[----:B------:R-:W-:-:S15]  /*3780*/  NOP ;  /* 0x0000000000007918 */ /* 0x000fde0000000000 */
[----:B------:R-:W-:-:S13]  /*3790*/  NOP ;  /* 0x0000000000007918 */ /* 0x000fda0000000000 */
[----:B------:R0:W2:Y:S02]  /*37a0*/  DSETP.GEU.AND P2, PT, R48, UR14, PT ;  /* 0x0000000e30007e2a */ /* 0x0000a4000bf4e000 */
[----:B0-----:R-:W-:Y:S02]  /*37b0*/  PRMT R48, R60, 0x3340, R53 ;  /* 0x000033403c307816 */ /* 0x001fe40000000035 */
[----:B------:R-:W-:Y:S02]  /*37c0*/  SEL R49, RZ, 0x1, P1 ;  /* 0x00000001ff317807 */ /* 0x000fe40000800000 */
[----:B------:R-:W-:Y:S02]  /*37d0*/  PRMT R9, R48, 0x5410, R39 ;  /* 0x0000541030097816 */ /* 0x000fe40000000027 */
[----:B--2---:R-:W-:Y:S02]  /*37e0*/  SEL R51, RZ, 0x1, P2 ;  /* 0x00000001ff337807 */ /* 0x004fe40001000000 */
[----:B------:R-:W-:-:S02]  /*37f0*/  PRMT R8, R49, 0x3340, R61 ;  /* 0x0000334031087816 */ /* 0x000fc4000000003d */
[----:B------:R-:W-:-:S04]  /*3800*/  PRMT R51, R51, 0x3340, R50 ;  /* 0x0000334033337816 */ /* 0x000fc80000000032 */
[----:B------:R-:W-:-:S15]  /*3810*/  PRMT R8, R51, 0x5410, R8 ;  /* 0x0000541033087816 */ /* 0x000fde0000000008 */
[----:B------:R-:W-:-:S15]  /*3820*/  NOP ;  /* 0x0000000000007918 */ /* 0x000fde0000000000 */
[----:B------:R-:W-:-:S15]  /*3830*/  NOP ;  /* 0x0000000000007918 */ /* 0x000fde0000000000 */
[----:B------:R-:W-:-:S03]  /*3840*/  NOP ;  /* 0x0000000000007918 */ /* 0x000fc60000000000 */
[----:B------:R0:W-:Y:S02]  /*3850*/  DMUL R38, R4, R42 ;  /* 0x0000002a04267228 */ /* 0x0001e40000000000 */
[----:B0-----:R1:W5:Y:S04]  /*3860*/  LDL.LU.64 R4, [R1+0x18] ;  /* 0x0000180001047983 */ /* 0x0013680000300a00 */
[----:B------:R0:W-:Y:S04]  /*3870*/  STL [R1+0x4], R2 ;  /* 0x0000040201007387 */ /* 0x0001e80000100800 */
[----:B0-----:R1:W5:Y:S04]  /*3880*/  LDL.LU R2, [R1+0x14] ;  /* 0x0000140001027983 */ /* 0x0013680000300800 */
[----:B------:R0:W-:Y:S04]  /*3890*/  STL [R1+0x8], R0 ;  /* 0x0000080001007387 */ /* 0x0001e80000100800 */
[----:B0-----:R1:W5:Y:S04]  /*38a0*/  LDL.LU R0, [R1+0x10] ;  /* 0x0000100001007983 */ /* 0x0013680000300800 */
[----:B------:R1:W-:-:S15]  /*38b0*/  STG.E.ENL2.256 desc[UR6][R44.64+0x40], R24, R28 ;  /* 0xf80002182c1c797f */ /* 0x0003de000f121806 */
[----:B------:R-:W-:-:S15]  /*38c0*/  NOP ;  /* 0x0000000000007918 */ /* 0x000fde0000000000 */
[----:B------:R-:W-:-:S12]  /*38d0*/  NOP ;  /* 0x0000000000007918 */ /* 0x000fd80000000000 */
[----:B------:R-:W0:Y:S02]  /*38e0*/  DMUL R22, R32, R42 ;  /* 0x0000002a20167228 */ /* 0x000e240000000000 */
[----:B0-----:R1:W-:-:S15]  /*38f0*/  STG.E.ENL2.256 desc[UR6][R44.64+0x20], R16, R20 ;  /* 0xf80001102c14797f */ /* 0x0013de000f121806 */
        /* <DEDUP_REMOVED lines=20> */
        .weak           $__internal_107_$__cuda_sm20_dblrcp_rn_slowpath_v3
        .type           $__internal_107_$__cuda_sm20_dblrcp_rn_slowpath_v3,@function
        .size           $__internal_107_$__cuda_sm20_dblrcp_rn_slowpath_v3,(.L_x_14170 - $__internal_107_$__cuda_sm20_dblrcp_rn_slowpath_v3)
$__internal_107_$__cuda_sm20_dblrcp_rn_slowpath_v3:
        /* <DEDUP_REMOVED lines=59> */
.L_x_6694:
        /* <DEDUP_REMOVED lines=34> */
.L_x_6692:
[----:B------:R-:W0:Y:S01]  /*4010*/  LDC R10, c[0x0][0x868] ;  /* 0x00021a00ff0a7b82 */ /* 0x000e220000000800 */
[----:B-1----:R-:W-:-:S07]  /*4020*/  LOP3.LUT R11, R12, 0x80000, RZ, 0xfc, !PT ;  /* 0x000800000c0b7812 */ /* 0x002fce00078efcff */
.L_x_6693:
[----:B0-----:R-:W-:Y:S01]  /*4030*/  IMAD.MOV.U32 R42, RZ, RZ, R10 ;  /* 0x000000ffff2a7224 */ /* 0x001fe200078e000a */
[----:B------:R-:W-:Y:S01]  /*4040*/  MOV R43, R11 ;  /* 0x0000000b002b7202 */ /* 0x000fe20000000f00 */
[----:B------:R-:W-:Y:S01]  /*4050*/  IMAD.MOV.U32 R10, RZ, RZ, R8 ;  /* 0x000000ffff0a7224 */ /* 0x000fe200078e0008 */
[----:B------:R-:W-:-:S04]  /*4060*/  MOV R11, 0x0 ;  /* 0x00000000000b7802 */ /* 0x000fc80000000f00 */
[----:B------:R-:W-:Y:S05]  /*4070*/  RET.REL.NODEC R10 `(_ZN2at6native43_GLOBAL__N__7cc8d1ed_10_Dropout_cu_0e96ed3824fused_dropout_kernel_vecIddmLi1ELi16EbEEvNS_4cuda6detail10TensorInfoIKT_T1_EENS5_IS6_S8_EENS5_IT4_S8_EES8_T0_NS_15PhiloxCudaStateE) ;  /* 0xffffffbc0ae07950 */ /* 0x000fea0003c3ffff */
.L_x_6695:
        /* <DEDUP_REMOVED lines=16> */
.L_x_14170:


//--------------------- .text._ZN2at6native43_GLOBAL__N__7cc8d1ed_10_Dropout_cu_0e96ed3820fused_dropout_kernelIN3c108BFloat16EfjLin1ELin1EbEEvNS_4cuda6detail10TensorInfoIKT_T1_EENS7_IS8_SA_EENS7_IT4_SA_EESA_T0_NS_15PhiloxCudaStateE --------------------------
	.section	.text._ZN2at6native43_GLOBAL__N__7cc8d1ed_10_Dropout_cu_0e96ed3820fused_dropout_kernelIN3c108BFloat16EfjLin1ELin1EbEEvNS_4cuda6detail10TensorInfoIKT_T1_EENS7_IS8_SA_EENS7_IT4_SA_EESA_T0_NS_15PhiloxCudaStateE,"ax",@progbits
	.align	128
.text._ZN2at6native43_GLOBAL__N__7cc8d1ed_10_Dropout_cu_0e96ed3820fused_dropout_kernelIN3c108BFloat16EfjLin1ELin1EbEEvNS_4cuda6detail10TensorInfoIKT_T1_EENS7_IS8_SA_EENS7_IT4_SA_EESA_T0_NS_15PhiloxCudaStateE:
        .type           _ZN2at6native43_GLOBAL__N__7cc8d1ed_10_Dropout_cu_0e96ed3820fused_dropout_kernelIN3c108BFloat16EfjLin1ELin1EbEEvNS_4cuda6detail10TensorInfoIKT_T1_EENS7_IS8_SA_EENS7_IT4_SA_EESA_T0_NS_15PhiloxCudaStateE,@function
        .size           _ZN2at6native43_GLOBAL__N__7cc8d1ed_10_Dropout_cu_0e96ed3820fused_dropout_kernelIN3c108BFloat16EfjLin1ELin1EbEEvNS_4cuda6detail10TensorInfoIKT_T1_EENS7_IS8_SA_EENS7_IT4_SA_EESA_T0_NS_15PhiloxCudaStateE,(.L_x_14172 - _ZN2at6native43_GLOBAL__N__7cc8d1ed_10_Dropout_cu_0e96ed3820fused_dropout_kernelIN3c108BFloat16EfjLin1ELin1EbEEvNS_4cuda6detail10TensorInfoIKT_T1_EENS7_IS8_SA_EENS7_IT4_SA_EESA_T0_NS_15PhiloxCudaStateE)
        .other          _ZN2at6native43_GLOBAL__N__7cc8d1ed_10_Dropout_cu_0e96ed3820fused_dropout_kernelIN3c108BFloat16EfjLin1ELin1EbEEvNS_4cuda6detail10TensorInfoIKT_T1_EENS7_IS8_SA_EENS7_IT4_SA_EESA_T0_NS_15PhiloxCudaStateE,@"STO_CUDA_ENTRY STV_DEFAULT"
_ZN2at6native43_GLOBAL__N__7cc8d1ed_10_Dropout_cu_0e96ed3820fused_dropout_kernelIN3c108BFloat16EfjLin1ELin1EbEEvNS_4cuda6detail10TensorInfoIKT_T1_EENS7_IS8_SA_EENS7_IT4_SA_EESA_T0_NS_15PhiloxCudaStateE:
        /* <DEDUP_REMOVED lines=16> */
[----:B------:R-:W0:Y:S05]  /*0100*/  S2R R0, SR_TID.X ;  /* 0x0000000000007919 */ /* 0x000e2a0000002100 */
[----:B------:R-:W1:Y:S01]  /*0110*/  F2F.F64.F32 R4, R4 ;  /* 0x0000000400047310 */ /* 0x000e620000201800 */
[----:B------:R-:W0:Y:S01]  /*0120*/  LDC R19, c[0x0][0x360] ;  /* 0x0000d800ff137b82 */ /* 0x000e220000000800 */
[----:B-1----:R-:W-:Y:S01]  /*0130*/  IADD3 R6, PT, PT, R5, 0x300402, RZ ;  /* 0x0030040205067810 */ /* 0x002fe20007ffe0ff */
[----:B0-----:R-:W-:Y:S01]  /*0140*/  IMAD R25, R19, UR4, R0 ;  /* 0x0000000413197c24 */ /* 0x001fe2000f8e0200 */
[----:B------:R-:W0:-:S15]  /*0150*/  MUFU.RCP64H R7, R5 ;  /* 0x0000000500077308 */ /* 0x000e1e0000001800 */
[----:B------:R-:W-:-:S15]  /*0160*/  NOP ;  /* 0x0000000000007918 */ /* 0x000fde0000000000 */
[----:B------:R-:W-:-:S15]  /*0170*/  NOP ;  /* 0x0000000000007918 */ /* 0x000fde0000000000 */
[----:B------:R-:W-:-:S15]  /*0180*/  NOP ;  /* 0x0000000000007918 */ /* 0x000fde0000000000 */
        /* <DEDUP_REMOVED lines=18> */
[----:B----4-:R-:W-:Y:S02]  /*02b0*/  LOP3.LUT R16, R23, R13, R2, 0x96, !PT ;  /* 0x0000000d17107212 */ /* 0x010fe400078e9602 */
[----:B0-----:R-:W-:Y:S01]  /*02c0*/  IADD3 R7, PT, PT, R3, -0x4498517b, RZ ;  /* 0xbb67ae8503077810 */ /* 0x001fe20007ffe0ff */
[----:B------:R-:W-:Y:S01]  /*02d0*/  VIADD R22, R2, 0x9e3779b9 ;  /* 0x9e3779b902167836 */ /* 0x000fe20000000000 */
[----:B------:R-:W-:Y:S01]  /*02e0*/  LOP3.LUT R20, R11, R3, RZ, 0x3c, !PT ;  /* 0x000000030b147212 */ /* 0x000fe200078e3cff */
[----:B------:R-:W-:Y:S01]  /*02f0*/  IMAD.WIDE.U32 R16, R16, -0x2daee0ad, RZ ;  /* 0xd2511f5310107825 */ /* 0x000fe200078e00ff */
[C---:B------:R-:W-:Y:S02]  /*0300*/  IADD3 R11, PT, PT, R2.reuse, 0x3c6ef372, RZ ;  /* 0x3c6ef372020b7810 */ /* 0x040fe40007ffe0ff */
[----:B------:R-:W-:Y:S01]  /*0310*/  IADD3 R15, PT, PT, R2, 0x78dde6e4, RZ ;  /* 0x78dde6e4020f7810 */ /* 0x000fe20007ffe0ff */
[----:B------:R-:W-:Y:S01]  /*0320*/  IMAD.WIDE.U32 R20, R20, -0x326172a9, RZ ;  /* 0xcd9e8d5714147825 */ /* 0x000fe200078e00ff */
[----:B------:R-:W-:-:S04]  /*0330*/  LOP3.LUT R7, R7, R10, R17, 0x96, !PT ;  /* 0x0000000a07077212 */ /* 0x000fc800078e9611 */
[----:B------:R-:W-:Y:S01]  /*0340*/  LOP3.LUT R12, R22, R12, R21, 0x96, !PT ;  /* 0x0000000c160c7212 */ /* 0x000fe200078e9615 */
[----:B------:R-:W-:-:S04]  /*0350*/  IMAD.WIDE.U32 R26, R7, -0x326172a9, RZ ;  /* 0xcd9e8d57071a7825 */ /* 0x000fc800078e00ff */
[----:B------:R-:W-:Y:S01]  /*0360*/  IMAD.WIDE.U32 R12, R12, -0x2daee0ad, RZ ;  /* 0xd2511f530c0c7825 */ /* 0x000fe200078e00ff */
[----:B------:R-:W-:-:S03]  /*0370*/  LOP3.LUT R11, R11, R20, R27, 0x96, !PT ;  /* 0x000000140b0b7212 */ /* 0x000fc600078e961b */
[----:B------:R-:W-:-:S05]  /*0380*/  VIADD R7, R3, 0x76cf5d0a ;  /* 0x76cf5d0a03077836 */ /* 0x000fca0000000000 */
[----:B------:R-:W-:Y:S01]  /*0390*/  LOP3.LUT R7, R7, R16, R13, 0x96, !PT ;  /* 0x0000001007077212 */ /* 0x000fe200078e960d */
[----:B------:R-:W-:Y:S01]  /*03a0*/  IMAD.WIDE.U32 R16, R11, -0x2daee0ad, RZ ;  /* 0xd2511f530b107825 */ /* 0x000fe200078e00ff */
[----:B------:R-:W-:-:S15]  /*03b0*/  IADD3 R13, PT, PT, R3, 0x32370b8f, RZ ;  /* 0x32370b8f030d7810 */ /* 0x000fde0007ffe0ff */
[----:B------:R-:W-:-:S02]  /*03c0*/  NOP ;  /* 0x0000000000007918 */ /* 0x000fc40000000000 */
[----:B-1----:R-:W0:Y:S01]  /*03d0*/  DFMA R10, -R4, R8, 1 ;  /* 0x3ff00000040a742b */ /* 0x002e220000000108 */
[----:B------:R-:W-:Y:S01]  /*03e0*/  IMAD.WIDE.U32 R20, R7, -0x326172a9, RZ ;  /* 0xcd9e8d5707147825 */ /* 0x000fe200078e00ff */
[----:B------:R-:W-:-:S03]  /*03f0*/  LOP3.LUT R13, R13, R12, R17, 0x96, !PT ;  /* 0x0000000c0d0d7212 */ /* 0x000fc600078e9611 */
        /* <DEDUP_REMOVED lines=23> */
[----:B------:R-:W-:-:S03]  /*0570*/  VIADD R7, R2, 0x5384540f ;  /* 0x5384540f02077836 */ /* 0x000fc60000000000 */
[----:B0-----:R0:W1:Y:S02]  /*0580*/  DFMA R8, R8, R10, R8 ;  /* 0x0000000a0808722b */ /* 0x0010640000000008 */
[----:B------:R-:W-:Y:S01]  /*0590*/  LOP3.LUT R7, R7, R26, R21, 0x96, !PT ;  /* 0x0000001a07077212 */ /* 0x000fe200078e9615 */
[----:B------:R-:W-:Y:S01]  /*05a0*/  IMAD.WIDE.U32 R26, R13, -0x326172a9, RZ ;  /* 0xcd9e8d570d1a7825 */ /* 0x000fe200078e00ff */
[----:B------:R-:W-:-:S03]  /*05b0*/  IADD3 R21, PT, PT, R2, -0xe443238, RZ ;  /* 0xf1bbcdc802157810 */ /* 0x000fc60007ffe0ff */
[----:B------:R-:W-:Y:S01]  /*05c0*/  IMAD.WIDE.U32 R12, R7, -0x2daee0ad, RZ ;  /* 0xd2511f53070c7825 */ /* 0x000fe200078e00ff */
[----:B------:R-:W-:-:S03]  /*05d0*/  LOP3.LUT R21, R21, R20, R27, 0x96, !PT ;  /* 0x0000001415157212 */ /* 0x000fc600078e961b */
[----:B------:R-:W-:Y:S02]  /*05e0*/  VIADD R7, R3, 0xdb3d7428 ;  /* 0xdb3d742803077836 */ /* 0x000fe40000000000 */
[----:B------:R-:W-:-:S03]  /*05f0*/  IMAD.HI.U32 R15, R21, -0x2daee0ad, RZ ;  /* 0xd2511f53150f7827 */ /* 0x000fc600078e00ff */
[----:B------:R-:W-:Y:S02]  /*0600*/  LOP3.LUT R16, R7, R16, R13, 0x96, !PT ;  /* 0x0000001007107212 */ /* 0x000fe400078e960d */
[----:B------:R-:W-:Y:S02]  /*0610*/  IADD3 R7, PT, PT, R2, -0x700cb87f, RZ ;  /* 0x8ff3478102077810 */ /* 0x000fe40007ffe0ff */
[----:B------:R-:W-:Y:S01]  /*0620*/  LOP3.LUT R15, R12, R15, RZ, 0x3c, !PT ;  /* 0x0000000f0c0f7212 */ /* 0x000fe200078e3cff */
[----:B------:R-:W-:-:S05]  /*0630*/  IMAD.HI.U32 R20, R16, -0x326172a9, RZ ;  /* 0xcd9e8d5710147827 */ /* 0x000fca00078e00ff */
[----:B------:R-:W-:Y:S01]  /*0640*/  LOP3.LUT R20, R7, R26, R20, 0x96, !PT ;  /* 0x0000001a07147212 */ /* 0x000fe200078e9614 */
[----:B01----:R-:W-:Y:S06]  /*0650*/  @P0 BRA `(.L_x_6696) ;  /* 0x0000000000100947 */ /* 0x003fec0003800000 */
[----:B------:R-:W-:Y:S02]  /*0660*/  LOP3.LUT R0, R5, 0x7fffffff, RZ, 0xc0, !PT ;  /* 0x7fffffff05007812 */ /* 0x000fe400078ec0ff */
[----:B------:R-:W-:-:S03]  /*0670*/  MOV R12, 0x6a0 ;  /* 0x000006a0000c7802 */ /* 0x000fc60000000f00 */
[----:B------:R-:W-:-:S07]  /*0680*/  VIADD R8, R0, 0xfff00000 ;  /* 0xfff0000000087836 */ /* 0x000fce0000000000 */
[----:B------:R-:W-:Y:S05]  /*0690*/  CALL.REL.NOINC `($__internal_108_$__cuda_sm20_dblrcp_rn_slowpath_v3) ;  /* 0x000000e000c07944 */ /* 0x000fea0003c00000 */
.L_x_6696:
        /* <DEDUP_REMOVED lines=40> */
[----:B------:R-:W-:Y:S02]  /*0920*/  UIADD3 UR5, UPT, UPT, UR6, 0x7, URZ ;  /* 0x0000000706057890 */ /* 0x000fe4000fffe0ff */
[----:B--2---:R-:W-:Y:S02]  /*0930*/  UIADD3 UR7, UPT, UPT, UR9, -0x1, URZ ;  /* 0xffffffff09077890 */ /* 0x004fe4000fffe0ff */
[----:B------:R-:W-:Y:S02]  /*0940*/  UIADD3 UR8, UPT, UPT, UR9, 0x7, URZ ;  /* 0x0000000709087890 */ /* 0x000fe4000fffe0ff */
[----:B------:R-:W-:Y:S02]  /*0950*/  UIADD3 UR6, UPT, UPT, UR6, 0x3, URZ ;  /* 0x0000000306067890 */ /* 0x000fe4000fffe0ff */
[----:B------:R-:W-:Y:S02]  /*0960*/  UIADD3 UR9, UPT, UPT, UR9, 0x3, URZ ;  /* 0x0000000309097890 */ /* 0x000fe4000fffe0ff */
        /* <DEDUP_REMOVED lines=8> */
[----:B------:R-:W-:Y:S02]  /*09f0*/  ULOP3.LUT UR7, UR7, 0xfffffff8, URZ, 0xc0, !UPT ;  /* 0xfffffff807077892 */ /* 0x000fe4000f8ec0ff */
[----:B------:R-:W-:Y:S02]  /*0a00*/  ULOP3.LUT UR8, UR8, 0x3, URZ, 0xc0, !UPT ;  /* 0x0000000308087892 */ /* 0x000fe4000f8ec0ff */
[----:B------:R-:W-:Y:S02]  /*0a10*/  ULOP3.LUT UR9, UR9, 0x1, URZ, 0xc0, !UPT ;  /* 0x0000000109097892 */ /* 0x000fe4000f8ec0ff */
[----:B------:R-:W-:Y:S02]  /*0a20*/  UIADD3 UR10, UPT, UPT, UR10, -0x1, URZ ;  /* 0xffffffff0a0a7890 */ /* 0x000fe4000fffe0ff */
[----:B------:R-:W-:-:S02]  /*0a30*/  UIADD3 UR11, UPT, UPT, UR11, -0x1, URZ ;  /* 0xffffffff0b0b7890 */ /* 0x000fc4000fffe0ff */
[----:B------:R-:W-:Y:S02]  /*0a40*/  UIADD3 UR12, UPT, UPT, UR12, -0x1, URZ ;  /* 0xffffffff0c0c7890 */ /* 0x000fe4000fffe0ff */
[----:B------:R-:W-:-:S12]  /*0a50*/  UIADD3 UR13, UPT, UPT, UR13, -0x1, URZ ;  /* 0xffffffff0d0d7890 */ /* 0x000fd8000fffe0ff */
.L_x_6764:
[----:B------:R-:W-:Y:S01]  /*0a60*/  VIADD R39, R39, 0x1 ;  /* 0x0000000127277836 */ /* 0x000fe20000000000 */
[----:B------:R-:W-:Y:S03]  /*0a70*/  BSSY.RECONVERGENT B0, `(.L_x_6697) ;  /* 0x000000c000007945 */ /* 0x000fe60003800200 */
[C---:B0---4-:R-:W-:Y:S01]  /*0a80*/  IMAD.WIDE.U32 R8, R39.reuse, -0x2daee0ad, RZ ;  /* 0xd2511f5327087825 */ /* 0x051fe200078e00ff */
[----:B------:R-:W-:-:S13]  /*0a90*/  ISETP.NE.AND P0, PT, R39, RZ, PT ;  /* 0x000000ff2700720c */ /* 0x000fda0003f05270 */
[----:B-123-5:R-:W-:Y:S05]  /*0aa0*/  @P0 BRA `(.L_x_6698) ;  /* 0x0000000000200947 */ /* 0x02efea0003800000 */
        /* <DEDUP_REMOVED lines=8> */
.L_x_6698:
[----:B------:R-:W-:Y:S05]  /*0b30*/  BSYNC.RECONVERGENT B0 ;  /* 0x0000000000007941 */ /* 0x000fea0003800200 */
.L_x_6697:
[----:B------:R-:W-:Y:S01]  /*0b40*/  LOP3.LUT R10, R13, R9, R3, 0x96, !PT ;  /* 0x000000090d0a7212 */ /* 0x000fe200078e9603 */
[----:B------:R-:W-:Y:S01]  /*0b50*/  IMAD.WIDE.U32 R6, R12, -0x326172a9, RZ ;  /* 0xcd9e8d570c067825 */ /* 0x000fe200078e00ff */
[----:B------:R-:W-:Y:S02]  /*0b60*/  IADD3 R5, PT, PT, R3, -0x4498517b, RZ ;  /* 0xbb67ae8503057810 */ /* 0x000fe40007ffe0ff */
[----:B------:R-:W-:Y:S01]  /*0b70*/  ISETP.GT.AND P0, PT, R14, 0x1, PT ;  /* 0x000000010e00780c */ /* 0x000fe20003f04270 */
        /* <DEDUP_REMOVED lines=48> */
[----:B------:R-:W-:Y:S01]  /*0e80*/  VIADD R7, R2, 0x8ff34781 ;  /* 0x8ff3478102077836 */ /* 0x000fe20000000000 */
[----:B------:R-:W-:Y:S01]  /*0e90*/  LOP3.LUT R21, R5, R10, R9, 0x96, !PT ;  /* 0x0000000a05157212 */ /* 0x000fe200078e9609 */
[----:B------:R-:W-:Y:S01]  /*0ea0*/  IMAD.WIDE.U32 R28, R28, -0x326172a9, RZ ;  /* 0xcd9e8d571c1c7825 */ /* 0x000fe200078e00ff */
[----:B------:R-:W-:-:S03]  /*0eb0*/  MOV R5, R20 ;  /* 0x0000001400057202 */ /* 0x000fc60000000f00 */
[----:B------:R-:W-:Y:S01]  /*0ec0*/  VIADD R9, R3, 0x96a522ad ;  /* 0x96a522ad03097836 */ /* 0x000fe20000000000 */
[----:B------:R-:W-:Y:S01]  /*0ed0*/  LOP3.LUT R20, R7, R8, R29, 0x96, !PT ;  /* 0x0000000807147212 */ /* 0x000fe200078e961d */
[----:B------:R-:W-:Y:S01]  /*0ee0*/  IMAD.HI.U32 R7, R21, -0x2daee0ad, RZ ;  /* 0xd2511f5315077827 */ /* 0x000fe200078e00ff */
[----:B------:R-:W-:-:S03]  /*0ef0*/  MOV R8, R15 ;  /* 0x0000000f00087202 */ /* 0x000fc60000000f00 */
        /* <DEDUP_REMOVED lines=12> */
.L_x_6699:
        /* <DEDUP_REMOVED lines=9> */
.L_x_6700:
[----:B------:R-:W0:Y:S01]  /*1050*/  LDC R28, c[0x0][0x450] ;  /* 0x00011400ff1c7b82 */ /* 0x000e220000000800 */
[----:B------:R-:W-:Y:S01]  /*1060*/  I2FP.F32.U32 R8, R0 ;  /* 0x0000000000087245 */ /* 0x000fe20000201000 */
[----:B------:R-:W-:Y:S01]  /*1070*/  IMAD.MOV.U32 R9, RZ, RZ, 0x2f800000 ;  /* 0x2f800000ff097424 */ /* 0x000fe200078e00ff */
[----:B------:R-:W-:Y:S01]  /*1080*/  I2FP.F32.U32 R6, R6 ;  /* 0x0000000600067245 */ /* 0x000fe20000201000 */
[----:B------:R-:W-:Y:S01]  /*1090*/  BSSY.RECONVERGENT B0, `(.L_x_6701) ;  /* 0x000069f000007945 */ /* 0x000fe20003800200 */
[----:B------:R-:W-:Y:S01]  /*10a0*/  I2FP.F32.U32 R5, R5 ;  /* 0x0000000500057245 */ /* 0x000fe20000201000 */
[----:B------:R-:W-:Y:S01]  /*10b0*/  FFMA.FTZ R8, R8, R9, 1.1641532182693481445e-10 ;  /* 0x2f00000008087423 */ /* 0x000fe20000010009 */
[----:B------:R-:W-:Y:S01]  /*10c0*/  I2FP.F32.U32 R10, R7 ;  /* 0x00000007000a7245 */ /* 0x000fe20000201000 */
[----:B------:R-:W1:Y:S01]  /*10d0*/  LDC R11, c[0x0][0x60c] ;  /* 0x00018300ff0b7b82 */ /* 0x000e620000000800 */
[-C--:B------:R-:W-:Y:S01]  /*10e0*/  FFMA.FTZ R6, R6, R9.reuse, 1.1641532182693481445e-10 ;  /* 0x2f00000006067423 */ /* 0x080fe20000010009 */
[----:B------:R-:W-:-:S02]  /*10f0*/  FFMA.FTZ R0, R5, R9, 1.1641532182693481445e-10 ;  /* 0x2f00000005007423 */ /* 0x000fc40000010009 */
[----:B------:R-:W-:Y:S01]  /*1100*/  FFMA.FTZ R10, R10, R9, 1.1641532182693481445e-10 ;  /* 0x2f0000000a0a7423 */ /* 0x000fe20000010009 */
[----:B0-----:R-:W-:Y:S02]  /*1110*/  ISETP.GE.AND P3, PT, R28, 0x2, PT ;  /* 0x000000021c00780c */ /* 0x001fe40003f66270 */
[-C--:B-1----:R-:W-:Y:S02]  /*1120*/  FSETP.GEU.FTZ.AND P1, PT, R8, R11.reuse, PT ;  /* 0x0000000b0800720b */ /* 0x082fe40003f3e000 */
[CC--:B------:R-:W-:Y:S02]  /*1130*/  FSETP.GEU.FTZ.AND P2, PT, R6.reuse, R11.reuse, PT ;  /* 0x0000000b0600720b */ /* 0x0c0fe40003f5e000 */
[-C--:B------:R-:W-:Y:S02]  /*1140*/  FSET.BF.LT.FTZ.AND R7, R6, R11.reuse, PT ;  /* 0x0000000b0607720a */ /* 0x080fe40003811000 */
[CC--:B------:R-:W-:Y:S02]  /*1150*/  FSETP.GEU.FTZ.AND P0, PT, R0.reuse, R11.reuse, PT ;  /* 0x0000000b0000720b */ /* 0x0c0fe40003f1e000 */
[----:B------:R-:W-:-:S02]  /*1160*/  FSET.BF.LT.FTZ.AND R9, R0, R11, PT ;  /* 0x0000000b0009720a */ /* 0x000fc40003811000 */
[-C--:B------:R-:W-:Y:S02]  /*1170*/  FSET.BF.LT.FTZ.AND R8, R8, R11.reuse, PT ;  /* 0x0000000b0808720a */ /* 0x080fe40003811000 */
[----:B------:R-:W-:Y:S01]  /*1180*/  FSET.BF.LT.FTZ.AND R6, R10, R11, PT ;  /* 0x0000000b0a06720a */ /* 0x000fe20003811000 */
        /* <DEDUP_REMOVED lines=18> */
.L_x_6706:
[C---:B------:R-:W-:Y:S01]  /*12b0*/  IADD3 R35, PT, PT, R31.reuse, 0x3, RZ ;  /* 0x000000031f237810 */ /* 0x040fe20007ffe0ff */
[----:B------:R-:W-:Y:S01]  /*12c0*/  UIADD3 UR4, UPT, UPT, UR4, 0x8, URZ ;  /* 0x0000000804047890 */ /* 0x000fe2000fffe0ff */
[----:B------:R-:W-:-:S03]  /*12d0*/  IADD3 R33, PT, PT, R31, 0x2, RZ ;  /* 0x000000021f217810 */ /* 0x000fc60007ffe0ff */
[----:B------:R-:W-:Y:S01]  /*12e0*/  IMAD.SHL.U32 R35, R35, 0x4, RZ ;  /* 0x0000000423237824 */ /* 0x000fe200078e00ff */
[----:B------:R-:W-:Y:S01]  /*12f0*/  UISETP.NE.AND UP0, UPT, UR4, URZ, UPT ;  /* 0x000000ff0400728c */ /* 0x000fe2000bf05270 */
        /* <DEDUP_REMOVED lines=35> */
[----:B------:R-:W-:Y:S02]  /*1530*/  @!P5 LOP3.LUT R37, RZ, R30, RZ, 0x33, !PT ;  /* 0x0000001eff25d212 */ /* 0x000fe400078e33ff */
[----:B------:R-:W-:Y:S01]  /*1540*/  ISETP.NE.U32.AND P5, PT, R34, RZ, PT ;  /* 0x000000ff2200720c */ /* 0x000fe20003fa5070 */
[----:B----4-:R-:W3:Y:S02]  /*1550*/  MUFU.RCP R44, R44 ;  /* 0x0000002c002c7308 */ /* 0x010ee40000001000 */
[----:B------:R-:W-:-:S04]  /*1560*/  IMAD.HI.U32 R41, R40, R37, RZ ;  /* 0x0000002528297227 */ /* 0x000fc800078e00ff */
[----:B------:R-:W-:Y:S01]  /*1570*/  IMAD.SHL.U32 R40, R31, 0x4, RZ ;  /* 0x000000041f287824 */ /* 0x000fe200078e00ff */
[----:B------:R-:W-:-:S03]  /*1580*/  IADD3 R43, PT, PT, -R41, RZ, RZ ;  /* 0x000000ff292b7210 */ /* 0x000fc60007ffe1ff */
[----:B------:R4:W5:Y:S02]  /*1590*/  LDC R42, c[0x0][R40+0x388] ;  /* 0x0000e200282a7b82 */ /* 0x0009640000000800 */
[----:B------:R-:W-:-:S05]  /*15a0*/  IMAD R43, R34, R43, R37 ;  /* 0x0000002b222b7224 */ /* 0x000fca00078e0225 */
[----:B------:R-:W-:Y:S01]  /*15b0*/  ISETP.GE.U32.AND P3, PT, R43, R34, PT ;  /* 0x000000222b00720c */ /* 0x000fe20003f66070 */
[----:B----4-:R-:W4:Y:S01]  /*15c0*/  LDC R40, c[0x0][R40+0x3ec] ;  /* 0x0000fb0028287b82 */ /* 0x010f220000000800 */
[----:B---3--:R-:W-:-:S04]  /*15d0*/  IADD3 R4, PT, PT, R44, 0xffffffe, RZ ;  /* 0x0ffffffe2c047810 */ /* 0x008fc80007ffe0ff */
[----:B------:R3:W0:Y:S07]  /*15e0*/  F2I.FTZ.U32.TRUNC.NTZ R5, R4 ;  /* 0x0000000400057305 */ /* 0x00062e000021f000 */
[----:B------:R-:W-:Y:S02]  /*15f0*/  @P3 IMAD.IADD R43, R43, 0x1, -R34 ;  /* 0x000000012b2b3824 */ /* 0x000fe400078e0a22 */
[----:B------:R-:W-:Y:S01]  /*1600*/  @P3 VIADD R41, R41, 0x1 ;  /* 0x0000000129293836 */ /* 0x000fe20000000000 */
[----:B-----5:R-:W5:Y:S02]  /*1610*/  I2F.U32.RP R46, R42 ;  /* 0x0000002a002e7306 */ /* 0x020f640000209000 */
[----:B------:R-:W-:Y:S01]  /*1620*/  ISETP.GE.U32.AND P4, PT, R43, R34, PT ;  /* 0x000000222b00720c */ /* 0x000fe20003f86070 */
[----:B---3--:R-:W-:Y:S01]  /*1630*/  IMAD.MOV.U32 R4, RZ, RZ, RZ ;  /* 0x000000ffff047224 */ /* 0x008fe200078e00ff */
[----:B------:R-:W-:-:S05]  /*1640*/  IADD3 R43, PT, PT, RZ, -R38, RZ ;  /* 0x80000026ff2b7210 */ /* 0x000fca0007ffe0ff */
[----:B0-----:R-:W-:-:S04]  /*1650*/  IMAD R43, R43, R5, RZ ;  /* 0x000000052b2b7224 */ /* 0x001fc800078e02ff */
[----:B------:R-:W-:Y:S02]  /*1660*/  IMAD.HI.U32 R44, R5, R43, R4 ;  /* 0x0000002b052c7227 */ /* 0x000fe400078e0004 */
[----:B------:R-:W-:Y:S01]  /*1670*/  @P4 IADD3 R41, PT, PT, R41, 0x1, RZ ;  /* 0x0000000129294810 */ /* 0x000fe20007ffe0ff */
[----:B-----5:R-:W0:Y:S01]  /*1680*/  MUFU.RCP R46, R46 ;  /* 0x0000002e002e7308 */ /* 0x020e220000001000 */
[----:B------:R-:W-:Y:S02]  /*1690*/  @!P5 LOP3.LUT R41, RZ, R34, RZ, 0x33, !PT ;  /* 0x00000022ff29d212 */ /* 0x000fe400078e33ff */
[----:B------:R-:W-:-:S03]  /*16a0*/  ISETP.NE.U32.AND P5, PT, R38, RZ, PT ;  /* 0x000000ff2600720c */ /* 0x000fc60003fa5070 */
[----:B------:R-:W-:-:S04]  /*16b0*/  IMAD.HI.U32 R45, R44, R41, RZ ;  /* 0x000000292c2d7227 */ /* 0x000fc800078e00ff */
[----:B------:R-:W-:Y:S01]  /*16c0*/  VIADD R44, R31, 0xffffffff ;  /* 0xffffffff1f2c7836 */ /* 0x000fe20000000000 */
[----:B------:R-:W-:-:S04]  /*16d0*/  IADD3 R47, PT, PT, -R45, RZ, RZ ;  /* 0x000000ff2d2f7210 */ /* 0x000fc80007ffe1ff */
[----:B------:R-:W-:Y:S01]  /*16e0*/  SHF.L.U32 R44, R44, 0x2, RZ ;  /* 0x000000022c2c7819 */ /* 0x000fe200000006ff */
[----:B------:R-:W-:Y:S02]  /*16f0*/  IMAD R47, R38, R47, R41 ;  /* 0x0000002f262f7224 */ /* 0x000fe400078e0229 */
[----:B0-----:R-:W-:Y:S01]  /*1700*/  VIADD R4, R46, 0xffffffe ;  /* 0x0ffffffe2e047836 */ /* 0x001fe20000000000 */
[----:B------:R0:W3:Y:S02]  /*1710*/  LDC R43, c[0x0][R44+0x388] ;  /* 0x0000e2002c2b7b82 */ /* 0x0000e40000000800 */
[----:B------:R-:W-:Y:S01]  /*1720*/  ISETP.GE.U32.AND P3, PT, R47, R38, PT ;  /* 0x000000262f00720c */ /* 0x000fe20003f66070 */
[----:B------:R5:W2:Y:S05]  /*1730*/  F2I.FTZ.U32.TRUNC.NTZ R5, R4 ;  /* 0x0000000400057305 */ /* 0x000aaa000021f000 */
[----:B0-----:R-:W0:Y:S01]  /*1740*/  LDC R44, c[0x0][R44+0x3ec] ;  /* 0x0000fb002c2c7b82 */ /* 0x001e220000000800 */
[----:B-----5:R-:W-:-:S06]  /*1750*/  HFMA2 R4, -RZ, RZ, 0, 0 ;  /* 0x00000000ff047431 */ /* 0x020fcc00000001ff */
[----:B------:R-:W-:Y:S02]  /*1760*/  @P3 IADD3 R47, PT, PT, -R38, R47, RZ ;  /* 0x0000002f262f3210 */ /* 0x000fe40007ffe1ff */
[----:B------:R-:W-:Y:S02]  /*1770*/  @P3 IADD3 R45, PT, PT, R45, 0x1, RZ ;  /* 0x000000012d2d3810 */ /* 0x000fe40007ffe0ff */
[----:B------:R-:W-:Y:S01]  /*1780*/  ISETP.GE.U32.AND P4, PT, R47, R38, PT ;  /* 0x000000262f00720c */ /* 0x000fe20003f86070 */
[----:B------:R-:W-:Y:S01]  /*1790*/  IMAD.MOV R47, RZ, RZ, -R42 ;  /* 0x000000ffff2f7224 */ /* 0x000fe200078e0a2a */
[----:B---3--:R-:W3:Y:S03]  /*17a0*/  I2F.U32.RP R50, R43 ;  /* 0x0000002b00327306 */ /* 0x008ee60000209000 */
[----:B--2---:R-:W-:-:S04]  /*17b0*/  IMAD R47, R47, R5, RZ ;  /* 0x000000052f2f7224 */ /* 0x004fc800078e02ff */
[----:B------:R-:W-:Y:S01]  /*17c0*/  IMAD.HI.U32 R46, R5, R47, R4 ;  /* 0x0000002f052e7227 */ /* 0x000fe200078e0004 */
[----:B------:R-:W-:-:S03]  /*17d0*/  IADD3 R47, PT, PT, R31, -0x2, RZ ;  /* 0xfffffffe1f2f7810 */ /* 0x000fc60007ffe0ff */
[----:B------:R-:W-:Y:S01]  /*17e0*/  @P4 VIADD R45, R45, 0x1 ;  /* 0x000000012d2d4836 */ /* 0x000fe20000000000 */
[----:B------:R-:W-:Y:S01]  /*17f0*/  @!P5 LOP3.LUT R45, RZ, R38, RZ, 0x33, !PT ;  /* 0x00000026ff2dd212 */ /* 0x000fe200078e33ff */
[----:B------:R-:W-:Y:S01]  /*1800*/  IMAD.SHL.U32 R47, R47, 0x4, RZ ;  /* 0x000000042f2f7824 */ /* 0x000fe200078e00ff */
[----:B------:R-:W-:-:S03]  /*1810*/  ISETP.NE.U32.AND P5, PT, R42, RZ, PT ;  /* 0x000000ff2a00720c */ /* 0x000fc60003fa5070 */
[----:B------:R-:W-:Y:S01]  /*1820*/  IMAD.HI.U32 R46, R46, R45, RZ ;  /* 0x0000002d2e2e7227 */ /* 0x000fe200078e00ff */
[----:B---3--:R-:W2:Y:S01]  /*1830*/  MUFU.RCP R50, R50 ;  /* 0x0000003200327308 */ /* 0x008ea20000001000 */
[----:B------:R3:W5:Y:S02]  /*1840*/  LDC R48, c[0x0][R47+0x388] ;  /* 0x0000e2002f307b82 */ /* 0x0007640000000800 */
[----:B------:R-:W-:-:S04]  /*1850*/  IMAD.MOV R49, RZ, RZ, -R46 ;  /* 0x000000ffff317224 */ /* 0x000fc800078e0a2e */
[----:B------:R-:W-:Y:S02]  /*1860*/  IMAD R49, R42, R49, R45 ;  /* 0x000000312a317224 */ /* 0x000fe400078e022d */
[----:B---3--:R-:W3:Y:S03]  /*1870*/  LDC R47, c[0x0][R47+0x3ec] ;  /* 0x0000fb002f2f7b82 */ /* 0x008ee60000000800 */
[----:B------:R-:W-:Y:S02]  /*1880*/  ISETP.GE.U32.AND P3, PT, R49, R42, PT ;  /* 0x0000002a3100720c */ /* 0x000fe40003f66070 */
[----:B--2---:R-:W-:Y:S02]  /*1890*/  IADD3 R4, PT, PT, R50, 0xffffffe, RZ ;  /* 0x0ffffffe32047810 */ /* 0x004fe40007ffe0ff */
[----:B------:R-:W-:Y:S02]  /*18a0*/  IADD3 R50, PT, PT, R31, -0x3, RZ ;  /* 0xfffffffd1f327810 */ /* 0x000fe40007ffe0ff */
[----:B------:R2:W1:Y:S07]  /*18b0*/  F2I.FTZ.U32.TRUNC.NTZ R5, R4 ;  /* 0x0000000400057305 */ /* 0x00046e000021f000 */
[----:B------:R-:W-:-:S02]  /*18c0*/  @P3 IMAD.IADD R49, R49, 0x1, -R42 ;  /* 0x0000000131313824 */ /* 0x000fc400078e0a2a */
[----:B------:R-:W-:Y:S02]  /*18d0*/  @P3 VIADD R46, R46, 0x1 ;  /* 0x000000012e2e3836 */ /* 0x000fe40000000000 */
[----:B------:R-:W-:Y:S01]  /*18e0*/  IMAD.SHL.U32 R50, R50, 0x4, RZ ;  /* 0x0000000432327824 */ /* 0x000fe200078e00ff */
[----:B------:R-:W-:Y:S01]  /*18f0*/  ISETP.GE.U32.AND P4, PT, R49, R42, PT ;  /* 0x0000002a3100720c */ /* 0x000fe20003f86070 */
[----:B-----5:R-:W5:Y:S01]  /*1900*/  I2F.U32.RP R52, R48 ;  /* 0x0000003000347306 */ /* 0x020f620000209000 */
[----:B------:R-:W-:Y:S01]  /*1910*/  IADD3 R49, PT, PT, RZ, -R43, RZ ;  /* 0x8000002bff317210 */ /* 0x000fe20007ffe0ff */
[----:B--2---:R-:W-:Y:S02]  /*1920*/  HFMA2 R4, -RZ, RZ, 0, 0 ;  /* 0x00000000ff047431 */ /* 0x004fe400000001ff */
[----:B------:R-:W-:Y:S02]  /*1930*/  IMAD.MOV R53, RZ, RZ, -R48 ;  /* 0x000000ffff357224 */ /* 0x000fe400078e0a30 */
[----:B-1----:R-:W-:-:S04]  /*1940*/  IMAD R49, R49, R5, RZ ;  /* 0x0000000531317224 */ /* 0x002fc800078e02ff */
[----:B------:R-:W-:Y:S02]  /*1950*/  IMAD.HI.U32 R5, R5, R49, R4 ;  /* 0x0000003105057227 */ /* 0x000fe400078e0004 */
[----:B------:R1:W2:Y:S02]  /*1960*/  LDC R49, c[0x0][R50+0x388] ;  /* 0x0000e20032317b82 */ /* 0x0002a40000000800 */
[----:B------:R-:W-:Y:S01]  /*1970*/  @P4 VIADD R46, R46, 0x1 ;  /* 0x000000012e2e4836 */ /* 0x000fe20000000000 */
[----:B------:R-:W-:Y:S01]  /*1980*/  @!P5 LOP3.LUT R46, RZ, R42, RZ, 0x33, !PT ;  /* 0x0000002aff2ed212 */ /* 0x000fe200078e33ff */
[----:B-----5:R-:W5:Y:S01]  /*1990*/  MUFU.RCP R52, R52 ;  /* 0x0000003400347308 */ /* 0x020f620000001000 */
[----:B------:R-:W-:-:S03]  /*19a0*/  ISETP.NE.U32.AND P5, PT, R43, RZ, PT ;  /* 0x000000ff2b00720c */ /* 0x000fc60003fa5070 */
[----:B------:R-:W-:Y:S01]  /*19b0*/  IMAD.HI.U32 R51, R5, R46, RZ ;  /* 0x0000002e05337227 */ /* 0x000fe200078e00ff */
[----:B-1----:R-:W1:Y:S04]  /*19c0*/  LDC R50, c[0x0][R50+0x3ec] ;  /* 0x0000fb0032327b82 */ /* 0x002e680000000800 */
[----:B------:R-:W-:-:S05]  /*19d0*/  IADD3 R4, PT, PT, -R51, RZ, RZ ;  /* 0x000000ff33047210 */ /* 0x000fca0007ffe1ff */
[----:B------:R-:W-:Y:S02]  /*19e0*/  IMAD R4, R43, R4, R46 ;  /* 0x000000042b047224 */ /* 0x000fe400078e022e */
[----:B-----5:R-:W-:-:S03]  /*19f0*/  VIADD R5, R52, 0xffffffe ;  /* 0x0ffffffe34057836 */ /* 0x020fc60000000000 */
[----:B------:R-:W-:Y:S01]  /*1a00*/  ISETP.GE.U32.AND P3, PT, R4, R43, PT ;  /* 0x0000002b0400720c */ /* 0x000fe20003f66070 */
[----:B--2---:R-:W2:Y:S01]  /*1a10*/  I2F.U32.RP R55, R49 ;  /* 0x0000003100377306 */ /* 0x004ea20000209000 */
[----:B------:R-:W-:-:S07]  /*1a20*/  IMAD.MOV R57, RZ, RZ, -R49 ;  /* 0x000000ffff397224 */ /* 0x000fce00078e0a31 */
[----:B------:R-:W5:Y:S04]  /*1a30*/  F2I.FTZ.U32.TRUNC.NTZ R5, R5 ;  /* 0x0000000500057305 */ /* 0x000f68000021f000 */
[----:B------:R-:W-:Y:S02]  /*1a40*/  @P3 IADD3 R4, PT, PT, -R43, R4, RZ ;  /* 0x000000042b043210 */ /* 0x000fe40007ffe1ff */
[----:B------:R-:W-:Y:S02]  /*1a50*/  @P3 IADD3 R51, PT, PT, R51, 0x1, RZ ;  /* 0x0000000133333810 */ /* 0x000fe40007ffe0ff */
[----:B------:R-:W-:Y:S01]  /*1a60*/  ISETP.GE.U32.AND P4, PT, R4, R43, PT ;  /* 0x0000002b0400720c */ /* 0x000fe20003f86070 */
[----:B--2---:R-:W2:Y:S01]  /*1a70*/  MUFU.RCP R55, R55 ;  /* 0x0000003700377308 */ /* 0x004ea20000001000 */
[----:B------:R-:W-:-:S02]  /*1a80*/  IMAD.MOV.U32 R4, RZ, RZ, RZ ;  /* 0x000000ffff047224 */ /* 0x000fc400078e00ff */
[----:B-----5:R-:W-:-:S04]  /*1a90*/  IMAD R53, R53, R5, RZ ;  /* 0x0000000535357224 */ /* 0x020fc800078e02ff */
[----:B------:R-:W-:-:S05]  /*1aa0*/  IMAD.HI.U32 R4, R5, R53, R4 ;  /* 0x0000003505047227 */ /* 0x000fca00078e0004 */
[----:B------:R-:W-:Y:S02]  /*1ab0*/  @P4 IADD3 R51, PT, PT, R51, 0x1, RZ ;  /* 0x0000000133334810 */ /* 0x000fe40007ffe0ff */
[----:B------:R-:W-:Y:S01]  /*1ac0*/  @!P5 LOP3.LUT R51, RZ, R43, RZ, 0x33, !PT ;  /* 0x0000002bff33d212 */ /* 0x000fe200078e33ff */
[C---:B------:R-:W-:Y:S01]  /*1ad0*/  VIADD R53, R31.reuse, 0xfffffffc ;  /* 0xfffffffc1f357836 */ /* 0x040fe20000000000 */
[----:B------:R-:W-:Y:S01]  /*1ae0*/  ISETP.NE.U32.AND P5, PT, R48, RZ, PT ;  /* 0x000000ff3000720c */ /* 0x000fe20003fa5070 */
[----:B------:R-:W-:Y:S02]  /*1af0*/  VIADD R31, R31, 0xfffffff8 ;  /* 0xfffffff81f1f7836 */ /* 0x000fe40000000000 */
[----:B------:R-:W-:Y:S01]  /*1b00*/  IMAD.HI.U32 R54, R4, R51, RZ ;  /* 0x0000003304367227 */ /* 0x000fe200078e00ff */
[----:B------:R-:W-:-:S03]  /*1b10*/  SHF.L.U32 R53, R53, 0x2, RZ ;  /* 0x0000000235357819 */ /* 0x000fc600000006ff */
[----:B--2---:R-:W-:Y:S01]  /*1b20*/  VIADD R4, R55, 0xffffffe ;  /* 0x0ffffffe37047836 */ /* 0x004fe20000000000 */
[----:B------:R-:W-:Y:S01]  /*1b30*/  IADD3 R55, PT, PT, -R54, RZ, RZ ;  /* 0x000000ff36377210 */ /* 0x000fe20007ffe1ff */
[----:B------:R2:W5:Y:S02]  /*1b40*/  LDC R52, c[0x0][R53+0x388] ;  /* 0x0000e20035347b82 */ /* 0x0005640000000800 */
[----:B------:R4:W0:Y:S02]  /*1b50*/  F2I.FTZ.U32.TRUNC.NTZ R5, R4 ;  /* 0x0000000400057305 */ /* 0x000824000021f000 */
[----:B------:R-:W-:-:S04]  /*1b60*/  IMAD R55, R48, R55, R51 ;  /* 0x0000003730377224 */ /* 0x000fc800078e0233 */
[----:B--2---:R-:W2:Y:S01]  /*1b70*/  LDC R53, c[0x0][R53+0x3ec] ;  /* 0x0000fb0035357b82 */ /* 0x004ea20000000800 */
[----:B------:R-:W-:Y:S01]  /*1b80*/  ISETP.GE.U32.AND P3, PT, R55, R48, PT ;  /* 0x000000303700720c */ /* 0x000fe20003f66070 */
[----:B----4-:R-:W-:Y:S02]  /*1b90*/  HFMA2 R4, -RZ, RZ, 0, 0 ;  /* 0x00000000ff047431 */ /* 0x010fe400000001ff */
[----:B0-----:R-:W-:-:S04]  /*1ba0*/  IMAD R57, R57, R5, RZ ;  /* 0x0000000539397224 */ /* 0x001fc800078e02ff */
[----:B------:R-:W-:-:S06]  /*1bb0*/  IMAD.HI.U32 R5, R5, R57, R4 ;  /* 0x0000003905057227 */ /* 0x000fcc00078e0004 */
[----:B------:R-:W-:Y:S01]  /*1bc0*/  @P3 IADD3 R54, PT, PT, R54, 0x1, RZ ;  /* 0x0000000136363810 */ /* 0x000fe20007ffe0ff */
[----:B-----5:R-:W0:Y:S01]  /*1bd0*/  I2F.U32.RP R57, R52 ;  /* 0x0000003400397306 */ /* 0x020e220000209000 */
[----:B------:R-:W-:-:S05]  /*1be0*/  @P3 IMAD.IADD R55, R55, 0x1, -R48 ;  /* 0x0000000137373824 */ /* 0x000fca00078e0a30 */
[-C--:B------:R-:W-:Y:S02]  /*1bf0*/  ISETP.GE.U32.AND P4, PT, R55, R48.reuse, PT ;  /* 0x000000303700720c */ /* 0x080fe40003f86070 */
[----:B0-----:R-:W0:Y:S11]  /*1c00*/  MUFU.RCP R57, R57 ;  /* 0x0000003900397308 */ /* 0x001e360000001000 */
[----:B------:R-:W-:Y:S01]  /*1c10*/  @P4 VIADD R54, R54, 0x1 ;  /* 0x0000000136364836 */ /* 0x000fe20000000000 */
[----:B------:R-:W-:-:S02]  /*1c20*/  @!P5 LOP3.LUT R54, RZ, R48, RZ, 0x33, !PT ;  /* 0x00000030ff36d212 */ /* 0x000fc400078e33ff */
[----:B------:R-:W-:-:S03]  /*1c30*/  ISETP.NE.U32.AND P5, PT, R49, RZ, PT ;  /* 0x000000ff3100720c */ /* 0x000fc60003fa5070 */
[----:B------:R-:W-:-:S04]  /*1c40*/  IMAD.HI.U32 R55, R5, R54, RZ ;  /* 0x0000003605377227 */ /* 0x000fc800078e00ff */
[----:B------:R-:W-:-:S04]  /*1c50*/  IMAD.MOV R56, RZ, RZ, -R55 ;  /* 0x000000ffff387224 */ /* 0x000fc800078e0a37 */
[----:B------:R-:W-:Y:S01]  /*1c60*/  IMAD R56, R49, R56, R54 ;  /* 0x0000003831387224 */ /* 0x000fe200078e0236 */
[----:B0-----:R-:W-:Y:S02]  /*1c70*/  IADD3 R4, PT, PT, R57, 0xffffffe, RZ ;  /* 0x0ffffffe39047810 */ /* 0x001fe40007ffe0ff */
[----:B------:R-:W-:Y:S02]  /*1c80*/  IADD3 R57, PT, PT, RZ, -R52, RZ ;  /* 0x80000034ff397210 */ /* 0x000fe40007ffe0ff */
[----:B------:R-:W-:Y:S01]  /*1c90*/  ISETP.GE.U32.AND P3, PT, R56, R49, PT ;  /* 0x000000313800720c */ /* 0x000fe20003f66070 */
[----:B------:R0:W4:Y:S02]  /*1ca0*/  F2I.FTZ.U32.TRUNC.NTZ R5, R4 ;  /* 0x0000000400057305 */ /* 0x000124000021f000 */
[----:B0-----:R-:W-:-:S10]  /*1cb0*/  IMAD.MOV.U32 R4, RZ, RZ, RZ ;  /* 0x000000ffff047224 */ /* 0x001fd400078e00ff */
[----:B------:R-:W-:Y:S01]  /*1cc0*/  @P3 IADD3 R56, PT, PT, -R49, R56, RZ ;  /* 0x0000003831383210 */ /* 0x000fe20007ffe1ff */
[----:B------:R-:W-:Y:S02]  /*1cd0*/  @P3 VIADD R55, R55, 0x1 ;  /* 0x0000000137373836 */ /* 0x000fe40000000000 */
[----:B----4-:R-:W-:Y:S01]  /*1ce0*/  IMAD R57, R57, R5, RZ ;  /* 0x0000000539397224 */ /* 0x010fe200078e02ff */
        /* <DEDUP_REMOVED lines=32> */
[----:B---3--:R-:W-:Y:S02]  /*1ef0*/  IMAD R33, R48, R47, R33 ;  /* 0x0000002f30217224 */ /* 0x008fe400078e0221 */
[----:B------:R-:W-:Y:S01]  /*1f00*/  IMAD R54, R49, R5, R54 ;  /* 0x0000000531367224 */ /* 0x000fe200078e0236 */
[----:B------:R-:W-:-:S02]  /*1f10*/  IADD3 R32, PT, PT, -R4, RZ, RZ ;  /* 0x000000ff04207210 */ /* 0x000fc40007ffe1ff */
[----:B------:R-:W-:Y:S01]  /*1f20*/  MOV R29, R4 ;  /* 0x00000004001d7202 */ /* 0x000fe20000000f00 */
[----:B-1----:R-:W-:Y:S02]  /*1f30*/  IMAD R33, R54, R50, R33 ;  /* 0x0000003236217224 */ /* 0x002fe400078e0221 */
[----:B------:R-:W-:-:S04]  /*1f40*/  IMAD R32, R52, R32, R55 ;  /* 0x0000002034207224 */ /* 0x000fc800078e0237 */
[----:B--2---:R-:W-:Y:S01]  /*1f50*/  IMAD R32, R32, R53, R33 ;  /* 0x0000003520207224 */ /* 0x004fe200078e0221 */
[----:B------:R-:W-:Y:S06]  /*1f60*/  BRA.U UP0, `(.L_x_6706) ;  /* 0xfffffff100d07547 */ /* 0x000fec000b83ffff */
[----:B------:R-:W-:-:S07]  /*1f70*/  VIADD R31, R31, 0x4 ;  /* 0x000000041f1f7836 */ /* 0x000fce0000000000 */
.L_x_6705:
        /* <DEDUP_REMOVED lines=8> */
[----:B------:R-:W-:Y:S02]  /*2000*/  IMAD.SHL.U32 R33, R33, 0x4, RZ ;  /* 0x0000000421217824 */ /* 0x000fe400078e00ff */
[----:B------:R-:W-:Y:S02]  /*2010*/  IMAD.SHL.U32 R35, R35, 0x4, RZ ;  /* 0x0000000423237824 */ /* 0x000fe400078e00ff */
[----:B------:R0:W1:Y:S01]  /*2020*/  LDC R34, c[0x0][R33+0x388] ;  /* 0x0000e20021227b82 */ /* 0x0000620000000800 */
[----:B------:R-:W-:-:S02]  /*2030*/  IMAD.SHL.U32 R38, R38, 0x4, RZ ;  /* 0x0000000426267824 */ /* 0x000fc400078e00ff */
[----:B------:R-:W-:-:S05]  /*2040*/  VIADD R31, R31, 0xfffffffc ;  /* 0xfffffffc1f1f7836 */ /* 0x000fca0000000000 */
[----:B------:R2:W3:Y:S01]  /*2050*/  LDC R30, c[0x0][R35+0x388] ;  /* 0x0000e200231e7b82 */ /* 0x0004e20000000800 */
[----:B------:R-:W-:-:S07]  /*2060*/  SHF.L.U32 R42, R31, 0x2, RZ ;  /* 0x000000021f2a7819 */ /* 0x000fce00000006ff */
        /* <DEDUP_REMOVED lines=15> */
[----:B------:R-:W-:Y:S02]  /*2160*/  IMAD.HI.U32 R37, R36, R29, RZ ;  /* 0x0000001d24257227 */ /* 0x000fe400078e00ff */
[----:B------:R4:W5:Y:S02]  /*2170*/  LDC R36, c[0x0][R38+0x388] ;  /* 0x0000e20026247b82 */ /* 0x0009640000000800 */
[----:B------:R-:W-:-:S04]  /*2180*/  IMAD.MOV R41, RZ, RZ, -R37 ;  /* 0x000000ffff297224 */ /* 0x000fc800078e0a25 */
[----:B------:R-:W-:Y:S02]  /*2190*/  IMAD R41, R34, R41, R29 ;  /* 0x0000002922297224 */ /* 0x000fe400078e021d */
[----:B-1----:R-:W-:Y:S01]  /*21a0*/  IMAD.MOV.U32 R4, RZ, RZ, RZ ;  /* 0x000000ffff047224 */ /* 0x002fe200078e00ff */
[----:B----4-:R-:W1:Y:S02]  /*21b0*/  LDC R38, c[0x0][R38+0x3ec] ;  /* 0x0000fb0026267b82 */ /* 0x010e640000000800 */
[----:B------:R-:W-:-:S13]  /*21c0*/  ISETP.GE.U32.AND P3, PT, R41, R34, PT ;  /* 0x000000222900720c */ /* 0x000fda0003f66070 */
[----:B------:R-:W-:Y:S01]  /*21d0*/  @P3 IMAD.IADD R41, R41, 0x1, -R34 ;  /* 0x0000000129293824 */ /* 0x000fe200078e0a22 */
[----:B-----5:R-:W4:Y:S01]  /*21e0*/  I2F.U32.RP R44, R36 ;  /* 0x00000024002c7306 */ /* 0x020f220000209000 */
[----:B------:R-:W-:-:S03]  /*21f0*/  @P3 VIADD R37, R37, 0x1 ;  /* 0x0000000125253836 */ /* 0x000fc60000000000 */
[----:B------:R-:W-:Y:S02]  /*2200*/  ISETP.GE.U32.AND P4, PT, R41, R34, PT ;  /* 0x000000222900720c */ /* 0x000fe40003f86070 */
[----:B------:R-:W-:-:S05]  /*2210*/  IADD3 R41, PT, PT, RZ, -R30, RZ ;  /* 0x8000001eff297210 */ /* 0x000fca0007ffe0ff */
[----:B---3--:R-:W-:-:S04]  /*2220*/  IMAD R41, R41, R5, RZ ;  /* 0x0000000529297224 */ /* 0x008fc800078e02ff */
[----:B------:R-:W-:Y:S01]  /*2230*/  IMAD.HI.U32 R40, R5, R41, R4 ;  /* 0x0000002905287227 */ /* 0x000fe200078e0004 */
[----:B----4-:R-:W3:Y:S01]  /*2240*/  MUFU.RCP R44, R44 ;  /* 0x0000002c002c7308 */ /* 0x010ee20000001000 */
[----:B------:R-:W-:Y:S02]  /*2250*/  @P4 IADD3 R37, PT, PT, R37, 0x1, RZ ;  /* 0x0000000125254810 */ /* 0x000fe40007ffe0ff */
[----:B------:R-:W-:Y:S02]  /*2260*/  @!P5 LOP3.LUT R37, RZ, R34, RZ, 0x33, !PT ;  /* 0x00000022ff25d212 */ /* 0x000fe400078e33ff */
[----:B------:R-:W-:-:S03]  /*2270*/  ISETP.NE.U32.AND P5, PT, R30, RZ, PT ;  /* 0x000000ff1e00720c */ /* 0x000fc60003fa5070 */
[----:B------:R-:W-:Y:S02]  /*2280*/  IMAD.HI.U32 R41, R40, R37, RZ ;  /* 0x0000002528297227 */ /* 0x000fe400078e00ff */
[----:B------:R4:W5:Y:S03]  /*2290*/  LDC R40, c[0x0][R42+0x388] ;  /* 0x0000e2002a287b82 */ /* 0x0009660000000800 */
[----:B------:R-:W-:-:S05]  /*22a0*/  IADD3 R43, PT, PT, -R41, RZ, RZ ;  /* 0x000000ff292b7210 */ /* 0x000fca0007ffe1ff */
[----:B------:R-:W-:Y:S01]  /*22b0*/  IMAD R43, R30, R43, R37 ;  /* 0x0000002b1e2b7224 */ /* 0x000fe200078e0225 */
[----:B----4-:R-:W4:Y:S01]  /*22c0*/  LDC R42, c[0x0][R42+0x3ec] ;  /* 0x0000fb002a2a7b82 */ /* 0x010f220000000800 */
[----:B---3--:R-:W-:-:S03]  /*22d0*/  VIADD R4, R44, 0xffffffe ;  /* 0x0ffffffe2c047836 */ /* 0x008fc60000000000 */
[----:B------:R-:W-:Y:S01]  /*22e0*/  ISETP.GE.U32.AND P3, PT, R43, R30, PT ;  /* 0x0000001e2b00720c */ /* 0x000fe20003f66070 */
[----:B------:R3:W0:Y:S02]  /*22f0*/  F2I.FTZ.U32.TRUNC.NTZ R5, R4 ;  /* 0x0000000400057305 */ /* 0x000624000021f000 */
[----:B---3--:R-:W-:-:S06]  /*2300*/  HFMA2 R4, -RZ, RZ, 0, 0 ;  /* 0x00000000ff047431 */ /* 0x008fcc00000001ff */
[----:B-----5:R-:W3:Y:S04]  /*2310*/  I2F.U32.RP R46, R40 ;  /* 0x00000028002e7306 */ /* 0x020ee80000209000 */
[----:B------:R-:W-:Y:S02]  /*2320*/  @P3 IADD3 R43, PT, PT, -R30, R43, RZ ;  /* 0x0000002b1e2b3210 */ /* 0x000fe40007ffe1ff */
[----:B------:R-:W-:Y:S02]  /*2330*/  @P3 IADD3 R41, PT, PT, R41, 0x1, RZ ;  /* 0x0000000129293810 */ /* 0x000fe40007ffe0ff */
[----:B------:R-:W-:Y:S01]  /*2340*/  ISETP.GE.U32.AND P4, PT, R43, R30, PT ;  /* 0x0000001e2b00720c */ /* 0x000fe20003f86070 */
[----:B------:R-:W-:-:S04]  /*2350*/  IMAD.MOV R43, RZ, RZ, -R36 ;  /* 0x000000ffff2b7224 */ /* 0x000fc800078e0a24 */
[----:B0-----:R-:W-:-:S04]  /*2360*/  IMAD R43, R43, R5, RZ ;  /* 0x000000052b2b7224 */ /* 0x001fc800078e02ff */
[----:B------:R-:W-:Y:S01]  /*2370*/  IMAD.HI.U32 R44, R5, R43, R4 ;  /* 0x0000002b052c7227 */ /* 0x000fe200078e0004 */
[----:B---3--:R-:W0:Y:S03]  /*2380*/  MUFU.RCP R46, R46 ;  /* 0x0000002e002e7308 */ /* 0x008e260000001000 */
[----:B------:R-:W-:Y:S01]  /*2390*/  @P4 VIADD R41, R41, 0x1 ;  /* 0x0000000129294836 */ /* 0x000fe20000000000 */
[----:B------:R-:W-:Y:S02]  /*23a0*/  @!P5 LOP3.LUT R41, RZ, R30, RZ, 0x33, !PT ;  /* 0x0000001eff29d212 */ /* 0x000fe400078e33ff */
[----:B------:R-:W-:-:S03]  /*23b0*/  ISETP.NE.U32.AND P5, PT, R36, RZ, PT ;  /* 0x000000ff2400720c */ /* 0x000fc60003fa5070 */
[----:B------:R-:W-:-:S04]  /*23c0*/  IMAD.HI.U32 R43, R44, R41, RZ ;  /* 0x000000292c2b7227 */ /* 0x000fc800078e00ff */
[----:B------:R-:W-:-:S04]  /*23d0*/  IMAD.MOV R45, RZ, RZ, -R43 ;  /* 0x000000ffff2d7224 */ /* 0x000fc800078e0a2b */
[----:B------:R-:W-:Y:S01]  /*23e0*/  IMAD R45, R36, R45, R41 ;  /* 0x0000002d242d7224 */ /* 0x000fe200078e0229 */
[----:B0-----:R-:W-:-:S04]  /*23f0*/  IADD3 R4, PT, PT, R46, 0xffffffe, RZ ;  /* 0x0ffffffe2e047810 */ /* 0x001fc80007ffe0ff */
[----:B------:R-:W-:Y:S01]  /*2400*/  ISETP.GE.U32.AND P3, PT, R45, R36, PT ;  /* 0x000000242d00720c */ /* 0x000fe20003f66070 */
[----:B------:R0:W3:Y:S02]  /*2410*/  F2I.FTZ.U32.TRUNC.NTZ R5, R4 ;  /* 0x0000000400057305 */ /* 0x0000e4000021f000 */
[----:B0-----:R-:W-:-:S10]  /*2420*/  IMAD.MOV.U32 R4, RZ, RZ, RZ ;  /* 0x000000ffff047224 */ /* 0x001fd400078e00ff */
        /* <DEDUP_REMOVED lines=8> */
[----:B------:R-:W-:Y:S01]  /*24b0*/  IMAD.MOV R4, RZ, RZ, -R41 ;  /* 0x000000ffff047224 */ /* 0x000fe200078e0a29 */
[----:B------:R-:W-:-:S03]  /*24c0*/  ISETP.NE.U32.AND P5, PT, R40, RZ, PT ;  /* 0x000000ff2800720c */ /* 0x000fc60003fa5070 */
[----:B------:R-:W-:-:S04]  /*24d0*/  IMAD.HI.U32 R44, R44, R43, RZ ;  /* 0x0000002b2c2c7227 */ /* 0x000fc800078e00ff */
[----:B------:R-:W-:Y:S01]  /*24e0*/  IMAD R30, R30, R4, R37 ;  /* 0x000000041e1e7224 */ /* 0x000fe200078e0225 */
[----:B------:R-:W-:Y:S02]  /*24f0*/  IADD3 R5, PT, PT, -R44, RZ, RZ ;  /* 0x000000ff2c057210 */ /* 0x000fe40007ffe1ff */
[----:B------:R-:W-:-:S03]  /*2500*/  IADD3 R4, PT, PT, -R43, RZ, RZ ;  /* 0x000000ff2b047210 */ /* 0x000fc60007ffe1ff */
[----:B------:R-:W-:Y:S02]  /*2510*/  IMAD R5, R40, R5, R43 ;  /* 0x0000000528057224 */ /* 0x000fe400078e022b */
[----:B------:R-:W-:-:S03]  /*2520*/  IMAD R36, R36, R4, R41 ;  /* 0x0000000424247224 */ /* 0x000fc600078e0229 */
        /* <DEDUP_REMOVED lines=8> */
[----:B------:R-:W-:Y:S01]  /*25b0*/  @!P5 LOP3.LUT R44, RZ, R40, RZ, 0x33, !PT ;  /* 0x00000028ff2cd212 */ /* 0x000fe200078e33ff */
[----:B--2---:R-:W-:-:S03]  /*25c0*/  IMAD R5, R30, R35, R5 ;  /* 0x000000231e057224 */ /* 0x004fc600078e0205 */
[----:B------:R-:W-:Y:S01]  /*25d0*/  MOV R29, R44 ;  /* 0x0000002c001d7202 */ /* 0x000fe20000000f00 */
[----:B------:R-:W-:Y:S02]  /*25e0*/  IMAD.MOV R32, RZ, RZ, -R44 ;  /* 0x000000ffff207224 */ /* 0x000fe400078e0a2c */
[----:B-1----:R-:W-:Y:S02]  /*25f0*/  IMAD R5, R36, R38, R5 ;  /* 0x0000002624057224 */ /* 0x002fe400078e0205 */
[----:B------:R-:W-:-:S04]  /*2600*/  IMAD R32, R40, R32, R43 ;  /* 0x0000002028207224 */ /* 0x000fc800078e022b */
[----:B----4-:R-:W-:-:S07]  /*2610*/  IMAD R32, R32, R42, R5 ;  /* 0x0000002a20207224 */ /* 0x010fce00078e0205 */
.L_x_6708:
        /* <DEDUP_REMOVED lines=55> */
.L_x_6709:
[----:B------:R-:W-:Y:S05]  /*2990*/  BRA.U !UP1, `(.L_x_6707) ;  /* 0x0000000109687547 */ /* 0x000fea000b800000 */
        /* <DEDUP_REMOVED lines=26> */
.L_x_6707:
[----:B------:R-:W0:Y:S01]  /*2b40*/  LDC.64 R4, c[0x0][0x380] ;  /* 0x0000e000ff047b82 */ /* 0x000e220000000a00 */
[----:B------:R-:W1:Y:S02]  /*2b50*/  LDCU UR4, c[0x0][0x3ec] ;  /* 0x00007d80ff0477ac */ /* 0x000e640008000800 */
[----:B-1----:R-:W-:-:S04]  /*2b60*/  IMAD R29, R29, UR4, R32 ;  /* 0x000000041d1d7c24 */ /* 0x002fc8000f8e0220 */
[----:B0-----:R-:W-:-:S06]  /*2b70*/  IMAD.WIDE.U32 R4, R29, 0x2, R4 ;  /* 0x000000021d047825 */ /* 0x001fcc00078e0004 */
[----:B------:R0:W5:Y:S02]  /*2b80*/  LDG.E.U16 R4, desc[UR18][R4.64] ;  /* 0x0000001204047981 */ /* 0x000164000c1e1500 */
.L_x_6704:
[----:B------:R-:W-:Y:S05]  /*2b90*/  BSYNC.RECONVERGENT B1 ;  /* 0x0000000000017941 */ /* 0x000fea0003800200 */
.L_x_6703:
[----:B0-----:R-:W-:Y:S01]  /*2ba0*/  IMAD.IADD R5, R19, 0x1, R25 ;  /* 0x0000000113057824 */ /* 0x001fe200078e0219 */
[----:B------:R-:W-:Y:S04]  /*2bb0*/  BSSY.RECONVERGENT B1, `(.L_x_6710) ;  /* 0x000019a000017945 */ /* 0x000fe80003800200 */
[----:B------:R-:W-:-:S13]  /*2bc0*/  ISETP.GE.U32.AND P3, PT, R5, R0, PT ;  /* 0x000000000500720c */ /* 0x000fda0003f66070 */
[----:B------:R-:W-:Y:S05]  /*2bd0*/  @P3 BRA `(.L_x_6711) ;  /* 0x00000018005c3947 */ /* 0x000fea0003800000 */
[----:B------:R-:W-:Y:S01]  /*2be0*/  IADD3 R24, PT, PT, R28, -0x2, RZ ;  /* 0xfffffffe1c187810 */ /* 0x000fe20007ffe0ff */
[----:B------:R-:W0:Y:S01]  /*2bf0*/  LDCU UR14, c[0x0][0x450] ;  /* 0x00008a00ff0e77ac */ /* 0x000e220008000800 */
[----:B------:R-:W-:Y:S02]  /*2c00*/  IMAD.MOV.U32 R29, RZ, RZ, RZ ;  /* 0x000000ffff1d7224 */ /* 0x000fe400078e00ff */
[----:B------:R-:W-:Y:S01]  /*2c10*/  ISETP.GE.U32.AND P3, PT, R24, 0x7, PT ;  /* 0x000000071800780c */ /* 0x000fe20003f66070 */
[----:B------:R-:W-:Y:S01]  /*2c20*/  UISETP.NE.AND UP1, UPT, UR26, URZ, UPT ;  /* 0x000000ff1a00728c */ /* 0x000fe2000bf25270 */
[----:B------:R-:W-:-:S11]  /*2c30*/  MOV R24, R5 ;  /* 0x0000000500187202 */ /* 0x000fd60000000f00 */
[----:B------:R-:W-:Y:S05]  /*2c40*/  @!P3 BRA `(.L_x_6712) ;  /* 0x0000000c0040b947 */ /* 0x000fea0003800000 */
[----:B------:R-:W-:Y:S01]  /*2c50*/  IMAD.MOV.U32 R29, RZ, RZ, RZ ;  /* 0x000000ffff1d7224 */ /* 0x000fe200078e00ff */
[----:B------:R-:W-:Y:S01]  /*2c60*/  MOV R24, R5 ;  /* 0x0000000500187202 */ /* 0x000fe20000000f00 */
[----:B------:R-:W-:-:S06]  /*2c70*/  UMOV UR4, URZ ;  /* 0x000000ff00047c82 */ /* 0x000fcc0008000000 */
.L_x_6713:
        /* <DEDUP_REMOVED lines=20> */
[----:B--2---:R-:W-:Y:S01]  /*2dc0*/  IADD3 R37, PT, PT, RZ, -UR30, RZ ;  /* 0x8000001eff257c10 */ /* 0x004fe2000fffe0ff */
[----:B------:R-:W-:Y:S02]  /*2dd0*/  USHF.L.U32 UR22, UR22, 0x2, URZ ;  /* 0x0000000216167899 */ /* 0x000fe400080006ff */
[----:B------:R-:W-:-:S03]  /*2de0*/  USHF.L.U32 UR23, UR23, 0x2, URZ ;  /* 0x0000000217177899 */ /* 0x000fc600080006ff */
[----:B------:R-:W2:Y:S01]  /*2df0*/  LDCU UR32, c[0x0][UR21+0x388] ;  /* 0x00007100152077ac */ /* 0x000ea20008000800 */
[----:B0-----:R-:W0:Y:S01]  /*2e00*/  MUFU.RCP R32, R32 ;  /* 0x0000002000207308 */ /* 0x001e220000001000 */
[----:B------:R-:W-:Y:S01]  /*2e10*/  UIADD3 UR14, UPT, UPT, UR14, -0x8, URZ ;  /* 0xfffffff80e0e7890 */ /* 0x000fe2000fffe0ff */
[----:B------:R-:W4:Y:S06]  /*2e20*/  LDCU UR15, c[0x0][UR15+0x3ec] ;  /* 0x00007d800f0f77ac */ /* 0x000f2c0008000800 */
[----:B-1----:R-:W-:Y:S01]  /*2e30*/  MUFU.RCP R33, R33 ;  /* 0x0000002100217308 */ /* 0x002fe20000001000 */
[----:B------:R-:W1:Y:S01]  /*2e40*/  LDCU UR33, c[0x0][UR22+0x388] ;  /* 0x00007100162177ac */ /* 0x000e620008000800 */
[----:B------:R-:W4:Y:S06]  /*2e50*/  LDCU UR34, c[0x0][UR23+0x388] ;  /* 0x00007100172277ac */ /* 0x000f2c0008000800 */
[----:B------:R-:W3:Y:S01]  /*2e60*/  I2F.U32.RP R34, UR30 ;  /* 0x0000001e00227d06 */ /* 0x000ee20008209000 */
[----:B--2---:R-:W-:Y:S01]  /*2e70*/  IADD3 R41, PT, PT, RZ, -UR32, RZ ;  /* 0x80000020ff297c10 */ /* 0x004fe2000fffe0ff */
[----:B0-----:R-:W-:Y:S01]  /*2e80*/  VIADD R30, R32, 0xffffffe ;  /* 0x0ffffffe201e7836 */ /* 0x001fe20000000000 */
[----:B------:R-:W-:Y:S01]  /*2e90*/  USHF.L.U32 UR24, UR14, 0x2, URZ ;  /* 0x000000020e187899 */ /* 0x000fe200080006ff */
[----:B------:R-:W0:Y:S04]  /*2ea0*/  LDCU UR16, c[0x0][UR16+0x3ec] ;  /* 0x00007d80101077ac */ /* 0x000e280008000800 */
[----:B------:R2:W1:Y:S01]  /*2eb0*/  F2I.FTZ.U32.TRUNC.NTZ R31, R30 ;  /* 0x0000001e001f7305 */ /* 0x000462000021f000 */
[----:B------:R-:W0:Y:S01]  /*2ec0*/  LDCU UR17, c[0x0][UR17+0x3ec] ;  /* 0x00007d80111177ac */ /* 0x000e220008000800 */
[----:B------:R-:W0:Y:S06]  /*2ed0*/  LDCU UR20, c[0x0][UR20+0x3ec] ;  /* 0x00007d80141477ac */ /* 0x000e2c0008000800 */
[----:B---3--:R-:W-:Y:S01]  /*2ee0*/  MUFU.RCP R34, R34 ;  /* 0x0000002200227308 */ /* 0x008fe20000001000 */
[----:B--2---:R-:W-:Y:S01]  /*2ef0*/  IMAD.MOV.U32 R30, RZ, RZ, RZ ;  /* 0x000000ffff1e7224 */ /* 0x004fe200078e00ff */
[----:B------:R-:W2:Y:S01]  /*2f00*/  LDCU UR35, c[0x0][UR24+0x388] ;  /* 0x00007100182377ac */ /* 0x000ea20008000800 */
[----:B------:R-:W3:Y:S01]  /*2f10*/  LDCU UR21, c[0x0][UR21+0x3ec] ;  /* 0x00007d80151577ac */ /* 0x000ee20008000800 */
[----:B-1----:R-:W-:-:S04]  /*2f20*/  IMAD R35, R35, R31, RZ ;  /* 0x0000001f23237224 */ /* 0x002fc800078e02ff */
[----:B------:R-:W1:Y:S01]  /*2f30*/  I2F.U32.RP R36, UR32 ;  /* 0x0000002000247d06 */ /* 0x000e620008209000 */
[----:B------:R-:W3:Y:S01]  /*2f40*/  LDCU UR22, c[0x0][UR22+0x3ec] ;  /* 0x00007d80161677ac */ /* 0x000ee20008000800 */
[----:B------:R-:W-:Y:S01]  /*2f50*/  IMAD.HI.U32 R31, R31, R35, R30 ;  /* 0x000000231f1f7227 */ /* 0x000fe200078e001e */
[----:B------:R-:W3:Y:S05]  /*2f60*/  LDCU UR23, c[0x0][UR23+0x3ec] ;  /* 0x00007d80171777ac */ /* 0x000eea0008000800 */
[----:B------:R-:W4:Y:S01]  /*2f70*/  I2F.U32.RP R35, UR31 ;  /* 0x0000001f00237d06 */ /* 0x000f220008209000 */
[----:B------:R-:W-:Y:S01]  /*2f80*/  IMAD.HI.U32 R32, R31, R24, RZ ;  /* 0x000000181f207227 */ /* 0x000fe200078e00ff */
[----:B------:R-:W3:Y:S04]  /*2f90*/  LDCU UR24, c[0x0][UR24+0x3ec] ;  /* 0x00007d80181877ac */ /* 0x000ee80008000800 */
[----:B------:R-:W-:Y:S01]  /*2fa0*/  IADD3 R31, PT, PT, -R32, RZ, RZ ;  /* 0x000000ff201f7210 */ /* 0x000fe20007ffe1ff */
[----:B------:R-:W-:Y:S01]  /*2fb0*/  UIADD3 UR4, UPT, UPT, UR4, 0x8, URZ ;  /* 0x0000000804047890 */ /* 0x000fe2000fffe0ff */
[----:B-1----:R-:W-:Y:S03]  /*2fc0*/  MUFU.RCP R36, R36 ;  /* 0x0000002400247308 */ /* 0x002fe60000001000 */
[----:B------:R-:W-:-:S02]  /*2fd0*/  IMAD R30, R31, UR28, R24 ;  /* 0x0000001c1f1e7c24 */ /* 0x000fc4000f8e0218 */
[----:B------:R-:W-:Y:S02]  /*2fe0*/  VIADD R31, R33, 0xffffffe ;  /* 0x0ffffffe211f7836 */ /* 0x000fe40000000000 */
[----:B------:R-:W-:Y:S01]  /*2ff0*/  IMAD R33, RZ, RZ, -UR29 ;  /* 0x8000001dff217e24 */ /* 0x000fe2000f8e02ff */
[C---:B------:R-:W-:Y:S01]  /*3000*/  ISETP.GE.U32.AND P3, PT, R30.reuse, UR28, PT ;  /* 0x0000001c1e007c0c */ /* 0x040fe2000bf66070 */
[----:B----4-:R-:W-:Y:S08]  /*3010*/  MUFU.RCP R35, R35 ;  /* 0x0000002300237308 */ /* 0x010ff00000001000 */
[----:B------:R-:W1:Y:S04]  /*3020*/  F2I.FTZ.U32.TRUNC.NTZ R31, R31 ;  /* 0x0000001f001f7305 */ /* 0x000e68000021f000 */
[----:B------:R-:W-:-:S02]  /*3030*/  @P3 IADD3 R30, PT, PT, R30, -UR28, RZ ;  /* 0x8000001c1e1e3c10 */ /* 0x000fc4000fffe0ff */
[----:B------:R-:W-:Y:S02]  /*3040*/  @P3 IADD3 R32, PT, PT, R32, 0x1, RZ ;  /* 0x0000000120203810 */ /* 0x000fe40007ffe0ff */
[----:B------:R-:W-:Y:S01]  /*3050*/  ISETP.GE.U32.AND P4, PT, R30, UR28, PT ;  /* 0x0000001c1e007c0c */ /* 0x000fe2000bf86070 */
[----:B------:R-:W-:Y:S01]  /*3060*/  HFMA2 R30, -RZ, RZ, 0, 0 ;  /* 0x00000000ff1e7431 */ /* 0x000fe200000001ff */
[----:B------:R-:W4:Y:S01]  /*3070*/  I2F.U32.RP R38, UR34 ;  /* 0x0000002200267d06 */ /* 0x000f220008209000 */
[----:B-1----:R-:W-:-:S07]  /*3080*/  IMAD R33, R33, R31, RZ ;  /* 0x0000001f21217224 */ /* 0x002fce00078e02ff */
[----:B--2---:R-:W1:Y:S01]  /*3090*/  I2F.U32.RP R40, UR35 ;  /* 0x0000002300287d06 */ /* 0x004e620008209000 */
[----:B------:R-:W-:-:S04]  /*30a0*/  IMAD.HI.U32 R33, R31, R33, R30 ;  /* 0x000000211f217227 */ /* 0x000fc800078e001e */
[----:B------:R-:W-:Y:S01]  /*30b0*/  @P4 VIADD R32, R32, 0x1 ;  /* 0x0000000120204836 */ /* 0x000fe20000000000 */
[----:B------:R-:W-:Y:S02]  /*30c0*/  @!P5 LOP3.LUT R32, RZ, UR28, RZ, 0x33, !PT ;  /* 0x0000001cff20dc12 */ /* 0x000fe4000f8e33ff */
[----:B------:R-:W-:Y:S01]  /*30d0*/  ISETP.NE.U32.AND P5, PT, RZ, UR29, PT ;  /* 0x0000001dff007c0c */ /* 0x000fe2000bfa5070 */
[----:B----4-:R-:W-:Y:S02]  /*30e0*/  MUFU.RCP R38, R38 ;  /* 0x0000002600267308 */ /* 0x010fe40000001000 */
[----:B------:R-:W-:-:S04]  /*30f0*/  IMAD.HI.U32 R33, R33, R32, RZ ;  /* 0x0000002021217227 */ /* 0x000fc800078e00ff */
[----:B------:R-:W-:Y:S02]  /*3100*/  IMAD.MOV R31, RZ, RZ, -R33 ;  /* 0x000000ffff1f7224 */ /* 0x000fe400078e0a21 */
[----:B-1----:R-:W-:Y:S02]  /*3110*/  MUFU.RCP R40, R40 ;  /* 0x0000002800287308 */ /* 0x002fe40000001000 */
        /* <DEDUP_REMOVED lines=23> */
[----:B------:R-:W-:Y:S02]  /*3290*/  @P3 IADD3 R30, PT, PT, R30, -UR30, RZ ;  /* 0x8000001e1e1e3c10 */ /* 0x000fe4000fffe0ff */
[----:B------:R-:W-:Y:S02]  /*32a0*/  @P3 IADD3 R34, PT, PT, R34, 0x1, RZ ;  /* 0x0000000122223810 */ /* 0x000fe40007ffe0ff */
[----:B------:R-:W-:Y:S01]  /*32b0*/  ISETP.GE.U32.AND P4, PT, R30, UR30, PT ;  /* 0x0000001e1e007c0c */ /* 0x000fe2000bf86070 */
[----:B------:R-:W-:-:S05]  /*32c0*/  HFMA2 R30, -RZ, RZ, 0, 0 ;  /* 0x00000000ff1e7431 */ /* 0x000fca00000001ff */
[----:B------:R-:W-:-:S07]  /*32d0*/  IMAD.HI.U32 R35, R31, R35, R30 ;  /* 0x000000231f237227 */ /* 0x000fce00078e001e */
        /* <DEDUP_REMOVED lines=14> */
[----:B------:R-:W-:Y:S01]  /*33c0*/  IMAD.HI.U32 R30, R31, R41, R30 ;  /* 0x000000291f1e7227 */ /* 0x000fe200078e001e */
[----:B------:R-:W-:-:S03]  /*33d0*/  IADD3 R41, PT, PT, RZ, -UR34, RZ ;  /* 0x80000022ff297c10 */ /* 0x000fc6000fffe0ff */
[----:B------:R-:W-:Y:S02]  /*33e0*/  VIADD R31, R37, 0xffffffe ;  /* 0x0ffffffe251f7836 */ /* 0x000fe40000000000 */
[----:B------:R-:W-:Y:S02]  /*33f0*/  IMAD R37, RZ, RZ, -UR33 ;  /* 0x80000021ff257e24 */ /* 0x000fe4000f8e02ff */
[----:B------:R-:W-:Y:S02]  /*3400*/  @P4 IADD3 R35, PT, PT, R35, 0x1, RZ ;  /* 0x0000000123234810 */ /* 0x000fe40007ffe0ff */
[----:B------:R-:W-:Y:S01]  /*3410*/  @!P5 LOP3.LUT R35, RZ, UR31, RZ, 0x33, !PT ;  /* 0x0000001fff23dc12 */ /* 0x000fe2000f8e33ff */
[----:B------:R-:W1:Y:S01]  /*3420*/  F2I.FTZ.U32.TRUNC.NTZ R31, R31 ;  /* 0x0000001f001f7305 */ /* 0x000e62000021f000 */
[----:B------:R-:W-:-:S03]  /*3430*/  ISETP.NE.U32.AND P5, PT, RZ, UR32, PT ;  /* 0x00000020ff007c0c */ /* 0x000fc6000bfa5070 */
[----:B------:R-:W-:-:S05]  /*3440*/  IMAD.HI.U32 R36, R30, R35, RZ ;  /* 0x000000231e247227 */ /* 0x000fca00078e00ff */
[----:B------:R-:W-:-:S05]  /*3450*/  IADD3 R30, PT, PT, -R36, RZ, RZ ;  /* 0x000000ff241e7210 */ /* 0x000fca0007ffe1ff */
[----:B------:R-:W-:Y:S02]  /*3460*/  IMAD R30, R30, UR32, R35 ;  /* 0x000000201e1e7c24 */ /* 0x000fe4000f8e0223 */
[----:B-1----:R-:W-:-:S03]  /*3470*/  IMAD R37, R37, R31, RZ ;  /* 0x0000001f25257224 */ /* 0x002fc600078e02ff */
        /* <DEDUP_REMOVED lines=36> */
[----:B------:R-:W-:-:S04]  /*36c0*/  IMAD.HI.U32 R41, R31, R41, R30 ;  /* 0x000000291f297227 */ /* 0x000fc800078e001e */
[----:B------:R-:W-:-:S03]  /*36d0*/  IMAD.MOV R31, RZ, RZ, -R32 ;  /* 0x000000ffff1f7224 */ /* 0x000fc600078e0a20 */
[----:B------:R-:W-:Y:S01]  /*36e0*/  @P4 VIADD R38, R38, 0x1 ;  /* 0x0000000126264836 */ /* 0x000fe20000000000 */
[----:B------:R-:W-:Y:S01]  /*36f0*/  @!P5 LOP3.LUT R38, RZ, UR34, RZ, 0x33, !PT ;  /* 0x00000022ff26dc12 */ /* 0x000fe2000f8e33ff */
[----:B------:R-:W-:Y:S01]  /*3700*/  IMAD R24, R31, UR28, R24 ;  /* 0x0000001c1f187c24 */ /* 0x000fe2000f8e0218 */
[----:B------:R-:W-:-:S03]  /*3710*/  ISETP.NE.U32.AND P5, PT, RZ, UR35, PT ;  /* 0x00000023ff007c0c */ /* 0x000fc6000bfa5070 */
[----:B------:R-:W-:-:S04]  /*3720*/  IMAD.HI.U32 R30, R41, R38, RZ ;  /* 0x00000026291e7227 */ /* 0x000fc800078e00ff */
[----:B------:R-:W-:Y:S01]  /*3730*/  IMAD R24, R24, UR15, R29 ;  /* 0x0000000f18187c24 */ /* 0x000fe2000f8e021d */
[----:B------:R-:W-:Y:S01]  /*3740*/  IADD3 R41, PT, PT, -R30, RZ, RZ ;  /* 0x000000ff1e297210 */ /* 0x000fe20007ffe1ff */
[----:B------:R-:W-:-:S04]  /*3750*/  ULOP3.LUT UR15, UR25, 0xfffffff8, URZ, 0xc0, !UPT ;  /* 0xfffffff8190f7892 */ /* 0x000fc8000f8ec0ff */
[----:B------:R-:W-:Y:S01]  /*3760*/  IMAD R31, R41, UR35, R38 ;  /* 0x00000023291f7c24 */ /* 0x000fe2000f8e0226 */
[----:B------:R-:W-:Y:S01]  /*3770*/  UISETP.NE.AND UP0, UPT, UR4, UR15, UPT ;  /* 0x0000000f0400728c */ /* 0x000fe2000bf05270 */
[----:B------:R-:W-:-:S03]  /*3780*/  IMAD.MOV R41, RZ, RZ, -R33 ;  /* 0x000000ffff297224 */ /* 0x000fc600078e0a21 */
[----:B------:R-:W-:Y:S01]  /*3790*/  ISETP.GE.U32.AND P3, PT, R31, UR35, PT ;  /* 0x000000231f007c0c */ /* 0x000fe2000bf66070 */
[----:B------:R-:W-:Y:S01]  /*37a0*/  IMAD R29, R41, UR29, R32 ;  /* 0x0000001d291d7c24 */ /* 0x000fe2000f8e0220 */
[----:B------:R-:W-:-:S03]  /*37b0*/  IADD3 R32, PT, PT, -R34, RZ, RZ ;  /* 0x000000ff22207210 */ /* 0x000fc60007ffe1ff */
[----:B0-----:R-:W-:Y:S02]  /*37c0*/  IMAD R24, R29, UR16, R24 ;  /* 0x000000101d187c24 */ /* 0x001fe4000f8e0218 */
[----:B------:R-:W-:Y:S02]  /*37d0*/  IMAD R33, R32, UR30, R33 ;  /* 0x0000001e20217c24 */ /* 0x000fe4000f8e0221 */
[----:B------:R-:W-:Y:S02]  /*37e0*/  IMAD.MOV R29, RZ, RZ, -R35 ;  /* 0x000000ffff1d7224 */ /* 0x000fe400078e0a23 */
[----:B------:R-:W-:Y:S02]  /*37f0*/  IMAD R24, R33, UR17, R24 ;  /* 0x0000001121187c24 */ /* 0x000fe4000f8e0218 */
[----:B------:R-:W-:Y:S01]  /*3800*/  @P3 IADD3 R31, PT, PT, R31, -UR35, RZ ;  /* 0x800000231f1f3c10 */ /* 0x000fe2000fffe0ff */
[----:B------:R-:W-:Y:S02]  /*3810*/  IMAD R29, R29, UR31, R34 ;  /* 0x0000001f1d1d7c24 */ /* 0x000fe4000f8e0222 */
[----:B------:R-:W-:Y:S01]  /*3820*/  IMAD.MOV R32, RZ, RZ, -R36 ;  /* 0x000000ffff207224 */ /* 0x000fe200078e0a24 */
[----:B------:R-:W-:Y:S01]  /*3830*/  ISETP.GE.U32.AND P4, PT, R31, UR35, PT ;  /* 0x000000231f007c0c */ /* 0x000fe2000bf86070 */
[----:B------:R-:W-:Y:S01]  /*3840*/  IMAD R24, R29, UR20, R24 ;  /* 0x000000141d187c24 */ /* 0x000fe2000f8e0218 */
[----:B------:R-:W-:Y:S01]  /*3850*/  IADD3 R29, PT, PT, -R37, RZ, RZ ;  /* 0x000000ff251d7210 */ /* 0x000fe20007ffe1ff */
[----:B------:R-:W-:-:S02]  /*3860*/  @P3 VIADD R30, R30, 0x1 ;  /* 0x000000011e1e3836 */ /* 0x000fc40000000000 */
[----:B------:R-:W-:Y:S02]  /*3870*/  IMAD R35, R32, UR32, R35 ;  /* 0x0000002020237c24 */ /* 0x000fe4000f8e0223 */
[----:B------:R-:W-:Y:S02]  /*3880*/  IMAD R29, R29, UR33, R36 ;  /* 0x000000211d1d7c24 */ /* 0x000fe4000f8e0224 */
[----:B---3--:R-:W-:Y:S02]  /*3890*/  IMAD R24, R35, UR21, R24 ;  /* 0x0000001523187c24 */ /* 0x008fe4000f8e0218 */
[----:B------:R-:W-:Y:S02]  /*38a0*/  IMAD.MOV R32, RZ, RZ, -R38 ;  /* 0x000000ffff207224 */ /* 0x000fe400078e0a26 */
[----:B------:R-:W-:Y:S01]  /*38b0*/  @P4 IADD3 R30, PT, PT, R30, 0x1, RZ ;  /* 0x000000011e1e4810 */ /* 0x000fe20007ffe0ff */
[----:B------:R-:W-:Y:S01]  /*38c0*/  IMAD R24, R29, UR22, R24 ;  /* 0x000000161d187c24 */ /* 0x000fe2000f8e0218 */
[----:B------:R-:W-:Y:S01]  /*38d0*/  @!P5 LOP3.LUT R30, RZ, UR35, RZ, 0x33, !PT ;  /* 0x00000023ff1edc12 */ /* 0x000fe2000f8e33ff */
[----:B------:R-:W-:-:S03]  /*38e0*/  IMAD R37, R32, UR34, R37 ;  /* 0x0000002220257c24 */ /* 0x000fc6000f8e0225 */
[----:B------:R-:W-:Y:S01]  /*38f0*/  IADD3 R29, PT, PT, -R30, RZ, RZ ;  /* 0x000000ff1e1d7210 */ /* 0x000fe20007ffe1ff */
[----:B------:R-:W-:Y:S02]  /*3900*/  IMAD R37, R37, UR23, R24 ;  /* 0x0000001725257c24 */ /* 0x000fe4000f8e0218 */
[----:B------:R-:W-:Y:S02]  /*3910*/  IMAD.MOV.U32 R24, RZ, RZ, R30 ;  /* 0x000000ffff187224 */ /* 0x000fe400078e001e */
[----:B------:R-:W-:-:S04]  /*3920*/  IMAD R38, R29, UR35, R38 ;  /* 0x000000231d267c24 */ /* 0x000fc8000f8e0226 */
[----:B------:R-:W-:Y:S01]  /*3930*/  IMAD R29, R38, UR24, R37 ;  /* 0x00000018261d7c24 */ /* 0x000fe2000f8e0225 */
[----:B------:R-:W-:Y:S06]  /*3940*/  BRA.U UP0, `(.L_x_6713) ;  /* 0xfffffff100cc7547 */ /* 0x000fec000b83ffff */
.L_x_6712:
[----:B------:R-:W-:Y:S05]  /*3950*/  BRA.U !UP1, `(.L_x_6714) ;  /* 0x0000000909e87547 */ /* 0x000fea000b800000 */
[----:B------:R-:W-:Y:S02]  /*3960*/  UISETP.GE.U32.AND UP0, UPT, UR10, 0x3, UPT ;  /* 0x000000030a00788c */ /* 0x000fe4000bf06070 */
[----:B------:R-:W-:-:S07]  /*3970*/  UISETP.NE.AND UP1, UPT, UR5, URZ, UPT ;  /* 0x000000ff0500728c */ /* 0x000fce000bf25270 */
        /* <DEDUP_REMOVED lines=32> */
[----:B------:R-:W-:-:S04]  /*3b80*/  IMAD.HI.U32 R32, R31, R24, RZ ;  /* 0x000000181f207227 */ /* 0x000fc800078e00ff */
[----:B------:R-:W-:-:S04]  /*3b90*/  IMAD.MOV R31, RZ, RZ, -R32 ;  /* 0x000000ffff1f7224 */ /* 0x000fc800078e0a20 */
[----:B------:R-:W-:Y:S01]  /*3ba0*/  IMAD R30, R31, UR20, R24 ;  /* 0x000000141f1e7c24 */ /* 0x000fe2000f8e0218 */
[----:B------:R-:W-:Y:S02]  /*3bb0*/  IADD3 R31, PT, PT, R33, 0xffffffe, RZ ;  /* 0x0ffffffe211f7810 */ /* 0x000fe40007ffe0ff */
[----:B------:R-:W-:Y:S01]  /*3bc0*/  IADD3 R33, PT, PT, RZ, -UR21, RZ ;  /* 0x80000015ff217c10 */ /* 0x000fe2000fffe0ff */
[----:B0-----:R-:W-:Y:S01]  /*3bd0*/  MUFU.RCP R35, R35 ;  /* 0x0000002300237308 */ /* 0x001fe20000001000 */
[----:B------:R-:W-:-:S07]  /*3be0*/  ISETP.GE.U32.AND P3, PT, R30, UR20, PT ;  /* 0x000000141e007c0c */ /* 0x000fce000bf66070 */
[----:B------:R-:W0:Y:S06]  /*3bf0*/  F2I.FTZ.U32.TRUNC.NTZ R31, R31 ;  /* 0x0000001f001f7305 */ /* 0x000e2c000021f000 */
[----:B------:R-:W-:Y:S02]  /*3c00*/  @P3 VIADD R30, R30, -UR20 ;  /* 0x800000141e1e3c36 */ /* 0x000fe40008000000 */
[----:B------:R-:W-:-:S03]  /*3c10*/  @P3 VIADD R32, R32, 0x1 ;  /* 0x0000000120203836 */ /* 0x000fc60000000000 */
[----:B------:R-:W-:Y:S01]  /*3c20*/  ISETP.GE.U32.AND P4, PT, R30, UR20, PT ;  /* 0x000000141e007c0c */ /* 0x000fe2000bf86070 */
[----:B------:R-:W-:Y:S02]  /*3c30*/  IMAD.MOV.U32 R30, RZ, RZ, RZ ;  /* 0x000000ffff1e7224 */ /* 0x000fe400078e00ff */
[----:B0-----:R-:W-:-:S04]  /*3c40*/  IMAD R33, R33, R31, RZ ;  /* 0x0000001f21217224 */ /* 0x001fc800078e02ff */
[----:B------:R-:W-:-:S06]  /*3c50*/  IMAD.HI.U32 R33, R31, R33, R30 ;  /* 0x000000211f217227 */ /* 0x000fcc00078e001e */
        /* <DEDUP_REMOVED lines=22> */
[----:B------:R-:W-:-:S05]  /*3dc0*/  IMAD R30, R30, UR22, R33 ;  /* 0x000000161e1e7c24 */ /* 0x000fca000f8e0221 */
[----:B------:R-:W-:-:S13]  /*3dd0*/  ISETP.GE.U32.AND P3, PT, R30, UR22, PT ;  /* 0x000000161e007c0c */ /* 0x000fda000bf66070 */
[----:B------:R-:W-:Y:S02]  /*3de0*/  @P3 VIADD R30, R30, -UR22 ;  /* 0x800000161e1e3c36 */ /* 0x000fe40008000000 */
        /* <DEDUP_REMOVED lines=13> */
[----:B------:R-:W-:Y:S01]  /*3ec0*/  ISETP.GE.U32.AND P3, PT, R30, UR23, PT ;  /* 0x000000171e007c0c */ /* 0x000fe2000bf66070 */
[----:B------:R-:W-:Y:S02]  /*3ed0*/  IMAD R24, R31, UR20, R24 ;  /* 0x000000141f187c24 */ /* 0x000fe4000f8e0218 */
[----:B------:R-:W-:Y:S02]  /*3ee0*/  IMAD.MOV R31, RZ, RZ, -R33 ;  /* 0x000000ffff1f7224 */ /* 0x000fe400078e0a21 */
[----:B----4-:R-:W-:Y:S02]  /*3ef0*/  IMAD R24, R24, UR4, R29 ;  /* 0x0000000418187c24 */ /* 0x010fe4000f8e021d */
[----:B------:R-:W-:-:S04]  /*3f00*/  IMAD R29, R31, UR21, R32 ;  /* 0x000000151f1d7c24 */ /* 0x000fc8000f8e0220 */
[----:B------:R-:W-:Y:S02]  /*3f10*/  IMAD R24, R29, UR15, R24 ;  /* 0x0000000f1d187c24 */ /* 0x000fe4000f8e0218 */
[----:B------:R-:W-:Y:S01]  /*3f20*/  @P3 VIADD R30, R30, -UR23 ;  /* 0x800000171e1e3c36 */ /* 0x000fe20008000000 */
[----:B------:R-:W-:-:S04]  /*3f30*/  @P3 IADD3 R35, PT, PT, R35, 0x1, RZ ;  /* 0x0000000123233810 */ /* 0x000fc80007ffe0ff */
[----:B------:R-:W-:Y:S02]  /*3f40*/  ISETP.GE.U32.AND P4, PT, R30, UR23, PT ;  /* 0x000000171e007c0c */ /* 0x000fe4000bf86070 */
[----:B------:R-:W-:-:S05]  /*3f50*/  IADD3 R30, PT, PT, -R34, RZ, RZ ;  /* 0x000000ff221e7210 */ /* 0x000fca0007ffe1ff */
[----:B------:R-:W-:-:S04]  /*3f60*/  IMAD R33, R30, UR22, R33 ;  /* 0x000000161e217c24 */ /* 0x000fc8000f8e0221 */
[----:B------:R-:W-:Y:S02]  /*3f70*/  IMAD R33, R33, UR16, R24 ;  /* 0x0000001021217c24 */ /* 0x000fe4000f8e0218 */
[----:B------:R-:W-:Y:S01]  /*3f80*/  @P4 VIADD R35, R35, 0x1 ;  /* 0x0000000123234836 */ /* 0x000fe20000000000 */
[----:B------:R-:W-:-:S04]  /*3f90*/  @!P5 LOP3.LUT R35, RZ, UR23, RZ, 0x33, !PT ;  /* 0x00000017ff23dc12 */ /* 0x000fc8000f8e33ff */
[----:B------:R-:W-:Y:S01]  /*3fa0*/  MOV R24, R35 ;  /* 0x0000002300187202 */ /* 0x000fe20000000f00 */
[----:B------:R-:W-:-:S04]  /*3fb0*/  IMAD.MOV R29, RZ, RZ, -R35 ;  /* 0x000000ffff1d7224 */ /* 0x000fc800078e0a23 */
[----:B------:R-:W-:-:S04]  /*3fc0*/  IMAD R34, R29, UR23, R34 ;  /* 0x000000171d227c24 */ /* 0x000fc8000f8e0222 */
[----:B--2---:R-:W-:-:S07]  /*3fd0*/  IMAD R29, R34, UR17, R33 ;  /* 0x00000011221d7c24 */ /* 0x004fce000f8e0221 */
.L_x_6715:
[----:B------:R-:W-:Y:S05]  /*3fe0*/  BRA.U !UP1, `(.L_x_6714) ;  /* 0x0000000509447547 */ /* 0x000fea000b800000 */
[----:B------:R-:W-:Y:S02]  /*3ff0*/  UISETP.NE.AND UP0, UPT, UR11, URZ, UPT ;  /* 0x000000ff0b00728c */ /* 0x000fe4000bf05270 */
[----:B------:R-:W-:-:S07]  /*4000*/  UISETP.NE.AND UP1, UPT, UR6, URZ, UPT ;  /* 0x000000ff0600728c */ /* 0x000fce000bf25270 */
[----:B------:R-:W-:Y:S05]  /*4010*/  BRA.U !UP0, `(.L_x_6716) ;  /* 0x0000000108cc7547 */ /* 0x000fea000b800000 */
        /* <DEDUP_REMOVED lines=10> */
[----:B------:R-:W-:Y:S01]  /*40c0*/  ISETP.NE.U32.AND P5, PT, RZ, UR16, PT ;  /* 0x00000010ff007c0c */ /* 0x000fe2000bfa5070 */
[----:B-1----:R-:W-:-:S04]  /*40d0*/  IMAD R35, RZ, RZ, -UR17 ;  /* 0x80000011ff237e24 */ /* 0x002fc8000f8e02ff */
[----:B------:R-:W1:Y:S08]  /*40e0*/  I2F.U32.RP R34, UR17 ;  /* 0x0000001100227d06 */ /* 0x000e700008209000 */
        /* <DEDUP_REMOVED lines=8> */
[----:B------:R-:W-:-:S05]  /*4170*/  IMAD.HI.U32 R33, R33, R24, RZ ;  /* 0x0000001821217227 */ /* 0x000fca00078e00ff */
[----:B------:R-:W-:-:S05]  /*4180*/  IADD3 R31, PT, PT, -R33, RZ, RZ ;  /* 0x000000ff211f7210 */ /* 0x000fca0007ffe1ff */
[----:B------:R-:W-:Y:S02]  /*4190*/  IMAD R32, R31, UR16, R24 ;  /* 0x000000101f207c24 */ /* 0x000fe4000f8e0218 */
[----:B------:R0:W1:Y:S03]  /*41a0*/  F2I.FTZ.U32.TRUNC.NTZ R31, R30 ;  /* 0x0000001e001f7305 */ /* 0x000066000021f000 */
[----:B------:R-:W-:Y:S01]  /*41b0*/  ISETP.GE.U32.AND P3, PT, R32, UR16, PT ;  /* 0x0000001020007c0c */ /* 0x000fe2000bf66070 */
[----:B0-----:R-:W-:Y:S02]  /*41c0*/  HFMA2 R30, -RZ, RZ, 0, 0 ;  /* 0x00000000ff1e7431 */ /* 0x001fe400000001ff */
[----:B-1----:R-:W-:-:S10]  /*41d0*/  IMAD R35, R35, R31, RZ ;  /* 0x0000001f23237224 */ /* 0x002fd400078e02ff */
[----:B------:R-:W-:Y:S02]  /*41e0*/  @P3 IADD3 R32, PT, PT, R32, -UR16, RZ ;  /* 0x8000001020203c10 */ /* 0x000fe4000fffe0ff */
[----:B------:R-:W-:Y:S02]  /*41f0*/  @P3 IADD3 R33, PT, PT, R33, 0x1, RZ ;  /* 0x0000000121213810 */ /* 0x000fe40007ffe0ff */
[----:B------:R-:W-:Y:S01]  /*4200*/  ISETP.GE.U32.AND P4, PT, R32, UR16, PT ;  /* 0x0000001020007c0c */ /* 0x000fe2000bf86070 */
[----:B------:R-:W-:-:S12]  /*4210*/  IMAD.HI.U32 R32, R31, R35, R30 ;  /* 0x000000231f207227 */ /* 0x000fd800078e001e */
        /* <DEDUP_REMOVED lines=19> */
.L_x_6716:
[----:B------:R-:W-:Y:S05]  /*4350*/  BRA.U !UP1, `(.L_x_6714) ;  /* 0x0000000109687547 */ /* 0x000fea000b800000 */
        /* <DEDUP_REMOVED lines=26> */
.L_x_6714:
[----:B------:R-:W1:Y:S01]  /*4500*/  LDC.64 R30, c[0x0][0x380] ;  /* 0x0000e000ff1e7b82 */ /* 0x000e620000000a00 */
[----:B------:R-:W2:Y:S02]  /*4510*/  LDCU UR4, c[0x0][0x3ec] ;  /* 0x00007d80ff0477ac */ /* 0x000ea40008000800 */
[----:B--2---:R-:W-:-:S04]  /*4520*/  IMAD R29, R24, UR4, R29 ;  /* 0x00000004181d7c24 */ /* 0x004fc8000f8e021d */
[----:B-1----:R-:W-:-:S05]  /*4530*/  IMAD.WIDE.U32 R30, R29, 0x2, R30 ;  /* 0x000000021d1e7825 */ /* 0x002fca00078e001e */
[----:B------:R1:W5:Y:S02]  /*4540*/  LDG.E.U16 R24, desc[UR18][R30.64] ;  /* 0x000000121e187981 */ /* 0x000364000c1e1500 */
.L_x_6711:
[----:B0-----:R-:W-:Y:S05]  /*4550*/  BSYNC.RECONVERGENT B1 ;  /* 0x0000000000017941 */ /* 0x001fea0003800200 */
.L_x_6710:
[----:B------:R-:W-:Y:S01]  /*4560*/  IMAD.IADD R5, R19, 0x1, R5 ;  /* 0x0000000113057824 */ /* 0x000fe200078e0205 */
        /* <DEDUP_REMOVED lines=13> */
.L_x_6720:
        /* <DEDUP_REMOVED lines=20> */
[----:B---3--:R-:W-:Y:S01]  /*4780*/  IADD3 R37, PT, PT, RZ, -UR30, RZ ;  /* 0x8000001eff257c10 */ /* 0x008fe2000fffe0ff */
[----:B------:R-:W-:Y:S02]  /*4790*/  USHF.L.U32 UR22, UR22, 0x2, URZ ;  /* 0x0000000216167899 */ /* 0x000fe400080006ff */
[----:B------:R-:W-:-:S03]  /*47a0*/  USHF.L.U32 UR23, UR23, 0x2, URZ ;  /* 0x0000000217177899 */ /* 0x000fc600080006ff */
[----:B------:R-:W3:Y:S01]  /*47b0*/  LDCU UR32, c[0x0][UR21+0x388] ;  /* 0x00007100152077ac */ /* 0x000ee20008000800 */
[----:B0-----:R-:W1:Y:S01]  /*47c0*/  MUFU.RCP R32, R32 ;  /* 0x0000002000207308 */ /* 0x001e620000001000 */
[----:B------:R-:W-:Y:S01]  /*47d0*/  UIADD3 UR14, UPT, UPT, UR14, -0x8, URZ ;  /* 0xfffffff80e0e7890 */ /* 0x000fe2000fffe0ff */
[----:B------:R-:W0:Y:S06]  /*47e0*/  LDCU UR15, c[0x0][UR15+0x3ec] ;  /* 0x00007d800f0f77ac */ /* 0x000e2c0008000800 */
[----:B--2---:R-:W-:Y:S01]  /*47f0*/  MUFU.RCP R33, R33 ;  /* 0x0000002100217308 */ /* 0x004fe20000001000 */
[----:B------:R-:W2:Y:S01]  /*4800*/  LDCU UR33, c[0x0][UR22+0x388] ;  /* 0x00007100162177ac */ /* 0x000ea20008000800 */
[----:B------:R-:W0:Y:S06]  /*4810*/  LDCU UR34, c[0x0][UR23+0x388] ;  /* 0x00007100172277ac */ /* 0x000e2c0008000800 */
[----:B------:R-:W4:Y:S01]  /*4820*/  I2F.U32.RP R34, UR30 ;  /* 0x0000001e00227d06 */ /* 0x000f220008209000 */
[----:B---3--:R-:W-:Y:S01]  /*4830*/  IADD3 R41, PT, PT, RZ, -UR32, RZ ;  /* 0x80000020ff297c10 */ /* 0x008fe2000fffe0ff */
[----:B-1----:R-:W-:Y:S01]  /*4840*/  VIADD R30, R32, 0xffffffe ;  /* 0x0ffffffe201e7836 */ /* 0x002fe20000000000 */
[----:B------:R-:W-:Y:S01]  /*4850*/  USHF.L.U32 UR24, UR14, 0x2, URZ ;  /* 0x000000020e187899 */ /* 0x000fe200080006ff */
[----:B------:R-:W1:Y:S04]  /*4860*/  LDCU UR16, c[0x0][UR16+0x3ec] ;  /* 0x00007d80101077ac */ /* 0x000e680008000800 */
[----:B------:R3:W2:Y:S01]  /*4870*/  F2I.FTZ.U32.TRUNC.NTZ R31, R30 ;  /* 0x0000001e001f7305 */ /* 0x0006a2000021f000 */
[----:B------:R-:W1:Y:S01]  /*4880*/  LDCU UR17, c[0x0][UR17+0x3ec] ;  /* 0x00007d80111177ac */ /* 0x000e620008000800 */
[----:B------:R-:W1:Y:S06]  /*4890*/  LDCU UR20, c[0x0][UR20+0x3ec] ;  /* 0x00007d80141477ac */ /* 0x000e6c0008000800 */
[----:B----4-:R-:W-:Y:S01]  /*48a0*/  MUFU.RCP R34, R34 ;  /* 0x0000002200227308 */ /* 0x010fe20000001000 */
[----:B---3--:R-:W-:Y:S01]  /*48b0*/  IMAD.MOV.U32 R30, RZ, RZ, RZ ;  /* 0x000000ffff1e7224 */ /* 0x008fe200078e00ff */
[----:B------:R-:W3:Y:S01]  /*48c0*/  LDCU UR35, c[0x0][UR24+0x388] ;  /* 0x00007100182377ac */ /* 0x000ee20008000800 */
[----:B------:R-:W4:Y:S01]  /*48d0*/  LDCU UR21, c[0x0][UR21+0x3ec] ;  /* 0x00007d80151577ac */ /* 0x000f220008000800 */
[----:B--2---:R-:W-:-:S04]  /*48e0*/  IMAD R35, R35, R31, RZ ;  /* 0x0000001f23237224 */ /* 0x004fc800078e02ff */
[----:B------:R-:W2:Y:S01]  /*48f0*/  I2F.U32.RP R36, UR32 ;  /* 0x0000002000247d06 */ /* 0x000ea20008209000 */
        /* <DEDUP_REMOVED lines=8> */
[----:B--2---:R-:W-:Y:S03]  /*4980*/  MUFU.RCP R36, R36 ;  /* 0x0000002400247308 */ /* 0x004fe60000001000 */
[----:B------:R-:W-:-:S02]  /*4990*/  IMAD R30, R31, UR28, R26 ;  /* 0x0000001c1f1e7c24 */ /* 0x000fc4000f8e021a */
[----:B------:R-:W-:Y:S02]  /*49a0*/  VIADD R31, R33, 0xffffffe ;  /* 0x0ffffffe211f7836 */ /* 0x000fe40000000000 */
[----:B------:R-:W-:Y:S01]  /*49b0*/  IMAD R33, RZ, RZ, -UR29 ;  /* 0x8000001dff217e24 */ /* 0x000fe2000f8e02ff */
[C---:B------:R-:W-:Y:S01]  /*49c0*/  ISETP.GE.U32.AND P3, PT, R30.reuse, UR28, PT ;  /* 0x0000001c1e007c0c */ /* 0x040fe2000bf66070 */
[----:B0-----:R-:W-:Y:S08]  /*49d0*/  MUFU.RCP R35, R35 ;  /* 0x0000002300237308 */ /* 0x001ff00000001000 */
[----:B------:R-:W0:Y:S04]  /*49e0*/  F2I.FTZ.U32.TRUNC.NTZ R31, R31 ;  /* 0x0000001f001f7305 */ /* 0x000e28000021f000 */
[----:B------:R-:W-:-:S02]  /*49f0*/  @P3 IADD3 R30, PT, PT, R30, -UR28, RZ ;  /* 0x8000001c1e1e3c10 */ /* 0x000fc4000fffe0ff */
[----:B------:R-:W-:Y:S02]  /*4a00*/  @P3 IADD3 R32, PT, PT, R32, 0x1, RZ ;  /* 0x0000000120203810 */ /* 0x000fe40007ffe0ff */
[----:B------:R-:W-:Y:S01]  /*4a10*/  ISETP.GE.U32.AND P4, PT, R30, UR28, PT ;  /* 0x0000001c1e007c0c */ /* 0x000fe2000bf86070 */
[----:B------:R-:W-:Y:S01]  /*4a20*/  HFMA2 R30, -RZ, RZ, 0, 0 ;  /* 0x00000000ff1e7431 */ /* 0x000fe200000001ff */
[----:B------:R-:W2:Y:S01]  /*4a30*/  I2F.U32.RP R38, UR34 ;  /* 0x0000002200267d06 */ /* 0x000ea20008209000 */
[----:B0-----:R-:W-:-:S07]  /*4a40*/  IMAD R33, R33, R31, RZ ;  /* 0x0000001f21217224 */ /* 0x001fce00078e02ff */
[----:B---3--:R-:W0:Y:S01]  /*4a50*/  I2F.U32.RP R40, UR35 ;  /* 0x0000002300287d06 */ /* 0x008e220008209000 */
[----:B------:R-:W-:-:S04]  /*4a60*/  IMAD.HI.U32 R33, R31, R33, R30 ;  /* 0x000000211f217227 */ /* 0x000fc800078e001e */
[----:B------:R-:W-:Y:S01]  /*4a70*/  @P4 VIADD R32, R32, 0x1 ;  /* 0x0000000120204836 */ /* 0x000fe20000000000 */
[----:B------:R-:W-:Y:S02]  /*4a80*/  @!P5 LOP3.LUT R32, RZ, UR28, RZ, 0x33, !PT ;  /* 0x0000001cff20dc12 */ /* 0x000fe4000f8e33ff */
[----:B------:R-:W-:Y:S01]  /*4a90*/  ISETP.NE.U32.AND P5, PT, RZ, UR29, PT ;  /* 0x0000001dff007c0c */ /* 0x000fe2000bfa5070 */
[----:B--2---:R-:W-:Y:S02]  /*4aa0*/  MUFU.RCP R38, R38 ;  /* 0x0000002600267308 */ /* 0x004fe40000001000 */
[----:B------:R-:W-:-:S04]  /*4ab0*/  IMAD.HI.U32 R33, R33, R32, RZ ;  /* 0x0000002021217227 */ /* 0x000fc800078e00ff */
[----:B------:R-:W-:Y:S02]  /*4ac0*/  IMAD.MOV R31, RZ, RZ, -R33 ;  /* 0x000000ffff1f7224 */ /* 0x000fe400078e0a21 */
[----:B0-----:R-:W-:Y:S02]  /*4ad0*/  MUFU.RCP R40, R40 ;  /* 0x0000002800287308 */ /* 0x001fe40000001000 */
[----:B------:R-:W-:Y:S01]  /*4ae0*/  IMAD R30, R31, UR29, R32 ;  /* 0x0000001d1f1e7c24 */ /* 0x000fe2000f8e0220 */
[----:B------:R-:W-:-:S04]  /*4af0*/  IADD3 R31, PT, PT, R34, 0xffffffe, RZ ;  /* 0x0ffffffe221f7810 */ /* 0x000fc80007ffe0ff */
[C---:B------:R-:W-:Y:S02]  /*4b00*/  ISETP.GE.U32.AND P3, PT, R30.reuse, UR29, PT ;  /* 0x0000001d1e007c0c */ /* 0x040fe4000bf66070 */
[----:B------:R-:W0:Y:S11]  /*4b10*/  F2I.FTZ.U32.TRUNC.NTZ R31, R31 ;  /* 0x0000001f001f7305 */ /* 0x000e36000021f000 */
[----:B------:R-:W-:-:S02]  /*4b20*/  @P3 VIADD R30, R30, -UR29 ;  /* 0x8000001d1e1e3c36 */ /* 0x000fc40008000000 */
[----:B------:R-:W-:Y:S02]  /*4b30*/  @P3 VIADD R33, R33, 0x1 ;  /* 0x0000000121213836 */ /* 0x000fe40000000000 */
[----:B0-----:R-:W-:Y:S01]  /*4b40*/  IMAD R37, R37, R31, RZ ;  /* 0x0000001f25257224 */ /* 0x001fe200078e02ff */
[----:B------:R-:W-:Y:S01]  /*4b50*/  ISETP.GE.U32.AND P4, PT, R30, UR29, PT ;  /* 0x0000001d1e007c0c */ /* 0x000fe2000bf86070 */
[----:B------:R-:W-:-:S04]  /*4b60*/  IMAD.MOV.U32 R30, RZ, RZ, RZ ;  /* 0x000000ffff1e7224 */ /* 0x000fc800078e00ff */
[----:B------:R-:W-:Y:S02]  /*4b70*/  IMAD.HI.U32 R30, R31, R37, R30 ;  /* 0x000000251f1e7227 */ /* 0x000fe400078e001e */
[----:B------:R-:W0:Y:S02]  /*4b80*/  I2F.U32.RP R37, UR33 ;  /* 0x0000002100257d06 */ /* 0x000e240008209000 */
[----:B------:R-:W-:Y:S02]  /*4b90*/  VIADD R31, R35, 0xffffffe ;  /* 0x0ffffffe231f7836 */ /* 0x000fe40000000000 */
[----:B------:R-:W-:Y:S02]  /*4ba0*/  IMAD R35, RZ, RZ, -UR31 ;  /* 0x8000001fff237e24 */ /* 0x000fe4000f8e02ff */
[----:B------:R-:W-:Y:S02]  /*4bb0*/  @P4 IADD3 R33, PT, PT, R33, 0x1, RZ ;  /* 0x0000000121214810 */ /* 0x000fe40007ffe0ff */
[----:B------:R-:W-:Y:S01]  /*4bc0*/  @!P5 LOP3.LUT R33, RZ, UR29, RZ, 0x33, !PT ;  /* 0x0000001dff21dc12 */ /* 0x000fe2000f8e33ff */
[----:B------:R-:W2:Y:S01]  /*4bd0*/  F2I.FTZ.U32.TRUNC.NTZ R31, R31 ;  /* 0x0000001f001f7305 */ /* 0x000ea2000021f000 */
[----:B------:R-:W-:-:S03]  /*4be0*/  ISETP.NE.U32.AND P5, PT, RZ, UR30, PT ;  /* 0x0000001eff007c0c */ /* 0x000fc6000bfa5070 */
[----:B------:R-:W-:-:S04]  /*4bf0*/  IMAD.HI.U32 R34, R30, R33, RZ ;  /* 0x000000211e227227 */ /* 0x000fc800078e00ff */
[----:B0-----:R-:W-:Y:S01]  /*4c00*/  MUFU.RCP R37, R37 ;  /* 0x0000002500257308 */ /* 0x001fe20000001000 */
        /* <DEDUP_REMOVED lines=55> */
[----:B------:R-:W-:-:S04]  /*4f80*/  IMAD.HI.U32 R30, R31, R41, R30 ;  /* 0x000000291f1e7227 */ /* 0x000fc800078e001e */
        /* <DEDUP_REMOVED lines=31> */
[----:B-1----:R-:W-:Y:S02]  /*5180*/  IMAD R26, R29, UR16, R26 ;  /* 0x000000101d1a7c24 */ /* 0x002fe4000f8e021a */
        /* <DEDUP_REMOVED lines=12> */
[----:B----4-:R-:W-:Y:S02]  /*5250*/  IMAD R26, R35, UR21, R26 ;  /* 0x00000015231a7c24 */ /* 0x010fe4000f8e021a */
        /* <DEDUP_REMOVED lines=11> */
.L_x_6719:
        /* <DEDUP_REMOVED lines=90> */
[----:B------:R-:W-:Y:S02]  /*58b0*/  IMAD R26, R26, UR4, R29 ;  /* 0x000000041a1a7c24 */ /* 0x000fe4000f8e021d */
        /* <DEDUP_REMOVED lines=13> */
[----:B---3--:R-:W-:-:S07]  /*5990*/  IMAD R29, R34, UR17, R33 ;  /* 0x00000011221d7c24 */ /* 0x008fce000f8e0221 */
.L_x_6722:
        /* <DEDUP_REMOVED lines=9> */
[----:B------:R-:W2:Y:S01]  /*5a30*/  LDCU UR17, c[0x0][UR15+0x388] ;  /* 0x000071000f1177ac */ /* 0x000ea20008000800 */
[----:B------:R-:W3:Y:S01]  /*5a40*/  LDCU UR4, c[0x0][UR4+0x3ec] ;  /* 0x00007d80040477ac */ /* 0x000ee20008000800 */
[----:B------:R-:W4:Y:S01]  /*5a50*/  LDCU UR15, c[0x0][UR15+0x3ec] ;  /* 0x00007d800f0f77ac */ /* 0x000f220008000800 */
[----:B0-----:R-:W0:Y:S01]  /*5a60*/  I2F.U32.RP R32, UR16 ;  /* 0x0000001000207d06 */ /* 0x001e220008209000 */
[----:B------:R-:W-:Y:S02]  /*5a70*/  IADD3 R33, PT, PT, RZ, -UR16, RZ ;  /* 0x80000010ff217c10 */ /* 0x000fe4000fffe0ff */
[----:B------:R-:W-:Y:S01]  /*5a80*/  ISETP.NE.U32.AND P5, PT, RZ, UR16, PT ;  /* 0x00000010ff007c0c */ /* 0x000fe2000bfa5070 */
[----:B--2---:R-:W-:-:S04]  /*5a90*/  IMAD R35, RZ, RZ, -UR17 ;  /* 0x80000011ff237e24 */ /* 0x004fc8000f8e02ff */
[----:B------:R-:W2:Y:S08]  /*5aa0*/  I2F.U32.RP R34, UR17 ;  /* 0x0000001100227d06 */ /* 0x000eb00008209000 */
[----:B0-----:R-:W1:Y:S08]  /*5ab0*/  MUFU.RCP R32, R32 ;  /* 0x0000002000207308 */ /* 0x001e700000001000 */
[----:B--2---:R-:W-:Y:S01]  /*5ac0*/  MUFU.RCP R34, R34 ;  /* 0x0000002200227308 */ /* 0x004fe20000001000 */
[----:B-1----:R-:W-:-:S07]  /*5ad0*/  VIADD R30, R32, 0xffffffe ;  /* 0x0ffffffe201e7836 */ /* 0x002fce0000000000 */
        /* <DEDUP_REMOVED lines=25> */
[----:B---3--:R-:W-:-:S12]  /*5c70*/  IMAD R29, R26, UR4, R29 ;  /* 0x000000041a1d7c24 */ /* 0x008fd8000f8e021d */
        /* <DEDUP_REMOVED lines=8> */
[----:B----4-:R-:W-:-:S07]  /*5d00*/  IMAD R29, R30, UR15, R29 ;  /* 0x0000000f1e1d7c24 */ /* 0x010fce000f8e021d */
.L_x_6723:
[----:B------:R-:W-:Y:S05]  /*5d10*/  BRA.U !UP1, `(.L_x_6721) ;  /* 0x0000000109687547 */ /* 0x000fea000b800000 */
[----:B0-----:R-:W-:-:S04]  /*5d20*/  UIADD3 UR14, UPT, UPT, UR14, -0x1, URZ ;  /* 0xffffffff0e0e7890 */ /* 0x001fc8000fffe0ff */
[----:B------:R-:W-:-:S12]  /*5d30*/  USHF.L.U32 UR14, UR14, 0x2, URZ ;  /* 0x000000020e0e7899 */ /* 0x000fd800080006ff */
[----:B------:R-:W0:Y:S01]  /*5d40*/  LDCU UR4, c[0x0][UR14+0x388] ;  /* 0x000071000e0477ac */ /* 0x000e220008000800 */
[----:B------:R-:W2:Y:S01]  /*5d50*/  LDCU UR14, c[0x0][UR14+0x3ec] ;  /* 0x00007d800e0e77ac */ /* 0x000ea20008000800 */
[----:B0-----:R-:W0:Y:S01]  /*5d60*/  I2F.U32.RP R32, UR4 ;  /* 0x0000000400207d06 */ /* 0x001e220008209000 */
[----:B------:R-:W-:Y:S01]  /*5d70*/  IMAD R33, RZ, RZ, -UR4 ;  /* 0x80000004ff217e24 */ /* 0x000fe2000f8e02ff */
[----:B------:R-:W-:-:S06]  /*5d80*/  ISETP.NE.U32.AND P5, PT, RZ, UR4, PT ;  /* 0x00000004ff007c0c */ /* 0x000fcc000bfa5070 */
[----:B0-----:R-:W1:Y:S02]  /*5d90*/  MUFU.RCP R32, R32 ;  /* 0x0000002000207308 */ /* 0x001e640000001000 */
[----:B-1----:R-:W-:-:S06]  /*5da0*/  IADD3 R30, PT, PT, R32, 0xffffffe, RZ ;  /* 0x0ffffffe201e7810 */ /* 0x002fcc0007ffe0ff */
        /* <DEDUP_REMOVED lines=15> */
[----:B--2---:R-:W-:Y:S01]  /*5ea0*/  IMAD R29, R26, UR14, R29 ;  /* 0x0000000e1a1d7c24 */ /* 0x004fe2000f8e021d */
[----:B------:R-:W-:-:S07]  /*5eb0*/  MOV R26, R31 ;  /* 0x0000001f001a7202 */ /* 0x000fce0000000f00 */
.L_x_6721:
[----:B-1----:R-:W1:Y:S01]  /*5ec0*/  LDC.64 R30, c[0x0][0x380] ;  /* 0x0000e000ff1e7b82 */ /* 0x002e620000000a00 */
[----:B------:R-:W2:Y:S02]  /*5ed0*/  LDCU UR4, c[0x0][0x3ec] ;  /* 0x00007d80ff0477ac */ /* 0x000ea40008000800 */
[----:B--2---:R-:W-:-:S04]  /*5ee0*/  IMAD R29, R26, UR4, R29 ;  /* 0x000000041a1d7c24 */ /* 0x004fc8000f8e021d */
[----:B-1----:R-:W-:-:S05]  /*5ef0*/  IMAD.WIDE.U32 R30, R29, 0x2, R30 ;  /* 0x000000021d1e7825 */ /* 0x002fca00078e001e */
[----:B------:R2:W5:Y:S02]  /*5f00*/  LDG.E.U16 R26, desc[UR18][R30.64] ;  /* 0x000000121e1a7981 */ /* 0x000564000c1e1500 */
.L_x_6718:
[----:B0-----:R-:W-:Y:S05]  /*5f10*/  BSYNC.RECONVERGENT B1 ;  /* 0x0000000000017941 */ /* 0x001fea0003800200 */
.L_x_6717:
[----:B------:R-:W-:-:S05]  /*5f20*/  IMAD.IADD R5, R19, 0x1, R5 ;  /* 0x0000000113057824 */ /* 0x000fca00078e0205 */
[----:B------:R-:W-:-:S13]  /*5f30*/  ISETP.GE.U32.AND P3, PT, R5, R0, PT ;  /* 0x000000000500720c */ /* 0x000fda0003f66070 */
[----:B------:R-:W-:Y:S05]  /*5f40*/  @P3 BRA `(.L_x_6724) ;  /* 0x0000001800cc3947 */ /* 0x000fea0003800000 */
[----:B------:R-:W-:Y:S01]  /*5f50*/  IADD3 R28, PT, PT, R28, -0x2, RZ ;  /* 0xfffffffe1c1c7810 */ /* 0x000fe20007ffe0ff */
[----:B------:R-:W0:Y:S01]  /*5f60*/  LDCU UR14, c[0x0][0x450] ;  /* 0x00008a00ff0e77ac */ /* 0x000e220008000800 */
[----:B-12---:R-:W-:Y:S02]  /*5f70*/  IMAD.MOV.U32 R30, RZ, RZ, RZ ;  /* 0x000000ffff1e7224 */ /* 0x006fe400078e00ff */
[----:B------:R-:W-:Y:S01]  /*5f80*/  ISETP.GE.U32.AND P3, PT, R28, 0x7, PT ;  /* 0x000000071c00780c */ /* 0x000fe20003f66070 */
[----:B------:R-:W-:-:S12]  /*5f90*/  UISETP.NE.AND UP1, UPT, UR26, URZ, UPT ;  /* 0x000000ff1a00728c */ /* 0x000fd8000bf25270 */
[----:B------:R-:W-:Y:S05]  /*5fa0*/  @!P3 BRA `(.L_x_6725) ;  /* 0x0000000c003cb947 */ /* 0x000fea0003800000 */
[----:B------:R-:W-:Y:S01]  /*5fb0*/  HFMA2 R30, -RZ, RZ, 0, 0 ;  /* 0x00000000ff1e7431 */ /* 0x000fe200000001ff */
[----:B------:R-:W-:-:S06]  /*5fc0*/  UMOV UR4, URZ ;  /* 0x000000ff00047c82 */ /* 0x000fcc0008000000 */
.L_x_6726:
        /* <DEDUP_REMOVED lines=29> */
[----:B------:R-:W3:Y:S06]  /*61a0*/  LDCU UR34, c[0x0][UR23+0x388] ;  /* 0x00007100172277ac */ /* 0x000eec0008000800 */
[----:B--2---:R-:W2:Y:S01]  /*61b0*/  I2F.U32.RP R34, UR32 ;  /* 0x0000002000227d06 */ /* 0x004ea20008209000 */
[----:B------:R-:W-:Y:S01]  /*61c0*/  IADD3 R37, PT, PT, RZ, -UR32, RZ ;  /* 0x80000020ff257c10 */ /* 0x000fe2000fffe0ff */
[----:B0-----:R-:W-:Y:S01]  /*61d0*/  VIADD R28, R27, 0xffffffe ;  /* 0x0ffffffe1b1c7836 */ /* 0x001fe20000000000 */
[----:B------:R-:W-:Y:S01]  /*61e0*/  USHF.L.U32 UR24, UR14, 0x2, URZ ;  /* 0x000000020e187899 */ /* 0x000fe200080006ff */
[----:B------:R-:W0:Y:S04]  /*61f0*/  LDCU UR16, c[0x0][UR16+0x3ec] ;  /* 0x00007d80101077ac */ /* 0x000e280008000800 */
[----:B------:R4:W1:Y:S01]  /*6200*/  F2I.FTZ.U32.TRUNC.NTZ R29, R28 ;  /* 0x0000001c001d7305 */ /* 0x000862000021f000 */
[----:B------:R-:W0:Y:S01]  /*6210*/  LDCU UR17, c[0x0][UR17+0x3ec] ;  /* 0x00007d80111177ac */ /* 0x000e220008000800 */
[----:B------:R-:W0:Y:S01]  /*6220*/  LDCU UR20, c[0x0][UR20+0x3ec] ;  /* 0x00007d80141477ac */ /* 0x000e220008000800 */
[----:B---3--:R-:W-:-:S05]  /*6230*/  IADD3 R41, PT, PT, RZ, -UR34, RZ ;  /* 0x80000022ff297c10 */ /* 0x008fca000fffe0ff */
[----:B--2---:R-:W-:Y:S01]  /*6240*/  MUFU.RCP R34, R34 ;  /* 0x0000002200227308 */ /* 0x004fe20000001000 */
[----:B----4-:R-:W-:Y:S01]  /*6250*/  IMAD.MOV.U32 R28, RZ, RZ, RZ ;  /* 0x000000ffff1c7224 */ /* 0x010fe200078e00ff */
[----:B------:R-:W2:Y:S01]  /*6260*/  LDCU UR35, c[0x0][UR24+0x388] ;  /* 0x00007100182377ac */ /* 0x000ea20008000800 */
[----:B------:R-:W3:Y:S01]  /*6270*/  LDCU UR21, c[0x0][UR21+0x3ec] ;  /* 0x00007d80151577ac */ /* 0x000ee20008000800 */
[----:B-1----:R-:W-:-:S04]  /*6280*/  IMAD R33, R33, R29, RZ ;  /* 0x0000001d21217224 */ /* 0x002fc800078e02ff */
[----:B------:R-:W-:Y:S01]  /*6290*/  I2F.U32.RP R36, UR34 ;  /* 0x0000002200247d06 */ /* 0x000fe20008209000 */
[----:B------:R-:W1:Y:S01]  /*62a0*/  LDCU UR22, c[0x0][UR22+0x3ec] ;  /* 0x00007d80161677ac */ /* 0x000e620008000800 */
[----:B------:R-:W-:Y:S01]  /*62b0*/  IMAD.HI.U32 R32, R29, R33, R28 ;  /* 0x000000211d207227 */ /* 0x000fe200078e001c */
[----:B------:R-:W4:Y:S03]  /*62c0*/  LDCU UR23, c[0x0][UR23+0x3ec] ;  /* 0x00007d80171777ac */ /* 0x000f260008000800 */
[----:B------:R-:W-:Y:S02]  /*62d0*/  VIADD R29, R31, 0xffffffe ;  /* 0x0ffffffe1f1d7836 */ /* 0x000fe40000000000 */
[----:B------:R-:W-:Y:S01]  /*62e0*/  I2F.U32.RP R33, UR31 ;  /* 0x0000001f00217d06 */ /* 0x000fe20008209000 */
        /* <DEDUP_REMOVED lines=8> */
[----:B------:R-:W2:Y:S01]  /*6370*/  I2F.U32.RP R32, UR30 ;  /* 0x0000001e00207d06 */ /* 0x000ea20008209000 */
[----:B0-----:R-:W-:-:S07]  /*6380*/  IMAD R31, R31, R29, RZ ;  /* 0x0000001d1f1f7224 */ /* 0x001fce00078e02ff */
[----:B------:R-:W-:Y:S04]  /*6390*/  MUFU.RCP R33, R33 ;  /* 0x0000002100217308 */ /* 0x000fe80000001000 */
[----:B------:R-:W-:Y:S02]  /*63a0*/  @P3 IADD3 R28, PT, PT, R28, -UR28, RZ ;  /* 0x8000001c1c1c3c10 */ /* 0x000fe4000fffe0ff */
[----:B------:R-:W-:Y:S02]  /*63b0*/  @P3 IADD3 R27, PT, PT, R27, 0x1, RZ ;  /* 0x000000011b1b3810 */ /* 0x000fe40007ffe0ff */
[----:B------:R-:W-:Y:S01]  /*63c0*/  ISETP.GE.U32.AND P4, PT, R28, UR28, PT ;  /* 0x0000001c1c007c0c */ /* 0x000fe2000bf86070 */
[----:B--2---:R-:W0:Y:S01]  /*63d0*/  MUFU.RCP R32, R32 ;  /* 0x0000002000207308 */ /* 0x004e220000001000 */
[----:B------:R-:W-:-:S05]  /*63e0*/  MOV R28, RZ ;  /* 0x000000ff001c7202 */ /* 0x000fca0000000f00 */
[----:B------:R-:W-:Y:S02]  /*63f0*/  IMAD.HI.U32 R28, R29, R31, R28 ;  /* 0x0000001f1d1c7227 */ /* 0x000fe400078e001c */
[----:B------:R-:W-:Y:S04]  /*6400*/  MUFU.RCP R36, R36 ;  /* 0x0000002400247308 */ /* 0x000fe80000001000 */
[----:B------:R-:W-:Y:S01]  /*6410*/  @P4 VIADD R27, R27, 0x1 ;  /* 0x000000011b1b4836 */ /* 0x000fe20000000000 */
[----:B------:R-:W-:Y:S02]  /*6420*/  @!P5 LOP3.LUT R27, RZ, UR28, RZ, 0x33, !PT ;  /* 0x0000001cff1bdc12 */ /* 0x000fe4000f8e33ff */
[----:B------:R-:W-:-:S03]  /*6430*/  ISETP.NE.U32.AND P5, PT, RZ, UR29, PT ;  /* 0x0000001dff007c0c */ /* 0x000fc6000bfa5070 */
[----:B------:R-:W-:Y:S01]  /*6440*/  IMAD.HI.U32 R31, R28, R27, RZ ;  /* 0x0000001b1c1f7227 */ /* 0x000fe200078e00ff */
[----:B0-----:R-:W-:-:S03]  /*6450*/  IADD3 R29, PT, PT, R32, 0xffffffe, RZ ;  /* 0x0ffffffe201d7810 */ /* 0x001fc60007ffe0ff */
[----:B------:R-:W-:-:S03]  /*6460*/  IMAD.MOV R28, RZ, RZ, -R31 ;  /* 0x000000ffff1c7224 */ /* 0x000fc600078e0a1f */
[----:B------:R-:W0:Y:S01]  /*6470*/  F2I.FTZ.U32.TRUNC.NTZ R29, R29 ;  /* 0x0000001d001d7305 */ /* 0x000e22000021f000 */
[----:B------:R-:W-:-:S05]  /*6480*/  IMAD R28, R28, UR29, R27 ;  /* 0x0000001d1c1c7c24 */ /* 0x000fca000f8e021b */
[----:B------:R-:W-:Y:S01]  /*6490*/  ISETP.GE.U32.AND P3, PT, R28, UR29, PT ;  /* 0x0000001d1c007c0c */ /* 0x000fe2000bf66070 */
[----:B0-----:R-:W-:-:S12]  /*64a0*/  IMAD R35, R35, R29, RZ ;  /* 0x0000001d23237224 */ /* 0x001fd800078e02ff */
[----:B------:R-:W-:Y:S02]  /*64b0*/  @P3 VIADD R28, R28, -UR29 ;  /* 0x8000001d1c1c3c36 */ /* 0x000fe40008000000 */
[----:B------:R-:W-:-:S03]  /*64c0*/  @P3 VIADD R31, R31, 0x1 ;  /* 0x000000011f1f3836 */ /* 0x000fc60000000000 */
        /* <DEDUP_REMOVED lines=87> */
[----:B------:R-:W-:Y:S01]  /*6a40*/  ISETP.NE.U32.AND P5, PT, RZ, UR35, PT ;  /* 0x00000023ff007c0c */ /* 0x000fe2000bfa5070 */
[----:B------:R-:W-:Y:S02]  /*6a50*/  IMAD.MOV R28, RZ, RZ, -R27 ;  /* 0x000000ffff1c7224 */ /* 0x000fe400078e0a1b */
[----:B------:R-:W-:-:S04]  /*6a60*/  IMAD.HI.U32 R37, R37, R36, RZ ;  /* 0x0000002425257227 */ /* 0x000fc800078e00ff */
[----:B------:R-:W-:Y:S01]  /*6a70*/  IMAD R5, R28, UR28, R5 ;  /* 0x0000001c1c057c24 */ /* 0x000fe2000f8e0205 */
[----:B------:R-:W-:Y:S02]  /*6a80*/  IADD3 R29, PT, PT, -R37, RZ, RZ ;  /* 0x000000ff251d7210 */ /* 0x000fe40007ffe1ff */
[----:B------:R-:W-:Y:S01]  /*6a90*/  IADD3 R28, PT, PT, -R31, RZ, RZ ;  /* 0x000000ff1f1c7210 */ /* 0x000fe20007ffe1ff */
[----:B------:R-:W-:Y:S01]  /*6aa0*/  IMAD R5, R5, UR15, R30 ;  /* 0x0000000f05057c24 */ /* 0x000fe2000f8e021e */
[----:B------:R-:W-:Y:S01]  /*6ab0*/  ULOP3.LUT UR15, UR25, 0xfffffff8, URZ, 0xc0, !UPT ;  /* 0xfffffff8190f7892 */ /* 0x000fe2000f8ec0ff */
[----:B------:R-:W-:Y:S02]  /*6ac0*/  IMAD R29, R29, UR35, R36 ;  /* 0x000000231d1d7c24 */ /* 0x000fe4000f8e0224 */
[----:B------:R-:W-:Y:S01]  /*6ad0*/  IMAD R28, R28, UR29, R27 ;  /* 0x0000001d1c1c7c24 */ /* 0x000fe2000f8e021b */
[----:B------:R-:W-:Y:S01]  /*6ae0*/  IADD3 R27, PT, PT, -R33, RZ, RZ ;  /* 0x000000ff211b7210 */ /* 0x000fe20007ffe1ff */
[----:B------:R-:W-:Y:S01]  /*6af0*/  IMAD.MOV R30, RZ, RZ, -R32 ;  /* 0x000000ffff1e7224 */ /* 0x000fe200078e0a20 */
[----:B------:R-:W-:Y:S01]  /*6b00*/  ISETP.GE.U32.AND P3, PT, R29, UR35, PT ;  /* 0x000000231d007c0c */ /* 0x000fe2000bf66070 */
[----:B------:R-:W-:Y:S01]  /*6b10*/  IMAD R5, R28, UR16, R5 ;  /* 0x000000101c057c24 */ /* 0x000fe2000f8e0205 */
[----:B------:R-:W-:Y:S01]  /*6b20*/  UISETP.NE.AND UP0, UPT, UR4, UR15, UPT ;  /* 0x0000000f0400728c */ /* 0x000fe2000bf05270 */
[----:B------:R-:W-:-:S02]  /*6b30*/  IMAD R28, R30, UR30, R31 ;  /* 0x0000001e1e1c7c24 */ /* 0x000fc4000f8e021f */
[----:B------:R-:W-:Y:S01]  /*6b40*/  IMAD R32, R27, UR31, R32 ;  /* 0x0000001f1b207c24 */ /* 0x000fe2000f8e0220 */
[----:B------:R-:W-:Y:S01]  /*6b50*/  IADD3 R27, PT, PT, -R35, RZ, RZ ;  /* 0x000000ff231b7210 */ /* 0x000fe20007ffe1ff */
[----:B------:R-:W-:Y:S02]  /*6b60*/  IMAD R5, R28, UR17, R5 ;  /* 0x000000111c057c24 */ /* 0x000fe4000f8e0205 */
[--C-:B------:R-:W-:Y:S02]  /*6b70*/  IMAD.MOV R28, RZ, RZ, -R34.reuse ;  /* 0x000000ffff1c7224 */ /* 0x100fe400078e0a22 */
[----:B------:R-:W-:Y:S02]  /*6b80*/  IMAD R5, R32, UR20, R5 ;  /* 0x0000001420057c24 */ /* 0x000fe4000f8e0205 */
[----:B------:R-:W-:Y:S01]  /*6b90*/  @P3 IADD3 R29, PT, PT, R29, -UR35, RZ ;  /* 0x800000231d1d3c10 */ /* 0x000fe2000fffe0ff */
[----:B------:R-:W-:Y:S01]  /*6ba0*/  IMAD R28, R28, UR32, R33 ;  /* 0x000000201c1c7c24 */ /* 0x000fe2000f8e0221 */
[----:B------:R-:W-:Y:S01]  /*6bb0*/  @P3 IADD3 R37, PT, PT, R37, 0x1, RZ ;  /* 0x0000000125253810 */ /* 0x000fe20007ffe0ff */
[----:B------:R-:W-:Y:S01]  /*6bc0*/  IMAD R34, R27, UR33, R34 ;  /* 0x000000211b227c24 */ /* 0x000fe2000f8e0222 */
[----:B------:R-:W-:Y:S01]  /*6bd0*/  ISETP.GE.U32.AND P4, PT, R29, UR35, PT ;  /* 0x000000231d007c0c */ /* 0x000fe2000bf86070 */
[----:B---3--:R-:W-:Y:S01]  /*6be0*/  IMAD R5, R28, UR21, R5 ;  /* 0x000000151c057c24 */ /* 0x008fe2000f8e0205 */
[----:B------:R-:W-:-:S03]  /*6bf0*/  IADD3 R28, PT, PT, -R36, RZ, RZ ;  /* 0x000000ff241c7210 */ /* 0x000fc60007ffe1ff */
[----:B-1----:R-:W-:Y:S02]  /*6c00*/  IMAD R5, R34, UR22, R5 ;  /* 0x0000001622057c24 */ /* 0x002fe4000f8e0205 */
[----:B------:R-:W-:-:S04]  /*6c10*/  IMAD R28, R28, UR34, R35 ;  /* 0x000000221c1c7c24 */ /* 0x000fc8000f8e0223 */
[----:B----4-:R-:W-:Y:S02]  /*6c20*/  IMAD R28, R28, UR23, R5 ;  /* 0x000000171c1c7c24 */ /* 0x010fe4000f8e0205 */
[----:B------:R-:W-:Y:S01]  /*6c30*/  @P4 VIADD R37, R37, 0x1 ;  /* 0x0000000125254836 */ /* 0x000fe20000000000 */
[----:B------:R-:W-:-:S04]  /*6c40*/  @!P5 LOP3.LUT R37, RZ, UR35, RZ, 0x33, !PT ;  /* 0x00000023ff25dc12 */ /* 0x000fc8000f8e33ff */
[----:B------:R-:W-:Y:S01]  /*6c50*/  IADD3 R27, PT, PT, -R37, RZ, RZ ;  /* 0x000000ff251b7210 */ /* 0x000fe20007ffe1ff */
[----:B------:R-:W-:-:S04]  /*6c60*/  IMAD.MOV.U32 R5, RZ, RZ, R37 ;  /* 0x000000ffff057224 */ /* 0x000fc800078e0025 */
[----:B------:R-:W-:-:S04]  /*6c70*/  IMAD R27, R27, UR35, R36 ;  /* 0x000000231b1b7c24 */ /* 0x000fc8000f8e0224 */
[----:B------:R-:W-:Y:S01]  /*6c80*/  IMAD R30, R27, UR24, R28 ;  /* 0x000000181b1e7c24 */ /* 0x000fe2000f8e021c */
[----:B------:R-:W-:Y:S06]  /*6c90*/  BRA.U UP0, `(.L_x_6726) ;  /* 0xfffffff100cc7547 */ /* 0x000fec000b83ffff */
.L_x_6725:
        /* <DEDUP_REMOVED lines=26> */
[----:B-1----:R-:W-:Y:S01]  /*6e40*/  MUFU.RCP R31, R31 ;  /* 0x0000001f001f7308 */ /* 0x002fe20000001000 */
[----:B0-----:R-:W-:-:S07]  /*6e50*/  IADD3 R28, PT, PT, R27, 0xffffffe, RZ ;  /* 0x0ffffffe1b1c7810 */ /* 0x001fce0007ffe0ff */
[----:B------:R0:W1:Y:S02]  /*6e60*/  F2I.FTZ.U32.TRUNC.NTZ R29, R28 ;  /* 0x0000001c001d7305 */ /* 0x000064000021f000 */
[----:B0-----:R-:W-:Y:S02]  /*6e70*/  IMAD.MOV.U32 R28, RZ, RZ, RZ ;  /* 0x000000ffff1c7224 */ /* 0x001fe400078e00ff */
[----:B-1----:R-:W-:-:S04]  /*6e80*/  IMAD R33, R33, R29, RZ ;  /* 0x0000001d21217224 */ /* 0x002fc800078e02ff */
[----:B------:R-:W-:Y:S01]  /*6e90*/  IMAD.HI.U32 R32, R29, R33, R28 ;  /* 0x000000211d207227 */ /* 0x000fe200078e001c */
[----:B------:R-:W-:Y:S01]  /*6ea0*/  IADD3 R29, PT, PT, R31, 0xffffffe, RZ ;  /* 0x0ffffffe1f1d7810 */ /* 0x000fe20007ffe0ff */
[----:B---3--:R-:W-:Y:S01]  /*6eb0*/  I2F.U32.RP R33, UR23 ;  /* 0x0000001700217d06 */ /* 0x008fe20008209000 */
        /* <DEDUP_REMOVED lines=59> */
[----:B----4-:R-:W-:Y:S01]  /*7270*/  IMAD R5, R5, UR4, R30 ;  /* 0x0000000405057c24 */ /* 0x010fe2000f8e021e */
        /* <DEDUP_REMOVED lines=10> */
[----:B--2---:R-:W-:-:S07]  /*7320*/  IMAD R30, R27, UR17, R28 ;  /* 0x000000111b1e7c24 */ /* 0x004fce000f8e021c */
.L_x_6728:
        /* <DEDUP_REMOVED lines=18> */
[----:B0-----:R-:W-:-:S02]  /*7450*/  IADD3 R28, PT, PT, R27, 0xffffffe, RZ ;  /* 0x0ffffffe1b1c7810 */ /* 0x001fc40007ffe0ff */
        /* <DEDUP_REMOVED lines=25> */
[----:B--2---:R-:W-:-:S03]  /*75f0*/  IMAD R30, R5, UR4, R30 ;  /* 0x00000004051e7c24 */ /* 0x004fc6000f8e021e */
        /* <DEDUP_REMOVED lines=9> */
[----:B---3--:R-:W-:-:S07]  /*7690*/  IMAD R30, R29, UR15, R30 ;  /* 0x0000000f1d1e7c24 */ /* 0x008fce000f8e021e */
.L_x_6729:
[----:B------:R-:W-:Y:S05]  /*76a0*/  BRA.U !UP1, `(.L_x_6727) ;  /* 0x0000000109687547 */ /* 0x000fea000b800000 */
[----:B0-----:R-:W-:-:S04]  /*76b0*/  UIADD3 UR14, UPT, UPT, UR14, -0x1, URZ ;  /* 0xffffffff0e0e7890 */ /* 0x001fc8000fffe0ff */
[----:B------:R-:W-:-:S12]  /*76c0*/  USHF.L.U32 UR14, UR14, 0x2, URZ ;  /* 0x000000020e0e7899 */ /* 0x000fd800080006ff */
        /* <DEDUP_REMOVED lines=22> */
[----:B-1----:R-:W-:Y:S01]  /*7830*/  IMAD R30, R5, UR14, R30 ;  /* 0x0000000e051e7c24 */ /* 0x002fe2000f8e021e */
[----:B------:R-:W-:-:S07]  /*7840*/  MOV R5, R32 ;  /* 0x0000002000057202 */ /* 0x000fce0000000f00 */
.L_x_6727:
[----:B------:R-:W1:Y:S01]  /*7850*/  LDC.64 R28, c[0x0][0x380] ;  /* 0x0000e000ff1c7b82 */ /* 0x000e620000000a00 */
[----:B------:R-:W2:Y:S02]  /*7860*/  LDCU UR4, c[0x0][0x3ec] ;  /* 0x00007d80ff0477ac */ /* 0x000ea40008000800 */
[----:B--2---:R-:W-:-:S04]  /*7870*/  IMAD R5, R5, UR4, R30 ;  /* 0x0000000405057c24 */ /* 0x004fc8000f8e021e */
[----:B-1----:R-:W-:-:S05]  /*7880*/  IMAD.WIDE.U32 R28, R5, 0x2, R28 ;  /* 0x00000002051c7825 */ /* 0x002fca00078e001c */
[----:B------:R3:W5:Y:S01]  /*7890*/  LDG.E.U16 R27, desc[UR18][R28.64] ;  /* 0x000000121c1b7981 */ /* 0x000762000c1e1500 */
[----:B------:R-:W-:Y:S05]  /*78a0*/  BRA `(.L_x_6724) ;  /* 0x0000000000747947 */ /* 0x000fea0003800000 */
.L_x_6702:
        /* <DEDUP_REMOVED lines=29> */
.L_x_6724:
[----:B0-----:R-:W-:Y:S05]  /*7a80*/  BSYNC.RECONVERGENT B0 ;  /* 0x0000000000007941 */ /* 0x001fea0003800200 */
.L_x_6701:
[----:B------:R-:W0:Y:S02]  /*7a90*/  LDC R5, c[0x0][0x528] ;  /* 0x00014a00ff057b82 */ /* 0x000e240000000800 */
[----:B0-----:R-:W-:-:S13]  /*7aa0*/  ISETP.GE.AND P3, PT, R5, 0x2, PT ;  /* 0x000000020500780c */ /* 0x001fda0003f66270 */
[----:B------:R-:W-:Y:S05]  /*7ab0*/  @!P3 BRA `(.L_x_6730) ;  /* 0x000000680078b947 */ /* 0x000fea0003800000 */
[----:B------:R-:W-:Y:S01]  /*7ac0*/  ISETP.GE.U32.AND P3, PT, R25, R0, PT ;  /* 0x000000001900720c */ /* 0x000fe20003f66070 */
[----:B------:R-:W-:-:S12]  /*7ad0*/  BSSY.RECONVERGENT B0, `(.L_x_6731) ;  /* 0x00001a5000007945 */ /* 0x000fd80003800200 */
[----:B------:R-:W-:Y:S05]  /*7ae0*/  @P3 BRA `(.L_x_6732) ;  /* 0x00000018008c3947 */ /* 0x000fea0003800000 */
[----:B---3--:R-:W-:Y:S01]  /*7af0*/  IADD3 R28, PT, PT, R5, -0x2, RZ ;  /* 0xfffffffe051c7810 */ /* 0x008fe20007ffe0ff */
[----:B------:R-:W0:Y:S01]  /*7b00*/  LDCU UR14, c[0x0][0x528] ;  /* 0x0000a500ff0e77ac */ /* 0x000e220008000800 */
[----:B-12---:R-:W-:Y:S02]  /*7b10*/  HFMA2 R31, -RZ, RZ, 0, 0 ;  /* 0x00000000ff1f7431 */ /* 0x006fe400000001ff */
[----:B------:R-:W-:Y:S01]  /*7b20*/  IMAD.MOV.U32 R30, RZ, RZ, R25 ;  /* 0x000000ffff1e7224 */ /* 0x000fe200078e0019 */
[----:B------:R-:W-:Y:S01]  /*7b30*/  ISETP.GE.U32.AND P3, PT, R28, 0x7, PT ;  /* 0x000000071c00780c */ /* 0x000fe20003f66070 */
[----:B------:R-:W-:-:S12]  /*7b40*/  UISETP.NE.AND UP1, UPT, UR27, URZ, UPT ;  /* 0x000000ff1b00728c */ /* 0x000fd8000bf25270 */
[----:B------:R-:W-:Y:S05]  /*7b50*/  @!P3 BRA `(.L_x_6733) ;  /* 0x0000000c0040b947 */ /* 0x000fea0003800000 */
[----:B------:R-:W-:Y:S01]  /*7b60*/  MOV R31, RZ ;  /* 0x000000ff001f7202 */ /* 0x000fe20000000f00 */
[----:B------:R-:W-:Y:S01]  /*7b70*/  UMOV UR4, URZ ;  /* 0x000000ff00047c82 */ /* 0x000fe20008000000 */
[----:B------:R-:W-:-:S07]  /*7b80*/  MOV R30, R25 ;  /* 0x00000019001e7202 */ /* 0x000fce0000000f00 */
.L_x_6734:
        /* <DEDUP_REMOVED lines=32> */
[----:B--2---:R-:W-:Y:S01]  /*7d90*/  IMAD R41, RZ, RZ, -UR32 ;  /* 0x80000020ff297e24 */ /* 0x004fe2000f8e02ff */
[----:B------:R-:W-:Y:S01]  /*7da0*/  ULEA UR24, UR14, UR24, 0x2 ;  /* 0x000000180e187291 */ /* 0x000fe2000f8e10ff */
[----:B0-----:R-:W-:Y:S01]  /*7db0*/  VIADD R28, R32, 0xffffffe ;  /* 0x0ffffffe201c7836 */ /* 0x001fe20000000000 */
[----:B------:R-:W0:Y:S04]  /*7dc0*/  LDCU UR16, c[0x0][UR16+0x3ec] ;  /* 0x00007d80101077ac */ /* 0x000e280008000800 */
[----:B------:R2:W1:Y:S01]  /*7dd0*/  F2I.FTZ.U32.TRUNC.NTZ R29, R28 ;  /* 0x0000001c001d7305 */ /* 0x000462000021f000 */
[----:B------:R-:W0:Y:S01]  /*7de0*/  LDCU UR17, c[0x0][UR17+0x3ec] ;  /* 0x00007d80111177ac */ /* 0x000e220008000800 */
[----:B------:R-:W0:Y:S06]  /*7df0*/  LDCU UR20, c[0x0][UR20+0x3ec] ;  /* 0x00007d80141477ac */ /* 0x000e2c0008000800 */
[----:B---3--:R-:W-:Y:S01]  /*7e00*/  MUFU.RCP R34, R34 ;  /* 0x0000002200227308 */ /* 0x008fe20000001000 */
[----:B--2---:R-:W-:Y:S01]  /*7e10*/  HFMA2 R28, -RZ, RZ, 0, 0 ;  /* 0x00000000ff1c7431 */ /* 0x004fe200000001ff */
        /* <DEDUP_REMOVED lines=9> */
[----:B------:R-:W3:Y:S03]  /*7eb0*/  LDCU UR24, c[0x0][UR24+0x3ec] ;  /* 0x00007d80181877ac */ /* 0x000ee60008000800 */
[----:B------:R-:W-:Y:S01]  /*7ec0*/  IMAD.MOV R29, RZ, RZ, -R32 ;  /* 0x000000ffff1d7224 */ /* 0x000fe200078e0a20 */
[----:B------:R-:W-:-:S02]  /*7ed0*/  UIADD3 UR4, UPT, UPT, UR4, 0x8, URZ ;  /* 0x0000000804047890 */ /* 0x000fc4000fffe0ff */
[----:B-1----:R-:W-:Y:S01]  /*7ee0*/  MUFU.RCP R36, R36 ;  /* 0x0000002400247308 */ /* 0x002fe20000001000 */
[----:B------:R-:W-:Y:S01]  /*7ef0*/  IMAD R28, R29, UR28, R30 ;  /* 0x0000001c1d1c7c24 */ /* 0x000fe2000f8e021e */
[----:B------:R-:W-:Y:S01]  /*7f00*/  IADD3 R29, PT, PT, R33, 0xffffffe, RZ ;  /* 0x0ffffffe211d7810 */ /* 0x000fe20007ffe0ff */
[----:B------:R-:W-:Y:S01]  /*7f10*/  IMAD R33, RZ, RZ, -UR29 ;  /* 0x8000001dff217e24 */ /* 0x000fe2000f8e02ff */
[----:B------:R-:W-:Y:S02]  /*7f20*/  UISETP.NE.AND UP0, UPT, UR4, UR7, UPT ;  /* 0x000000070400728c */ /* 0x000fe4000bf05270 */
[C---:B------:R-:W-:Y:S02]  /*7f30*/  ISETP.GE.U32.AND P3, PT, R28.reuse, UR28, PT ;  /* 0x0000001c1c007c0c */ /* 0x040fe4000bf66070 */
[----:B------:R-:W1:Y:S08]  /*7f40*/  F2I.FTZ.U32.TRUNC.NTZ R29, R29 ;  /* 0x0000001d001d7305 */ /* 0x000e70000021f000 */
[----:B----4-:R-:W-:Y:S03]  /*7f50*/  MUFU.RCP R35, R35 ;  /* 0x0000002300237308 */ /* 0x010fe60000001000 */
[----:B------:R-:W-:-:S02]  /*7f60*/  @P3 IADD3 R28, PT, PT, R28, -UR28, RZ ;  /* 0x8000001c1c1c3c10 */ /* 0x000fc4000fffe0ff */
[----:B------:R-:W-:Y:S02]  /*7f70*/  @P3 IADD3 R32, PT, PT, R32, 0x1, RZ ;  /* 0x0000000120203810 */ /* 0x000fe40007ffe0ff */
[----:B------:R-:W-:Y:S01]  /*7f80*/  ISETP.GE.U32.AND P4, PT, R28, UR28, PT ;  /* 0x0000001c1c007c0c */ /* 0x000fe2000bf86070 */
[----:B-1----:R-:W-:Y:S01]  /*7f90*/  IMAD R33, R33, R29, RZ ;  /* 0x0000001d21217224 */ /* 0x002fe200078e02ff */
[----:B------:R-:W1:Y:S01]  /*7fa0*/  I2F.U32.RP R38, UR34 ;  /* 0x0000002200267d06 */ /* 0x000e620008209000 */
[----:B------:R-:W-:-:S04]  /*7fb0*/  IMAD.MOV.U32 R28, RZ, RZ, RZ ;  /* 0x000000ffff1c7224 */ /* 0x000fc800078e00ff */
[----:B------:R-:W-:-:S03]  /*7fc0*/  IMAD.HI.U32 R33, R29, R33, R28 ;  /* 0x000000211d217227 */ /* 0x000fc600078e001c */
[----:B--2---:R-:W2:Y:S03]  /*7fd0*/  I2F.U32.RP R40, UR35 ;  /* 0x0000002300287d06 */ /* 0x004ea60008209000 */
[----:B------:R-:W-:Y:S02]  /*7fe0*/  @P4 IADD3 R32, PT, PT, R32, 0x1, RZ ;  /* 0x0000000120204810 */ /* 0x000fe40007ffe0ff */
[----:B------:R-:W-:Y:S02]  /*7ff0*/  @!P5 LOP3.LUT R32, RZ, UR28, RZ, 0x33, !PT ;  /* 0x0000001cff20dc12 */ /* 0x000fe4000f8e33ff */
[----:B------:R-:W-:Y:S01]  /*8000*/  ISETP.NE.U32.AND P5, PT, RZ, UR29, PT ;  /* 0x0000001dff007c0c */ /* 0x000fe2000bfa5070 */
[----:B-1----:R-:W-:Y:S02]  /*8010*/  MUFU.RCP R38, R38 ;  /* 0x0000002600267308 */ /* 0x002fe40000001000 */
[----:B------:R-:W-:-:S05]  /*8020*/  IMAD.HI.U32 R33, R33, R32, RZ ;  /* 0x0000002021217227 */ /* 0x000fca00078e00ff */
[----:B------:R-:W-:Y:S01]  /*8030*/  IADD3 R29, PT, PT, -R33, RZ, RZ ;  /* 0x000000ff211d7210 */ /* 0x000fe20007ffe1ff */
[----:B--2---:R-:W-:Y:S04]  /*8040*/  MUFU.RCP R40, R40 ;  /* 0x0000002800287308 */ /* 0x004fe80000001000 */
        /* <DEDUP_REMOVED lines=43> */
[----:B------:R-:W-:Y:S02]  /*8300*/  IADD3 R29, PT, PT, R37, 0xffffffe, RZ ;  /* 0x0ffffffe251d7810 */ /* 0x000fe40007ffe0ff */
[----:B------:R-:W-:Y:S02]  /*8310*/  IADD3 R37, PT, PT, RZ, -UR33, RZ ;  /* 0x80000021ff257c10 */ /* 0x000fe4000fffe0ff */
[----:B------:R-:W-:Y:S02]  /*8320*/  IADD3 R41, PT, PT, RZ, -UR34, RZ ;  /* 0x80000022ff297c10 */ /* 0x000fe4000fffe0ff */
        /* <DEDUP_REMOVED lines=29> */
[----:B------:R-:W-:-:S03]  /*8500*/  IADD3 R29, PT, PT, R40, 0xffffffe, RZ ;  /* 0x0ffffffe281d7810 */ /* 0x000fc60007ffe0ff */
        /* <DEDUP_REMOVED lines=15> */
[----:B------:R-:W-:-:S05]  /*8600*/  IADD3 R29, PT, PT, -R32, RZ, RZ ;  /* 0x000000ff201d7210 */ /* 0x000fca0007ffe1ff */
[----:B------:R-:W-:Y:S02]  /*8610*/  IMAD R30, R29, UR28, R30 ;  /* 0x0000001c1d1e7c24 */ /* 0x000fe4000f8e021e */
[----:B------:R-:W-:Y:S01]  /*8620*/  @P4 IADD3 R38, PT, PT, R38, 0x1, RZ ;  /* 0x0000000126264810 */ /* 0x000fe20007ffe0ff */
[----:B------:R-:W-:Y:S01]  /*8630*/  IMAD.MOV R29, RZ, RZ, -R33 ;  /* 0x000000ffff1d7224 */ /* 0x000fe200078e0a21 */
[----:B------:R-:W-:Y:S01]  /*8640*/  @!P5 LOP3.LUT R38, RZ, UR34, RZ, 0x33, !PT ;  /* 0x00000022ff26dc12 */ /* 0x000fe2000f8e33ff */
[----:B------:R-:W-:Y:S01]  /*8650*/  IMAD R30, R30, UR15, R31 ;  /* 0x0000000f1e1e7c24 */ /* 0x000fe2000f8e021f */
[----:B------:R-:W-:Y:S01]  /*8660*/  IADD3 R31, PT, PT, -R35, RZ, RZ ;  /* 0x000000ff231f7210 */ /* 0x000fe20007ffe1ff */
[----:B------:R-:W-:Y:S01]  /*8670*/  IMAD R29, R29, UR29, R32 ;  /* 0x0000001d1d1d7c24 */ /* 0x000fe2000f8e0220 */
[----:B------:R-:W-:Y:S01]  /*8680*/  IADD3 R32, PT, PT, -R34, RZ, RZ ;  /* 0x000000ff22207210 */ /* 0x000fe20007ffe1ff */
[----:B------:R-:W-:Y:S01]  /*8690*/  IMAD.HI.U32 R28, R41, R38, RZ ;  /* 0x00000026291c7227 */ /* 0x000fe200078e00ff */
[----:B------:R-:W-:-:S03]  /*86a0*/  ISETP.NE.U32.AND P5, PT, RZ, UR35, PT ;  /* 0x00000023ff007c0c */ /* 0x000fc6000bfa5070 */
[----:B0-----:R-:W-:Y:S01]  /*86b0*/  IMAD R29, R29, UR16, R30 ;  /* 0x000000101d1d7c24 */ /* 0x001fe2000f8e021e */
[----:B------:R-:W-:Y:S01]  /*86c0*/  IADD3 R41, PT, PT, -R28, RZ, RZ ;  /* 0x000000ff1c297210 */ /* 0x000fe20007ffe1ff */
[----:B------:R-:W-:Y:S02]  /*86d0*/  IMAD R30, R32, UR30, R33 ;  /* 0x0000001e201e7c24 */ /* 0x000fe4000f8e0221 */
[----:B------:R-:W-:Y:S01]  /*86e0*/  IMAD R34, R31, UR31, R34 ;  /* 0x0000001f1f227c24 */ /* 0x000fe2000f8e0222 */
[----:B------:R-:W-:Y:S01]  /*86f0*/  IADD3 R31, PT, PT, -R37, RZ, RZ ;  /* 0x000000ff251f7210 */ /* 0x000fe20007ffe1ff */
[----:B------:R-:W-:Y:S02]  /*8700*/  IMAD R40, R41, UR35, R38 ;  /* 0x0000002329287c24 */ /* 0x000fe4000f8e0226 */
[----:B------:R-:W-:Y:S01]  /*8710*/  IMAD R29, R30, UR17, R29 ;  /* 0x000000111e1d7c24 */ /* 0x000fe2000f8e021d */
[----:B------:R-:W-:Y:S01]  /*8720*/  IADD3 R30, PT, PT, -R36, RZ, RZ ;  /* 0x000000ff241e7210 */ /* 0x000fe20007ffe1ff */
[----:B------:R-:W-:Y:S01]  /*8730*/  IMAD R36, R31, UR33, R36 ;  /* 0x000000211f247c24 */ /* 0x000fe2000f8e0224 */
[----:B------:R-:W-:Y:S01]  /*8740*/  ISETP.GE.U32.AND P3, PT, R40, UR35, PT ;  /* 0x0000002328007c0c */ /* 0x000fe2000bf66070 */
[----:B------:R-:W-:-:S02]  /*8750*/  IMAD R29, R34, UR20, R29 ;  /* 0x00000014221d7c24 */ /* 0x000fc4000f8e021d */
[----:B------:R-:W-:-:S04]  /*8760*/  IMAD R30, R30, UR32, R35 ;  /* 0x000000201e1e7c24 */ /* 0x000fc8000f8e0223 */
[----:B---3--:R-:W-:Y:S01]  /*8770*/  IMAD R29, R30, UR21, R29 ;  /* 0x000000151e1d7c24 */ /* 0x008fe2000f8e021d */
[----:B------:R-:W-:-:S03]  /*8780*/  IADD3 R30, PT, PT, -R38, RZ, RZ ;  /* 0x000000ff261e7210 */ /* 0x000fc60007ffe1ff */
[----:B------:R-:W-:Y:S02]  /*8790*/  IMAD R29, R36, UR22, R29 ;  /* 0x00000016241d7c24 */ /* 0x000fe4000f8e021d */
[----:B------:R-:W-:Y:S02]  /*87a0*/  @P3 VIADD R40, R40, -UR35 ;  /* 0x8000002328283c36 */ /* 0x000fe40008000000 */
[----:B------:R-:W-:Y:S02]  /*87b0*/  @P3 VIADD R28, R28, 0x1 ;  /* 0x000000011c1c3836 */ /* 0x000fe40000000000 */
[----:B------:R-:W-:Y:S01]  /*87c0*/  IMAD R30, R30, UR34, R37 ;  /* 0x000000221e1e7c24 */ /* 0x000fe2000f8e0225 */
[----:B------:R-:W-:-:S03]  /*87d0*/  ISETP.GE.U32.AND P4, PT, R40, UR35, PT ;  /* 0x0000002328007c0c */ /* 0x000fc6000bf86070 */
[----:B------:R-:W-:-:S10]  /*87e0*/  IMAD R29, R30, UR23, R29 ;  /* 0x000000171e1d7c24 */ /* 0x000fd4000f8e021d */
[----:B------:R-:W-:Y:S02]  /*87f0*/  @P4 IADD3 R28, PT, PT, R28, 0x1, RZ ;  /* 0x000000011c1c4810 */ /* 0x000fe40007ffe0ff */
[----:B------:R-:W-:-:S04]  /*8800*/  @!P5 LOP3.LUT R28, RZ, UR35, RZ, 0x33, !PT ;  /* 0x00000023ff1cdc12 */ /* 0x000fc8000f8e33ff */
[----:B------:R-:W-:Y:S01]  /*8810*/  MOV R30, R28 ;  /* 0x0000001c001e7202 */ /* 0x000fe20000000f00 */
[----:B------:R-:W-:-:S04]  /*8820*/  IMAD.MOV R31, RZ, RZ, -R28 ;  /* 0x000000ffff1f7224 */ /* 0x000fc800078e0a1c */
[----:B------:R-:W-:-:S04]  /*8830*/  IMAD R38, R31, UR35, R38 ;  /* 0x000000231f267c24 */ /* 0x000fc8000f8e0226 */
[----:B------:R-:W-:Y:S01]  /*8840*/  IMAD R31, R38, UR24, R29 ;  /* 0x00000018261f7c24 */ /* 0x000fe2000f8e021d */
[----:B------:R-:W-:Y:S06]  /*8850*/  BRA.U UP0, `(.L_x_6734) ;  /* 0xfffffff100cc7547 */ /* 0x000fec000b83ffff */
.L_x_6733:
        /* <DEDUP_REMOVED lines=93> */
[----:B------:R-:W-:Y:S02]  /*8e30*/  IADD3 R29, PT, PT, -R33, RZ, RZ ;  /* 0x000000ff211d7210 */ /* 0x000fe40007ffe1ff */
[----:B------:R-:W-:Y:S01]  /*8e40*/  IADD3 R30, PT, PT, -R34, RZ, RZ ;  /* 0x000000ff221e7210 */ /* 0x000fe20007ffe1ff */
[----:B----4-:R-:W-:Y:S02]  /*8e50*/  IMAD R28, R28, UR4, R31 ;  /* 0x000000041c1c7c24 */ /* 0x010fe4000f8e021f */
[----:B------:R-:W-:Y:S02]  /*8e60*/  IMAD R29, R29, UR21, R32 ;  /* 0x000000151d1d7c24 */ /* 0x000fe4000f8e0220 */
[----:B------:R-:W-:Y:S02]  /*8e70*/  IMAD R33, R30, UR22, R33 ;  /* 0x000000161e217c24 */ /* 0x000fe4000f8e0221 */
[----:B------:R-:W-:-:S02]  /*8e80*/  IMAD R28, R29, UR15, R28 ;  /* 0x0000000f1d1c7c24 */ /* 0x000fc4000f8e021c */
[----:B------:R-:W-:Y:S02]  /*8e90*/  @P4 IADD3 R35, PT, PT, R35, 0x1, RZ ;  /* 0x0000000123234810 */ /* 0x000fe40007ffe0ff */
[----:B------:R-:W-:Y:S01]  /*8ea0*/  @!P5 LOP3.LUT R35, RZ, UR23, RZ, 0x33, !PT ;  /* 0x00000017ff23dc12 */ /* 0x000fe2000f8e33ff */
[----:B------:R-:W-:-:S03]  /*8eb0*/  IMAD R28, R33, UR16, R28 ;  /* 0x00000010211c7c24 */ /* 0x000fc6000f8e021c */
[----:B------:R-:W-:Y:S01]  /*8ec0*/  MOV R30, R35 ;  /* 0x00000023001e7202 */ /* 0x000fe20000000f00 */
[----:B------:R-:W-:-:S04]  /*8ed0*/  IMAD.MOV R31, RZ, RZ, -R35 ;  /* 0x000000ffff1f7224 */ /* 0x000fc800078e0a23 */
[----:B------:R-:W-:-:S04]  /*8ee0*/  IMAD R31, R31, UR23, R34 ;  /* 0x000000171f1f7c24 */ /* 0x000fc8000f8e0222 */
[----:B--2---:R-:W-:-:S07]  /*8ef0*/  IMAD R31, R31, UR17, R28 ;  /* 0x000000111f1f7c24 */ /* 0x004fce000f8e021c */
.L_x_6736:
        /* <DEDUP_REMOVED lines=56> */
.L_x_6737:
[----:B------:R-:W-:Y:S05]  /*9280*/  BRA.U !UP1, `(.L_x_6735) ;  /* 0x00000001096c7547 */ /* 0x000fea000b800000 */
        /* <DEDUP_REMOVED lines=27> */
.L_x_6735:
[----:B------:R-:W1:Y:S01]  /*9440*/  LDCU UR4, c[0x0][0x4c4] ;  /* 0x00009880ff0477ac */ /* 0x000e620008000800 */
[----:B------:R-:W2:Y:S01]  /*9450*/  LDC.64 R28, c[0x0][0x458] ;  /* 0x00011600ff1c7b82 */ /* 0x000ea20000000a00 */
[----:B-----5:R-:W-:Y:S01]  /*9460*/  SHF.L.U32 R32, R4, 0x10, RZ ;  /* 0x0000001004207819 */ /* 0x020fe200000006ff */
[----:B0-----:R-:W0:Y:S04]  /*9470*/  LDCU.64 UR14, c[0x0][0x530] ;  /* 0x0000a600ff0e77ac */ /* 0x001e280008000a00 */
[----:B------:R-:W-:Y:S01]  /*9480*/  FMUL.FTZ R32, R9, R32 ;  /* 0x0000002009207220 */ /* 0x000fe20000410000 */
[----:B------:R-:W-:-:S03]  /*9490*/  SEL R9, RZ, 0x1, P0 ;  /* 0x00000001ff097807 */ /* 0x000fc60000000000 */
[----:B------:R-:W-:-:S05]  /*94a0*/  FMUL.FTZ R32, R17, R32 ;  /* 0x0000002011207220 */ /* 0x000fca0000410000 */
[----:B------:R-:W-:Y:S01]  /*94b0*/  F2FP.BF16.F32.PACK_AB R32, RZ, R32 ;  /* 0x00000020ff20723e */ /* 0x000fe200000010ff */
[----:B-1----:R-:W-:-:S05]  /*94c0*/  IMAD R31, R30, UR4, R31 ;  /* 0x000000041e1f7c24 */ /* 0x002fca000f8e021f */
[C---:B0-----:R-:W-:Y:S01]  /*94d0*/  IADD3 R30, P3, PT, R31.reuse, UR14, RZ ;  /* 0x0000000e1f1e7c10 */ /* 0x041fe2000ff7e0ff */
[----:B--2---:R-:W-:-:S03]  /*94e0*/  IMAD.WIDE.U32 R28, R31, 0x2, R28 ;  /* 0x000000021f1c7825 */ /* 0x004fc600078e001c */
[----:B------:R-:W-:Y:S02]  /*94f0*/  IADD3.X R31, PT, PT, RZ, UR15, RZ, P3, !PT ;  /* 0x0000000fff1f7c10 */ /* 0x000fe40009ffe4ff */
[----:B------:R0:W-:Y:S04]  /*9500*/  STG.E.U16 desc[UR18][R28.64], R32 ;  /* 0x000000201c007986 */ /* 0x0001e8000c101512 */
[----:B------:R0:W-:Y:S03]  /*9510*/  STG.E.U8 desc[UR18][R30.64], R9 ;  /* 0x000000091e007986 */ /* 0x0001e6000c101112 */
.L_x_6732:
[----:B------:R-:W-:Y:S05]  /*9520*/  BSYNC.RECONVERGENT B0 ;  /* 0x0000000000007941 */ /* 0x000fea0003800200 */
.L_x_6731:
[----:B0-----:R-:W-:Y:S01]  /*9530*/  IMAD.IADD R9, R19, 0x1, R25 ;  /* 0x0000000113097824 */ /* 0x001fe200078e0219 */
[----:B------:R-:W-:Y:S04]  /*9540*/  BSSY.RECONVERGENT B0, `(.L_x_6738) ;  /* 0x00001a6000007945 */ /* 0x000fe80003800200 */
[----:B------:R-:W-:-:S13]  /*9550*/  ISETP.GE.U32.AND P0, PT, R9, R0, PT ;  /* 0x000000000900720c */ /* 0x000fda0003f06070 */
        /* <DEDUP_REMOVED lines=11> */
.L_x_6741:
        /* <DEDUP_REMOVED lines=205> */
.L_x_6740:
        /* <DEDUP_REMOVED lines=106> */
.L_x_6743:
        /* <DEDUP_REMOVED lines=56> */
.L_x_6744:
        /* <DEDUP_REMOVED lines=28> */
.L_x_6742:
        /* <DEDUP_REMOVED lines=14> */
.L_x_6739:
[----:B------:R-:W-:Y:S05]  /*afa0*/  BSYNC.RECONVERGENT B0 ;  /* 0x0000000000007941 */ /* 0x000fea0003800200 */
.L_x_6738:
[----:B0--3--:R-:W-:Y:S01]  /*afb0*/  IMAD.IADD R28, R19, 0x1, R9 ;  /* 0x00000001131c7824 */ /* 0x009fe200078e0209 */
[----:B------:R-:W-:Y:S04]  /*afc0*/  BSSY.RECONVERGENT B0, `(.L_x_6745) ;  /* 0x00001a6000007945 */ /* 0x000fe80003800200 */
[----:B------:R-:W-:-:S13]  /*afd0*/  ISETP.GE.U32.AND P0, PT, R28, R0, PT ;  /* 0x000000001c00720c */ /* 0x000fda0003f06070 */
[----:B------:R-:W-:Y:S05]  /*afe0*/  @P0 BRA `(.L_x_6746) ;  /* 0x00000018008c0947 */ /* 0x000fea0003800000 */
[----:B------:R-:W-:Y:S01]  /*aff0*/  IADD3 R8, PT, PT, R5, -0x2, RZ ;  /* 0xfffffffe05087810 */ /* 0x000fe20007ffe0ff */
        /* <DEDUP_REMOVED lines=9> */
.L_x_6748:
        /* <DEDUP_REMOVED lines=54> */
[----:B------:R-:W-:Y:S01]  /*b3f0*/  IMAD.MOV R32, RZ, RZ, -R31 ;  /* 0x000000ffff207224 */ /* 0x000fe200078e0a1f */
[----:B------:R-:W-:Y:S02]  /*b400*/  UISETP.NE.AND UP0, UPT, UR4, UR7, UPT ;  /* 0x000000070400728c */ /* 0x000fe4000bf05270 */
        /* <DEDUP_REMOVED lines=18> */
[----:B------:R-:W3:Y:S01]  /*b530*/  F2I.FTZ.U32.TRUNC.NTZ R9, R9 ;  /* 0x0000000900097305 */ /* 0x000ee2000021f000 */
[----:B------:R-:W-:Y:S01]  /*b540*/  IADD3 R40, PT, PT, -R31, RZ, RZ ;  /* 0x000000ff1f287210 */ /* 0x000fe20007ffe1ff */
        /* <DEDUP_REMOVED lines=91> */
[----:B------:R-:W-:-:S04]  /*bb00*/  IMAD.HI.U32 R8, R9, R41, R8 ;  /* 0x0000002909087227 */ /* 0x000fc800078e0008 */
[----:B------:R-:W-:Y:S01]  /*bb10*/  IMAD R9, R40, UR28, R29 ;  /* 0x0000001c28097c24 */ /* 0x000fe2000f8e021d */
[----:B------:R-:W-:Y:S01]  /*bb20*/  IADD3 R29, PT, PT, -R33, RZ, RZ ;  /* 0x000000ff211d7210 */ /* 0x000fe20007ffe1ff */
[----:B------:R-:W-:Y:S01]  /*bb30*/  IMAD.MOV R40, RZ, RZ, -R32 ;  /* 0x000000ffff287224 */ /* 0x000fe200078e0a20 */
[----:B------:R-:W-:Y:S01]  /*bb40*/  @P1 IADD3 R37, PT, PT, R37, 0x1, RZ ;  /* 0x0000000125251810 */ /* 0x000fe20007ffe0ff */
[----:B------:R-:W-:Y:S01]  /*bb50*/  IMAD R9, R9, UR15, R30 ;  /* 0x0000000f09097c24 */ /* 0x000fe2000f8e021e */
[----:B------:R-:W-:Y:S01]  /*bb60*/  @!P3 LOP3.LUT R37, RZ, UR34, RZ, 0x33, !PT ;  /* 0x00000022ff25bc12 */ /* 0x000fe2000f8e33ff */
[----:B------:R-:W-:Y:S01]  /*bb70*/  IMAD R30, R40, UR29, R31 ;  /* 0x0000001d281e7c24 */ /* 0x000fe2000f8e021f */
[----:B------:R-:W-:Y:S01]  /*bb80*/  ISETP.NE.U32.AND P3, PT, RZ, UR35, PT ;  /* 0x00000023ff007c0c */ /* 0x000fe2000bf65070 */
[----:B------:R-:W-:Y:S01]  /*bb90*/  IMAD R32, R29, UR30, R32 ;  /* 0x0000001e1d207c24 */ /* 0x000fe2000f8e0220 */
[----:B------:R-:W-:Y:S01]  /*bba0*/  IADD3 R29, PT, PT, -R35, RZ, RZ ;  /* 0x000000ff231d7210 */ /* 0x000fe20007ffe1ff */
[----:B------:R-:W-:-:S04]  /*bbb0*/  IMAD.HI.U32 R8, R8, R37, RZ ;  /* 0x0000002508087227 */ /* 0x000fc800078e00ff */
[----:B------:R-:W-:Y:S01]  /*bbc0*/  IMAD R9, R30, UR16, R9 ;  /* 0x000000101e097c24 */ /* 0x000fe2000f8e0209 */
[----:B------:R-:W-:Y:S02]  /*bbd0*/  IADD3 R38, PT, PT, -R8, RZ, RZ ;  /* 0x000000ff08267210 */ /* 0x000fe40007ffe1ff */
[----:B------:R-:W-:Y:S01]  /*bbe0*/  IADD3 R30, PT, PT, -R34, RZ, RZ ;  /* 0x000000ff221e7210 */ /* 0x000fe20007ffe1ff */
[----:B------:R-:W-:Y:S02]  /*bbf0*/  IMAD R9, R32, UR17, R9 ;  /* 0x0000001120097c24 */ /* 0x000fe4000f8e0209 */
[----:B------:R-:W-:Y:S02]  /*bc00*/  IMAD R38, R38, UR35, R37 ;  /* 0x0000002326267c24 */ /* 0x000fe4000f8e0225 */
[----:B------:R-:W-:Y:S02]  /*bc10*/  IMAD R30, R30, UR31, R33 ;  /* 0x0000001f1e1e7c24 */ /* 0x000fe4000f8e0221 */
[----:B------:R-:W-:Y:S01]  /*bc20*/  IMAD R34, R29, UR32, R34 ;  /* 0x000000201d227c24 */ /* 0x000fe2000f8e0222 */
[----:B------:R-:W-:Y:S01]  /*bc30*/  ISETP.GE.U32.AND P0, PT, R38, UR35, PT ;  /* 0x0000002326007c0c */ /* 0x000fe2000bf06070 */
[----:B------:R-:W-:Y:S01]  /*bc40*/  IMAD R9, R30, UR20, R9 ;  /* 0x000000141e097c24 */ /* 0x000fe2000f8e0209 */
[----:B------:R-:W-:-:S02]  /*bc50*/  IADD3 R30, PT, PT, -R36, RZ, RZ ;  /* 0x000000ff241e7210 */ /* 0x000fc40007ffe1ff */
[----:B------:R-:W-:Y:S01]  /*bc60*/  IADD3 R29, PT, PT, -R37, RZ, RZ ;  /* 0x000000ff251d7210 */ /* 0x000fe20007ffe1ff */
[----:B--2---:R-:W-:Y:S02]  /*bc70*/  IMAD R9, R34, UR21, R9 ;  /* 0x0000001522097c24 */ /* 0x004fe4000f8e0209 */
[----:B------:R-:W-:Y:S02]  /*bc80*/  IMAD R30, R30, UR33, R35 ;  /* 0x000000211e1e7c24 */ /* 0x000fe4000f8e0223 */
[----:B------:R-:W-:Y:S02]  /*bc90*/  IMAD R36, R29, UR34, R36 ;  /* 0x000000221d247c24 */ /* 0x000fe4000f8e0224 */
[----:B----4-:R-:W-:Y:S02]  /*bca0*/  IMAD R9, R30, UR22, R9 ;  /* 0x000000161e097c24 */ /* 0x010fe4000f8e0209 */
[----:B------:R-:W-:Y:S02]  /*bcb0*/  @P0 VIADD R38, R38, -UR35 ;  /* 0x8000002326260c36 */ /* 0x000fe40008000000 */
[----:B------:R-:W-:-:S02]  /*bcc0*/  @P0 VIADD R8, R8, 0x1 ;  /* 0x0000000108080836 */ /* 0x000fc40000000000 */
[----:B-1----:R-:W-:Y:S01]  /*bcd0*/  IMAD R9, R36, UR23, R9 ;  /* 0x0000001724097c24 */ /* 0x002fe2000f8e0209 */
[----:B------:R-:W-:-:S13]  /*bce0*/  ISETP.GE.U32.AND P1, PT, R38, UR35, PT ;  /* 0x0000002326007c0c */ /* 0x000fda000bf26070 */
[----:B------:R-:W-:Y:S02]  /*bcf0*/  @P1 IADD3 R8, PT, PT, R8, 0x1, RZ ;  /* 0x0000000108081810 */ /* 0x000fe40007ffe0ff */
[----:B------:R-:W-:-:S04]  /*bd00*/  @!P3 LOP3.LUT R8, RZ, UR35, RZ, 0x33, !PT ;  /* 0x00000023ff08bc12 */ /* 0x000fc8000f8e33ff */
[----:B------:R-:W-:Y:S01]  /*bd10*/  MOV R29, R8 ;  /* 0x00000008001d7202 */ /* 0x000fe20000000f00 */
[----:B------:R-:W-:-:S04]  /*bd20*/  IMAD.MOV R30, RZ, RZ, -R8 ;  /* 0x000000ffff1e7224 */ /* 0x000fc800078e0a08 */
[----:B------:R-:W-:-:S04]  /*bd30*/  IMAD R30, R30, UR35, R37 ;  /* 0x000000231e1e7c24 */ /* 0x000fc8000f8e0225 */
[----:B------:R-:W-:Y:S01]  /*bd40*/  IMAD R30, R30, UR24, R9 ;  /* 0x000000181e1e7c24 */ /* 0x000fe2000f8e0209 */
[----:B------:R-:W-:Y:S06]  /*bd50*/  BRA.U UP0, `(.L_x_6748) ;  /* 0xfffffff100cc7547 */ /* 0x000fec000b83ffff */
.L_x_6747:
        /* <DEDUP_REMOVED lines=27> */
[----:B---3--:R-:W1:Y:S01]  /*bf10*/  I2F.U32.RP R34, UR23 ;  /* 0x0000001700227d06 */ /* 0x008e620008209000 */
[----:B0-----:R-:W-:-:S07]  /*bf20*/  IADD3 R8, PT, PT, R31, 0xffffffe, RZ ;  /* 0x0ffffffe1f087810 */ /* 0x001fce0007ffe0ff */
[----:B------:R0:W3:Y:S08]  /*bf30*/  F2I.FTZ.U32.TRUNC.NTZ R9, R8 ;  /* 0x0000000800097305 */ /* 0x0000f0000021f000 */
[----:B-1----:R-:W-:Y:S01]  /*bf40*/  MUFU.RCP R34, R34 ;  /* 0x0000002200227308 */ /* 0x002fe20000001000 */
[----:B0-----:R-:W-:Y:S02]  /*bf50*/  HFMA2 R8, -RZ, RZ, 0, 0 ;  /* 0x00000000ff087431 */ /* 0x001fe400000001ff */
[----:B---3--:R-:W-:-:S04]  /*bf60*/  IMAD R35, R35, R9, RZ ;  /* 0x0000000923237224 */ /* 0x008fc800078e02ff */
[----:B------:R-:W-:Y:S01]  /*bf70*/  IMAD.HI.U32 R32, R9, R35, R8 ;  /* 0x0000002309207227 */ /* 0x000fe200078e0008 */
[----:B------:R-:W-:-:S03]  /*bf80*/  IADD3 R35, PT, PT, RZ, -UR21, RZ ;  /* 0x80000015ff237c10 */ /* 0x000fc6000fffe0ff */
[----:B------:R-:W-:Y:S02]  /*bf90*/  VIADD R9, R33, 0xffffffe ;  /* 0x0ffffffe21097836 */ /* 0x000fe40000000000 */
[----:B------:R-:W-:Y:S01]  /*bfa0*/  IMAD.HI.U32 R31, R32, R29, RZ ;  /* 0x0000001d201f7227 */ /* 0x000fe200078e00ff */
[----:B--2---:R-:W0:Y:S04]  /*bfb0*/  I2F.U32.RP R33, UR22 ;  /* 0x0000001600217d06 */ /* 0x004e280008209000 */
[----:B------:R-:W-:-:S04]  /*bfc0*/  IADD3 R32, PT, PT, -R31, RZ, RZ ;  /* 0x000000ff1f207210 */ /* 0x000fc80007ffe1ff */
[----:B------:R-:W1:Y:S01]  /*bfd0*/  F2I.FTZ.U32.TRUNC.NTZ R9, R9 ;  /* 0x0000000900097305 */ /* 0x000e62000021f000 */
[----:B------:R-:W-:-:S05]  /*bfe0*/  IMAD R8, R32, UR20, R29 ;  /* 0x0000001420087c24 */ /* 0x000fca000f8e021d */
[----:B------:R-:W-:Y:S02]  /*bff0*/  ISETP.GE.U32.AND P0, PT, R8, UR20, PT ;  /* 0x0000001408007c0c */ /* 0x000fe4000bf06070 */
[----:B0-----:R-:W0:Y:S01]  /*c000*/  MUFU.RCP R33, R33 ;  /* 0x0000002100217308 */ /* 0x001e220000001000 */
[----:B-1----:R-:W-:-:S10]  /*c010*/  IMAD R35, R35, R9, RZ ;  /* 0x0000000923237224 */ /* 0x002fd400078e02ff */
[----:B------:R-:W-:Y:S01]  /*c020*/  @P0 IADD3 R8, PT, PT, R8, -UR20, RZ ;  /* 0x8000001408080c10 */ /* 0x000fe2000fffe0ff */
[----:B------:R-:W-:-:S03]  /*c030*/  @P0 VIADD R31, R31, 0x1 ;  /* 0x000000011f1f0836 */ /* 0x000fc60000000000 */
[----:B------:R-:W-:Y:S01]  /*c040*/  ISETP.GE.U32.AND P1, PT, R8, UR20, PT ;  /* 0x0000001408007c0c */ /* 0x000fe2000bf26070 */
[----:B------:R-:W-:-:S05]  /*c050*/  HFMA2 R8, -RZ, RZ, 0, 0 ;  /* 0x00000000ff087431 */ /* 0x000fca00000001ff */
[----:B------:R-:W-:Y:S01]  /*c060*/  IMAD.HI.U32 R8, R9, R35, R8 ;  /* 0x0000002309087227 */ /* 0x000fe200078e0008 */
[----:B0-----:R-:W-:Y:S02]  /*c070*/  IADD3 R9, PT, PT, R33, 0xffffffe, RZ ;  /* 0x0ffffffe21097810 */ /* 0x001fe40007ffe0ff */
[----:B------:R-:W-:Y:S01]  /*c080*/  IADD3 R35, PT, PT, RZ, -UR23, RZ ;  /* 0x80000017ff237c10 */ /* 0x000fe2000fffe0ff */
[----:B------:R-:W-:-:S03]  /*c090*/  IMAD R33, RZ, RZ, -UR22 ;  /* 0x80000016ff217e24 */ /* 0x000fc6000f8e02ff */
        /* <DEDUP_REMOVED lines=41> */
[----:B------:R-:W-:Y:S02]  /*c330*/  IADD3 R8, PT, PT, -R32, RZ, RZ ;  /* 0x000000ff20087210 */ /* 0x000fe40007ffe1ff */
[----:B------:R-:W-:Y:S01]  /*c340*/  IADD3 R29, PT, PT, -R33, RZ, RZ ;  /* 0x000000ff211d7210 */ /* 0x000fe20007ffe1ff */
[----:B----4-:R-:W-:Y:S02]  /*c350*/  IMAD R9, R9, UR4, R30 ;  /* 0x0000000409097c24 */ /* 0x010fe4000f8e021e */
[----:B------:R-:W-:Y:S01]  /*c360*/  @P1 IADD3 R34, PT, PT, R34, 0x1, RZ ;  /* 0x0000000122221810 */ /* 0x000fe20007ffe0ff */
[----:B------:R-:W-:Y:S01]  /*c370*/  IMAD R8, R8, UR21, R31 ;  /* 0x0000001508087c24 */ /* 0x000fe2000f8e021f */
[----:B------:R-:W-:-:S03]  /*c380*/  @!P3 LOP3.LUT R34, RZ, UR23, RZ, 0x33, !PT ;  /* 0x00000017ff22bc12 */ /* 0x000fc6000f8e33ff */
[----:B------:R-:W-:Y:S02]  /*c390*/  IMAD R8, R8, UR15, R9 ;  /* 0x0000000f08087c24 */ /* 0x000fe4000f8e0209 */
[----:B------:R-:W-:Y:S01]  /*c3a0*/  IMAD R9, R29, UR22, R32 ;  /* 0x000000161d097c24 */ /* 0x000fe2000f8e0220 */
[----:B------:R-:W-:Y:S01]  /*c3b0*/  MOV R29, R34 ;  /* 0x00000022001d7202 */ /* 0x000fe20000000f00 */
[----:B------:R-:W-:Y:S02]  /*c3c0*/  IMAD.MOV R30, RZ, RZ, -R34 ;  /* 0x000000ffff1e7224 */ /* 0x000fe400078e0a22 */
[----:B------:R-:W-:Y:S02]  /*c3d0*/  IMAD R8, R9, UR16, R8 ;  /* 0x0000001009087c24 */ /* 0x000fe4000f8e0208 */
[----:B------:R-:W-:-:S04]  /*c3e0*/  IMAD R33, R30, UR23, R33 ;  /* 0x000000171e217c24 */ /* 0x000fc8000f8e0221 */
[----:B------:R-:W-:-:S07]  /*c3f0*/  IMAD R30, R33, UR17, R8 ;  /* 0x00000011211e7c24 */ /* 0x000fce000f8e0208 */
.L_x_6750:
        /* <DEDUP_REMOVED lines=15> */
[----:B------:R-:W-:-:S06]  /*c4f0*/  ISETP.NE.U32.AND P3, PT, RZ, UR16, PT ;  /* 0x00000010ff007c0c */ /* 0x000fcc000bf65070 */
[----:B-1----:R-:W1:Y:S08]  /*c500*/  I2F.U32.RP R35, UR17 ;  /* 0x0000001100237d06 */ /* 0x002e700008209000 */
[----:B0-----:R-:W0:Y:S08]  /*c510*/  MUFU.RCP R31, R31 ;  /* 0x0000001f001f7308 */ /* 0x001e300000001000 */
[----:B-1----:R-:W-:Y:S01]  /*c520*/  MUFU.RCP R35, R35 ;  /* 0x0000002300237308 */ /* 0x002fe20000001000 */
[----:B0-----:R-:W-:-:S02]  /*c530*/  IADD3 R8, PT, PT, R31, 0xffffffe, RZ ;  /* 0x0ffffffe1f087810 */ /* 0x001fc40007ffe0ff */
        /* <DEDUP_REMOVED lines=36> */
.L_x_6751:
        /* <DEDUP_REMOVED lines=28> */
.L_x_6749:
[----:B------:R-:W1:Y:S01]  /*c940*/  LDCU UR4, c[0x0][0x4c4] ;  /* 0x00009880ff0477ac */ /* 0x000e620008000800 */
[----:B------:R-:W2:Y:S01]  /*c950*/  LDC.64 R8, c[0x0][0x458] ;  /* 0x00011600ff087b82 */ /* 0x000ea20000000a00 */
[----:B-----5:R-:W-:Y:S01]  /*c960*/  SHF.L.U32 R32, R26, 0x10, RZ ;  /* 0x000000101a207819 */ /* 0x020fe200000006ff */
[----:B0-----:R-:W0:Y:S04]  /*c970*/  LDCU.64 UR14, c[0x0][0x530] ;  /* 0x0000a600ff0e77ac */ /* 0x001e280008000a00 */
[----:B------:R-:W-:-:S04]  /*c980*/  FMUL.FTZ R32, R7, R32 ;  /* 0x0000002007207220 */ /* 0x000fc80000410000 */
[----:B------:R-:W-:-:S05]  /*c990*/  FMUL.FTZ R32, R17, R32 ;  /* 0x0000002011207220 */ /* 0x000fca0000410000 */
[----:B------:R-:W-:Y:S01]  /*c9a0*/  F2FP.BF16.F32.PACK_AB R32, RZ, R32 ;  /* 0x00000020ff20723e */ /* 0x000fe200000010ff */
[----:B-1----:R-:W-:-:S05]  /*c9b0*/  IMAD R7, R29, UR4, R30 ;  /* 0x000000041d077c24 */ /* 0x002fca000f8e021e */
[C---:B0-----:R-:W-:Y:S01]  /*c9c0*/  IADD3 R30, P0, PT, R7.reuse, UR14, RZ ;  /* 0x0000000e071e7c10 */ /* 0x041fe2000ff1e0ff */
[----:B--2---:R-:W-:Y:S01]  /*c9d0*/  IMAD.WIDE.U32 R8, R7, 0x2, R8 ;  /* 0x0000000207087825 */ /* 0x004fe200078e0008 */
[----:B------:R-:W-:Y:S02]  /*c9e0*/  SEL R7, RZ, 0x1, P2 ;  /* 0x00000001ff077807 */ /* 0x000fe40001000000 */
[----:B------:R-:W-:Y:S02]  /*c9f0*/  IADD3.X R31, PT, PT, RZ, UR15, RZ, P0, !PT ;  /* 0x0000000fff1f7c10 */ /* 0x000fe400087fe4ff */
[----:B------:R0:W-:Y:S04]  /*ca00*/  STG.E.U16 desc[UR18][R8.64], R32 ;  /* 0x0000002008007986 */ /* 0x0001e8000c101512 */
[----:B------:R0:W-:Y:S03]  /*ca10*/  STG.E.U8 desc[UR18][R30.64], R7 ;  /* 0x000000071e007986 */ /* 0x0001e6000c101112 */
.L_x_6746:
[----:B------:R-:W-:Y:S05]  /*ca20*/  BSYNC.RECONVERGENT B0 ;  /* 0x0000000000007941 */ /* 0x000fea0003800200 */
.L_x_6745:
[----:B0-----:R-:W-:-:S05]  /*ca30*/  IMAD.IADD R7, R19, 0x1, R28 ;  /* 0x0000000113077824 */ /* 0x001fca00078e021c */
        /* <DEDUP_REMOVED lines=9> */
[----:B------:R-:W-:Y:S01]  /*cad0*/  HFMA2 R5, -RZ, RZ, 0, 0 ;  /* 0x00000000ff057431 */ /* 0x000fe200000001ff */
[----:B------:R-:W-:-:S06]  /*cae0*/  UMOV UR4, URZ ;  /* 0x000000ff00047c82 */ /* 0x000fcc0008000000 */
.L_x_6754:
        /* <DEDUP_REMOVED lines=11> */
[----:B------:R-:W3:Y:S02]  /*cba0*/  LDCU UR30, c[0x0][UR17+0x388] ;  /* 0x00007100111e77ac */ /* 0x000ee40008000800 */
[----:B------:R-:W4:Y:S01]  /*cbb0*/  LDCU UR31, c[0x0][UR20+0x388] ;  /* 0x00007100141f77ac */ /* 0x000f220008000800 */
[----:B------:R-:W-:Y:S01]  /*cbc0*/  UIADD3 UR21, UPT, UPT, UR14, -0x5, URZ ;  /* 0xfffffffb0e157890 */ /* 0x000fe2000fffe0ff */
[----:B0-----:R-:W0:Y:S01]  /*cbd0*/  I2F.U32.RP R7, UR28 ;  /* 0x0000001c00077d06 */ /* 0x001e220008209000 */
[----:B------:R-:W-:Y:S01]  /*cbe0*/  IMAD R29, RZ, RZ, -UR28 ;  /* 0x8000001cff1d7e24 */ /* 0x000fe2000f8e02ff */
[----:B------:R-:W-:Y:S01]  /*cbf0*/  ISETP.NE.U32.AND P2, PT, RZ, UR28, PT ;  /* 0x0000001cff007c0c */ /* 0x000fe2000bf45070 */
[----:B------:R-:W-:Y:S01]  /*cc00*/  ULEA UR21, UR21, UR24, 0x2 ;  /* 0x0000001815157291 */ /* 0x000fe2000f8e10ff */
[----:B-12---:R-:W-:Y:S01]  /*cc10*/  IADD3 R31, PT, PT, RZ, -UR29, RZ ;  /* 0x8000001dff1f7c10 */ /* 0x006fe2000fffe0ff */
[----:B------:R-:W-:-:S02]  /*cc20*/  UIADD3 UR22, UPT, UPT, UR14, -0x6, URZ ;  /* 0xfffffffa0e167890 */ /* 0x000fc4000fffe0ff */
[----:B------:R-:W-:Y:S01]  /*cc30*/  UIADD3 UR23, UPT, UPT, UR14, -0x7, URZ ;  /* 0xfffffff90e177890 */ /* 0x000fe2000fffe0ff */
[----:B------:R-:W1:Y:S01]  /*cc40*/  I2F.U32.RP R28, UR29 ;  /* 0x0000001d001c7d06 */ /* 0x000e620008209000 */
[----:B------:R-:W-:Y:S02]  /*cc50*/  ULEA UR22, UR22, UR24, 0x2 ;  /* 0x0000001816167291 */ /* 0x000fe4000f8e10ff */
[----:B------:R-:W-:Y:S01]  /*cc60*/  ULEA UR23, UR23, UR24, 0x2 ;  /* 0x0000001817177291 */ /* 0x000fe2000f8e10ff */
[----:B----4-:R-:W-:Y:S01]  /*cc70*/  IADD3 R33, PT, PT, RZ, -UR31, RZ ;  /* 0x8000001fff217c10 */ /* 0x010fe2000fffe0ff */
[----:B------:R-:W-:Y:S02]  /*cc80*/  UIADD3 UR14, UPT, UPT, UR14, -0x8, URZ ;  /* 0xfffffff80e0e7890 */ /* 0x000fe4000fffe0ff */
[----:B------:R-:W2:Y:S01]  /*cc90*/  LDCU UR32, c[0x0][UR21+0x388] ;  /* 0x00007100152077ac */ /* 0x000ea20008000800 */
[----:B0-----:R-:W0:Y:S01]  /*cca0*/  MUFU.RCP R7, R7 ;  /* 0x0000000700077308 */ /* 0x001e220000001000 */
[----:B------:R-:W-:-:S04]  /*ccb0*/  ULEA UR24, UR14, UR24, 0x2 ;  /* 0x000000180e187291 */ /* 0x000fc8000f8e10ff */
[----:B------:R-:W4:Y:S03]  /*ccc0*/  LDCU UR33, c[0x0][UR22+0x388] ;  /* 0x00007100162177ac */ /* 0x000f260008000800 */
[----:B-1----:R-:W-:Y:S01]  /*ccd0*/  MUFU.RCP R28, R28 ;  /* 0x0000001c001c7308 */ /* 0x002fe20000001000 */
[----:B------:R-:W1:Y:S01]  /*cce0*/  LDCU UR34, c[0x0][UR23+0x388] ;  /* 0x00007100172277ac */ /* 0x000e620008000800 */
[----:B------:R-:W1:Y:S06]  /*ccf0*/  LDCU UR15, c[0x0][UR15+0x3ec] ;  /* 0x00007d800f0f77ac */ /* 0x000e6c0008000800 */
[----:B------:R-:W3:Y:S01]  /*cd00*/  I2F.U32.RP R30, UR31 ;  /* 0x0000001f001e7d06 */ /* 0x000ee20008209000 */
[----:B------:R-:W2:Y:S01]  /*cd10*/  LDCU UR35, c[0x0][UR24+0x388] ;  /* 0x00007100182377ac */ /* 0x000ea20008000800 */
[----:B0-----:R-:W-:Y:S01]  /*cd20*/  IADD3 R8, PT, PT, R7, 0xffffffe, RZ ;  /* 0x0ffffffe07087810 */ /* 0x001fe20007ffe0ff */
[----:B------:R-:W0:Y:S01]  /*cd30*/  LDCU UR16, c[0x0][UR16+0x3ec] ;  /* 0x00007d80101077ac */ /* 0x000e220008000800 */
[----:B----4-:R-:W-:-:S04]  /*cd40*/  IMAD R35, RZ, RZ, -UR33 ;  /* 0x80000021ff237e24 */ /* 0x010fc8000f8e02ff */
[----:B------:R4:W1:Y:S01]  /*cd50*/  F2I.FTZ.U32.TRUNC.NTZ R9, R8 ;  /* 0x0000000800097305 */ /* 0x000862000021f000 */
[----:B------:R-:W0:Y:S01]  /*cd60*/  LDCU UR17, c[0x0][UR17+0x3ec] ;  /* 0x00007d80111177ac */ /* 0x000e220008000800 */
[----:B------:R-:W0:Y:S06]  /*cd70*/  LDCU UR20, c[0x0][UR20+0x3ec] ;  /* 0x00007d80141477ac */ /* 0x000e2c0008000800 */
[----:B---3--:R-:W-:Y:S01]  /*cd80*/  MUFU.RCP R30, R30 ;  /* 0x0000001e001e7308 */ /* 0x008fe20000001000 */
[----:B----4-:R-:W-:Y:S01]  /*cd90*/  MOV R8, RZ ;  /* 0x000000ff00087202 */ /* 0x010fe20000000f00 */
[----:B------:R-:W3:Y:S01]  /*cda0*/  LDCU UR21, c[0x0][UR21+0x3ec] ;  /* 0x00007d80151577ac */ /* 0x000ee20008000800 */
[----:B------:R-:W4:Y:S01]  /*cdb0*/  LDCU UR22, c[0x0][UR22+0x3ec] ;  /* 0x00007d80161677ac */ /* 0x000f220008000800 */
[----:B-1----:R-:W-:-:S04]  /*cdc0*/  IMAD R29, R29, R9, RZ ;  /* 0x000000091d1d7224 */ /* 0x002fc800078e02ff */
[----:B------:R-:W1:Y:S01]  /*cdd0*/  I2F.U32.RP R32, UR33 ;  /* 0x0000002100207d06 */ /* 0x000e620008209000 */
[----:B------:R-:W4:Y:S01]  /*cde0*/  LDCU UR23, c[0x0][UR23+0x3ec] ;  /* 0x00007d80171777ac */ /* 0x000f220008000800 */
[----:B------:R-:W-:Y:S01]  /*cdf0*/  IMAD.HI.U32 R7, R9, R29, R8 ;  /* 0x0000001d09077227 */ /* 0x000fe200078e0008 */
[----:B------:R-:W4:Y:S05]  /*ce00*/  LDCU UR24, c[0x0][UR24+0x3ec] ;  /* 0x00007d80181877ac */ /* 0x000f2a0008000800 */
[----:B------:R-:W2:Y:S01]  /*ce10*/  I2F.U32.RP R29, UR30 ;  /* 0x0000001e001d7d06 */ /* 0x000ea20008209000 */
[----:B------:R-:W-:Y:S01]  /*ce20*/  IMAD.HI.U32 R7, R7, R0, RZ ;  /* 0x0000000007077227 */ /* 0x000fe200078e00ff */
[----:B------:R-:W-:-:S04]  /*ce30*/  UIADD3 UR4, UPT, UPT, UR4, 0x8, URZ ;  /* 0x0000000804047890 */ /* 0x000fc8000fffe0ff */
[----:B------:R-:W-:Y:S01]  /*ce40*/  IADD3 R9, PT, PT, -R7, RZ, RZ ;  /* 0x000000ff07097210 */ /* 0x000fe20007ffe1ff */
[----:B------:R-:W-:Y:S01]  /*ce50*/  UISETP.NE.AND UP0, UPT, UR4, UR7, UPT ;  /* 0x000000070400728c */ /* 0x000fe2000bf05270 */
[----:B-1----:R-:W-:Y:S03]  /*ce60*/  MUFU.RCP R32, R32 ;  /* 0x0000002000207308 */ /* 0x002fe60000001000 */
[----:B------:R-:W-:Y:S02]  /*ce70*/  IMAD R8, R9, UR28, R0 ;  /* 0x0000001c09087c24 */ /* 0x000fe4000f8e0200 */
[----:B------:R-:W-:-:S03]  /*ce80*/  VIADD R9, R28, 0xffffffe ;  /* 0x0ffffffe1c097836 */ /* 0x000fc60000000000 */
[C---:B------:R-:W-:Y:S01]  /*ce90*/  ISETP.GE.U32.AND P0, PT, R8.reuse, UR28, PT ;  /* 0x0000001c08007c0c */ /* 0x040fe2000bf06070 */
[----:B--2---:R-:W-:Y:S08]  /*cea0*/  MUFU.RCP R29, R29 ;  /* 0x0000001d001d7308 */ /* 0x004ff00000001000 */
[----:B------:R-:W1:Y:S04]  /*ceb0*/  F2I.FTZ.U32.TRUNC.NTZ R9, R9 ;  /* 0x0000000900097305 */ /* 0x000e68000021f000 */
[----:B------:R-:W-:Y:S01]  /*cec0*/  @P0 IADD3 R8, PT, PT, R8, -UR28, RZ ;  /* 0x8000001c08080c10 */ /* 0x000fe2000fffe0ff */
[----:B------:R-:W-:-:S03]  /*ced0*/  @P0 VIADD R7, R7, 0x1 ;  /* 0x0000000107070836 */ /* 0x000fc60000000000 */
[----:B------:R-:W-:Y:S01]  /*cee0*/  ISETP.GE.U32.AND P1, PT, R8, UR28, PT ;  /* 0x0000001c08007c0c */ /* 0x000fe2000bf26070 */
[----:B------:R-:W-:Y:S01]  /*cef0*/  I2F.U32.RP R34, UR35 ;  /* 0x0000002300227d06 */ /* 0x000fe20008209000 */
[----:B------:R-:W-:Y:S01]  /*cf00*/  MOV R8, RZ ;  /* 0x000000ff00087202 */ /* 0x000fe20000000f00 */
[----:B-1----:R-:W-:-:S04]  /*cf10*/  IMAD R31, R31, R9, RZ ;  /* 0x000000091f1f7224 */ /* 0x002fc800078e02ff */
[----:B------:R-:W-:Y:S01]  /*cf20*/  IMAD.HI.U32 R8, R9, R31, R8 ;  /* 0x0000001f09087227 */ /* 0x000fe200078e0008 */
[----:B------:R-:W-:Y:S01]  /*cf30*/  IADD3 R9, PT, PT, R29, 0xffffffe, RZ ;  /* 0x0ffffffe1d097810 */ /* 0x000fe20007ffe0ff */
[----:B------:R-:W1:Y:S04]  /*cf40*/  I2F.U32.RP R31, UR32 ;  /* 0x00000020001f7d06 */ /* 0x000e680008209000 */
[----:B------:R-:W-:Y:S01]  /*cf50*/  @P1 IADD3 R7, PT, PT, R7, 0x1, RZ ;  /* 0x0000000107071810 */ /* 0x000fe20007ffe0ff */
[----:B------:R-:W-:Y:S01]  /*cf60*/  IMAD R29, RZ, RZ, -UR30 ;  /* 0x8000001eff1d7e24 */ /* 0x000fe2000f8e02ff */
[----:B------:R-:W-:Y:S02]  /*cf70*/  @!P2 LOP3.LUT R7, RZ, UR28, RZ, 0x33, !PT ;  /* 0x0000001cff07ac12 */ /* 0x000fe4000f8e33ff */
[----:B------:R-:W-:-:S03]  /*cf80*/  ISETP.NE.U32.AND P2, PT, RZ, UR29, PT ;  /* 0x0000001dff007c0c */ /* 0x000fc6000bf45070 */
[----:B------:R-:W-:Y:S01]  /*cf90*/  IMAD.HI.U32 R28, R8, R7, RZ ;  /* 0x00000007081c7227 */ /* 0x000fe200078e00ff */
[----:B------:R-:W2:Y:S03]  /*cfa0*/  F2I.FTZ.U32.TRUNC.NTZ R9, R9 ;  /* 0x0000000900097305 */ /* 0x000ea6000021f000 */
[----:B------:R-:W-:-:S04]  /*cfb0*/  IMAD.MOV R8, RZ, RZ, -R28 ;  /* 0x000000ffff087224 */ /* 0x000fc800078e0a1c */
[----:B------:R-:W-:Y:S01]  /*cfc0*/  IMAD R8, R8, UR29, R7 ;  /* 0x0000001d08087c24 */ /* 0x000fe2000f8e0207 */
[----:B-1----:R-:W-:Y:S04]  /*cfd0*/  MUFU.RCP R31, R31 ;  /* 0x0000001f001f7308 */ /* 0x002fe80000001000 */
[----:B------:R-:W-:Y:S01]  /*cfe0*/  ISETP.GE.U32.AND P0, PT, R8, UR29, PT ;  /* 0x0000001d08007c0c */ /* 0x000fe2000bf06070 */
[----:B--2---:R-:W-:-:S03]  /*cff0*/  IMAD R29, R29, R9, RZ ;  /* 0x000000091d1d7224 */ /* 0x004fc600078e02ff */
[----:B------:R-:W-:Y:S09]  /*d000*/  MUFU.RCP R34, R34 ;  /* 0x0000002200227308 */ /* 0x000ff20000001000 */
[----:B------:R-:W-:Y:S02]  /*d010*/  @P0 IADD3 R8, PT, PT, R8, -UR29, RZ ;  /* 0x8000001d08080c10 */ /* 0x000fe4000fffe0ff */
[----:B------:R-:W-:-:S02]  /*d020*/  @P0 IADD3 R28, PT, PT, R28, 0x1, RZ ;  /* 0x000000011c1c0810 */ /* 0x000fc40007ffe0ff */
        /* <DEDUP_REMOVED lines=17> */
[----:B------:R-:W-:Y:S02]  /*d140*/  IMAD.HI.U32 R8, R9, R33, R8 ;  /* 0x0000002109087227 */ /* 0x000fe400078e0008 */
[----:B------:R-:W1:Y:S02]  /*d150*/  I2F.U32.RP R33, UR34 ;  /* 0x0000002200217d06 */ /* 0x000e640008209000 */
[----:B------:R-:W-:Y:S01]  /*d160*/  VIADD R9, R31, 0xffffffe ;  /* 0x0ffffffe1f097836 */ /* 0x000fe20000000000 */
[----:B------:R-:W-:Y:S01]  /*d170*/  IADD3 R31, PT, PT, RZ, -UR32, RZ ;  /* 0x80000020ff1f7c10 */ /* 0x000fe2000fffe0ff */
[----:B------:R-:W-:Y:S01]  /*d180*/  @P1 VIADD R29, R29, 0x1 ;  /* 0x000000011d1d1836 */ /* 0x000fe20000000000 */
[----:B------:R-:W-:Y:S02]  /*d190*/  @!P2 LOP3.LUT R29, RZ, UR30, RZ, 0x33, !PT ;  /* 0x0000001eff1dac12 */ /* 0x000fe4000f8e33ff */
[----:B------:R-:W-:Y:S01]  /*d1a0*/  ISETP.NE.U32.AND P2, PT, RZ, UR31, PT ;  /* 0x0000001fff007c0c */ /* 0x000fe2000bf45070 */
[----:B------:R-:W2:Y:S02]  /*d1b0*/  F2I.FTZ.U32.TRUNC.NTZ R9, R9 ;  /* 0x0000000900097305 */ /* 0x000ea4000021f000 */
        /* <DEDUP_REMOVED lines=58> */
[----:B------:R-:W-:-:S05]  /*d560*/  IADD3 R35, PT, PT, -R7, RZ, RZ ;  /* 0x000000ff07237210 */ /* 0x000fca0007ffe1ff */
[----:B------:R-:W-:Y:S01]  /*d570*/  @P1 IADD3 R33, PT, PT, R33, 0x1, RZ ;  /* 0x0000000121211810 */ /* 0x000fe20007ffe0ff */
[----:B------:R-:W-:Y:S01]  /*d580*/  IMAD R0, R35, UR28, R0 ;  /* 0x0000001c23007c24 */ /* 0x000fe2000f8e0200 */
[----:B------:R-:W-:Y:S02]  /*d590*/  @!P2 LOP3.LUT R33, RZ, UR34, RZ, 0x33, !PT ;  /* 0x00000022ff21ac12 */ /* 0x000fe4000f8e33ff */
[----:B------:R-:W-:Y:S01]  /*d5a0*/  ISETP.NE.U32.AND P2, PT, RZ, UR35, PT ;  /* 0x00000023ff007c0c */ /* 0x000fe2000bf45070 */
[----:B------:R-:W-:Y:S02]  /*d5b0*/  IMAD R0, R0, UR15, R5 ;  /* 0x0000000f00007c24 */ /* 0x000fe4000f8e0205 */
[----:B------:R-:W-:-:S04]  /*d5c0*/  IMAD.HI.U32 R8, R8, R33, RZ ;  /* 0x0000002108087227 */ /* 0x000fc800078e00ff */
[----:B------:R-:W-:Y:S02]  /*d5d0*/  IMAD.MOV R34, RZ, RZ, -R8 ;  /* 0x000000ffff227224 */ /* 0x000fe400078e0a08 */
[----:B------:R-:W-:Y:S02]  /*d5e0*/  IMAD.MOV R5, RZ, RZ, -R29 ;  /* 0x000000ffff057224 */ /* 0x000fe400078e0a1d */
[----:B------:R-:W-:Y:S01]  /*d5f0*/  IMAD R9, R34, UR35, R33 ;  /* 0x0000002322097c24 */ /* 0x000fe2000f8e0221 */
[----:B------:R-:W-:Y:S01]  /*d600*/  IADD3 R34, PT, PT, -R28, RZ, RZ ;  /* 0x000000ff1c227210 */ /* 0x000fe20007ffe1ff */
[----:B------:R-:W-:Y:S01]  /*d610*/  IMAD R5, R5, UR30, R28 ;  /* 0x0000001e05057c24 */ /* 0x000fe2000f8e021c */
[----:B------:R-:W-:Y:S02]  /*d620*/  IADD3 R28, PT, PT, -R30, RZ, RZ ;  /* 0x000000ff1e1c7210 */ /* 0x000fe40007ffe1ff */
[----:B------:R-:W-:Y:S01]  /*d630*/  ISETP.GE.U32.AND P0, PT, R9, UR35, PT ;  /* 0x0000002309007c0c */ /* 0x000fe2000bf06070 */
[----:B------:R-:W-:-:S02]  /*d640*/  IMAD R7, R34, UR29, R7 ;  /* 0x0000001d22077c24 */ /* 0x000fc4000f8e0207 */
[----:B------:R-:W-:Y:S01]  /*d650*/  IMAD R29, R28, UR31, R29 ;  /* 0x0000001f1c1d7c24 */ /* 0x000fe2000f8e021d */
[----:B------:R-:W-:Y:S01]  /*d660*/  IADD3 R28, PT, PT, -R32, RZ, RZ ;  /* 0x000000ff201c7210 */ /* 0x000fe20007ffe1ff */
[----:B0-----:R-:W-:-:S04]  /*d670*/  IMAD R0, R7, UR16, R0 ;  /* 0x0000001007007c24 */ /* 0x001fc8000f8e0200 */
[----:B------:R-:W-:Y:S02]  /*d680*/  IMAD R0, R5, UR17, R0 ;  /* 0x0000001105007c24 */ /* 0x000fe4000f8e0200 */
[--C-:B------:R-:W-:Y:S02]  /*d690*/  IMAD.MOV R5, RZ, RZ, -R31.reuse ;  /* 0x000000ffff057224 */ /* 0x100fe400078e0a1f */
[----:B------:R-:W-:Y:S01]  /*d6a0*/  @P0 IADD3 R9, PT, PT, R9, -UR35, RZ ;  /* 0x8000002309090c10 */ /* 0x000fe2000fffe0ff */
[----:B------:R-:W-:Y:S01]  /*d6b0*/  IMAD R0, R29, UR20, R0 ;  /* 0x000000141d007c24 */ /* 0x000fe2000f8e0200 */
[----:B------:R-:W-:Y:S01]  /*d6c0*/  @P0 IADD3 R8, PT, PT, R8, 0x1, RZ ;  /* 0x0000000108080810 */ /* 0x000fe20007ffe0ff */
[----:B------:R-:W-:Y:S01]  /*d6d0*/  IMAD R5, R5, UR32, R30 ;  /* 0x0000002005057c24 */ /* 0x000fe2000f8e021e */
[----:B------:R-:W-:Y:S01]  /*d6e0*/  ISETP.GE.U32.AND P1, PT, R9, UR35, PT ;  /* 0x0000002309007c0c */ /* 0x000fe2000bf26070 */
[----:B------:R-:W-:Y:S02]  /*d6f0*/  IMAD R31, R28, UR33, R31 ;  /* 0x000000211c1f7c24 */ /* 0x000fe4000f8e021f */
[----:B---3--:R-:W-:Y:S01]  /*d700*/  IMAD R0, R5, UR21, R0 ;  /* 0x0000001505007c24 */ /* 0x008fe2000f8e0200 */
[----:B------:R-:W-:-:S03]  /*d710*/  IADD3 R5, PT, PT, -R33, RZ, RZ ;  /* 0x000000ff21057210 */ /* 0x000fc60007ffe1ff */
[----:B----4-:R-:W-:Y:S02]  /*d720*/  IMAD R0, R31, UR22, R0 ;  /* 0x000000161f007c24 */ /* 0x010fe4000f8e0200 */
[----:B------:R-:W-:-:S04]  /*d730*/  IMAD R5, R5, UR34, R32 ;  /* 0x0000002205057c24 */ /* 0x000fc8000f8e0220 */
        /* <DEDUP_REMOVED lines=8> */
.L_x_6753:
        /* <DEDUP_REMOVED lines=17> */
[----:B------:R-:W3:Y:S01]  /*d8d0*/  LDCU UR4, c[0x0][UR4+0x3ec] ;  /* 0x00007d80040477ac */ /* 0x000ee20008000800 */
[----:B0-----:R-:W0:Y:S01]  /*d8e0*/  I2F.U32.RP R7, UR20 ;  /* 0x0000001400077d06 */ /* 0x001e220008209000 */
[----:B------:R-:W-:Y:S01]  /*d8f0*/  IADD3 R29, PT, PT, RZ, -UR20, RZ ;  /* 0x80000014ff1d7c10 */ /* 0x000fe2000fffe0ff */
[----:B------:R-:W3:Y:S01]  /*d900*/  LDCU UR15, c[0x0][UR15+0x3ec] ;  /* 0x00007d800f0f77ac */ /* 0x000ee20008000800 */
[----:B------:R-:W-:-:S02]  /*d910*/  ISETP.NE.U32.AND P2, PT, RZ, UR20, PT ;  /* 0x00000014ff007c0c */ /* 0x000fc4000bf45070 */
[----:B-12---:R-:W-:Y:S01]  /*d920*/  IADD3 R31, PT, PT, RZ, -UR21, RZ ;  /* 0x80000015ff1f7c10 */ /* 0x006fe2000fffe0ff */
[----:B------:R-:W1:Y:S02]  /*d930*/  LDCU UR16, c[0x0][UR16+0x3ec] ;  /* 0x00007d80101077ac */ /* 0x000e640008000800 */
[----:B------:R-:W2:Y:S01]  /*d940*/  I2F.U32.RP R28, UR21 ;  /* 0x00000015001c7d06 */ /* 0x000ea20008209000 */
[----:B------:R-:W1:Y:S07]  /*d950*/  LDCU UR17, c[0x0][UR17+0x3ec] ;  /* 0x00007d80111177ac */ /* 0x000e6e0008000800 */
[----:B0-----:R-:W0:Y:S08]  /*d960*/  MUFU.RCP R7, R7 ;  /* 0x0000000700077308 */ /* 0x001e300000001000 */
[----:B--2---:R-:W-:Y:S08]  /*d970*/  MUFU.RCP R28, R28 ;  /* 0x0000001c001c7308 */ /* 0x004ff00000001000 */
[----:B----4-:R-:W2:Y:S01]  /*d980*/  I2F.U32.RP R30, UR23 ;  /* 0x00000017001e7d06 */ /* 0x010ea20008209000 */
[----:B0-----:R-:W-:-:S07]  /*d990*/  IADD3 R8, PT, PT, R7, 0xffffffe, RZ ;  /* 0x0ffffffe07087810 */ /* 0x001fce0007ffe0ff */
[----:B------:R0:W4:Y:S08]  /*d9a0*/  F2I.FTZ.U32.TRUNC.NTZ R9, R8 ;  /* 0x0000000800097305 */ /* 0x000130000021f000 */
[----:B--2---:R-:W-:Y:S01]  /*d9b0*/  MUFU.RCP R30, R30 ;  /* 0x0000001e001e7308 */ /* 0x004fe20000001000 */
[----:B0-----:R-:W-:Y:S02]  /*d9c0*/  IMAD.MOV.U32 R8, RZ, RZ, RZ ;  /* 0x000000ffff087224 */ /* 0x001fe400078e00ff */
[----:B----4-:R-:W-:-:S04]  /*d9d0*/  IMAD R29, R29, R9, RZ ;  /* 0x000000091d1d7224 */ /* 0x010fc800078e02ff */
[----:B------:R-:W-:Y:S02]  /*d9e0*/  IMAD.HI.U32 R7, R9, R29, R8 ;  /* 0x0000001d09077227 */ /* 0x000fe400078e0008 */
[----:B---3--:R-:W0:Y:S04]  /*d9f0*/  I2F.U32.RP R29, UR22 ;  /* 0x00000016001d7d06 */ /* 0x008e280008209000 */
[----:B------:R-:W-:-:S05]  /*da00*/  IMAD.HI.U32 R7, R7, R0, RZ ;  /* 0x0000000007077227 */ /* 0x000fca00078e00ff */
[----:B------:R-:W-:-:S05]  /*da10*/  IADD3 R9, PT, PT, -R7, RZ, RZ ;  /* 0x000000ff07097210 */ /* 0x000fca0007ffe1ff */
[----:B------:R-:W-:Y:S01]  /*da20*/  IMAD R8, R9, UR20, R0 ;  /* 0x0000001409087c24 */ /* 0x000fe2000f8e0200 */
[----:B------:R-:W-:Y:S01]  /*da30*/  IADD3 R9, PT, PT, R28, 0xffffffe, RZ ;  /* 0x0ffffffe1c097810 */ /* 0x000fe20007ffe0ff */
[----:B0-----:R-:W-:Y:S03]  /*da40*/  MUFU.RCP R29, R29 ;  /* 0x0000001d001d7308 */ /* 0x001fe60000001000 */
[----:B------:R-:W-:-:S05]  /*da50*/  ISETP.GE.U32.AND P0, PT, R8, UR20, PT ;  /* 0x0000001408007c0c */ /* 0x000fca000bf06070 */
[----:B------:R-:W0:Y:S08]  /*da60*/  F2I.FTZ.U32.TRUNC.NTZ R9, R9 ;  /* 0x0000000900097305 */ /* 0x000e30000021f000 */
[----:B------:R-:W-:Y:S01]  /*da70*/  @P0 VIADD R8, R8, -UR20 ;  /* 0x8000001408080c36 */ /* 0x000fe20008000000 */
[----:B------:R-:W-:-:S04]  /*da80*/  @P0 IADD3 R7, PT, PT, R7, 0x1, RZ ;  /* 0x0000000107070810 */ /* 0x000fc80007ffe0ff */
[----:B------:R-:W-:Y:S01]  /*da90*/  ISETP.GE.U32.AND P1, PT, R8, UR20, PT ;  /* 0x0000001408007c0c */ /* 0x000fe2000bf26070 */
[----:B------:R-:W-:Y:S02]  /*daa0*/  HFMA2 R8, -RZ, RZ, 0, 0 ;  /* 0x00000000ff087431 */ /* 0x000fe400000001ff */
[----:B0-----:R-:W-:-:S04]  /*dab0*/  IMAD R31, R31, R9, RZ ;  /* 0x000000091f1f7224 */ /* 0x001fc800078e02ff */
        /* <DEDUP_REMOVED lines=32> */
[----:B------:R-:W-:-:S06]  /*dcc0*/  IMAD.HI.U32 R8, R9, R31, R8 ;  /* 0x0000001f09087227 */ /* 0x000fcc00078e0008 */
[----:B------:R-:W-:Y:S02]  /*dcd0*/  @P1 IADD3 R29, PT, PT, R29, 0x1, RZ ;  /* 0x000000011d1d1810 */ /* 0x000fe40007ffe0ff */
[----:B------:R-:W-:Y:S02]  /*dce0*/  @!P2 LOP3.LUT R29, RZ, UR22, RZ, 0x33, !PT ;  /* 0x00000016ff1dac12 */ /* 0x000fe4000f8e33ff */
[----:B------:R-:W-:-:S03]  /*dcf0*/  ISETP.NE.U32.AND P2, PT, RZ, UR23, PT ;  /* 0x00000017ff007c0c */ /* 0x000fc6000bf45070 */
[----:B------:R-:W-:-:S05]  /*dd00*/  IMAD.HI.U32 R8, R8, R29, RZ ;  /* 0x0000001d08087227 */ /* 0x000fca00078e00ff */
[----:B------:R-:W-:-:S05]  /*dd10*/  IADD3 R30, PT, PT, -R8, RZ, RZ ;  /* 0x000000ff081e7210 */ /* 0x000fca0007ffe1ff */
[----:B------:R-:W-:Y:S01]  /*dd20*/  IMAD R9, R30, UR23, R29 ;  /* 0x000000171e097c24 */ /* 0x000fe2000f8e021d */
[----:B------:R-:W-:-:S04]  /*dd30*/  IADD3 R30, PT, PT, -R28, RZ, RZ ;  /* 0x000000ff1c1e7210 */ /* 0x000fc80007ffe1ff */
[----:B------:R-:W-:-:S13]  /*dd40*/  ISETP.GE.U32.AND P0, PT, R9, UR23, PT ;  /* 0x0000001709007c0c */ /* 0x000fda000bf06070 */
[----:B------:R-:W-:Y:S02]  /*dd50*/  @P0 IADD3 R9, PT, PT, R9, -UR23, RZ ;  /* 0x8000001709090c10 */ /* 0x000fe4000fffe0ff */
[----:B------:R-:W-:Y:S02]  /*dd60*/  @P0 IADD3 R8, PT, PT, R8, 0x1, RZ ;  /* 0x0000000108080810 */ /* 0x000fe40007ffe0ff */
[----:B------:R-:W-:Y:S01]  /*dd70*/  ISETP.GE.U32.AND P1, PT, R9, UR23, PT ;  /* 0x0000001709007c0c */ /* 0x000fe2000bf26070 */
[--C-:B------:R-:W-:Y:S02]  /*dd80*/  IMAD.MOV R9, RZ, RZ, -R7.reuse ;  /* 0x000000ffff097224 */ /* 0x100fe400078e0a07 */
[----:B------:R-:W-:Y:S02]  /*dd90*/  IMAD R7, R30, UR21, R7 ;  /* 0x000000151e077c24 */ /* 0x000fe4000f8e0207 */
[----:B------:R-:W-:-:S04]  /*dda0*/  IMAD R0, R9, UR20, R0 ;  /* 0x0000001409007c24 */ /* 0x000fc8000f8e0200 */
[----:B------:R-:W-:Y:S01]  /*ddb0*/  IMAD R0, R0, UR4, R5 ;  /* 0x0000000400007c24 */ /* 0x000fe2000f8e0205 */
[----:B------:R-:W-:-:S03]  /*ddc0*/  IADD3 R5, PT, PT, -R29, RZ, RZ ;  /* 0x000000ff1d057210 */ /* 0x000fc60007ffe1ff */
[----:B------:R-:W-:Y:S01]  /*ddd0*/  @P1 VIADD R8, R8, 0x1 ;  /* 0x0000000108081836 */ /* 0x000fe20000000000 */
[----:B------:R-:W-:Y:S01]  /*dde0*/  @!P2 LOP3.LUT R8, RZ, UR23, RZ, 0x33, !PT ;  /* 0x00000017ff08ac12 */ /* 0x000fe2000f8e33ff */
[----:B------:R-:W-:Y:S02]  /*ddf0*/  IMAD R5, R5, UR22, R28 ;  /* 0x0000001605057c24 */ /* 0x000fe4000f8e021c */
[----:B------:R-:W-:Y:S01]  /*de00*/  IMAD R0, R7, UR15, R0 ;  /* 0x0000000f07007c24 */ /* 0x000fe2000f8e0200 */
[----:B------:R-:W-:-:S03]  /*de10*/  IADD3 R28, PT, PT, -R8, RZ, RZ ;  /* 0x000000ff081c7210 */ /* 0x000fc60007ffe1ff */
[----:B-1----:R-:W-:Y:S02]  /*de20*/  IMAD R5, R5, UR16, R0 ;  /* 0x0000001005057c24 */ /* 0x002fe4000f8e0200 */
[----:B------:R-:W-:Y:S02]  /*de30*/  IMAD R28, R28, UR23, R29 ;  /* 0x000000171c1c7c24 */ /* 0x000fe4000f8e021d */
[----:B------:R-:W-:Y:S02]  /*de40*/  IMAD.MOV.U32 R0, RZ, RZ, R8 ;  /* 0x000000ffff007224 */ /* 0x000fe400078e0008 */
[----:B------:R-:W-:-:S07]  /*de50*/  IMAD R5, R28, UR17, R5 ;  /* 0x000000111c057c24 */ /* 0x000fce000f8e0205 */
.L_x_6756:
        /* <DEDUP_REMOVED lines=12> */
[----:B------:R-:W1:Y:S01]  /*df20*/  LDCU UR15, c[0x0][UR15+0x3ec] ;  /* 0x00007d800f0f77ac */ /* 0x000e620008000800 */
[----:B0-----:R-:W0:Y:S01]  /*df30*/  I2F.U32.RP R7, UR16 ;  /* 0x0000001000077d06 */ /* 0x001e220008209000 */
[----:B------:R-:W-:Y:S02]  /*df40*/  IADD3 R29, PT, PT, RZ, -UR16, RZ ;  /* 0x80000010ff1d7c10 */ /* 0x000fe4000fffe0ff */
[----:B------:R-:W-:-:S05]  /*df50*/  ISETP.NE.U32.AND P2, PT, RZ, UR16, PT ;  /* 0x00000010ff007c0c */ /* 0x000fca000bf45070 */
[----:B---3--:R-:W3:Y:S08]  /*df60*/  I2F.U32.RP R28, UR17 ;  /* 0x00000011001c7d06 */ /* 0x008ef00008209000 */
[----:B0-----:R-:W0:Y:S08]  /*df70*/  MUFU.RCP R7, R7 ;  /* 0x0000000700077308 */ /* 0x001e300000001000 */
[----:B---3--:R-:W-:Y:S01]  /*df80*/  MUFU.RCP R28, R28 ;  /* 0x0000001c001c7308 */ /* 0x008fe20000001000 */
[----:B0-----:R-:W-:-:S07]  /*df90*/  IADD3 R8, PT, PT, R7, 0xffffffe, RZ ;  /* 0x0ffffffe07087810 */ /* 0x001fce0007ffe0ff */
[----:B------:R0:W3:Y:S02]  /*dfa0*/  F2I.FTZ.U32.TRUNC.NTZ R9, R8 ;  /* 0x0000000800097305 */ /* 0x0000e4000021f000 */
[----:B0-----:R-:W-:Y:S02]  /*dfb0*/  IMAD.MOV.U32 R8, RZ, RZ, RZ ;  /* 0x000000ffff087224 */ /* 0x001fe400078e00ff */
[----:B---3--:R-:W-:-:S04]  /*dfc0*/  IMAD R29, R29, R9, RZ ;  /* 0x000000091d1d7224 */ /* 0x008fc800078e02ff */
[----:B------:R-:W-:Y:S01]  /*dfd0*/  IMAD.HI.U32 R29, R9, R29, R8 ;  /* 0x0000001d091d7227 */ /* 0x000fe200078e0008 */
[----:B------:R-:W-:-:S04]  /*dfe0*/  IADD3 R8, PT, PT, R28, 0xffffffe, RZ ;  /* 0x0ffffffe1c087810 */ /* 0x000fc80007ffe0ff */
[----:B------:R0:W3:Y:S01]  /*dff0*/  F2I.FTZ.U32.TRUNC.NTZ R9, R8 ;  /* 0x0000000800097305 */ /* 0x0000e2000021f000 */
[----:B------:R-:W-:-:S05]  /*e000*/  IMAD.HI.U32 R29, R29, R0, RZ ;  /* 0x000000001d1d7227 */ /* 0x000fca00078e00ff */
[----:B------:R-:W-:Y:S01]  /*e010*/  IADD3 R7, PT, PT, -R29, RZ, RZ ;  /* 0x000000ff1d077210 */ /* 0x000fe20007ffe1ff */
[----:B0-----:R-:W-:-:S04]  /*e020*/  HFMA2 R8, -RZ, RZ, 0, 0 ;  /* 0x00000000ff087431 */ /* 0x001fc800000001ff */
[----:B------:R-:W-:-:S05]  /*e030*/  IMAD R7, R7, UR16, R0 ;  /* 0x0000001007077c24 */ /* 0x000fca000f8e0200 */
[----:B------:R-:W-:-:S13]  /*e040*/  ISETP.GE.U32.AND P0, PT, R7, UR16, PT ;  /* 0x0000001007007c0c */ /* 0x000fda000bf06070 */
[----:B------:R-:W-:Y:S01]  /*e050*/  @P0 VIADD R7, R7, -UR16 ;  /* 0x8000001007070c36 */ /* 0x000fe20008000000 */
[----:B------:R-:W-:-:S04]  /*e060*/  @P0 IADD3 R29, PT, PT, R29, 0x1, RZ ;  /* 0x000000011d1d0810 */ /* 0x000fc80007ffe0ff */
[----:B------:R-:W-:Y:S02]  /*e070*/  ISETP.GE.U32.AND P1, PT, R7, UR16, PT ;  /* 0x0000001007007c0c */ /* 0x000fe4000bf26070 */
[----:B------:R-:W-:-:S05]  /*e080*/  IADD3 R7, PT, PT, RZ, -UR17, RZ ;  /* 0x80000011ff077c10 */ /* 0x000fca000fffe0ff */
[----:B---3--:R-:W-:-:S04]  /*e090*/  IMAD R7, R7, R9, RZ ;  /* 0x0000000907077224 */ /* 0x008fc800078e02ff */
[----:B------:R-:W-:-:S04]  /*e0a0*/  IMAD.HI.U32 R28, R9, R7, R8 ;  /* 0x00000007091c7227 */ /* 0x000fc800078e0008 */
        /* <DEDUP_REMOVED lines=18> */
[----:B-1----:R-:W-:-:S07]  /*e1d0*/  IMAD R5, R8, UR15, R5 ;  /* 0x0000000f08057c24 */ /* 0x002fce000f8e0205 */
.L_x_6757:
        /* <DEDUP_REMOVED lines=9> */
[----:B0-----:R-:W0:Y:S02]  /*e270*/  MUFU.RCP R7, R7 ;  /* 0x0000000700077308 */ /* 0x001e240000001000 */
[----:B0-----:R-:W-:-:S06]  /*e280*/  VIADD R8, R7, 0xffffffe ;  /* 0x0ffffffe07087836 */ /* 0x001fcc0000000000 */
[----:B------:R0:W4:Y:S02]  /*e290*/  F2I.FTZ.U32.TRUNC.NTZ R9, R8 ;  /* 0x0000000800097305 */ /* 0x000124000021f000 */
[----:B0-----:R-:W-:Y:S02]  /*e2a0*/  HFMA2 R8, -RZ, RZ, 0, 0 ;  /* 0x00000000ff087431 */ /* 0x001fe400000001ff */
[----:B----4-:R-:W-:-:S04]  /*e2b0*/  IMAD R29, R29, R9, RZ ;  /* 0x000000091d1d7224 */ /* 0x010fc800078e02ff */
        /* <DEDUP_REMOVED lines=14> */
.L_x_6755:
[----:B------:R-:W3:Y:S01]  /*e3a0*/  LDCU UR4, c[0x0][0x4c4] ;  /* 0x00009880ff0477ac */ /* 0x000ee20008000800 */
[----:B------:R-:W4:Y:S01]  /*e3b0*/  LDC.64 R8, c[0x0][0x458] ;  /* 0x00011600ff087b82 */ /* 0x000f220000000a00 */
[----:B-----5:R-:W-:Y:S01]  /*e3c0*/  IMAD.U32 R7, R27, 0x10000, RZ ;  /* 0x000100001b077824 */ /* 0x020fe200078e00ff */
[----:B------:R-:W-:Y:S01]  /*e3d0*/  FSETP.GEU.FTZ.AND P0, PT, R10, R11, PT ;  /* 0x0000000b0a00720b */ /* 0x000fe20003f1e000 */
[----:B0-----:R-:W0:Y:S02]  /*e3e0*/  LDCU.64 UR14, c[0x0][0x530] ;  /* 0x0000a600ff0e77ac */ /* 0x001e240008000a00 */
[----:B------:R-:W-:Y:S01]  /*e3f0*/  FMUL.FTZ R6, R6, R7 ;  /* 0x0000000706067220 */ /* 0x000fe20000410000 */
[----:B---3--:R-:W-:-:S03]  /*e400*/  IMAD R5, R0, UR4, R5 ;  /* 0x0000000400057c24 */ /* 0x008fc6000f8e0205 */
[----:B------:R-:W-:Y:S02]  /*e410*/  FMUL.FTZ R0, R17, R6 ;  /* 0x0000000611007220 */ /* 0x000fe40000410000 */
[----:B0-----:R-:W-:-:S03]  /*e420*/  IADD3 R6, P1, PT, R5, UR14, RZ ;  /* 0x0000000e05067c10 */ /* 0x001fc6000ff3e0ff */
[----:B------:R-:W-:Y:S01]  /*e430*/  F2FP.BF16.F32.PACK_AB R0, RZ, R0 ;  /* 0x00000000ff00723e */ /* 0x000fe200000010ff */
[----:B----4-:R-:W-:Y:S01]  /*e440*/  IMAD.WIDE.U32 R8, R5, 0x2, R8 ;  /* 0x0000000205087825 */ /* 0x010fe200078e0008 */
[----:B------:R-:W-:Y:S02]  /*e450*/  IADD3.X R7, PT, PT, RZ, UR15, RZ, P1, !PT ;  /* 0x0000000fff077c10 */ /* 0x000fe40008ffe4ff */
[----:B------:R-:W-:Y:S02]  /*e460*/  SEL R5, RZ, 0x1, P0 ;  /* 0x00000001ff057807 */ /* 0x000fe40000000000 */
[----:B------:R0:W-:Y:S04]  /*e470*/  STG.E.U16 desc[UR18][R8.64], R0 ;  /* 0x0000000008007986 */ /* 0x0001e8000c101512 */
[----:B------:R0:W-:Y:S01]  /*e480*/  STG.E.U8 desc[UR18][R6.64], R5 ;  /* 0x0000000506007986 */ /* 0x0001e2000c101112 */
[----:B------:R-:W-:Y:S05]  /*e490*/  BRA `(.L_x_6752) ;  /* 0x0000000400287947 */ /* 0x000fea0003800000 */
.L_x_6730:
        /* <DEDUP_REMOVED lines=10> */
[----:B---3--:R-:W3:Y:S01]  /*e540*/  LDC.64 R28, c[0x0][0x458] ;  /* 0x00011600ff1c7b82 */ /* 0x008ee20000000a00 */
[----:B-----5:R-:W-:Y:S01]  /*e550*/  SHF.L.U32 R0, R4, 0x10, RZ ;  /* 0x0000001004007819 */ /* 0x020fe200000006ff */
[----:B------:R-:W1:Y:S04]  /*e560*/  LDCU.64 UR14, c[0x0][0x530] ;  /* 0x0000a600ff0e77ac */ /* 0x000e680008000a00 */
[----:B------:R-:W-:-:S04]  /*e570*/  FMUL.FTZ R0, R9, R0 ;  /* 0x0000000009007220 */ /* 0x000fc80000410000 */
[----:B------:R-:W-:-:S05]  /*e580*/  FMUL.FTZ R0, R17, R0 ;  /* 0x0000000011007220 */ /* 0x000fca0000410000 */
[----:B------:R-:W-:Y:S01]  /*e590*/  F2FP.BF16.F32.PACK_AB R0, RZ, R0 ;  /* 0x00000000ff00723e */ /* 0x000fe200000010ff */
[----:B0-----:R-:W-:-:S05]  /*e5a0*/  IMAD R9, R25, UR4, RZ ;  /* 0x0000000419097c24 */ /* 0x001fca000f8e02ff */
[C---:B-12---:R-:W-:Y:S01]  /*e5b0*/  IADD3 R30, P6, PT, R9.reuse, UR14, RZ ;  /* 0x0000000e091e7c10 */ /* 0x046fe2000ffde0ff */
[----:B---3--:R-:W-:Y:S01]  /*e5c0*/  IMAD.WIDE.U32 R28, R9, 0x2, R28 ;  /* 0x00000002091c7825 */ /* 0x008fe200078e001c */
[----:B------:R-:W-:-:S03]  /*e5d0*/  SEL R9, RZ, 0x1, P0 ;  /* 0x00000001ff097807 */ /* 0x000fc60000000000 */
[----:B------:R-:W-:Y:S01]  /*e5e0*/  IMAD.X R31, RZ, RZ, UR15, P6 ;  /* 0x0000000fff1f7e24 */ /* 0x000fe2000b0e06ff */
[----:B------:R0:W-:Y:S04]  /*e5f0*/  STG.E.U16 desc[UR18][R28.64], R0 ;  /* 0x000000001c007986 */ /* 0x0001e8000c101512 */
[----:B------:R0:W-:Y:S03]  /*e600*/  STG.E.U8 desc[UR18][R30.64], R9 ;  /* 0x000000091e007986 */ /* 0x0001e6000c101112 */
.L_x_6759:
[----:B------:R-:W-:Y:S05]  /*e610*/  BSYNC.RECONVERGENT B0 ;  /* 0x0000000000007941 */ /* 0x000fea0003800200 */
.L_x_6758:
[----:B------:R-:W-:Y:S04]  /*e620*/  BSSY.RECONVERGENT B0, `(.L_x_6760) ;  /* 0x0000010000007945 */ /* 0x000fe80003800200 */
[----:B------:R-:W-:Y:S05]  /*e630*/  @P5 BRA `(.L_x_6761) ;  /* 0x0000000000385947 */ /* 0x000fea0003800000 */
[----:B------:R-:W4:Y:S01]  /*e640*/  LDCU UR4, c[0x0][0x4c4] ;  /* 0x00009880ff0477ac */ /* 0x000f220008000800 */
[----:B0--3--:R-:W0:Y:S01]  /*e650*/  LDC.64 R28, c[0x0][0x458] ;  /* 0x00011600ff1c7b82 */ /* 0x009e220000000a00 */
[----:B-----5:R-:W-:Y:S01]  /*e660*/  SHF.L.U32 R9, R24, 0x10, RZ ;  /* 0x0000001018097819 */ /* 0x020fe200000006ff */
[----:B------:R-:W3:Y:S01]  /*e670*/  LDCU.64 UR14, c[0x0][0x530] ;  /* 0x0000a600ff0e77ac */ /* 0x000ee20008000a00 */
[----:B-12---:R-:W-:-:S03]  /*e680*/  SEL R31, RZ, 0x1, P1 ;  /* 0x00000001ff1f7807 */ /* 0x006fc60000800000 */
[----:B------:R-:W-:-:S04]  /*e690*/  FMUL.FTZ R8, R8, R9 ;  /* 0x0000000908087220 */ /* 0x000fc80000410000 */
[----:B------:R-:W-:-:S05]  /*e6a0*/  FMUL.FTZ R0, R17, R8 ;  /* 0x0000000811007220 */ /* 0x000fca0000410000 */
[----:B------:R-:W-:Y:S01]  /*e6b0*/  F2FP.BF16.F32.PACK_AB R0, RZ, R0 ;  /* 0x00000000ff00723e */ /* 0x000fe200000010ff */
[----:B----4-:R-:W-:-:S05]  /*e6c0*/  IMAD R9, R33, UR4, RZ ;  /* 0x0000000421097c24 */ /* 0x010fca000f8e02ff */
[C---:B---3--:R-:W-:Y:S01]  /*e6d0*/  IADD3 R8, P0, PT, R9.reuse, UR14, RZ ;  /* 0x0000000e09087c10 */ /* 0x048fe2000ff1e0ff */
[----:B0-----:R-:W-:-:S03]  /*e6e0*/  IMAD.WIDE.U32 R28, R9, 0x2, R28 ;  /* 0x00000002091c7825 */ /* 0x001fc600078e001c */
[----:B------:R-:W-:Y:S02]  /*e6f0*/  IADD3.X R9, PT, PT, RZ, UR15, RZ, P0, !PT ;  /* 0x0000000fff097c10 */ /* 0x000fe400087fe4ff */
[----:B------:R4:W-:Y:S04]  /*e700*/  STG.E.U16 desc[UR18][R28.64], R0 ;  /* 0x000000001c007986 */ /* 0x0009e8000c101512 */
[----:B------:R4:W-:Y:S03]  /*e710*/  STG.E.U8 desc[UR18][R8.64], R31 ;  /* 0x0000001f08007986 */ /* 0x0009e6000c101112 */
.L_x_6761:
[----:B------:R-:W-:Y:S05]  /*e720*/  BSYNC.RECONVERGENT B0 ;  /* 0x0000000000007941 */ /* 0x000fea0003800200 */
.L_x_6760:
[----:B------:R-:W-:Y:S04]  /*e730*/  BSSY.RECONVERGENT B0, `(.L_x_6762) ;  /* 0x0000010000007945 */ /* 0x000fe80003800200 */
[----:B------:R-:W-:Y:S05]  /*e740*/  @P3 BRA `(.L_x_6763) ;  /* 0x0000000000383947 */ /* 0x000fea0003800000 */
[----:B------:R-:W1:Y:S01]  /*e750*/  LDCU UR4, c[0x0][0x4c4] ;  /* 0x00009880ff0477ac */ /* 0x000e620008000800 */
[----:B0---4-:R-:W0:Y:S01]  /*e760*/  LDC.64 R8, c[0x0][0x458] ;  /* 0x00011600ff087b82 */ /* 0x011e220000000a00 */
[----:B-----5:R-:W-:Y:S01]  /*e770*/  IMAD.U32 R0, R26, 0x10000, RZ ;  /* 0x000100001a007824 */ /* 0x020fe200078e00ff */
[----:B------:R-:W3:Y:S03]  /*e780*/  LDCU.64 UR14, c[0x0][0x530] ;  /* 0x0000a600ff0e77ac */ /* 0x000ee60008000a00 */
[----:B------:R-:W-:-:S04]  /*e790*/  FMUL.FTZ R0, R7, R0 ;  /* 0x0000000007007220 */ /* 0x000fc80000410000 */
[----:B------:R-:W-:-:S05]  /*e7a0*/  FMUL.FTZ R0, R17, R0 ;  /* 0x0000000011007220 */ /* 0x000fca0000410000 */
[----:B------:R-:W-:Y:S01]  /*e7b0*/  F2FP.BF16.F32.PACK_AB R0, RZ, R0 ;  /* 0x00000000ff00723e */ /* 0x000fe200000010ff */
[----:B-1----:R-:W-:-:S05]  /*e7c0*/  IMAD R7, R32, UR4, RZ ;  /* 0x0000000420077c24 */ /* 0x002fca000f8e02ff */
[C---:B---3--:R-:W-:Y:S01]  /*e7d0*/  IADD3 R28, P0, PT, R7.reuse, UR14, RZ ;  /* 0x0000000e071c7c10 */ /* 0x048fe2000ff1e0ff */
[----:B0-----:R-:W-:Y:S01]  /*e7e0*/  IMAD.WIDE.U32 R8, R7, 0x2, R8 ;  /* 0x0000000207087825 */ /* 0x001fe200078e0008 */
[----:B------:R-:W-:Y:S02]  /*e7f0*/  SEL R7, RZ, 0x1, P2 ;  /* 0x00000001ff077807 */ /* 0x000fe40001000000 */
[----:B------:R-:W-:Y:S02]  /*e800*/  IADD3.X R29, PT, PT, RZ, UR15, RZ, P0, !PT ;  /* 0x0000000fff1d7c10 */ /* 0x000fe400087fe4ff */
[----:B------:R0:W-:Y:S04]  /*e810*/  STG.E.U16 desc[UR18][R8.64], R0 ;  /* 0x0000000008007986 */ /* 0x0001e8000c101512 */
[----:B------:R0:W-:Y:S03]  /*e820*/  STG.E.U8 desc[UR18][R28.64], R7 ;  /* 0x000000071c007986 */ /* 0x0001e6000c101112 */
.L_x_6763:
[----:B------:R-:W-:Y:S05]  /*e830*/  BSYNC.RECONVERGENT B0 ;  /* 0x0000000000007941 */ /* 0x000fea0003800200 */
.L_x_6762:
[----:B------:R-:W-:Y:S05]  /*e840*/  @P4 BRA `(.L_x_6752) ;  /* 0x00000000003c4947 */ /* 0x000fea0003800000 */
[----:B------:R-:W1:Y:S01]  /*e850*/  LDCU UR4, c[0x0][0x4c4] ;  /* 0x00009880ff0477ac */ /* 0x000e620008000800 */
[----:B0--34-:R-:W0:Y:S01]  /*e860*/  LDC.64 R28, c[0x0][0x458] ;  /* 0x00011600ff1c7b82 */ /* 0x019e220000000a00 */
[----:B-----5:R-:W-:Y:S01]  /*e870*/  SHF.L.U32 R7, R27, 0x10, RZ ;  /* 0x000000101b077819 */ /* 0x020fe200000006ff */
[----:B------:R-:W3:Y:S01]  /*e880*/  LDCU.64 UR14, c[0x0][0x530] ;  /* 0x0000a600ff0e77ac */ /* 0x000ee20008000a00 */
[----:B------:R-:W-:-:S03]  /*e890*/  FSETP.GEU.FTZ.AND P1, PT, R10, R11, PT ;  /* 0x0000000b0a00720b */ /* 0x000fc60003f3e000 */
[----:B------:R-:W-:-:S04]  /*e8a0*/  FMUL.FTZ R6, R6, R7 ;  /* 0x0000000706067220 */ /* 0x000fc80000410000 */
[----:B------:R-:W-:-:S05]  /*e8b0*/  FMUL.FTZ R6, R17, R6 ;  /* 0x0000000611067220 */ /* 0x000fca0000410000 */
[----:B------:R-:W-:Y:S01]  /*e8c0*/  F2FP.BF16.F32.PACK_AB R0, RZ, R6 ;  /* 0x00000006ff00723e */ /* 0x000fe200000010ff */
[----:B-1----:R-:W-:-:S05]  /*e8d0*/  IMAD R5, R5, UR4, RZ ;  /* 0x0000000405057c24 */ /* 0x002fca000f8e02ff */
[C---:B---3--:R-:W-:Y:S01]  /*e8e0*/  IADD3 R8, P0, PT, R5.reuse, UR14, RZ ;  /* 0x0000000e05087c10 */ /* 0x048fe2000ff1e0ff */
[----:B0-----:R-:W-:Y:S01]  /*e8f0*/  IMAD.WIDE.U32 R6, R5, 0x2, R28 ;  /* 0x0000000205067825 */ /* 0x001fe200078e001c */
[----:B------:R-:W-:-:S03]  /*e900*/  SEL R5, RZ, 0x1, P1 ;  /* 0x00000001ff057807 */ /* 0x000fc60000800000 */
[----:B------:R-:W-:Y:S01]  /*e910*/  IMAD.X R9, RZ, RZ, UR15, P0 ;  /* 0x0000000fff097e24 */ /* 0x000fe200080e06ff */
[----:B------:R0:W-:Y:S04]  /*e920*/  STG.E.U16 desc[UR18][R6.64], R0 ;  /* 0x0000000006007986 */ /* 0x0001e8000c101512 */
[----:B------:R0:W-:Y:S03]  /*e930*/  STG.E.U8 desc[UR18][R8.64], R5 ;  /* 0x0000000508007986 */ /* 0x0001e6000c101112 */
.L_x_6752:
[----:B------:R-:W-:Y:S01]  /*e940*/  LEA R25, R19, R25, 0x2 ;  /* 0x0000001913197211 */ /* 0x000fe200078e10ff */
[----:B------:R-:W-:Y:S05]  /*e950*/  WARPSYNC.ALL ;  /* 0x0000000000007948 */ /* 0x000fea0003800000 */
[----:B------:R-:W-:Y:S01]  /*e960*/  BAR.SYNC.DEFER_BLOCKING 0x0 ;  /* 0x0000000000007b1d */ /* 0x000fe20000010000 */
[----:B------:R-:W-:-:S13]  /*e970*/  ISETP.GE.U32.AND P0, PT, R25, R18, PT ;  /* 0x000000121900720c */ /* 0x000fda0003f06070 */
[----:B------:R-:W-:Y:S05]  /*e980*/  @!P0 BRA `(.L_x_6764) ;  /* 0xffffff2000348947 */ /* 0x000fea000383ffff */
[----:B------:R-:W-:Y:S05]  /*e990*/  EXIT ;  /* 0x000000000000794d */ /* 0x000fea0003800000 */
        .weak           $__internal_108_$__cuda_sm20_dblrcp_rn_slowpath_v3
        .type           $__internal_108_$__cuda_sm20_dblrcp_rn_slowpath_v3,@function
        .size           $__internal_108_$__cuda_sm20_dblrcp_rn_slowpath_v3,(.L_x_14172 - $__internal_108_$__cuda_sm20_dblrcp_rn_slowpath_v3)
$__internal_108_$__cuda_sm20_dblrcp_rn_slowpath_v3:
        /* <DEDUP_REMOVED lines=55> */
.L_x_6767:
        /* <DEDUP_REMOVED lines=34> */
.L_x_6765:
[----:B------:R-:W-:Y:S02]  /*ef30*/  LOP3.LUT R7, R5, 0x80000, RZ, 0xfc, !PT ;  /* 0x0008000005077812 */ /* 0x000fe400078efcff */
[----:B------:R-:W-:-:S07]  /*ef40*/  MOV R6, R4 ;  /* 0x0000000400067202 */ /* 0x000fce0000000f00 */
.L_x_6766:
[----:B------:R-:W-:Y:S01]  /*ef50*/  MOV R4, R12 ;  /* 0x0000000c00047202 */ /* 0x000fe20000000f00 */
[----:B------:R-:W-:Y:S01]  /*ef60*/  IMAD.MOV.U32 R9, RZ, RZ, R7 ;  /* 0x000000ffff097224 */ /* 0x000fe200078e0007 */
[----:B------:R-:W-:Y:S02]  /*ef70*/  MOV R5, 0x0 ;  /* 0x0000000000057802 */ /* 0x000fe40000000f00 */
[----:B------:R-:W-:Y:S02]  /*ef80*/  MOV R8, R6 ;  /* 0x0000000600087202 */ /* 0x000fe40000000f00 */
[----:B------:R-:W-:Y:S05]  /*ef90*/  RET.REL.NODEC R4 `(_ZN2at6native43_GLOBAL__N__7cc8d1ed_10_Dropout_cu_0e96ed3820fused_dropout_kernelIN3c108BFloat16EfjLin1ELin1EbEEvNS_4cuda6detail10TensorInfoIKT_T1_EENS7_IS8_SA_EENS7_IT4_SA_EESA_T0_NS_15PhiloxCudaStateE) ;  /* 0xffffff1004187950 */ /* 0x000fea0003c3ffff */
.L_x_6768:
        /* <DEDUP_REMOVED lines=14> */
.L_x_14172:


//--------------------- .text._ZN2at6native43_GLOBAL__N__7cc8d1ed_10_Dropout_cu_0e96ed3820fused_dropout_kernelIN3c108BFloat16EfjLin1ELi1EbEEvNS_4cuda6detail10TensorInfoIKT_T1_EENS7_IS8_SA_EENS7_IT4_SA_EESA_T0_NS_15PhiloxCudaStateE --------------------------
	.section	.text._ZN2at6native43_GLOBAL__N__7cc8d1ed_10_Dropout_cu_0e96ed3820fused_dropout_kernelIN3c108BFloat16EfjLin1ELi1EbEEvNS_4cuda6detail10TensorInfoIKT_T1_EENS7_IS8_SA_EENS7_IT4_SA_EESA_T0_NS_15PhiloxCudaStateE,"ax",@progbits
	.align	128
.text._ZN2at6native43_GLOBAL__N__7cc8d1ed_10_Dropout_cu_0e96ed3820fused_dropout_kernelIN3c108BFloat16EfjLin1ELi1EbEEvNS_4cuda6detail10TensorInfoIKT_T1_EENS7_IS8_SA_EENS7_IT4_SA_EESA_T0_NS_15PhiloxCudaStateE:
        .type           _ZN2at6native43_GLOBAL__N__7cc8d1ed_10_Dropout_cu_0e96ed3820fused_dropout_kernelIN3c108BFloat16EfjLin1ELi1EbEEvNS_4cuda6detail10TensorInfoIKT_T1_EENS7_IS8_SA_EENS7_IT4_SA_EESA_T0_NS_15PhiloxCudaStateE,@function
        .size           _ZN2at6native43_GLOBAL__N__7cc8d1ed_10_Dropout_cu_0e96ed3820fused_dropout_kernelIN3c108BFloat16EfjLin1ELi1EbEEvNS_4cuda6detail10TensorInfoIKT_T1_EENS7_IS8_SA_EENS7_IT4_SA_EESA_T0_NS_15PhiloxCudaStateE,(.L_x_14174 - _ZN2at6native43_GLOBAL__N__7cc8d1ed_10_Dropout_cu_0e96ed3820fused_dropout_kernelIN3c108BFloat16EfjLin1ELi1EbEEvNS_4cuda6detail10TensorInfoIKT_T1_EENS7_IS8_SA_EENS7_IT4_SA_EESA_T0_NS_15PhiloxCudaStateE)
        .other          _ZN2at6native43_GLOBAL__N__7cc8d1ed_10_Dropout_cu_0e96ed3820fused_dropout_kernelIN3c108BFloat16EfjLin1ELi1EbEEvNS_4cuda6detail10TensorInfoIKT_T1_EENS7_IS8_SA_EENS7_IT4_SA_EESA_T0_NS_15PhiloxCudaStateE,@"STO_CUDA_ENTRY STV_DEFAULT"
_ZN2at6native43_GLOBAL__N__7cc8d1ed_10_Dropout_cu_0e96ed3820fused_dropout_kernelIN3c108BFloat16EfjLin1ELi1EbEEvNS_4cuda6detail10TensorInfoIKT_T1_EENS7_IS8_SA_EENS7_IT4_SA_EESA_T0_NS_15PhiloxCudaStateE:
        /* <DEDUP_REMOVED lines=109> */
[----:B------:R-:W-:Y:S05]  /*06d0*/  CALL.REL.NOINC `($__internal_109_$__cuda_sm20_dblrcp_rn_slowpath_v3) ;  /* 0x00000078000c7944 */ /* 0x000fea0003c00000 */
.L_x_6769:
        /* <DEDUP_REMOVED lines=50> */
.L_x_6810:
        /* <DEDUP_REMOVED lines=13> */
.L_x_6771:
[----:B------:R-:W-:Y:S05]  /*0ad0*/  BSYNC.RECONVERGENT B0 ;  /* 0x0000000000007941 */ /* 0x000fea0003800200 */
.L_x_6770:
        /* <DEDUP_REMOVED lines=57> */
.L_x_6772:
        /* <DEDUP_REMOVED lines=9> */
.L_x_6773:
        /* <DEDUP_REMOVED lines=30> */
.L_x_6779:
        /* <DEDUP_REMOVED lines=204> */
.L_x_6778:
        /* <DEDUP_REMOVED lines=106> */
.L_x_6781:
        /* <DEDUP_REMOVED lines=55> */
.L_x_6782:
        /* <DEDUP_REMOVED lines=27> */
.L_x_6780:
[----:B------:R-:W0:Y:S01]  /*2960*/  LDC.64 R32, c[0x0][0x380] ;  /* 0x0000e000ff207b82 */ /* 0x000e220000000a00 */
[----:B------:R-:W1:Y:S02]  /*2970*/  LDCU UR4, c[0x0][0x3ec] ;  /* 0x00007d80ff0477ac */ /* 0x000e640008000800 */
[----:B-1----:R-:W-:-:S04]  /*2980*/  IMAD R43, R38, UR4, R43 ;  /* 0x00000004262b7c24 */ /* 0x002fc8000f8e022b */
[----:B0-----:R-:W-:-:S05]  /*2990*/  IMAD.WIDE.U32 R32, R43, 0x2, R32 ;  /* 0x000000022b207825 */ /* 0x001fca00078e0020 */
[----:B------:R0:W5:Y:S02]  /*29a0*/  LDG.E.U16 R38, desc[UR10][R32.64] ;  /* 0x0000000a20267981 */ /* 0x000164000c1e1500 */
.L_x_6777:
[----:B------:R-:W-:Y:S05]  /*29b0*/  BSYNC.RECONVERGENT B1 ;  /* 0x0000000000017941 */ /* 0x000fea0003800200 */
.L_x_6776:
        /* <DEDUP_REMOVED lines=15> */
.L_x_6786:
        /* <DEDUP_REMOVED lines=204> */
.L_x_6785:
        /* <DEDUP_REMOVED lines=107> */
.L_x_6788:
        /* <DEDUP_REMOVED lines=55> */
.L_x_6789:
        /* <DEDUP_REMOVED lines=27> */
.L_x_6787:
[----:B0-----:R-:W0:Y:S01]  /*4340*/  LDC.64 R32, c[0x0][0x380] ;  /* 0x0000e000ff207b82 */ /* 0x001e220000000a00 */
[----:B------:R-:W1:Y:S02]  /*4350*/  LDCU UR4, c[0x0][0x3ec] ;  /* 0x00007d80ff0477ac */ /* 0x000e640008000800 */
[----:B-1----:R-:W-:-:S04]  /*4360*/  IMAD R35, R43, UR4, R40 ;  /* 0x000000042b237c24 */ /* 0x002fc8000f8e0228 */
[----:B0-----:R-:W-:-:S05]  /*4370*/  IMAD.WIDE.U32 R32, R35, 0x2, R32 ;  /* 0x0000000223207825 */ /* 0x001fca00078e0020 */
[----:B------:R1:W5:Y:S02]  /*4380*/  LDG.E.U16 R40, desc[UR10][R32.64] ;  /* 0x0000000a20287981 */ /* 0x000364000c1e1500 */
.L_x_6784:
[----:B------:R-:W-:Y:S05]  /*4390*/  BSYNC.RECONVERGENT B1 ;  /* 0x0000000000017941 */ /* 0x000fea0003800200 */
.L_x_6783:
        /* <DEDUP_REMOVED lines=15> */
.L_x_6793:
        /* <DEDUP_REMOVED lines=60> */
[----:B------:R-:W-:Y:S01]  /*4850*/  @P1 VIADD R57, R57, 0x1 ;  /* 0x0000000139391836 */ /* 0x000fe20000000000 */
[----:B------:R-:W-:Y:S02]  /*4860*/  @!P2 LOP3.LUT R57, RZ, R53, RZ, 0x33, !PT ;  /* 0x00000035ff39a212 */ /* 0x000fe400078e33ff */
[----:B------:R-:W-:Y:S02]  /*4870*/  ISETP.NE.U32.AND P2, PT, R52, RZ, PT ;  /* 0x000000ff3400720c */ /* 0x000fe40003f45070 */
[----:B------:R-:W-:Y:S01]  /*4880*/  IADD3 R59, PT, PT, -R57, RZ, RZ ;  /* 0x000000ff393b7210 */ /* 0x000fe20007ffe1ff */
[----:B------:R-:W-:Y:S01]  /*4890*/  IMAD.HI.U32 R55, R55, R57, RZ ;  /* 0x0000003937377227 */ /* 0x000fe200078e00ff */
[----:B--2---:R-:W2:Y:S03]  /*48a0*/  I2F.U32.RP R60, R35 ;  /* 0x00000023003c7306 */ /* 0x004ea60000209000 */
[----:B------:R-:W-:Y:S01]  /*48b0*/  IMAD R59, R53, R59, R44 ;  /* 0x0000003b353b7224 */ /* 0x000fe200078e022c */
[----:B------:R-:W-:-:S03]  /*48c0*/  IADD3 R53, PT, PT, RZ, -R35, RZ ;  /* 0x80000023ff357210 */ /* 0x000fc60007ffe0ff */
[----:B------:R-:W-:Y:S01]  /*48d0*/  IMAD R59, R59, R54, R43 ;  /* 0x000000363b3b7224 */ /* 0x000fe200078e022b */
[----:B------:R-:W-:-:S05]  /*48e0*/  IADD3 R43, PT, PT, R45, -0x6, RZ ;  /* 0xfffffffa2d2b7810 */ /* 0x000fca0007ffe0ff */
[----:B------:R-:W-:Y:S01]  /*48f0*/  IMAD.SHL.U32 R43, R43, 0x4, RZ ;  /* 0x000000042b2b7824 */ /* 0x000fe200078e00ff */
[----:B--2---:R-:W2:Y:S03]  /*4900*/  MUFU.RCP R60, R60 ;  /* 0x0000003c003c7308 */ /* 0x004ea60000001000 */
[----:B------:R3:W4:Y:S08]  /*4910*/  LDC R44, c[0x0][R43+0x388] ;  /* 0x0000e2002b2c7b82 */ /* 0x0007300000000800 */
[----:B---3--:R-:W3:Y:S01]  /*4920*/  LDC R43, c[0x0][R43+0x3ec] ;  /* 0x0000fb002b2b7b82 */ /* 0x008ee20000000800 */
[----:B--2---:R-:W-:-:S04]  /*4930*/  VIADD R32, R60, 0xffffffe ;  /* 0x0ffffffe3c207836 */ /* 0x004fc80000000000 */
[----:B------:R2:W1:Y:S02]  /*4940*/  F2I.FTZ.U32.TRUNC.NTZ R33, R32 ;  /* 0x0000002000217305 */ /* 0x000464000021f000 */
[----:B--2---:R-:W-:Y:S02]  /*4950*/  IMAD.MOV.U32 R32, RZ, RZ, RZ ;  /* 0x000000ffff207224 */ /* 0x004fe400078e00ff */
[----:B-1----:R-:W-:-:S04]  /*4960*/  IMAD R53, R53, R33, RZ ;  /* 0x0000002135357224 */ /* 0x002fc800078e02ff */
[----:B------:R-:W-:Y:S01]  /*4970*/  IMAD.HI.U32 R53, R33, R53, R32 ;  /* 0x0000003521357227 */ /* 0x000fe200078e0020 */
[----:B------:R-:W-:-:S05]  /*4980*/  IADD3 R33, PT, PT, -R55, RZ, RZ ;  /* 0x000000ff37217210 */ /* 0x000fca0007ffe1ff */
[----:B------:R-:W-:Y:S01]  /*4990*/  IMAD R33, R52, R33, R57 ;  /* 0x0000002134217224 */ /* 0x000fe200078e0239 */
[----:B----4-:R-:W1:Y:S04]  /*49a0*/  I2F.U32.RP R54, R44 ;  /* 0x0000002c00367306 */ /* 0x010e680000209000 */
[----:B------:R-:W-:-:S04]  /*49b0*/  ISETP.GE.U32.AND P0, PT, R33, R52, PT ;  /* 0x000000342100720c */ /* 0x000fc80003f06070 */
[----:B-1----:R-:W1:Y:S09]  /*49c0*/  MUFU.RCP R54, R54 ;  /* 0x0000003600367308 */ /* 0x002e720000001000 */
[----:B------:R-:W-:Y:S01]  /*49d0*/  @P0 IMAD.IADD R33, R33, 0x1, -R52 ;  /* 0x0000000121210824 */ /* 0x000fe200078e0a34 */
[----:B------:R-:W-:-:S04]  /*49e0*/  @P0 IADD3 R55, PT, PT, R55, 0x1, RZ ;  /* 0x0000000137370810 */ /* 0x000fc80007ffe0ff */
[----:B------:R-:W-:-:S13]  /*49f0*/  ISETP.GE.U32.AND P1, PT, R33, R52, PT ;  /* 0x000000342100720c */ /* 0x000fda0003f26070 */
[----:B------:R-:W-:Y:S01]  /*4a00*/  @P1 VIADD R55, R55, 0x1 ;  /* 0x0000000137371836 */ /* 0x000fe20000000000 */
[----:B------:R-:W-:Y:S02]  /*4a10*/  @!P2 LOP3.LUT R55, RZ, R52, RZ, 0x33, !PT ;  /* 0x00000034ff37a212 */ /* 0x000fe400078e33ff */
[----:B------:R-:W-:Y:S02]  /*4a20*/  ISETP.NE.U32.AND P2, PT, R50, RZ, PT ;  /* 0x000000ff3200720c */ /* 0x000fe40003f45070 */
[----:B------:R-:W-:-:S05]  /*4a30*/  IADD3 R32, PT, PT, -R55, RZ, RZ ;  /* 0x000000ff37207210 */ /* 0x000fca0007ffe1ff */
[----:B------:R-:W-:Y:S02]  /*4a40*/  IMAD R52, R52, R32, R57 ;  /* 0x0000002034347224 */ /* 0x000fe400078e0239 */
[----:B-1----:R-:W-:Y:S02]  /*4a50*/  VIADD R32, R54, 0xffffffe ;  /* 0x0ffffffe36207836 */ /* 0x002fe40000000000 */
[----:B------:R-:W-:Y:S02]  /*4a60*/  IMAD.HI.U32 R57, R58, R55, RZ ;  /* 0x000000373a397227 */ /* 0x000fe400078e00ff */
[----:B------:R1:W2:Y:S02]  /*4a70*/  F2I.FTZ.U32.TRUNC.NTZ R33, R32 ;  /* 0x0000002000217305 */ /* 0x0002a4000021f000 */
[----:B------:R-:W-:Y:S01]  /*4a80*/  IMAD R59, R52, R51, R59 ;  /* 0x00000033343b7224 */ /* 0x000fe200078e023b */
[----:B------:R-:W-:Y:S01]  /*4a90*/  IADD3 R61, PT, PT, -R57, RZ, RZ ;  /* 0x000000ff393d7210 */ /* 0x000fe20007ffe1ff */
[----:B------:R-:W-:-:S04]  /*4aa0*/  IMAD.MOV R52, RZ, RZ, -R44 ;  /* 0x000000ffff347224 */ /* 0x000fc800078e0a2c */
[----:B------:R-:W-:Y:S02]  /*4ab0*/  IMAD R61, R50, R61, R55 ;  /* 0x0000003d323d7224 */ /* 0x000fe400078e0237 */
[----:B-1----:R-:W-:-:S03]  /*4ac0*/  HFMA2 R32, -RZ, RZ, 0, 0 ;  /* 0x00000000ff207431 */ /* 0x002fc600000001ff */
[----:B------:R-:W-:Y:S01]  /*4ad0*/  ISETP.GE.U32.AND P0, PT, R61, R50, PT ;  /* 0x000000323d00720c */ /* 0x000fe20003f06070 */
[----:B--2---:R-:W-:-:S04]  /*4ae0*/  IMAD R51, R52, R33, RZ ;  /* 0x0000002134337224 */ /* 0x004fc800078e02ff */
[----:B------:R-:W-:Y:S01]  /*4af0*/  IMAD.HI.U32 R54, R33, R51, R32 ;  /* 0x0000003321367227 */ /* 0x000fe200078e0020 */
[C---:B------:R-:W-:Y:S02]  /*4b00*/  IADD3 R51, PT, PT, R45.reuse, -0x7, RZ ;  /* 0xfffffff92d337810 */ /* 0x040fe40007ffe0ff */
[----:B------:R-:W-:-:S03]  /*4b10*/  IADD3 R45, PT, PT, R45, -0x8, RZ ;  /* 0xfffffff82d2d7810 */ /* 0x000fc60007ffe0ff */
[----:B------:R-:W-:Y:S02]  /*4b20*/  IMAD.SHL.U32 R51, R51, 0x4, RZ ;  /* 0x0000000433337824 */ /* 0x000fe400078e00ff */
[----:B------:R-:W-:Y:S01]  /*4b30*/  @P0 IADD3 R57, PT, PT, R57, 0x1, RZ ;  /* 0x0000000139390810 */ /* 0x000fe20007ffe0ff */
[----:B------:R-:W-:Y:S01]  /*4b40*/  @P0 IMAD.IADD R61, R61, 0x1, -R50 ;  /* 0x000000013d3d0824 */ /* 0x000fe200078e0a32 */
[----:B------:R1:W2:Y:S04]  /*4b50*/  LDC R52, c[0x0][R51+0x388] ;  /* 0x0000e20033347b82 */ /* 0x0002a80000000800 */
[----:B------:R-:W-:-:S04]  /*4b60*/  ISETP.GE.U32.AND P1, PT, R61, R50, PT ;  /* 0x000000323d00720c */ /* 0x000fc80003f26070 */
[----:B-1----:R-:W1:Y:S09]  /*4b70*/  LDC R51, c[0x0][R51+0x3ec] ;  /* 0x0000fb0033337b82 */ /* 0x002e720000000800 */
[----:B------:R-:W-:Y:S01]  /*4b80*/  @P1 VIADD R57, R57, 0x1 ;  /* 0x0000000139391836 */ /* 0x000fe20000000000 */
[----:B------:R-:W-:-:S02]  /*4b90*/  @!P2 LOP3.LUT R57, RZ, R50, RZ, 0x33, !PT ;  /* 0x00000032ff39a212 */ /* 0x000fc400078e33ff */
[----:B------:R-:W-:Y:S02]  /*4ba0*/  ISETP.NE.U32.AND P2, PT, R48, RZ, PT ;  /* 0x000000ff3000720c */ /* 0x000fe40003f45070 */
[----:B------:R-:W-:Y:S01]  /*4bb0*/  IADD3 R32, PT, PT, -R57, RZ, RZ ;  /* 0x000000ff39207210 */ /* 0x000fe20007ffe1ff */
[----:B------:R-:W-:-:S04]  /*4bc0*/  IMAD.HI.U32 R56, R56, R57, RZ ;  /* 0x0000003938387227 */ /* 0x000fc800078e00ff */
[----:B------:R-:W-:Y:S01]  /*4bd0*/  IMAD R50, R50, R32, R55 ;  /* 0x0000002032327224 */ /* 0x000fe200078e0237 */
[----:B------:R-:W-:-:S03]  /*4be0*/  IADD3 R33, PT, PT, -R56, RZ, RZ ;  /* 0x000000ff38217210 */ /* 0x000fc60007ffe1ff */
[----:B------:R-:W-:Y:S02]  /*4bf0*/  IMAD R59, R50, R49, R59 ;  /* 0x00000031323b7224 */ /* 0x000fe400078e023b */
[----:B------:R-:W-:-:S05]  /*4c00*/  IMAD R33, R48, R33, R57 ;  /* 0x0000002130217224 */ /* 0x000fca00078e0239 */
[----:B------:R-:W-:Y:S01]  /*4c10*/  ISETP.GE.U32.AND P0, PT, R33, R48, PT ;  /* 0x000000302100720c */ /* 0x000fe20003f06070 */
[----:B--2---:R-:W2:Y:S01]  /*4c20*/  I2F.U32.RP R58, R52 ;  /* 0x00000034003a7306 */ /* 0x004ea20000209000 */
[----:B------:R-:W-:-:S11]  /*4c30*/  IMAD.MOV R32, RZ, RZ, -R52 ;  /* 0x000000ffff207224 */ /* 0x000fd600078e0a34 */
[----:B------:R-:W-:Y:S02]  /*4c40*/  @P0 IMAD.IADD R33, R33, 0x1, -R48 ;  /* 0x0000000121210824 */ /* 0x000fe400078e0a30 */
[----:B------:R-:W-:-:S03]  /*4c50*/  @P0 VIADD R56, R56, 0x1 ;  /* 0x0000000138380836 */ /* 0x000fc60000000000 */
[----:B------:R-:W-:Y:S01]  /*4c60*/  ISETP.GE.U32.AND P1, PT, R33, R48, PT ;  /* 0x000000302100720c */ /* 0x000fe20003f26070 */
[----:B--2---:R-:W2:-:S12]  /*4c70*/  MUFU.RCP R58, R58 ;  /* 0x0000003a003a7308 */ /* 0x004e980000001000 */
[----:B------:R-:W-:Y:S02]  /*4c80*/  @P1 IADD3 R56, PT, PT, R56, 0x1, RZ ;  /* 0x0000000138381810 */ /* 0x000fe40007ffe0ff */
[----:B------:R-:W-:Y:S02]  /*4c90*/  @!P2 LOP3.LUT R56, RZ, R48, RZ, 0x33, !PT ;  /* 0x00000030ff38a212 */ /* 0x000fe400078e33ff */
[----:B------:R-:W-:-:S03]  /*4ca0*/  ISETP.NE.U32.AND P2, PT, R35, RZ, PT ;  /* 0x000000ff2300720c */ /* 0x000fc60003f45070 */
[----:B------:R-:W-:-:S05]  /*4cb0*/  IMAD.HI.U32 R53, R53, R56, RZ ;  /* 0x0000003835357227 */ /* 0x000fca00078e00ff */
[----:B------:R-:W-:Y:S01]  /*4cc0*/  IADD3 R50, PT, PT, -R53, RZ, RZ ;  /* 0x000000ff35327210 */ /* 0x000fe20007ffe1ff */
[----:B--2---:R-:W-:-:S04]  /*4cd0*/  VIADD R33, R58, 0xffffffe ;  /* 0x0ffffffe3a217836 */ /* 0x004fc80000000000 */
[----:B------:R-:W-:Y:S02]  /*4ce0*/  IMAD R50, R35, R50, R56 ;  /* 0x0000003223327224 */ /* 0x000fe400078e0238 */
[----:B------:R-:W2:Y:S03]  /*4cf0*/  F2I.FTZ.U32.TRUNC.NTZ R33, R33 ;  /* 0x0000002100217305 */ /* 0x000ea6000021f000 */
[----:B------:R-:W-:Y:S01]  /*4d00*/  ISETP.GE.U32.AND P0, PT, R50, R35, PT ;  /* 0x000000233200720c */ /* 0x000fe20003f06070 */
[----:B--2---:R-:W-:Y:S02]  /*4d10*/  IMAD R49, R32, R33, RZ ;  /* 0x0000002120317224 */ /* 0x004fe400078e02ff */
[----:B------:R-:W-:-:S10]  /*4d20*/  HFMA2 R32, -RZ, RZ, 0, 0 ;  /* 0x00000000ff207431 */ /* 0x000fd400000001ff */
[----:B------:R-:W-:Y:S01]  /*4d30*/  @P0 IMAD.IADD R50, R50, 0x1, -R35 ;  /* 0x0000000132320824 */ /* 0x000fe200078e0a23 */
[----:B------:R-:W-:Y:S01]  /*4d40*/  @P0 IADD3 R53, PT, PT, R53, 0x1, RZ ;  /* 0x0000000135350810 */ /* 0x000fe20007ffe0ff */
[----:B------:R-:W-:-:S03]  /*4d50*/  IMAD.HI.U32 R32, R33, R49, R32 ;  /* 0x0000003121207227 */ /* 0x000fc600078e0020 */
[----:B------:R-:W-:Y:S01]  /*4d60*/  ISETP.GE.U32.AND P1, PT, R50, R35, PT ;  /* 0x000000233200720c */ /* 0x000fe20003f26070 */
[----:B------:R-:W-:-:S04]  /*4d70*/  IMAD.SHL.U32 R49, R45, 0x4, RZ ;  /* 0x000000042d317824 */ /* 0x000fc800078e00ff */
[----:B------:R2:W4:Y:S08]  /*4d80*/  LDC R50, c[0x0][R49+0x388] ;  /* 0x0000e20031327b82 */ /* 0x0005300000000800 */
[----:B------:R-:W-:Y:S02]  /*4d90*/  @P1 IADD3 R53, PT, PT, R53, 0x1, RZ ;  /* 0x0000000135351810 */ /* 0x000fe40007ffe0ff */
[----:B------:R-:W-:Y:S01]  /*4da0*/  @!P2 LOP3.LUT R53, RZ, R35, RZ, 0x33, !PT ;  /* 0x00000023ff35a212 */ /* 0x000fe200078e33ff */
[----:B--2---:R-:W2:Y:S01]  /*4db0*/  LDC R49, c[0x0][R49+0x3ec] ;  /* 0x0000fb0031317b82 */ /* 0x004ea20000000800 */
        /* <DEDUP_REMOVED lines=8> */
[----:B------:R-:W-:Y:S01]  /*4e40*/  IADD3 R33, PT, PT, -R56, RZ, RZ ;  /* 0x000000ff38217210 */ /* 0x000fe20007ffe1ff */
[----:B----4-:R-:W4:Y:S04]  /*4e50*/  I2F.U32.RP R54, R50 ;  /* 0x0000003200367306 */ /* 0x010f280000209000 */
[----:B------:R-:W-:-:S04]  /*4e60*/  IMAD R48, R48, R33, R57 ;  /* 0x0000002130307224 */ /* 0x000fc800078e0239 */
[----:B------:R-:W-:Y:S01]  /*4e70*/  IMAD R59, R48, R47, R59 ;  /* 0x0000002f303b7224 */ /* 0x000fe200078e023b */
[----:B------:R-:W-:Y:S02]  /*4e80*/  IADD3 R48, PT, PT, RZ, -R50, RZ ;  /* 0x80000032ff307210 */ /* 0x000fe40007ffe0ff */
[----:B------:R-:W-:Y:S02]  /*4e90*/  @P1 IADD3 R55, PT, PT, R55, 0x1, RZ ;  /* 0x0000000137371810 */ /* 0x000fe40007ffe0ff */
[----:B------:R-:W-:Y:S02]  /*4ea0*/  @!P2 LOP3.LUT R55, RZ, R44, RZ, 0x33, !PT ;  /* 0x0000002cff37a212 */ /* 0x000fe400078e33ff */
[----:B------:R-:W-:Y:S01]  /*4eb0*/  ISETP.NE.U32.AND P2, PT, R52, RZ, PT ;  /* 0x000000ff3400720c */ /* 0x000fe20003f45070 */
[----:B----4-:R-:W4:Y:S02]  /*4ec0*/  MUFU.RCP R54, R54 ;  /* 0x0000003600367308 */ /* 0x010f240000001000 */
[----:B------:R-:W-:-:S04]  /*4ed0*/  IMAD.HI.U32 R57, R32, R55, RZ ;  /* 0x0000003720397227 */ /* 0x000fc800078e00ff */
[----:B------:R-:W-:-:S04]  /*4ee0*/  IMAD.MOV R61, RZ, RZ, -R57 ;  /* 0x000000ffff3d7224 */ /* 0x000fc800078e0a39 */
[----:B------:R-:W-:-:S05]  /*4ef0*/  IMAD R61, R52, R61, R55 ;  /* 0x0000003d343d7224 */ /* 0x000fca00078e0237 */
[----:B------:R-:W-:Y:S02]  /*4f00*/  ISETP.GE.U32.AND P0, PT, R61, R52, PT ;  /* 0x000000343d00720c */ /* 0x000fe40003f06070 */
[----:B----4-:R-:W-:-:S04]  /*4f10*/  IADD3 R32, PT, PT, R54, 0xffffffe, RZ ;  /* 0x0ffffffe36207810 */ /* 0x010fc80007ffe0ff */
[----:B------:R4:W0:Y:S07]  /*4f20*/  F2I.FTZ.U32.TRUNC.NTZ R33, R32 ;  /* 0x0000002000217305 */ /* 0x00082e000021f000 */
[----:B------:R-:W-:Y:S01]  /*4f30*/  @P0 IMAD.IADD R61, R61, 0x1, -R52 ;  /* 0x000000013d3d0824 */ /* 0x000fe200078e0a34 */
[----:B------:R-:W-:Y:S01]  /*4f40*/  @P0 IADD3 R57, PT, PT, R57, 0x1, RZ ;  /* 0x0000000139390810 */ /* 0x000fe20007ffe0ff */
[----:B----4-:R-:W-:-:S03]  /*4f50*/  HFMA2 R32, -RZ, RZ, 0, 0 ;  /* 0x00000000ff207431 */ /* 0x010fc600000001ff */
[----:B------:R-:W-:Y:S01]  /*4f60*/  ISETP.GE.U32.AND P1, PT, R61, R52, PT ;  /* 0x000000343d00720c */ /* 0x000fe20003f26070 */
[----:B0-----:R-:W-:-:S04]  /*4f70*/  IMAD R47, R48, R33, RZ ;  /* 0x00000021302f7224 */ /* 0x001fc800078e02ff */
        /* <DEDUP_REMOVED lines=29> */
.L_x_6792:
        /* <DEDUP_REMOVED lines=107> */
.L_x_6795:
        /* <DEDUP_REMOVED lines=55> */
.L_x_6796:
        /* <DEDUP_REMOVED lines=27> */
.L_x_6794:
[----:B01----:R-:W0:Y:S01]  /*5d20*/  LDC.64 R32, c[0x0][0x380] ;  /* 0x0000e000ff207b82 */ /* 0x003e220000000a00 */
[----:B------:R-:W1:Y:S02]  /*5d30*/  LDCU UR4, c[0x0][0x3ec] ;  /* 0x00007d80ff0477ac */ /* 0x000e640008000800 */
[----:B-1----:R-:W-:-:S04]  /*5d40*/  IMAD R43, R44, UR4, R43 ;  /* 0x000000042c2b7c24 */ /* 0x002fc8000f8e022b */
[----:B0-----:R-:W-:-:S05]  /*5d50*/  IMAD.WIDE.U32 R32, R43, 0x2, R32 ;  /* 0x000000022b207825 */ /* 0x001fca00078e0020 */
[----:B------:R2:W5:Y:S02]  /*5d60*/  LDG.E.U16 R46, desc[UR10][R32.64] ;  /* 0x0000000a202e7981 */ /* 0x000564000c1e1500 */
.L_x_6791:
[----:B------:R-:W-:Y:S05]  /*5d70*/  BSYNC.RECONVERGENT B1 ;  /* 0x0000000000017941 */ /* 0x000fea0003800200 */
.L_x_6790:
        /* <DEDUP_REMOVED lines=12> */
.L_x_6799:
        /* <DEDUP_REMOVED lines=204> */
.L_x_6798:
        /* <DEDUP_REMOVED lines=106> */
.L_x_6801:
        /* <DEDUP_REMOVED lines=55> */
.L_x_6802:
        /* <DEDUP_REMOVED lines=27> */
.L_x_6800:
[----:B012---:R-:W0:Y:S01]  /*76c0*/  LDC.64 R32, c[0x0][0x380] ;  /* 0x0000e000ff207b82 */ /* 0x007e220000000a00 */
[----:B------:R-:W1:Y:S02]  /*76d0*/  LDCU UR4, c[0x0][0x3ec] ;  /* 0x00007d80ff0477ac */ /* 0x000e640008000800 */
[----:B-1----:R-:W-:-:S04]  /*76e0*/  IMAD R41, R42, UR4, R41 ;  /* 0x000000042a297c24 */ /* 0x002fc8000f8e0229 */
[----:B0-----:R-:W-:-:S05]  /*76f0*/  IMAD.WIDE.U32 R32, R41, 0x2, R32 ;  /* 0x0000000229207825 */ /* 0x001fca00078e0020 */
[----:B------:R3:W5:Y:S01]  /*7700*/  LDG.E.U16 R41, desc[UR10][R32.64] ;  /* 0x0000000a20297981 */ /* 0x000762000c1e1500 */
[----:B------:R-:W-:Y:S05]  /*7710*/  BRA `(.L_x_6797) ;  /* 0x0000000000747947 */ /* 0x000fea0003800000 */
.L_x_6775:
        /* <DEDUP_REMOVED lines=29> */
.L_x_6797:
[----:B------:R-:W-:Y:S05]  /*78f0*/  BSYNC.RECONVERGENT B0 ;  /* 0x0000000000007941 */ /* 0x000fea0003800200 */
.L_x_6774:
        /* <DEDUP_REMOVED lines=14> */
[C---:B0-----:R-:W-:Y:S02]  /*79e0*/  FSET.BF.LT.FTZ.AND R35, R26.reuse, UR13, PT ;  /* 0x0000000d1a237c0a */ /* 0x041fe4000b811000 */
[----:B------:R-:W-:-:S03]  /*79f0*/  FSETP.GEU.FTZ.AND P3, PT, R26, UR13, PT ;  /* 0x0000000d1a007c0b */ /* 0x000fc6000bf7e000 */
[----:B------:R-:W-:Y:S01]  /*7a00*/  FMUL.FTZ R39, R34, R35 ;  /* 0x0000002322277220 */ /* 0x000fe20000410000 */
[----:B--2---:R-:W-:-:S03]  /*7a10*/  IMAD R35, R0, UR4, RZ ;  /* 0x0000000400237c24 */ /* 0x004fc6000f8e02ff */
[----:B------:R-:W-:Y:S01]  /*7a20*/  FMUL.FTZ R39, R18, R39 ;  /* 0x0000002712277220 */ /* 0x000fe20000410000 */
[C---:B-1----:R-:W-:Y:S01]  /*7a30*/  IMAD.WIDE.U32 R32, R35.reuse, 0x2, R32 ;  /* 0x0000000223207825 */ /* 0x042fe200078e0020 */
[----:B---3--:R-:W-:-:S03]  /*7a40*/  IADD3 R34, P4, PT, R35, UR14, RZ ;  /* 0x0000000e23227c10 */ /* 0x008fc6000ff9e0ff */
[----:B------:R-:W-:Y:S02]  /*7a50*/  F2FP.BF16.F32.PACK_AB R39, RZ, R39 ;  /* 0x00000027ff27723e */ /* 0x000fe400000010ff */
[----:B------:R-:W-:Y:S02]  /*7a60*/  IMAD.X R35, RZ, RZ, UR15, P4 ;  /* 0x0000000fff237e24 */ /* 0x000fe4000a0e06ff */
[----:B------:R-:W-:Y:S02]  /*7a70*/  PRMT R0, R39, 0x7610, R0 ;  /* 0x0000761027007816 */ /* 0x000fe40000000000 */
[----:B------:R-:W-:-:S03]  /*7a80*/  SEL R39, RZ, 0x1, P3 ;  /* 0x00000001ff277807 */ /* 0x000fc60001800000 */
[----:B------:R0:W-:Y:S04]  /*7a90*/  STG.E.U16 desc[UR10][R32.64], R0 ;  /* 0x0000000020007986 */ /* 0x0001e8000c10150a */
[----:B------:R0:W-:Y:S02]  /*7aa0*/  STG.E.U8 desc[UR10][R34.64], R39 ;  /* 0x0000002722007986 */ /* 0x0001e4000c10110a */
.L_x_6804:
[----:B------:R-:W-:Y:S05]  /*7ab0*/  BSYNC.RECONVERGENT B0 ;  /* 0x0000000000007941 */ /* 0x000fea0003800200 */
.L_x_6803:
[----:B------:R-:W-:Y:S04]  /*7ac0*/  BSSY.RECONVERGENT B0, `(.L_x_6805) ;  /* 0x0000013000007945 */ /* 0x000fe80003800200 */
[----:B------:R-:W-:Y:S05]  /*7ad0*/  @P2 BRA `(.L_x_6806) ;  /* 0x0000000000442947 */ /* 0x000fea0003800000 */
[----:B------:R-:W4:Y:S01]  /*7ae0*/  LDCU UR4, c[0x0][0x60c] ;  /* 0x0000c180ff0477ac */ /* 0x000f220008000800 */
[----:B0123--:R-:W0:Y:S01]  /*7af0*/  LDC.64 R32, c[0x0][0x458] ;  /* 0x00011600ff207b82 */ /* 0x00fe220000000a00 */
[----:B-----5:R-:W-:Y:S01]  /*7b00*/  SHF.L.U32 R0, R40, 0x10, RZ ;  /* 0x0000001028007819 */ /* 0x020fe200000006ff */
[----:B------:R-:W1:Y:S01]  /*7b10*/  LDCU UR13, c[0x0][0x4c4] ;  /* 0x00009880ff0d77ac */ /* 0x000e620008000800 */
[----:B------:R-:W2:Y:S01]  /*7b20*/  LDCU.64 UR14, c[0x0][0x530] ;  /* 0x0000a600ff0e77ac */ /* 0x000ea20008000a00 */
[C---:B----4-:R-:W-:Y:S02]  /*7b30*/  FSET.BF.LT.FTZ.AND R35, R27.reuse, UR4, PT ;  /* 0x000000041b237c0a */ /* 0x050fe4000b811000 */
[----:B------:R-:W-:-:S03]  /*7b40*/  FSETP.GEU.FTZ.AND P2, PT, R27, UR4, PT ;  /* 0x000000041b007c0b */ /* 0x000fc6000bf5e000 */
[----:B------:R-:W-:Y:S01]  /*7b50*/  FMUL.FTZ R39, R0, R35 ;  /* 0x0000002300277220 */ /* 0x000fe20000410000 */
[----:B-1----:R-:W-:-:S03]  /*7b60*/  IMAD R35, R48, UR13, RZ ;  /* 0x0000000d30237c24 */ /* 0x002fc6000f8e02ff */
[----:B------:R-:W-:Y:S01]  /*7b70*/  FMUL.FTZ R39, R18, R39 ;  /* 0x0000002712277220 */ /* 0x000fe20000410000 */
[C---:B0-----:R-:W-:Y:S01]  /*7b80*/  IMAD.WIDE.U32 R32, R35.reuse, 0x2, R32 ;  /* 0x0000000223207825 */ /* 0x041fe200078e0020 */
[----:B--2---:R-:W-:Y:S02]  /*7b90*/  IADD3 R26, P3, PT, R35, UR14, RZ ;  /* 0x0000000e231a7c10 */ /* 0x004fe4000ff7e0ff */
[----:B------:R-:W-:Y:S02]  /*7ba0*/  SEL R35, RZ, 0x1, P2 ;  /* 0x00000001ff237807 */ /* 0x000fe40001000000 */
[----:B------:R-:W-:Y:S02]  /*7bb0*/  F2FP.BF16.F32.PACK_AB R39, RZ, R39 ;  /* 0x00000027ff27723e */ /* 0x000fe400000010ff */
[----:B------:R-:W-:-:S03]  /*7bc0*/  IADD3.X R27, PT, PT, RZ, UR15, RZ, P3, !PT ;  /* 0x0000000fff1b7c10 */ /* 0x000fc60009ffe4ff */
[----:B------:R4:W-:Y:S04]  /*7bd0*/  STG.E.U16 desc[UR10][R32.64], R39 ;  /* 0x0000002720007986 */ /* 0x0009e8000c10150a */
[----:B------:R4:W-:Y:S02]  /*7be0*/  STG.E.U8 desc[UR10][R26.64], R35 ;  /* 0x000000231a007986 */ /* 0x0009e4000c10110a */
.L_x_6806:
[----:B------:R-:W-:Y:S05]  /*7bf0*/  BSYNC.RECONVERGENT B0 ;  /* 0x0000000000007941 */ /* 0x000fea0003800200 */
.L_x_6805:
[----:B------:R-:W-:Y:S04]  /*7c00*/  BSSY.RECONVERGENT B0, `(.L_x_6807) ;  /* 0x0000014000007945 */ /* 0x000fe80003800200 */
[----:B------:R-:W-:Y:S05]  /*7c10*/  @P1 BRA `(.L_x_6808) ;  /* 0x0000000000481947 */ /* 0x000fea0003800000 */
[----:B------:R-:W1:Y:S01]  /*7c20*/  LDCU UR4, c[0x0][0x60c] ;  /* 0x0000c180ff0477ac */ /* 0x000e620008000800 */
[----:B----4-:R-:W4:Y:S01]  /*7c30*/  LDC.64 R26, c[0x0][0x458] ;  /* 0x00011600ff1a7b82 */ /* 0x010f220000000a00 */
[----:B0----5:R-:W-:Y:S01]  /*7c40*/  IMAD.U32 R0, R46, 0x10000, RZ ;  /* 0x000100002e007824 */ /* 0x021fe200078e00ff */
[----:B------:R-:W0:Y:S01]  /*7c50*/  LDCU UR13, c[0x0][0x4c4] ;  /* 0x00009880ff0d77ac */ /* 0x000e220008000800 */
[----:B------:R-:W4:Y:S01]  /*7c60*/  LDCU.64 UR14, c[0x0][0x530] ;  /* 0x0000a600ff0e77ac */ /* 0x000f220008000a00 */
[C---:B-123--:R-:W-:Y:S02]  /*7c70*/  FSET.BF.LT.FTZ.AND R33, R36.reuse, UR4, PT ;  /* 0x0000000424217c0a */ /* 0x04efe4000b811000 */
[----:B------:R-:W-:-:S03]  /*7c80*/  FSETP.GEU.FTZ.AND P1, PT, R36, UR4, PT ;  /* 0x0000000424007c0b */ /* 0x000fc6000bf3e000 */
[----:B------:R-:W-:Y:S01]  /*7c90*/  FMUL.FTZ R35, R0, R33 ;  /* 0x0000002100237220 */ /* 0x000fe20000410000 */
[----:B0-----:R-:W-:-:S03]  /*7ca0*/  IMAD R33, R44, UR13, RZ ;  /* 0x0000000d2c217c24 */ /* 0x001fc6000f8e02ff */
[----:B------:R-:W-:Y:S01]  /*7cb0*/  FMUL.FTZ R35, R18, R35 ;  /* 0x0000002312237220 */ /* 0x000fe20000410000 */
[C---:B----4-:R-:W-:Y:S01]  /*7cc0*/  IMAD.WIDE.U32 R26, R33.reuse, 0x2, R26 ;  /* 0x00000002211a7825 */ /* 0x050fe200078e001a */
[----:B------:R-:W-:-:S03]  /*7cd0*/  IADD3 R32, P2, PT, R33, UR14, RZ ;  /* 0x0000000e21207c10 */ /* 0x000fc6000ff5e0ff */
[----:B------:R-:W-:Y:S02]  /*7ce0*/  F2FP.BF16.F32.PACK_AB R35, RZ, R35 ;  /* 0x00000023ff23723e */ /* 0x000fe400000010ff */
[----:B------:R-:W-:Y:S02]  /*7cf0*/  IADD3.X R33, PT, PT, RZ, UR15, RZ, P2, !PT ;  /* 0x0000000fff217c10 */ /* 0x000fe400097fe4ff */
[----:B------:R-:W-:Y:S02]  /*7d00*/  PRMT R0, R35, 0x7610, R0 ;  /* 0x0000761023007816 */ /* 0x000fe40000000000 */
[----:B------:R-:W-:-:S03]  /*7d10*/  SEL R35, RZ, 0x1, P1 ;  /* 0x00000001ff237807 */ /* 0x000fc60000800000 */
[----:B------:R0:W-:Y:S04]  /*7d20*/  STG.E.U16 desc[UR10][R26.64], R0 ;  /* 0x000000001a007986 */ /* 0x0001e8000c10150a */
[----:B------:R0:W-:Y:S02]  /*7d30*/  STG.E.U8 desc[UR10][R32.64], R35 ;  /* 0x0000002320007986 */ /* 0x0001e4000c10110a */
.L_x_6808:
[----:B------:R-:W-:Y:S05]  /*7d40*/  BSYNC.RECONVERGENT B0 ;  /* 0x0000000000007941 */ /* 0x000fea0003800200 */
.L_x_6807:
[----:B------:R-:W-:Y:S05]  /*7d50*/  @P0 BRA `(.L_x_6809) ;  /* 0x0000000000480947 */ /* 0x000fea0003800000 */
[----:B------:R-:W1:Y:S01]  /*7d60*/  LDCU UR4, c[0x0][0x60c] ;  /* 0x0000c180ff0477ac */ /* 0x000e620008000800 */
[----:B0---4-:R-:W0:Y:S01]  /*7d70*/  LDC.64 R26, c[0x0][0x458] ;  /* 0x00011600ff1a7b82 */ /* 0x011e220000000a00 */
[----:B-----5:R-:W-:Y:S01]  /*7d80*/  SHF.L.U32 R0, R41, 0x10, RZ ;  /* 0x0000001029007819 */ /* 0x020fe200000006ff */
[----:B------:R-:W4:Y:S01]  /*7d90*/  LDCU UR13, c[0x0][0x4c4] ;  /* 0x00009880ff0d77ac */ /* 0x000f220008000800 */
[----:B------:R-:W0:Y:S01]  /*7da0*/  LDCU.64 UR14, c[0x0][0x530] ;  /* 0x0000a600ff0e77ac */ /* 0x000e220008000a00 */
[C---:B-123--:R-:W-:Y:S02]  /*7db0*/  FSET.BF.LT.FTZ.AND R33, R37.reuse, UR4, PT ;  /* 0x0000000425217c0a */ /* 0x04efe4000b811000 */
[----:B------:R-:W-:-:S03]  /*7dc0*/  FSETP.GEU.FTZ.AND P0, PT, R37, UR4, PT ;  /* 0x0000000425007c0b */ /* 0x000fc6000bf1e000 */
[----:B------:R-:W-:Y:S01]  /*7dd0*/  FMUL.FTZ R35, R0, R33 ;  /* 0x0000002100237220 */ /* 0x000fe20000410000 */
[----:B----4-:R-:W-:-:S03]  /*7de0*/  IMAD R33, R42, UR13, RZ ;  /* 0x0000000d2a217c24 */ /* 0x010fc6000f8e02ff */
[----:B------:R-:W-:Y:S01]  /*7df0*/  FMUL.FTZ R35, R18, R35 ;  /* 0x0000002312237220 */ /* 0x000fe20000410000 */
[C---:B0-----:R-:W-:Y:S01]  /*7e00*/  IMAD.WIDE.U32 R26, R33.reuse, 0x2, R26 ;  /* 0x00000002211a7825 */ /* 0x041fe200078e001a */
[----:B------:R-:W-:-:S03]  /*7e10*/  IADD3 R32, P1, PT, R33, UR14, RZ ;  /* 0x0000000e21207c10 */ /* 0x000fc6000ff3e0ff */
[----:B------:R-:W-:Y:S02]  /*7e20*/  F2FP.BF16.F32.PACK_AB R35, RZ, R35 ;  /* 0x00000023ff23723e */ /* 0x000fe400000010ff */
[----:B------:R-:W-:Y:S02]  /*7e30*/  IMAD.X R33, RZ, RZ, UR15, P1 ;  /* 0x0000000fff217e24 */ /* 0x000fe400088e06ff */
[----:B------:R-:W-:Y:S02]  /*7e40*/  PRMT R0, R35, 0x7610, R0 ;  /* 0x0000761023007816 */ /* 0x000fe40000000000 */
[----:B------:R-:W-:-:S03]  /*7e50*/  SEL R35, RZ, 0x1, P0 ;  /* 0x00000001ff237807 */ /* 0x000fc60000000000 */
[----:B------:R0:W-:Y:S04]  /*7e60*/  STG.E.U16 desc[UR10][R26.64], R0 ;  /* 0x000000001a007986 */ /* 0x0001e8000c10150a */
[----:B------:R0:W-:Y:S02]  /*7e70*/  STG.E.U8 desc[UR10][R32.64], R35 ;  /* 0x0000002320007986 */ /* 0x0001e4000c10110a */
.L_x_6809:
[----:B0-----:R-:W-:Y:S01]  /*7e80*/  IADD3 R0, PT, PT, R17, R42, RZ ;  /* 0x0000002a11007210 */ /* 0x001fe20007ffe0ff */
[----:B------:R-:W-:Y:S05]  /*7e90*/  WARPSYNC.ALL ;  /* 0x0000000000007948 */ /* 0x000fea0003800000 */
[----:B------:R-:W-:Y:S01]  /*7ea0*/  BAR.SYNC.DEFER_BLOCKING 0x0 ;  /* 0x0000000000007b1d */ /* 0x000fe20000010000 */
[----:B------:R-:W-:Y:S01]  /*7eb0*/  ISETP.GE.U32.AND P0, PT, R0, R19, PT ;  /* 0x000000130000720c */ /* 0x000fe20003f06070 */
[----:B------:R-:W-:Y:S01]  /*7ec0*/  IMAD.MOV.U32 R34, RZ, RZ, R24 ;  /* 0x000000ffff227224 */ /* 0x000fe200078e0018 */
[----:B------:R-:W-:Y:S02]  /*7ed0*/  MOV R36, R30 ;  /* 0x0000001e00247202 */ /* 0x000fe40000000f00 */
[----:B----4-:R-:W-:-:S09]  /*7ee0*/  MOV R35, R25 ;  /* 0x0000001900237202 */ /* 0x010fd20000000f00 */
[----:B------:R-:W-:Y:S05]  /*7ef0*/  @!P0 BRA `(.L_x_6810) ;  /* 0xffffff8800c08947 */ /* 0x000fea000383ffff */
[----:B------:R-:W-:Y:S05]  /*7f00*/  EXIT ;  /* 0x000000000000794d */ /* 0x000fea0003800000 */
        .weak           $__internal_109_$__cuda_sm20_dblrcp_rn_slowpath_v3
        .type           $__internal_109_$__cuda_sm20_dblrcp_rn_slowpath_v3,@function
        .size           $__internal_109_$__cuda_sm20_dblrcp_rn_slowpath_v3,(.L_x_14174 - $__internal_109_$__cuda_sm20_dblrcp_rn_slowpath_v3)
$__internal_109_$__cuda_sm20_dblrcp_rn_slowpath_v3:
        /* <DEDUP_REMOVED lines=55> */
.L_x_6813:
        /* <DEDUP_REMOVED lines=34> */
.L_x_6811:
[----:B------:R-:W-:Y:S02]  /*84a0*/  LOP3.LUT R27, R19, 0x80000, RZ, 0xfc, !PT ;  /* 0x00080000131b7812 */ /* 0x000fe400078efcff */
[----:B------:R-:W-:-:S07]  /*84b0*/  MOV R26, R18 ;  /* 0x00000012001a7202 */ /* 0x000fce0000000f00 */
.L_x_6812:
[----:B------:R-:W-:-:S04]  /*84c0*/  MOV R21, 0x0 ;  /* 0x0000000000157802 */ /* 0x000fc80000000f00 */
[----:B------:R-:W-:Y:S05]  /*84d0*/  RET.REL.NODEC R20 `(_ZN2at6native43_GLOBAL__N__7cc8d1ed_10_Dropout_cu_0e96ed3820fused_dropout_kernelIN3c108BFloat16EfjLin1ELi1EbEEvNS_4cuda6detail10TensorInfoIKT_T1_EENS7_IS8_SA_EENS7_IT4_SA_EESA_T0_NS_15PhiloxCudaStateE) ;  /* 0xffffff7814c87950 */ /* 0x000fea0003c3ffff */
.L_x_6814:
        /* <DEDUP_REMOVED lines=10> */
.L_x_14174:


//--------------------- .text._ZN2at6native43_GLOBAL__N__7cc8d1ed_10_Dropout_cu_0e96ed3820fused_dropout_kernelIN3c108BFloat16EfjLi1ELi1EbEEvNS_4cuda6detail10TensorInfoIKT_T1_EENS7_IS8_SA_EENS7_IT4_SA_EESA_T0_NS_15PhiloxCudaStateE --------------------------
	.section	.text._ZN2at6native43_GLOBAL__N__7cc8d1ed_10_Dropout_cu_0e96ed3820fused_dropout_kernelIN3c108BFloat16EfjLi1ELi1EbEEvNS_4cuda6detail10TensorInfoIKT_T1_EENS7_IS8_SA_EENS7_IT4_SA_EESA_T0_NS_15PhiloxCudaStateE,"ax",@progbits
	.align	128
.text._ZN2at6native43_GLOBAL__N__7cc8d1ed_10_Dropout_cu_0e96ed3820fused_dropout_kernelIN3c108BFloat16EfjLi1ELi1EbEEvNS_4cuda6detail10TensorInfoIKT_T1_EENS7_IS8_SA_EENS7_IT4_SA_EESA_T0_NS_15PhiloxCudaStateE:
        .type           _ZN2at6native43_GLOBAL__N__7cc8d1ed_10_Dropout_cu_0e96ed3820fused_dropout_kernelIN3c108BFloat16EfjLi1ELi1EbEEvNS_4cuda6detail10TensorInfoIKT_T1_EENS7_IS8_SA_EENS7_IT4_SA_EESA_T0_NS_15PhiloxCudaStateE,@function
        .size           _ZN2at6native43_GLOBAL__N__7cc8d1ed_10_Dropout_cu_0e96ed3820fused_dropout_kernelIN3c108BFloat16EfjLi1ELi1EbEEvNS_4cuda6detail10TensorInfoIKT_T1_EENS7_IS8_SA_EENS7_IT4_SA_EESA_T0_NS_15PhiloxCudaStateE,(.L_x_14176 - _ZN2at6native43_GLOBAL__N__7cc8d1ed_10_Dropout_cu_0e96ed3820fused_dropout_kernelIN3c108BFloat16EfjLi1ELi1EbEEvNS_4cuda6detail10TensorInfoIKT_T1_EENS7_IS8_SA_EENS7_IT4_SA_EESA_T0_NS_15PhiloxCudaStateE)
        .other          _ZN2at6native43_GLOBAL__N__7cc8d1ed_10_Dropout_cu_0e96ed3820fused_dropout_kernelIN3c108BFloat16EfjLi1ELi1EbEEvNS_4cuda6detail10TensorInfoIKT_T1_EENS7_IS8_SA_EENS7_IT4_SA_EESA_T0_NS_15PhiloxCudaStateE,@"STO_CUDA_ENTRY STV_DEFAULT"
_ZN2at6native43_GLOBAL__N__7cc8d1ed_10_Dropout_cu_0e96ed3820fused_dropout_kernelIN3c108BFloat16EfjLi1ELi1EbEEvNS_4cuda6detail10TensorInfoIKT_T1_EENS7_IS8_SA_EENS7_IT4_SA_EESA_T0_NS_15PhiloxCudaStateE:
        /* <DEDUP_REMOVED lines=34> */
[----:B--2---:R0:W1:Y:S02]  /*0220*/  DFMA R32, R2, R32, R2 ;  /* 0x000000200220722b */ /* 0x0040640000000002 */
[----:B0-----:R-:W-:-:S04]  /*0230*/  IMAD R3, R39, UR4, R0 ;  /* 0x0000000427037c24 */ /* 0x001fc8000f8e0200 */
[----:B------:R-:W-:-:S15]  /*0240*/  IMAD.WIDE.U32 R10, R3, -0x326172a9, RZ ;  /* 0xcd9e8d57030a7825 */ /* 0x000fde00078e00ff */
[----:B------:R-:W-:-:S15]  /*0250*/  NOP ;  /* 0x0000000000007918 */ /* 0x000fde0000000000 */
[----:B------:R-:W-:-:S15]  /*0260*/  NOP ;  /* 0x0000000000007918 */ /* 0x000fde0000000000 */
[----:B------:R-:W-:-:S13]  /*0270*/  NOP ;  /* 0x0000000000007918 */ /* 0x000fda0000000000 */
[----:B-1----:R-:W0:Y:S01]  /*0280*/  DFMA R30, -R26, R32, 1 ;  /* 0x3ff000001a1e742b */ /* 0x002e220000000120 */
        /* <DEDUP_REMOVED lines=9> */
[----:B------:R-:W-:Y:S01]  /*0320*/  VIADD R9, R25, 0x76cf5d0a ;  /* 0x76cf5d0a19097836 */ /* 0x000fe20000000000 */
[----:B------:R-:W-:Y:S01]  /*0330*/  IADD3 R7, PT, PT, R24, -0x61c88647, RZ ;  /* 0x9e3779b918077810 */ /* 0x000fe20007ffe0ff */
        /* <DEDUP_REMOVED lines=56> */
[----:B------:R-:W-:Y:S05]  /*06c0*/  CALL.REL.NOINC `($__internal_110_$__cuda_sm20_dblrcp_rn_slowpath_v3) ;  /* 0x0000000c00807944 */ /* 0x000fea0003c00000 */
.L_x_6815:
[----:B------:R-:W0:Y:S01]  /*06d0*/  LDCU UR4, c[0x0][0x370] ;  /* 0x00006e00ff0477ac */ /* 0x000e220008000800 */
[----:B------:R-:W-:Y:S01]  /*06e0*/  UMOV UR5, 0x380fffff ;  /* 0x380fffff00057882 */ /* 0x000fe20000000000 */
        /* <DEDUP_REMOVED lines=27> */
[----:B------:R-:W0:Y:S01]  /*08a0*/  LDC.64 R26, c[0x0][0x458] ;  /* 0x00011600ff1a7b82 */ /* 0x000e220000000a00 */
[----:B------:R-:W1:Y:S01]  /*08b0*/  F2F.F32.F64 R41, R30 ;  /* 0x0000001e00297310 */ /* 0x000e620000301000 */
[----:B------:R-:W-:Y:S02]  /*08c0*/  IMAD R53, R53, -0x326172a9, RZ ;  /* 0xcd9e8d5735357824 */ /* 0x000fe400078e02ff */
[----:B-1----:R-:W-:Y:S01]  /*08d0*/  @!P0 FMUL R41, R41, 1.175494350822287508e-38 ;  /* 0x0080000029298820 */ /* 0x002fe20000400000 */
[----:B------:R-:W-:Y:S01]  /*08e0*/  LOP3.LUT R0, R29, R38, RZ, 0x3c, !PT ;  /* 0x000000261d007212 */ /* 0x000fe200078e3cff */
[----:B------:R-:W-:Y:S01]  /*08f0*/  IMAD.MOV.U32 R43, RZ, RZ, RZ ;  /* 0x000000ffff2b7224 */ /* 0x000fe200078e00ff */
[----:B------:R-:W-:Y:S01]  /*0900*/  LOP3.LUT R42, R42, 0x3, RZ, 0xc0, !PT ;  /* 0x000000032a2a7812 */ /* 0x000fe200078ec0ff */
[----:B------:R-:W1:Y:S01]  /*0910*/  LDCU UR10, c[0x0][0x60c] ;  /* 0x0000c180ff0a77ac */ /* 0x000e620008000800 */
[----:B------:R-:W-:Y:S01]  /*0920*/  MOV R44, R3 ;  /* 0x00000003002c7202 */ /* 0x000fe20000000f00 */
[----:B------:R-:W2:Y:S01]  /*0930*/  LDCU UR4, c[0x0][0x4c4] ;  /* 0x00009880ff0477ac */ /* 0x000ea20008000800 */
[----:B------:R-:W3:Y:S01]  /*0940*/  LDCU UR5, c[0x0][0x608] ;  /* 0x0000c100ff0577ac */ /* 0x000ee20008000800 */
[----:B------:R-:W4:Y:S04]  /*0950*/  LDCU.64 UR8, c[0x0][0x530] ;  /* 0x0000a600ff0877ac */ /* 0x000f280008000a00 */
.L_x_6827:
[----:B------:R-:W-:Y:S01]  /*0960*/  VIADD R4, R4, 0x1 ;  /* 0x0000000104047836 */ /* 0x000fe20000000000 */
[----:B------:R-:W-:Y:S03]  /*0970*/  BSSY.RECONVERGENT B0, `(.L_x_6816) ;  /* 0x000000c000007945 */ /* 0x000fe60003800200 */
[C---:B0-----:R-:W-:Y:S01]  /*0980*/  IMAD.WIDE.U32 R34, R4.reuse, -0x2daee0ad, RZ ;  /* 0xd2511f5304227825 */ /* 0x041fe200078e00ff */
[----:B------:R-:W-:-:S13]  /*0990*/  ISETP.NE.AND P0, PT, R4, RZ, PT ;  /* 0x000000ff0400720c */ /* 0x000fda0003f05270 */
[----:B-----5:R-:W-:Y:S05]  /*09a0*/  @P0 BRA `(.L_x_6817) ;  /* 0x0000000000200947 */ /* 0x020fea0003800000 */
        /* <DEDUP_REMOVED lines=8> */
.L_x_6817:
[----:B-1234-:R-:W-:Y:S05]  /*0a30*/  BSYNC.RECONVERGENT B0 ;  /* 0x0000000000007941 */ /* 0x01efea0003800200 */
.L_x_6816:
        /* <DEDUP_REMOVED lines=51> */
.L_x_6818:
        /* <DEDUP_REMOVED lines=9> */
.L_x_6819:
[----:B------:R-:W-:Y:S02]  /*0e00*/  ISETP.GE.U32.AND P3, PT, R3, UR5, PT ;  /* 0x0000000503007c0c */ /* 0x000fe4000bf66070 */
[----:B------:R-:W-:-:S04]  /*0e10*/  IADD3 R48, PT, PT, R39, R3, RZ ;  /* 0x0000000327307210 */ /* 0x000fc80007ffe0ff */
[----:B------:R-:W-:Y:S01]  /*0e20*/  ISETP.GE.U32.AND P2, PT, R48, UR5, PT ;  /* 0x0000000530007c0c */ /* 0x000fe2000bf46070 */
[----:B------:R-:W-:-:S05]  /*0e30*/  IMAD.IADD R2, R39, 0x1, R48 ;  /* 0x0000000127027824 */ /* 0x000fca00078e0230 */
[----:B------:R-:W-:Y:S01]  /*0e40*/  IADD3 R0, PT, PT, R39, R2, RZ ;  /* 0x0000000227007210 */ /* 0x000fe20007ffe0ff */
[----:B------:R-:W1:Y:S01]  /*0e50*/  @!P3 LDC R32, c[0x0][0x3ec] ;  /* 0x0000fb00ff20bb82 */ /* 0x000e620000000800 */
[----:B------:R-:W-:Y:S02]  /*0e60*/  ISETP.GE.U32.AND P1, PT, R2, UR5, PT ;  /* 0x0000000502007c0c */ /* 0x000fe4000bf26070 */
[----:B------:R-:W-:-:S05]  /*0e70*/  ISETP.GE.U32.AND P0, PT, R0, UR5, PT ;  /* 0x0000000500007c0c */ /* 0x000fca000bf06070 */
[----:B------:R-:W2:Y:S08]  /*0e80*/  @!P3 LDC.64 R30, c[0x0][0x380] ;  /* 0x0000e000ff1ebb82 */ /* 0x000eb00000000a00 */
[----:B------:R-:W3:Y:S01]  /*0e90*/  @!P2 LDC R61, c[0x0][0x3ec] ;  /* 0x0000fb00ff3dab82 */ /* 0x000ee20000000800 */
[----:B-1----:R-:W-:-:S07]  /*0ea0*/  @!P3 IMAD R33, R3, R32, RZ ;  /* 0x000000200321b224 */ /* 0x002fce00078e02ff */
[----:B------:R-:W1:Y:S01]  /*0eb0*/  @!P1 LDC R59, c[0x0][0x3ec] ;  /* 0x0000fb00ff3b9b82 */ /* 0x000e620000000800 */
[----:B--2---:R-:W-:-:S07]  /*0ec0*/  @!P3 IMAD.WIDE.U32 R30, R33, 0x2, R30 ;  /* 0x00000002211eb825 */ /* 0x004fce00078e001e */
[----:B------:R-:W2:Y:S01]  /*0ed0*/  @!P0 LDC R57, c[0x0][0x3ec] ;  /* 0x0000fb00ff398b82 */ /* 0x000ea20000000800 */
[----:B------:R4:W5:Y:S01]  /*0ee0*/  @!P3 LDG.E.U16 R49, desc[UR6][R30.64] ;  /* 0x000000061e31b981 */ /* 0x000962000c1e1500 */
[----:B---3--:R-:W-:-:S06]  /*0ef0*/  @!P2 IMAD R61, R48, R61, RZ ;  /* 0x0000003d303da224 */ /* 0x008fcc00078e02ff */
[----:B------:R-:W3:Y:S08]  /*0f00*/  @!P2 LDC.64 R32, c[0x0][0x380] ;  /* 0x0000e000ff20ab82 */ /* 0x000ef00000000a00 */
[----:B------:R-:W0:Y:S01]  /*0f10*/  @!P1 LDC.64 R36, c[0x0][0x380] ;  /* 0x0000e000ff249b82 */ /* 0x000e220000000a00 */
[----:B-1----:R-:W-:-:S07]  /*0f20*/  @!P1 IMAD R59, R2, R59, RZ ;  /* 0x0000003b023b9224 */ /* 0x002fce00078e02ff */
[----:B------:R-:W1:Y:S01]  /*0f30*/  @!P0 LDC.64 R34, c[0x0][0x380] ;  /* 0x0000e000ff228b82 */ /* 0x000e620000000a00 */
[----:B--2---:R-:W-:Y:S02]  /*0f40*/  @!P0 IMAD R57, R0, R57, RZ ;  /* 0x0000003900398224 */ /* 0x004fe400078e02ff */
[----:B---3--:R-:W-:-:S05]  /*0f50*/  @!P2 IMAD.WIDE.U32 R32, R61, 0x2, R32 ;  /* 0x000000023d20a825 */ /* 0x008fca00078e0020 */
[----:B------:R4:W5:Y:S01]  /*0f60*/  @!P2 LDG.E.U16 R50, desc[UR6][R32.64] ;  /* 0x000000062032a981 */ /* 0x000962000c1e1500 */
[----:B0-----:R-:W-:-:S05]  /*0f70*/  @!P1 IMAD.WIDE.U32 R36, R59, 0x2, R36 ;  /* 0x000000023b249825 */ /* 0x001fca00078e0024 */
[----:B------:R4:W5:Y:S01]  /*0f80*/  @!P1 LDG.E.U16 R51, desc[UR6][R36.64] ;  /* 0x0000000624339981 */ /* 0x000962000c1e1500 */
[----:B-1----:R-:W-:-:S05]  /*0f90*/  @!P0 IMAD.WIDE.U32 R34, R57, 0x2, R34 ;  /* 0x0000000239228825 */ /* 0x002fca00078e0022 */
[----:B------:R4:W5:Y:S01]  /*0fa0*/  @!P0 LDG.E.U16 R52, desc[UR6][R34.64] ;  /* 0x0000000622348981 */ /* 0x000962000c1e1500 */
[----:B------:R-:W-:Y:S01]  /*0fb0*/  I2FP.F32.U32 R58, R55 ;  /* 0x00000037003a7245 */ /* 0x000fe20000201000 */
[----:B------:R-:W-:Y:S01]  /*0fc0*/  IMAD.MOV.U32 R55, RZ, RZ, 0x2f800000 ;  /* 0x2f800000ff377424 */ /* 0x000fe200078e00ff */
[----:B------:R-:W-:Y:S01]  /*0fd0*/  BSSY.RECONVERGENT B0, `(.L_x_6820) ;  /* 0x0000013000007945 */ /* 0x000fe20003800200 */
[----:B------:R-:W-:Y:S02]  /*0fe0*/  I2FP.F32.U32 R56, R53 ;  /* 0x0000003500387245 */ /* 0x000fe40000201000 */
[----:B------:R-:W-:Y:S01]  /*0ff0*/  I2FP.F32.U32 R54, R54 ;  /* 0x0000003600367245 */ /* 0x000fe20000201000 */
[----:B------:R-:W-:Y:S01]  /*1000*/  FFMA.FTZ R58, R58, R55, 1.1641532182693481445e-10 ;  /* 0x2f0000003a3a7423 */ /* 0x000fe20000010037 */
[----:B------:R-:W-:Y:S06]  /*1010*/  @P3 BRA `(.L_x_6821) ;  /* 0x0000000000383947 */ /* 0x000fec0003800000 */
[C---:B----4-:R-:W-:Y:S01]  /*1020*/  FSET.BF.LT.FTZ.AND R31, R58.reuse, UR10, PT ;  /* 0x0000000a3a1f7c0a */ /* 0x050fe2000b811000 */
[----:B------:R-:W-:Y:S01]  /*1030*/  IMAD R33, R3, UR4, RZ ;  /* 0x0000000403217c24 */ /* 0x000fe2000f8e02ff */
[----:B-----5:R-:W-:Y:S02]  /*1040*/  SHF.L.U32 R30, R49, 0x10, RZ ;  /* 0x00000010311e7819 */ /* 0x020fe400000006ff */
[----:B------:R-:W-:-:S03]  /*1050*/  FSETP.GEU.FTZ.AND P3, PT, R58, UR10, PT ;  /* 0x0000000a3a007c0b */ /* 0x000fc6000bf7e000 */
[----:B------:R-:W-:-:S04]  /*1060*/  FMUL.FTZ R30, R30, R31 ;  /* 0x0000001f1e1e7220 */ /* 0x000fc80000410000 */
[----:B------:R-:W-:Y:S01]  /*1070*/  FMUL.FTZ R3, R41, R30 ;  /* 0x0000001e29037220 */ /* 0x000fe20000410000 */
[C---:B------:R-:W-:Y:S01]  /*1080*/  IADD3 R30, P4, PT, R33.reuse, UR8, RZ ;  /* 0x00000008211e7c10 */ /* 0x040fe2000ff9e0ff */
[----:B------:R-:W-:-:S03]  /*1090*/  IMAD.WIDE.U32 R32, R33, 0x2, R26 ;  /* 0x0000000221207825 */ /* 0x000fc600078e001a */
[----:B------:R-:W-:Y:S01]  /*10a0*/  F2FP.BF16.F32.PACK_AB R3, RZ, R3 ;  /* 0x00000003ff03723e */ /* 0x000fe200000010ff */
[----:B------:R-:W-:-:S03]  /*10b0*/  IMAD.X R31, RZ, RZ, UR9, P4 ;  /* 0x00000009ff1f7e24 */ /* 0x000fc6000a0e06ff */
[----:B------:R-:W-:Y:S02]  /*10c0*/  PRMT R34, R3, 0x7610, R34 ;  /* 0x0000761003227816 */ /* 0x000fe40000000022 */
[----:B------:R-:W-:-:S03]  /*10d0*/  SEL R3, RZ, 0x1, P3 ;  /* 0x00000001ff037807 */ /* 0x000fc60001800000 */
[----:B------:R0:W-:Y:S04]  /*10e0*/  STG.E.U16 desc[UR6][R32.64], R34 ;  /* 0x0000002220007986 */ /* 0x0001e8000c101506 */
[----:B------:R0:W-:Y:S02]  /*10f0*/  STG.E.U8 desc[UR6][R30.64], R3 ;  /* 0x000000031e007986 */ /* 0x0001e4000c101106 */
.L_x_6821:
[----:B------:R-:W-:Y:S05]  /*1100*/  BSYNC.RECONVERGENT B0 ;  /* 0x0000000000007941 */ /* 0x000fea0003800200 */
.L_x_6820:
[----:B------:R-:W-:Y:S01]  /*1110*/  BSSY.RECONVERGENT B0, `(.L_x_6822) ;  /* 0x0000013000007945 */ /* 0x000fe20003800200 */
[----:B0---4-:R-:W-:Y:S01]  /*1120*/  I2FP.F32.U32 R34, R47 ;  /* 0x0000002f00227245 */ /* 0x011fe20000201000 */
[-C--:B------:R-:W-:Y:S01]  /*1130*/  FFMA.FTZ R3, R54, R55.reuse, 1.1641532182693481445e-10 ;  /* 0x2f00000036037423 */ /* 0x080fe20000010037 */
[----:B------:R-:W-:Y:S01]  /*1140*/  FFMA.FTZ R56, R56, R55, 1.1641532182693481445e-10 ;  /* 0x2f00000038387423 */ /* 0x000fe20000010037 */
[----:B------:R-:W-:Y:S06]  /*1150*/  @P2 BRA `(.L_x_6823) ;  /* 0x0000000000382947 */ /* 0x000fec0003800000 */
[----:B------:R-:W-:Y:S01]  /*1160*/  FSET.BF.LT.FTZ.AND R31, R56, UR10, PT ;  /* 0x0000000a381f7c0a */ /* 0x000fe2000b811000 */
        /* <DEDUP_REMOVED lines=13> */
.L_x_6823:
[----:B------:R-:W-:Y:S05]  /*1240*/  BSYNC.RECONVERGENT B0 ;  /* 0x0000000000007941 */ /* 0x000fea0003800200 */
.L_x_6822:
[----:B------:R-:W-:Y:S04]  /*1250*/  BSSY.RECONVERGENT B0, `(.L_x_6824) ;  /* 0x000000f000007945 */ /* 0x000fe80003800200 */
[----:B------:R-:W-:Y:S05]  /*1260*/  @P1 BRA `(.L_x_6825) ;  /* 0x0000000000341947 */ /* 0x000fea0003800000 */
[----:B0-----:R-:W-:Y:S02]  /*1270*/  FSET.BF.LT.FTZ.AND R31, R3, UR10, PT ;  /* 0x0000000a031f7c0a */ /* 0x001fe4000b811000 */
[----:B-----5:R-:W-:Y:S02]  /*1280*/  SHF.L.U32 R30, R51, 0x10, RZ ;  /* 0x00000010331e7819 */ /* 0x020fe400000006ff */
[----:B------:R-:W-:-:S03]  /*1290*/  FSETP.GEU.FTZ.AND P1, PT, R3, UR10, PT ;  /* 0x0000000a03007c0b */ /* 0x000fc6000bf3e000 */
[----:B------:R-:W-:Y:S01]  /*12a0*/  FMUL.FTZ R30, R30, R31 ;  /* 0x0000001f1e1e7220 */ /* 0x000fe20000410000 */
[----:B------:R-:W-:Y:S01]  /*12b0*/  IMAD R31, R2, UR4, RZ ;  /* 0x00000004021f7c24 */ /* 0x000fe2000f8e02ff */
[----:B------:R-:W-:Y:S02]  /*12c0*/  SEL R33, RZ, 0x1, P1 ;  /* 0x00000001ff217807 */ /* 0x000fe40000800000 */
[----:B------:R-:W-:Y:S02]  /*12d0*/  FMUL.FTZ R30, R41, R30 ;  /* 0x0000001e291e7220 */ /* 0x000fe40000410000 */
[----:B------:R-:W-:-:S03]  /*12e0*/  IADD3 R2, P2, PT, R31, UR8, RZ ;  /* 0x000000081f027c10 */ /* 0x000fc6000ff5e0ff */
[----:B------:R-:W-:Y:S01]  /*12f0*/  F2FP.BF16.F32.PACK_AB R32, RZ, R30 ;  /* 0x0000001eff20723e */ /* 0x000fe200000010ff */
[----:B------:R-:W-:-:S04]  /*1300*/  IMAD.WIDE.U32 R30, R31, 0x2, R26 ;  /* 0x000000021f1e7825 */ /* 0x000fc800078e001a */
[----:B------:R-:W-:Y:S01]  /*1310*/  IMAD.X R3, RZ, RZ, UR9, P2 ;  /* 0x00000009ff037e24 */ /* 0x000fe200090e06ff */
[----:B------:R1:W-:Y:S04]  /*1320*/  STG.E.U16 desc[UR6][R30.64], R32 ;  /* 0x000000201e007986 */ /* 0x0003e8000c101506 */
[----:B------:R1:W-:Y:S02]  /*1330*/  STG.E.U8 desc[UR6][R2.64], R33 ;  /* 0x0000002102007986 */ /* 0x0003e4000c101106 */
.L_x_6825:
[----:B------:R-:W-:Y:S05]  /*1340*/  BSYNC.RECONVERGENT B0 ;  /* 0x0000000000007941 */ /* 0x000fea0003800200 */
.L_x_6824:
[----:B------:R-:W-:Y:S01]  /*1350*/  FFMA.FTZ R34, R34, R55, 1.1641532182693481445e-10 ;  /* 0x2f00000022227423 */ /* 0x000fe20000010037 */
[----:B------:R-:W-:Y:S06]  /*1360*/  @P0 BRA `(.L_x_6826) ;  /* 0x0000000000340947 */ /* 0x000fec0003800000 */
[----:B-1----:R-:W-:Y:S01]  /*1370*/  FSET.BF.LT.FTZ.AND R3, R34, UR10, PT ;  /* 0x0000000a22037c0a */ /* 0x002fe2000b811000 */
[----:B0-----:R-:W-:Y:S01]  /*1380*/  IMAD R31, R0, UR4, RZ ;  /* 0x00000004001f7c24 */ /* 0x001fe2000f8e02ff */
[----:B-----5:R-:W-:Y:S02]  /*1390*/  SHF.L.U32 R2, R52, 0x10, RZ ;  /* 0x0000001034027819 */ /* 0x020fe400000006ff */
[----:B------:R-:W-:-:S03]  /*13a0*/  FSETP.GEU.FTZ.AND P0, PT, R34, UR10, PT ;  /* 0x0000000a22007c0b */ /* 0x000fc6000bf1e000 */
[----:B------:R-:W-:Y:S01]  /*13b0*/  FMUL.FTZ R2, R2, R3 ;  /* 0x0000000302027220 */ /* 0x000fe20000410000 */
[----:B------:R-:W-:-:S03]  /*13c0*/  SEL R33, RZ, 0x1, P0 ;  /* 0x00000001ff217807 */ /* 0x000fc60000000000 */
[----:B------:R-:W-:Y:S01]  /*13d0*/  FMUL.FTZ R3, R41, R2 ;  /* 0x0000000229037220 */ /* 0x000fe20000410000 */
[C---:B------:R-:W-:Y:S01]  /*13e0*/  IADD3 R2, P1, PT, R31.reuse, UR8, RZ ;  /* 0x000000081f027c10 */ /* 0x040fe2000ff3e0ff */
[----:B------:R-:W-:-:S03]  /*13f0*/  IMAD.WIDE.U32 R30, R31, 0x2, R26 ;  /* 0x000000021f1e7825 */ /* 0x000fc600078e001a */
[----:B------:R-:W-:Y:S01]  /*1400*/  F2FP.BF16.F32.PACK_AB R32, RZ, R3 ;  /* 0x00000003ff20723e */ /* 0x000fe200000010ff */
[----:B------:R-:W-:-:S04]  /*1410*/  IMAD.X R3, RZ, RZ, UR9, P1 ;  /* 0x00000009ff037e24 */ /* 0x000fc800088e06ff */
[----:B------:R2:W-:Y:S04]  /*1420*/  STG.E.U16 desc[UR6][R30.64], R32 ;  /* 0x000000201e007986 */ /* 0x0005e8000c101506 */
[----:B------:R2:W-:Y:S02]  /*1430*/  STG.E.U8 desc[UR6][R2.64], R33 ;  /* 0x0000002102007986 */ /* 0x0005e4000c101106 */
.L_x_6826:
[----:B-12---:R-:W-:Y:S01]  /*1440*/  IADD3 R3, PT, PT, R39, R0, RZ ;  /* 0x0000000027037210 */ /* 0x006fe20007ffe0ff */
[----:B------:R-:W-:Y:S05]  /*1450*/  WARPSYNC.ALL ;  /* 0x0000000000007948 */ /* 0x000fea0003800000 */
[----:B------:R-:W-:Y:S01]  /*1460*/  BAR.SYNC.DEFER_BLOCKING 0x0 ;  /* 0x0000000000007b1d */ /* 0x000fe20000010000 */
[----:B------:R-:W-:Y:S01]  /*1470*/  ISETP.GE.U32.AND P0, PT, R3, R40, PT ;  /* 0x000000280300720c */ /* 0x000fe20003f06070 */
[----:B------:R-:W-:Y:S01]  /*1480*/  IMAD.MOV.U32 R53, RZ, RZ, R28 ;  /* 0x000000ffff357224 */ /* 0x000fe200078e001c */
[----:B------:R-:W-:Y:S01]  /*1490*/  MOV R55, R45 ;  /* 0x0000002d00377202 */ /* 0x000fe20000000f00 */
[----:B------:R-:W-:-:S10]  /*14a0*/  IMAD.MOV.U32 R0, RZ, RZ, R46 ;  /* 0x000000ffff007224 */ /* 0x000fd400078e002e */
[----:B------:R-:W-:Y:S05]  /*14b0*/  @!P0 BRA `(.L_x_6827) ;  /* 0xfffffff400288947 */ /* 0x000fea000383ffff */
[----:B------:R-:W-:Y:S05]  /*14c0*/  EXIT ;  /* 0x000000000000794d */ /* 0x000fea0003800000 */
        .weak           $__internal_110_$__cuda_sm20_dblrcp_rn_slowpath_v3
        .type           $__internal_110_$__cuda_sm20_dblrcp_rn_slowpath_v3,@function
        .size           $__internal_110_$__cuda_sm20_dblrcp_rn_slowpath_v3,(.L_x_14176 - $__internal_110_$__cuda_sm20_dblrcp_rn_slowpath_v3)
$__internal_110_$__cuda_sm20_dblrcp_rn_slowpath_v3:
        /* <DEDUP_REMOVED lines=56> */
.L_x_6830:
        /* <DEDUP_REMOVED lines=34> */
.L_x_6828:
[----:B------:R-:W-:Y:S02]  /*1a70*/  LOP3.LUT R33, R27, 0x80000, RZ, 0xfc, !PT ;  /* 0x000800001b217812 */ /* 0x000fe400078efcff */
[----:B------:R-:W-:-:S07]  /*1a80*/  MOV R32, R26 ;  /* 0x0000001a00207202 */ /* 0x000fce0000000f00 */
.L_x_6829:
[----:B------:R-:W-:Y:S01]  /*1a90*/  IMAD.MOV.U32 R26, RZ, RZ, R0 ;  /* 0x000000ffff1a7224 */ /* 0x000fe200078e0000 */
[----:B------:R-:W-:Y:S01]  /*1aa0*/  MOV R27, 0x0 ;  /* 0x00000000001b7802 */ /* 0x000fe20000000f00 */
[----:B------:R-:W-:Y:S01]  /*1ab0*/  IMAD.MOV.U32 R30, RZ, RZ, R32 ;  /* 0x000000ffff1e7224 */ /* 0x000fe200078e0020 */
[----:B------:R-:W-:Y:S02]  /*1ac0*/  MOV R31, R33 ;  /* 0x00000021001f7202 */ /* 0x000fe40000000f00 */
[----:B------:R-:W-:Y:S05]  /*1ad0*/  RET.REL.NODEC R26 `(_ZN2at6native43_GLOBAL__N__7cc8d1ed_10_Dropout_cu_0e96ed3820fused_dropout_kernelIN3c108BFloat16EfjLi1ELi1EbEEvNS_4cuda6detail10TensorInfoIKT_T1_EENS7_IS8_SA_EENS7_IT4_SA_EESA_T0_NS_15PhiloxCudaStateE) ;  /* 0xffffffe41a487950 */ /* 0x000fea0003c3ffff */
.L_x_6831:
        /* <DEDUP_REMOVED lines=10> */
.L_x_14176:


//--------------------- .text._ZN2at6native43_GLOBAL__N__7cc8d1ed_10_Dropout_cu_0e96ed3824fused_dropout_kernel_vecIN3c108BFloat16EfjLi1ELi2EbEEvNS_4cuda6detail10TensorInfoIKT_T1_EENS7_IS8_SA_EENS7_IT4_SA_EESA_T0_NS_15PhiloxCudaStateE --------------------------
	.section	.text._ZN2at6native43_GLOBAL__N__7cc8d1ed_10_Dropout_cu_0e96ed3824fused_dropout_kernel_vecIN3c108BFloat16EfjLi1ELi2EbEEvNS_4cuda6detail10TensorInfoIKT_T1_EENS7_IS8_SA_EENS7_IT4_SA_EESA_T0_NS_15PhiloxCudaStateE,"ax",@progbits
	.align	128
.text._ZN2at6native43_GLOBAL__N__7cc8d1ed_10_Dropout_cu_0e96ed3824fused_dropout_kernel_vecIN3c108BFloat16EfjLi1ELi2EbEEvNS_4cuda6detail10TensorInfoIKT_T1_EENS7_IS8_SA_EENS7_IT4_SA_EESA_T0_NS_15PhiloxCudaStateE:
        .type           _ZN2at6native43_GLOBAL__N__7cc8d1ed_10_Dropout_cu_0e96ed3824fused_dropout_kernel_vecIN3c108BFloat16EfjLi1ELi2EbEEvNS_4cuda6detail10TensorInfoIKT_T1_EENS7_IS8_SA_EENS7_IT4_SA_EESA_T0_NS_15PhiloxCudaStateE,@function
        .size           _ZN2at6native43_GLOBAL__N__7cc8d1ed_10_Dropout_cu_0e96ed3824fused_dropout_kernel_vecIN3c108BFloat16EfjLi1ELi2EbEEvNS_4cuda6detail10TensorInfoIKT_T1_EENS7_IS8_SA_EENS7_IT4_SA_EESA_T0_NS_15PhiloxCudaStateE,(.L_x_14178 - _ZN2at6native43_GLOBAL__N__7cc8d1ed_10_Dropout_cu_0e96ed3824fused_dropout_kernel_vecIN3c108BFloat16EfjLi1ELi2EbEEvNS_4cuda6detail10TensorInfoIKT_T1_EENS7_IS8_SA_EENS7_IT4_SA_EESA_T0_NS_15PhiloxCudaStateE)
        .other          _ZN2at6native43_GLOBAL__N__7cc8d1ed_10_Dropout_cu_0e96ed3824fused_dropout_kernel_vecIN3c108BFloat16EfjLi1ELi2EbEEvNS_4cuda6detail10TensorInfoIKT_T1_EENS7_IS8_SA_EENS7_IT4_SA_EESA_T0_NS_15PhiloxCudaStateE,@"STO_CUDA_ENTRY STV_DEFAULT"
_ZN2at6native43_GLOBAL__N__7cc8d1ed_10_Dropout_cu_0e96ed3824fused_dropout_kernel_vecIN3c108BFloat16EfjLi1ELi2EbEEvNS_4cuda6detail10TensorInfoIKT_T1_EENS7_IS8_SA_EENS7_IT4_SA_EESA_T0_NS_15PhiloxCudaStateE:
        /* <DEDUP_REMOVED lines=106> */
[----:B------:R-:W-:Y:S05]  /*06a0*/  CALL.REL.NOINC `($__internal_111_$__cuda_sm20_dblrcp_rn_slowpath_v3) ;  /* 0x0000000400f47944 */ /* 0x000fea0003c00000 */
.L_x_6832:
        /* <DEDUP_REMOVED lines=22> */
.L_x_6837:
        /* <DEDUP_REMOVED lines=13> */
.L_x_6834:
[----:B-12-4-:R-:W-:Y:S05]  /*08e0*/  BSYNC.RECONVERGENT B0 ;  /* 0x0000000000007941 */ /* 0x016fea0003800200 */
.L_x_6833:
        /* <DEDUP_REMOVED lines=49> */
.L_x_6835:
[----:B------:R-:W-:Y:S01]  /*0c00*/  ISETP.NE.AND P0, PT, R40, 0x3, PT ;  /* 0x000000032800780c */ /* 0x000fe20003f05270 */
[----:B------:R-:W-:Y:S02]  /*0c10*/  IMAD.MOV.U32 R25, RZ, RZ, R28 ;  /* 0x000000ffff197224 */ /* 0x000fe400078e001c */
[----:B------:R-:W-:-:S10]  /*0c20*/  IMAD.MOV.U32 R24, RZ, RZ, R30 ;  /* 0x000000ffff187224 */ /* 0x000fd400078e001e */
[----:B------:R-:W-:Y:S01]  /*0c30*/  @P0 MOV R25, R39 ;  /* 0x0000002700190202 */ /* 0x000fe20000000f00 */
[----:B------:R-:W-:-:S07]  /*0c40*/  @P0 IMAD.MOV.U32 R24, RZ, RZ, R28 ;  /* 0x000000ffff180224 */ /* 0x000fce00078e001c */
.L_x_6836:
        /* <DEDUP_REMOVED lines=8> */
[C---:B------:R-:W-:Y:S02]  /*0cd0*/  FSET.BF.LT.FTZ.AND R28, R23.reuse, UR5, PT ;  /* 0x00000005171c7c0a */ /* 0x040fe4000b811000 */
[C---:B------:R-:W-:Y:S02]  /*0ce0*/  FSET.BF.LT.FTZ.AND R25, R24.reuse, UR5, PT ;  /* 0x0000000518197c0a */ /* 0x040fe4000b811000 */
[----:B------:R-:W-:Y:S02]  /*0cf0*/  FSETP.GEU.FTZ.AND P1, PT, R24, UR5, PT ;  /* 0x0000000518007c0b */ /* 0x000fe4000bf3e000 */
[----:B------:R-:W-:Y:S02]  /*0d00*/  FSETP.GEU.FTZ.AND P0, PT, R23, UR5, PT ;  /* 0x0000000517007c0b */ /* 0x000fe4000bf1e000 */
[----:B------:R-:W-:Y:S02]  /*0d10*/  IADD3 R24, P2, PT, R37, UR10, RZ ;  /* 0x0000000a25187c10 */ /* 0x000fe4000ff5e0ff */
[----:B------:R-:W-:-:S02]  /*0d20*/  SEL R23, RZ, 0x1, P0 ;  /* 0x00000001ff177807 */ /* 0x000fc40000000000 */
[C---:B--2---:R-:W-:Y:S02]  /*0d30*/  PRMT R29, R26.reuse, 0x7632, R29 ;  /* 0x000076321a1d7816 */ /* 0x044fe4000000001d */
[----:B------:R-:W-:-:S03]  /*0d40*/  SHF.L.U32 R39, R26, 0x10, RZ ;  /* 0x000000101a277819 */ /* 0x000fc600000006ff */
[----:B------:R-:W-:Y:S02]  /*0d50*/  IMAD.U32 R29, R29, 0x10000, RZ ;  /* 0x000100001d1d7824 */ /* 0x000fe400078e00ff */
[----:B------:R-:W-:Y:S01]  /*0d60*/  FMUL.FTZ R39, R28, R39 ;  /* 0x000000271c277220 */ /* 0x000fe20000410000 */
[----:B------:R-:W-:Y:S01]  /*0d70*/  SEL R28, RZ, 0x1, P1 ;  /* 0x00000001ff1c7807 */ /* 0x000fe20000800000 */
[----:B------:R-:W-:Y:S02]  /*0d80*/  FMUL.FTZ R25, R25, R29 ;  /* 0x0000001d19197220 */ /* 0x000fe40000410000 */
[----:B------:R-:W-:Y:S01]  /*0d90*/  FMUL.FTZ R39, R38, R39 ;  /* 0x0000002726277220 */ /* 0x000fe20000410000 */
[----:B------:R-:W-:Y:S01]  /*0da0*/  PRMT R23, R28, 0x7604, R23 ;  /* 0x000076041c177816 */ /* 0x000fe20000000017 */
[----:B------:R-:W-:Y:S01]  /*0db0*/  FMUL.FTZ R26, R38, R25 ;  /* 0x00000019261a7220 */ /* 0x000fe20000410000 */
[----:B------:R-:W-:-:S04]  /*0dc0*/  IMAD.X R25, RZ, RZ, UR11, P2 ;  /* 0x0000000bff197e24 */ /* 0x000fc800090e06ff */
[----:B------:R-:W-:Y:S01]  /*0dd0*/  F2FP.BF16.F32.PACK_AB R29, R26, R39 ;  /* 0x000000271a1d723e */ /* 0x000fe200000010ff */
[----:B------:R-:W-:Y:S01]  /*0de0*/  IMAD.WIDE.U32 R26, R37, 0x2, R20 ;  /* 0x00000002251a7825 */ /* 0x000fe200078e0014 */
[----:B------:R-:W-:-:S03]  /*0df0*/  LEA R37, R44, R37, 0x1 ;  /* 0x000000252c257211 */ /* 0x000fc600078e08ff */
[----:B------:R-:W-:Y:S01]  /*0e00*/  IMAD.HI.U32 R39, R43, -0x2daee0ad, RZ ;  /* 0xd2511f532b277827 */ /* 0x000fe200078e00ff */
[----:B------:R-:W-:Y:S01]  /*0e10*/  ISETP.GE.U32.AND P0, PT, R37, UR12, PT ;  /* 0x0000000c25007c0c */ /* 0x000fe2000bf06070 */
[----:B------:R0:W-:Y:S03]  /*0e20*/  STG.E desc[UR6][R26.64], R29 ;  /* 0x0000001d1a007986 */ /* 0x0001e6000c101906 */
[----:B------:R-:W-:Y:S01]  /*0e30*/  LOP3.LUT R39, R22, R39, RZ, 0x3c, !PT ;  /* 0x0000002716277212 */ /* 0x000fe200078e3cff */
[----:B------:R0:W-:Y:S01]  /*0e40*/  STG.E.U16 desc[UR6][R24.64], R23 ;  /* 0x0000001718007986 */ /* 0x0001e2000c101506 */
[----:B------:R-:W-:Y:S07]  /*0e50*/  BAR.SYNC.DEFER_BLOCKING 0x0 ;  /* 0x0000000000007b1d */ /* 0x000fee0000010000 */
[----:B------:R-:W-:Y:S05]  /*0e60*/  @!P0 BRA `(.L_x_6837) ;  /* 0xfffffff800688947 */ /* 0x000fea000383ffff */
[----:B------:R-:W-:Y:S05]  /*0e70*/  EXIT ;  /* 0x000000000000794d */ /* 0x000fea0003800000 */
        .weak           $__internal_111_$__cuda_sm20_dblrcp_rn_slowpath_v3
        .type           $__internal_111_$__cuda_sm20_dblrcp_rn_slowpath_v3,@function
        .size           $__internal_111_$__cuda_sm20_dblrcp_rn_slowpath_v3,(.L_x_14178 - $__internal_111_$__cuda_sm20_dblrcp_rn_slowpath_v3)
$__internal_111_$__cuda_sm20_dblrcp_rn_slowpath_v3:
        /* <DEDUP_REMOVED lines=57> */
.L_x_6840:
        /* <DEDUP_REMOVED lines=33> */
.L_x_6838:
[----:B------:R-:W-:Y:S01]  /*1420*/  LOP3.LUT R19, R29, 0x80000, RZ, 0xfc, !PT ;  /* 0x000800001d137812 */ /* 0x000fe200078efcff */
[----:B------:R-:W-:-:S07]  /*1430*/  IMAD.MOV.U32 R18, RZ, RZ, R28 ;  /* 0x000000ffff127224 */ /* 0x000fce00078e001c */
.L_x_6839:
[----:B------:R-:W-:Y:S01]  /*1440*/  IMAD.MOV.U32 R26, RZ, RZ, R18 ;  /* 0x000000ffff1a7224 */ /* 0x000fe200078e0012 */
[----:B------:R-:W-:Y:S01]  /*1450*/  MOV R27, R19 ;  /* 0x00000013001b7202 */ /* 0x000fe20000000f00 */
[----:B------:R-:W-:Y:S01]  /*1460*/  IMAD.MOV.U32 R18, RZ, RZ, R30 ;  /* 0x000000ffff127224 */ /* 0x000fe200078e001e */
[----:B------:R-:W-:-:S04]  /*1470*/  MOV R19, 0x0 ;  /* 0x0000000000137802 */ /* 0x000fc80000000f00 */
[----:B------:R-:W-:Y:S05]  /*1480*/  RET.REL.NODEC R18 `(_ZN2at6native43_GLOBAL__N__7cc8d1ed_10_Dropout_cu_0e96ed3824fused_dropout_kernel_vecIN3c108BFloat16EfjLi1ELi2EbEEvNS_4cuda6detail10TensorInfoIKT_T1_EENS7_IS8_SA_EENS7_IT4_SA_EESA_T0_NS_15PhiloxCudaStateE) ;  /* 0xffffffe812dc7950 */ /* 0x000fea0003c3ffff */
.L_x_6841:
        /* <DEDUP_REMOVED lines=15> */
.L_x_14178:


//--------------------- .text._ZN2at6native43_GLOBAL__N__7cc8d1ed_10_Dropout_cu_0e96ed3824fused_dropout_kernel_vecIN3c108BFloat16EfjLi1ELi4EbEEvNS_4cuda6detail10TensorInfoIKT_T1_EENS7_IS8_SA_EENS7_IT4_SA_EESA_T0_NS_15PhiloxCudaStateE --------------------------
	.section	.text._ZN2at6native43_GLOBAL__N__7cc8d1ed_10_Dropout_cu_0e96ed3824fused_dropout_kernel_vecIN3c108BFloat16EfjLi1ELi4EbEEvNS_4cuda6detail10TensorInfoIKT_T1_EENS7_IS8_SA_EENS7_IT4_SA_EESA_T0_NS_15PhiloxCudaStateE,"ax",@progbits
	.align	128
.text._ZN2at6native43_GLOBAL__N__7cc8d1ed_10_Dropout_cu_0e96ed3824fused_dropout_kernel_vecIN3c108BFloat16EfjLi1ELi4EbEEvNS_4cuda6detail10TensorInfoIKT_T1_EENS7_IS8_SA_EENS7_IT4_SA_EESA_T0_NS_15PhiloxCudaStateE:
        .type           _ZN2at6native43_GLOBAL__N__7cc8d1ed_10_Dropout_cu_0e96ed3824fused_dropout_kernel_vecIN3c108BFloat16EfjLi1ELi4EbEEvNS_4cuda6detail10TensorInfoIKT_T1_EENS7_IS8_SA_EENS7_IT4_SA_EESA_T0_NS_15PhiloxCudaStateE,@function
        .size           _ZN2at6native43_GLOBAL__N__7cc8d1ed_10_Dropout_cu_0e96ed3824fused_dropout_kernel_vecIN3c108BFloat16EfjLi1ELi4EbEEvNS_4cuda6detail10TensorInfoIKT_T1_EENS7_IS8_SA_EENS7_IT4_SA_EESA_T0_NS_15PhiloxCudaStateE,(.L_x_14180 - _ZN2at6native43_GLOBAL__N__7cc8d1ed_10_Dropout_cu_0e96ed3824fused_dropout_kernel_vecIN3c108BFloat16EfjLi1ELi4EbEEvNS_4cuda6detail10TensorInfoIKT_T1_EENS7_IS8_SA_EENS7_IT4_SA_EESA_T0_NS_15PhiloxCudaStateE)
        .other          _ZN2at6native43_GLOBAL__N__7cc8d1ed_10_Dropout_cu_0e96ed3824fused_dropout_kernel_vecIN3c108BFloat16EfjLi1ELi4EbEEvNS_4cuda6detail10TensorInfoIKT_T1_EENS7_IS8_SA_EENS7_IT4_SA_EESA_T0_NS_15PhiloxCudaStateE,@"STO_CUDA_ENTRY STV_DEFAULT"
_ZN2at6native43_GLOBAL__N__7cc8d1ed_10_Dropout_cu_0e96ed3824fused_dropout_kernel_vecIN3c108BFloat16EfjLi1ELi4EbEEvNS_4cuda6detail10TensorInfoIKT_T1_EENS7_IS8_SA_EENS7_IT4_SA_EESA_T0_NS_15PhiloxCudaStateE:
        /* <DEDUP_REMOVED lines=22> */
[C---:B-----5:R-:W-:Y:S02]  /*0160*/  IADD3 R40, PT, PT, R19.reuse, -0x4498517b, RZ ;  /* 0xbb67ae8513287810 */ /* 0x060fe40007ffe0ff */
[C---:B------:R-:W-:Y:S01]  /*0170*/  IADD3 R37, PT, PT, R19.reuse, 0x76cf5d0a, RZ ;  /* 0x76cf5d0a13257810 */ /* 0x040fe20007ffe0ff */
[C---:B------:R-:W-:Y:S01]  /*0180*/  VIADD R39, R18.reuse, 0x9e3779b9 ;  /* 0x9e3779b912277836 */ /* 0x040fe20000000000 */
[C---:B------:R-:W-:Y:S01]  /*0190*/  IADD3 R34, PT, PT, R18.reuse, 0x78dde6e4, RZ ;  /* 0x78dde6e412227810 */ /* 0x040fe20007ffe0ff */
[C---:B------:R-:W-:Y:S01]  /*01a0*/  VIADD R38, R18.reuse, 0x3c6ef372 ;  /* 0x3c6ef37212267836 */ /* 0x040fe20000000000 */
[----:B------:R-:W1:Y:S01]  /*01b0*/  @P0 LDC R9, c[0x0][0x620] ;  /* 0x00018800ff090b82 */ /* 0x000e620000000800 */
[C---:B------:R-:W-:Y:S01]  /*01c0*/  VIADD R36, R19.reuse, 0x32370b8f ;  /* 0x32370b8f13247836 */ /* 0x040fe20000000000 */
[C---:B------:R-:W-:Y:S01]  /*01d0*/  IADD3 R31, PT, PT, R18.reuse, 0x1715609d, RZ ;  /* 0x1715609d121f7810 */ /* 0x040fe20007ffe0ff */
[----:B------:R-:W-:Y:S01]  /*01e0*/  VIADD R35, R18, 0xdaa66d2b ;  /* 0xdaa66d2b12237836 */ /* 0x000fe20000000000 */
[C---:B------:R-:W-:Y:S01]  /*01f0*/  IADD3 R28, PT, PT, R19.reuse, 0x1fd5c5a3, RZ ;  /* 0x1fd5c5a3131c7810 */ /* 0x040fe20007ffe0ff */
[----:B------:R-:W-:-:S02]  /*0200*/  VIADD R33, R19, 0xed9eba14 ;  /* 0xed9eba1413217836 */ /* 0x000fc40000000000 */
[C---:B------:R-:W-:Y:S02]  /*0210*/  VIADD R32, R19.reuse, 0xa9066899 ;  /* 0xa906689913207836 */ /* 0x040fe40000000000 */
[----:B------:R-:W-:Y:S02]  /*0220*/  VIADD R30, R18, 0xb54cda56 ;  /* 0xb54cda56121e7836 */ /* 0x000fe40000000000 */
[----:B------:R-:W-:Y:S02]  /*0230*/  VIADD R29, R19, 0x646e171e ;  /* 0x646e171e131d7836 */ /* 0x000fe40000000000 */
[----:B0-----:R-:W-:-:S06]  /*0240*/  FMUL.FTZ R2, R2, 1 ;  /* 0x3f80000002027820 */ /* 0x001fcc0000410000 */
[----:B------:R-:W0:Y:S01]  /*0250*/  F2F.F64.F32 R2, R2 ;  /* 0x0000000200027310 */ /* 0x000e220000201800 */
[----:B-1----:R-:W-:Y:S01]  /*0260*/  @P0 IADD3 R24, P1, PT, R6, R9, RZ ;  /* 0x0000000906180210 */ /* 0x002fe20007f3e0ff */
[----:B0-----:R-:W-:-:S04]  /*0270*/  VIADD R10, R3, 0x300402 ;  /* 0x00300402030a7836 */ /* 0x001fc80000000000 */
[----:B------:R-:W-:Y:S01]  /*0280*/  @P0 IMAD.X R25, RZ, RZ, R7, P1 ;  /* 0x000000ffff190224 */ /* 0x000fe200008e0607 */
[----:B------:R-:W-:-:S04]  /*0290*/  FSETP.GEU.AND P0, PT, |R10|, 5.8789094863358348022e-39, PT ;  /* 0x004004020a00780b */ /* 0x000fc80003f0e200 */
[----:B------:R-:W-:-:S05]  /*02a0*/  SHF.R.U64 R21, R24, 0x2, R25 ;  /* 0x0000000218157819 */ /* 0x000fca0000001219 */
[----:B------:R-:W-:-:S05]  /*02b0*/  IMAD.WIDE.U32 R8, R21, -0x2daee0ad, RZ ;  /* 0xd2511f5315087825 */ /* 0x000fca00078e00ff */
[----:B------:R-:W-:-:S05]  /*02c0*/  LOP3.LUT R16, R9, R19, RZ, 0x3c, !PT ;  /* 0x0000001309107212 */ /* 0x000fca00078e3cff */
[----:B------:R-:W-:-:S05]  /*02d0*/  IMAD.WIDE.U32 R16, R16, -0x326172a9, RZ ;  /* 0xcd9e8d5710107825 */ /* 0x000fca00078e00ff */
[----:B------:R-:W-:Y:S01]  /*02e0*/  LOP3.LUT R14, R39, R12, R17, 0x96, !PT ;  /* 0x0000000c270e7212 */ /* 0x000fe200078e9611 */
[----:B------:R-:W-:-:S04]  /*02f0*/  VIADD R17, R18, 0x5384540f ;  /* 0x5384540f12117836 */ /* 0x000fc80000000000 */
[----:B------:R-:W-:Y:S01]  /*0300*/  IMAD.WIDE.U32 R14, R14, -0x2daee0ad, RZ ;  /* 0xd2511f530e0e7825 */ /* 0x000fe200078e00ff */
[----:B------:R-:W0:-:S15]  /*0310*/  MUFU.RCP64H R11, R3 ;  /* 0x00000003000b7308 */ /* 0x000e1e0000001800 */
        /* <DEDUP_REMOVED lines=12> */
[----:B0-----:R-:W-:-:S04]  /*03e0*/  SHF.R.U32.HI R11, RZ, 0x2, R25 ;  /* 0x00000002ff0b7819 */ /* 0x001fc80000011619 */
[----:B------:R-:W-:Y:S01]  /*03f0*/  LOP3.LUT R6, R11, R13, R18, 0x96, !PT ;  /* 0x0000000d0b067212 */ /* 0x000fe200078e9612 */
[----:B------:R-:W-:Y:S02]  /*0400*/  IMAD.MOV.U32 R10, RZ, RZ, R11 ;  /* 0x000000ffff0a7224 */ /* 0x000fe400078e000b */
[----:B------:R-:W-:Y:S02]  /*0410*/  IMAD.MOV.U32 R11, RZ, RZ, R20 ;  /* 0x000000ffff0b7224 */ /* 0x000fe400078e0014 */
[----:B------:R-:W-:-:S05]  /*0420*/  IMAD.WIDE.U32 R6, R6, -0x2daee0ad, RZ ;  /* 0xd2511f5306067825 */ /* 0x000fca00078e00ff */
[----:B------:R-:W-:Y:S02]  /*0430*/  LOP3.LUT R8, R40, R8, R7, 0x96, !PT ;  /* 0x0000000828087212 */ /* 0x000fe400078e9607 */
[----:B------:R-:W-:-:S03]  /*0440*/  LOP3.LUT R6, R37, R6, R15, 0x96, !PT ;  /* 0x0000000625067212 */ /* 0x000fc600078e960f */
[----:B------:R-:W-:-:S04]  /*0450*/  IMAD.WIDE.U32 R8, R8, -0x326172a9, RZ ;  /* 0xcd9e8d5708087825 */ /* 0x000fc800078e00ff */
[----:B------:R-:W-:Y:S01]  /*0460*/  IMAD.WIDE.U32 R6, R6, -0x326172a9, RZ ;  /* 0xcd9e8d5706067825 */ /* 0x000fe200078e00ff */
[----:B------:R-:W-:-:S03]  /*0470*/  LOP3.LUT R12, R38, R16, R9, 0x96, !PT ;  /* 0x00000010260c7212 */ /* 0x000fc600078e9609 */
[----:B------:R-:W-:Y:S02]  /*0480*/  VIADD R16, R18, 0xf1bbcdc8 ;  /* 0xf1bbcdc812107836 */ /* 0x000fe40000000000 */
[----:B------:R-:W-:-:S05]  /*0490*/  IMAD.WIDE.U32 R12, R12, -0x2daee0ad, RZ ;  /* 0xd2511f530c0c7825 */ /* 0x000fca00078e00ff */
        /* <DEDUP_REMOVED lines=10> */
[----:B------:R-:W-:-:S03]  /*0540*/  IMAD.WIDE.U32 R8, R9, -0x326172a9, RZ ;  /* 0xcd9e8d5709087825 */ /* 0x000fc600078e00ff */
[----:B-1----:R-:W0:Y:S01]  /*0550*/  DFMA R42, -R2, R4, 1 ;  /* 0x3ff00000022a742b */ /* 0x002e220000000104 */
        /* <DEDUP_REMOVED lines=13> */
[----:B------:R-:W-:Y:S01]  /*0630*/  IMAD.HI.U32 R9, R7, -0x2daee0ad, RZ ;  /* 0xd2511f5307097827 */ /* 0x000fe200078e00ff */
[----:B------:R-:W-:-:S03]  /*0640*/  MOV R12, R21 ;  /* 0x00000015000c7202 */ /* 0x000fc60000000f00 */
[----:B------:R-:W-:Y:S01]  /*0650*/  IMAD.HI.U32 R13, R6, -0x326172a9, RZ ;  /* 0xcd9e8d57060d7827 */ /* 0x000fe200078e00ff */
[----:B------:R-:W-:Y:S02]  /*0660*/  LOP3.LUT R26, R26, R9, RZ, 0x3c, !PT ;  /* 0x000000091a1a7212 */ /* 0x000fe400078e3cff */
[----:B------:R-:W-:Y:S02]  /*0670*/  IADD3 R9, PT, PT, R19, -0x695add53, RZ ;  /* 0x96a522ad13097810 */ /* 0x000fe40007ffe0ff */
[----:B------:R-:W-:Y:S01]  /*0680*/  LOP3.LUT R23, R14, R8, R13, 0x96, !PT ;  /* 0x000000080e177212 */ /* 0x000fe200078e960d */
[----:B------:R-:W-:Y:S02]  /*0690*/  IMAD.MOV.U32 R8, RZ, RZ, R7 ;  /* 0x000000ffff087224 */ /* 0x000fe400078e0007 */
[----:B------:R-:W-:Y:S02]  /*06a0*/  IMAD.MOV.U32 R13, RZ, RZ, R22 ;  /* 0x000000ffff0d7224 */ /* 0x000fe400078e0016 */
[----:B------:R-:W-:-:S15]  /*06b0*/  IMAD.MOV.U32 R7, RZ, RZ, R23 ;  /* 0x000000ffff077224 */ /* 0x000fde00078e0017 */
[----:B------:R-:W-:-:S08]  /*06c0*/  NOP ;  /* 0x0000000000007918 */ /* 0x000fd00000000000 */
[----:B0-----:R0:W1:Y:S02]  /*06d0*/  DFMA R42, R4, R42, R4 ;  /* 0x0000002a042a722b */ /* 0x0010640000000004 */
[----:B01----:R-:W-:Y:S05]  /*06e0*/  @P0 BRA `(.L_x_6842) ;  /* 0x0000000000180947 */ /* 0x003fea0003800000 */
[----:B------:R-:W-:Y:S02]  /*06f0*/  LOP3.LUT R4, R3, 0x7fffffff, RZ, 0xc0, !PT ;  /* 0x7fffffff03047812 */ /* 0x000fe400078ec0ff */
[----:B------:R-:W-:Y:S02]  /*0700*/  MOV R42, 0x730 ;  /* 0x00000730002a7802 */ /* 0x000fe40000000f00 */
[----:B------:R-:W-:-:S07]  /*0710*/  IADD3 R4, PT, PT, R4, -0x100000, RZ ;  /* 0xfff0000004047810 */ /* 0x000fce0007ffe0ff */
[----:B------:R-:W-:Y:S05]  /*0720*/  CALL.REL.NOINC `($__internal_112_$__cuda_sm20_dblrcp_rn_slowpath_v3) ;  /* 0x0000000800607944 */ /* 0x000fea0003c00000 */
[----:B------:R-:W-:Y:S02]  /*0730*/  IMAD.MOV.U32 R42, RZ, RZ, R4 ;  /* 0x000000ffff2a7224 */ /* 0x000fe400078e0004 */
[----:B------:R-:W-:-:S07]  /*0740*/  IMAD.MOV.U32 R43, RZ, RZ, R5 ;  /* 0x000000ffff2b7224 */ /* 0x000fce00078e0005 */
.L_x_6842:
        /* <DEDUP_REMOVED lines=19> */
.L_x_6847:
        /* <DEDUP_REMOVED lines=13> */
.L_x_6844:
[----:B-12-4-:R-:W-:Y:S05]  /*0950*/  BSYNC.RECONVERGENT B0 ;  /* 0x0000000000007941 */ /* 0x016fea0003800200 */
.L_x_6843:
[----:B------:R-:W-:Y:S01]  /*0960*/  IMAD.WIDE.U32 R24, R13, -0x326172a9, RZ ;  /* 0xcd9e8d570d187825 */ /* 0x000fe200078e00ff */
[----:B------:R-:W-:Y:S02]  /*0970*/  LOP3.LUT R26, R2, R45, R19, 0x96, !PT ;  /* 0x0000002d021a7212 */ /* 0x000fe400078e9613 */
[----:B------:R-:W-:Y:S01]  /*0980*/  ISETP.GT.AND P0, PT, R3, 0x1, PT ;  /* 0x000000010300780c */ /* 0x000fe20003f04270 */
        /* <DEDUP_REMOVED lines=41> */
[----:B------:R-:W-:Y:S01]  /*0c20*/  IMAD.MOV.U32 R6, RZ, RZ, R26 ;  /* 0x000000ffff067224 */ /* 0x000fe200078e001a */
        /* <DEDUP_REMOVED lines=10> */
.L_x_6845:
        /* <DEDUP_REMOVED lines=9> */
.L_x_6846:
[----:B------:R-:W-:-:S06]  /*0d60*/  IMAD.WIDE.U32 R24, R11, 0x2, R20 ;  /* 0x000000020b187825 */ /* 0x000fcc00078e0014 */
[----:B------:R-:W2:Y:S01]  /*0d70*/  LDG.E.64 R24, desc[UR6][R24.64] ;  /* 0x0000000618187981 */ /* 0x000ea2000c1e1b00 */
[----:B------:R-:W-:Y:S01]  /*0d80*/  I2FP.F32.U32 R44, R41 ;  /* 0x00000029002c7245 */ /* 0x000fe20000201000 */
[----:B------:R-:W-:Y:S01]  /*0d90*/  IMAD.MOV.U32 R41, RZ, RZ, 0x2f800000 ;  /* 0x2f800000ff297424 */ /* 0x000fe200078e00ff */
[----:B------:R-:W-:Y:S01]  /*0da0*/  I2FP.F32.U32 R27, R27 ;  /* 0x0000001b001b7245 */ /* 0x000fe20000201000 */
[----:B------:R-:W-:Y:S05]  /*0db0*/  WARPSYNC.ALL ;  /* 0x0000000000007948 */ /* 0x000fea0003800000 */
[----:B------:R-:W-:Y:S01]  /*0dc0*/  I2FP.F32.U32 R42, R42 ;  /* 0x0000002a002a7245 */ /* 0x000fe20000201000 */
[-C--:B------:R-:W-:Y:S01]  /*0dd0*/  FFMA.FTZ R44, R44, R41.reuse, 1.1641532182693481445e-10 ;  /* 0x2f0000002c2c7423 */ /* 0x080fe20000010029 */
[----:B------:R-:W-:Y:S01]  /*0de0*/  I2FP.F32.U32 R26, R26 ;  /* 0x0000001a001a7245 */ /* 0x000fe20000201000 */
[----:B------:R-:W-:-:S02]  /*0df0*/  FFMA.FTZ R27, R27, R41, 1.1641532182693481445e-10 ;  /* 0x2f0000001b1b7423 */ /* 0x000fc40000010029 */
[-C--:B------:R-:W-:Y:S01]  /*0e00*/  FFMA.FTZ R42, R42, R41.reuse, 1.1641532182693481445e-10 ;  /* 0x2f0000002a2a7423 */ /* 0x080fe20000010029 */
[----:B------:R-:W-:Y:S01]  /*0e10*/  FSETP.GEU.FTZ.AND P0, PT, R44, UR5, PT ;  /* 0x000000052c007c0b */ /* 0x000fe2000bf1e000 */
[----:B------:R-:W-:Y:S01]  /*0e20*/  FFMA.FTZ R26, R26, R41, 1.1641532182693481445e-10 ;  /* 0x2f0000001a1a7423 */ /* 0x000fe20000010029 */
[C---:B------:R-:W-:Y:S02]  /*0e30*/  FSETP.GEU.FTZ.AND P1, PT, R27.reuse, UR5, PT ;  /* 0x000000051b007c0b */ /* 0x040fe4000bf3e000 */
[C---:B------:R-:W-:Y:S02]  /*0e40*/  FSETP.GEU.FTZ.AND P2, PT, R42.reuse, UR5, PT ;  /* 0x000000052a007c0b */ /* 0x040fe4000bf5e000 */
[----:B------:R-:W-:Y:S02]  /*0e50*/  FSET.BF.LT.FTZ.AND R45, R42, UR5, PT ;  /* 0x000000052a2d7c0a */ /* 0x000fe4000b811000 */
[----:B------:R-:W-:Y:S02]  /*0e60*/  FSET.BF.LT.FTZ.AND R44, R44, UR5, PT ;  /* 0x000000052c2c7c0a */ /* 0x000fe4000b811000 */
[----:B------:R-:W-:-:S02]  /*0e70*/  FSET.BF.LT.FTZ.AND R27, R27, UR5, PT ;  /* 0x000000051b1b7c0a */ /* 0x000fc4000b811000 */
[C---:B------:R-:W-:Y:S02]  /*0e80*/  FSET.BF.LT.FTZ.AND R42, R26.reuse, UR5, PT ;  /* 0x000000051a2a7c0a */ /* 0x040fe4000b811000 */
[----:B------:R-:W-:Y:S02]  /*0e90*/  FSETP.GEU.FTZ.AND P3, PT, R26, UR5, PT ;  /* 0x000000051a007c0b */ /* 0x000fe4000bf7e000 */
[C---:B--2---:R-:W-:Y:S02]  /*0ea0*/  PRMT R41, R24.reuse, 0x7632, R41 ;  /* 0x0000763218297816 */ /* 0x044fe40000000029 */
[----:B------:R-:W-:Y:S02]  /*0eb0*/  SHF.L.U32 R43, R24, 0x10, RZ ;  /* 0x00000010182b7819 */ /* 0x000fe400000006ff */
[C---:B------:R-:W-:Y:S01]  /*0ec0*/  PRMT R24, R25.reuse, 0x7632, R24 ;  /* 0x0000763219187816 */ /* 0x040fe20000000018 */
[----:B------:R-:W-:Y:S02]  /*0ed0*/  IMAD.U32 R25, R25, 0x10000, RZ ;  /* 0x0001000019197824 */ /* 0x000fe400078e00ff */
[----:B------:R-:W-:Y:S01]  /*0ee0*/  IMAD.U32 R41, R41, 0x10000, RZ ;  /* 0x0001000029297824 */ /* 0x000fe200078e00ff */
[----:B------:R-:W-:Y:S01]  /*0ef0*/  SHF.L.U32 R24, R24, 0x10, RZ ;  /* 0x0000001018187819 */ /* 0x000fe200000006ff */
[----:B------:R-:W-:Y:S01]  /*0f00*/  FMUL.FTZ R44, R44, R43 ;  /* 0x0000002b2c2c7220 */ /* 0x000fe20000410000 */
[----:B------:R-:W-:Y:S01]  /*0f10*/  FMUL.FTZ R26, R45, R25 ;  /* 0x000000192d1a7220 */ /* 0x000fe20000410000 */
[----:B------:R-:W-:Y:S01]  /*0f20*/  FMUL.FTZ R27, R27, R41 ;  /* 0x000000291b1b7220 */ /* 0x000fe20000410000 */
[----:B------:R-:W-:Y:S01]  /*0f30*/  SEL R25, RZ, 0x1, P3 ;  /* 0x00000001ff197807 */ /* 0x000fe20001800000 */
[----:B------:R-:W-:Y:S01]  /*0f40*/  FMUL.FTZ R42, R42, R24 ;  /* 0x000000182a2a7220 */ /* 0x000fe20000410000 */
[----:B------:R-:W-:Y:S01]  /*0f50*/  SEL R43, RZ, 0x1, P2 ;  /* 0x00000001ff2b7807 */ /* 0x000fe20001000000 */
[C---:B------:R-:W-:Y:S01]  /*0f60*/  FMUL.FTZ R44, R5.reuse, R44 ;  /* 0x0000002c052c7220 */ /* 0x040fe20000410000 */
[----:B------:R-:W-:Y:S01]  /*0f70*/  SEL R24, RZ, 0x1, P1 ;  /* 0x00000001ff187807 */ /* 0x000fe20000800000 */
[C---:B------:R-:W-:Y:S01]  /*0f80*/  FMUL.FTZ R26, R5.reuse, R26 ;  /* 0x0000001a051a7220 */ /* 0x040fe20000410000 */
[----:B------:R-:W-:Y:S01]  /*0f90*/  SEL R41, RZ, 0x1, P0 ;  /* 0x00000001ff297807 */ /* 0x000fe20000000000 */
[C---:B------:R-:W-:Y:S01]  /*0fa0*/  FMUL.FTZ R27, R5.reuse, R27 ;  /* 0x0000001b051b7220 */ /* 0x040fe20000410000 */
[----:B------:R-:W-:Y:S01]  /*0fb0*/  FMUL.FTZ R45, R5, R42 ;  /* 0x0000002a052d7220 */ /* 0x000fe20000410000 */
[----:B------:R-:W-:-:S02]  /*0fc0*/  PRMT R43, R43, 0x3340, R25 ;  /* 0x000033402b2b7816 */ /* 0x000fc40000000019 */
[----:B------:R-:W-:Y:S02]  /*0fd0*/  PRMT R42, R41, 0x3340, R24 ;  /* 0x00003340292a7816 */ /* 0x000fe40000000018 */
[----:B------:R-:W-:Y:S02]  /*0fe0*/  F2FP.BF16.F32.PACK_AB R24, R27, R44 ;  /* 0x0000002c1b18723e */ /* 0x000fe400000010ff */
[----:B------:R-:W-:Y:S01]  /*0ff0*/  F2FP.BF16.F32.PACK_AB R25, R45, R26 ;  /* 0x0000001a2d19723e */ /* 0x000fe200000010ff */
[C---:B------:R-:W-:Y:S01]  /*1000*/  IMAD.WIDE.U32 R44, R11.reuse, 0x2, R22 ;  /* 0x000000020b2c7825 */ /* 0x040fe200078e0016 */
[----:B------:R-:W-:Y:S02]  /*1010*/  IADD3 R26, P0, PT, R11, UR10, RZ ;  /* 0x0000000a0b1a7c10 */ /* 0x000fe4000ff1e0ff */
[----:B------:R-:W-:Y:S01]  /*1020*/  PRMT R43, R42, 0x5410, R43 ;  /* 0x000054102a2b7816 */ /* 0x000fe2000000002b */
[----:B------:R-:W-:Y:S01]  /*1030*/  IMAD R11, R0, 0x4, R11 ;  /* 0x00000004000b7824 */ /* 0x000fe200078e020b */
[----:B------:R0:W-:Y:S01]  /*1040*/  STG.E.64 desc[UR6][R44.64], R24 ;  /* 0x000000182c007986 */ /* 0x0001e2000c101b06 */
[----:B------:R-:W-:-:S03]  /*1050*/  IMAD.X R27, RZ, RZ, UR11, P0 ;  /* 0x0000000bff1b7e24 */ /* 0x000fc600080e06ff */
[----:B------:R-:W-:Y:S02]  /*1060*/  ISETP.GE.U32.AND P0, PT, R11, UR12, PT ;  /* 0x0000000c0b007c0c */ /* 0x000fe4000bf06070 */
[----:B------:R0:W-:Y:S01]  /*1070*/  STG.E desc[UR6][R26.64], R43 ;  /* 0x0000002b1a007986 */ /* 0x0001e2000c101906 */
[----:B------:R-:W-:Y:S10]  /*1080*/  BAR.SYNC.DEFER_BLOCKING 0x0 ;  /* 0x0000000000007b1d */ /* 0x000ff40000010000 */
[----:B------:R-:W-:Y:S05]  /*1090*/  @!P0 BRA `(.L_x_6847) ;  /* 0xfffffff400f88947 */ /* 0x000fea000383ffff */
[----:B------:R-:W-:Y:S05]  /*10a0*/  EXIT ;  /* 0x000000000000794d */ /* 0x000fea0003800000 */
        .weak           $__internal_112_$__cuda_sm20_dblrcp_rn_slowpath_v3
        .type           $__internal_112_$__cuda_sm20_dblrcp_rn_slowpath_v3,@function
        .size           $__internal_112_$__cuda_sm20_dblrcp_rn_slowpath_v3,(.L_x_14180 - $__internal_112_$__cuda_sm20_dblrcp_rn_slowpath_v3)
$__internal_112_$__cuda_sm20_dblrcp_rn_slowpath_v3:
        /* <DEDUP_REMOVED lines=57> */
.L_x_6850:
        /* <DEDUP_REMOVED lines=33> */
.L_x_6848:
[----:B------:R-:W-:Y:S01]  /*1650*/  LOP3.LUT R3, R23, 0x80000, RZ, 0xfc, !PT ;  /* 0x0008000017037812 */ /* 0x000fe200078efcff */
[----:B------:R-:W-:-:S07]  /*1660*/  IMAD.MOV.U32 R2, RZ, RZ, R22 ;  /* 0x000000ffff027224 */ /* 0x000fce00078e0016 */
.L_x_6849:
[----:B------:R-:W-:Y:S01]  /*1670*/  MOV R43, 0x0 ;  /* 0x00000000002b7802 */ /* 0x000fe20000000f00 */
[----:B------:R-:W-:Y:S01]  /*1680*/  IMAD.MOV.U32 R5, RZ, RZ, R3 ;  /* 0x000000ffff057224 */ /* 0x000fe200078e0003 */
[----:B------:R-:W-:Y:S02]  /*1690*/  MOV R4, R2 ;  /* 0x0000000200047202 */ /* 0x000fe40000000f00 */
[----:B------:R-:W-:Y:S05]  /*16a0*/  RET.REL.NODEC R42 `(_ZN2at6native43_GLOBAL__N__7cc8d1ed_10_Dropout_cu_0e96ed3824fused_dropout_kernel_vecIN3c108BFloat16EfjLi1ELi4EbEEvNS_4cuda6detail10TensorInfoIKT_T1_EENS7_IS8_SA_EENS7_IT4_SA_EESA_T0_NS_15PhiloxCudaStateE) ;  /* 0xffffffe82a547950 */ /* 0x000fea0003c3ffff */
.L_x_6851:
        /* <DEDUP_REMOVED lines=13> */
.L_x_14180:


//--------------------- .text._ZN2at6native43_GLOBAL__N__7cc8d1ed_10_Dropout_cu_0e96ed3824fused_dropout_kernel_vecIN3c108BFloat16EfjLi1ELi8EbEEvNS_4cuda6detail10TensorInfoIKT_T1_EENS7_IS8_SA_EENS7_IT4_SA_EESA_T0_NS_15PhiloxCudaStateE --------------------------
	.section	.text._ZN2at6native43_GLOBAL__N__7cc8d1ed_10_Dropout_cu_0e96ed3824fused_dropout_kernel_vecIN3c108BFloat16EfjLi1ELi8EbEEvNS_4cuda6detail10TensorInfoIKT_T1_EENS7_IS8_SA_EENS7_IT4_SA_EESA_T0_NS_15PhiloxCudaStateE,"ax",@progbits
	.align	128
.text._ZN2at6native43_GLOBAL__N__7cc8d1ed_10_Dropout_cu_0e96ed3824fused_dropout_kernel_vecIN3c108BFloat16EfjLi1ELi8EbEEvNS_4cuda6detail10TensorInfoIKT_T1_EENS7_IS8_SA_EENS7_IT4_SA_EESA_T0_NS_15PhiloxCudaStateE:
        .type           _ZN2at6native43_GLOBAL__N__7cc8d1ed_10_Dropout_cu_0e96ed3824fused_dropout_kernel_vecIN3c108BFloat16EfjLi1ELi8EbEEvNS_4cuda6detail10TensorInfoIKT_T1_EENS7_IS8_SA_EENS7_IT4_SA_EESA_T0_NS_15PhiloxCudaStateE,@function
        .size           _ZN2at6native43_GLOBAL__N__7cc8d1ed_10_Dropout_cu_0e96ed3824fused_dropout_kernel_vecIN3c108BFloat16EfjLi1ELi8EbEEvNS_4cuda6detail10TensorInfoIKT_T1_EENS7_IS8_SA_EENS7_IT4_SA_EESA_T0_NS_15PhiloxCudaStateE,(.L_x_14182 - _ZN2at6native43_GLOBAL__N__7cc8d1ed_10_Dropout_cu_0e96ed3824fused_dropout_kernel_vecIN3c108BFloat16EfjLi1ELi8EbEEvNS_4cuda6detail10TensorInfoIKT_T1_EENS7_IS8_SA_EENS7_IT4_SA_EESA_T0_NS_15PhiloxCudaStateE)
        .other          _ZN2at6native43_GLOBAL__N__7cc8d1ed_10_Dropout_cu_0e96ed3824fused_dropout_kernel_vecIN3c108BFloat16EfjLi1ELi8EbEEvNS_4cuda6detail10TensorInfoIKT_T1_EENS7_IS8_SA_EENS7_IT4_SA_EESA_T0_NS_15PhiloxCudaStateE,@"STO_CUDA_ENTRY STV_DEFAULT"
_ZN2at6native43_GLOBAL__N__7cc8d1ed_10_Dropout_cu_0e96ed3824fused_dropout_kernel_vecIN3c108BFloat16EfjLi1ELi8EbEEvNS_4cuda6detail10TensorInfoIKT_T1_EENS7_IS8_SA_EENS7_IT4_SA_EESA_T0_NS_15PhiloxCudaStateE:
        /* <DEDUP_REMOVED lines=42> */
[----:B------:R-:W-:Y:S02]  /*02a0*/  FSETP.GEU.AND P0, PT, |R24|, 5.8789094863358348022e-39, PT ;  /* 0x004004021800780b */ /* 0x000fe40003f0e200 */
[----:B------:R-:W-:-:S05]  /*02b0*/  SHF.R.U64 R37, R42, 0x2, R43 ;  /* 0x000000022a257819 */ /* 0x000fca000000122b */
[----:B------:R-:W-:-:S05]  /*02c0*/  IMAD.WIDE.U32 R4, R37, -0x2daee0ad, RZ ;  /* 0xd2511f5325047825 */ /* 0x000fca00078e00ff */
[----:B------:R-:W-:Y:S01]  /*02d0*/  LOP3.LUT R10, R5, R27, RZ, 0x3c, !PT ;  /* 0x0000001b050a7212 */ /* 0x000fe200078e3cff */
[----:B------:R-:W-:-:S04]  /*02e0*/  VIADD R5, R27, 0x32370b8f ;  /* 0x32370b8f1b057836 */ /* 0x000fc80000000000 */
[----:B------:R-:W-:-:S05]  /*02f0*/  IMAD.WIDE.U32 R10, R10, -0x326172a9, RZ ;  /* 0xcd9e8d570a0a7825 */ /* 0x000fca00078e00ff */
[----:B------:R-:W-:Y:S01]  /*0300*/  LOP3.LUT R12, R2, R6, R11, 0x96, !PT ;  /* 0x00000006020c7212 */ /* 0x000fe200078e960b */
[----:B------:R-:W-:-:S04]  /*0310*/  VIADD R6, R26, 0xdaa66d2b ;  /* 0xdaa66d2b1a067836 */ /* 0x000fc80000000000 */
[----:B------:R-:W-:-:S15]  /*0320*/  IMAD.WIDE.U32 R12, R12, -0x2daee0ad, RZ ;  /* 0xd2511f530c0c7825 */ /* 0x000fde00078e00ff */
[----:B------:R-:W-:-:S10]  /*0330*/  NOP ;  /* 0x0000000000007918 */ /* 0x000fd40000000000 */
[----:B-1----:R0:W1:Y:S02]  /*0340*/  DFMA R28, R24, R28, R24 ;  /* 0x0000001c181c722b */ /* 0x0020640000000018 */
[----:B0-----:R-:W-:Y:S01]  /*0350*/  SHF.R.U32.HI R25, RZ, 0x2, R43 ;  /* 0x00000002ff197819 */ /* 0x001fe2000001162b */
[----:B------:R-:W-:-:S03]  /*0360*/  IMAD.MOV.U32 R24, RZ, RZ, R37 ;  /* 0x000000ffff187224 */ /* 0x000fc600078e0025 */
[----:B------:R-:W-:Y:S02]  /*0370*/  LOP3.LUT R8, R25, R7, R26, 0x96, !PT ;  /* 0x0000000719087212 */ /* 0x000fe400078e961a */
[----:B------:R-:W-:-:S03]  /*0380*/  IADD3 R7, PT, PT, R26, 0x78dde6e4, RZ ;  /* 0x78dde6e41a077810 */ /* 0x000fc60007ffe0ff */
[----:B------:R-:W-:-:S05]  /*0390*/  IMAD.WIDE.U32 R8, R8, -0x2daee0ad, RZ ;  /* 0xd2511f5308087825 */ /* 0x000fca00078e00ff */
[----:B------:R-:W-:Y:S01]  /*03a0*/  LOP3.LUT R16, R0, R4, R9, 0x96, !PT ;  /* 0x0000000400107212 */ /* 0x000fe200078e9609 */
        /* <DEDUP_REMOVED lines=25> */
[----:B-1----:R-:W0:Y:S01]  /*0540*/  DFMA R12, -R14, R28, 1 ;  /* 0x3ff000000e0c742b */ /* 0x002e22000000011c */
[----:B------:R-:W-:Y:S01]  /*0550*/  VIADD R18, R26, 0x5384540f ;  /* 0x5384540f1a127836 */ /* 0x000fe20000000000 */
[----:B------:R-:W-:Y:S01]  /*0560*/  LOP3.LUT R32, R11, R30, R21, 0x96, !PT ;  /* 0x0000001e0b207212 */ /* 0x000fe200078e9615 */
[----:B------:R-:W-:-:S04]  /*0570*/  IMAD.WIDE.U32 R34, R34, -0x326172a9, RZ ;  /* 0xcd9e8d5722227825 */ /* 0x000fc800078e00ff */
        /* <DEDUP_REMOVED lines=11> */
[----:B------:R-:W-:Y:S02]  /*0630*/  IMAD.MOV.U32 R32, RZ, RZ, R36 ;  /* 0x000000ffff207224 */ /* 0x000fe400078e0024 */
[----:B------:R-:W-:-:S04]  /*0640*/  IMAD.HI.U32 R31, R38, -0x326172a9, RZ ;  /* 0xcd9e8d57261f7827 */ /* 0x000fc800078e00ff */
[----:B------:R-:W-:Y:S01]  /*0650*/  IMAD.HI.U32 R23, R34, -0x2daee0ad, RZ ;  /* 0xd2511f5322177827 */ /* 0x000fe200078e00ff */
[----:B------:R-:W-:Y:S02]  /*0660*/  LOP3.LUT R35, R21, R22, R31, 0x96, !PT ;  /* 0x0000001615237212 */ /* 0x000fe400078e961f */
[----:B------:R-:W-:Y:S01]  /*0670*/  LOP3.LUT R22, R42, 0x3, RZ, 0xc0, !PT ;  /* 0x000000032a167812 */ /* 0x000fe200078ec0ff */
[----:B------:R-:W-:Y:S01]  /*0680*/  IMAD.MOV.U32 R31, RZ, RZ, R34 ;  /* 0x000000ffff1f7224 */ /* 0x000fe200078e0022 */
[----:B------:R-:W-:Y:S01]  /*0690*/  LOP3.LUT R30, R30, R23, RZ, 0x3c, !PT ;  /* 0x000000171e1e7212 */ /* 0x000fe200078e3cff */
[----:B------:R-:W-:Y:S01]  /*06a0*/  IMAD.MOV.U32 R34, RZ, RZ, R35 ;  /* 0x000000ffff227224 */ /* 0x000fe200078e0023 */
[----:B------:R-:W-:-:S15]  /*06b0*/  MOV R23, R40 ;  /* 0x0000002800177202 */ /* 0x000fde0000000f00 */
[----:B------:R-:W-:-:S11]  /*06c0*/  NOP ;  /* 0x0000000000007918 */ /* 0x000fd60000000000 */
[----:B0-----:R0:W1:Y:S02]  /*06d0*/  DFMA R12, R28, R12, R28 ;  /* 0x0000000c1c0c722b */ /* 0x001064000000001c */
[----:B01----:R-:W-:Y:S05]  /*06e0*/  @P0 BRA `(.L_x_6852) ;  /* 0x0000000000180947 */ /* 0x003fea0003800000 */
[----:B------:R-:W-:Y:S02]  /*06f0*/  LOP3.LUT R12, R15, 0x7fffffff, RZ, 0xc0, !PT ;  /* 0x7fffffff0f0c7812 */ /* 0x000fe400078ec0ff */
[----:B------:R-:W-:Y:S02]  /*0700*/  MOV R40, 0x730 ;  /* 0x0000073000287802 */ /* 0x000fe40000000f00 */
[----:B------:R-:W-:-:S07]  /*0710*/  IADD3 R35, PT, PT, R12, -0x100000, RZ ;  /* 0xfff000000c237810 */ /* 0x000fce0007ffe0ff */
[----:B------:R-:W-:Y:S05]  /*0720*/  CALL.REL.NOINC `($__internal_113_$__cuda_sm20_dblrcp_rn_slowpath_v3) ;  /* 0x0000001000187944 */ /* 0x000fea0003c00000 */
[----:B------:R-:W-:Y:S02]  /*0730*/  IMAD.MOV.U32 R12, RZ, RZ, R14 ;  /* 0x000000ffff0c7224 */ /* 0x000fe400078e000e */
[----:B------:R-:W-:-:S07]  /*0740*/  IMAD.MOV.U32 R13, RZ, RZ, R15 ;  /* 0x000000ffff0d7224 */ /* 0x000fce00078e000f */
.L_x_6852:
        /* <DEDUP_REMOVED lines=16> */
.L_x_6861:
        /* <DEDUP_REMOVED lines=13> */
.L_x_6854:
[----:B-123--:R-:W-:Y:S05]  /*0920*/  BSYNC.RECONVERGENT B0 ;  /* 0x0000000000007941 */ /* 0x00efea0003800200 */
.L_x_6853:
        /* <DEDUP_REMOVED lines=53> */
.L_x_6855:
        /* <DEDUP_REMOVED lines=9> */
.L_x_6856:
        /* <DEDUP_REMOVED lines=13> */
.L_x_6858:
[----:B------:R-:W-:Y:S05]  /*0de0*/  BSYNC.RECONVERGENT B0 ;  /* 0x0000000000007941 */ /* 0x000fea0003800200 */
.L_x_6857:
        /* <DEDUP_REMOVED lines=60> */
.L_x_6859:
        /* <DEDUP_REMOVED lines=9> */
.L_x_6860:
        /* <DEDUP_REMOVED lines=10> */
[----:B------:R-:W-:Y:S01]  /*12e0*/  FSETP.GEU.FTZ.AND P1, PT, R44, UR5, PT ;  /* 0x000000052c007c0b */ /* 0x000fe2000bf3e000 */
[-C--:B------:R-:W-:Y:S01]  /*12f0*/  FFMA.FTZ R38, R40, R29.reuse, 1.1641532182693481445e-10 ;  /* 0x2f00000028267423 */ /* 0x080fe2000001001d */
[----:B------:R-:W-:Y:S01]  /*1300*/  FSET.BF.LT.FTZ.AND R41, R44, UR5, PT ;  /* 0x000000052c297c0a */ /* 0x000fe2000b811000 */
[----:B------:R-:W-:Y:S01]  /*1310*/  FFMA.FTZ R29, R50, R29, 1.1641532182693481445e-10 ;  /* 0x2f000000321d7423 */ /* 0x000fe2000001001d */
[----:B------:R-:W-:-:S02]  /*1320*/  FSETP.GEU.FTZ.AND P0, PT, R46, UR5, PT ;  /* 0x000000052e007c0b */ /* 0x000fc4000bf1e000 */
[----:B------:R-:W-:Y:S02]  /*1330*/  FSET.BF.LT.FTZ.AND R44, R46, UR5, PT ;  /* 0x000000052e2c7c0a */ /* 0x000fe4000b811000 */
[C---:B------:R-:W-:Y:S02]  /*1340*/  FSETP.GEU.FTZ.AND P2, PT, R48.reuse, UR5, PT ;  /* 0x0000000530007c0b */ /* 0x040fe4000bf5e000 */
[C---:B------:R-:W-:Y:S02]  /*1350*/  FSETP.GEU.FTZ.AND P3, PT, R43.reuse, UR5, PT ;  /* 0x000000052b007c0b */ /* 0x040fe4000bf7e000 */
[----:B------:R-:W-:Y:S02]  /*1360*/  FSET.BF.LT.FTZ.AND R48, R48, UR5, PT ;  /* 0x0000000530307c0a */ /* 0x000fe4000b811000 */
[----:B------:R-:W-:Y:S02]  /*1370*/  FSET.BF.LT.FTZ.AND R43, R43, UR5, PT ;  /* 0x000000052b2b7c0a */ /* 0x000fe4000b811000 */
[----:B------:R-:W-:-:S02]  /*1380*/  FSETP.GEU.FTZ.AND P4, PT, R42, UR5, PT ;  /* 0x000000052a007c0b */ /* 0x000fc4000bf9e000 */
[C---:B------:R-:W-:Y:S02]  /*1390*/  FSETP.GEU.FTZ.AND P6, PT, R29.reuse, UR5, PT ;  /* 0x000000051d007c0b */ /* 0x040fe4000bfde000 */
[----:B------:R-:W-:Y:S02]  /*13a0*/  FSET.BF.LT.FTZ.AND R29, R29, UR5, PT ;  /* 0x000000051d1d7c0a */ /* 0x000fe4000b811000 */
[----:B------:R-:W-:Y:S02]  /*13b0*/  FSETP.GEU.FTZ.AND P5, PT, R28, UR5, PT ;  /* 0x000000051c007c0b */ /* 0x000fe4000bfbe000 */
[----:B--2---:R-:W-:Y:S01]  /*13c0*/  SHF.L.U32 R46, R13, 0x10, RZ ;  /* 0x000000100d2e7819 */ /* 0x004fe200000006ff */
[C---:B------:R-:W-:Y:S01]  /*13d0*/  IMAD.U32 R47, R15.reuse, 0x10000, RZ ;  /* 0x000100000f2f7824 */ /* 0x040fe200078e00ff */
[----:B------:R-:W-:Y:S01]  /*13e0*/  PRMT R40, R15, 0x7632, R40 ;  /* 0x000076320f287816 */ /* 0x000fe20000000028 */
[C---:B------:R-:W-:Y:S01]  /*13f0*/  IMAD.U32 R45, R14.reuse, 0x10000, RZ ;  /* 0x000100000e2d7824 */ /* 0x040fe200078e00ff */
[----:B------:R-:W-:Y:S01]  /*1400*/  PRMT R15, R14, 0x7632, R15 ;  /* 0x000076320e0f7816 */ /* 0x000fe2000000000f */
[----:B------:R-:W-:Y:S01]  /*1410*/  FMUL.FTZ R46, R41, R46 ;  /* 0x0000002e292e7220 */ /* 0x000fe20000410000 */
[----:B------:R-:W-:Y:S01]  /*1420*/  PRMT R14, R13, 0x7632, R14 ;  /* 0x000076320d0e7816 */ /* 0x000fe2000000000e */
[----:B------:R-:W-:Y:S01]  /*1430*/  IMAD.U32 R50, R12, 0x10000, RZ ;  /* 0x000100000c327824 */ /* 0x000fe200078e00ff */
[----:B------:R-:W-:Y:S01]  /*1440*/  FSET.BF.LT.FTZ.AND R41, R42, UR5, PT ;  /* 0x000000052a297c0a */ /* 0x000fe2000b811000 */
[----:B------:R-:W-:Y:S01]  /*1450*/  IMAD.U32 R42, R40, 0x10000, RZ ;  /* 0x00010000282a7824 */ /* 0x000fe200078e00ff */
[----:B------:R-:W-:Y:S01]  /*1460*/  PRMT R13, R12, 0x7632, R13 ;  /* 0x000076320c0d7816 */ /* 0x000fe2000000000d */
[----:B------:R-:W-:Y:S01]  /*1470*/  FMUL.FTZ R12, R48, R47 ;  /* 0x0000002f300c7220 */ /* 0x000fe20000410000 */
[----:B------:R-:W-:Y:S01]  /*1480*/  FMUL.FTZ R48, R43, R50 ;  /* 0x000000322b307220 */ /* 0x000fe20000410000 */
[----:B------:R-:W-:-:S02]  /*1490*/  IMAD.U32 R50, R14, 0x10000, RZ ;  /* 0x000100000e327824 */ /* 0x000fc400078e00ff */
[----:B------:R-:W-:Y:S01]  /*14a0*/  FMUL.FTZ R14, R29, R42 ;  /* 0x0000002a1d0e7220 */ /* 0x000fe20000410000 */
[----:B------:R-:W-:Y:S01]  /*14b0*/  FMUL.FTZ R44, R44, R45 ;  /* 0x0000002d2c2c7220 */ /* 0x000fe20000410000 */
[----:B------:R-:W0:Y:S01]  /*14c0*/  LDC.64 R42, c[0x0][0x458] ;  /* 0x00011600ff2a7b82 */ /* 0x000e220000000a00 */
[----:B------:R-:W-:Y:S01]  /*14d0*/  FSET.BF.LT.FTZ.AND R45, R28, UR5, PT ;  /* 0x000000051c2d7c0a */ /* 0x000fe2000b811000 */
[----:B------:R-:W-:Y:S01]  /*14e0*/  IMAD.U32 R40, R13, 0x10000, RZ ;  /* 0x000100000d287824 */ /* 0x000fe200078e00ff */
[----:B------:R-:W-:Y:S01]  /*14f0*/  SEL R28, RZ, 0x1, P5 ;  /* 0x00000001ff1c7807 */ /* 0x000fe20002800000 */
[----:B------:R-:W-:Y:S01]  /*1500*/  FMUL.FTZ R14, R35, R14 ;  /* 0x0000000e230e7220 */ /* 0x000fe20000410000 */
[C---:B------:R-:W-:Y:S01]  /*1510*/  FSETP.GEU.FTZ.AND P5, PT, R38.reuse, UR5, PT ;  /* 0x0000000526007c0b */ /* 0x040fe2000bfbe000 */
[----:B------:R-:W-:Y:S01]  /*1520*/  FMUL.FTZ R40, R41, R40 ;  /* 0x0000002829287220 */ /* 0x000fe20000410000 */
[----:B------:R-:W-:Y:S01]  /*1530*/  FSET.BF.LT.FTZ.AND R38, R38, UR5, PT ;  /* 0x0000000526267c0a */ /* 0x000fe2000b811000 */
[----:B------:R-:W-:Y:S01]  /*1540*/  FMUL.FTZ R44, R35, R44 ;  /* 0x0000002c232c7220 */ /* 0x000fe20000410000 */
[----:B------:R-:W-:Y:S01]  /*1550*/  SHF.L.U32 R15, R15, 0x10, RZ ;  /* 0x000000100f0f7819 */ /* 0x000fe200000006ff */
[----:B------:R-:W-:Y:S01]  /*1560*/  FMUL.FTZ R29, R35, R40 ;  /* 0x00000028231d7220 */ /* 0x000fe20000410000 */
[----:B------:R-:W-:Y:S01]  /*1570*/  FMUL.FTZ R50, R45, R50 ;  /* 0x000000322d327220 */ /* 0x000fe20000410000 */
[----:B------:R-:W-:Y:S01]  /*1580*/  SEL R45, RZ, 0x1, P1 ;  /* 0x00000001ff2d7807 */ /* 0x000fe20000800000 */
[C---:B------:R-:W-:Y:S01]  /*1590*/  FMUL.FTZ R13, R35.reuse, R46 ;  /* 0x0000002e230d7220 */ /* 0x040fe20000410000 */
[----:B------:R-:W-:Y:S01]  /*15a0*/  FMUL.FTZ R38, R38, R15 ;  /* 0x0000000f26267220 */ /* 0x000fe20000410000 */
[C---:B------:R-:W-:Y:S01]  /*15b0*/  FMUL.FTZ R15, R35.reuse, R12 ;  /* 0x0000000c230f7220 */ /* 0x040fe20000410000 */
[----:B------:R-:W-:Y:S01]  /*15c0*/  FMUL.FTZ R12, R35, R48 ;  /* 0x00000030230c7220 */ /* 0x000fe20000410000 */
[----:B------:R-:W-:Y:S01]  /*15d0*/  PRMT R28, R45, 0x3340, R28 ;  /* 0x000033402d1c7816 */ /* 0x000fe2000000001c */
[C---:B------:R-:W-:Y:S01]  /*15e0*/  FMUL.FTZ R41, R35.reuse, R38 ;  /* 0x0000002623297220 */ /* 0x040fe20000410000 */
[----:B------:R-:W-:Y:S01]  /*15f0*/  SEL R38, RZ, 0x1, P3 ;  /* 0x00000001ff267807 */ /* 0x000fe20001800000 */
[----:B------:R-:W-:Y:S01]  /*1600*/  FMUL.FTZ R50, R35, R50 ;  /* 0x0000003223327220 */ /* 0x000fe20000410000 */
[----:B------:R-:W-:-:S02]  /*1610*/  F2FP.BF16.F32.PACK_AB R15, R14, R15 ;  /* 0x0000000f0e0f723e */ /* 0x000fc400000010ff */
[----:B------:R-:W-:Y:S01]  /*1620*/  F2FP.BF16.F32.PACK_AB R14, R41, R44 ;  /* 0x0000002c290e723e */ /* 0x000fe200000010ff */
[----:B0-----:R-:W-:Y:S01]  /*1630*/  IMAD.WIDE.U32 R42, R32, 0x2, R42 ;  /* 0x00000002202a7825 */ /* 0x001fe200078e002a */
[----:B------:R-:W-:Y:S02]  /*1640*/  F2FP.BF16.F32.PACK_AB R12, R29, R12 ;  /* 0x0000000c1d0c723e */ /* 0x000fe400000010ff */
[----:B------:R-:W-:Y:S02]  /*1650*/  SEL R29, RZ, 0x1, P4 ;  /* 0x00000001ff1d7807 */ /* 0x000fe40002000000 */
[----:B------:R-:W-:Y:S02]  /*1660*/  SEL R40, RZ, 0x1, P6 ;  /* 0x00000001ff287807 */ /* 0x000fe40003000000 */
[----:B------:R-:W-:Y:S02]  /*1670*/  SEL R41, RZ, 0x1, P2 ;  /* 0x00000001ff297807 */ /* 0x000fe40001000000 */
[----:B------:R-:W-:-:S02]  /*1680*/  SEL R44, RZ, 0x1, P5 ;  /* 0x00000001ff2c7807 */ /* 0x000fc40002800000 */
[----:B------:R-:W-:Y:S02]  /*1690*/  SEL R45, RZ, 0x1, P0 ;  /* 0x00000001ff2d7807 */ /* 0x000fe40000000000 */
[----:B------:R-:W-:Y:S02]  /*16a0*/  PRMT R29, R38, 0x3340, R29 ;  /* 0x00003340261d7816 */ /* 0x000fe4000000001d */
[----:B------:R-:W-:Y:S02]  /*16b0*/  PRMT R41, R41, 0x3340, R40 ;  /* 0x0000334029297816 */ /* 0x000fe40000000028 */
[----:B------:R-:W-:Y:S02]  /*16c0*/  PRMT R44, R45, 0x3340, R44 ;  /* 0x000033402d2c7816 */ /* 0x000fe4000000002c */
[----:B------:R-:W-:Y:S01]  /*16d0*/  IADD3 R40, P0, PT, R32, UR10, RZ ;  /* 0x0000000a20287c10 */ /* 0x000fe2000ff1e0ff */
[----:B------:R-:W-:Y:S01]  /*16e0*/  IMAD R32, R39, 0x8, R32 ;  /* 0x0000000827207824 */ /* 0x000fe200078e0220 */
[----:B------:R-:W-:-:S02]  /*16f0*/  PRMT R28, R29, 0x5410, R28 ;  /* 0x000054101d1c7816 */ /* 0x000fc4000000001c */
[----:B------:R-:W-:Y:S02]  /*1700*/  PRMT R29, R44, 0x5410, R41 ;  /* 0x000054102c1d7816 */ /* 0x000fe40000000029 */
[----:B------:R-:W-:Y:S02]  /*1710*/  IADD3.X R41, PT, PT, RZ, UR11, RZ, P0, !PT ;  /* 0x0000000bff297c10 */ /* 0x000fe400087fe4ff */
[----:B------:R-:W-:Y:S02]  /*1720*/  ISETP.GE.U32.AND P0, PT, R32, UR12, PT ;  /* 0x0000000c20007c0c */ /* 0x000fe4000bf06070 */
[----:B------:R-:W-:-:S05]  /*1730*/  F2FP.BF16.F32.PACK_AB R13, R50, R13 ;  /* 0x0000000d320d723e */ /* 0x000fca00000010ff */
[----:B------:R0:W-:Y:S04]  /*1740*/  STG.E.128 desc[UR6][R42.64], R12 ;  /* 0x0000000c2a007986 */ /* 0x0001e8000c101d06 */
[----:B------:R0:W-:Y:S01]  /*1750*/  STG.E.64 desc[UR6][R40.64], R28 ;  /* 0x0000001c28007986 */ /* 0x0001e2000c101b06 */
[----:B------:R-:W-:Y:S06]  /*1760*/  BAR.SYNC.DEFER_BLOCKING 0x0 ;  /* 0x0000000000007b1d */ /* 0x000fec0000010000 */
[----:B------:R-:W-:Y:S05]  /*1770*/  @!P0 BRA `(.L_x_6861) ;  /* 0xfffffff000348947 */ /* 0x000fea000383ffff */
[----:B------:R-:W-:Y:S05]  /*1780*/  EXIT ;  /* 0x000000000000794d */ /* 0x000fea0003800000 */
        .weak           $__internal_113_$__cuda_sm20_dblrcp_rn_slowpath_v3
        .type           $__internal_113_$__cuda_sm20_dblrcp_rn_slowpath_v3,@function
        .size           $__internal_113_$__cuda_sm20_dblrcp_rn_slowpath_v3,(.L_x_14182 - $__internal_113_$__cuda_sm20_dblrcp_rn_slowpath_v3)
$__internal_113_$__cuda_sm20_dblrcp_rn_slowpath_v3:
        /* <DEDUP_REMOVED lines=58> */
.L_x_6864:
        /* <DEDUP_REMOVED lines=34> */
.L_x_6862:
[----:B------:R-:W-:Y:S01]  /*1d50*/  LOP3.LUT R13, R37, 0x80000, RZ, 0xfc, !PT ;  /* 0x00080000250d7812 */ /* 0x000fe200078efcff */
[----:B------:R-:W-:-:S07]  /*1d60*/  IMAD.MOV.U32 R12, RZ, RZ, R36 ;  /* 0x000000ffff0c7224 */ /* 0x000fce00078e0024 */
.L_x_6863:
[----:B------:R-:W-:Y:S01]  /*1d70*/  IMAD.MOV.U32 R41, RZ, RZ, 0x0 ;  /* 0x00000000ff297424 */ /* 0x000fe200078e00ff */
[----:B------:R-:W-:Y:S01]  /*1d80*/  MOV R15, R13 ;  /* 0x0000000d000f7202 */ /* 0x000fe20000000f00 */
[----:B------:R-:W-:Y:S02]  /*1d90*/  IMAD.MOV.U32 R14, RZ, RZ, R12 ;  /* 0x000000ffff0e7224 */ /* 0x000fe400078e000c */
[----:B------:R-:W-:Y:S05]  /*1da0*/  RET.REL.NODEC R40 `(_ZN2at6native43_GLOBAL__N__7cc8d1ed_10_Dropout_cu_0e96ed3824fused_dropout_kernel_vecIN3c108BFloat16EfjLi1ELi8EbEEvNS_4cuda6detail10TensorInfoIKT_T1_EENS7_IS8_SA_EENS7_IT4_SA_EESA_T0_NS_15PhiloxCudaStateE) ;  /* 0xffffffe028947950 */ /* 0x000fea0003c3ffff */
.L_x_6865:
        /* <DEDUP_REMOVED lines=13> */
.L_x_14182:


//--------------------- .text._ZN2at6native43_GLOBAL__N__7cc8d1ed_10_Dropout_cu_0e96ed3824fused_dropout_kernel_vecIN3c108BFloat16EfjLi1ELi16EbEEvNS_4cuda6detail10TensorInfoIKT_T1_EENS7_IS8_SA_EENS7_IT4_SA_EESA_T0_NS_15PhiloxCudaStateE --------------------------
	.section	.text._ZN2at6native43_GLOBAL__N__7cc8d1ed_10_Dropout_cu_0e96ed3824fused_dropout_kernel_vecIN3c108BFloat16EfjLi1ELi16EbEEvNS_4cuda6detail10TensorInfoIKT_T1_EENS7_IS8_SA_EENS7_IT4_SA_EESA_T0_NS_15PhiloxCudaStateE,"ax",@progbits
	.align	128
.text._ZN2at6native43_GLOBAL__N__7cc8d1ed_10_Dropout_cu_0e96ed3824fused_dropout_kernel_vecIN3c108BFloat16EfjLi1ELi16EbEEvNS_4cuda6detail10TensorInfoIKT_T1_EENS7_IS8_SA_EENS7_IT4_SA_EESA_T0_NS_15PhiloxCudaStateE:
        .type           _ZN2at6native43_GLOBAL__N__7cc8d1ed_10_Dropout_cu_0e96ed3824fused_dropout_kernel_vecIN3c108BFloat16EfjLi1ELi16EbEEvNS_4cuda6detail10TensorInfoIKT_T1_EENS7_IS8_SA_EENS7_IT4_SA_EESA_T0_NS_15PhiloxCudaStateE,@function
        .size           _ZN2at6native43_GLOBAL__N__7cc8d1ed_10_Dropout_cu_0e96ed3824fused_dropout_kernel_vecIN3c108BFloat16EfjLi1ELi16EbEEvNS_4cuda6detail10TensorInfoIKT_T1_EENS7_IS8_SA_EENS7_IT4_SA_EESA_T0_NS_15PhiloxCudaStateE,(.L_x_14184 - _ZN2at6native43_GLOBAL__N__7cc8d1ed_10_Dropout_cu_0e96ed3824fused_dropout_kernel_vecIN3c108BFloat16EfjLi1ELi16EbEEvNS_4cuda6detail10TensorInfoIKT_T1_EENS7_IS8_SA_EENS7_IT4_SA_EESA_T0_NS_15PhiloxCudaStateE)
        .other          _ZN2at6native43_GLOBAL__N__7cc8d1ed_10_Dropout_cu_0e96ed3824fused_dropout_kernel_vecIN3c108BFloat16EfjLi1ELi16EbEEvNS_4cuda6detail10TensorInfoIKT_T1_EENS7_IS8_SA_EENS7_IT4_SA_EESA_T0_NS_15PhiloxCudaStateE,@"STO_CUDA_ENTRY STV_DEFAULT"
_ZN2at6native43_GLOBAL__N__7cc8d1ed_10_Dropout_cu_0e96ed3824fused_dropout_kernel_vecIN3c108BFloat16EfjLi1ELi16EbEEvNS_4cuda6detail10TensorInfoIKT_T1_EENS7_IS8_SA_EENS7_IT4_SA_EESA_T0_NS_15PhiloxCudaStateE:
        /* <DEDUP_REMOVED lines=135> */
[----:B------:R-:W-:Y:S05]  /*0870*/  CALL.REL.NOINC `($__internal_114_$__cuda_sm20_dblrcp_rn_slowpath_v3) ;  /* 0x0000001c00d47944 */ /* 0x000fea0003c00000 */
.L_x_6866:
        /* <DEDUP_REMOVED lines=14> */
[----:B------:R-:W-:Y:S01]  /*0960*/  IMAD.U32 R4, RZ, RZ, UR4 ;  /* 0x00000004ff047e24 */ /* 0x000fe2000f8e00ff */
[----:B------:R-:W1:Y:S03]  /*0970*/  LDCU.64 UR6, c[0x0][0x530] ;  /* 0x0000a600ff0677ac */ /* 0x000e660008000a00 */
[----:B0-----:R-:W-:-:S05]  /*0980*/  @!P0 FMUL R4, R4, 1.175494350822287508e-38 ;  /* 0x0080000004048820 */ /* 0x001fca0000400000 */
[----:B------:R-:W-:Y:S01]  /*0990*/  @!P0 R2UR UR4, R4 ;  /* 0x00000000040482ca */ /* 0x000fe200000e0000 */
[----:B------:R-:W-:-:S14]  /*09a0*/  IMAD.MOV.U32 R4, RZ, RZ, RZ ;  /* 0x000000ffff047224 */ /* 0x000fdc00078e00ff */
.L_x_6883:
        /* <DEDUP_REMOVED lines=13> */
.L_x_6868:
[----:B-12-4-:R-:W-:Y:S05]  /*0a80*/  BSYNC.RECONVERGENT B0 ;  /* 0x0000000000007941 */ /* 0x016fea0003800200 */
.L_x_6867:
        /* <DEDUP_REMOVED lines=60> */
.L_x_6869:
        /* <DEDUP_REMOVED lines=10> */
.L_x_6870:
[----:B------:R-:W-:Y:S01]  /*0ef0*/  VIADD R7, R5, 0x2 ;  /* 0x0000000205077836 */ /* 0x000fe20000000000 */
        /* <DEDUP_REMOVED lines=12> */
.L_x_6872:
[----:B------:R-:W-:Y:S05]  /*0fc0*/  BSYNC.RECONVERGENT B0 ;  /* 0x0000000000007941 */ /* 0x000fea0003800200 */
.L_x_6871:
        /* <DEDUP_REMOVED lines=8> */
[----:B------:R-:W-:Y:S01]  /*1050*/  I2FP.F32.U32 R44, R3 ;  /* 0x00000003002c7245 */ /* 0x000fe20000201000 */
        /* <DEDUP_REMOVED lines=32> */
[----:B------:R-:W-:Y:S01]  /*1260*/  FFMA.FTZ R37, R2, R43, 1.1641532182693481445e-10 ;  /* 0x2f00000002257423 */ /* 0x000fe2000001002b */
[----:B------:R-:W-:Y:S01]  /*1270*/  IMAD.WIDE.U32 R32, R32, -0x326172a9, RZ ;  /* 0xcd9e8d5720207825 */ /* 0x000fe200078e00ff */
[----:B------:R-:W-:-:S04]  /*1280*/  LOP3.LUT R34, R36, UR27, R21, 0x96, !PT ;  /* 0x0000001b24227c12 */ /* 0x000fc8000f8e9615 */
[----:B------:R-:W-:Y:S01]  /*1290*/  LOP3.LUT R7, R14, UR26, R33, 0x96, !PT ;  /* 0x0000001a0e077c12 */ /* 0x000fe2000f8e9621 */
[----:B------:R-:W-:-:S04]  /*12a0*/  IMAD.WIDE.U32 R34, R34, -0x326172a9, RZ ;  /* 0xcd9e8d5722227825 */ /* 0x000fc800078e00ff */
[----:B------:R-:W-:Y:S01]  /*12b0*/  IMAD.HI.U32 R15, R7, -0x2daee0ad, RZ ;  /* 0xd2511f53070f7827 */ /* 0x000fe200078e00ff */
[----:B------:R-:W-:-:S03]  /*12c0*/  LOP3.LUT R14, R13, R32, R35, 0x96, !PT ;  /* 0x000000200d0e7212 */ /* 0x000fc600078e9623 */
[----:B------:R-:W-:Y:S01]  /*12d0*/  FFMA.FTZ R35, R8, R43, 1.1641532182693481445e-10 ;  /* 0x2f00000008237423 */ /* 0x000fe2000001002b */
[----:B------:R-:W-:Y:S01]  /*12e0*/  IMAD.MOV.U32 R16, RZ, RZ, R34 ;  /* 0x000000ffff107224 */ /* 0x000fe200078e0022 */
[----:B------:R-:W-:Y:S01]  /*12f0*/  LOP3.LUT R15, R29, R20, R15, 0x96, !PT ;  /* 0x000000141d0f7212 */ /* 0x000fe200078e960f */
        /* <DEDUP_REMOVED lines=9> */
.L_x_6873:
        /* <DEDUP_REMOVED lines=10> */
.L_x_6874:
        /* <DEDUP_REMOVED lines=13> */
.L_x_6876:
[----:B------:R-:W-:Y:S05]  /*1500*/  BSYNC.RECONVERGENT B0 ;  /* 0x0000000000007941 */ /* 0x000fea0003800200 */
.L_x_6875:
        /* <DEDUP_REMOVED lines=59> */
.L_x_6877:
        /* <DEDUP_REMOVED lines=10> */
.L_x_6878:
        /* <DEDUP_REMOVED lines=13> */
.L_x_6880:
[----:B------:R-:W-:Y:S05]  /*1a30*/  BSYNC.RECONVERGENT B0 ;  /* 0x0000000000007941 */ /* 0x000fea0003800200 */
.L_x_6879:
        /* <DEDUP_REMOVED lines=8> */
[----:B------:R-:W-:Y:S01]  /*1ac0*/  I2FP.F32.U32 R16, R15 ;  /* 0x0000000f00107245 */ /* 0x000fe20000201000 */
[----:B------:R-:W-:Y:S01]  /*1ad0*/  IMAD.WIDE.U32 R2, R2, -0x2daee0ad, RZ ;  /* 0xd2511f5302027825 */ /* 0x000fe200078e00ff */
[----:B------:R-:W-:-:S03]  /*1ae0*/  LOP3.LUT R22, R18, UR9, R21, 0x96, !PT ;  /* 0x0000000912167c12 */ /* 0x000fc6000f8e9615 */
[----:B------:R-:W-:Y:S01]  /*1af0*/  FFMA.FTZ R33, R14, R43, 1.1641532182693481445e-10 ;  /* 0x2f0000000e217423 */ /* 0x000fe2000001002b */
[----:B------:R-:W-:Y:S01]  /*1b00*/  I2FP.F32.U32 R32, R17 ;  /* 0x0000001100207245 */ /* 0x000fe20000201000 */
[----:B------:R-:W-:Y:S01]  /*1b10*/  IMAD R28, R28, -0x2daee0ad, RZ ;  /* 0xd2511f531c1c7824 */ /* 0x000fe200078e02ff */
        /* <DEDUP_REMOVED lines=34> */
[----:B------:R-:W-:Y:S01]  /*1d40*/  LOP3.LUT R7, R29, R18, R7, 0x96, !PT ;  /* 0x000000121d077212 */ /* 0x000fe200078e9607 */
        /* <DEDUP_REMOVED lines=10> */
.L_x_6881:
        /* <DEDUP_REMOVED lines=10> */
.L_x_6882:
[----:B------:R-:W-:-:S06]  /*1e90*/  IMAD.WIDE.U32 R16, R9, 0x2, R24 ;  /* 0x0000000209107825 */ /* 0x000fcc00078e0018 */
[----:B------:R-:W2:Y:S01]  /*1ea0*/  LDG.E.ENL2.256 R20, R16, desc[UR12][R16.64] ;  /* 0xfe00000c1010797e */ /* 0x000ea20008121914 */
[----:B------:R-:W-:Y:S01]  /*1eb0*/  FSETP.GEU.FTZ.AND P6, PT, R32, UR28, PT ;  /* 0x0000001c20007c0b */ /* 0x000fe2000bfde000 */
[----:B------:R-:W-:Y:S05]  /*1ec0*/  WARPSYNC.ALL ;  /* 0x0000000000007948 */ /* 0x000fea0003800000 */
[----:B------:R-:W-:Y:S01]  /*1ed0*/  I2FP.F32.U32 R30, R10 ;  /* 0x0000000a001e7245 */ /* 0x000fe20000201000 */
[----:B------:R-:W0:Y:S01]  /*1ee0*/  LDCU UR5, c[0x0][0x360] ;  /* 0x00006c00ff0577ac */ /* 0x000e220008000800 */
[----:B------:R-:W-:Y:S02]  /*1ef0*/  I2FP.F32.U32 R42, R12 ;  /* 0x0000000c002a7245 */ /* 0x000fe40000201000 */
[----:B------:R-:W-:Y:S01]  /*1f00*/  I2FP.F32.U32 R14, R11 ;  /* 0x0000000b000e7245 */ /* 0x000fe20000201000 */
[----:B------:R-:W-:Y:S01]  /*1f10*/  FFMA.FTZ R30, R30, R43, 1.1641532182693481445e-10 ;  /* 0x2f0000001e1e7423 */ /* 0x000fe2000001002b */
        /* <DEDUP_REMOVED lines=16> */
[----:B------:R-:W-:Y:S02]  /*2020*/  FSETP.GEU.FTZ.AND P1, PT, R35, UR28, PT ;  /* 0x0000001c23007c0b */ /* 0x000fe4000bf3e000 */
[----:B------:R-:W-:Y:S02]  /*2030*/  FSETP.GEU.FTZ.AND P0, PT, R44, UR28, PT ;  /* 0x0000001c2c007c0b */ /* 0x000fe4000bf1e000 */
[----:B------:R-:W-:-:S02]  /*2040*/  SEL R36, RZ, 0x1, P2 ;  /* 0x00000001ff247807 */ /* 0x000fc40001000000 */
[----:B------:R-:W-:Y:S02]  /*2050*/  SEL R13, RZ, 0x1, P4 ;  /* 0x00000001ff0d7807 */ /* 0x000fe40002000000 */
[----:B------:R-:W-:Y:S02]  /*2060*/  SEL R12, RZ, 0x1, P3 ;  /* 0x00000001ff0c7807 */ /* 0x000fe40001800000 */
[----:B------:R-:W-:Y:S02]  /*2070*/  PRMT R31, R10, 0x3340, R31 ;  /* 0x000033400a1f7816 */ /* 0x000fe4000000001f */
[----:B------:R-:W-:Y:S02]  /*2080*/  PRMT R28, R15, 0x3340, R28 ;  /* 0x000033400f1c7816 */ /* 0x000fe4000000001c */
[----:B------:R-:W-:Y:S02]  /*2090*/  FSETP.GEU.FTZ.AND P3, PT, R37, UR28, PT ;  /* 0x0000001c25007c0b */ /* 0x000fe4000bf7e000 */
[----:B------:R-:W-:-:S02]  /*20a0*/  FSETP.GEU.FTZ.AND P2, PT, R40, UR28, PT ;  /* 0x0000001c28007c0b */ /* 0x000fc4000bf5e000 */
[----:B------:R-:W-:Y:S02]  /*20b0*/  SEL R10, RZ, 0x1, P1 ;  /* 0x00000001ff0a7807 */ /* 0x000fe40000800000 */
[----:B------:R-:W-:Y:S02]  /*20c0*/  SEL R15, RZ, 0x1, P0 ;  /* 0x00000001ff0f7807 */ /* 0x000fe40000000000 */
[----:B------:R-:W-:Y:S02]  /*20d0*/  FSETP.GEU.FTZ.AND P1, PT, R42, UR28, PT ;  /* 0x0000001c2a007c0b */ /* 0x000fe4000bf3e000 */
[----:B------:R-:W-:Y:S02]  /*20e0*/  FSETP.GEU.FTZ.AND P0, PT, R30, UR28, PT ;  /* 0x0000001c1e007c0b */ /* 0x000fe4000bf1e000 */
[----:B------:R-:W-:Y:S02]  /*20f0*/  PRMT R36, R11, 0x3340, R36 ;  /* 0x000033400b247816 */ /* 0x000fe40000000024 */
[----:B------:R-:W-:-:S02]  /*2100*/  PRMT R13, R12, 0x3340, R13 ;  /* 0x000033400c0d7816 */ /* 0x000fc4000000000d */
[----:B------:R-:W-:Y:S02]  /*2110*/  SEL R12, RZ, 0x1, P3 ;  /* 0x00000001ff0c7807 */ /* 0x000fe40001800000 */
[----:B------:R-:W-:Y:S02]  /*2120*/  SEL R11, RZ, 0x1, P2 ;  /* 0x00000001ff0b7807 */ /* 0x000fe40001000000 */
[----:B------:R-:W-:Y:S02]  /*2130*/  FSETP.GEU.FTZ.AND P3, PT, R43, UR28, PT ;  /* 0x0000001c2b007c0b */ /* 0x000fe4000bf7e000 */
[----:B------:R-:W-:Y:S02]  /*2140*/  FSETP.GEU.FTZ.AND P2, PT, R14, UR28, PT ;  /* 0x0000001c0e007c0b */ /* 0x000fe4000bf5e000 */
[----:B------:R-:W-:Y:S02]  /*2150*/  SEL R47, RZ, 0x1, P1 ;  /* 0x00000001ff2f7807 */ /* 0x000fe40000800000 */
[----:B------:R-:W-:-:S02]  /*2160*/  SEL R50, RZ, 0x1, P0 ;  /* 0x00000001ff327807 */ /* 0x000fc40000000000 */
[----:B------:R-:W-:Y:S02]  /*2170*/  PRMT R12, R11, 0x3340, R12 ;  /* 0x000033400b0c7816 */ /* 0x000fe4000000000c */
[----:B------:R-:W-:Y:S02]  /*2180*/  PRMT R11, R15, 0x3340, R10 ;  /* 0x000033400f0b7816 */ /* 0x000fe4000000000a */
[----:B------:R-:W-:Y:S02]  /*2190*/  SEL R41, RZ, 0x1, P3 ;  /* 0x00000001ff297807 */ /* 0x000fe40001800000 */
[----:B------:R-:W-:Y:S02]  /*21a0*/  SEL R48, RZ, 0x1, P2 ;  /* 0x00000001ff307807 */ /* 0x000fe40001000000 */
[----:B------:R-:W-:Y:S02]  /*21b0*/  PRMT R10, R50, 0x3340, R47 ;  /* 0x00003340320a7816 */ /* 0x000fe4000000002f */
[----:B------:R-:W-:-:S02]  /*21c0*/  FSET.BF.LT.FTZ.AND R52, R14, UR28, PT ;  /* 0x0000001c0e347c0a */ /* 0x000fc4000b811000 */
[----:B------:R-:W-:Y:S02]  /*21d0*/  FSET.BF.LT.FTZ.AND R46, R46, UR28, PT ;  /* 0x0000001c2e2e7c0a */ /* 0x000fe4000b811000 */
[----:B------:R-:W-:Y:S02]  /*21e0*/  FSET.BF.LT.FTZ.AND R45, R45, UR28, PT ;  /* 0x0000001c2d2d7c0a */ /* 0x000fe4000b811000 */
[----:B------:R-:W-:Y:S02]  /*21f0*/  PRMT R15, R48, 0x3340, R41 ;  /* 0x00003340300f7816 */ /* 0x000fe40000000029 */
[----:B------:R-:W-:Y:S02]  /*2200*/  FSET.BF.LT.FTZ.AND R40, R40, UR28, PT ;  /* 0x0000001c28287c0a */ /* 0x000fe4000b811000 */
[----:B------:R-:W-:Y:S02]  /*2210*/  FSET.BF.LT.FTZ.AND R43, R43, UR28, PT ;  /* 0x0000001c2b2b7c0a */ /* 0x000fe4000b811000 */
[----:B------:R-:W-:-:S02]  /*2220*/  FSET.BF.LT.FTZ.AND R42, R42, UR28, PT ;  /* 0x0000001c2a2a7c0a */ /* 0x000fc4000b811000 */
[----:B------:R-:W-:Y:S02]  /*2230*/  FSET.BF.LT.FTZ.AND R30, R30, UR28, PT ;  /* 0x0000001c1e1e7c0a */ /* 0x000fe4000b811000 */
[----:B------:R-:W-:Y:S02]  /*2240*/  FSET.BF.LT.FTZ.AND R39, R39, UR28, PT ;  /* 0x0000001c27277c0a */ /* 0x000fe4000b811000 */
[----:B------:R-:W-:Y:S02]  /*2250*/  PRMT R13, R28, 0x5410, R13 ;  /* 0x000054101c0d7816 */ /* 0x000fe4000000000d */
[----:B------:R-:W-:Y:S02]  /*2260*/  PRMT R15, R10, 0x5410, R15 ;  /* 0x000054100a0f7816 */ /* 0x000fe4000000000f */
[----:B------:R-:W-:Y:S02]  /*2270*/  PRMT R12, R11, 0x5410, R12 ;  /* 0x000054100b0c7816 */ /* 0x000fe4000000000c */
[C---:B--2---:R-:W-:Y:S01]  /*2280*/  PRMT R49, R20.reuse, 0x7632, R49 ;  /* 0x0000763214317816 */ /* 0x044fe20000000031 */
[----:B------:R-:W-:Y:S01]  /*2290*/  IMAD.U32 R51, R19, 0x10000, RZ ;  /* 0x0001000013337824 */ /* 0x000fe200078e00ff */
[----:B------:R-:W-:Y:S01]  /*22a0*/  SHF.L.U32 R50, R20, 0x10, RZ ;  /* 0x0000001014327819 */ /* 0x000fe200000006ff */
[----:B------:R-:W-:Y:S01]  /*22b0*/  IMAD.U32 R48, R22, 0x10000, RZ ;  /* 0x0001000016307824 */ /* 0x000fe200078e00ff */
[----:B------:R-:W-:Y:S01]  /*22c0*/  SHF.L.U32 R47, R23, 0x10, RZ ;  /* 0x00000010172f7819 */ /* 0x000fe200000006ff */
[----:B------:R-:W-:Y:S01]  /*22d0*/  FMUL.FTZ R46, R46, R51 ;  /* 0x000000332e2e7220 */ /* 0x000fe20000410000 */
[----:B------:R-:W-:Y:S01]  /*22e0*/  PRMT R20, R19, 0x7632, R20 ;  /* 0x0000763213147816 */ /* 0x000fe20000000014 */
[----:B------:R-:W-:Y:S01]  /*22f0*/  IMAD.U32 R49, R49, 0x10000, RZ ;  /* 0x0001000031317824 */ /* 0x000fe200078e00ff */
[C---:B------:R-:W-:Y:S01]  /*2300*/  PRMT R19, R18.reuse, 0x7632, R19 ;  /* 0x0000763212137816 */ /* 0x040fe20000000013 */
[----:B------:R-:W-:Y:S01]  /*2310*/  IMAD.U32 R18, R18, 0x10000, RZ ;  /* 0x0001000012127824 */ /* 0x000fe200078e00ff */
[----:B------:R-:W-:Y:S01]  /*2320*/  PRMT R41, R23, 0x7632, R41 ;  /* 0x0000763217297816 */ /* 0x000fe20000000029 */
[----:B------:R-:W-:Y:S01]  /*2330*/  FMUL.FTZ R47, R52, R47 ;  /* 0x0000002f342f7220 */ /* 0x000fe20000410000 */
[----:B------:R-:W-:Y:S01]  /*2340*/  PRMT R23, R22, 0x7632, R23 ;  /* 0x0000763216177816 */ /* 0x000fe20000000017 */
[----:B------:R-:W-:Y:S01]  /*2350*/  FMUL.FTZ R45, R45, R18 ;  /* 0x000000122d2d7220 */ /* 0x000fe20000410000 */
[C---:B------:R-:W-:Y:S01]  /*2360*/  PRMT R22, R21.reuse, 0x7632, R22 ;  /* 0x0000763215167816 */ /* 0x040fe20000000016 */
[----:B------:R-:W-:Y:S01]  /*2370*/  IMAD.U32 R21, R21, 0x10000, RZ ;  /* 0x0001000015157824 */ /* 0x000fe200078e00ff */
[C---:B------:R-:W-:Y:S01]  /*2380*/  PRMT R14, R17.reuse, 0x7632, R14 ;  /* 0x00007632110e7816 */ /* 0x040fe2000000000e */
[----:B------:R-:W-:Y:S01]  /*2390*/  FMUL.FTZ R30, R30, R48 ;  /* 0x000000301e1e7220 */ /* 0x000fe20000410000 */
[----:B------:R-:W-:Y:S01]  /*23a0*/  SHF.L.U32 R17, R17, 0x10, RZ ;  /* 0x0000001011117819 */ /* 0x000fe200000006ff */
[----:B------:R-:W-:Y:S01]  /*23b0*/  FMUL.FTZ R46, R46, UR4 ;  /* 0x000000042e2e7c20 */ /* 0x000fe20008410000 */
[----:B------:R-:W-:Y:S01]  /*23c0*/  FSET.BF.LT.FTZ.AND R52, R29, UR28, PT ;  /* 0x0000001c1d347c0a */ /* 0x000fe2000b811000 */
[----:B------:R-:W-:Y:S01]  /*23d0*/  IMAD.U32 R14, R14, 0x10000, RZ ;  /* 0x000100000e0e7824 */ /* 0x000fe200078e00ff */
[C---:B------:R-:W-:Y:S01]  /*23e0*/  PRMT R53, R16.reuse, 0x7632, R53 ;  /* 0x0000763210357816 */ /* 0x040fe20000000035 */
[----:B------:R-:W-:Y:S01]  /*23f0*/  IMAD.U32 R16, R16, 0x10000, RZ ;  /* 0x0001000010107824 */ /* 0x000fe200078e00ff */
[----:B------:R-:W-:Y:S01]  /*2400*/  FSET.BF.LT.FTZ.AND R29, R34, UR28, PT ;  /* 0x0000001c221d7c0a */ /* 0x000fe2000b811000 */
[----:B------:R-:W-:Y:S01]  /*2410*/  IMAD.U32 R34, R41, 0x10000, RZ ;  /* 0x0001000029227824 */ /* 0x000fe200078e00ff */
[----:B------:R-:W-:Y:S01]  /*2420*/  FSET.BF.LT.FTZ.AND R18, R32, UR28, PT ;  /* 0x0000001c20127c0a */ /* 0x000fe2000b811000 */
[----:B------:R-:W-:Y:S01]  /*2430*/  IMAD.U32 R41, R22, 0x10000, RZ ;  /* 0x0001000016297824 */ /* 0x000fe200078e00ff */
[----:B------:R-:W-:Y:S01]  /*2440*/  FSET.BF.LT.FTZ.AND R51, R44, UR28, PT ;  /* 0x0000001c2c337c0a */ /* 0x000fe2000b811000 */
[----:B------:R-:W-:Y:S01]  /*2450*/  FMUL.FTZ R22, R40, R17 ;  /* 0x0000001128167220 */ /* 0x000fe20000410000 */
[----:B------:R-:W-:Y:S01]  /*2460*/  SHF.L.U32 R32, R23, 0x10, RZ ;  /* 0x0000001017207819 */ /* 0x000fe200000006ff */
[----:B------:R-:W-:Y:S01]  /*2470*/  FMUL.FTZ R17, R43, R34 ;  /* 0x000000222b117220 */ /* 0x000fe20000410000 */
[----:B------:R-:W-:Y:S01]  /*2480*/  FSET.BF.LT.FTZ.AND R34, R35, UR28, PT ;  /* 0x0000001c23227c0a */ /* 0x000fe2000b811000 */
[----:B------:R-:W-:Y:S01]  /*2490*/  FMUL.FTZ R23, R51, R16 ;  /* 0x0000001033177220 */ /* 0x000fe20000410000 */
[----:B------:R-:W-:-:S02]  /*24a0*/  IMAD.U32 R35, R19, 0x10000, RZ ;  /* 0x0001000013237824 */ /* 0x000fc400078e00ff */
[----:B------:R-:W-:Y:S01]  /*24b0*/  FMUL.FTZ R16, R42, R32 ;  /* 0x000000202a107220 */ /* 0x000fe20000410000 */
[----:B------:R-:W-:Y:S01]  /*24c0*/  FSET.BF.LT.FTZ.AND R32, R38, UR28, PT ;  /* 0x0000001c26207c0a */ /* 0x000fe2000b811000 */
[----:B------:R-:W-:Y:S01]  /*24d0*/  FMUL.FTZ R21, R52, R21 ;  /* 0x0000001534157220 */ /* 0x000fe20000410000 */
[----:B------:R-:W-:Y:S01]  /*24e0*/  FSET.BF.LT.FTZ.AND R40, R33, UR28, PT ;  /* 0x0000001c21287c0a */ /* 0x000fe2000b811000 */
[----:B------:R-:W-:Y:S01]  /*24f0*/  FMUL.FTZ R29, R29, R50 ;  /* 0x000000321d1d7220 */ /* 0x000fe20000410000 */
[----:B------:R-:W-:Y:S01]  /*2500*/  FSET.BF.LT.FTZ.AND R33, R37, UR28, PT ;  /* 0x0000001c25217c0a */ /* 0x000fe2000b811000 */
[----:B------:R-:W-:Y:S01]  /*2510*/  FMUL.FTZ R32, R32, R35 ;  /* 0x0000002320207220 */ /* 0x000fe20000410000 */
[----:B------:R-:W-:Y:S01]  /*2520*/  FMUL.FTZ R18, R18, R41 ;  /* 0x0000002912127220 */ /* 0x000fe20000410000 */
[----:B------:R-:W0:Y:S01]  /*2530*/  LDC R35, c[0x0][0x370] ;  /* 0x0000dc00ff237b82 */ /* 0x000e220000000800 */
[----:B------:R-:W-:Y:S01]  /*2540*/  FMUL.FTZ R19, R40, R49 ;  /* 0x0000003128137220 */ /* 0x000fe20000410000 */
[----:B------:R-:W-:Y:S01]  /*2550*/  FMUL.FTZ R33, R33, R14 ;  /* 0x0000000e21217220 */ /* 0x000fe20000410000 */
[----:B------:R-:W-:Y:S01]  /*2560*/  SHF.L.U32 R20, R20, 0x10, RZ ;  /* 0x0000001014147819 */ /* 0x000fe200000006ff */
[----:B------:R-:W-:Y:S01]  /*2570*/  FMUL.FTZ R30, R30, UR4 ;  /* 0x000000041e1e7c20 */ /* 0x000fe20008410000 */
[----:B------:R-:W-:Y:S01]  /*2580*/  PRMT R14, R36, 0x5410, R31 ;  /* 0x00005410240e7816 */ /* 0x000fe2000000001f */
[----:B------:R-:W-:Y:S01]  /*2590*/  FMUL.FTZ R36, R17, UR4 ;  /* 0x0000000411247c20 */ /* 0x000fe20008410000 */
[----:B------:R-:W-:Y:S01]  /*25a0*/  FMUL.FTZ R17, R16, UR4 ;  /* 0x0000000410117c20 */ /* 0x000fe20008410000 */
[----:B------:R-:W-:Y:S01]  /*25b0*/  FMUL.FTZ R21, R21, UR4 ;  /* 0x0000000415157c20 */ /* 0x000fe20008410000 */
[----:B------:R-:W-:Y:S01]  /*25c0*/  FMUL.FTZ R29, R29, UR4 ;  /* 0x000000041d1d7c20 */ /* 0x000fe20008410000 */
[----:B------:R-:W-:Y:S01]  /*25d0*/  FMUL.FTZ R28, R18, UR4 ;  /* 0x00000004121c7c20 */ /* 0x000fe20008410000 */
[----:B------:R-:W-:Y:S01]  /*25e0*/  FMUL.FTZ R16, R19, UR4 ;  /* 0x0000000413107c20 */ /* 0x000fe20008410000 */
[----:B------:R-:W-:Y:S01]  /*25f0*/  FMUL.FTZ R20, R39, R20 ;  /* 0x0000001427147220 */ /* 0x000fe20000410000 */
[----:B------:R-:W-:Y:S01]  /*2600*/  F2FP.BF16.F32.PACK_AB R18, R17, R30 ;  /* 0x0000001e1112723e */ /* 0x000fe200000010ff */
[----:B------:R-:W-:Y:S01]  /*2610*/  FMUL.FTZ R47, R47, UR4 ;  /* 0x000000042f2f7c20 */ /* 0x000fe20008410000 */
[----:B------:R-:W-:Y:S01]  /*2620*/  F2FP.BF16.F32.PACK_AB R17, R28, R21 ;  /* 0x000000151c11723e */ /* 0x000fe200000010ff */
[----:B------:R-:W-:Y:S01]  /*2630*/  FMUL.FTZ R21, R22, UR4 ;  /* 0x0000000416157c20 */ /* 0x000fe20008410000 */
[----:B------:R-:W-:Y:S01]  /*2640*/  F2FP.BF16.F32.PACK_AB R16, R16, R29 ;  /* 0x0000001d1010723e */ /* 0x000fe200000010ff */
[----:B------:R-:W-:Y:S01]  /*2650*/  FMUL.FTZ R29, R20, UR4 ;  /* 0x00000004141d7c20 */ /* 0x000fe20008410000 */
[----:B------:R-:W-:Y:S01]  /*2660*/  FMUL.FTZ R28, R33, UR4 ;  /* 0x00000004211c7c20 */ /* 0x000fe20008410000 */
[----:B------:R-:W-:Y:S01]  /*2670*/  SHF.L.U32 R53, R53, 0x10, RZ ;  /* 0x0000001035357819 */ /* 0x000fe200000006ff */
[----:B------:R-:W-:Y:S01]  /*2680*/  FMUL.FTZ R20, R23, UR4 ;  /* 0x0000000417147c20 */ /* 0x000fe20008410000 */
[----:B------:R-:W-:Y:S01]  /*2690*/  IADD3 R30, P0, PT, R9, UR6, RZ ;  /* 0x00000006091e7c10 */ /* 0x000fe2000ff1e0ff */
[----:B------:R-:W-:Y:S01]  /*26a0*/  FMUL.FTZ R45, R45, UR4 ;  /* 0x000000042d2d7c20 */ /* 0x000fe20008410000 */
[----:B0-----:R-:W-:Y:S01]  /*26b0*/  IMAD R10, R35, UR5, RZ ;  /* 0x00000005230a7c24 */ /* 0x001fe2000f8e02ff */
[----:B------:R-:W-:Y:S01]  /*26c0*/  F2FP.BF16.F32.PACK_AB R23, R29, R46 ;  /* 0x0000002e1d17723e */ /* 0x000fe200000010ff */
[----:B------:R-:W-:Y:S01]  /*26d0*/  FMUL.FTZ R34, R34, R53 ;  /* 0x0000003522227220 */ /* 0x000fe20000410000 */
[----:B------:R-:W-:Y:S01]  /*26e0*/  F2FP.BF16.F32.PACK_AB R21, R28, R21 ;  /* 0x000000151c15723e */ /* 0x000fe200000010ff */
[----:B---3--:R-:W-:-:S04]  /*26f0*/  IMAD.WIDE.U32 R28, R9, 0x2, R26 ;  /* 0x00000002091c7825 */ /* 0x008fc800078e001a */
[----:B------:R-:W-:Y:S01]  /*2700*/  FMUL.FTZ R22, R32, UR4 ;  /* 0x0000000420167c20 */ /* 0x000fe20008410000 */
[----:B------:R-:W-:Y:S01]  /*2710*/  FMUL.FTZ R11, R34, UR4 ;  /* 0x00000004220b7c20 */ /* 0x000fe20008410000 */
[----:B------:R-:W-:Y:S01]  /*2720*/  F2FP.BF16.F32.PACK_AB R19, R36, R47 ;  /* 0x0000002f2413723e */ /* 0x000fe200000010ff */
[----:B------:R-:W-:Y:S02]  /*2730*/  IMAD R9, R10, 0x10, R9 ;  /* 0x000000100a097824 */ /* 0x000fe400078e0209 */
[----:B------:R-:W-:Y:S01]  /*2740*/  IMAD.X R31, RZ, RZ, UR7, P0 ;  /* 0x00000007ff1f7e24 */ /* 0x000fe200080e06ff */
[----:B------:R-:W-:Y:S02]  /*2750*/  F2FP.BF16.F32.PACK_AB R22, R22, R45 ;  /* 0x0000002d1616723e */ /* 0x000fe400000010ff */
[----:B------:R-:W-:Y:S02]  /*2760*/  ISETP.GE.U32.AND P0, PT, R9, UR29, PT ;  /* 0x0000001d09007c0c */ /* 0x000fe4000bf06070 */
[----:B------:R-:W-:-:S05]  /*2770*/  F2FP.BF16.F32.PACK_AB R20, R11, R20 ;  /* 0x000000140b14723e */ /* 0x000fca00000010ff */
[----:B------:R0:W-:Y:S04]  /*2780*/  STG.E.ENL2.256 desc[UR12][R28.64], R20, R16 ;  /* 0xf80000141c10797f */ /* 0x0001e8000f12180c */
[----:B------:R0:W-:Y:S01]  /*2790*/  STG.E.128 desc[UR12][R30.64], R12 ;  /* 0x0000000c1e007986 */ /* 0x0001e2000c101d0c */
[----:B------:R-:W-:Y:S06]  /*27a0*/  BAR.SYNC.DEFER_BLOCKING 0x0 ;  /* 0x0000000000007b1d */ /* 0x000fec0000010000 */
[----:B------:R-:W-:Y:S05]  /*27b0*/  @!P0 BRA `(.L_x_6883) ;  /* 0xffffffe0007c8947 */ /* 0x000fea000383ffff */
[----:B------:R-:W-:Y:S05]  /*27c0*/  EXIT ;  /* 0x000000000000794d */ /* 0x000fea0003800000 */
        .weak           $__internal_114_$__cuda_sm20_dblrcp_rn_slowpath_v3
        .type           $__internal_114_$__cuda_sm20_dblrcp_rn_slowpath_v3,@function
        .size           $__internal_114_$__cuda_sm20_dblrcp_rn_slowpath_v3,(.L_x_14184 - $__internal_114_$__cuda_sm20_dblrcp_rn_slowpath_v3)
$__internal_114_$__cuda_sm20_dblrcp_rn_slowpath_v3:
        /* <DEDUP_REMOVED lines=55> */
.L_x_6886:
        /* <DEDUP_REMOVED lines=34> */
.L_x_6884:
[----:B------:R-:W-:Y:S01]  /*2d60*/  LOP3.LUT R13, R11, 0x80000, RZ, 0xfc, !PT ;  /* 0x000800000b0d7812 */ /* 0x000fe200078efcff */
[----:B------:R-:W-:-:S07]  /*2d70*/  IMAD.MOV.U32 R12, RZ, RZ, R10 ;  /* 0x000000ffff0c7224 */ /* 0x000fce00078e000a */
.L_x_6885:
[----:B------:R-:W-:Y:S01]  /*2d80*/  MOV R10, R4 ;  /* 0x00000004000a7202 */ /* 0x000fe20000000f00 */
[----:B------:R-:W-:-:S04]  /*2d90*/  IMAD.MOV.U32 R11, RZ, RZ, 0x0 ;  /* 0x00000000ff0b7424 */ /* 0x000fc800078e00ff */
[----:B------:R-:W-:Y:S05]  /*2da0*/  RET.REL.NODEC R10 `(_ZN2at6native43_GLOBAL__N__7cc8d1ed_10_Dropout_cu_0e96ed3824fused_dropout_kernel_vecIN3c108BFloat16EfjLi1ELi16EbEEvNS_4cuda6detail10TensorInfoIKT_T1_EENS7_IS8_SA_EENS7_IT4_SA_EESA_T0_NS_15PhiloxCudaStateE) ;  /* 0xffffffd00a947950 */ /* 0x000fea0003c3ffff */
.L_x_6887:
        /* <DEDUP_REMOVED lines=13> */
.L_x_14184:


//--------------------- .text._ZN2at6native43_GLOBAL__N__7cc8d1ed_10_Dropout_cu_0e96ed3820fused_dropout_kernelIN3c104HalfEfjLin1ELin1EbEEvNS_4cuda6detail10TensorInfoIKT_T1_EENS7_IS8_SA_EENS7_IT4_SA_EESA_T0_NS_15PhiloxCudaStateE --------------------------
	.section	.text._ZN2at6native43_GLOBAL__N__7cc8d1ed_10_Dropout_cu_0e96ed3820fused_dropout_kernelIN3c104HalfEfjLin1ELin1EbEEvNS_4cuda6detail10TensorInfoIKT_T1_EENS7_IS8_SA_EENS7_IT4_SA_EESA_T0_NS_15PhiloxCudaStateE,"ax",@progbits
	.align	128
.text._ZN2at6native43_GLOBAL__N__7cc8d1ed_10_Dropout_cu_0e96ed3820fused_dropout_kernelIN3c104HalfEfjLin1ELin1EbEEvNS_4cuda6detail10TensorInfoIKT_T1_EENS7_IS8_SA_EENS7_IT4_SA_EESA_T0_NS_15PhiloxCudaStateE:
        .type           _ZN2at6native43_GLOBAL__N__7cc8d1ed_10_Dropout_cu_0e96ed3820fused_dropout_kernelIN3c104HalfEfjLin1ELin1EbEEvNS_4cuda6detail10TensorInfoIKT_T1_EENS7_IS8_SA_EENS7_IT4_SA_EESA_T0_NS_15PhiloxCudaStateE,@function
        .size           _ZN2at6native43_GLOBAL__N__7cc8d1ed_10_Dropout_cu_0e96ed3820fused_dropout_kernelIN3c104HalfEfjLin1ELin1EbEEvNS_4cuda6detail10TensorInfoIKT_T1_EENS7_IS8_SA_EENS7_IT4_SA_EESA_T0_NS_15PhiloxCudaStateE,(.L_x_14186 - _ZN2at6native43_GLOBAL__N__7cc8d1ed_10_Dropout_cu_0e96ed3820fused_dropout_kernelIN3c104HalfEfjLin1ELin1EbEEvNS_4cuda6detail10TensorInfoIKT_T1_EENS7_IS8_SA_EENS7_IT4_SA_EESA_T0_NS_15PhiloxCudaStateE)
        .other          _ZN2at6native43_GLOBAL__N__7cc8d1ed_10_Dropout_cu_0e96ed3820fused_dropout_kernelIN3c104HalfEfjLin1ELin1EbEEvNS_4cuda6detail10TensorInfoIKT_T1_EENS7_IS8_SA_EENS7_IT4_SA_EESA_T0_NS_15PhiloxCudaStateE,@"STO_CUDA_ENTRY STV_DEFAULT"
_ZN2at6native43_GLOBAL__N__7cc8d1ed_10_Dropout_cu_0e96ed3820fused_dropout_kernelIN3c104HalfEfjLin1ELin1EbEEvNS_4cuda6detail10TensorInfoIKT_T1_EENS7_IS8_SA_EENS7_IT4_SA_EESA_T0_NS_15PhiloxCudaStateE:
        /* <DEDUP_REMOVED lines=105> */
[----:B------:R-:W-:Y:S05]  /*0690*/  CALL.REL.NOINC `($__internal_115_$__cuda_sm20_dblrcp_rn_slowpath_v3) ;  /* 0x000000e000c07944 */ /* 0x000fea0003c00000 */
.L_x_6888:
        /* <DEDUP_REMOVED lines=60> */
.L_x_6956:
        /* <DEDUP_REMOVED lines=13> */
.L_x_6890:
[----:B------:R-:W-:Y:S05]  /*0b30*/  BSYNC.RECONVERGENT B0 ;  /* 0x0000000000007941 */ /* 0x000fea0003800200 */
.L_x_6889:
        /* <DEDUP_REMOVED lines=72> */
.L_x_6891:
        /* <DEDUP_REMOVED lines=9> */
.L_x_6892:
        /* <DEDUP_REMOVED lines=38> */
.L_x_6898:
        /* <DEDUP_REMOVED lines=205> */
.L_x_6897:
        /* <DEDUP_REMOVED lines=106> */
.L_x_6900:
        /* <DEDUP_REMOVED lines=55> */
.L_x_6901:
        /* <DEDUP_REMOVED lines=27> */
.L_x_6899:
[----:B------:R-:W0:Y:S01]  /*2b40*/  LDC.64 R4, c[0x0][0x380] ;  /* 0x0000e000ff047b82 */ /* 0x000e220000000a00 */
[----:B------:R-:W1:Y:S02]  /*2b50*/  LDCU UR4, c[0x0][0x3ec] ;  /* 0x00007d80ff0477ac */ /* 0x000e640008000800 */
[----:B-1----:R-:W-:-:S04]  /*2b60*/  IMAD R29, R29, UR4, R32 ;  /* 0x000000041d1d7c24 */ /* 0x002fc8000f8e0220 */
[----:B0-----:R-:W-:-:S06]  /*2b70*/  IMAD.WIDE.U32 R4, R29, 0x2, R4 ;  /* 0x000000021d047825 */ /* 0x001fcc00078e0004 */
[----:B------:R0:W5:Y:S02]  /*2b80*/  LDG.E.U16 R4, desc[UR18][R4.64] ;  /* 0x0000001204047981 */ /* 0x000164000c1e1500 */
.L_x_6896:
[----:B------:R-:W-:Y:S05]  /*2b90*/  BSYNC.RECONVERGENT B1 ;  /* 0x0000000000017941 */ /* 0x000fea0003800200 */
.L_x_6895:
        /* <DEDUP_REMOVED lines=14> */
.L_x_6905:
        /* <DEDUP_REMOVED lines=205> */
.L_x_6904:
        /* <DEDUP_REMOVED lines=105> */
.L_x_6907:
        /* <DEDUP_REMOVED lines=55> */
.L_x_6908:
        /* <DEDUP_REMOVED lines=27> */
.L_x_6906:
[----:B------:R-:W1:Y:S01]  /*4500*/  LDC.64 R30, c[0x0][0x380] ;  /* 0x0000e000ff1e7b82 */ /* 0x000e620000000a00 */
[----:B------:R-:W2:Y:S02]  /*4510*/  LDCU UR4, c[0x0][0x3ec] ;  /* 0x00007d80ff0477ac */ /* 0x000ea40008000800 */
[----:B--2---:R-:W-:-:S04]  /*4520*/  IMAD R29, R24, UR4, R29 ;  /* 0x00000004181d7c24 */ /* 0x004fc8000f8e021d */
[----:B-1----:R-:W-:-:S05]  /*4530*/  IMAD.WIDE.U32 R30, R29, 0x2, R30 ;  /* 0x000000021d1e7825 */ /* 0x002fca00078e001e */
[----:B------:R1:W5:Y:S02]  /*4540*/  LDG.E.U16 R24, desc[UR18][R30.64] ;  /* 0x000000121e187981 */ /* 0x000364000c1e1500 */
.L_x_6903:
[----:B0-----:R-:W-:Y:S05]  /*4550*/  BSYNC.RECONVERGENT B1 ;  /* 0x0000000000017941 */ /* 0x001fea0003800200 */
.L_x_6902:
        /* <DEDUP_REMOVED lines=14> */
.L_x_6912:
        /* <DEDUP_REMOVED lines=205> */
.L_x_6911:
        /* <DEDUP_REMOVED lines=105> */
.L_x_6914:
        /* <DEDUP_REMOVED lines=55> */
.L_x_6915:
        /* <DEDUP_REMOVED lines=27> */
.L_x_6913:
[----:B-1----:R-:W1:Y:S01]  /*5ec0*/  LDC.64 R30, c[0x0][0x380] ;  /* 0x0000e000ff1e7b82 */ /* 0x002e620000000a00 */
[----:B------:R-:W2:Y:S02]  /*5ed0*/  LDCU UR4, c[0x0][0x3ec] ;  /* 0x00007d80ff0477ac */ /* 0x000ea40008000800 */
[----:B--2---:R-:W-:-:S04]  /*5ee0*/  IMAD R29, R26, UR4, R29 ;  /* 0x000000041a1d7c24 */ /* 0x004fc8000f8e021d */
[----:B-1----:R-:W-:-:S05]  /*5ef0*/  IMAD.WIDE.U32 R30, R29, 0x2, R30 ;  /* 0x000000021d1e7825 */ /* 0x002fca00078e001e */
[----:B------:R2:W5:Y:S02]  /*5f00*/  LDG.E.U16 R26, desc[UR18][R30.64] ;  /* 0x000000121e1a7981 */ /* 0x000564000c1e1500 */
.L_x_6910:
[----:B0-----:R-:W-:Y:S05]  /*5f10*/  BSYNC.RECONVERGENT B1 ;  /* 0x0000000000017941 */ /* 0x001fea0003800200 */
.L_x_6909:
        /* <DEDUP_REMOVED lines=11> */
.L_x_6918:
        /* <DEDUP_REMOVED lines=38> */
[----:B---3--:R-:W-:-:S05]  /*6230*/  IMAD R41, RZ, RZ, -UR34 ;  /* 0x80000022ff297e24 */ /* 0x008fca000f8e02ff */
        /* <DEDUP_REMOVED lines=8> */
[----:B------:R-:W-:Y:S02]  /*62c0*/  IADD3 R29, PT, PT, R31, 0xffffffe, RZ ;  /* 0x0ffffffe1f1d7810 */ /* 0x000fe40007ffe0ff */
[----:B------:R-:W-:Y:S01]  /*62d0*/  IADD3 R31, PT, PT, RZ, -UR29, RZ ;  /* 0x8000001dff1f7c10 */ /* 0x000fe2000fffe0ff */
[----:B------:R-:W4:Y:S02]  /*62e0*/  LDCU UR23, c[0x0][UR23+0x3ec] ;  /* 0x00007d80171777ac */ /* 0x000f240008000800 */
[----:B------:R-:W-:Y:S01]  /*62f0*/  I2F.U32.RP R33, UR31 ;  /* 0x0000001f00217d06 */ /* 0x000fe20008209000 */
[----:B------:R-:W-:Y:S01]  /*6300*/  IMAD.HI.U32 R27, R32, R5, RZ ;  /* 0x00000005201b7227 */ /* 0x000fe200078e00ff */
[----:B------:R-:W4:Y:S04]  /*6310*/  LDCU UR24, c[0x0][UR24+0x3ec] ;  /* 0x00007d80181877ac */ /* 0x000f280008000800 */
        /* <DEDUP_REMOVED lines=8> */
[----:B------:R-:W-:Y:S01]  /*63a0*/  @P3 VIADD R28, R28, -UR28 ;  /* 0x8000001c1c1c3c36 */ /* 0x000fe20008000000 */
[----:B------:R-:W-:-:S03]  /*63b0*/  @P3 IADD3 R27, PT, PT, R27, 0x1, RZ ;  /* 0x000000011b1b3810 */ /* 0x000fc60007ffe0ff */
[----:B--2---:R-:W0:Y:S01]  /*63c0*/  MUFU.RCP R32, R32 ;  /* 0x0000002000207308 */ /* 0x004e220000001000 */
[----:B------:R-:W-:Y:S02]  /*63d0*/  ISETP.GE.U32.AND P4, PT, R28, UR28, PT ;  /* 0x0000001c1c007c0c */ /* 0x000fe4000bf86070 */
[----:B------:R-:W-:-:S05]  /*63e0*/  MOV R28, RZ ;  /* 0x000000ff001c7202 */ /* 0x000fca0000000f00 */
[----:B------:R-:W-:Y:S01]  /*63f0*/  IMAD.HI.U32 R28, R29, R31, R28 ;  /* 0x0000001f1d1c7227 */ /* 0x000fe200078e001c */
[----:B------:R-:W-:Y:S05]  /*6400*/  MUFU.RCP R36, R36 ;  /* 0x0000002400247308 */ /* 0x000fea0000001000 */
[----:B------:R-:W-:Y:S01]  /*6410*/  @P4 VIADD R27, R27, 0x1 ;  /* 0x000000011b1b4836 */ /* 0x000fe20000000000 */
[----:B------:R-:W-:Y:S02]  /*6420*/  @!P5 LOP3.LUT R27, RZ, UR28, RZ, 0x33, !PT ;  /* 0x0000001cff1bdc12 */ /* 0x000fe4000f8e33ff */
[----:B------:R-:W-:Y:S01]  /*6430*/  ISETP.NE.U32.AND P5, PT, RZ, UR29, PT ;  /* 0x0000001dff007c0c */ /* 0x000fe2000bfa5070 */
[----:B0-----:R-:W-:-:S02]  /*6440*/  VIADD R29, R32, 0xffffffe ;  /* 0x0ffffffe201d7836 */ /* 0x001fc40000000000 */
[----:B------:R-:W-:-:S04]  /*6450*/  IMAD.HI.U32 R31, R28, R27, RZ ;  /* 0x0000001b1c1f7227 */ /* 0x000fc800078e00ff */
[----:B------:R-:W0:Y:S01]  /*6460*/  F2I.FTZ.U32.TRUNC.NTZ R29, R29 ;  /* 0x0000001d001d7305 */ /* 0x000e22000021f000 */
[----:B------:R-:W-:-:S05]  /*6470*/  IADD3 R28, PT, PT, -R31, RZ, RZ ;  /* 0x000000ff1f1c7210 */ /* 0x000fca0007ffe1ff */
[----:B------:R-:W-:-:S05]  /*6480*/  IMAD R28, R28, UR29, R27 ;  /* 0x0000001d1c1c7c24 */ /* 0x000fca000f8e021b */
[----:B------:R-:W-:Y:S01]  /*6490*/  ISETP.GE.U32.AND P3, PT, R28, UR29, PT ;  /* 0x0000001d1c007c0c */ /* 0x000fe2000bf66070 */
[----:B0-----:R-:W-:-:S12]  /*64a0*/  IMAD R35, R35, R29, RZ ;  /* 0x0000001d23237224 */ /* 0x001fd800078e02ff */
[----:B------:R-:W-:Y:S01]  /*64b0*/  @P3 IADD3 R28, PT, PT, R28, -UR29, RZ ;  /* 0x8000001d1c1c3c10 */ /* 0x000fe2000fffe0ff */
[----:B------:R-:W-:-:S03]  /*64c0*/  @P3 VIADD R31, R31, 0x1 ;  /* 0x000000011f1f3836 */ /* 0x000fc60000000000 */
[----:B------:R-:W-:Y:S02]  /*64d0*/  ISETP.GE.U32.AND P4, PT, R28, UR29, PT ;  /* 0x0000001d1c007c0c */ /* 0x000fe4000bf86070 */
[----:B------:R-:W-:-:S05]  /*64e0*/  MOV R28, RZ ;  /* 0x000000ff001c7202 */ /* 0x000fca0000000f00 */
[----:B------:R-:W-:Y:S01]  /*64f0*/  IMAD.HI.U32 R28, R29, R35, R28 ;  /* 0x000000231d1c7227 */ /* 0x000fe200078e001c */
[----:B------:R-:W-:Y:S01]  /*6500*/  IADD3 R29, PT, PT, R33, 0xffffffe, RZ ;  /* 0x0ffffffe211d7810 */ /* 0x000fe20007ffe0ff */
[----:B------:R-:W0:Y:S02]  /*6510*/  I2F.U32.RP R35, UR33 ;  /* 0x0000002100237d06 */ /* 0x000e240008209000 */
[----:B------:R-:W-:Y:S02]  /*6520*/  IMAD R33, RZ, RZ, -UR31 ;  /* 0x8000001fff217e24 */ /* 0x000fe4000f8e02ff */
[----:B------:R-:W-:Y:S02]  /*6530*/  @P4 IADD3 R31, PT, PT, R31, 0x1, RZ ;  /* 0x000000011f1f4810 */ /* 0x000fe40007ffe0ff */
[----:B------:R-:W-:Y:S02]  /*6540*/  @!P5 LOP3.LUT R31, RZ, UR29, RZ, 0x33, !PT ;  /* 0x0000001dff1fdc12 */ /* 0x000fe4000f8e33ff */
[----:B------:R-:W2:Y:S01]  /*6550*/  F2I.FTZ.U32.TRUNC.NTZ R29, R29 ;  /* 0x0000001d001d7305 */ /* 0x000ea2000021f000 */
[----:B------:R-:W-:-:S02]  /*6560*/  ISETP.NE.U32.AND P5, PT, RZ, UR30, PT ;  /* 0x0000001eff007c0c */ /* 0x000fc4000bfa5070 */
[----:B------:R-:W-:-:S04]  /*6570*/  IMAD.HI.U32 R32, R28, R31, RZ ;  /* 0x0000001f1c207227 */ /* 0x000fc800078e00ff */
[----:B------:R-:W-:Y:S01]  /*6580*/  IMAD.MOV R28, RZ, RZ, -R32 ;  /* 0x000000ffff1c7224 */ /* 0x000fe200078e0a20 */
[----:B0-----:R-:W-:Y:S03]  /*6590*/  MUFU.RCP R35, R35 ;  /* 0x0000002300237308 */ /* 0x001fe60000001000 */
        /* <DEDUP_REMOVED lines=22> */
[----:B------:R-:W-:Y:S02]  /*6700*/  IMAD.HI.U32 R28, R29, R37, R28 ;  /* 0x000000251d1c7227 */ /* 0x000fe400078e001c */
[----:B------:R-:W0:Y:S02]  /*6710*/  I2F.U32.RP R37, UR35 ;  /* 0x0000002300257d06 */ /* 0x000e240008209000 */
        /* <DEDUP_REMOVED lines=8> */
[----:B0-----:R-:W-:Y:S04]  /*67a0*/  MUFU.RCP R37, R37 ;  /* 0x0000002500257308 */ /* 0x001fe80000001000 */
        /* <DEDUP_REMOVED lines=36> */
[----:B0-----:R-:W-:Y:S01]  /*69f0*/  IMAD R37, R28, R29, RZ ;  /* 0x0000001d1c257224 */ /* 0x001fe200078e02ff */
[----:B------:R-:W-:-:S05]  /*6a00*/  MOV R28, RZ ;  /* 0x000000ff001c7202 */ /* 0x000fca0000000f00 */
[----:B------:R-:W-:Y:S01]  /*6a10*/  @P4 VIADD R36, R36, 0x1 ;  /* 0x0000000124244836 */ /* 0x000fe20000000000 */
[----:B------:R-:W-:Y:S01]  /*6a20*/  @!P5 LOP3.LUT R36, RZ, UR34, RZ, 0x33, !PT ;  /* 0x00000022ff24dc12 */ /* 0x000fe2000f8e33ff */
[----:B------:R-:W-:Y:S01]  /*6a30*/  IMAD.HI.U32 R37, R29, R37, R28 ;  /* 0x000000251d257227 */ /* 0x000fe200078e001c */
[----:B------:R-:W-:Y:S02]  /*6a40*/  IADD3 R28, PT, PT, -R27, RZ, RZ ;  /* 0x000000ff1b1c7210 */ /* 0x000fe40007ffe1ff */
[----:B------:R-:W-:-:S03]  /*6a50*/  ISETP.NE.U32.AND P5, PT, RZ, UR35, PT ;  /* 0x00000023ff007c0c */ /* 0x000fc6000bfa5070 */
[----:B------:R-:W-:-:S04]  /*6a60*/  IMAD.HI.U32 R37, R37, R36, RZ ;  /* 0x0000002425257227 */ /* 0x000fc800078e00ff */
[----:B------:R-:W-:Y:S02]  /*6a70*/  IMAD.MOV R29, RZ, RZ, -R37 ;  /* 0x000000ffff1d7224 */ /* 0x000fe400078e0a25 */
[----:B------:R-:W-:Y:S01]  /*6a80*/  IMAD R5, R28, UR28, R5 ;  /* 0x0000001c1c057c24 */ /* 0x000fe2000f8e0205 */
[----:B------:R-:W-:Y:S01]  /*6a90*/  IADD3 R28, PT, PT, -R31, RZ, RZ ;  /* 0x000000ff1f1c7210 */ /* 0x000fe20007ffe1ff */
[----:B------:R-:W-:Y:S02]  /*6aa0*/  IMAD R29, R29, UR35, R36 ;  /* 0x000000231d1d7c24 */ /* 0x000fe4000f8e0224 */
[----:B------:R-:W-:Y:S01]  /*6ab0*/  IMAD R5, R5, UR15, R30 ;  /* 0x0000000f05057c24 */ /* 0x000fe2000f8e021e */
[----:B------:R-:W-:Y:S01]  /*6ac0*/  IADD3 R30, PT, PT, -R32, RZ, RZ ;  /* 0x000000ff201e7210 */ /* 0x000fe20007ffe1ff */
[----:B------:R-:W-:Y:S01]  /*6ad0*/  IMAD R28, R28, UR29, R27 ;  /* 0x0000001d1c1c7c24 */ /* 0x000fe2000f8e021b */
[----:B------:R-:W-:Y:S01]  /*6ae0*/  ISETP.GE.U32.AND P3, PT, R29, UR35, PT ;  /* 0x000000231d007c0c */ /* 0x000fe2000bf66070 */
[----:B------:R-:W-:Y:S01]  /*6af0*/  IMAD.MOV R27, RZ, RZ, -R33 ;  /* 0x000000ffff1b7224 */ /* 0x000fe200078e0a21 */
[----:B------:R-:W-:Y:S01]  /*6b00*/  ULOP3.LUT UR15, UR25, 0xfffffff8, URZ, 0xc0, !UPT ;  /* 0xfffffff8190f7892 */ /* 0x000fe2000f8ec0ff */
[----:B------:R-:W-:-:S02]  /*6b10*/  IMAD R5, R28, UR16, R5 ;  /* 0x000000101c057c24 */ /* 0x000fc4000f8e0205 */
[----:B------:R-:W-:Y:S01]  /*6b20*/  IMAD R28, R30, UR30, R31 ;  /* 0x0000001e1e1c7c24 */ /* 0x000fe2000f8e021f */
[----:B------:R-:W-:Y:S01]  /*6b30*/  UISETP.NE.AND UP0, UPT, UR4, UR15, UPT ;  /* 0x0000000f0400728c */ /* 0x000fe2000bf05270 */
        /* <DEDUP_REMOVED lines=10> */
[----:B---3--:R-:W-:Y:S02]  /*6be0*/  IMAD R5, R28, UR21, R5 ;  /* 0x000000151c057c24 */ /* 0x008fe4000f8e0205 */
[----:B------:R-:W-:Y:S02]  /*6bf0*/  IMAD.MOV R28, RZ, RZ, -R36 ;  /* 0x000000ffff1c7224 */ /* 0x000fe400078e0a24 */
[----:B-1----:R-:W-:Y:S02]  /*6c00*/  IMAD R5, R34, UR22, R5 ;  /* 0x0000001622057c24 */ /* 0x002fe4000f8e0205 */
[----:B------:R-:W-:-:S04]  /*6c10*/  IMAD R28, R28, UR34, R35 ;  /* 0x000000221c1c7c24 */ /* 0x000fc8000f8e0223 */
[----:B------:R-:W-:Y:S01]  /*6c20*/  @P4 IADD3 R37, PT, PT, R37, 0x1, RZ ;  /* 0x0000000125254810 */ /* 0x000fe20007ffe0ff */
[----:B----4-:R-:W-:Y:S01]  /*6c30*/  IMAD R28, R28, UR23, R5 ;  /* 0x000000171c1c7c24 */ /* 0x010fe2000f8e0205 */
[----:B------:R-:W-:-:S04]  /*6c40*/  @!P5 LOP3.LUT R37, RZ, UR35, RZ, 0x33, !PT ;  /* 0x00000023ff25dc12 */ /* 0x000fc8000f8e33ff */
[----:B------:R-:W-:Y:S02]  /*6c50*/  IADD3 R27, PT, PT, -R37, RZ, RZ ;  /* 0x000000ff251b7210 */ /* 0x000fe40007ffe1ff */
[----:B------:R-:W-:-:S03]  /*6c60*/  MOV R5, R37 ;  /* 0x0000002500057202 */ /* 0x000fc60000000f00 */
[----:B------:R-:W-:-:S04]  /*6c70*/  IMAD R27, R27, UR35, R36 ;  /* 0x000000231b1b7c24 */ /* 0x000fc8000f8e0224 */
[----:B------:R-:W-:Y:S01]  /*6c80*/  IMAD R30, R27, UR24, R28 ;  /* 0x000000181b1e7c24 */ /* 0x000fe2000f8e021c */
[----:B------:R-:W-:Y:S06]  /*6c90*/  BRA.U UP0, `(.L_x_6918) ;  /* 0xfffffff100cc7547 */ /* 0x000fec000b83ffff */
.L_x_6917:
        /* <DEDUP_REMOVED lines=33> */
[----:B---3--:R-:W-:Y:S02]  /*6eb0*/  I2F.U32.RP R33, UR23 ;  /* 0x0000001700217d06 */ /* 0x008fe40008209000 */
[----:B------:R-:W-:Y:S02]  /*6ec0*/  IMAD R31, RZ, RZ, -UR21 ;  /* 0x80000015ff1f7e24 */ /* 0x000fe4000f8e02ff */
[----:B------:R-:W-:-:S04]  /*6ed0*/  IMAD.HI.U32 R27, R32, R5, RZ ;  /* 0x00000005201b7227 */ /* 0x000fc800078e00ff */
[----:B------:R-:W-:Y:S01]  /*6ee0*/  IMAD.MOV R32, RZ, RZ, -R27 ;  /* 0x000000ffff207224 */ /* 0x000fe200078e0a1b */
[----:B------:R-:W0:Y:S03]  /*6ef0*/  F2I.FTZ.U32.TRUNC.NTZ R29, R29 ;  /* 0x0000001d001d7305 */ /* 0x000e26000021f000 */
[----:B------:R-:W-:-:S05]  /*6f00*/  IMAD R28, R32, UR20, R5 ;  /* 0x00000014201c7c24 */ /* 0x000fca000f8e0205 */
[----:B------:R-:W-:Y:S01]  /*6f10*/  ISETP.GE.U32.AND P3, PT, R28, UR20, PT ;  /* 0x000000141c007c0c */ /* 0x000fe2000bf66070 */
[----:B------:R-:W1:Y:S01]  /*6f20*/  I2F.U32.RP R32, UR22 ;  /* 0x0000001600207d06 */ /* 0x000e620008209000 */
[----:B0-----:R-:W-:-:S07]  /*6f30*/  IMAD R31, R31, R29, RZ ;  /* 0x0000001d1f1f7224 */ /* 0x001fce00078e02ff */
[----:B------:R-:W-:Y:S04]  /*6f40*/  MUFU.RCP R33, R33 ;  /* 0x0000002100217308 */ /* 0x000fe80000001000 */
[----:B------:R-:W-:Y:S02]  /*6f50*/  @P3 IADD3 R28, PT, PT, R28, -UR20, RZ ;  /* 0x800000141c1c3c10 */ /* 0x000fe4000fffe0ff */
[----:B------:R-:W-:Y:S02]  /*6f60*/  @P3 IADD3 R27, PT, PT, R27, 0x1, RZ ;  /* 0x000000011b1b3810 */ /* 0x000fe40007ffe0ff */
[----:B------:R-:W-:Y:S01]  /*6f70*/  ISETP.GE.U32.AND P4, PT, R28, UR20, PT ;  /* 0x000000141c007c0c */ /* 0x000fe2000bf86070 */
[----:B------:R-:W-:Y:S01]  /*6f80*/  IMAD.MOV.U32 R28, RZ, RZ, RZ ;  /* 0x000000ffff1c7224 */ /* 0x000fe200078e00ff */
[----:B-1----:R-:W0:Y:S03]  /*6f90*/  MUFU.RCP R32, R32 ;  /* 0x0000002000207308 */ /* 0x002e260000001000 */
[----:B------:R-:W-:-:S08]  /*6fa0*/  IMAD.HI.U32 R28, R29, R31, R28 ;  /* 0x0000001f1d1c7227 */ /* 0x000fd000078e001c */
[----:B------:R-:W-:Y:S02]  /*6fb0*/  @P4 IADD3 R27, PT, PT, R27, 0x1, RZ ;  /* 0x000000011b1b4810 */ /* 0x000fe40007ffe0ff */
[----:B------:R-:W-:Y:S02]  /*6fc0*/  @!P5 LOP3.LUT R27, RZ, UR20, RZ, 0x33, !PT ;  /* 0x00000014ff1bdc12 */ /* 0x000fe4000f8e33ff */
[----:B------:R-:W-:-:S03]  /*6fd0*/  ISETP.NE.U32.AND P5, PT, RZ, UR21, PT ;  /* 0x00000015ff007c0c */ /* 0x000fc6000bfa5070 */
[----:B------:R-:W-:Y:S01]  /*6fe0*/  IMAD.HI.U32 R31, R28, R27, RZ ;  /* 0x0000001b1c1f7227 */ /* 0x000fe200078e00ff */
[----:B0-----:R-:W-:-:S04]  /*6ff0*/  IADD3 R29, PT, PT, R32, 0xffffffe, RZ ;  /* 0x0ffffffe201d7810 */ /* 0x001fc80007ffe0ff */
[----:B------:R-:W-:Y:S02]  /*7000*/  IADD3 R28, PT, PT, -R31, RZ, RZ ;  /* 0x000000ff1f1c7210 */ /* 0x000fe40007ffe1ff */
[----:B------:R-:W0:Y:S03]  /*7010*/  F2I.FTZ.U32.TRUNC.NTZ R29, R29 ;  /* 0x0000001d001d7305 */ /* 0x000e26000021f000 */
[----:B------:R-:W-:-:S05]  /*7020*/  IMAD R28, R28, UR21, R27 ;  /* 0x000000151c1c7c24 */ /* 0x000fca000f8e021b */
[----:B------:R-:W-:Y:S01]  /*7030*/  ISETP.GE.U32.AND P3, PT, R28, UR21, PT ;  /* 0x000000151c007c0c */ /* 0x000fe2000bf66070 */
[----:B0-----:R-:W-:-:S12]  /*7040*/  IMAD R35, R35, R29, RZ ;  /* 0x0000001d23237224 */ /* 0x001fd800078e02ff */
        /* <DEDUP_REMOVED lines=45> */
[----:B--2---:R-:W-:-:S07]  /*7320*/  IMAD R30, R27, UR17, R28 ;  /* 0x000000111b1e7c24 */ /* 0x004fce000f8e021c */
.L_x_6920:
        /* <DEDUP_REMOVED lines=40> */
[----:B------:R-:W-:-:S04]  /*75b0*/  IMAD.HI.U32 R27, R27, R32, RZ ;  /* 0x000000201b1b7227 */ /* 0x000fc800078e00ff */
[----:B------:R-:W-:Y:S01]  /*75c0*/  IMAD R5, R28, UR16, R5 ;  /* 0x000000101c057c24 */ /* 0x000fe2000f8e0205 */
[----:B------:R-:W-:-:S03]  /*75d0*/  IADD3 R29, PT, PT, -R27, RZ, RZ ;  /* 0x000000ff1b1d7210 */ /* 0x000fc60007ffe1ff */
[----:B--2---:R-:W-:Y:S02]  /*75e0*/  IMAD R30, R5, UR4, R30 ;  /* 0x00000004051e7c24 */ /* 0x004fe4000f8e021e */
[----:B------:R-:W-:-:S05]  /*75f0*/  IMAD R29, R29, UR17, R32 ;  /* 0x000000111d1d7c24 */ /* 0x000fca000f8e0220 */
[----:B------:R-:W-:-:S13]  /*7600*/  ISETP.GE.U32.AND P3, PT, R29, UR17, PT ;  /* 0x000000111d007c0c */ /* 0x000fda000bf66070 */
[----:B------:R-:W-:Y:S01]  /*7610*/  @P3 IADD3 R29, PT, PT, R29, -UR17, RZ ;  /* 0x800000111d1d3c10 */ /* 0x000fe2000fffe0ff */
[----:B------:R-:W-:-:S03]  /*7620*/  @P3 VIADD R27, R27, 0x1 ;  /* 0x000000011b1b3836 */ /* 0x000fc60000000000 */
[----:B------:R-:W-:-:S13]  /*7630*/  ISETP.GE.U32.AND P4, PT, R29, UR17, PT ;  /* 0x000000111d007c0c */ /* 0x000fda000bf86070 */
[----:B------:R-:W-:Y:S02]  /*7640*/  @P4 IADD3 R27, PT, PT, R27, 0x1, RZ ;  /* 0x000000011b1b4810 */ /* 0x000fe40007ffe0ff */
[----:B------:R-:W-:-:S04]  /*7650*/  @!P5 LOP3.LUT R27, RZ, UR17, RZ, 0x33, !PT ;  /* 0x00000011ff1bdc12 */ /* 0x000fc8000f8e33ff */
[----:B------:R-:W-:Y:S01]  /*7660*/  MOV R5, R27 ;  /* 0x0000001b00057202 */ /* 0x000fe20000000f00 */
[----:B------:R-:W-:-:S04]  /*7670*/  IMAD.MOV R29, RZ, RZ, -R27 ;  /* 0x000000ffff1d7224 */ /* 0x000fc800078e0a1b */
[----:B------:R-:W-:-:S04]  /*7680*/  IMAD R29, R29, UR17, R32 ;  /* 0x000000111d1d7c24 */ /* 0x000fc8000f8e0220 */
[----:B---3--:R-:W-:-:S07]  /*7690*/  IMAD R30, R29, UR15, R30 ;  /* 0x0000000f1d1e7c24 */ /* 0x008fce000f8e021e */
.L_x_6921:
        /* <DEDUP_REMOVED lines=24> */
[----:B------:R-:W-:-:S04]  /*7820*/  IMAD R5, R28, UR4, R5 ;  /* 0x000000041c057c24 */ /* 0x000fc8000f8e0205 */
[----:B-1----:R-:W-:Y:S01]  /*7830*/  IMAD R30, R5, UR14, R30 ;  /* 0x0000000e051e7c24 */ /* 0x002fe2000f8e021e */
[----:B------:R-:W-:-:S07]  /*7840*/  MOV R5, R32 ;  /* 0x0000002000057202 */ /* 0x000fce0000000f00 */
.L_x_6919:
[----:B------:R-:W1:Y:S01]  /*7850*/  LDC.64 R28, c[0x0][0x380] ;  /* 0x0000e000ff1c7b82 */ /* 0x000e620000000a00 */
[----:B------:R-:W2:Y:S02]  /*7860*/  LDCU UR4, c[0x0][0x3ec] ;  /* 0x00007d80ff0477ac */ /* 0x000ea40008000800 */
[----:B--2---:R-:W-:-:S04]  /*7870*/  IMAD R5, R5, UR4, R30 ;  /* 0x0000000405057c24 */ /* 0x004fc8000f8e021e */
[----:B-1----:R-:W-:-:S05]  /*7880*/  IMAD.WIDE.U32 R28, R5, 0x2, R28 ;  /* 0x00000002051c7825 */ /* 0x002fca00078e001c */
[----:B------:R3:W5:Y:S01]  /*7890*/  LDG.E.U16 R27, desc[UR18][R28.64] ;  /* 0x000000121c1b7981 */ /* 0x000762000c1e1500 */
[----:B------:R-:W-:Y:S05]  /*78a0*/  BRA `(.L_x_6916) ;  /* 0x0000000000747947 */ /* 0x000fea0003800000 */
.L_x_6894:
        /* <DEDUP_REMOVED lines=29> */
.L_x_6916:
[----:B0-----:R-:W-:Y:S05]  /*7a80*/  BSYNC.RECONVERGENT B0 ;  /* 0x0000000000007941 */ /* 0x001fea0003800200 */
.L_x_6893:
[----:B------:R-:W0:Y:S02]  /*7a90*/  LDC R5, c[0x0][0x528] ;  /* 0x00014a00ff057b82 */ /* 0x000e240000000800 */
[----:B0-----:R-:W-:-:S13]  /*7aa0*/  ISETP.GE.AND P3, PT, R5, 0x2, PT ;  /* 0x000000020500780c */ /* 0x001fda0003f66270 */
[----:B------:R-:W-:Y:S05]  /*7ab0*/  @!P3 BRA `(.L_x_6922) ;  /* 0x000000680078b947 */ /* 0x000fea0003800000 */
[----:B------:R-:W-:Y:S01]  /*7ac0*/  ISETP.GE.U32.AND P3, PT, R25, R0, PT ;  /* 0x000000001900720c */ /* 0x000fe20003f66070 */
[----:B------:R-:W-:-:S12]  /*7ad0*/  BSSY.RECONVERGENT B0, `(.L_x_6923) ;  /* 0x00001a5000007945 */ /* 0x000fd80003800200 */
[----:B------:R-:W-:Y:S05]  /*7ae0*/  @P3 BRA `(.L_x_6924) ;  /* 0x00000018008c3947 */ /* 0x000fea0003800000 */
[----:B---3--:R-:W-:Y:S01]  /*7af0*/  VIADD R28, R5, 0xfffffffe ;  /* 0xfffffffe051c7836 */ /* 0x008fe20000000000 */
[----:B------:R-:W0:Y:S01]  /*7b00*/  LDCU UR14, c[0x0][0x528] ;  /* 0x0000a500ff0e77ac */ /* 0x000e220008000800 */
[----:B-12---:R-:W-:Y:S01]  /*7b10*/  HFMA2 R31, -RZ, RZ, 0, 0 ;  /* 0x00000000ff1f7431 */ /* 0x006fe200000001ff */
[----:B------:R-:W-:Y:S02]  /*7b20*/  MOV R30, R25 ;  /* 0x00000019001e7202 */ /* 0x000fe40000000f00 */
[----:B------:R-:W-:Y:S01]  /*7b30*/  ISETP.GE.U32.AND P3, PT, R28, 0x7, PT ;  /* 0x000000071c00780c */ /* 0x000fe20003f66070 */
[----:B------:R-:W-:-:S12]  /*7b40*/  UISETP.NE.AND UP1, UPT, UR27, URZ, UPT ;  /* 0x000000ff1b00728c */ /* 0x000fd8000bf25270 */
[----:B------:R-:W-:Y:S05]  /*7b50*/  @!P3 BRA `(.L_x_6925) ;  /* 0x0000000c0040b947 */ /* 0x000fea0003800000 */
[----:B------:R-:W-:Y:S01]  /*7b60*/  IMAD.MOV.U32 R31, RZ, RZ, RZ ;  /* 0x000000ffff1f7224 */ /* 0x000fe200078e00ff */
[----:B------:R-:W-:Y:S01]  /*7b70*/  MOV R30, R25 ;  /* 0x00000019001e7202 */ /* 0x000fe20000000f00 */
[----:B------:R-:W-:-:S06]  /*7b80*/  UMOV UR4, URZ ;  /* 0x000000ff00047c82 */ /* 0x000fcc0008000000 */
.L_x_6926:
        /* <DEDUP_REMOVED lines=34> */
[----:B------:R-:W0:Y:S01]  /*7db0*/  LDCU UR35, c[0x0][UR24+0x388] ;  /* 0x00007100182377ac */ /* 0x000e220008000800 */
[----:B--2---:R-:W-:Y:S01]  /*7dc0*/  IADD3 R41, PT, PT, RZ, -UR32, RZ ;  /* 0x80000020ff297c10 */ /* 0x004fe2000fffe0ff */
[----:B------:R-:W2:Y:S04]  /*7dd0*/  LDCU UR16, c[0x0][UR16+0x3ec] ;  /* 0x00007d80101077ac */ /* 0x000ea80008000800 */
[----:B------:R1:W4:Y:S01]  /*7de0*/  F2I.FTZ.U32.TRUNC.NTZ R29, R28 ;  /* 0x0000001c001d7305 */ /* 0x000322000021f000 */
[----:B------:R-:W2:Y:S01]  /*7df0*/  LDCU UR17, c[0x0][UR17+0x3ec] ;  /* 0x00007d80111177ac */ /* 0x000ea20008000800 */
[----:B------:R-:W2:Y:S06]  /*7e00*/  LDCU UR20, c[0x0][UR20+0x3ec] ;  /* 0x00007d80141477ac */ /* 0x000eac0008000800 */
[----:B---3--:R-:W-:Y:S01]  /*7e10*/  MUFU.RCP R34, R34 ;  /* 0x0000002200227308 */ /* 0x008fe20000001000 */
[----:B-1----:R-:W-:Y:S01]  /*7e20*/  HFMA2 R28, -RZ, RZ, 0, 0 ;  /* 0x00000000ff1c7431 */ /* 0x002fe200000001ff */
[----:B------:R-:W1:Y:S01]  /*7e30*/  LDCU UR21, c[0x0][UR21+0x3ec] ;  /* 0x00007d80151577ac */ /* 0x000e620008000800 */
[----:B----4-:R-:W-:-:S05]  /*7e40*/  IMAD R35, R35, R29, RZ ;  /* 0x0000001d23237224 */ /* 0x010fca00078e02ff */
[----:B------:R-:W3:Y:S01]  /*7e50*/  I2F.U32.RP R36, UR32 ;  /* 0x0000002000247d06 */ /* 0x000ee20008209000 */
        /* <DEDUP_REMOVED lines=8> */
[----:B---3--:R-:W-:Y:S03]  /*7ee0*/  MUFU.RCP R36, R36 ;  /* 0x0000002400247308 */ /* 0x008fe60000001000 */
        /* <DEDUP_REMOVED lines=11> */
[----:B------:R-:W3:Y:S01]  /*7fa0*/  I2F.U32.RP R38, UR34 ;  /* 0x0000002200267d06 */ /* 0x000ee20008209000 */
[----:B0-----:R-:W-:-:S07]  /*7fb0*/  IMAD R33, R33, R29, RZ ;  /* 0x0000001d21217224 */ /* 0x001fce00078e02ff */
[----:B------:R-:W0:Y:S01]  /*7fc0*/  I2F.U32.RP R40, UR35 ;  /* 0x0000002300287d06 */ /* 0x000e220008209000 */
[----:B------:R-:W-:Y:S02]  /*7fd0*/  IMAD.HI.U32 R33, R29, R33, R28 ;  /* 0x000000211d217227 */ /* 0x000fe400078e001c */
[----:B------:R-:W-:Y:S02]  /*7fe0*/  @P4 IADD3 R32, PT, PT, R32, 0x1, RZ ;  /* 0x0000000120204810 */ /* 0x000fe40007ffe0ff */
[----:B------:R-:W-:Y:S02]  /*7ff0*/  @!P5 LOP3.LUT R32, RZ, UR28, RZ, 0x33, !PT ;  /* 0x0000001cff20dc12 */ /* 0x000fe4000f8e33ff */
[----:B------:R-:W-:Y:S01]  /*8000*/  ISETP.NE.U32.AND P5, PT, RZ, UR29, PT ;  /* 0x0000001dff007c0c */ /* 0x000fe2000bfa5070 */
[----:B---3--:R-:W-:Y:S02]  /*8010*/  MUFU.RCP R38, R38 ;  /* 0x0000002600267308 */ /* 0x008fe40000001000 */
[----:B------:R-:W-:-:S04]  /*8020*/  IMAD.HI.U32 R33, R33, R32, RZ ;  /* 0x0000002021217227 */ /* 0x000fc800078e00ff */
[----:B------:R-:W-:Y:S02]  /*8030*/  IMAD.MOV R29, RZ, RZ, -R33 ;  /* 0x000000ffff1d7224 */ /* 0x000fe400078e0a21 */
[----:B0-----:R-:W-:Y:S02]  /*8040*/  MUFU.RCP R40, R40 ;  /* 0x0000002800287308 */ /* 0x001fe40000001000 */
        /* <DEDUP_REMOVED lines=74> */
[----:B------:R-:W-:Y:S01]  /*84f0*/  IMAD.HI.U32 R28, R29, R41, R28 ;  /* 0x000000291d1c7227 */ /* 0x000fe200078e001c */
[----:B------:R-:W-:-:S03]  /*8500*/  IADD3 R41, PT, PT, RZ, -UR35, RZ ;  /* 0x80000023ff297c10 */ /* 0x000fc6000fffe0ff */
        /* <DEDUP_REMOVED lines=16> */
[----:B------:R-:W-:Y:S01]  /*8610*/  @P4 IADD3 R38, PT, PT, R38, 0x1, RZ ;  /* 0x0000000126264810 */ /* 0x000fe20007ffe0ff */
[----:B------:R-:W-:Y:S01]  /*8620*/  IMAD R30, R29, UR28, R30 ;  /* 0x0000001c1d1e7c24 */ /* 0x000fe2000f8e021e */
[----:B------:R-:W-:Y:S02]  /*8630*/  @!P5 LOP3.LUT R38, RZ, UR34, RZ, 0x33, !PT ;  /* 0x00000022ff26dc12 */ /* 0x000fe4000f8e33ff */
[----:B------:R-:W-:Y:S01]  /*8640*/  IADD3 R29, PT, PT, -R33, RZ, RZ ;  /* 0x000000ff211d7210 */ /* 0x000fe20007ffe1ff */
[----:B------:R-:W-:Y:S01]  /*8650*/  IMAD R30, R30, UR15, R31 ;  /* 0x0000000f1e1e7c24 */ /* 0x000fe2000f8e021f */
[----:B------:R-:W-:Y:S01]  /*8660*/  IADD3 R31, PT, PT, -R35, RZ, RZ ;  /* 0x000000ff231f7210 */ /* 0x000fe20007ffe1ff */
[----:B------:R-:W-:Y:S01]  /*8670*/  IMAD.HI.U32 R28, R41, R38, RZ ;  /* 0x00000026291c7227 */ /* 0x000fe200078e00ff */
[----:B------:R-:W-:-:S03]  /*8680*/  ISETP.NE.U32.AND P5, PT, RZ, UR35, PT ;  /* 0x00000023ff007c0c */ /* 0x000fc6000bfa5070 */
[----:B------:R-:W-:Y:S02]  /*8690*/  IMAD.MOV R41, RZ, RZ, -R28 ;  /* 0x000000ffff297224 */ /* 0x000fe400078e0a1c */
[----:B------:R-:W-:Y:S02]  /*86a0*/  IMAD R29, R29, UR29, R32 ;  /* 0x0000001d1d1d7c24 */ /* 0x000fe4000f8e0220 */
[----:B------:R-:W-:Y:S02]  /*86b0*/  IMAD R40, R41, UR35, R38 ;  /* 0x0000002329287c24 */ /* 0x000fe4000f8e0226 */
[----:B------:R-:W-:Y:S02]  /*86c0*/  IMAD.MOV R32, RZ, RZ, -R34 ;  /* 0x000000ffff207224 */ /* 0x000fe400078e0a22 */
[----:B--2---:R-:W-:Y:S01]  /*86d0*/  IMAD R29, R29, UR16, R30 ;  /* 0x000000101d1d7c24 */ /* 0x004fe2000f8e021e */
[----:B------:R-:W-:Y:S01]  /*86e0*/  ISETP.GE.U32.AND P3, PT, R40, UR35, PT ;  /* 0x0000002328007c0c */ /* 0x000fe2000bf66070 */
[----:B------:R-:W-:-:S02]  /*86f0*/  IMAD R30, R32, UR30, R33 ;  /* 0x0000001e201e7c24 */ /* 0x000fc4000f8e0221 */
[----:B------:R-:W-:Y:S01]  /*8700*/  IMAD R34, R31, UR31, R34 ;  /* 0x0000001f1f227c24 */ /* 0x000fe2000f8e0222 */
[----:B------:R-:W-:Y:S01]  /*8710*/  IADD3 R31, PT, PT, -R37, RZ, RZ ;  /* 0x000000ff251f7210 */ /* 0x000fe20007ffe1ff */
[----:B------:R-:W-:Y:S02]  /*8720*/  IMAD R29, R30, UR17, R29 ;  /* 0x000000111e1d7c24 */ /* 0x000fe4000f8e021d */
[--C-:B------:R-:W-:Y:S02]  /*8730*/  IMAD.MOV R30, RZ, RZ, -R36.reuse ;  /* 0x000000ffff1e7224 */ /* 0x100fe400078e0a24 */
[----:B------:R-:W-:Y:S02]  /*8740*/  IMAD R29, R34, UR20, R29 ;  /* 0x00000014221d7c24 */ /* 0x000fe4000f8e021d */
[----:B------:R-:W-:Y:S02]  /*8750*/  IMAD R30, R30, UR32, R35 ;  /* 0x000000201e1e7c24 */ /* 0x000fe4000f8e0223 */
[----:B------:R-:W-:Y:S01]  /*8760*/  @P3 IADD3 R40, PT, PT, R40, -UR35, RZ ;  /* 0x8000002328283c10 */ /* 0x000fe2000fffe0ff */
[----:B------:R-:W-:Y:S01]  /*8770*/  IMAD R36, R31, UR33, R36 ;  /* 0x000000211f247c24 */ /* 0x000fe2000f8e0224 */
[----:B------:R-:W-:Y:S01]  /*8780*/  @P3 IADD3 R28, PT, PT, R28, 0x1, RZ ;  /* 0x000000011c1c3810 */ /* 0x000fe20007ffe0ff */
[----:B-1----:R-:W-:Y:S01]  /*8790*/  IMAD R29, R30, UR21, R29 ;  /* 0x000000151e1d7c24 */ /* 0x002fe2000f8e021d */
[----:B------:R-:W-:-:S02]  /*87a0*/  ISETP.GE.U32.AND P4, PT, R40, UR35, PT ;  /* 0x0000002328007c0c */ /* 0x000fc4000bf86070 */
[----:B------:R-:W-:Y:S01]  /*87b0*/  IADD3 R30, PT, PT, -R38, RZ, RZ ;  /* 0x000000ff261e7210 */ /* 0x000fe20007ffe1ff */
[----:B----4-:R-:W-:-:S04]  /*87c0*/  IMAD R29, R36, UR22, R29 ;  /* 0x00000016241d7c24 */ /* 0x010fc8000f8e021d */
[----:B------:R-:W-:-:S04]  /*87d0*/  IMAD R30, R30, UR34, R37 ;  /* 0x000000221e1e7c24 */ /* 0x000fc8000f8e0225 */
[----:B------:R-:W-:Y:S02]  /*87e0*/  IMAD R29, R30, UR23, R29 ;  /* 0x000000171e1d7c24 */ /* 0x000fe4000f8e021d */
[----:B------:R-:W-:Y:S01]  /*87f0*/  @P4 VIADD R28, R28, 0x1 ;  /* 0x000000011c1c4836 */ /* 0x000fe20000000000 */
[----:B------:R-:W-:-:S04]  /*8800*/  @!P5 LOP3.LUT R28, RZ, UR35, RZ, 0x33, !PT ;  /* 0x00000023ff1cdc12 */ /* 0x000fc8000f8e33ff */
[----:B------:R-:W-:Y:S01]  /*8810*/  IADD3 R31, PT, PT, -R28, RZ, RZ ;  /* 0x000000ff1c1f7210 */ /* 0x000fe20007ffe1ff */
[----:B------:R-:W-:-:S04]  /*8820*/  IMAD.MOV.U32 R30, RZ, RZ, R28 ;  /* 0x000000ffff1e7224 */ /* 0x000fc800078e001c */
[----:B------:R-:W-:-:S04]  /*8830*/  IMAD R38, R31, UR35, R38 ;  /* 0x000000231f267c24 */ /* 0x000fc8000f8e0226 */
[----:B------:R-:W-:Y:S01]  /*8840*/  IMAD R31, R38, UR24, R29 ;  /* 0x00000018261f7c24 */ /* 0x000fe2000f8e021d */
[----:B------:R-:W-:Y:S06]  /*8850*/  BRA.U UP0, `(.L_x_6926) ;  /* 0xfffffff100cc7547 */ /* 0x000fec000b83ffff */
.L_x_6925:
        /* <DEDUP_REMOVED lines=93> */
[----:B------:R-:W-:Y:S02]  /*8e30*/  IADD3 R29, PT, PT, -R33, RZ, RZ ;  /* 0x000000ff211d7210 */ /* 0x000fe40007ffe1ff */
[----:B------:R-:W-:Y:S01]  /*8e40*/  IADD3 R30, PT, PT, -R34, RZ, RZ ;  /* 0x000000ff221e7210 */ /* 0x000fe20007ffe1ff */
[----:B----4-:R-:W-:Y:S02]  /*8e50*/  IMAD R28, R28, UR4, R31 ;  /* 0x000000041c1c7c24 */ /* 0x010fe4000f8e021f */
[----:B------:R-:W-:-:S02]  /*8e60*/  IMAD R29, R29, UR21, R32 ;  /* 0x000000151d1d7c24 */ /* 0x000fc4000f8e0220 */
[----:B------:R-:W-:Y:S02]  /*8e70*/  IMAD R33, R30, UR22, R33 ;  /* 0x000000161e217c24 */ /* 0x000fe4000f8e0221 */
[----:B------:R-:W-:Y:S02]  /*8e80*/  IMAD R28, R29, UR15, R28 ;  /* 0x0000000f1d1c7c24 */ /* 0x000fe4000f8e021c */
[----:B------:R-:W-:Y:S01]  /*8e90*/  @P4 VIADD R35, R35, 0x1 ;  /* 0x0000000123234836 */ /* 0x000fe20000000000 */
[----:B------:R-:W-:Y:S01]  /*8ea0*/  @!P5 LOP3.LUT R35, RZ, UR23, RZ, 0x33, !PT ;  /* 0x00000017ff23dc12 */ /* 0x000fe2000f8e33ff */
[----:B------:R-:W-:-:S03]  /*8eb0*/  IMAD R28, R33, UR16, R28 ;  /* 0x00000010211c7c24 */ /* 0x000fc6000f8e021c */
[----:B------:R-:W-:Y:S01]  /*8ec0*/  IADD3 R31, PT, PT, -R35, RZ, RZ ;  /* 0x000000ff231f7210 */ /* 0x000fe20007ffe1ff */
[----:B------:R-:W-:-:S04]  /*8ed0*/  IMAD.MOV.U32 R30, RZ, RZ, R35 ;  /* 0x000000ffff1e7224 */ /* 0x000fc800078e0023 */
[----:B------:R-:W-:-:S04]  /*8ee0*/  IMAD R31, R31, UR23, R34 ;  /* 0x000000171f1f7c24 */ /* 0x000fc8000f8e0222 */
[----:B--2---:R-:W-:-:S07]  /*8ef0*/  IMAD R31, R31, UR17, R28 ;  /* 0x000000111f1f7c24 */ /* 0x004fce000f8e021c */
.L_x_6928:
        /* <DEDUP_REMOVED lines=56> */
.L_x_6929:
        /* <DEDUP_REMOVED lines=28> */
.L_x_6927:
[----:B------:R-:W1:Y:S01]  /*9440*/  LDCU UR4, c[0x0][0x4c4] ;  /* 0x00009880ff0477ac */ /* 0x000e620008000800 */
[----:B------:R-:W2:Y:S01]  /*9450*/  LDC.64 R28, c[0x0][0x458] ;  /* 0x00011600ff1c7b82 */ /* 0x000ea20000000a00 */
[----:B-----5:R-:W-:Y:S01]  /*9460*/  HADD2.F32 R32, -RZ, R4.H0_H0 ;  /* 0x20000004ff207230 */ /* 0x020fe20000004100 */
[----:B0-----:R-:W0:Y:S04]  /*9470*/  LDCU.64 UR14, c[0x0][0x530] ;  /* 0x0000a600ff0e77ac */ /* 0x001e280008000a00 */
[----:B------:R-:W-:Y:S01]  /*9480*/  FMUL.FTZ R32, R9, R32 ;  /* 0x0000002009207220 */ /* 0x000fe20000410000 */
[----:B------:R-:W-:-:S03]  /*9490*/  SEL R9, RZ, 0x1, P0 ;  /* 0x00000001ff097807 */ /* 0x000fc60000000000 */
[----:B------:R-:W-:-:S05]  /*94a0*/  FMUL.FTZ R32, R17, R32 ;  /* 0x0000002011207220 */ /* 0x000fca0000410000 */
[----:B------:R-:W-:Y:S01]  /*94b0*/  F2FP.F16.F32.PACK_AB R32, RZ, R32 ;  /* 0x00000020ff20723e */ /* 0x000fe200000000ff */
[----:B-1----:R-:W-:-:S05]  /*94c0*/  IMAD R31, R30, UR4, R31 ;  /* 0x000000041e1f7c24 */ /* 0x002fca000f8e021f */
[C---:B0-----:R-:W-:Y:S01]  /*94d0*/  IADD3 R30, P3, PT, R31.reuse, UR14, RZ ;  /* 0x0000000e1f1e7c10 */ /* 0x041fe2000ff7e0ff */
[----:B--2---:R-:W-:-:S04]  /*94e0*/  IMAD.WIDE.U32 R28, R31, 0x2, R28 ;  /* 0x000000021f1c7825 */ /* 0x004fc800078e001c */
[----:B------:R-:W-:Y:S01]  /*94f0*/  IMAD.X R31, RZ, RZ, UR15, P3 ;  /* 0x0000000fff1f7e24 */ /* 0x000fe200098e06ff */
[----:B------:R0:W-:Y:S04]  /*9500*/  STG.E.U16 desc[UR18][R28.64], R32 ;  /* 0x000000201c007986 */ /* 0x0001e8000c101512 */
[----:B------:R0:W-:Y:S03]  /*9510*/  STG.E.U8 desc[UR18][R30.64], R9 ;  /* 0x000000091e007986 */ /* 0x0001e6000c101112 */
.L_x_6924:
[----:B------:R-:W-:Y:S05]  /*9520*/  BSYNC.RECONVERGENT B0 ;  /* 0x0000000000007941 */ /* 0x000fea0003800200 */
.L_x_6923:
[----:B0-----:R-:W-:Y:S01]  /*9530*/  IADD3 R9, PT, PT, R19, R25, RZ ;  /* 0x0000001913097210 */ /* 0x001fe20007ffe0ff */
[----:B------:R-:W-:Y:S03]  /*9540*/  BSSY.RECONVERGENT B0, `(.L_x_6930) ;  /* 0x00001a6000007945 */ /* 0x000fe60003800200 */
[----:B------:R-:W-:-:S13]  /*9550*/  ISETP.GE.U32.AND P0, PT, R9, R0, PT ;  /* 0x000000000900720c */ /* 0x000fda0003f06070 */
[----:B------:R-:W-:Y:S05]  /*9560*/  @P0 BRA `(.L_x_6931) ;  /* 0x00000018008c0947 */ /* 0x000fea0003800000 */
[----:B---3--:R-:W-:Y:S01]  /*9570*/  IADD3 R28, PT, PT, R5, -0x2, RZ ;  /* 0xfffffffe051c7810 */ /* 0x008fe20007ffe0ff */
[----:B------:R-:W0:Y:S01]  /*9580*/  LDCU UR14, c[0x0][0x528] ;  /* 0x0000a500ff0e77ac */ /* 0x000e220008000800 */
[----:B-12---:R-:W-:Y:S01]  /*9590*/  IMAD.MOV.U32 R31, RZ, RZ, RZ ;  /* 0x000000ffff1f7224 */ /* 0x006fe200078e00ff */
[----:B------:R-:W-:Y:S02]  /*95a0*/  MOV R30, R9 ;  /* 0x00000009001e7202 */ /* 0x000fe40000000f00 */
[----:B------:R-:W-:Y:S01]  /*95b0*/  ISETP.GE.U32.AND P0, PT, R28, 0x7, PT ;  /* 0x000000071c00780c */ /* 0x000fe20003f06070 */
[----:B------:R-:W-:-:S12]  /*95c0*/  UISETP.NE.AND UP1, UPT, UR27, URZ, UPT ;  /* 0x000000ff1b00728c */ /* 0x000fd8000bf25270 */
[----:B------:R-:W-:Y:S05]  /*95d0*/  @!P0 BRA `(.L_x_6932) ;  /* 0x0000000c00408947 */ /* 0x000fea0003800000 */
[----:B------:R-:W-:Y:S02]  /*95e0*/  HFMA2 R31, -RZ, RZ, 0, 0 ;  /* 0x00000000ff1f7431 */ /* 0x000fe400000001ff */
[----:B------:R-:W-:Y:S01]  /*95f0*/  IMAD.MOV.U32 R30, RZ, RZ, R9 ;  /* 0x000000ffff1e7224 */ /* 0x000fe200078e0009 */
[----:B------:R-:W-:-:S06]  /*9600*/  UMOV UR4, URZ ;  /* 0x000000ff00047c82 */ /* 0x000fcc0008000000 */
.L_x_6933:
        /* <DEDUP_REMOVED lines=33> */
[----:B------:R-:W-:Y:S01]  /*9820*/  ULEA UR24, UR14, UR24, 0x2 ;  /* 0x000000180e187291 */ /* 0x000fe2000f8e10ff */
[----:B0-----:R-:W-:Y:S01]  /*9830*/  IADD3 R28, PT, PT, R32, 0xffffffe, RZ ;  /* 0x0ffffffe201c7810 */ /* 0x001fe20007ffe0ff */
        /* <DEDUP_REMOVED lines=19> */
[----:B------:R-:W-:Y:S01]  /*9970*/  IMAD R28, R29, UR28, R30 ;  /* 0x0000001c1d1c7c24 */ /* 0x000fe2000f8e021e */
[----:B------:R-:W-:Y:S01]  /*9980*/  IADD3 R29, PT, PT, R33, 0xffffffe, RZ ;  /* 0x0ffffffe211d7810 */ /* 0x000fe20007ffe0ff */
[----:B------:R-:W-:Y:S01]  /*9990*/  UISETP.NE.AND UP0, UPT, UR4, UR7, UPT ;  /* 0x000000070400728c */ /* 0x000fe2000bf05270 */
[----:B------:R-:W-:-:S02]  /*99a0*/  IADD3 R33, PT, PT, RZ, -UR29, RZ ;  /* 0x8000001dff217c10 */ /* 0x000fc4000fffe0ff */
[C---:B------:R-:W-:Y:S01]  /*99b0*/  ISETP.GE.U32.AND P0, PT, R28.reuse, UR28, PT ;  /* 0x0000001c1c007c0c */ /* 0x040fe2000bf06070 */
[----:B----4-:R-:W-:Y:S08]  /*99c0*/  MUFU.RCP R35, R35 ;  /* 0x0000002300237308 */ /* 0x010ff00000001000 */
[----:B------:R-:W1:Y:S04]  /*99d0*/  F2I.FTZ.U32.TRUNC.NTZ R29, R29 ;  /* 0x0000001d001d7305 */ /* 0x000e68000021f000 */
[----:B------:R-:W-:Y:S01]  /*99e0*/  @P0 VIADD R28, R28, -UR28 ;  /* 0x8000001c1c1c0c36 */ /* 0x000fe20008000000 */
[----:B------:R-:W-:-:S03]  /*99f0*/  @P0 IADD3 R32, PT, PT, R32, 0x1, RZ ;  /* 0x0000000120200810 */ /* 0x000fc60007ffe0ff */
[----:B------:R-:W4:Y:S01]  /*9a00*/  I2F.U32.RP R38, UR34 ;  /* 0x0000002200267d06 */ /* 0x000f220008209000 */
[----:B------:R-:W-:Y:S02]  /*9a10*/  ISETP.GE.U32.AND P3, PT, R28, UR28, PT ;  /* 0x0000001c1c007c0c */ /* 0x000fe4000bf66070 */
[----:B------:R-:W-:Y:S01]  /*9a20*/  MOV R28, RZ ;  /* 0x000000ff001c7202 */ /* 0x000fe20000000f00 */
[----:B-1----:R-:W-:-:S04]  /*9a30*/  IMAD R33, R33, R29, RZ ;  /* 0x0000001d21217224 */ /* 0x002fc800078e02ff */
[----:B--2---:R-:W1:Y:S01]  /*9a40*/  I2F.U32.RP R40, UR35 ;  /* 0x0000002300287d06 */ /* 0x004e620008209000 */
[----:B------:R-:W-:-:S05]  /*9a50*/  IMAD.HI.U32 R33, R29, R33, R28 ;  /* 0x000000211d217227 */ /* 0x000fca00078e001c */
[----:B------:R-:W-:Y:S01]  /*9a60*/  @P3 VIADD R32, R32, 0x1 ;  /* 0x0000000120203836 */ /* 0x000fe20000000000 */
[----:B------:R-:W-:Y:S01]  /*9a70*/  @!P4 LOP3.LUT R32, RZ, UR28, RZ, 0x33, !PT ;  /* 0x0000001cff20cc12 */ /* 0x000fe2000f8e33ff */
[----:B----4-:R-:W-:Y:S01]  /*9a80*/  MUFU.RCP R38, R38 ;  /* 0x0000002600267308 */ /* 0x010fe20000001000 */
[----:B------:R-:W-:-:S03]  /*9a90*/  ISETP.NE.U32.AND P4, PT, RZ, UR29, PT ;  /* 0x0000001dff007c0c */ /* 0x000fc6000bf85070 */
[----:B------:R-:W-:-:S04]  /*9aa0*/  IMAD.HI.U32 R33, R33, R32, RZ ;  /* 0x0000002021217227 */ /* 0x000fc800078e00ff */
[----:B-1----:R-:W-:Y:S01]  /*9ab0*/  MUFU.RCP R40, R40 ;  /* 0x0000002800287308 */ /* 0x002fe20000001000 */
        /* <DEDUP_REMOVED lines=11> */
[----:B------:R-:W-:Y:S01]  /*9b70*/  IADD3 R29, PT, PT, R35, 0xffffffe, RZ ;  /* 0x0ffffffe231d7810 */ /* 0x000fe20007ffe0ff */
[----:B------:R-:W1:Y:S02]  /*9b80*/  I2F.U32.RP R37, UR33 ;  /* 0x0000002100257d06 */ /* 0x000e640008209000 */
[----:B------:R-:W-:Y:S02]  /*9b90*/  IMAD R35, RZ, RZ, -UR31 ;  /* 0x8000001fff237e24 */ /* 0x000fe4000f8e02ff */
[----:B------:R-:W-:Y:S02]  /*9ba0*/  @P3 IADD3 R33, PT, PT, R33, 0x1, RZ ;  /* 0x0000000121213810 */ /* 0x000fe40007ffe0ff */
[----:B------:R-:W-:Y:S02]  /*9bb0*/  @!P4 LOP3.LUT R33, RZ, UR29, RZ, 0x33, !PT ;  /* 0x0000001dff21cc12 */ /* 0x000fe4000f8e33ff */
[----:B------:R-:W2:Y:S01]  /*9bc0*/  F2I.FTZ.U32.TRUNC.NTZ R29, R29 ;  /* 0x0000001d001d7305 */ /* 0x000ea2000021f000 */
[----:B------:R-:W-:-:S02]  /*9bd0*/  ISETP.NE.U32.AND P4, PT, RZ, UR30, PT ;  /* 0x0000001eff007c0c */ /* 0x000fc4000bf85070 */
[----:B------:R-:W-:-:S04]  /*9be0*/  IMAD.HI.U32 R34, R28, R33, RZ ;  /* 0x000000211c227227 */ /* 0x000fc800078e00ff */
[----:B------:R-:W-:Y:S01]  /*9bf0*/  IMAD.MOV R28, RZ, RZ, -R34 ;  /* 0x000000ffff1c7224 */ /* 0x000fe200078e0a22 */
[----:B-1----:R-:W-:Y:S03]  /*9c00*/  MUFU.RCP R37, R37 ;  /* 0x0000002500257308 */ /* 0x002fe60000001000 */
        /* <DEDUP_REMOVED lines=23> */
[----:B------:R-:W-:Y:S01]  /*9d80*/  VIADD R29, R37, 0xffffffe ;  /* 0x0ffffffe251d7836 */ /* 0x000fe20000000000 */
[----:B------:R-:W-:Y:S01]  /*9d90*/  IADD3 R37, PT, PT, RZ, -UR33, RZ ;  /* 0x80000021ff257c10 */ /* 0x000fe2000fffe0ff */
[----:B------:R-:W-:Y:S01]  /*9da0*/  @P3 VIADD R35, R35, 0x1 ;  /* 0x0000000123233836 */ /* 0x000fe20000000000 */
[----:B------:R-:W-:Y:S01]  /*9db0*/  @!P4 LOP3.LUT R35, RZ, UR31, RZ, 0x33, !PT ;  /* 0x0000001fff23cc12 */ /* 0x000fe2000f8e33ff */
[----:B------:R-:W-:Y:S01]  /*9dc0*/  IMAD R41, RZ, RZ, -UR34 ;  /* 0x80000022ff297e24 */ /* 0x000fe2000f8e02ff */
[----:B------:R-:W-:Y:S01]  /*9dd0*/  ISETP.NE.U32.AND P4, PT, RZ, UR32, PT ;  /* 0x00000020ff007c0c */ /* 0x000fe2000bf85070 */
[----:B------:R-:W1:Y:S02]  /*9de0*/  F2I.FTZ.U32.TRUNC.NTZ R29, R29 ;  /* 0x0000001d001d7305 */ /* 0x000e64000021f000 */
[----:B------:R-:W-:-:S05]  /*9df0*/  IMAD.HI.U32 R36, R28, R35, RZ ;  /* 0x000000231c247227 */ /* 0x000fca00078e00ff */
[----:B------:R-:W-:-:S05]  /*9e00*/  IADD3 R28, PT, PT, -R36, RZ, RZ ;  /* 0x000000ff241c7210 */ /* 0x000fca0007ffe1ff */
[----:B------:R-:W-:Y:S02]  /*9e10*/  IMAD R28, R28, UR32, R35 ;  /* 0x000000201c1c7c24 */ /* 0x000fe4000f8e0223 */
[----:B-1----:R-:W-:-:S03]  /*9e20*/  IMAD R37, R37, R29, RZ ;  /* 0x0000001d25257224 */ /* 0x002fc600078e02ff */
        /* <DEDUP_REMOVED lines=22> */
[----:B------:R-:W-:-:S03]  /*9f90*/  IADD3 R41, PT, PT, RZ, -UR35, RZ ;  /* 0x80000023ff297c10 */ /* 0x000fc6000fffe0ff */
        /* <DEDUP_REMOVED lines=13> */
[----:B------:R-:W-:-:S04]  /*a070*/  IMAD.HI.U32 R41, R29, R41, R28 ;  /* 0x000000291d297227 */ /* 0x000fc800078e001c */
[----:B------:R-:W-:Y:S02]  /*a080*/  IMAD.MOV R29, RZ, RZ, -R32 ;  /* 0x000000ffff1d7224 */ /* 0x000fe400078e0a20 */
[----:B------:R-:W-:Y:S01]  /*a090*/  @P3 VIADD R38, R38, 0x1 ;  /* 0x0000000126263836 */ /* 0x000fe20000000000 */
[----:B------:R-:W-:Y:S01]  /*a0a0*/  @!P4 LOP3.LUT R38, RZ, UR34, RZ, 0x33, !PT ;  /* 0x00000022ff26cc12 */ /* 0x000fe2000f8e33ff */
[----:B------:R-:W-:Y:S01]  /*a0b0*/  IMAD R30, R29, UR28, R30 ;  /* 0x0000001c1d1e7c24 */ /* 0x000fe2000f8e021e */
[----:B------:R-:W-:Y:S02]  /*a0c0*/  IADD3 R29, PT, PT, -R33, RZ, RZ ;  /* 0x000000ff211d7210 */ /* 0x000fe40007ffe1ff */
[----:B------:R-:W-:Y:S01]  /*a0d0*/  ISETP.NE.U32.AND P4, PT, RZ, UR35, PT ;  /* 0x00000023ff007c0c */ /* 0x000fe2000bf85070 */
[----:B------:R-:W-:-:S04]  /*a0e0*/  IMAD.HI.U32 R28, R41, R38, RZ ;  /* 0x00000026291c7227 */ /* 0x000fc800078e00ff */
[----:B------:R-:W-:Y:S01]  /*a0f0*/  IMAD R29, R29, UR29, R32 ;  /* 0x0000001d1d1d7c24 */ /* 0x000fe2000f8e0220 */
[----:B------:R-:W-:Y:S01]  /*a100*/  IADD3 R41, PT, PT, -R28, RZ, RZ ;  /* 0x000000ff1c297210 */ /* 0x000fe20007ffe1ff */
[----:B------:R-:W-:Y:S01]  /*a110*/  IMAD R30, R30, UR15, R31 ;  /* 0x0000000f1e1e7c24 */ /* 0x000fe2000f8e021f */
[----:B------:R-:W-:Y:S01]  /*a120*/  IADD3 R32, PT, PT, -R34, RZ, RZ ;  /* 0x000000ff22207210 */ /* 0x000fe20007ffe1ff */
[----:B------:R-:W-:Y:S02]  /*a130*/  IMAD.MOV R31, RZ, RZ, -R35 ;  /* 0x000000ffff1f7224 */ /* 0x000fe400078e0a23 */
[----:B------:R-:W-:Y:S02]  /*a140*/  IMAD R40, R41, UR35, R38 ;  /* 0x0000002329287c24 */ /* 0x000fe4000f8e0226 */
[----:B0-----:R-:W-:Y:S02]  /*a150*/  IMAD R29, R29, UR16, R30 ;  /* 0x000000101d1d7c24 */ /* 0x001fe4000f8e021e */
[----:B------:R-:W-:Y:S01]  /*a160*/  IMAD R30, R32, UR30, R33 ;  /* 0x0000001e201e7c24 */ /* 0x000fe2000f8e0221 */
[----:B------:R-:W-:Y:S01]  /*a170*/  ISETP.GE.U32.AND P0, PT, R40, UR35, PT ;  /* 0x0000002328007c0c */ /* 0x000fe2000bf06070 */
[----:B------:R-:W-:-:S02]  /*a180*/  IMAD R34, R31, UR31, R34 ;  /* 0x0000001f1f227c24 */ /* 0x000fc4000f8e0222 */
[----:B------:R-:W-:Y:S01]  /*a190*/  IMAD R29, R30, UR17, R29 ;  /* 0x000000111e1d7c24 */ /* 0x000fe2000f8e021d */
[----:B------:R-:W-:Y:S01]  /*a1a0*/  IADD3 R30, PT, PT, -R36, RZ, RZ ;  /* 0x000000ff241e7210 */ /* 0x000fe20007ffe1ff */
[----:B------:R-:W-:Y:S02]  /*a1b0*/  IMAD.MOV R31, RZ, RZ, -R37 ;  /* 0x000000ffff1f7224 */ /* 0x000fe400078e0a25 */
[----:B------:R-:W-:Y:S02]  /*a1c0*/  IMAD R29, R34, UR20, R29 ;  /* 0x00000014221d7c24 */ /* 0x000fe4000f8e021d */
[----:B------:R-:W-:Y:S02]  /*a1d0*/  IMAD R30, R30, UR32, R35 ;  /* 0x000000201e1e7c24 */ /* 0x000fe4000f8e0223 */
[----:B------:R-:W-:Y:S02]  /*a1e0*/  IMAD R36, R31, UR33, R36 ;  /* 0x000000211f247c24 */ /* 0x000fe4000f8e0224 */
[----:B------:R-:W-:Y:S01]  /*a1f0*/  @P0 IADD3 R40, PT, PT, R40, -UR35, RZ ;  /* 0x8000002328280c10 */ /* 0x000fe2000fffe0ff */
[----:B---3--:R-:W-:Y:S01]  /*a200*/  IMAD R29, R30, UR21, R29 ;  /* 0x000000151e1d7c24 */ /* 0x008fe2000f8e021d */
[----:B------:R-:W-:Y:S01]  /*a210*/  @P0 IADD3 R28, PT, PT, R28, 0x1, RZ ;  /* 0x000000011c1c0810 */ /* 0x000fe20007ffe0ff */
[----:B------:R-:W-:Y:S01]  /*a220*/  IMAD.MOV R30, RZ, RZ, -R38 ;  /* 0x000000ffff1e7224 */ /* 0x000fe200078e0a26 */
[----:B------:R-:W-:Y:S01]  /*a230*/  ISETP.GE.U32.AND P3, PT, R40, UR35, PT ;  /* 0x0000002328007c0c */ /* 0x000fe2000bf66070 */
[----:B------:R-:W-:-:S02]  /*a240*/  IMAD R29, R36, UR22, R29 ;  /* 0x00000016241d7c24 */ /* 0x000fc4000f8e021d */
[----:B------:R-:W-:-:S04]  /*a250*/  IMAD R30, R30, UR34, R37 ;  /* 0x000000221e1e7c24 */ /* 0x000fc8000f8e0225 */
[----:B------:R-:W-:-:S06]  /*a260*/  IMAD R29, R30, UR23, R29 ;  /* 0x000000171e1d7c24 */ /* 0x000fcc000f8e021d */
[----:B------:R-:W-:Y:S02]  /*a270*/  @P3 IADD3 R28, PT, PT, R28, 0x1, RZ ;  /* 0x000000011c1c3810 */ /* 0x000fe40007ffe0ff */
[----:B------:R-:W-:-:S04]  /*a280*/  @!P4 LOP3.LUT R28, RZ, UR35, RZ, 0x33, !PT ;  /* 0x00000023ff1ccc12 */ /* 0x000fc8000f8e33ff */
[----:B------:R-:W-:Y:S02]  /*a290*/  IADD3 R31, PT, PT, -R28, RZ, RZ ;  /* 0x000000ff1c1f7210 */ /* 0x000fe40007ffe1ff */
[----:B------:R-:W-:-:S03]  /*a2a0*/  MOV R30, R28 ;  /* 0x0000001c001e7202 */ /* 0x000fc60000000f00 */
[----:B------:R-:W-:-:S04]  /*a2b0*/  IMAD R38, R31, UR35, R38 ;  /* 0x000000231f267c24 */ /* 0x000fc8000f8e0226 */
[----:B------:R-:W-:Y:S01]  /*a2c0*/  IMAD R31, R38, UR24, R29 ;  /* 0x00000018261f7c24 */ /* 0x000fe2000f8e021d */
[----:B------:R-:W-:Y:S06]  /*a2d0*/  BRA.U UP0, `(.L_x_6933) ;  /* 0xfffffff100cc7547 */ /* 0x000fec000b83ffff */
.L_x_6932:
        /* <DEDUP_REMOVED lines=49> */
[----:B------:R-:W-:-:S06]  /*a5f0*/  IMAD.HI.U32 R33, R29, R33, R28 ;  /* 0x000000211d217227 */ /* 0x000fcc00078e001c */
        /* <DEDUP_REMOVED lines=55> */
[----:B--2---:R-:W-:-:S07]  /*a970*/  IMAD R31, R31, UR17, R28 ;  /* 0x000000111f1f7c24 */ /* 0x004fce000f8e021c */
.L_x_6935:
        /* <DEDUP_REMOVED lines=31> */
[----:B0-----:R-:W-:Y:S02]  /*ab70*/  IMAD.MOV.U32 R28, RZ, RZ, RZ ;  /* 0x000000ffff1c7224 */ /* 0x001fe400078e00ff */
[----:B-1----:R-:W-:-:S10]  /*ab80*/  IMAD R35, R35, R29, RZ ;  /* 0x0000001d23237224 */ /* 0x002fd400078e02ff */
[----:B------:R-:W-:Y:S02]  /*ab90*/  @P0 IADD3 R32, PT, PT, R32, -UR16, RZ ;  /* 0x8000001020200c10 */ /* 0x000fe4000fffe0ff */
[----:B------:R-:W-:Y:S02]  /*aba0*/  @P0 IADD3 R33, PT, PT, R33, 0x1, RZ ;  /* 0x0000000121210810 */ /* 0x000fe40007ffe0ff */
[----:B------:R-:W-:Y:S01]  /*abb0*/  ISETP.GE.U32.AND P3, PT, R32, UR16, PT ;  /* 0x0000001020007c0c */ /* 0x000fe2000bf66070 */
[----:B------:R-:W-:-:S12]  /*abc0*/  IMAD.HI.U32 R32, R29, R35, R28 ;  /* 0x000000231d207227 */ /* 0x000fd800078e001c */
        /* <DEDUP_REMOVED lines=19> */
.L_x_6936:
        /* <DEDUP_REMOVED lines=28> */
.L_x_6934:
        /* <DEDUP_REMOVED lines=10> */
[----:B--2---:R-:W-:-:S03]  /*af60*/  IMAD.WIDE.U32 R28, R31, 0x2, R28 ;  /* 0x000000021f1c7825 */ /* 0x004fc600078e001c */
[----:B------:R-:W-:Y:S02]  /*af70*/  IADD3.X R31, PT, PT, RZ, UR15, RZ, P0, !PT ;  /* 0x0000000fff1f7c10 */ /* 0x000fe400087fe4ff */
[----:B------:R0:W-:Y:S04]  /*af80*/  STG.E.U16 desc[UR18][R28.64], R8 ;  /* 0x000000081c007986 */ /* 0x0001e8000c101512 */
[----:B------:R0:W-:Y:S03]  /*af90*/  STG.E.U8 desc[UR18][R30.64], R33 ;  /* 0x000000211e007986 */ /* 0x0001e6000c101112 */
.L_x_6931:
[----:B------:R-:W-:Y:S05]  /*afa0*/  BSYNC.RECONVERGENT B0 ;  /* 0x0000000000007941 */ /* 0x000fea0003800200 */
.L_x_6930:
        /* <DEDUP_REMOVED lines=14> */
.L_x_6940:
        /* <DEDUP_REMOVED lines=205> */
.L_x_6939:
        /* <DEDUP_REMOVED lines=106> */
.L_x_6942:
        /* <DEDUP_REMOVED lines=56> */
.L_x_6943:
        /* <DEDUP_REMOVED lines=28> */
.L_x_6941:
[----:B------:R-:W1:Y:S01]  /*c940*/  LDCU UR4, c[0x0][0x4c4] ;  /* 0x00009880ff0477ac */ /* 0x000e620008000800 */
[----:B------:R-:W2:Y:S01]  /*c950*/  LDC.64 R8, c[0x0][0x458] ;  /* 0x00011600ff087b82 */ /* 0x000ea20000000a00 */
[----:B-----5:R-:W-:Y:S01]  /*c960*/  HADD2.F32 R32, -RZ, R26.H0_H0 ;  /* 0x2000001aff207230 */ /* 0x020fe20000004100 */
[----:B0-----:R-:W0:Y:S04]  /*c970*/  LDCU.64 UR14, c[0x0][0x530] ;  /* 0x0000a600ff0e77ac */ /* 0x001e280008000a00 */
[----:B------:R-:W-:-:S04]  /*c980*/  FMUL.FTZ R32, R7, R32 ;  /* 0x0000002007207220 */ /* 0x000fc80000410000 */
[----:B------:R-:W-:-:S05]  /*c990*/  FMUL.FTZ R32, R17, R32 ;  /* 0x0000002011207220 */ /* 0x000fca0000410000 */
[----:B------:R-:W-:Y:S01]  /*c9a0*/  F2FP.F16.F32.PACK_AB R32, RZ, R32 ;  /* 0x00000020ff20723e */ /* 0x000fe200000000ff */
[----:B-1----:R-:W-:-:S05]  /*c9b0*/  IMAD R7, R29, UR4, R30 ;  /* 0x000000041d077c24 */ /* 0x002fca000f8e021e */
[C---:B0-----:R-:W-:Y:S01]  /*c9c0*/  IADD3 R30, P0, PT, R7.reuse, UR14, RZ ;  /* 0x0000000e071e7c10 */ /* 0x041fe2000ff1e0ff */
[----:B--2---:R-:W-:Y:S01]  /*c9d0*/  IMAD.WIDE.U32 R8, R7, 0x2, R8 ;  /* 0x0000000207087825 */ /* 0x004fe200078e0008 */
[----:B------:R-:W-:Y:S02]  /*c9e0*/  SEL R7, RZ, 0x1, P2 ;  /* 0x00000001ff077807 */ /* 0x000fe40001000000 */
[----:B------:R-:W-:Y:S02]  /*c9f0*/  IADD3.X R31, PT, PT, RZ, UR15, RZ, P0, !PT ;  /* 0x0000000fff1f7c10 */ /* 0x000fe400087fe4ff */
[----:B------:R0:W-:Y:S04]  /*ca00*/  STG.E.U16 desc[UR18][R8.64], R32 ;  /* 0x0000002008007986 */ /* 0x0001e8000c101512 */
[----:B------:R0:W-:Y:S03]  /*ca10*/  STG.E.U8 desc[UR18][R30.64], R7 ;  /* 0x000000071e007986 */ /* 0x0001e6000c101112 */
.L_x_6938:
[----:B------:R-:W-:Y:S05]  /*ca20*/  BSYNC.RECONVERGENT B0 ;  /* 0x0000000000007941 */ /* 0x000fea0003800200 */
.L_x_6937:
[----:B0-----:R-:W-:-:S04]  /*ca30*/  IADD3 R7, PT, PT, R19, R28, RZ ;  /* 0x0000001c13077210 */ /* 0x001fc80007ffe0ff */
[----:B------:R-:W-:-:S13]  /*ca40*/  ISETP.GE.U32.AND P0, PT, R7, R0, PT ;  /* 0x000000000700720c */ /* 0x000fda0003f06070 */
[----:B------:R-:W-:Y:S05]  /*ca50*/  @P0 BRA `(.L_x_6944) ;  /* 0x0000001c00b80947 */ /* 0x000fea0003800000 */
[----:B------:R-:W-:Y:S01]  /*ca60*/  VIADD R5, R5, 0xfffffffe ;  /* 0xfffffffe05057836 */ /* 0x000fe20000000000 */
[----:B------:R-:W0:Y:S01]  /*ca70*/  LDCU UR14, c[0x0][0x528] ;  /* 0x0000a500ff0e77ac */ /* 0x000e220008000800 */
[----:B------:R-:W-:-:S03]  /*ca80*/  MOV R0, R7 ;  /* 0x0000000700007202 */ /* 0x000fc60000000f00 */
[----:B------:R-:W-:Y:S01]  /*ca90*/  ISETP.GE.U32.AND P0, PT, R5, 0x7, PT ;  /* 0x000000070500780c */ /* 0x000fe20003f06070 */
[----:B------:R-:W-:Y:S01]  /*caa0*/  UISETP.NE.AND UP1, UPT, UR27, URZ, UPT ;  /* 0x000000ff1b00728c */ /* 0x000fe2000bf25270 */
[----:B------:R-:W-:-:S11]  /*cab0*/  HFMA2 R5, -RZ, RZ, 0, 0 ;  /* 0x00000000ff057431 */ /* 0x000fd600000001ff */
[----:B------:R-:W-:Y:S05]  /*cac0*/  @!P0 BRA `(.L_x_6945) ;  /* 0x0000000c003c8947 */ /* 0x000fea0003800000 */
[----:B------:R-:W-:Y:S01]  /*cad0*/  IMAD.MOV.U32 R5, RZ, RZ, RZ ;  /* 0x000000ffff057224 */ /* 0x000fe200078e00ff */
[----:B------:R-:W-:-:S06]  /*cae0*/  UMOV UR4, URZ ;  /* 0x000000ff00047c82 */ /* 0x000fcc0008000000 */
.L_x_6946:
        /* <DEDUP_REMOVED lines=15> */
[----:B------:R-:W-:-:S02]  /*cbe0*/  IADD3 R29, PT, PT, RZ, -UR28, RZ ;  /* 0x8000001cff1d7c10 */ /* 0x000fc4000fffe0ff */
[----:B------:R-:W-:Y:S01]  /*cbf0*/  ULEA UR21, UR21, UR24, 0x2 ;  /* 0x0000001815157291 */ /* 0x000fe2000f8e10ff */
[----:B------:R-:W-:Y:S01]  /*cc00*/  ISETP.NE.U32.AND P2, PT, RZ, UR28, PT ;  /* 0x0000001cff007c0c */ /* 0x000fe2000bf45070 */
[----:B------:R-:W-:Y:S01]  /*cc10*/  UIADD3 UR22, UPT, UPT, UR14, -0x6, URZ ;  /* 0xfffffffa0e167890 */ /* 0x000fe2000fffe0ff */
[----:B-12---:R-:W-:Y:S01]  /*cc20*/  IADD3 R31, PT, PT, RZ, -UR29, RZ ;  /* 0x8000001dff1f7c10 */ /* 0x006fe2000fffe0ff */
[----:B------:R-:W-:Y:S01]  /*cc30*/  UIADD3 UR23, UPT, UPT, UR14, -0x7, URZ ;  /* 0xfffffff90e177890 */ /* 0x000fe2000fffe0ff */
[----:B------:R-:W1:Y:S01]  /*cc40*/  I2F.U32.RP R28, UR29 ;  /* 0x0000001d001c7d06 */ /* 0x000e620008209000 */
[----:B------:R-:W-:Y:S02]  /*cc50*/  ULEA UR22, UR22, UR24, 0x2 ;  /* 0x0000001816167291 */ /* 0x000fe4000f8e10ff */
[----:B------:R-:W-:Y:S01]  /*cc60*/  ULEA UR23, UR23, UR24, 0x2 ;  /* 0x0000001817177291 */ /* 0x000fe2000f8e10ff */
[----:B----4-:R-:W-:Y:S01]  /*cc70*/  IMAD R33, RZ, RZ, -UR31 ;  /* 0x8000001fff217e24 */ /* 0x010fe2000f8e02ff */
[----:B------:R-:W-:-:S02]  /*cc80*/  UIADD3 UR14, UPT, UPT, UR14, -0x8, URZ ;  /* 0xfffffff80e0e7890 */ /* 0x000fc4000fffe0ff */
        /* <DEDUP_REMOVED lines=11> */
[----:B----4-:R-:W-:-:S04]  /*cd40*/  IADD3 R35, PT, PT, RZ, -UR33, RZ ;  /* 0x80000021ff237c10 */ /* 0x010fc8000fffe0ff */
[----:B------:R4:W1:Y:S01]  /*cd50*/  F2I.FTZ.U32.TRUNC.NTZ R9, R8 ;  /* 0x0000000800097305 */ /* 0x000862000021f000 */
[----:B------:R-:W0:Y:S01]  /*cd60*/  LDCU UR17, c[0x0][UR17+0x3ec] ;  /* 0x00007d80111177ac */ /* 0x000e220008000800 */
[----:B------:R-:W0:Y:S06]  /*cd70*/  LDCU UR20, c[0x0][UR20+0x3ec] ;  /* 0x00007d80141477ac */ /* 0x000e2c0008000800 */
[----:B---3--:R-:W-:Y:S01]  /*cd80*/  MUFU.RCP R30, R30 ;  /* 0x0000001e001e7308 */ /* 0x008fe20000001000 */
[----:B----4-:R-:W-:Y:S01]  /*cd90*/  IMAD.MOV.U32 R8, RZ, RZ, RZ ;  /* 0x000000ffff087224 */ /* 0x010fe200078e00ff */
        /* <DEDUP_REMOVED lines=13> */
[----:B------:R-:W-:Y:S01]  /*ce70*/  IMAD R8, R9, UR28, R0 ;  /* 0x0000001c09087c24 */ /* 0x000fe2000f8e0200 */
[----:B------:R-:W-:-:S04]  /*ce80*/  IADD3 R9, PT, PT, R28, 0xffffffe, RZ ;  /* 0x0ffffffe1c097810 */ /* 0x000fc80007ffe0ff */
[C---:B------:R-:W-:Y:S01]  /*ce90*/  ISETP.GE.U32.AND P0, PT, R8.reuse, UR28, PT ;  /* 0x0000001c08007c0c */ /* 0x040fe2000bf06070 */
[----:B--2---:R-:W-:Y:S08]  /*cea0*/  MUFU.RCP R29, R29 ;  /* 0x0000001d001d7308 */ /* 0x004ff00000001000 */
[----:B------:R-:W1:Y:S04]  /*ceb0*/  F2I.FTZ.U32.TRUNC.NTZ R9, R9 ;  /* 0x0000000900097305 */ /* 0x000e68000021f000 */
[----:B------:R-:W-:Y:S01]  /*cec0*/  @P0 VIADD R8, R8, -UR28 ;  /* 0x8000001c08080c36 */ /* 0x000fe20008000000 */
[----:B------:R-:W-:-:S03]  /*ced0*/  @P0 IADD3 R7, PT, PT, R7, 0x1, RZ ;  /* 0x0000000107070810 */ /* 0x000fc60007ffe0ff */
[----:B------:R-:W2:Y:S01]  /*cee0*/  I2F.U32.RP R34, UR35 ;  /* 0x0000002300227d06 */ /* 0x000ea20008209000 */
        /* <DEDUP_REMOVED lines=11> */
[----:B--2---:R-:W-:Y:S04]  /*cfa0*/  MUFU.RCP R34, R34 ;  /* 0x0000002200227308 */ /* 0x004fe80000001000 */
[----:B------:R-:W-:-:S04]  /*cfb0*/  IADD3 R8, PT, PT, -R28, RZ, RZ ;  /* 0x000000ff1c087210 */ /* 0x000fc80007ffe1ff */
[----:B------:R-:W2:Y:S01]  /*cfc0*/  F2I.FTZ.U32.TRUNC.NTZ R9, R9 ;  /* 0x0000000900097305 */ /* 0x000ea2000021f000 */
[----:B------:R-:W-:-:S05]  /*cfd0*/  IMAD R8, R8, UR29, R7 ;  /* 0x0000001d08087c24 */ /* 0x000fca000f8e0207 */
[----:B------:R-:W-:Y:S02]  /*cfe0*/  ISETP.GE.U32.AND P0, PT, R8, UR29, PT ;  /* 0x0000001d08007c0c */ /* 0x000fe4000bf06070 */
[----:B-1----:R-:W-:Y:S01]  /*cff0*/  MUFU.RCP R31, R31 ;  /* 0x0000001f001f7308 */ /* 0x002fe20000001000 */
[----:B--2---:R-:W-:-:S10]  /*d000*/  IMAD R29, R29, R9, RZ ;  /* 0x000000091d1d7224 */ /* 0x004fd400078e02ff */
        /* <DEDUP_REMOVED lines=21> */
[----:B------:R-:W1:Y:S01]  /*d160*/  I2F.U32.RP R33, UR34 ;  /* 0x0000002200217d06 */ /* 0x000e620008209000 */
[----:B------:R-:W-:-:S03]  /*d170*/  IADD3 R31, PT, PT, RZ, -UR32, RZ ;  /* 0x80000020ff1f7c10 */ /* 0x000fc6000fffe0ff */
[----:B------:R-:W-:Y:S02]  /*d180*/  @P1 IADD3 R29, PT, PT, R29, 0x1, RZ ;  /* 0x000000011d1d1810 */ /* 0x000fe40007ffe0ff */
[----:B------:R-:W-:Y:S02]  /*d190*/  @!P2 LOP3.LUT R29, RZ, UR30, RZ, 0x33, !PT ;  /* 0x0000001eff1dac12 */ /* 0x000fe4000f8e33ff */
[----:B------:R-:W2:Y:S01]  /*d1a0*/  F2I.FTZ.U32.TRUNC.NTZ R9, R9 ;  /* 0x0000000900097305 */ /* 0x000ea2000021f000 */
[----:B------:R-:W-:Y:S02]  /*d1b0*/  ISETP.NE.U32.AND P2, PT, RZ, UR31, PT ;  /* 0x0000001fff007c0c */ /* 0x000fe4000bf45070 */
[----:B------:R-:W-:-:S05]  /*d1c0*/  IMAD.HI.U32 R30, R8, R29, RZ ;  /* 0x0000001d081e7227 */ /* 0x000fca00078e00ff */
[----:B------:R-:W-:Y:S01]  /*d1d0*/  IADD3 R8, PT, PT, -R30, RZ, RZ ;  /* 0x000000ff1e087210 */ /* 0x000fe20007ffe1ff */
[----:B-1----:R-:W-:Y:S04]  /*d1e0*/  MUFU.RCP R33, R33 ;  /* 0x0000002100217308 */ /* 0x002fe80000001000 */
        /* <DEDUP_REMOVED lines=62> */
[----:B------:R-:W-:Y:S02]  /*d5d0*/  IADD3 R34, PT, PT, -R8, RZ, RZ ;  /* 0x000000ff08227210 */ /* 0x000fe40007ffe1ff */
[----:B------:R-:W-:-:S03]  /*d5e0*/  IADD3 R5, PT, PT, -R29, RZ, RZ ;  /* 0x000000ff1d057210 */ /* 0x000fc60007ffe1ff */
[----:B------:R-:W-:Y:S01]  /*d5f0*/  IMAD R9, R34, UR35, R33 ;  /* 0x0000002322097c24 */ /* 0x000fe2000f8e0221 */
[----:B------:R-:W-:Y:S01]  /*d600*/  IADD3 R34, PT, PT, -R28, RZ, RZ ;  /* 0x000000ff1c227210 */ /* 0x000fe20007ffe1ff */
[----:B------:R-:W-:Y:S02]  /*d610*/  IMAD R5, R5, UR30, R28 ;  /* 0x0000001e05057c24 */ /* 0x000fe4000f8e021c */
[----:B------:R-:W-:Y:S01]  /*d620*/  IMAD.MOV R28, RZ, RZ, -R30 ;  /* 0x000000ffff1c7224 */ /* 0x000fe200078e0a1e */
[----:B------:R-:W-:Y:S01]  /*d630*/  ISETP.GE.U32.AND P0, PT, R9, UR35, PT ;  /* 0x0000002309007c0c */ /* 0x000fe2000bf06070 */
[----:B------:R-:W-:Y:S02]  /*d640*/  IMAD R7, R34, UR29, R7 ;  /* 0x0000001d22077c24 */ /* 0x000fe4000f8e0207 */
[----:B------:R-:W-:Y:S02]  /*d650*/  IMAD R29, R28, UR31, R29 ;  /* 0x0000001f1c1d7c24 */ /* 0x000fe4000f8e021d */
[----:B0-----:R-:W-:-:S02]  /*d660*/  IMAD R0, R7, UR16, R0 ;  /* 0x0000001007007c24 */ /* 0x001fc4000f8e0200 */
[----:B------:R-:W-:Y:S02]  /*d670*/  IMAD.MOV R28, RZ, RZ, -R32 ;  /* 0x000000ffff1c7224 */ /* 0x000fe400078e0a20 */
[----:B------:R-:W-:Y:S01]  /*d680*/  IMAD R0, R5, UR17, R0 ;  /* 0x0000001105007c24 */ /* 0x000fe2000f8e0200 */
[----:B------:R-:W-:Y:S01]  /*d690*/  IADD3 R5, PT, PT, -R31, RZ, RZ ;  /* 0x000000ff1f057210 */ /* 0x000fe20007ffe1ff */
[----:B------:R-:W-:Y:S02]  /*d6a0*/  IMAD R31, R28, UR33, R31 ;  /* 0x000000211c1f7c24 */ /* 0x000fe4000f8e021f */
[----:B------:R-:W-:Y:S01]  /*d6b0*/  @P0 IADD3 R9, PT, PT, R9, -UR35, RZ ;  /* 0x8000002309090c10 */ /* 0x000fe2000fffe0ff */
[----:B------:R-:W-:Y:S01]  /*d6c0*/  IMAD R0, R29, UR20, R0 ;  /* 0x000000141d007c24 */ /* 0x000fe2000f8e0200 */
[----:B------:R-:W-:Y:S01]  /*d6d0*/  @P0 IADD3 R8, PT, PT, R8, 0x1, RZ ;  /* 0x0000000108080810 */ /* 0x000fe20007ffe0ff */
[----:B------:R-:W-:Y:S01]  /*d6e0*/  IMAD R5, R5, UR32, R30 ;  /* 0x0000002005057c24 */ /* 0x000fe2000f8e021e */
[----:B------:R-:W-:-:S03]  /*d6f0*/  ISETP.GE.U32.AND P1, PT, R9, UR35, PT ;  /* 0x0000002309007c0c */ /* 0x000fc6000bf26070 */
[----:B---3--:R-:W-:Y:S02]  /*d700*/  IMAD R0, R5, UR21, R0 ;  /* 0x0000001505007c24 */ /* 0x008fe4000f8e0200 */
[----:B------:R-:W-:Y:S02]  /*d710*/  IMAD.MOV R5, RZ, RZ, -R33 ;  /* 0x000000ffff057224 */ /* 0x000fe400078e0a21 */
[----:B----4-:R-:W-:Y:S02]  /*d720*/  IMAD R0, R31, UR22, R0 ;  /* 0x000000161f007c24 */ /* 0x010fe4000f8e0200 */
[----:B------:R-:W-:-:S04]  /*d730*/  IMAD R5, R5, UR34, R32 ;  /* 0x0000002205057c24 */ /* 0x000fc8000f8e0220 */
[----:B------:R-:W-:Y:S01]  /*d740*/  @P1 IADD3 R8, PT, PT, R8, 0x1, RZ ;  /* 0x0000000108081810 */ /* 0x000fe20007ffe0ff */
[----:B------:R-:W-:Y:S01]  /*d750*/  IMAD R5, R5, UR23, R0 ;  /* 0x0000001705057c24 */ /* 0x000fe2000f8e0200 */
[----:B------:R-:W-:-:S04]  /*d760*/  @!P2 LOP3.LUT R8, RZ, UR35, RZ, 0x33, !PT ;  /* 0x00000023ff08ac12 */ /* 0x000fc8000f8e33ff */
[----:B------:R-:W-:Y:S02]  /*d770*/  IADD3 R28, PT, PT, -R8, RZ, RZ ;  /* 0x000000ff081c7210 */ /* 0x000fe40007ffe1ff */
[----:B------:R-:W-:-:S03]  /*d780*/  MOV R0, R8 ;  /* 0x0000000800007202 */ /* 0x000fc60000000f00 */
[----:B------:R-:W-:-:S04]  /*d790*/  IMAD R28, R28, UR35, R33 ;  /* 0x000000231c1c7c24 */ /* 0x000fc8000f8e0221 */
[----:B------:R-:W-:Y:S01]  /*d7a0*/  IMAD R5, R28, UR24, R5 ;  /* 0x000000181c057c24 */ /* 0x000fe2000f8e0205 */
[----:B------:R-:W-:Y:S06]  /*d7b0*/  BRA.U UP0, `(.L_x_6946) ;  /* 0xfffffff100cc7547 */ /* 0x000fec000b83ffff */
.L_x_6945:
        /* <DEDUP_REMOVED lines=21> */
[----:B------:R-:W-:Y:S01]  /*d910*/  ISETP.NE.U32.AND P2, PT, RZ, UR20, PT ;  /* 0x00000014ff007c0c */ /* 0x000fe2000bf45070 */
[----:B-12---:R-:W-:Y:S01]  /*d920*/  IMAD R31, RZ, RZ, -UR21 ;  /* 0x80000015ff1f7e24 */ /* 0x006fe2000f8e02ff */
[----:B------:R-:W1:Y:S03]  /*d930*/  LDCU UR16, c[0x0][UR16+0x3ec] ;  /* 0x00007d80101077ac */ /* 0x000e660008000800 */
[----:B------:R-:W2:Y:S01]  /*d940*/  I2F.U32.RP R28, UR21 ;  /* 0x00000015001c7d06 */ /* 0x000ea20008209000 */
[----:B------:R-:W1:Y:S07]  /*d950*/  LDCU UR17, c[0x0][UR17+0x3ec] ;  /* 0x00007d80111177ac */ /* 0x000e6e0008000800 */
[----:B0-----:R-:W0:Y:S08]  /*d960*/  MUFU.RCP R7, R7 ;  /* 0x0000000700077308 */ /* 0x001e300000001000 */
[----:B--2---:R-:W-:Y:S08]  /*d970*/  MUFU.RCP R28, R28 ;  /* 0x0000001c001c7308 */ /* 0x004ff00000001000 */
[----:B----4-:R-:W2:Y:S01]  /*d980*/  I2F.U32.RP R30, UR23 ;  /* 0x00000017001e7d06 */ /* 0x010ea20008209000 */
[----:B0-----:R-:W-:-:S07]  /*d990*/  VIADD R8, R7, 0xffffffe ;  /* 0x0ffffffe07087836 */ /* 0x001fce0000000000 */
[----:B------:R0:W4:Y:S08]  /*d9a0*/  F2I.FTZ.U32.TRUNC.NTZ R9, R8 ;  /* 0x0000000800097305 */ /* 0x000130000021f000 */
[----:B--2---:R-:W-:Y:S01]  /*d9b0*/  MUFU.RCP R30, R30 ;  /* 0x0000001e001e7308 */ /* 0x004fe20000001000 */
[----:B0-----:R-:W-:Y:S02]  /*d9c0*/  HFMA2 R8, -RZ, RZ, 0, 0 ;  /* 0x00000000ff087431 */ /* 0x001fe400000001ff */
[----:B----4-:R-:W-:-:S04]  /*d9d0*/  IMAD R29, R29, R9, RZ ;  /* 0x000000091d1d7224 */ /* 0x010fc800078e02ff */
[----:B------:R-:W-:Y:S02]  /*d9e0*/  IMAD.HI.U32 R7, R9, R29, R8 ;  /* 0x0000001d09077227 */ /* 0x000fe400078e0008 */
[----:B---3--:R-:W0:Y:S04]  /*d9f0*/  I2F.U32.RP R29, UR22 ;  /* 0x00000016001d7d06 */ /* 0x008e280008209000 */
[----:B------:R-:W-:-:S04]  /*da00*/  IMAD.HI.U32 R7, R7, R0, RZ ;  /* 0x0000000007077227 */ /* 0x000fc800078e00ff */
[----:B------:R-:W-:-:S04]  /*da10*/  IMAD.MOV R9, RZ, RZ, -R7 ;  /* 0x000000ffff097224 */ /* 0x000fc800078e0a07 */
[----:B------:R-:W-:Y:S01]  /*da20*/  IMAD R8, R9, UR20, R0 ;  /* 0x0000001409087c24 */ /* 0x000fe2000f8e0200 */
[----:B------:R-:W-:Y:S01]  /*da30*/  IADD3 R9, PT, PT, R28, 0xffffffe, RZ ;  /* 0x0ffffffe1c097810 */ /* 0x000fe20007ffe0ff */
[----:B0-----:R-:W-:Y:S03]  /*da40*/  MUFU.RCP R29, R29 ;  /* 0x0000001d001d7308 */ /* 0x001fe60000001000 */
[----:B------:R-:W-:-:S05]  /*da50*/  ISETP.GE.U32.AND P0, PT, R8, UR20, PT ;  /* 0x0000001408007c0c */ /* 0x000fca000bf06070 */
[----:B------:R-:W0:Y:S08]  /*da60*/  F2I.FTZ.U32.TRUNC.NTZ R9, R9 ;  /* 0x0000000900097305 */ /* 0x000e30000021f000 */
[----:B------:R-:W-:Y:S02]  /*da70*/  @P0 IADD3 R8, PT, PT, R8, -UR20, RZ ;  /* 0x8000001408080c10 */ /* 0x000fe4000fffe0ff */
[----:B------:R-:W-:-:S02]  /*da80*/  @P0 IADD3 R7, PT, PT, R7, 0x1, RZ ;  /* 0x0000000107070810 */ /* 0x000fc40007ffe0ff */
[----:B------:R-:W-:Y:S01]  /*da90*/  ISETP.GE.U32.AND P1, PT, R8, UR20, PT ;  /* 0x0000001408007c0c */ /* 0x000fe2000bf26070 */
[----:B------:R-:W-:Y:S02]  /*daa0*/  IMAD.MOV.U32 R8, RZ, RZ, RZ ;  /* 0x000000ffff087224 */ /* 0x000fe400078e00ff */
[----:B0-----:R-:W-:-:S04]  /*dab0*/  IMAD R31, R31, R9, RZ ;  /* 0x000000091f1f7224 */ /* 0x001fc800078e02ff */
[----:B------:R-:W-:Y:S01]  /*dac0*/  IMAD.HI.U32 R8, R9, R31, R8 ;  /* 0x0000001f09087227 */ /* 0x000fe200078e0008 */
[----:B------:R-:W-:Y:S02]  /*dad0*/  IADD3 R9, PT, PT, R29, 0xffffffe, RZ ;  /* 0x0ffffffe1d097810 */ /* 0x000fe40007ffe0ff */
[----:B------:R-:W-:-:S03]  /*dae0*/  IADD3 R29, PT, PT, RZ, -UR22, RZ ;  /* 0x80000016ff1d7c10 */ /* 0x000fc6000fffe0ff */
[----:B------:R-:W-:Y:S02]  /*daf0*/  @P1 IADD3 R7, PT, PT, R7, 0x1, RZ ;  /* 0x0000000107071810 */ /* 0x000fe40007ffe0ff */
[----:B------:R-:W-:Y:S01]  /*db00*/  @!P2 LOP3.LUT R7, RZ, UR20, RZ, 0x33, !PT ;  /* 0x00000014ff07ac12 */ /* 0x000fe2000f8e33ff */
[----:B------:R-:W0:Y:S01]  /*db10*/  F2I.FTZ.U32.TRUNC.NTZ R9, R9 ;  /* 0x0000000900097305 */ /* 0x000e22000021f000 */
[----:B------:R-:W-:Y:S02]  /*db20*/  ISETP.NE.U32.AND P2, PT, RZ, UR21, PT ;  /* 0x00000015ff007c0c */ /* 0x000fe4000bf45070 */
[----:B------:R-:W-:Y:S01]  /*db30*/  IADD3 R31, PT, PT, RZ, -UR23, RZ ;  /* 0x80000017ff1f7c10 */ /* 0x000fe2000fffe0ff */
        /* <DEDUP_REMOVED lines=30> */
[----:B------:R-:W-:Y:S02]  /*dd20*/  IMAD R9, R30, UR23, R29 ;  /* 0x000000171e097c24 */ /* 0x000fe4000f8e021d */
[----:B------:R-:W-:-:S03]  /*dd30*/  IMAD.MOV R30, RZ, RZ, -R28 ;  /* 0x000000ffff1e7224 */ /* 0x000fc600078e0a1c */
[----:B------:R-:W-:-:S13]  /*dd40*/  ISETP.GE.U32.AND P0, PT, R9, UR23, PT ;  /* 0x0000001709007c0c */ /* 0x000fda000bf06070 */
[----:B------:R-:W-:Y:S02]  /*dd50*/  @P0 IADD3 R9, PT, PT, R9, -UR23, RZ ;  /* 0x8000001709090c10 */ /* 0x000fe4000fffe0ff */
[----:B------:R-:W-:Y:S02]  /*dd60*/  @P0 IADD3 R8, PT, PT, R8, 0x1, RZ ;  /* 0x0000000108080810 */ /* 0x000fe40007ffe0ff */
[----:B------:R-:W-:Y:S02]  /*dd70*/  ISETP.GE.U32.AND P1, PT, R9, UR23, PT ;  /* 0x0000001709007c0c */ /* 0x000fe4000bf26070 */
[----:B------:R-:W-:Y:S01]  /*dd80*/  IADD3 R9, PT, PT, -R7, RZ, RZ ;  /* 0x000000ff07097210 */ /* 0x000fe20007ffe1ff */
[----:B------:R-:W-:-:S04]  /*dd90*/  IMAD R7, R30, UR21, R7 ;  /* 0x000000151e077c24 */ /* 0x000fc8000f8e0207 */
[----:B------:R-:W-:-:S04]  /*dda0*/  IMAD R0, R9, UR20, R0 ;  /* 0x0000001409007c24 */ /* 0x000fc8000f8e0200 */
[----:B------:R-:W-:Y:S02]  /*ddb0*/  IMAD R0, R0, UR4, R5 ;  /* 0x0000000400007c24 */ /* 0x000fe4000f8e0205 */
[----:B------:R-:W-:Y:S01]  /*ddc0*/  @P1 IADD3 R8, PT, PT, R8, 0x1, RZ ;  /* 0x0000000108081810 */ /* 0x000fe20007ffe0ff */
[----:B------:R-:W-:Y:S01]  /*ddd0*/  IMAD.MOV R5, RZ, RZ, -R29 ;  /* 0x000000ffff057224 */ /* 0x000fe200078e0a1d */
[----:B------:R-:W-:Y:S01]  /*dde0*/  @!P2 LOP3.LUT R8, RZ, UR23, RZ, 0x33, !PT ;  /* 0x00000017ff08ac12 */ /* 0x000fe2000f8e33ff */
[----:B------:R-:W-:Y:S02]  /*ddf0*/  IMAD R0, R7, UR15, R0 ;  /* 0x0000000f07007c24 */ /* 0x000fe4000f8e0200 */
[----:B------:R-:W-:Y:S01]  /*de00*/  IMAD R5, R5, UR22, R28 ;  /* 0x0000001605057c24 */ /* 0x000fe2000f8e021c */
[----:B------:R-:W-:-:S03]  /*de10*/  IADD3 R28, PT, PT, -R8, RZ, RZ ;  /* 0x000000ff081c7210 */ /* 0x000fc60007ffe1ff */
[----:B-1----:R-:W-:Y:S01]  /*de20*/  IMAD R5, R5, UR16, R0 ;  /* 0x0000001005057c24 */ /* 0x002fe2000f8e0200 */
[----:B------:R-:W-:Y:S01]  /*de30*/  MOV R0, R8 ;  /* 0x0000000800007202 */ /* 0x000fe20000000f00 */
[----:B------:R-:W-:-:S04]  /*de40*/  IMAD R28, R28, UR23, R29 ;  /* 0x000000171c1c7c24 */ /* 0x000fc8000f8e021d */
[----:B------:R-:W-:-:S07]  /*de50*/  IMAD R5, R28, UR17, R5 ;  /* 0x000000111c057c24 */ /* 0x000fce000f8e0205 */
.L_x_6948:
        /* <DEDUP_REMOVED lines=19> */
[----:B0-----:R-:W-:-:S07]  /*df90*/  VIADD R8, R7, 0xffffffe ;  /* 0x0ffffffe07087836 */ /* 0x001fce0000000000 */
[----:B------:R0:W3:Y:S02]  /*dfa0*/  F2I.FTZ.U32.TRUNC.NTZ R9, R8 ;  /* 0x0000000800097305 */ /* 0x0000e4000021f000 */
[----:B0-----:R-:W-:Y:S02]  /*dfb0*/  HFMA2 R8, -RZ, RZ, 0, 0 ;  /* 0x00000000ff087431 */ /* 0x001fe400000001ff */
[----:B---3--:R-:W-:-:S04]  /*dfc0*/  IMAD R29, R29, R9, RZ ;  /* 0x000000091d1d7224 */ /* 0x008fc800078e02ff */
[----:B------:R-:W-:Y:S01]  /*dfd0*/  IMAD.HI.U32 R29, R9, R29, R8 ;  /* 0x0000001d091d7227 */ /* 0x000fe200078e0008 */
[----:B------:R-:W-:-:S04]  /*dfe0*/  IADD3 R8, PT, PT, R28, 0xffffffe, RZ ;  /* 0x0ffffffe1c087810 */ /* 0x000fc80007ffe0ff */
[----:B------:R0:W3:Y:S01]  /*dff0*/  F2I.FTZ.U32.TRUNC.NTZ R9, R8 ;  /* 0x0000000800097305 */ /* 0x0000e2000021f000 */
[----:B------:R-:W-:-:S04]  /*e000*/  IMAD.HI.U32 R29, R29, R0, RZ ;  /* 0x000000001d1d7227 */ /* 0x000fc800078e00ff */
[----:B------:R-:W-:-:S04]  /*e010*/  IMAD.MOV R7, RZ, RZ, -R29 ;  /* 0x000000ffff077224 */ /* 0x000fc800078e0a1d */
[----:B------:R-:W-:Y:S02]  /*e020*/  IMAD R7, R7, UR16, R0 ;  /* 0x0000001007077c24 */ /* 0x000fe4000f8e0200 */
[----:B0-----:R-:W-:-:S03]  /*e030*/  IMAD.MOV.U32 R8, RZ, RZ, RZ ;  /* 0x000000ffff087224 */ /* 0x001fc600078e00ff */
[----:B------:R-:W-:-:S13]  /*e040*/  ISETP.GE.U32.AND P0, PT, R7, UR16, PT ;  /* 0x0000001007007c0c */ /* 0x000fda000bf06070 */
[----:B------:R-:W-:Y:S02]  /*e050*/  @P0 IADD3 R7, PT, PT, R7, -UR16, RZ ;  /* 0x8000001007070c10 */ /* 0x000fe4000fffe0ff */
[----:B------:R-:W-:Y:S02]  /*e060*/  @P0 IADD3 R29, PT, PT, R29, 0x1, RZ ;  /* 0x000000011d1d0810 */ /* 0x000fe40007ffe0ff */
[----:B------:R-:W-:Y:S01]  /*e070*/  ISETP.GE.U32.AND P1, PT, R7, UR16, PT ;  /* 0x0000001007007c0c */ /* 0x000fe2000bf26070 */
[----:B------:R-:W-:-:S04]  /*e080*/  IMAD R7, RZ, RZ, -UR17 ;  /* 0x80000011ff077e24 */ /* 0x000fc8000f8e02ff */
[----:B---3--:R-:W-:-:S04]  /*e090*/  IMAD R7, R7, R9, RZ ;  /* 0x0000000907077224 */ /* 0x008fc800078e02ff */
[----:B------:R-:W-:-:S04]  /*e0a0*/  IMAD.HI.U32 R28, R9, R7, R8 ;  /* 0x00000007091c7227 */ /* 0x000fc800078e0008 */
[----:B------:R-:W-:Y:S02]  /*e0b0*/  @P1 IADD3 R29, PT, PT, R29, 0x1, RZ ;  /* 0x000000011d1d1810 */ /* 0x000fe40007ffe0ff */
[----:B------:R-:W-:Y:S02]  /*e0c0*/  @!P2 LOP3.LUT R29, RZ, UR16, RZ, 0x33, !PT ;  /* 0x00000010ff1dac12 */ /* 0x000fe4000f8e33ff */
[----:B------:R-:W-:Y:S02]  /*e0d0*/  ISETP.NE.U32.AND P2, PT, RZ, UR17, PT ;  /* 0x00000011ff007c0c */ /* 0x000fe4000bf45070 */
[----:B------:R-:W-:Y:S01]  /*e0e0*/  IADD3 R7, PT, PT, -R29, RZ, RZ ;  /* 0x000000ff1d077210 */ /* 0x000fe20007ffe1ff */
[----:B------:R-:W-:-:S04]  /*e0f0*/  IMAD.HI.U32 R28, R28, R29, RZ ;  /* 0x0000001d1c1c7227 */ /* 0x000fc800078e00ff */
[----:B------:R-:W-:Y:S01]  /*e100*/  IMAD R0, R7, UR16, R0 ;  /* 0x0000001007007c24 */ /* 0x000fe2000f8e0200 */
[----:B------:R-:W-:-:S03]  /*e110*/  IADD3 R8, PT, PT, -R28, RZ, RZ ;  /* 0x000000ff1c087210 */ /* 0x000fc60007ffe1ff */
[----:B----4-:R-:W-:Y:S02]  /*e120*/  IMAD R5, R0, UR4, R5 ;  /* 0x0000000400057c24 */ /* 0x010fe4000f8e0205 */
        /* <DEDUP_REMOVED lines=10> */
[----:B-1----:R-:W-:-:S07]  /*e1d0*/  IMAD R5, R8, UR15, R5 ;  /* 0x0000000f08057c24 */ /* 0x002fce000f8e0205 */
.L_x_6949:
[----:B------:R-:W-:Y:S05]  /*e1e0*/  BRA.U !UP1, `(.L_x_6947) ;  /* 0x00000001096c7547 */ /* 0x000fea000b800000 */
[----:B0-----:R-:W-:Y:S01]  /*e1f0*/  UIADD3 UR14, UPT, UPT, UR14, -0x1, URZ ;  /* 0xffffffff0e0e7890 */ /* 0x001fe2000fffe0ff */
[----:B------:R-:W-:-:S03]  /*e200*/  UMOV UR4, 0xd8 ;  /* 0x000000d800047882 */ /* 0x000fc60000000000 */
[----:B------:R-:W-:-:S12]  /*e210*/  ULEA UR14, UR14, UR4, 0x2 ;  /* 0x000000040e0e7291 */ /* 0x000fd8000f8e10ff */
[----:B------:R-:W0:Y:S01]  /*e220*/  LDCU UR4, c[0x0][UR14+0x388] ;  /* 0x000071000e0477ac */ /* 0x000e220008000800 */
[----:B------:R-:W3:Y:S01]  /*e230*/  LDCU UR14, c[0x0][UR14+0x3ec] ;  /* 0x00007d800e0e77ac */ /* 0x000ee20008000800 */
[----:B0-----:R-:W0:Y:S01]  /*e240*/  I2F.U32.RP R7, UR4 ;  /* 0x0000000400077d06 */ /* 0x001e220008209000 */
[----:B------:R-:W-:Y:S01]  /*e250*/  IMAD R29, RZ, RZ, -UR4 ;  /* 0x80000004ff1d7e24 */ /* 0x000fe2000f8e02ff */
[----:B------:R-:W-:-:S06]  /*e260*/  ISETP.NE.U32.AND P2, PT, RZ, UR4, PT ;  /* 0x00000004ff007c0c */ /* 0x000fcc000bf45070 */
[----:B0-----:R-:W0:Y:S02]  /*e270*/  MUFU.RCP R7, R7 ;  /* 0x0000000700077308 */ /* 0x001e240000001000 */
[----:B0-----:R-:W-:-:S06]  /*e280*/  IADD3 R8, PT, PT, R7, 0xffffffe, RZ ;  /* 0x0ffffffe07087810 */ /* 0x001fcc0007ffe0ff */
[----:B------:R0:W4:Y:S02]  /*e290*/  F2I.FTZ.U32.TRUNC.NTZ R9, R8 ;  /* 0x0000000800097305 */ /* 0x000124000021f000 */
[----:B0-----:R-:W-:Y:S02]  /*e2a0*/  HFMA2 R8, -RZ, RZ, 0, 0 ;  /* 0x00000000ff087431 */ /* 0x001fe400000001ff */
[----:B----4-:R-:W-:-:S04]  /*e2b0*/  IMAD R29, R29, R9, RZ ;  /* 0x000000091d1d7224 */ /* 0x010fc800078e02ff */
        /* <DEDUP_REMOVED lines=12> */
[----:B---3--:R-:W-:Y:S01]  /*e380*/  IMAD R5, R0, UR14, R5 ;  /* 0x0000000e00057c24 */ /* 0x008fe2000f8e0205 */
[----:B------:R-:W-:-:S07]  /*e390*/  MOV R0, R9 ;  /* 0x0000000900007202 */ /* 0x000fce0000000f00 */
.L_x_6947:
[----:B------:R-:W3:Y:S01]  /*e3a0*/  LDCU UR4, c[0x0][0x4c4] ;  /* 0x00009880ff0477ac */ /* 0x000ee20008000800 */
[----:B------:R-:W4:Y:S01]  /*e3b0*/  LDC.64 R8, c[0x0][0x458] ;  /* 0x00011600ff087b82 */ /* 0x000f220000000a00 */
[----:B-----5:R-:W-:Y:S01]  /*e3c0*/  HADD2.F32 R7, -RZ, R27.H0_H0 ;  /* 0x2000001bff077230 */ /* 0x020fe20000004100 */
[----:B------:R-:W-:Y:S01]  /*e3d0*/  FSETP.GEU.FTZ.AND P0, PT, R10, R11, PT ;  /* 0x0000000b0a00720b */ /* 0x000fe20003f1e000 */
[----:B0-----:R-:W0:Y:S03]  /*e3e0*/  LDCU.64 UR14, c[0x0][0x530] ;  /* 0x0000a600ff0e77ac */ /* 0x001e260008000a00 */
[----:B------:R-:W-:Y:S01]  /*e3f0*/  FMUL.FTZ R6, R6, R7 ;  /* 0x0000000706067220 */ /* 0x000fe20000410000 */
[----:B---3--:R-:W-:-:S03]  /*e400*/  IMAD R5, R0, UR4, R5 ;  /* 0x0000000400057c24 */ /* 0x008fc6000f8e0205 */
[----:B------:R-:W-:Y:S02]  /*e410*/  FMUL.FTZ R0, R17, R6 ;  /* 0x0000000611007220 */ /* 0x000fe40000410000 */
[----:B0-----:R-:W-:-:S03]  /*e420*/  IADD3 R6, P1, PT, R5, UR14, RZ ;  /* 0x0000000e05067c10 */ /* 0x001fc6000ff3e0ff */
[----:B------:R-:W-:Y:S01]  /*e430*/  F2FP.F16.F32.PACK_AB R0, RZ, R0 ;  /* 0x00000000ff00723e */ /* 0x000fe200000000ff */
[----:B----4-:R-:W-:Y:S01]  /*e440*/  IMAD.WIDE.U32 R8, R5, 0x2, R8 ;  /* 0x0000000205087825 */ /* 0x010fe200078e0008 */
[----:B------:R-:W-:Y:S02]  /*e450*/  IADD3.X R7, PT, PT, RZ, UR15, RZ, P1, !PT ;  /* 0x0000000fff077c10 */ /* 0x000fe40008ffe4ff */
[----:B------:R-:W-:Y:S02]  /*e460*/  SEL R5, RZ, 0x1, P0 ;  /* 0x00000001ff057807 */ /* 0x000fe40000000000 */
[----:B------:R0:W-:Y:S04]  /*e470*/  STG.E.U16 desc[UR18][R8.64], R0 ;  /* 0x0000000008007986 */ /* 0x0001e8000c101512 */
[----:B------:R0:W-:Y:S01]  /*e480*/  STG.E.U8 desc[UR18][R6.64], R5 ;  /* 0x0000000506007986 */ /* 0x0001e2000c101112 */
[----:B------:R-:W-:Y:S05]  /*e490*/  BRA `(.L_x_6944) ;  /* 0x0000000400287947 */ /* 0x000fea0003800000 */
.L_x_6922:
[-C--:B------:R-:W-:Y:S01]  /*e4a0*/  ISETP.GE.U32.AND P6, PT, R25, R0.reuse, PT ;  /* 0x000000001900720c */ /* 0x080fe20003fc6070 */
[C---:B------:R-:W-:Y:S01]  /*e4b0*/  IMAD.IADD R33, R19.reuse, 0x1, R25 ;  /* 0x0000000113217824 */ /* 0x040fe200078e0219 */
[----:B------:R-:W-:Y:S04]  /*e4c0*/  BSSY.RECONVERGENT B0, `(.L_x_6950) ;  /* 0x0000015000007945 */ /* 0x000fe80003800200 */
[----:B------:R-:W-:Y:S02]  /*e4d0*/  IADD3 R32, PT, PT, R19, R33, RZ ;  /* 0x0000002113207210 */ /* 0x000fe40007ffe0ff */
[----:B------:R-:W-:Y:S02]  /*e4e0*/  ISETP.GE.U32.AND P5, PT, R33, R0, PT ;  /* 0x000000002100720c */ /* 0x000fe40003fa6070 */
[----:B------:R-:W-:-:S02]  /*e4f0*/  IADD3 R5, PT, PT, R19, R32, RZ ;  /* 0x0000002013057210 */ /* 0x000fc40007ffe0ff */
[-C--:B------:R-:W-:Y:S02]  /*e500*/  ISETP.GE.U32.AND P3, PT, R32, R0.reuse, PT ;  /* 0x000000002000720c */ /* 0x080fe40003f66070 */
[----:B------:R-:W-:Y:S01]  /*e510*/  ISETP.GE.U32.AND P4, PT, R5, R0, PT ;  /* 0x000000000500720c */ /* 0x000fe20003f86070 */
[----:B------:R-:W-:-:S12]  /*e520*/  @P6 BRA `(.L_x_6951) ;  /* 0x0000000000386947 */ /* 0x000fd80003800000 */
[----:B------:R-:W0:Y:S01]  /*e530*/  LDCU UR4, c[0x0][0x4c4] ;  /* 0x00009880ff0477ac */ /* 0x000e220008000800 */
[----:B---3--:R-:W3:Y:S01]  /*e540*/  LDC.64 R28, c[0x0][0x458] ;  /* 0x00011600ff1c7b82 */ /* 0x008ee20000000a00 */
[----:B-----5:R-:W-:Y:S01]  /*e550*/  HADD2.F32 R0, -RZ, R4.H0_H0 ;  /* 0x20000004ff007230 */ /* 0x020fe20000004100 */
[----:B------:R-:W1:Y:S04]  /*e560*/  LDCU.64 UR14, c[0x0][0x530] ;  /* 0x0000a600ff0e77ac */ /* 0x000e680008000a00 */
[----:B------:R-:W-:-:S04]  /*e570*/  FMUL.FTZ R0, R9, R0 ;  /* 0x0000000009007220 */ /* 0x000fc80000410000 */
[----:B------:R-:W-:-:S05]  /*e580*/  FMUL.FTZ R0, R17, R0 ;  /* 0x0000000011007220 */ /* 0x000fca0000410000 */
[----:B------:R-:W-:Y:S01]  /*e590*/  F2FP.F16.F32.PACK_AB R0, RZ, R0 ;  /* 0x00000000ff00723e */ /* 0x000fe200000000ff */
[----:B0-----:R-:W-:-:S05]  /*e5a0*/  IMAD R9, R25, UR4, RZ ;  /* 0x0000000419097c24 */ /* 0x001fca000f8e02ff */
[C---:B-12---:R-:W-:Y:S01]  /*e5b0*/  IADD3 R30, P6, PT, R9.reuse, UR14, RZ ;  /* 0x0000000e091e7c10 */ /* 0x046fe2000ffde0ff */
[----:B---3--:R-:W-:Y:S01]  /*e5c0*/  IMAD.WIDE.U32 R28, R9, 0x2, R28 ;  /* 0x00000002091c7825 */ /* 0x008fe200078e001c */
[----:B------:R-:W-:-:S03]  /*e5d0*/  SEL R9, RZ, 0x1, P0 ;  /* 0x00000001ff097807 */ /* 0x000fc60000000000 */
[----:B------:R-:W-:Y:S01]  /*e5e0*/  IMAD.X R31, RZ, RZ, UR15, P6 ;  /* 0x0000000fff1f7e24 */ /* 0x000fe2000b0e06ff */
[----:B------:R0:W-:Y:S04]  /*e5f0*/  STG.E.U16 desc[UR18][R28.64], R0 ;  /* 0x000000001c007986 */ /* 0x0001e8000c101512 */
[----:B------:R0:W-:Y:S03]  /*e600*/  STG.E.U8 desc[UR18][R30.64], R9 ;  /* 0x000000091e007986 */ /* 0x0001e6000c101112 */
.L_x_6951:
[----:B------:R-:W-:Y:S05]  /*e610*/  BSYNC.RECONVERGENT B0 ;  /* 0x0000000000007941 */ /* 0x000fea0003800200 */
.L_x_6950:
[----:B------:R-:W-:Y:S04]  /*e620*/  BSSY.RECONVERGENT B0, `(.L_x_6952) ;  /* 0x0000010000007945 */ /* 0x000fe80003800200 */
[----:B------:R-:W-:Y:S05]  /*e630*/  @P5 BRA `(.L_x_6953) ;  /* 0x0000000000385947 */ /* 0x000fea0003800000 */
[----:B------:R-:W4:Y:S01]  /*e640*/  LDCU UR4, c[0x0][0x4c4] ;  /* 0x00009880ff0477ac */ /* 0x000f220008000800 */
[----:B0--3--:R-:W0:Y:S01]  /*e650*/  LDC.64 R28, c[0x0][0x458] ;  /* 0x00011600ff1c7b82 */ /* 0x009e220000000a00 */
[----:B-----5:R-:W-:Y:S01]  /*e660*/  HADD2.F32 R9, -RZ, R24.H0_H0 ;  /* 0x20000018ff097230 */ /* 0x020fe20000004100 */
[----:B-12---:R-:W-:Y:S01]  /*e670*/  SEL R31, RZ, 0x1, P1 ;  /* 0x00000001ff1f7807 */ /* 0x006fe20000800000 */
[----:B------:R-:W1:Y:S03]  /*e680*/  LDCU.64 UR14, c[0x0][0x530] ;  /* 0x0000a600ff0e77ac */ /* 0x000e660008000a00 */
[----:B------:R-:W-:-:S04]  /*e690*/  FMUL.FTZ R8, R8, R9 ;  /* 0x0000000908087220 */ /* 0x000fc80000410000 */
[----:B------:R-:W-:-:S05]  /*e6a0*/  FMUL.FTZ R0, R17, R8 ;  /* 0x0000000811007220 */ /* 0x000fca0000410000 */
[----:B------:R-:W-:Y:S01]  /*e6b0*/  F2FP.F16.F32.PACK_AB R0, RZ, R0 ;  /* 0x00000000ff00723e */ /* 0x000fe200000000ff */
[----:B----4-:R-:W-:-:S05]  /*e6c0*/  IMAD R9, R33, UR4, RZ ;  /* 0x0000000421097c24 */ /* 0x010fca000f8e02ff */
[C---:B-1----:R-:W-:Y:S01]  /*e6d0*/  IADD3 R8, P0, PT, R9.reuse, UR14, RZ ;  /* 0x0000000e09087c10 */ /* 0x042fe2000ff1e0ff */
[----:B0-----:R-:W-:-:S03]  /*e6e0*/  IMAD.WIDE.U32 R28, R9, 0x2, R28 ;  /* 0x00000002091c7825 */ /* 0x001fc600078e001c */
[----:B------:R-:W-:Y:S02]  /*e6f0*/  IADD3.X R9, PT, PT, RZ, UR15, RZ, P0, !PT ;  /* 0x0000000fff097c10 */ /* 0x000fe400087fe4ff */
[----:B------:R4:W-:Y:S04]  /*e700*/  STG.E.U16 desc[UR18][R28.64], R0 ;  /* 0x000000001c007986 */ /* 0x0009e8000c101512 */
[----:B------:R4:W-:Y:S03]  /*e710*/  STG.E.U8 desc[UR18][R8.64], R31 ;  /* 0x0000001f08007986 */ /* 0x0009e6000c101112 */
.L_x_6953:
[----:B------:R-:W-:Y:S05]  /*e720*/  BSYNC.RECONVERGENT B0 ;  /* 0x0000000000007941 */ /* 0x000fea0003800200 */
.L_x_6952:
[----:B------:R-:W-:Y:S04]  /*e730*/  BSSY.RECONVERGENT B0, `(.L_x_6954) ;  /* 0x0000010000007945 */ /* 0x000fe80003800200 */
[----:B------:R-:W-:Y:S05]  /*e740*/  @P3 BRA `(.L_x_6955) ;  /* 0x0000000000383947 */ /* 0x000fea0003800000 */
[----:B------:R-:W1:Y:S01]  /*e750*/  LDCU UR4, c[0x0][0x4c4] ;  /* 0x00009880ff0477ac */ /* 0x000e620008000800 */
[----:B0---4-:R-:W0:Y:S01]  /*e760*/  LDC.64 R8, c[0x0][0x458] ;  /* 0x00011600ff087b82 */ /* 0x011e220000000a00 */
[----:B-----5:R-:W-:Y:S01]  /*e770*/  HADD2.F32 R0, -RZ, R26.H0_H0 ;  /* 0x2000001aff007230 */ /* 0x020fe20000004100 */
[----:B------:R-:W3:Y:S04]  /*e780*/  LDCU.64 UR14, c[0x0][0x530] ;  /* 0x0000a600ff0e77ac */ /* 0x000ee80008000a00 */
[----:B------:R-:W-:-:S04]  /*e790*/  FMUL.FTZ R0, R7, R0 ;  /* 0x0000000007007220 */ /* 0x000fc80000410000 */
[----:B------:R-:W-:-:S05]  /*e7a0*/  FMUL.FTZ R0, R17, R0 ;  /* 0x0000000011007220 */ /* 0x000fca0000410000 */
[----:B------:R-:W-:Y:S01]  /*e7b0*/  F2FP.F16.F32.PACK_AB R0, RZ, R0 ;  /* 0x00000000ff00723e */ /* 0x000fe200000000ff */
[----:B-1----:R-:W-:-:S05]  /*e7c0*/  IMAD R7, R32, UR4, RZ ;  /* 0x0000000420077c24 */ /* 0x002fca000f8e02ff */
[C---:B---3--:R-:W-:Y:S01]  /*e7d0*/  IADD3 R28, P0, PT, R7.reuse, UR14, RZ ;  /* 0x0000000e071c7c10 */ /* 0x048fe2000ff1e0ff */
[----:B0-----:R-:W-:Y:S01]  /*e7e0*/  IMAD.WIDE.U32 R8, R7, 0x2, R8 ;  /* 0x0000000207087825 */ /* 0x001fe200078e0008 */
[----:B------:R-:W-:Y:S02]  /*e7f0*/  SEL R7, RZ, 0x1, P2 ;  /* 0x00000001ff077807 */ /* 0x000fe40001000000 */
[----:B------:R-:W-:Y:S02]  /*e800*/  IADD3.X R29, PT, PT, RZ, UR15, RZ, P0, !PT ;  /* 0x0000000fff1d7c10 */ /* 0x000fe400087fe4ff */
[----:B------:R0:W-:Y:S04]  /*e810*/  STG.E.U16 desc[UR18][R8.64], R0 ;  /* 0x0000000008007986 */ /* 0x0001e8000c101512 */
[----:B------:R0:W-:Y:S03]  /*e820*/  STG.E.U8 desc[UR18][R28.64], R7 ;  /* 0x000000071c007986 */ /* 0x0001e6000c101112 */
.L_x_6955:
[----:B------:R-:W-:Y:S05]  /*e830*/  BSYNC.RECONVERGENT B0 ;  /* 0x0000000000007941 */ /* 0x000fea0003800200 */
.L_x_6954:
[----:B------:R-:W-:Y:S05]  /*e840*/  @P4 BRA `(.L_x_6944) ;  /* 0x00000000003c4947 */ /* 0x000fea0003800000 */
[----:B------:R-:W1:Y:S01]  /*e850*/  LDCU UR4, c[0x0][0x4c4] ;  /* 0x00009880ff0477ac */ /* 0x000e620008000800 */
[----:B0--34-:R-:W0:Y:S01]  /*e860*/  LDC.64 R28, c[0x0][0x458] ;  /* 0x00011600ff1c7b82 */ /* 0x019e220000000a00 */
[----:B-----5:R-:W-:Y:S01]  /*e870*/  HADD2.F32 R7, -RZ, R27.H0_H0 ;  /* 0x2000001bff077230 */ /* 0x020fe20000004100 */
[----:B------:R-:W-:Y:S01]  /*e880*/  FSETP.GEU.FTZ.AND P1, PT, R10, R11, PT ;  /* 0x0000000b0a00720b */ /* 0x000fe20003f3e000 */
[----:B------:R-:W3:Y:S03]  /*e890*/  LDCU.64 UR14, c[0x0][0x530] ;  /* 0x0000a600ff0e77ac */ /* 0x000ee60008000a00 */
[----:B------:R-:W-:-:S04]  /*e8a0*/  FMUL.FTZ R6, R6, R7 ;  /* 0x0000000706067220 */ /* 0x000fc80000410000 */
[----:B------:R-:W-:-:S05]  /*e8b0*/  FMUL.FTZ R6, R17, R6 ;  /* 0x0000000611067220 */ /* 0x000fca0000410000 */
[----:B------:R-:W-:Y:S01]  /*e8c0*/  F2FP.F16.F32.PACK_AB R0, RZ, R6 ;  /* 0x00000006ff00723e */ /* 0x000fe200000000ff */
[----:B-1----:R-:W-:-:S05]  /*e8d0*/  IMAD R5, R5, UR4, RZ ;  /* 0x0000000405057c24 */ /* 0x002fca000f8e02ff */
[C---:B---3--:R-:W-:Y:S01]  /*e8e0*/  IADD3 R8, P0, PT, R5.reuse, UR14, RZ ;  /* 0x0000000e05087c10 */ /* 0x048fe2000ff1e0ff */
[----:B0-----:R-:W-:Y:S01]  /*e8f0*/  IMAD.WIDE.U32 R6, R5, 0x2, R28 ;  /* 0x0000000205067825 */ /* 0x001fe200078e001c */
[----:B------:R-:W-:-:S03]  /*e900*/  SEL R5, RZ, 0x1, P1 ;  /* 0x00000001ff057807 */ /* 0x000fc60000800000 */
[----:B------:R-:W-:Y:S01]  /*e910*/  IMAD.X R9, RZ, RZ, UR15, P0 ;  /* 0x0000000fff097e24 */ /* 0x000fe200080e06ff */
[----:B------:R0:W-:Y:S04]  /*e920*/  STG.E.U16 desc[UR18][R6.64], R0 ;  /* 0x0000000006007986 */ /* 0x0001e8000c101512 */
[----:B------:R0:W-:Y:S03]  /*e930*/  STG.E.U8 desc[UR18][R8.64], R5 ;  /* 0x0000000508007986 */ /* 0x0001e6000c101112 */
.L_x_6944:
[----:B------:R-:W-:Y:S01]  /*e940*/  LEA R25, R19, R25, 0x2 ;  /* 0x0000001913197211 */ /* 0x000fe200078e10ff */
[----:B------:R-:W-:Y:S05]  /*e950*/  WARPSYNC.ALL ;  /* 0x0000000000007948 */ /* 0x000fea0003800000 */
[----:B------:R-:W-:Y:S01]  /*e960*/  BAR.SYNC.DEFER_BLOCKING 0x0 ;  /* 0x0000000000007b1d */ /* 0x000fe20000010000 */
[----:B------:R-:W-:-:S13]  /*e970*/  ISETP.GE.U32.AND P0, PT, R25, R18, PT ;  /* 0x000000121900720c */ /* 0x000fda0003f06070 */
[----:B------:R-:W-:Y:S05]  /*e980*/  @!P0 BRA `(.L_x_6956) ;  /* 0xffffff2000348947 */ /* 0x000fea000383ffff */
[----:B------:R-:W-:Y:S05]  /*e990*/  EXIT ;  /* 0x000000000000794d */ /* 0x000fea0003800000 */
        .weak           $__internal_115_$__cuda_sm20_dblrcp_rn_slowpath_v3
        .type           $__internal_115_$__cuda_sm20_dblrcp_rn_slowpath_v3,@function
        .size           $__internal_115_$__cuda_sm20_dblrcp_rn_slowpath_v3,(.L_x_14186 - $__internal_115_$__cuda_sm20_dblrcp_rn_slowpath_v3)
$__internal_115_$__cuda_sm20_dblrcp_rn_slowpath_v3:
        /* <DEDUP_REMOVED lines=55> */
.L_x_6959:
        /* <DEDUP_REMOVED lines=34> */
.L_x_6957:
[----:B------:R-:W-:Y:S02]  /*ef30*/  LOP3.LUT R7, R5, 0x80000, RZ, 0xfc, !PT ;  /* 0x0008000005077812 */ /* 0x000fe400078efcff */
[----:B------:R-:W-:-:S07]  /*ef40*/  MOV R6, R4 ;  /* 0x0000000400067202 */ /* 0x000fce0000000f00 */
.L_x_6958:
[----:B------:R-:W-:Y:S01]  /*ef50*/  MOV R4, R12 ;  /* 0x0000000c00047202 */ /* 0x000fe20000000f00 */
[----:B------:R-:W-:Y:S01]  /*ef60*/  IMAD.MOV.U32 R9, RZ, RZ, R7 ;  /* 0x000000ffff097224 */ /* 0x000fe200078e0007 */
[----:B------:R-:W-:Y:S02]  /*ef70*/  MOV R5, 0x0 ;  /* 0x0000000000057802 */ /* 0x000fe40000000f00 */
[----:B------:R-:W-:Y:S02]  /*ef80*/  MOV R8, R6 ;  /* 0x0000000600087202 */ /* 0x000fe40000000f00 */
[----:B------:R-:W-:Y:S05]  /*ef90*/  RET.REL.NODEC R4 `(_ZN2at6native43_GLOBAL__N__7cc8d1ed_10_Dropout_cu_0e96ed3820fused_dropout_kernelIN3c104HalfEfjLin1ELin1EbEEvNS_4cuda6detail10TensorInfoIKT_T1_EENS7_IS8_SA_EENS7_IT4_SA_EESA_T0_NS_15PhiloxCudaStateE) ;  /* 0xffffff1004187950 */ /* 0x000fea0003c3ffff */
.L_x_6960:
        /* <DEDUP_REMOVED lines=14> */
.L_x_14186:


//--------------------- .text._ZN2at6native43_GLOBAL__N__7cc8d1ed_10_Dropout_cu_0e96ed3820fused_dropout_kernelIN3c104HalfEfjLin1ELi1EbEEvNS_4cuda6detail10TensorInfoIKT_T1_EENS7_IS8_SA_EENS7_IT4_SA_EESA_T0_NS_15PhiloxCudaStateE --------------------------
	.section	.text._ZN2at6native43_GLOBAL__N__7cc8d1ed_10_Dropout_cu_0e96ed3820fused_dropout_kernelIN3c104HalfEfjLin1ELi1EbEEvNS_4cuda6detail10TensorInfoIKT_T1_EENS7_IS8_SA_EENS7_IT4_SA_EESA_T0_NS_15PhiloxCudaStateE,"ax",@progbits
	.align	128
.text._ZN2at6native43_GLOBAL__N__7cc8d1ed_10_Dropout_cu_0e96ed3820fused_dropout_kernelIN3c104HalfEfjLin1ELi1EbEEvNS_4cuda6detail10TensorInfoIKT_T1_EENS7_IS8_SA_EENS7_IT4_SA_EESA_T0_NS_15PhiloxCudaStateE:
        .type           _ZN2at6native43_GLOBAL__N__7cc8d1ed_10_Dropout_cu_0e96ed3820fused_dropout_kernelIN3c104HalfEfjLin1ELi1EbEEvNS_4cuda6detail10TensorInfoIKT_T1_EENS7_IS8_SA_EENS7_IT4_SA_EESA_T0_NS_15PhiloxCudaStateE,@function
        .size           _ZN2at6native43_GLOBAL__N__7cc8d1ed_10_Dropout_cu_0e96ed3820fused_dropout_kernelIN3c104HalfEfjLin1ELi1EbEEvNS_4cuda6detail10TensorInfoIKT_T1_EENS7_IS8_SA_EENS7_IT4_SA_EESA_T0_NS_15PhiloxCudaStateE,(.L_x_14188 - _ZN2at6native43_GLOBAL__N__7cc8d1ed_10_Dropout_cu_0e96ed3820fused_dropout_kernelIN3c104HalfEfjLin1ELi1EbEEvNS_4cuda6detail10TensorInfoIKT_T1_EENS7_IS8_SA_EENS7_IT4_SA_EESA_T0_NS_15PhiloxCudaStateE)
        .other          _ZN2at6native43_GLOBAL__N__7cc8d1ed_10_Dropout_cu_0e96ed3820fused_dropout_kernelIN3c104HalfEfjLin1ELi1EbEEvNS_4cuda6detail10TensorInfoIKT_T1_EENS7_IS8_SA_EENS7_IT4_SA_EESA_T0_NS_15PhiloxCudaStateE,@"STO_CUDA_ENTRY STV_DEFAULT"
_ZN2at6native43_GLOBAL__N__7cc8d1ed_10_Dropout_cu_0e96ed3820fused_dropout_kernelIN3c104HalfEfjLin1ELi1EbEEvNS_4cuda6detail10TensorInfoIKT_T1_EENS7_IS8_SA_EENS7_IT4_SA_EESA_T0_NS_15PhiloxCudaStateE:
        /* <DEDUP_REMOVED lines=109> */
[----:B------:R-:W-:Y:S05]  /*06d0*/  CALL.REL.NOINC `($__internal_116_$__cuda_sm20_dblrcp_rn_slowpath_v3) ;  /* 0x00000078000c7944 */ /* 0x000fea0003c00000 */
.L_x_6961:
        /* <DEDUP_REMOVED lines=50> */
.L_x_7002:
        /* <DEDUP_REMOVED lines=13> */
.L_x_6963:
[----:B------:R-:W-:Y:S05]  /*0ad0*/  BSYNC.RECONVERGENT B0 ;  /* 0x0000000000007941 */ /* 0x000fea0003800200 */
.L_x_6962:
        /* <DEDUP_REMOVED lines=57> */
.L_x_6964:
        /* <DEDUP_REMOVED lines=9> */
.L_x_6965:
        /* <DEDUP_REMOVED lines=30> */
.L_x_6971:
        /* <DEDUP_REMOVED lines=204> */
.L_x_6970:
        /* <DEDUP_REMOVED lines=106> */
.L_x_6973:
        /* <DEDUP_REMOVED lines=55> */
.L_x_6974:
        /* <DEDUP_REMOVED lines=27> */
.L_x_6972:
[----:B------:R-:W0:Y:S01]  /*2960*/  LDC.64 R32, c[0x0][0x380] ;  /* 0x0000e000ff207b82 */ /* 0x000e220000000a00 */
[----:B------:R-:W1:Y:S02]  /*2970*/  LDCU UR4, c[0x0][0x3ec] ;  /* 0x00007d80ff0477ac */ /* 0x000e640008000800 */
[----:B-1----:R-:W-:-:S04]  /*2980*/  IMAD R43, R38, UR4, R43 ;  /* 0x00000004262b7c24 */ /* 0x002fc8000f8e022b */
[----:B0-----:R-:W-:-:S05]  /*2990*/  IMAD.WIDE.U32 R32, R43, 0x2, R32 ;  /* 0x000000022b207825 */ /* 0x001fca00078e0020 */
[----:B------:R0:W5:Y:S02]  /*29a0*/  LDG.E.U16 R38, desc[UR10][R32.64] ;  /* 0x0000000a20267981 */ /* 0x000164000c1e1500 */
.L_x_6969:
[----:B------:R-:W-:Y:S05]  /*29b0*/  BSYNC.RECONVERGENT B1 ;  /* 0x0000000000017941 */ /* 0x000fea0003800200 */
.L_x_6968:
        /* <DEDUP_REMOVED lines=15> */
.L_x_6978:
        /* <DEDUP_REMOVED lines=204> */
.L_x_6977:
        /* <DEDUP_REMOVED lines=107> */
.L_x_6980:
        /* <DEDUP_REMOVED lines=55> */
.L_x_6981:
        /* <DEDUP_REMOVED lines=27> */
.L_x_6979:
[----:B0-----:R-:W0:Y:S01]  /*4340*/  LDC.64 R32, c[0x0][0x380] ;  /* 0x0000e000ff207b82 */ /* 0x001e220000000a00 */
[----:B------:R-:W1:Y:S02]  /*4350*/  LDCU UR4, c[0x0][0x3ec] ;  /* 0x00007d80ff0477ac */ /* 0x000e640008000800 */
[----:B-1----:R-:W-:-:S04]  /*4360*/  IMAD R35, R43, UR4, R40 ;  /* 0x000000042b237c24 */ /* 0x002fc8000f8e0228 */
[----:B0-----:R-:W-:-:S05]  /*4370*/  IMAD.WIDE.U32 R32, R35, 0x2, R32 ;  /* 0x0000000223207825 */ /* 0x001fca00078e0020 */
[----:B------:R1:W5:Y:S02]  /*4380*/  LDG.E.U16 R40, desc[UR10][R32.64] ;  /* 0x0000000a20287981 */ /* 0x000364000c1e1500 */
.L_x_6976:
[----:B------:R-:W-:Y:S05]  /*4390*/  BSYNC.RECONVERGENT B1 ;  /* 0x0000000000017941 */ /* 0x000fea0003800200 */
.L_x_6975:
        /* <DEDUP_REMOVED lines=15> */
.L_x_6985:
        /* <DEDUP_REMOVED lines=92> */
[----:B------:R-:W-:-:S04]  /*4a50*/  IMAD.HI.U32 R57, R58, R55, RZ ;  /* 0x000000373a397227 */ /* 0x000fc800078e00ff */
[----:B-1----:R-:W-:Y:S01]  /*4a60*/  VIADD R32, R54, 0xffffffe ;  /* 0x0ffffffe36207836 */ /* 0x002fe20000000000 */
[----:B------:R-:W-:Y:S01]  /*4a70*/  IADD3 R61, PT, PT, -R57, RZ, RZ ;  /* 0x000000ff393d7210 */ /* 0x000fe20007ffe1ff */
[----:B------:R-:W-:Y:S02]  /*4a80*/  IMAD R59, R52, R51, R59 ;  /* 0x00000033343b7224 */ /* 0x000fe400078e023b */
[----:B------:R1:W2:Y:S01]  /*4a90*/  F2I.FTZ.U32.TRUNC.NTZ R33, R32 ;  /* 0x0000002000217305 */ /* 0x0002a2000021f000 */
[----:B------:R-:W-:Y:S02]  /*4aa0*/  IMAD.MOV R52, RZ, RZ, -R44 ;  /* 0x000000ffff347224 */ /* 0x000fe400078e0a2c */
[----:B------:R-:W-:-:S05]  /*4ab0*/  IMAD R61, R50, R61, R55 ;  /* 0x0000003d323d7224 */ /* 0x000fca00078e0237 */
[----:B------:R-:W-:Y:S01]  /*4ac0*/  ISETP.GE.U32.AND P0, PT, R61, R50, PT ;  /* 0x000000323d00720c */ /* 0x000fe20003f06070 */
[----:B-1----:R-:W-:Y:S02]  /*4ad0*/  HFMA2 R32, -RZ, RZ, 0, 0 ;  /* 0x00000000ff207431 */ /* 0x002fe400000001ff */
[----:B--2---:R-:W-:-:S04]  /*4ae0*/  IMAD R51, R52, R33, RZ ;  /* 0x0000002134337224 */ /* 0x004fc800078e02ff */
[----:B------:R-:W-:Y:S01]  /*4af0*/  IMAD.HI.U32 R54, R33, R51, R32 ;  /* 0x0000003321367227 */ /* 0x000fe200078e0020 */
[----:B------:R-:W-:-:S05]  /*4b00*/  IADD3 R51, PT, PT, R45, -0x7, RZ ;  /* 0xfffffff92d337810 */ /* 0x000fca0007ffe0ff */
        /* <DEDUP_REMOVED lines=100> */
.L_x_6984:
        /* <DEDUP_REMOVED lines=107> */
.L_x_6987:
        /* <DEDUP_REMOVED lines=55> */
.L_x_6988:
        /* <DEDUP_REMOVED lines=27> */
.L_x_6986:
[----:B01----:R-:W0:Y:S01]  /*5d20*/  LDC.64 R32, c[0x0][0x380] ;  /* 0x0000e000ff207b82 */ /* 0x003e220000000a00 */
[----:B------:R-:W1:Y:S02]  /*5d30*/  LDCU UR4, c[0x0][0x3ec] ;  /* 0x00007d80ff0477ac */ /* 0x000e640008000800 */
[----:B-1----:R-:W-:-:S04]  /*5d40*/  IMAD R43, R44, UR4, R43 ;  /* 0x000000042c2b7c24 */ /* 0x002fc8000f8e022b */
[----:B0-----:R-:W-:-:S05]  /*5d50*/  IMAD.WIDE.U32 R32, R43, 0x2, R32 ;  /* 0x000000022b207825 */ /* 0x001fca00078e0020 */
[----:B------:R2:W5:Y:S02]  /*5d60*/  LDG.E.U16 R46, desc[UR10][R32.64] ;  /* 0x0000000a202e7981 */ /* 0x000564000c1e1500 */
.L_x_6983:
[----:B------:R-:W-:Y:S05]  /*5d70*/  BSYNC.RECONVERGENT B1 ;  /* 0x0000000000017941 */ /* 0x000fea0003800200 */
.L_x_6982:
        /* <DEDUP_REMOVED lines=12> */
.L_x_6991:
        /* <DEDUP_REMOVED lines=204> */
.L_x_6990:
        /* <DEDUP_REMOVED lines=106> */
.L_x_6993:
        /* <DEDUP_REMOVED lines=55> */
.L_x_6994:
        /* <DEDUP_REMOVED lines=27> */
.L_x_6992:
[----:B012---:R-:W0:Y:S01]  /*76c0*/  LDC.64 R32, c[0x0][0x380] ;  /* 0x0000e000ff207b82 */ /* 0x007e220000000a00 */
[----:B------:R-:W1:Y:S02]  /*76d0*/  LDCU UR4, c[0x0][0x3ec] ;  /* 0x00007d80ff0477ac */ /* 0x000e640008000800 */
[----:B-1----:R-:W-:-:S04]  /*76e0*/  IMAD R41, R42, UR4, R41 ;  /* 0x000000042a297c24 */ /* 0x002fc8000f8e0229 */
[----:B0-----:R-:W-:-:S05]  /*76f0*/  IMAD.WIDE.U32 R32, R41, 0x2, R32 ;  /* 0x0000000229207825 */ /* 0x001fca00078e0020 */
[----:B------:R3:W5:Y:S01]  /*7700*/  LDG.E.U16 R41, desc[UR10][R32.64] ;  /* 0x0000000a20297981 */ /* 0x000762000c1e1500 */
[----:B------:R-:W-:Y:S05]  /*7710*/  BRA `(.L_x_6989) ;  /* 0x0000000000747947 */ /* 0x000fea0003800000 */
.L_x_6967:
        /* <DEDUP_REMOVED lines=29> */
.L_x_6989:
[----:B------:R-:W-:Y:S05]  /*78f0*/  BSYNC.RECONVERGENT B0 ;  /* 0x0000000000007941 */ /* 0x000fea0003800200 */
.L_x_6966:
        /* <DEDUP_REMOVED lines=21> */
[----:B------:R-:W-:Y:S02]  /*7a50*/  F2FP.F16.F32.PACK_AB R39, RZ, R39 ;  /* 0x00000027ff27723e */ /* 0x000fe400000000ff */
[----:B------:R-:W-:Y:S02]  /*7a60*/  IMAD.X R35, RZ, RZ, UR15, P4 ;  /* 0x0000000fff237e24 */ /* 0x000fe4000a0e06ff */
[----:B------:R-:W-:Y:S02]  /*7a70*/  PRMT R0, R39, 0x7610, R0 ;  /* 0x0000761027007816 */ /* 0x000fe40000000000 */
[----:B------:R-:W-:-:S03]  /*7a80*/  SEL R39, RZ, 0x1, P3 ;  /* 0x00000001ff277807 */ /* 0x000fc60001800000 */
[----:B------:R0:W-:Y:S04]  /*7a90*/  STG.E.U16 desc[UR10][R32.64], R0 ;  /* 0x0000000020007986 */ /* 0x0001e8000c10150a */
[----:B------:R0:W-:Y:S02]  /*7aa0*/  STG.E.U8 desc[UR10][R34.64], R39 ;  /* 0x0000002722007986 */ /* 0x0001e4000c10110a */
.L_x_6996:
[----:B------:R-:W-:Y:S05]  /*7ab0*/  BSYNC.RECONVERGENT B0 ;  /* 0x0000000000007941 */ /* 0x000fea0003800200 */
.L_x_6995:
[----:B------:R-:W-:Y:S04]  /*7ac0*/  BSSY.RECONVERGENT B0, `(.L_x_6997) ;  /* 0x0000013000007945 */ /* 0x000fe80003800200 */
[----:B------:R-:W-:Y:S05]  /*7ad0*/  @P2 BRA `(.L_x_6998) ;  /* 0x0000000000442947 */ /* 0x000fea0003800000 */
[----:B------:R-:W4:Y:S01]  /*7ae0*/  LDCU UR4, c[0x0][0x60c] ;  /* 0x0000c180ff0477ac */ /* 0x000f220008000800 */
[----:B0123--:R-:W0:Y:S01]  /*7af0*/  LDC.64 R32, c[0x0][0x458] ;  /* 0x00011600ff207b82 */ /* 0x00fe220000000a00 */
[----:B-----5:R-:W-:Y:S01]  /*7b00*/  HADD2.F32 R0, -RZ, R40.H0_H0 ;  /* 0x20000028ff007230 */ /* 0x020fe20000004100 */
        /* <DEDUP_REMOVED lines=10> */
[----:B------:R-:W-:Y:S02]  /*7bb0*/  F2FP.F16.F32.PACK_AB R39, RZ, R39 ;  /* 0x00000027ff27723e */ /* 0x000fe400000000ff */
[----:B------:R-:W-:-:S03]  /*7bc0*/  IADD3.X R27, PT, PT, RZ, UR15, RZ, P3, !PT ;  /* 0x0000000fff1b7c10 */ /* 0x000fc60009ffe4ff */
[----:B------:R4:W-:Y:S04]  /*7bd0*/  STG.E.U16 desc[UR10][R32.64], R39 ;  /* 0x0000002720007986 */ /* 0x0009e8000c10150a */
[----:B------:R4:W-:Y:S02]  /*7be0*/  STG.E.U8 desc[UR10][R26.64], R35 ;  /* 0x000000231a007986 */ /* 0x0009e4000c10110a */
.L_x_6998:
[----:B------:R-:W-:Y:S05]  /*7bf0*/  BSYNC.RECONVERGENT B0 ;  /* 0x0000000000007941 */ /* 0x000fea0003800200 */
.L_x_6997:
[----:B------:R-:W-:Y:S04]  /*7c00*/  BSSY.RECONVERGENT B0, `(.L_x_6999) ;  /* 0x0000014000007945 */ /* 0x000fe80003800200 */
[----:B------:R-:W-:Y:S05]  /*7c10*/  @P1 BRA `(.L_x_7000) ;  /* 0x0000000000481947 */ /* 0x000fea0003800000 */
[----:B------:R-:W1:Y:S01]  /*7c20*/  LDCU UR4, c[0x0][0x60c] ;  /* 0x0000c180ff0477ac */ /* 0x000e620008000800 */
[----:B----4-:R-:W4:Y:S01]  /*7c30*/  LDC.64 R26, c[0x0][0x458] ;  /* 0x00011600ff1a7b82 */ /* 0x010f220000000a00 */
[----:B0----5:R-:W-:Y:S01]  /*7c40*/  HADD2.F32 R0, -RZ, R46.H0_H0 ;  /* 0x2000002eff007230 */ /* 0x021fe20000004100 */
        /* <DEDUP_REMOVED lines=9> */
[----:B------:R-:W-:Y:S02]  /*7ce0*/  F2FP.F16.F32.PACK_AB R35, RZ, R35 ;  /* 0x00000023ff23723e */ /* 0x000fe400000000ff */
[----:B------:R-:W-:Y:S02]  /*7cf0*/  IADD3.X R33, PT, PT, RZ, UR15, RZ, P2, !PT ;  /* 0x0000000fff217c10 */ /* 0x000fe400097fe4ff */
[----:B------:R-:W-:Y:S02]  /*7d00*/  PRMT R0, R35, 0x7610, R0 ;  /* 0x0000761023007816 */ /* 0x000fe40000000000 */
[----:B------:R-:W-:-:S03]  /*7d10*/  SEL R35, RZ, 0x1, P1 ;  /* 0x00000001ff237807 */ /* 0x000fc60000800000 */
[----:B------:R0:W-:Y:S04]  /*7d20*/  STG.E.U16 desc[UR10][R26.64], R0 ;  /* 0x000000001a007986 */ /* 0x0001e8000c10150a */
[----:B------:R0:W-:Y:S02]  /*7d30*/  STG.E.U8 desc[UR10][R32.64], R35 ;  /* 0x0000002320007986 */ /* 0x0001e4000c10110a */
.L_x_7000:
[----:B------:R-:W-:Y:S05]  /*7d40*/  BSYNC.RECONVERGENT B0 ;  /* 0x0000000000007941 */ /* 0x000fea0003800200 */
.L_x_6999:
[----:B------:R-:W-:Y:S05]  /*7d50*/  @P0 BRA `(.L_x_7001) ;  /* 0x0000000000480947 */ /* 0x000fea0003800000 */
[----:B------:R-:W1:Y:S01]  /*7d60*/  LDCU UR4, c[0x0][0x60c] ;  /* 0x0000c180ff0477ac */ /* 0x000e620008000800 */
[----:B0---4-:R-:W0:Y:S01]  /*7d70*/  LDC.64 R26, c[0x0][0x458] ;  /* 0x00011600ff1a7b82 */ /* 0x011e220000000a00 */
[----:B-----5:R-:W-:Y:S01]  /*7d80*/  HADD2.F32 R0, -RZ, R41.H0_H0 ;  /* 0x20000029ff007230 */ /* 0x020fe20000004100 */
        /* <DEDUP_REMOVED lines=9> */
[----:B------:R-:W-:Y:S02]  /*7e20*/  F2FP.F16.F32.PACK_AB R35, RZ, R35 ;  /* 0x00000023ff23723e */ /* 0x000fe400000000ff */
[----:B------:R-:W-:Y:S02]  /*7e30*/  IMAD.X R33, RZ, RZ, UR15, P1 ;  /* 0x0000000fff217e24 */ /* 0x000fe400088e06ff */
[----:B------:R-:W-:Y:S02]  /*7e40*/  PRMT R0, R35, 0x7610, R0 ;  /* 0x0000761023007816 */ /* 0x000fe40000000000 */
[----:B------:R-:W-:-:S03]  /*7e50*/  SEL R35, RZ, 0x1, P0 ;  /* 0x00000001ff237807 */ /* 0x000fc60000000000 */
[----:B------:R0:W-:Y:S04]  /*7e60*/  STG.E.U16 desc[UR10][R26.64], R0 ;  /* 0x000000001a007986 */ /* 0x0001e8000c10150a */
[----:B------:R0:W-:Y:S02]  /*7e70*/  STG.E.U8 desc[UR10][R32.64], R35 ;  /* 0x0000002320007986 */ /* 0x0001e4000c10110a */
.L_x_7001:
        /* <DEDUP_REMOVED lines=9> */
        .weak           $__internal_116_$__cuda_sm20_dblrcp_rn_slowpath_v3
        .type           $__internal_116_$__cuda_sm20_dblrcp_rn_slowpath_v3,@function
        .size           $__internal_116_$__cuda_sm20_dblrcp_rn_slowpath_v3,(.L_x_14188 - $__internal_116_$__cuda_sm20_dblrcp_rn_slowpath_v3)
$__internal_116_$__cuda_sm20_dblrcp_rn_slowpath_v3:
        /* <DEDUP_REMOVED lines=55> */
.L_x_7005:
        /* <DEDUP_REMOVED lines=34> */
.L_x_7003:
[----:B------:R-:W-:Y:S02]  /*84a0*/  LOP3.LUT R27, R19, 0x80000, RZ, 0xfc, !PT ;  /* 0x00080000131b7812 */ /* 0x000fe400078efcff */
[----:B------:R-:W-:-:S07]  /*84b0*/  MOV R26, R18 ;  /* 0x00000012001a7202 */ /* 0x000fce0000000f00 */
.L_x_7004:
[----:B------:R-:W-:-:S04]  /*84c0*/  MOV R21, 0x0 ;  /* 0x0000000000157802 */ /* 0x000fc80000000f00 */
[----:B------:R-:W-:Y:S05]  /*84d0*/  RET.REL.NODEC R20 `(_ZN2at6native43_GLOBAL__N__7cc8d1ed_10_Dropout_cu_0e96ed3820fused_dropout_kernelIN3c104HalfEfjLin1ELi1EbEEvNS_4cuda6detail10TensorInfoIKT_T1_EENS7_IS8_SA_EENS7_IT4_SA_EESA_T0_NS_15PhiloxCudaStateE) ;  /* 0xffffff7814c87950 */ /* 0x000fea0003c3ffff */
.L_x_7006:
        /* <DEDUP_REMOVED lines=10> */
.L_x_14188:


//--------------------- .text._ZN2at6native43_GLOBAL__N__7cc8d1ed_10_Dropout_cu_0e96ed3820fused_dropout_kernelIN3c104HalfEfjLi1ELi1EbEEvNS_4cuda6detail10TensorInfoIKT_T1_EENS7_IS8_SA_EENS7_IT4_SA_EESA_T0_NS_15PhiloxCudaStateE --------------------------
	.section	.text._ZN2at6native43_GLOBAL__N__7cc8d1ed_10_Dropout_cu_0e96ed3820fused_dropout_kernelIN3c104HalfEfjLi1ELi1EbEEvNS_4cuda6detail10TensorInfoIKT_T1_EENS7_IS8_SA_EENS7_IT4_SA_EESA_T0_NS_15PhiloxCudaStateE,"ax",@progbits
	.align	128
.text._ZN2at6native43_GLOBAL__N__7cc8d1ed_10_Dropout_cu_0e96ed3820fused_dropout_kernelIN3c104HalfEfjLi1ELi1EbEEvNS_4cuda6detail10TensorInfoIKT_T1_EENS7_IS8_SA_EENS7_IT4_SA_EESA_T0_NS_15PhiloxCudaStateE:
        .type           _ZN2at6native43_GLOBAL__N__7cc8d1ed_10_Dropout_cu_0e96ed3820fused_dropout_kernelIN3c104HalfEfjLi1ELi1EbEEvNS_4cuda6detail10TensorInfoIKT_T1_EENS7_IS8_SA_EENS7_IT4_SA_EESA_T0_NS_15PhiloxCudaStateE,@function
        .size           _ZN2at6native43_GLOBAL__N__7cc8d1ed_10_Dropout_cu_0e96ed3820fused_dropout_kernelIN3c104HalfEfjLi1ELi1EbEEvNS_4cuda6detail10TensorInfoIKT_T1_EENS7_IS8_SA_EENS7_IT4_SA_EESA_T0_NS_15PhiloxCudaStateE,(.L_x_14190 - _ZN2at6native43_GLOBAL__N__7cc8d1ed_10_Dropout_cu_0e96ed3820fused_dropout_kernelIN3c104HalfEfjLi1ELi1EbEEvNS_4cuda6detail10TensorInfoIKT_T1_EENS7_IS8_SA_EENS7_IT4_SA_EESA_T0_NS_15PhiloxCudaStateE)
        .other          _ZN2at6native43_GLOBAL__N__7cc8d1ed_10_Dropout_cu_0e96ed3820fused_dropout_kernelIN3c104HalfEfjLi1ELi1EbEEvNS_4cuda6detail10TensorInfoIKT_T1_EENS7_IS8_SA_EENS7_IT4_SA_EESA_T0_NS_15PhiloxCudaStateE,@"STO_CUDA_ENTRY STV_DEFAULT"
_ZN2at6native43_GLOBAL__N__7cc8d1ed_10_Dropout_cu_0e96ed3820fused_dropout_kernelIN3c104HalfEfjLi1ELi1EbEEvNS_4cuda6detail10TensorInfoIKT_T1_EENS7_IS8_SA_EENS7_IT4_SA_EESA_T0_NS_15PhiloxCudaStateE:
        /* <DEDUP_REMOVED lines=108> */
[----:B------:R-:W-:Y:S05]  /*06c0*/  CALL.REL.NOINC `($__internal_117_$__cuda_sm20_dblrcp_rn_slowpath_v3) ;  /* 0x0000000c00807944 */ /* 0x000fea0003c00000 */
.L_x_7007:
        /* <DEDUP_REMOVED lines=41> */
.L_x_7019:
[----:B------:R-:W-:Y:S01]  /*0960*/  VIADD R4, R4, 0x1 ;  /* 0x0000000104047836 */ /* 0x000fe20000000000 */
[----:B------:R-:W-:Y:S03]  /*0970*/  BSSY.RECONVERGENT B0, `(.L_x_7008) ;  /* 0x000000c000007945 */ /* 0x000fe60003800200 */
[C---:B0-----:R-:W-:Y:S01]  /*0980*/  IMAD.WIDE.U32 R34, R4.reuse, -0x2daee0ad, RZ ;  /* 0xd2511f5304227825 */ /* 0x041fe200078e00ff */
        /* <DEDUP_REMOVED lines=10> */
.L_x_7009:
[----:B-1234-:R-:W-:Y:S05]  /*0a30*/  BSYNC.RECONVERGENT B0 ;  /* 0x0000000000007941 */ /* 0x01efea0003800200 */
.L_x_7008:
        /* <DEDUP_REMOVED lines=51> */
.L_x_7010:
        /* <DEDUP_REMOVED lines=9> */
.L_x_7011:
        /* <DEDUP_REMOVED lines=35> */
[----:B-----5:R-:W-:Y:S01]  /*1030*/  HADD2.F32 R30, -RZ, R49.H0_H0 ;  /* 0x20000031ff1e7230 */ /* 0x020fe20000004100 */
[----:B------:R-:W-:Y:S01]  /*1040*/  FSETP.GEU.FTZ.AND P3, PT, R58, UR10, PT ;  /* 0x0000000a3a007c0b */ /* 0x000fe2000bf7e000 */
[----:B------:R-:W-:-:S03]  /*1050*/  IMAD R33, R3, UR4, RZ ;  /* 0x0000000403217c24 */ /* 0x000fc6000f8e02ff */
[----:B------:R-:W-:-:S04]  /*1060*/  FMUL.FTZ R30, R30, R31 ;  /* 0x0000001f1e1e7220 */ /* 0x000fc80000410000 */
[----:B------:R-:W-:Y:S01]  /*1070*/  FMUL.FTZ R3, R41, R30 ;  /* 0x0000001e29037220 */ /* 0x000fe20000410000 */
[C---:B------:R-:W-:Y:S01]  /*1080*/  IADD3 R30, P4, PT, R33.reuse, UR8, RZ ;  /* 0x00000008211e7c10 */ /* 0x040fe2000ff9e0ff */
[----:B------:R-:W-:-:S03]  /*1090*/  IMAD.WIDE.U32 R32, R33, 0x2, R26 ;  /* 0x0000000221207825 */ /* 0x000fc600078e001a */
[----:B------:R-:W-:Y:S02]  /*10a0*/  F2FP.F16.F32.PACK_AB R3, RZ, R3 ;  /* 0x00000003ff03723e */ /* 0x000fe400000000ff */
[----:B------:R-:W-:Y:S02]  /*10b0*/  IADD3.X R31, PT, PT, RZ, UR9, RZ, P4, !PT ;  /* 0x00000009ff1f7c10 */ /* 0x000fe4000a7fe4ff */
[----:B------:R-:W-:Y:S02]  /*10c0*/  PRMT R34, R3, 0x7610, R34 ;  /* 0x0000761003227816 */ /* 0x000fe40000000022 */
[----:B------:R-:W-:-:S03]  /*10d0*/  SEL R3, RZ, 0x1, P3 ;  /* 0x00000001ff037807 */ /* 0x000fc60001800000 */
[----:B------:R0:W-:Y:S04]  /*10e0*/  STG.E.U16 desc[UR6][R32.64], R34 ;  /* 0x0000002220007986 */ /* 0x0001e8000c101506 */
[----:B------:R0:W-:Y:S02]  /*10f0*/  STG.E.U8 desc[UR6][R30.64], R3 ;  /* 0x000000031e007986 */ /* 0x0001e4000c101106 */
.L_x_7013:
[----:B------:R-:W-:Y:S05]  /*1100*/  BSYNC.RECONVERGENT B0 ;  /* 0x0000000000007941 */ /* 0x000fea0003800200 */
.L_x_7012:
[----:B------:R-:W-:Y:S01]  /*1110*/  BSSY.RECONVERGENT B0, `(.L_x_7014) ;  /* 0x0000013000007945 */ /* 0x000fe20003800200 */
[----:B0---4-:R-:W-:Y:S01]  /*1120*/  I2FP.F32.U32 R34, R47 ;  /* 0x0000002f00227245 */ /* 0x011fe20000201000 */
[-C--:B------:R-:W-:Y:S01]  /*1130*/  FFMA.FTZ R3, R54, R55.reuse, 1.1641532182693481445e-10 ;  /* 0x2f00000036037423 */ /* 0x080fe20000010037 */
[----:B------:R-:W-:Y:S01]  /*1140*/  FFMA.FTZ R56, R56, R55, 1.1641532182693481445e-10 ;  /* 0x2f00000038387423 */ /* 0x000fe20000010037 */
[----:B------:R-:W-:Y:S06]  /*1150*/  @P2 BRA `(.L_x_7015) ;  /* 0x0000000000382947 */ /* 0x000fec0003800000 */
[C---:B------:R-:W-:Y:S01]  /*1160*/  FSET.BF.LT.FTZ.AND R31, R56.reuse, UR10, PT ;  /* 0x0000000a381f7c0a */ /* 0x040fe2000b811000 */
[----:B-----5:R-:W-:Y:S01]  /*1170*/  HADD2.F32 R30, -RZ, R50.H0_H0 ;  /* 0x20000032ff1e7230 */ /* 0x020fe20000004100 */
[----:B------:R-:W-:Y:S01]  /*1180*/  FSETP.GEU.FTZ.AND P2, PT, R56, UR10, PT ;  /* 0x0000000a38007c0b */ /* 0x000fe2000bf5e000 */
[----:B------:R-:W-:-:S03]  /*1190*/  IMAD R33, R48, UR4, RZ ;  /* 0x0000000430217c24 */ /* 0x000fc6000f8e02ff */
[----:B------:R-:W-:-:S04]  /*11a0*/  FMUL.FTZ R30, R30, R31 ;  /* 0x0000001f1e1e7220 */ /* 0x000fc80000410000 */
[----:B------:R-:W-:Y:S01]  /*11b0*/  FMUL.FTZ R31, R41, R30 ;  /* 0x0000001e291f7220 */ /* 0x000fe20000410000 */
[C---:B------:R-:W-:Y:S01]  /*11c0*/  IADD3 R30, P3, PT, R33.reuse, UR8, RZ ;  /* 0x00000008211e7c10 */ /* 0x040fe2000ff7e0ff */
[----:B------:R-:W-:-:S03]  /*11d0*/  IMAD.WIDE.U32 R32, R33, 0x2, R26 ;  /* 0x0000000221207825 */ /* 0x000fc600078e001a */
[----:B------:R-:W-:Y:S01]  /*11e0*/  F2FP.F16.F32.PACK_AB R35, RZ, R31 ;  /* 0x0000001fff23723e */ /* 0x000fe200000000ff */
[----:B------:R-:W-:-:S03]  /*11f0*/  IMAD.X R31, RZ, RZ, UR9, P3 ;  /* 0x00000009ff1f7e24 */ /* 0x000fc600098e06ff */
[----:B------:R-:W-:Y:S02]  /*1200*/  PRMT R36, R35, 0x7610, R36 ;  /* 0x0000761023247816 */ /* 0x000fe40000000024 */
[----:B------:R-:W-:-:S03]  /*1210*/  SEL R35, RZ, 0x1, P2 ;  /* 0x00000001ff237807 */ /* 0x000fc60001000000 */
[----:B------:R0:W-:Y:S04]  /*1220*/  STG.E.U16 desc[UR6][R32.64], R36 ;  /* 0x0000002420007986 */ /* 0x0001e8000c101506 */
[----:B------:R0:W-:Y:S02]  /*1230*/  STG.E.U8 desc[UR6][R30.64], R35 ;  /* 0x000000231e007986 */ /* 0x0001e4000c101106 */
.L_x_7015:
[----:B------:R-:W-:Y:S05]  /*1240*/  BSYNC.RECONVERGENT B0 ;  /* 0x0000000000007941 */ /* 0x000fea0003800200 */
.L_x_7014:
[----:B------:R-:W-:Y:S04]  /*1250*/  BSSY.RECONVERGENT B0, `(.L_x_7016) ;  /* 0x000000f000007945 */ /* 0x000fe80003800200 */
[----:B------:R-:W-:Y:S05]  /*1260*/  @P1 BRA `(.L_x_7017) ;  /* 0x0000000000341947 */ /* 0x000fea0003800000 */
[C---:B0-----:R-:W-:Y:S01]  /*1270*/  FSET.BF.LT.FTZ.AND R31, R3.reuse, UR10, PT ;  /* 0x0000000a031f7c0a */ /* 0x041fe2000b811000 */
[----:B-----5:R-:W-:Y:S01]  /*1280*/  HADD2.F32 R30, -RZ, R51.H0_H0 ;  /* 0x20000033ff1e7230 */ /* 0x020fe20000004100 */
[----:B------:R-:W-:-:S04]  /*1290*/  FSETP.GEU.FTZ.AND P1, PT, R3, UR10, PT ;  /* 0x0000000a03007c0b */ /* 0x000fc8000bf3e000 */
[----:B------:R-:W-:Y:S01]  /*12a0*/  FMUL.FTZ R30, R30, R31 ;  /* 0x0000001f1e1e7220 */ /* 0x000fe20000410000 */
[----:B------:R-:W-:Y:S01]  /*12b0*/  IMAD R31, R2, UR4, RZ ;  /* 0x00000004021f7c24 */ /* 0x000fe2000f8e02ff */
[----:B------:R-:W-:Y:S02]  /*12c0*/  SEL R33, RZ, 0x1, P1 ;  /* 0x00000001ff217807 */ /* 0x000fe40000800000 */
[----:B------:R-:W-:Y:S02]  /*12d0*/  FMUL.FTZ R30, R41, R30 ;  /* 0x0000001e291e7220 */ /* 0x000fe40000410000 */
[----:B------:R-:W-:-:S03]  /*12e0*/  IADD3 R2, P2, PT, R31, UR8, RZ ;  /* 0x000000081f027c10 */ /* 0x000fc6000ff5e0ff */
[----:B------:R-:W-:Y:S01]  /*12f0*/  F2FP.F16.F32.PACK_AB R32, RZ, R30 ;  /* 0x0000001eff20723e */ /* 0x000fe200000000ff */
[----:B------:R-:W-:Y:S01]  /*1300*/  IMAD.WIDE.U32 R30, R31, 0x2, R26 ;  /* 0x000000021f1e7825 */ /* 0x000fe200078e001a */
[----:B------:R-:W-:-:S04]  /*1310*/  IADD3.X R3, PT, PT, RZ, UR9, RZ, P2, !PT ;  /* 0x00000009ff037c10 */ /* 0x000fc800097fe4ff */
[----:B------:R1:W-:Y:S04]  /*1320*/  STG.E.U16 desc[UR6][R30.64], R32 ;  /* 0x000000201e007986 */ /* 0x0003e8000c101506 */
[----:B------:R1:W-:Y:S02]  /*1330*/  STG.E.U8 desc[UR6][R2.64], R33 ;  /* 0x0000002102007986 */ /* 0x0003e4000c101106 */
.L_x_7017:
[----:B------:R-:W-:Y:S05]  /*1340*/  BSYNC.RECONVERGENT B0 ;  /* 0x0000000000007941 */ /* 0x000fea0003800200 */
.L_x_7016:
[----:B------:R-:W-:Y:S01]  /*1350*/  FFMA.FTZ R34, R34, R55, 1.1641532182693481445e-10 ;  /* 0x2f00000022227423 */ /* 0x000fe20000010037 */
[----:B------:R-:W-:Y:S06]  /*1360*/  @P0 BRA `(.L_x_7018) ;  /* 0x0000000000340947 */ /* 0x000fec0003800000 */
[C---:B-1----:R-:W-:Y:S01]  /*1370*/  FSET.BF.LT.FTZ.AND R3, R34.reuse, UR10, PT ;  /* 0x0000000a22037c0a */ /* 0x042fe2000b811000 */
[----:B-----5:R-:W-:Y:S01]  /*1380*/  HADD2.F32 R2, -RZ, R52.H0_H0 ;  /* 0x20000034ff027230 */ /* 0x020fe20000004100 */
[----:B------:R-:W-:Y:S01]  /*1390*/  FSETP.GEU.FTZ.AND P0, PT, R34, UR10, PT ;  /* 0x0000000a22007c0b */ /* 0x000fe2000bf1e000 */
[----:B0-----:R-:W-:-:S03]  /*13a0*/  IMAD R31, R0, UR4, RZ ;  /* 0x00000004001f7c24 */ /* 0x001fc6000f8e02ff */
[----:B------:R-:W-:Y:S01]  /*13b0*/  FMUL.FTZ R2, R2, R3 ;  /* 0x0000000302027220 */ /* 0x000fe20000410000 */
[----:B------:R-:W-:-:S03]  /*13c0*/  SEL R33, RZ, 0x1, P0 ;  /* 0x00000001ff217807 */ /* 0x000fc60000000000 */
[----:B------:R-:W-:Y:S01]  /*13d0*/  FMUL.FTZ R3, R41, R2 ;  /* 0x0000000229037220 */ /* 0x000fe20000410000 */
[C---:B------:R-:W-:Y:S01]  /*13e0*/  IADD3 R2, P1, PT, R31.reuse, UR8, RZ ;  /* 0x000000081f027c10 */ /* 0x040fe2000ff3e0ff */
[----:B------:R-:W-:-:S03]  /*13f0*/  IMAD.WIDE.U32 R30, R31, 0x2, R26 ;  /* 0x000000021f1e7825 */ /* 0x000fc600078e001a */
[----:B------:R-:W-:Y:S01]  /*1400*/  F2FP.F16.F32.PACK_AB R32, RZ, R3 ;  /* 0x00000003ff20723e */ /* 0x000fe200000000ff */
[----:B------:R-:W-:-:S04]  /*1410*/  IMAD.X R3, RZ, RZ, UR9, P1 ;  /* 0x00000009ff037e24 */ /* 0x000fc800088e06ff */
[----:B------:R2:W-:Y:S04]  /*1420*/  STG.E.U16 desc[UR6][R30.64], R32 ;  /* 0x000000201e007986 */ /* 0x0005e8000c101506 */
[----:B------:R2:W-:Y:S02]  /*1430*/  STG.E.U8 desc[UR6][R2.64], R33 ;  /* 0x0000002102007986 */ /* 0x0005e4000c101106 */
.L_x_7018:
        /* <DEDUP_REMOVED lines=9> */
        .weak           $__internal_117_$__cuda_sm20_dblrcp_rn_slowpath_v3
        .type           $__internal_117_$__cuda_sm20_dblrcp_rn_slowpath_v3,@function
        .size           $__internal_117_$__cuda_sm20_dblrcp_rn_slowpath_v3,(.L_x_14190 - $__internal_117_$__cuda_sm20_dblrcp_rn_slowpath_v3)
$__internal_117_$__cuda_sm20_dblrcp_rn_slowpath_v3:
        /* <DEDUP_REMOVED lines=56> */
.L_x_7022:
        /* <DEDUP_REMOVED lines=34> */
.L_x_7020:
[----:B------:R-:W-:Y:S02]  /*1a70*/  LOP3.LUT R33, R27, 0x80000, RZ, 0xfc, !PT ;  /* 0x000800001b217812 */ /* 0x000fe400078efcff */
[----:B------:R-:W-:-:S07]  /*1a80*/  MOV R32, R26 ;  /* 0x0000001a00207202 */ /* 0x000fce0000000f00 */
.L_x_7021:
[----:B------:R-:W-:Y:S01]  /*1a90*/  IMAD.MOV.U32 R26, RZ, RZ, R0 ;  /* 0x000000ffff1a7224 */ /* 0x000fe200078e0000 */
[----:B------:R-:W-:Y:S01]  /*1aa0*/  MOV R27, 0x0 ;  /* 0x00000000001b7802 */ /* 0x000fe20000000f00 */
[----:B------:R-:W-:Y:S01]  /*1ab0*/  IMAD.MOV.U32 R30, RZ, RZ, R32 ;  /* 0x000000ffff1e7224 */ /* 0x000fe200078e0020 */
[----:B------:R-:W-:Y:S02]  /*1ac0*/  MOV R31, R33 ;  /* 0x00000021001f7202 */ /* 0x000fe40000000f00 */
[----:B------:R-:W-:Y:S05]  /*1ad0*/  RET.REL.NODEC R26 `(_ZN2at6native43_GLOBAL__N__7cc8d1ed_10_Dropout_cu_0e96ed3820fused_dropout_kernelIN3c104HalfEfjLi1ELi1EbEEvNS_4cuda6detail10TensorInfoIKT_T1_EENS7_IS8_SA_EENS7_IT4_SA_EESA_T0_NS_15PhiloxCudaStateE) ;  /* 0xffffffe41a487950 */ /* 0x000fea0003c3ffff */
.L_x_7023:
        /* <DEDUP_REMOVED lines=10> */
.L_x_14190:


//--------------------- .text._ZN2at6native43_GLOBAL__N__7cc8d1ed_10_Dropout_cu_0e96ed3824fused_dropout_kernel_vecIN3c104HalfEfjLi1ELi2EbEEvNS_4cuda6detail10TensorInfoIKT_T1_EENS7_IS8_SA_EENS7_IT4_SA_EESA_T0_NS_15PhiloxCudaStateE --------------------------
	.section	.text._ZN2at6native43_GLOBAL__N__7cc8d1ed_10_Dropout_cu_0e96ed3824fused_dropout_kernel_vecIN3c104HalfEfjLi1ELi2EbEEvNS_4cuda6detail10TensorInfoIKT_T1_EENS7_IS8_SA_EENS7_IT4_SA_EESA_T0_NS_15PhiloxCudaStateE,"ax",@progbits
	.align	128
.text._ZN2at6native43_GLOBAL__N__7cc8d1ed_10_Dropout_cu_0e96ed3824fused_dropout_kernel_vecIN3c104HalfEfjLi1ELi2EbEEvNS_4cuda6detail10TensorInfoIKT_T1_EENS7_IS8_SA_EENS7_IT4_SA_EESA_T0_NS_15PhiloxCudaStateE:
        .type           _ZN2at6native43_GLOBAL__N__7cc8d1ed_10_Dropout_cu_0e96ed3824fused_dropout_kernel_vecIN3c104HalfEfjLi1ELi2EbEEvNS_4cuda6detail10TensorInfoIKT_T1_EENS7_IS8_SA_EENS7_IT4_SA_EESA_T0_NS_15PhiloxCudaStateE,@function
        .size           _ZN2at6native43_GLOBAL__N__7cc8d1ed_10_Dropout_cu_0e96ed3824fused_dropout_kernel_vecIN3c104HalfEfjLi1ELi2EbEEvNS_4cuda6detail10TensorInfoIKT_T1_EENS7_IS8_SA_EENS7_IT4_SA_EESA_T0_NS_15PhiloxCudaStateE,(.L_x_14192 - _ZN2at6native43_GLOBAL__N__7cc8d1ed_10_Dropout_cu_0e96ed3824fused_dropout_kernel_vecIN3c104HalfEfjLi1ELi2EbEEvNS_4cuda6detail10TensorInfoIKT_T1_EENS7_IS8_SA_EENS7_IT4_SA_EESA_T0_NS_15PhiloxCudaStateE)
        .other          _ZN2at6native43_GLOBAL__N__7cc8d1ed_10_Dropout_cu_0e96ed3824fused_dropout_kernel_vecIN3c104HalfEfjLi1ELi2EbEEvNS_4cuda6detail10TensorInfoIKT_T1_EENS7_IS8_SA_EENS7_IT4_SA_EESA_T0_NS_15PhiloxCudaStateE,@"STO_CUDA_ENTRY STV_DEFAULT"
_ZN2at6native43_GLOBAL__N__7cc8d1ed_10_Dropout_cu_0e96ed3824fused_dropout_kernel_vecIN3c104HalfEfjLi1ELi2EbEEvNS_4cuda6detail10TensorInfoIKT_T1_EENS7_IS8_SA_EENS7_IT4_SA_EESA_T0_NS_15PhiloxCudaStateE:
        /* <DEDUP_REMOVED lines=106> */
[----:B------:R-:W-:Y:S05]  /*06a0*/  CALL.REL.NOINC `($__internal_118_$__cuda_sm20_dblrcp_rn_slowpath_v3) ;  /* 0x0000000400f07944 */ /* 0x000fea0003c00000 */
.L_x_7024:
        /* <DEDUP_REMOVED lines=22> */
.L_x_7029:
        /* <DEDUP_REMOVED lines=13> */
.L_x_7026:
[----:B-12-4-:R-:W-:Y:S05]  /*08e0*/  BSYNC.RECONVERGENT B0 ;  /* 0x0000000000007941 */ /* 0x016fea0003800200 */
.L_x_7025:
        /* <DEDUP_REMOVED lines=49> */
.L_x_7027:
[----:B------:R-:W-:Y:S01]  /*0c00*/  ISETP.NE.AND P0, PT, R40, 0x3, PT ;  /* 0x000000032800780c */ /* 0x000fe20003f05270 */
[----:B------:R-:W-:Y:S02]  /*0c10*/  IMAD.MOV.U32 R25, RZ, RZ, R28 ;  /* 0x000000ffff197224 */ /* 0x000fe400078e001c */
[----:B------:R-:W-:-:S10]  /*0c20*/  IMAD.MOV.U32 R24, RZ, RZ, R30 ;  /* 0x000000ffff187224 */ /* 0x000fd400078e001e */
[----:B------:R-:W-:Y:S01]  /*0c30*/  @P0 MOV R25, R39 ;  /* 0x0000002700190202 */ /* 0x000fe20000000f00 */
[----:B------:R-:W-:-:S07]  /*0c40*/  @P0 IMAD.MOV.U32 R24, RZ, RZ, R28 ;  /* 0x000000ffff180224 */ /* 0x000fce00078e001c */
.L_x_7028:
        /* <DEDUP_REMOVED lines=9> */
[C---:B------:R-:W-:Y:S02]  /*0ce0*/  FSET.BF.LT.FTZ.AND R28, R24.reuse, UR5, PT ;  /* 0x00000005181c7c0a */ /* 0x040fe4000b811000 */
[----:B------:R-:W-:Y:S02]  /*0cf0*/  FSETP.GEU.FTZ.AND P1, PT, R24, UR5, PT ;  /* 0x0000000518007c0b */ /* 0x000fe4000bf3e000 */
[----:B------:R-:W-:Y:S02]  /*0d00*/  IADD3 R24, P2, PT, R37, UR10, RZ ;  /* 0x0000000a25187c10 */ /* 0x000fe4000ff5e0ff */
[----:B------:R-:W-:-:S04]  /*0d10*/  FSETP.GEU.FTZ.AND P0, PT, R23, UR5, PT ;  /* 0x0000000517007c0b */ /* 0x000fc8000bf1e000 */
[----:B------:R-:W-:Y:S01]  /*0d20*/  SEL R23, RZ, 0x1, P0 ;  /* 0x00000001ff177807 */ /* 0x000fe20000000000 */
[--C-:B--2---:R-:W-:Y:S02]  /*0d30*/  HADD2.F32 R29, -RZ, R26.reuse.H0_H0 ;  /* 0x2000001aff1d7230 */ /* 0x104fe40000004100 */
[----:B------:R-:W-:-:S03]  /*0d40*/  HADD2.F32 R39, -RZ, R26.H1_H1 ;  /* 0x3000001aff277230 */ /* 0x000fc60000004100 */
[----:B------:R-:W-:Y:S02]  /*0d50*/  FMUL.FTZ R25, R25, R29 ;  /* 0x0000001d19197220 */ /* 0x000fe40000410000 */
[----:B------:R-:W-:Y:S01]  /*0d60*/  FMUL.FTZ R39, R28, R39 ;  /* 0x000000271c277220 */ /* 0x000fe20000410000 */
[----:B------:R-:W-:Y:S01]  /*0d70*/  SEL R28, RZ, 0x1, P1 ;  /* 0x00000001ff1c7807 */ /* 0x000fe20000800000 */
[C---:B------:R-:W-:Y:S02]  /*0d80*/  FMUL.FTZ R25, R38.reuse, R25 ;  /* 0x0000001926197220 */ /* 0x040fe40000410000 */
[----:B------:R-:W-:Y:S01]  /*0d90*/  FMUL.FTZ R26, R38, R39 ;  /* 0x00000027261a7220 */ /* 0x000fe20000410000 */
[----:B------:R-:W-:Y:S01]  /*0da0*/  PRMT R23, R28, 0x7604, R23 ;  /* 0x000076041c177816 */ /* 0x000fe20000000017 */
[----:B------:R-:W-:-:S03]  /*0db0*/  IMAD.HI.U32 R39, R43, -0x2daee0ad, RZ ;  /* 0xd2511f532b277827 */ /* 0x000fc600078e00ff */
[----:B------:R-:W-:Y:S01]  /*0dc0*/  F2FP.F16.F32.PACK_AB R29, R26, R25 ;  /* 0x000000191a1d723e */ /* 0x000fe200000000ff */
[----:B------:R-:W-:Y:S01]  /*0dd0*/  IMAD.WIDE.U32 R26, R37, 0x2, R20 ;  /* 0x00000002251a7825 */ /* 0x000fe200078e0014 */
[----:B------:R-:W-:Y:S02]  /*0de0*/  IADD3.X R25, PT, PT, RZ, UR11, RZ, P2, !PT ;  /* 0x0000000bff197c10 */ /* 0x000fe400097fe4ff */
[----:B------:R-:W-:Y:S01]  /*0df0*/  LOP3.LUT R39, R22, R39, RZ, 0x3c, !PT ;  /* 0x0000002716277212 */ /* 0x000fe200078e3cff */
[----:B------:R-:W-:Y:S01]  /*0e00*/  IMAD R37, R44, 0x2, R37 ;  /* 0x000000022c257824 */ /* 0x000fe200078e0225 */
[----:B------:R0:W-:Y:S04]  /*0e10*/  STG.E desc[UR6][R26.64], R29 ;  /* 0x0000001d1a007986 */ /* 0x0001e8000c101906 */
[----:B------:R-:W-:Y:S01]  /*0e20*/  ISETP.GE.U32.AND P0, PT, R37, UR12, PT ;  /* 0x0000000c25007c0c */ /* 0x000fe2000bf06070 */
[----:B------:R0:W-:Y:S01]  /*0e30*/  STG.E.U16 desc[UR6][R24.64], R23 ;  /* 0x0000001718007986 */ /* 0x0001e2000c101506 */
[----:B------:R-:W-:Y:S11]  /*0e40*/  BAR.SYNC.DEFER_BLOCKING 0x0 ;  /* 0x0000000000007b1d */ /* 0x000ff60000010000 */
[----:B0-----:R-:W-:Y:S05]  /*0e50*/  @!P0 BRA `(.L_x_7029) ;  /* 0xfffffff8006c8947 */ /* 0x001fea000383ffff */
[----:B------:R-:W-:Y:S05]  /*0e60*/  EXIT ;  /* 0x000000000000794d */ /* 0x000fea0003800000 */
        .weak           $__internal_118_$__cuda_sm20_dblrcp_rn_slowpath_v3
        .type           $__internal_118_$__cuda_sm20_dblrcp_rn_slowpath_v3,@function
        .size           $__internal_118_$__cuda_sm20_dblrcp_rn_slowpath_v3,(.L_x_14192 - $__internal_118_$__cuda_sm20_dblrcp_rn_slowpath_v3)
$__internal_118_$__cuda_sm20_dblrcp_rn_slowpath_v3:
        /* <DEDUP_REMOVED lines=57> */
.L_x_7032:
        /* <DEDUP_REMOVED lines=33> */
.L_x_7030:
[----:B------:R-:W-:Y:S02]  /*1410*/  LOP3.LUT R19, R29, 0x80000, RZ, 0xfc, !PT ;  /* 0x000800001d137812 */ /* 0x000fe400078efcff */
[----:B------:R-:W-:-:S07]  /*1420*/  MOV R18, R28 ;  /* 0x0000001c00127202 */ /* 0x000fce0000000f00 */
.L_x_7031:
[----:B------:R-:W-:Y:S01]  /*1430*/  IMAD.MOV.U32 R26, RZ, RZ, R18 ;  /* 0x000000ffff1a7224 */ /* 0x000fe200078e0012 */
[----:B------:R-:W-:Y:S01]  /*1440*/  MOV R27, R19 ;  /* 0x00000013001b7202 */ /* 0x000fe20000000f00 */
[----:B------:R-:W-:Y:S01]  /*1450*/  IMAD.MOV.U32 R18, RZ, RZ, R30 ;  /* 0x000000ffff127224 */ /* 0x000fe200078e001e */
[----:B------:R-:W-:-:S04]  /*1460*/  MOV R19, 0x0 ;  /* 0x0000000000137802 */ /* 0x000fc80000000f00 */
[----:B------:R-:W-:Y:S05]  /*1470*/  RET.REL.NODEC R18 `(_ZN2at6native43_GLOBAL__N__7cc8d1ed_10_Dropout_cu_0e96ed3824fused_dropout_kernel_vecIN3c104HalfEfjLi1ELi2EbEEvNS_4cuda6detail10TensorInfoIKT_T1_EENS7_IS8_SA_EENS7_IT4_SA_EESA_T0_NS_15PhiloxCudaStateE) ;  /* 0xffffffe812e07950 */ /* 0x000fea0003c3ffff */
.L_x_7033:
        /* <DEDUP_REMOVED lines=16> */
.L_x_14192:


//--------------------- .text._ZN2at6native43_GLOBAL__N__7cc8d1ed_10_Dropout_cu_0e96ed3824fused_dropout_kernel_vecIN3c104HalfEfjLi1ELi4EbEEvNS_4cuda6detail10TensorInfoIKT_T1_EENS7_IS8_SA_EENS7_IT4_SA_EESA_T0_NS_15PhiloxCudaStateE --------------------------
	.section	.text._ZN2at6native43_GLOBAL__N__7cc8d1ed_10_Dropout_cu_0e96ed3824fused_dropout_kernel_vecIN3c104HalfEfjLi1ELi4EbEEvNS_4cuda6detail10TensorInfoIKT_T1_EENS7_IS8_SA_EENS7_IT4_SA_EESA_T0_NS_15PhiloxCudaStateE,"ax",@progbits
	.align	128
.text._ZN2at6native43_GLOBAL__N__7cc8d1ed_10_Dropout_cu_0e96ed3824fused_dropout_kernel_vecIN3c104HalfEfjLi1ELi4EbEEvNS_4cuda6detail10TensorInfoIKT_T1_EENS7_IS8_SA_EENS7_IT4_SA_EESA_T0_NS_15PhiloxCudaStateE:
        .type           _ZN2at6native43_GLOBAL__N__7cc8d1ed_10_Dropout_cu_0e96ed3824fused_dropout_kernel_vecIN3c104HalfEfjLi1ELi4EbEEvNS_4cuda6detail10TensorInfoIKT_T1_EENS7_IS8_SA_EENS7_IT4_SA_EESA_T0_NS_15PhiloxCudaStateE,@function
        .size           _ZN2at6native43_GLOBAL__N__7cc8d1ed_10_Dropout_cu_0e96ed3824fused_dropout_kernel_vecIN3c104HalfEfjLi1ELi4EbEEvNS_4cuda6detail10TensorInfoIKT_T1_EENS7_IS8_SA_EENS7_IT4_SA_EESA_T0_NS_15PhiloxCudaStateE,(.L_x_14194 - _ZN2at6native43_GLOBAL__N__7cc8d1ed_10_Dropout_cu_0e96ed3824fused_dropout_kernel_vecIN3c104HalfEfjLi1ELi4EbEEvNS_4cuda6detail10TensorInfoIKT_T1_EENS7_IS8_SA_EENS7_IT4_SA_EESA_T0_NS_15PhiloxCudaStateE)
        .other          _ZN2at6native43_GLOBAL__N__7cc8d1ed_10_Dropout_cu_0e96ed3824fused_dropout_kernel_vecIN3c104HalfEfjLi1ELi4EbEEvNS_4cuda6detail10TensorInfoIKT_T1_EENS7_IS8_SA_EENS7_IT4_SA_EESA_T0_NS_15PhiloxCudaStateE,@"STO_CUDA_ENTRY STV_DEFAULT"
_ZN2at6native43_GLOBAL__N__7cc8d1ed_10_Dropout_cu_0e96ed3824fused_dropout_kernel_vecIN3c104HalfEfjLi1ELi4EbEEvNS_4cuda6detail10TensorInfoIKT_T1_EENS7_IS8_SA_EENS7_IT4_SA_EESA_T0_NS_15PhiloxCudaStateE:
        /* <DEDUP_REMOVED lines=114> */
[----:B------:R-:W-:Y:S05]  /*0720*/  CALL.REL.NOINC `($__internal_119_$__cuda_sm20_dblrcp_rn_slowpath_v3) ;  /* 0x0000000800587944 */ /* 0x000fea0003c00000 */
[----:B------:R-:W-:Y:S02]  /*0730*/  IMAD.MOV.U32 R42, RZ, RZ, R4 ;  /* 0x000000ffff2a7224 */ /* 0x000fe400078e0004 */
[----:B------:R-:W-:-:S07]  /*0740*/  IMAD.MOV.U32 R43, RZ, RZ, R5 ;  /* 0x000000ffff2b7224 */ /* 0x000fce00078e0005 */
.L_x_7034:
        /* <DEDUP_REMOVED lines=19> */
.L_x_7039:
[----:B------:R-:W-:Y:S01]  /*0880*/  VIADD R12, R12, 0x1 ;  /* 0x000000010c0c7836 */ /* 0x000fe20000000000 */
[----:B------:R-:W-:Y:S03]  /*0890*/  BSSY.RECONVERGENT B0, `(.L_x_7035) ;  /* 0x000000c000007945 */ /* 0x000fe60003800200 */
[C---:B------:R-:W-:Y:S01]  /*08a0*/  IMAD.WIDE.U32 R44, R12.reuse, -0x2daee0ad, RZ ;  /* 0xd2511f530c2c7825 */ /* 0x040fe200078e00ff */
[----:B------:R-:W-:-:S13]  /*08b0*/  ISETP.NE.AND P0, PT, R12, RZ, PT ;  /* 0x000000ff0c00720c */ /* 0x000fda0003f05270 */
        /* <DEDUP_REMOVED lines=9> */
.L_x_7036:
[----:B-12-4-:R-:W-:Y:S05]  /*0950*/  BSYNC.RECONVERGENT B0 ;  /* 0x0000000000007941 */ /* 0x016fea0003800200 */
.L_x_7035:
        /* <DEDUP_REMOVED lines=55> */
.L_x_7037:
        /* <DEDUP_REMOVED lines=9> */
.L_x_7038:
        /* <DEDUP_REMOVED lines=11> */
[C---:B------:R-:W-:Y:S01]  /*0e10*/  FSETP.GEU.FTZ.AND P2, PT, R42.reuse, UR5, PT ;  /* 0x000000052a007c0b */ /* 0x040fe2000bf5e000 */
[----:B------:R-:W-:Y:S01]  /*0e20*/  FFMA.FTZ R27, R27, R41, 1.1641532182693481445e-10 ;  /* 0x2f0000001b1b7423 */ /* 0x000fe20000010029 */
[----:B------:R-:W-:Y:S02]  /*0e30*/  FSET.BF.LT.FTZ.AND R45, R42, UR5, PT ;  /* 0x000000052a2d7c0a */ /* 0x000fe4000b811000 */
[----:B------:R-:W-:Y:S02]  /*0e40*/  FSET.BF.LT.FTZ.AND R42, R26, UR5, PT ;  /* 0x000000051a2a7c0a */ /* 0x000fe4000b811000 */
[C---:B------:R-:W-:Y:S02]  /*0e50*/  FSETP.GEU.FTZ.AND P0, PT, R44.reuse, UR5, PT ;  /* 0x000000052c007c0b */ /* 0x040fe4000bf1e000 */
[----:B------:R-:W-:Y:S02]  /*0e60*/  FSET.BF.LT.FTZ.AND R44, R44, UR5, PT ;  /* 0x000000052c2c7c0a */ /* 0x000fe4000b811000 */
[----:B------:R-:W-:-:S02]  /*0e70*/  FSETP.GEU.FTZ.AND P1, PT, R27, UR5, PT ;  /* 0x000000051b007c0b */ /* 0x000fc4000bf3e000 */
[----:B------:R-:W-:Y:S02]  /*0e80*/  FSETP.GEU.FTZ.AND P3, PT, R26, UR5, PT ;  /* 0x000000051a007c0b */ /* 0x000fe4000bf7e000 */
[----:B------:R-:W-:Y:S01]  /*0e90*/  FSET.BF.LT.FTZ.AND R27, R27, UR5, PT ;  /* 0x000000051b1b7c0a */ /* 0x000fe2000b811000 */
[--C-:B--2---:R-:W-:Y:S02]  /*0ea0*/  HADD2.F32 R43, -RZ, R25.reuse.H0_H0 ;  /* 0x20000019ff2b7230 */ /* 0x104fe40000004100 */
[----:B------:R-:W-:Y:S02]  /*0eb0*/  HADD2.F32 R25, -RZ, R25.H1_H1 ;  /* 0x30000019ff197230 */ /* 0x000fe40000004100 */
[--C-:B------:R-:W-:Y:S02]  /*0ec0*/  HADD2.F32 R41, -RZ, R24.reuse.H0_H0 ;  /* 0x20000018ff297230 */ /* 0x100fe40000004100 */
[----:B------:R-:W-:Y:S01]  /*0ed0*/  FMUL.FTZ R26, R45, R43 ;  /* 0x0000002b2d1a7220 */ /* 0x000fe20000410000 */
[----:B------:R-:W-:-:S02]  /*0ee0*/  HADD2.F32 R24, -RZ, R24.H1_H1 ;  /* 0x30000018ff187230 */ /* 0x000fc40000004100 */
[----:B------:R-:W-:Y:S01]  /*0ef0*/  FMUL.FTZ R42, R42, R25 ;  /* 0x000000192a2a7220 */ /* 0x000fe20000410000 */
[----:B------:R-:W-:Y:S01]  /*0f00*/  SEL R25, RZ, 0x1, P1 ;  /* 0x00000001ff197807 */ /* 0x000fe20000800000 */
[----:B------:R-:W-:Y:S01]  /*0f10*/  FMUL.FTZ R44, R44, R41 ;  /* 0x000000292c2c7220 */ /* 0x000fe20000410000 */
[----:B------:R-:W-:Y:S01]  /*0f20*/  SEL R41, RZ, 0x1, P0 ;  /* 0x00000001ff297807 */ /* 0x000fe20000000000 */
[C---:B------:R-:W-:Y:S01]  /*0f30*/  FMUL.FTZ R26, R5.reuse, R26 ;  /* 0x0000001a051a7220 */ /* 0x040fe20000410000 */
[----:B------:R-:W-:Y:S01]  /*0f40*/  FMUL.FTZ R42, R5, R42 ;  /* 0x0000002a052a7220 */ /* 0x000fe20000410000 */
[----:B------:R-:W-:Y:S01]  /*0f50*/  FMUL.FTZ R24, R27, R24 ;  /* 0x000000181b187220 */ /* 0x000fe20000410000 */
[----:B------:R-:W-:Y:S01]  /*0f60*/  SEL R27, RZ, 0x1, P3 ;  /* 0x00000001ff1b7807 */ /* 0x000fe20001800000 */
[C---:B------:R-:W-:Y:S01]  /*0f70*/  FMUL.FTZ R44, R5.reuse, R44 ;  /* 0x0000002c052c7220 */ /* 0x040fe20000410000 */
[----:B------:R-:W-:Y:S01]  /*0f80*/  SEL R43, RZ, 0x1, P2 ;  /* 0x00000001ff2b7807 */ /* 0x000fe20001000000 */
[----:B------:R-:W-:Y:S01]  /*0f90*/  FMUL.FTZ R45, R5, R24 ;  /* 0x00000018052d7220 */ /* 0x000fe20000410000 */
[----:B------:R-:W-:-:S02]  /*0fa0*/  PRMT R41, R41, 0x3340, R25 ;  /* 0x0000334029297816 */ /* 0x000fc40000000019 */
[----:B------:R-:W-:Y:S02]  /*0fb0*/  F2FP.F16.F32.PACK_AB R25, R42, R26 ;  /* 0x0000001a2a19723e */ /* 0x000fe400000000ff */
[----:B------:R-:W-:Y:S01]  /*0fc0*/  PRMT R27, R43, 0x3340, R27 ;  /* 0x000033402b1b7816 */ /* 0x000fe2000000001b */
[C---:B------:R-:W-:Y:S01]  /*0fd0*/  IMAD.WIDE.U32 R42, R11.reuse, 0x2, R22 ;  /* 0x000000020b2a7825 */ /* 0x040fe200078e0016 */
[----:B------:R-:W-:Y:S02]  /*0fe0*/  IADD3 R26, P0, PT, R11, UR10, RZ ;  /* 0x0000000a0b1a7c10 */ /* 0x000fe4000ff1e0ff */
[----:B------:R-:W-:Y:S02]  /*0ff0*/  LEA R11, R0, R11, 0x2 ;  /* 0x0000000b000b7211 */ /* 0x000fe400078e10ff */
[----:B------:R-:W-:Y:S01]  /*1000*/  PRMT R41, R41, 0x5410, R27 ;  /* 0x0000541029297816 */ /* 0x000fe2000000001b */
[----:B------:R-:W-:Y:S01]  /*1010*/  IMAD.X R27, RZ, RZ, UR11, P0 ;  /* 0x0000000bff1b7e24 */ /* 0x000fe200080e06ff */
[----:B------:R-:W-:-:S02]  /*1020*/  ISETP.GE.U32.AND P0, PT, R11, UR12, PT ;  /* 0x0000000c0b007c0c */ /* 0x000fc4000bf06070 */
[----:B------:R-:W-:-:S05]  /*1030*/  F2FP.F16.F32.PACK_AB R24, R45, R44 ;  /* 0x0000002c2d18723e */ /* 0x000fca00000000ff */
[----:B------:R0:W-:Y:S04]  /*1040*/  STG.E.64 desc[UR6][R42.64], R24 ;  /* 0x000000182a007986 */ /* 0x0001e8000c101b06 */
[----:B------:R0:W-:Y:S01]  /*1050*/  STG.E desc[UR6][R26.64], R41 ;  /* 0x000000291a007986 */ /* 0x0001e2000c101906 */
[----:B------:R-:W-:Y:S06]  /*1060*/  BAR.SYNC.DEFER_BLOCKING 0x0 ;  /* 0x0000000000007b1d */ /* 0x000fec0000010000 */
[----:B------:R-:W-:Y:S05]  /*1070*/  @!P0 BRA `(.L_x_7039) ;  /* 0xfffffff800008947 */ /* 0x000fea000383ffff */
[----:B------:R-:W-:Y:S05]  /*1080*/  EXIT ;  /* 0x000000000000794d */ /* 0x000fea0003800000 */
        .weak           $__internal_119_$__cuda_sm20_dblrcp_rn_slowpath_v3
        .type           $__internal_119_$__cuda_sm20_dblrcp_rn_slowpath_v3,@function
        .size           $__internal_119_$__cuda_sm20_dblrcp_rn_slowpath_v3,(.L_x_14194 - $__internal_119_$__cuda_sm20_dblrcp_rn_slowpath_v3)
$__internal_119_$__cuda_sm20_dblrcp_rn_slowpath_v3:
        /* <DEDUP_REMOVED lines=57> */
.L_x_7042:
        /* <DEDUP_REMOVED lines=33> */
.L_x_7040:
[----:B------:R-:W-:Y:S01]  /*1630*/  LOP3.LUT R3, R23, 0x80000, RZ, 0xfc, !PT ;  /* 0x0008000017037812 */ /* 0x000fe200078efcff */
[----:B------:R-:W-:-:S07]  /*1640*/  IMAD.MOV.U32 R2, RZ, RZ, R22 ;  /* 0x000000ffff027224 */ /* 0x000fce00078e0016 */
.L_x_7041:
[----:B------:R-:W-:Y:S01]  /*1650*/  MOV R43, 0x0 ;  /* 0x00000000002b7802 */ /* 0x000fe20000000f00 */
[----:B------:R-:W-:Y:S01]  /*1660*/  IMAD.MOV.U32 R5, RZ, RZ, R3 ;  /* 0x000000ffff057224 */ /* 0x000fe200078e0003 */
[----:B------:R-:W-:Y:S02]  /*1670*/  MOV R4, R2 ;  /* 0x0000000200047202 */ /* 0x000fe40000000f00 */
[----:B------:R-:W-:Y:S05]  /*1680*/  RET.REL.NODEC R42 `(_ZN2at6native43_GLOBAL__N__7cc8d1ed_10_Dropout_cu_0e96ed3824fused_dropout_kernel_vecIN3c104HalfEfjLi1ELi4EbEEvNS_4cuda6detail10TensorInfoIKT_T1_EENS7_IS8_SA_EENS7_IT4_SA_EESA_T0_NS_15PhiloxCudaStateE) ;  /* 0xffffffe82a5c7950 */ /* 0x000fea0003c3ffff */
.L_x_7043:
        /* <DEDUP_REMOVED lines=15> */
.L_x_14194:


//--------------------- .text._ZN2at6native43_GLOBAL__N__7cc8d1ed_10_Dropout_cu_0e96ed3824fused_dropout_kernel_vecIN3c104HalfEfjLi1ELi8EbEEvNS_4cuda6detail10TensorInfoIKT_T1_EENS7_IS8_SA_EENS7_IT4_SA_EESA_T0_NS_15PhiloxCudaStateE --------------------------
	.section	.text._ZN2at6native43_GLOBAL__N__7cc8d1ed_10_Dropout_cu_0e96ed3824fused_dropout_kernel_vecIN3c104HalfEfjLi1ELi8EbEEvNS_4cuda6detail10TensorInfoIKT_T1_EENS7_IS8_SA_EENS7_IT4_SA_EESA_T0_NS_15PhiloxCudaStateE,"ax",@progbits
	.align	128
.text._ZN2at6native43_GLOBAL__N__7cc8d1ed_10_Dropout_cu_0e96ed3824fused_dropout_kernel_vecIN3c104HalfEfjLi1ELi8EbEEvNS_4cuda6detail10TensorInfoIKT_T1_EENS7_IS8_SA_EENS7_IT4_SA_EESA_T0_NS_15PhiloxCudaStateE:
        .type           _ZN2at6native43_GLOBAL__N__7cc8d1ed_10_Dropout_cu_0e96ed3824fused_dropout_kernel_vecIN3c104HalfEfjLi1ELi8EbEEvNS_4cuda6detail10TensorInfoIKT_T1_EENS7_IS8_SA_EENS7_IT4_SA_EESA_T0_NS_15PhiloxCudaStateE,@function
        .size           _ZN2at6native43_GLOBAL__N__7cc8d1ed_10_Dropout_cu_0e96ed3824fused_dropout_kernel_vecIN3c104HalfEfjLi1ELi8EbEEvNS_4cuda6detail10TensorInfoIKT_T1_EENS7_IS8_SA_EENS7_IT4_SA_EESA_T0_NS_15PhiloxCudaStateE,(.L_x_14196 - _ZN2at6native43_GLOBAL__N__7cc8d1ed_10_Dropout_cu_0e96ed3824fused_dropout_kernel_vecIN3c104HalfEfjLi1ELi8EbEEvNS_4cuda6detail10TensorInfoIKT_T1_EENS7_IS8_SA_EENS7_IT4_SA_EESA_T0_NS_15PhiloxCudaStateE)
        .other          _ZN2at6native43_GLOBAL__N__7cc8d1ed_10_Dropout_cu_0e96ed3824fused_dropout_kernel_vecIN3c104HalfEfjLi1ELi8EbEEvNS_4cuda6detail10TensorInfoIKT_T1_EENS7_IS8_SA_EENS7_IT4_SA_EESA_T0_NS_15PhiloxCudaStateE,@"STO_CUDA_ENTRY STV_DEFAULT"
_ZN2at6native43_GLOBAL__N__7cc8d1ed_10_Dropout_cu_0e96ed3824fused_dropout_kernel_vecIN3c104HalfEfjLi1ELi8EbEEvNS_4cuda6detail10TensorInfoIKT_T1_EENS7_IS8_SA_EENS7_IT4_SA_EESA_T0_NS_15PhiloxCudaStateE:
        /* <DEDUP_REMOVED lines=40> */
[----:B------:R-:W-:-:S04]  /*0280*/  VIADD R2, R25, 0xbb67ae85 ;  /* 0xbb67ae8519027836 */ /* 0x000fc80000000000 */
[----:B------:R-:W-:Y:S01]  /*0290*/  @P0 IMAD.X R37, RZ, RZ, R3, P1 ;  /* 0x000000ffff250224 */ /* 0x000fe200008e0603 */
[----:B------:R-:W-:Y:S02]  /*02a0*/  IADD3 R3, PT, PT, R24, -0x61c88647, RZ ;  /* 0x9e3779b918037810 */ /* 0x000fe40007ffe0ff */
[----:B------:R-:W-:Y:S02]  /*02b0*/  FSETP.GEU.AND P0, PT, |R30|, 5.8789094863358348022e-39, PT ;  /* 0x004004021e00780b */ /* 0x000fe40003f0e200 */
[--C-:B------:R-:W-:Y:S02]  /*02c0*/  SHF.R.U64 R35, R0, 0x2, R37.reuse ;  /* 0x0000000200237819 */ /* 0x100fe40000001225 */
[----:B------:R-:W-:-:S03]  /*02d0*/  SHF.R.U32.HI R37, RZ, 0x2, R37 ;  /* 0x00000002ff257819 */ /* 0x000fc60000011625 */
[----:B------:R-:W-:Y:S01]  /*02e0*/  IMAD.WIDE.U32 R4, R35, -0x2daee0ad, RZ ;  /* 0xd2511f5323047825 */ /* 0x000fe200078e00ff */
[----:B------:R-:W-:-:S03]  /*02f0*/  LOP3.LUT R8, R37, R7, R24, 0x96, !PT ;  /* 0x0000000725087212 */ /* 0x000fc600078e9618 */
[----:B------:R-:W-:Y:S01]  /*0300*/  VIADD R7, R24, 0xdaa66d2b ;  /* 0xdaa66d2b18077836 */ /* 0x000fe20000000000 */
[----:B------:R-:W-:Y:S01]  /*0310*/  LOP3.LUT R10, R5, R25, RZ, 0x3c, !PT ;  /* 0x00000019050a7212 */ /* 0x000fe200078e3cff */
        /* <DEDUP_REMOVED lines=9> */
[----:B------:R-:W-:-:S15]  /*03b0*/  LOP3.LUT R10, R4, R10, R17, 0x96, !PT ;  /* 0x0000000a040a7212 */ /* 0x000fde00078e9611 */
[----:B------:R-:W-:-:S09]  /*03c0*/  NOP ;  /* 0x0000000000007918 */ /* 0x000fd20000000000 */
[----:B-1----:R-:W0:Y:S01]  /*03d0*/  DFMA R26, R30, R26, R30 ;  /* 0x0000001a1e1a722b */ /* 0x002e22000000001e */
[----:B------:R-:W-:Y:S02]  /*03e0*/  VIADD R5, R25, 0x76cf5d0a ;  /* 0x76cf5d0a19057836 */ /* 0x000fe40000000000 */
[----:B------:R-:W-:-:S03]  /*03f0*/  IMAD.WIDE.U32 R10, R10, -0x2daee0ad, RZ ;  /* 0xd2511f530a0a7825 */ /* 0x000fc600078e00ff */
[----:B------:R-:W-:Y:S01]  /*0400*/  LOP3.LUT R18, R5, R8, R13, 0x96, !PT ;  /* 0x0000000805127212 */ /* 0x000fe200078e960d */
[----:B------:R-:W-:Y:S01]  /*0410*/  VIADD R8, R24, 0x78dde6e4 ;  /* 0x78dde6e418087836 */ /* 0x000fe20000000000 */
[----:B------:R-:W-:Y:S01]  /*0420*/  LOP3.LUT R17, R6, R12, R11, 0x96, !PT ;  /* 0x0000000c06117212 */ /* 0x000fe200078e960b */
[----:B------:R-:W-:Y:S02]  /*0430*/  VIADD R11, R24, 0x1715609d ;  /* 0x1715609d180b7836 */ /* 0x000fe40000000000 */
[----:B------:R-:W-:-:S05]  /*0440*/  IMAD.WIDE.U32 R18, R18, -0x326172a9, RZ ;  /* 0xcd9e8d5712127825 */ /* 0x000fca00078e00ff */
        /* <DEDUP_REMOVED lines=10> */
[----:B------:R-:W-:Y:S02]  /*04f0*/  IADD3 R19, PT, PT, R24, 0x5384540f, RZ ;  /* 0x5384540f18137810 */ /* 0x000fe40007ffe0ff */
[----:B------:R-:W-:Y:S01]  /*0500*/  LOP3.LUT R28, R11, R16, R23, 0x96, !PT ;  /* 0x000000100b1c7212 */ /* 0x000fe200078e9617 */
[----:B------:R-:W-:Y:S01]  /*0510*/  IMAD.WIDE.U32 R20, R20, -0x326172a9, RZ ;  /* 0xcd9e8d5714147825 */ /* 0x000fe200078e00ff */
[----:B------:R-:W-:-:S03]  /*0520*/  IADD3 R16, PT, PT, R24, -0x4ab325aa, RZ ;  /* 0xb54cda5618107810 */ /* 0x000fc60007ffe0ff */
        /* <DEDUP_REMOVED lines=11> */
[----:B------:R-:W-:Y:S01]  /*05e0*/  IMAD.WIDE.U32 R28, R28, -0x326172a9, RZ ;  /* 0xcd9e8d571c1c7825 */ /* 0x000fe200078e00ff */
[----:B0-----:R-:W0:Y:S03]  /*05f0*/  DFMA R12, -R14, R26, 1 ;  /* 0x3ff000000e0c742b */ /* 0x001e26000000011a */
[----:B------:R-:W-:Y:S01]  /*0600*/  IMAD.WIDE.U32 R32, R32, -0x2daee0ad, RZ ;  /* 0xd2511f5320207825 */ /* 0x000fe200078e00ff */
[----:B------:R-:W-:Y:S02]  /*0610*/  LOP3.LUT R29, R20, R22, R29, 0x96, !PT ;  /* 0x00000016141d7212 */ /* 0x000fe400078e961d */
[----:B------:R-:W-:-:S02]  /*0620*/  IADD3 R22, PT, PT, R24, -0x700cb87f, RZ ;  /* 0x8ff3478118167810 */ /* 0x000fc40007ffe0ff */
[----:B------:R-:W-:Y:S01]  /*0630*/  LOP3.LUT R40, R21, R40, R33, 0x96, !PT ;  /* 0x0000002815287212 */ /* 0x000fe200078e9621 */
[----:B------:R-:W-:-:S04]  /*0640*/  IMAD.HI.U32 R23, R29, -0x2daee0ad, RZ ;  /* 0xd2511f531d177827 */ /* 0x000fc800078e00ff */
[----:B------:R-:W-:Y:S01]  /*0650*/  IMAD.HI.U32 R31, R40, -0x326172a9, RZ ;  /* 0xcd9e8d57281f7827 */ /* 0x000fe200078e00ff */
[----:B------:R-:W-:Y:S02]  /*0660*/  LOP3.LUT R32, R32, R23, RZ, 0x3c, !PT ;  /* 0x0000001720207212 */ /* 0x000fe400078e3cff */
[----:B------:R-:W-:Y:S01]  /*0670*/  LOP3.LUT R23, R0, 0x3, RZ, 0xc0, !PT ;  /* 0x0000000300177812 */ /* 0x000fe200078ec0ff */
[----:B------:R-:W-:Y:S01]  /*0680*/  IMAD.MOV.U32 R33, RZ, RZ, R29 ;  /* 0x000000ffff217224 */ /* 0x000fe200078e001d */
[----:B------:R-:W-:-:S04]  /*0690*/  LOP3.LUT R31, R22, R28, R31, 0x96, !PT ;  /* 0x0000001c161f7212 */ /* 0x000fc800078e961f */
[----:B------:R-:W-:-:S15]  /*06a0*/  MOV R0, R31 ;  /* 0x0000001f00007202 */ /* 0x000fde0000000f00 */
[----:B------:R-:W-:-:S15]  /*06b0*/  NOP ;  /* 0x0000000000007918 */ /* 0x000fde0000000000 */
[----:B------:R-:W-:-:S12]  /*06c0*/  NOP ;  /* 0x0000000000007918 */ /* 0x000fd80000000000 */
[----:B0-----:R0:W1:Y:S02]  /*06d0*/  DFMA R12, R26, R12, R26 ;  /* 0x0000000c1a0c722b */ /* 0x001064000000001a */
[----:B01----:R-:W-:Y:S05]  /*06e0*/  @P0 BRA `(.L_x_7044) ;  /* 0x0000000000180947 */ /* 0x003fea0003800000 */
[----:B------:R-:W-:Y:S02]  /*06f0*/  LOP3.LUT R12, R15, 0x7fffffff, RZ, 0xc0, !PT ;  /* 0x7fffffff0f0c7812 */ /* 0x000fe400078ec0ff */
[----:B------:R-:W-:-:S03]  /*0700*/  MOV R30, 0x730 ;  /* 0x00000730001e7802 */ /* 0x000fc60000000f00 */
[----:B------:R-:W-:-:S07]  /*0710*/  VIADD R31, R12, 0xfff00000 ;  /* 0xfff000000c1f7836 */ /* 0x000fce0000000000 */
[----:B------:R-:W-:Y:S05]  /*0720*/  CALL.REL.NOINC `($__internal_120_$__cuda_sm20_dblrcp_rn_slowpath_v3) ;  /* 0x0000001000087944 */ /* 0x000fea0003c00000 */
[----:B------:R-:W-:Y:S01]  /*0730*/  IMAD.MOV.U32 R12, RZ, RZ, R14 ;  /* 0x000000ffff0c7224 */ /* 0x000fe200078e000e */
[----:B------:R-:W-:-:S07]  /*0740*/  MOV R13, R15 ;  /* 0x0000000f000d7202 */ /* 0x000fce0000000f00 */
.L_x_7044:
[----:B------:R-:W0:Y:S01]  /*0750*/  LDC.64 R26, c[0x0][0x380] ;  /* 0x0000e000ff1a7b82 */ /* 0x000e220000000a00 */
[----:B------:R-:W1:Y:S01]  /*0760*/  LDCU UR4, c[0x0][0x370] ;  /* 0x00006e00ff0477ac */ /* 0x000e620008000800 */
[----:B------:R-:W2:Y:S01]  /*0770*/  F2F.F32.F64 R36, R12 ;  /* 0x0000000c00247310 */ /* 0x000ea20000301000 */
[----:B------:R-:W-:Y:S01]  /*0780*/  IMAD R40, R40, -0x326172a9, RZ ;  /* 0xcd9e8d5728287824 */ /* 0x000fe200078e02ff */
[----:B------:R-:W-:Y:S01]  /*0790*/  LOP3.LUT R32, R32, R41, RZ, 0x3c, !PT ;  /* 0x0000002920207212 */ /* 0x000fe200078e3cff */
[----:B------:R-:W-:Y:S01]  /*07a0*/  UMOV UR8, 0xf0000000 ;  /* 0xf000000000087882 */ /* 0x000fe20000000000 */
[----:B------:R-:W-:Y:S01]  /*07b0*/  UMOV UR9, 0x380fffff ;  /* 0x380fffff00097882 */ /* 0x000fe20000000000 */
[----:B------:R-:W-:Y:S01]  /*07c0*/  IMAD.MOV.U32 R43, RZ, RZ, RZ ;  /* 0x000000ffff2b7224 */ /* 0x000fe200078e00ff */
[----:B------:R-:W3:-:S15]  /*07d0*/  LDC.64 R28, c[0x0][0x458] ;  /* 0x00011600ff1c7b82 */ /* 0x000ede0000000a00 */
[----:B------:R-:W-:-:S15]  /*07e0*/  NOP ;  /* 0x0000000000007918 */ /* 0x000fde0000000000 */
[----:B------:R-:W-:-:S15]  /*07f0*/  NOP ;  /* 0x0000000000007918 */ /* 0x000fde0000000000 */
[----:B------:R-:W-:-:S13]  /*0800*/  NOP ;  /* 0x0000000000007918 */ /* 0x000fda0000000000 */
[----:B------:R-:W2:Y:S01]  /*0810*/  DSETP.GEU.AND P0, PT, |R12|, UR8, PT ;  /* 0x000000080c007e2a */ /* 0x000ea2000bf0e200 */
[----:B------:R-:W4:Y:S01]  /*0820*/  LDCU UR5, c[0x0][0x60c] ;  /* 0x0000c180ff0577ac */ /* 0x000f220008000800 */
[----:B--2---:R-:W-:Y:S01]  /*0830*/  @!P0 FMUL R36, R36, 1.175494350822287508e-38 ;  /* 0x0080000024248820 */ /* 0x004fe20000400000 */
[----:B------:R-:W2:Y:S01]  /*0840*/  LDCU UR12, c[0x0][0x608] ;  /* 0x0000c100ff0c77ac */ /* 0x000ea20008000800 */
[----:B------:R-:W0:Y:S01]  /*0850*/  LDCU.64 UR10, c[0x0][0x530] ;  /* 0x0000a600ff0a77ac */ /* 0x000e220008000a00 */
[----:B-1-3--:R-:W-:-:S07]  /*0860*/  IMAD R38, R38, UR4, RZ ;  /* 0x0000000426267c24 */ /* 0x00afce000f8e02ff */
.L_x_7053:
[----:B-1----:R-:W-:Y:S01]  /*0870*/  VIADD R14, R35, 0x1 ;  /* 0x00000001230e7836 */ /* 0x002fe20000000000 */
        /* <DEDUP_REMOVED lines=12> */
.L_x_7046:
[----:B0-2-4-:R-:W-:Y:S05]  /*0940*/  BSYNC.RECONVERGENT B0 ;  /* 0x0000000000007941 */ /* 0x015fea0003800200 */
.L_x_7045:
        /* <DEDUP_REMOVED lines=53> */
.L_x_7047:
        /* <DEDUP_REMOVED lines=9> */
.L_x_7048:
        /* <DEDUP_REMOVED lines=13> */
.L_x_7050:
[----:B------:R-:W-:Y:S05]  /*0e00*/  BSYNC.RECONVERGENT B0 ;  /* 0x0000000000007941 */ /* 0x000fea0003800200 */
.L_x_7049:
[----:B------:R-:W-:Y:S01]  /*0e10*/  IMAD.WIDE.U32 R30, R34, -0x326172a9, RZ ;  /* 0xcd9e8d57221e7825 */ /* 0x000fe200078e00ff */
[----:B------:R-:W-:Y:S02]  /*0e20*/  LOP3.LUT R12, R43, R12, R25, 0x96, !PT ;  /* 0x0000000c2b0c7212 */ /* 0x000fe400078e9619 */
[----:B------:R-:W-:Y:S01]  /*0e30*/  I2FP.F32.U32 R50, R0 ;  /* 0x0000000000327245 */ /* 0x000fe20000201000 */
[----:B------:R-:W-:Y:S01]  /*0e40*/  VIADD R49, R49, 0xd2511f53 ;  /* 0xd2511f5331317836 */ /* 0x000fe20000000000 */
        /* <DEDUP_REMOVED lines=39> */
[----:B------:R-:W-:Y:S01]  /*10c0*/  FFMA.FTZ R48, R48, R31, 1.1641532182693481445e-10 ;  /* 0x2f00000030307423 */ /* 0x000fe2000001001f */
[----:B------:R-:W-:Y:S01]  /*10d0*/  IMAD.HI.U32 R15, R33, -0x2daee0ad, RZ ;  /* 0xd2511f53210f7827 */ /* 0x000fe200078e00ff */
[----:B------:R-:W-:-:S03]  /*10e0*/  LOP3.LUT R0, R22, R32, R13, 0x96, !PT ;  /* 0x0000002016007212 */ /* 0x000fc600078e960d */
[----:B------:R-:W-:Y:S01]  /*10f0*/  IMAD.MOV.U32 R40, RZ, RZ, R12 ;  /* 0x000000ffff287224 */ /* 0x000fe200078e000c */
[----:B------:R-:W-:Y:S01]  /*1100*/  LOP3.LUT R32, R41, R30, R15, 0x96, !PT ;  /* 0x0000001e29207212 */ /* 0x000fe200078e960f */
[----:B------:R-:W-:Y:S02]  /*1110*/  IMAD R12, R47, -0x2daee0ad, RZ ;  /* 0xd2511f532f0c7824 */ /* 0x000fe400078e02ff */
[-C--:B------:R-:W-:Y:S01]  /*1120*/  FFMA.FTZ R47, R50, R31.reuse, 1.1641532182693481445e-10 ;  /* 0x2f000000322f7423 */ /* 0x080fe2000001001f */
        /* <DEDUP_REMOVED lines=10> */
.L_x_7051:
        /* <DEDUP_REMOVED lines=9> */
.L_x_7052:
[----:B------:R-:W-:-:S06]  /*1260*/  IMAD.WIDE.U32 R12, R39, 0x2, R26 ;  /* 0x00000002270c7825 */ /* 0x000fcc00078e001a */
        /* <DEDUP_REMOVED lines=12> */
[----:B------:R-:W-:-:S02]  /*1330*/  FSET.BF.LT.FTZ.AND R53, R44, UR5, PT ;  /* 0x000000052c357c0a */ /* 0x000fc4000b811000 */
[----:B------:R-:W-:Y:S02]  /*1340*/  FSETP.GEU.FTZ.AND P1, PT, R44, UR5, PT ;  /* 0x000000052c007c0b */ /* 0x000fe4000bf3e000 */
[C---:B------:R-:W-:Y:S02]  /*1350*/  FSETP.GEU.FTZ.AND P2, PT, R45.reuse, UR5, PT ;  /* 0x000000052d007c0b */ /* 0x040fe4000bf5e000 */
[----:B------:R-:W-:Y:S02]  /*1360*/  FSET.BF.LT.FTZ.AND R45, R45, UR5, PT ;  /* 0x000000052d2d7c0a */ /* 0x000fe4000b811000 */
[----:B------:R-:W-:Y:S02]  /*1370*/  FSETP.GEU.FTZ.AND P3, PT, R46, UR5, PT ;  /* 0x000000052e007c0b */ /* 0x000fe4000bf7e000 */
[----:B------:R-:W-:Y:S02]  /*1380*/  FSETP.GEU.FTZ.AND P6, PT, R48, UR5, PT ;  /* 0x0000000530007c0b */ /* 0x000fe4000bfde000 */
[----:B------:R-:W-:-:S02]  /*1390*/  FSETP.GEU.FTZ.AND P4, PT, R47, UR5, PT ;  /* 0x000000052f007c0b */ /* 0x000fc4000bf9e000 */
[----:B------:R-:W-:Y:S02]  /*13a0*/  FSETP.GEU.FTZ.AND P5, PT, R49, UR5, PT ;  /* 0x0000000531007c0b */ /* 0x000fe4000bfbe000 */
[----:B------:R-:W-:Y:S02]  /*13b0*/  FSET.BF.LT.FTZ.AND R46, R46, UR5, PT ;  /* 0x000000052e2e7c0a */ /* 0x000fe4000b811000 */
[----:B------:R-:W-:Y:S02]  /*13c0*/  FSET.BF.LT.FTZ.AND R48, R48, UR5, PT ;  /* 0x0000000530307c0a */ /* 0x000fe4000b811000 */
[----:B------:R-:W-:Y:S01]  /*13d0*/  FSET.BF.LT.FTZ.AND R47, R47, UR5, PT ;  /* 0x000000052f2f7c0a */ /* 0x000fe2000b811000 */
[--C-:B--2---:R-:W-:Y:S02]  /*13e0*/  HADD2.F32 R31, -RZ, R14.reuse.H0_H0 ;  /* 0x2000000eff1f7230 */ /* 0x104fe40000004100 */
[----:B------:R-:W-:Y:S02]  /*13f0*/  HADD2.F32 R14, -RZ, R14.H1_H1 ;  /* 0x3000000eff0e7230 */ /* 0x000fe40000004100 */
[----:B------:R-:W-:-:S02]  /*1400*/  HADD2.F32 R50, -RZ, R15.H0_H0 ;  /* 0x2000000fff327230 */ /* 0x000fc40000004100 */
[----:B------:R-:W-:Y:S01]  /*1410*/  FMUL.FTZ R31, R42, R31 ;  /* 0x0000001f2a1f7220 */ /* 0x000fe20000410000 */
[----:B------:R-:W-:Y:S01]  /*1420*/  HADD2.F32 R51, -RZ, R15.H1_H1 ;  /* 0x3000000fff337230 */ /* 0x000fe20000004100 */
[----:B------:R-:W-:Y:S01]  /*1430*/  FSET.BF.LT.FTZ.AND R42, R49, UR5, PT ;  /* 0x00000005312a7c0a */ /* 0x000fe2000b811000 */
[--C-:B------:R-:W-:Y:S01]  /*1440*/  HADD2.F32 R15, -RZ, R13.reuse.H0_H0 ;  /* 0x2000000dff0f7230 */ /* 0x100fe20000004100 */
[----:B------:R-:W-:Y:S01]  /*1450*/  FSET.BF.LT.FTZ.AND R49, R30, UR5, PT ;  /* 0x000000051e317c0a */ /* 0x000fe2000b811000 */
[--C-:B------:R-:W-:Y:S02]  /*1460*/  HADD2.F32 R44, -RZ, R12.reuse.H0_H0 ;  /* 0x2000000cff2c7230 */ /* 0x100fe40000004100 */
[----:B------:R-:W-:Y:S01]  /*1470*/  FMUL.FTZ R53, R53, R14 ;  /* 0x0000000e35357220 */ /* 0x000fe20000410000 */
[----:B------:R-:W-:Y:S01]  /*1480*/  HADD2.F32 R13, -RZ, R13.H1_H1 ;  /* 0x3000000dff0d7230 */ /* 0x000fe20000004100 */
[----:B------:R-:W-:Y:S01]  /*1490*/  SEL R14, RZ, 0x1, P6 ;  /* 0x00000001ff0e7807 */ /* 0x000fe20003000000 */
[----:B------:R-:W-:-:S02]  /*14a0*/  HADD2.F32 R12, -RZ, R12.H1_H1 ;  /* 0x3000000cff0c7230 */ /* 0x000fc40000004100 */
[----:B------:R-:W-:Y:S01]  /*14b0*/  FMUL.FTZ R45, R45, R50 ;  /* 0x000000322d2d7220 */ /* 0x000fe20000410000 */
[----:B------:R-:W-:Y:S01]  /*14c0*/  FSETP.GEU.FTZ.AND P6, PT, R30, UR5, PT ;  /* 0x000000051e007c0b */ /* 0x000fe2000bfde000 */
[----:B------:R-:W-:Y:S01]  /*14d0*/  FMUL.FTZ R15, R46, R15 ;  /* 0x0000000f2e0f7220 */ /* 0x000fe20000410000 */
[----:B------:R-:W-:Y:S01]  /*14e0*/  FMUL.FTZ R13, R48, R13 ;  /* 0x0000000d300d7220 */ /* 0x000fe20000410000 */
[----:B------:R-:W-:Y:S01]  /*14f0*/  FMUL.FTZ R47, R47, R44 ;  /* 0x0000002c2f2f7220 */ /* 0x000fe20000410000 */
[----:B------:R-:W-:Y:S01]  /*1500*/  FMUL.FTZ R30, R49, R12 ;  /* 0x0000000c311e7220 */ /* 0x000fe20000410000 */
[----:B------:R-:W-:Y:S01]  /*1510*/  FMUL.FTZ R51, R42, R51 ;  /* 0x000000332a337220 */ /* 0x000fe20000410000 */
[C---:B------:R-:W-:Y:S01]  /*1520*/  FMUL.FTZ R46, R36.reuse, R45 ;  /* 0x0000002d242e7220 */ /* 0x040fe20000410000 */
[----:B------:R-:W-:Y:S01]  /*1530*/  SEL R49, RZ, 0x1, P3 ;  /* 0x00000001ff317807 */ /* 0x000fe20001800000 */
[C---:B------:R-:W-:Y:S01]  /*1540*/  FMUL.FTZ R31, R36.reuse, R31 ;  /* 0x0000001f241f7220 */ /* 0x040fe20000410000 */
[C---:B------:R-:W-:Y:S01]  /*1550*/  FMUL.FTZ R44, R36.reuse, R53 ;  /* 0x00000035242c7220 */ /* 0x040fe20000410000 */
[C---:B------:R-:W-:Y:S01]  /*1560*/  FMUL.FTZ R42, R36.reuse, R15 ;  /* 0x0000000f242a7220 */ /* 0x040fe20000410000 */
[C---:B------:R-:W-:Y:S01]  /*1570*/  FMUL.FTZ R13, R36.reuse, R13 ;  /* 0x0000000d240d7220 */ /* 0x040fe20000410000 */
[C---:B------:R-:W-:Y:S01]  /*1580*/  FMUL.FTZ R12, R36.reuse, R47 ;  /* 0x0000002f240c7220 */ /* 0x040fe20000410000 */
[C---:B------:R-:W-:Y:S01]  /*1590*/  FMUL.FTZ R45, R36.reuse, R30 ;  /* 0x0000001e242d7220 */ /* 0x040fe20000410000 */
[----:B------:R-:W-:Y:S01]  /*15a0*/  PRMT R30, R49, 0x3340, R14 ;  /* 0x00003340311e7816 */ /* 0x000fe2000000000e */
[----:B------:R-:W-:Y:S01]  /*15b0*/  FMUL.FTZ R51, R36, R51 ;  /* 0x0000003324337220 */ /* 0x000fe20000410000 */
[----:B------:R-:W-:-:S02]  /*15c0*/  F2FP.F16.F32.PACK_AB R14, R44, R31 ;  /* 0x0000001f2c0e723e */ /* 0x000fc400000000ff */
[----:B------:R-:W-:Y:S02]  /*15d0*/  F2FP.F16.F32.PACK_AB R13, R13, R42 ;  /* 0x0000002a0d0d723e */ /* 0x000fe400000000ff */
[----:B------:R-:W-:Y:S02]  /*15e0*/  F2FP.F16.F32.PACK_AB R12, R45, R12 ;  /* 0x0000000c2d0c723e */ /* 0x000fe400000000ff */
[----:B------:R-:W-:Y:S02]  /*15f0*/  SEL R31, RZ, 0x1, P6 ;  /* 0x00000001ff1f7807 */ /* 0x000fe40003000000 */
[----:B------:R-:W-:Y:S02]  /*1600*/  SEL R42, RZ, 0x1, P4 ;  /* 0x00000001ff2a7807 */ /* 0x000fe40002000000 */
[----:B------:R-:W-:Y:S02]  /*1610*/  SEL R44, RZ, 0x1, P5 ;  /* 0x00000001ff2c7807 */ /* 0x000fe40002800000 */
[----:B------:R-:W-:-:S02]  /*1620*/  SEL R45, RZ, 0x1, P2 ;  /* 0x00000001ff2d7807 */ /* 0x000fc40001000000 */
[----:B------:R-:W-:Y:S02]  /*1630*/  SEL R48, RZ, 0x1, P1 ;  /* 0x00000001ff307807 */ /* 0x000fe40000800000 */
[----:B------:R-:W-:Y:S02]  /*1640*/  SEL R49, RZ, 0x1, P0 ;  /* 0x00000001ff317807 */ /* 0x000fe40000000000 */
[----:B------:R-:W-:Y:S02]  /*1650*/  PRMT R31, R42, 0x3340, R31 ;  /* 0x000033402a1f7816 */ /* 0x000fe4000000001f */
[----:B------:R-:W-:Y:S02]  /*1660*/  PRMT R45, R45, 0x3340, R44 ;  /* 0x000033402d2d7816 */ /* 0x000fe4000000002c */
[----:B------:R-:W-:Y:S01]  /*1670*/  F2FP.F16.F32.PACK_AB R15, R51, R46 ;  /* 0x0000002e330f723e */ /* 0x000fe200000000ff */
[----:B------:R-:W-:Y:S01]  /*1680*/  IMAD.WIDE.U32 R46, R39, 0x2, R28 ;  /* 0x00000002272e7825 */ /* 0x000fe200078e001c */
[----:B------:R-:W-:-:S02]  /*1690*/  PRMT R48, R49, 0x3340, R48 ;  /* 0x0000334031307816 */ /* 0x000fc40000000030 */
[----:B------:R-:W-:Y:S02]  /*16a0*/  IADD3 R44, P0, PT, R39, UR10, RZ ;  /* 0x0000000a272c7c10 */ /* 0x000fe4000ff1e0ff */
[----:B------:R-:W-:Y:S01]  /*16b0*/  LEA R39, R38, R39, 0x3 ;  /* 0x0000002726277211 */ /* 0x000fe200078e18ff */
[----:B------:R1:W-:Y:S01]  /*16c0*/  STG.E.128 desc[UR6][R46.64], R12 ;  /* 0x0000000c2e007986 */ /* 0x0003e2000c101d06 */
[----:B------:R-:W-:Y:S02]  /*16d0*/  PRMT R30, R31, 0x5410, R30 ;  /* 0x000054101f1e7816 */ /* 0x000fe4000000001e */
[----:B------:R-:W-:Y:S01]  /*16e0*/  PRMT R31, R48, 0x5410, R45 ;  /* 0x00005410301f7816 */ /* 0x000fe2000000002d */
[----:B------:R-:W-:Y:S01]  /*16f0*/  IMAD.X R45, RZ, RZ, UR11, P0 ;  /* 0x0000000bff2d7e24 */ /* 0x000fe200080e06ff */
[----:B------:R-:W-:-:S04]  /*1700*/  ISETP.GE.U32.AND P0, PT, R39, UR12, PT ;  /* 0x0000000c27007c0c */ /* 0x000fc8000bf06070 */
[----:B------:R1:W-:Y:S01]  /*1710*/  STG.E.64 desc[UR6][R44.64], R30 ;  /* 0x0000001e2c007986 */ /* 0x0003e2000c101b06 */
[----:B------:R-:W-:Y:S08]  /*1720*/  BAR.SYNC.DEFER_BLOCKING 0x0 ;  /* 0x0000000000007b1d */ /* 0x000ff00000010000 */
[----:B------:R-:W-:Y:S05]  /*1730*/  @!P0 BRA `(.L_x_7053) ;  /* 0xfffffff0004c8947 */ /* 0x000fea000383ffff */
[----:B------:R-:W-:Y:S05]  /*1740*/  EXIT ;  /* 0x000000000000794d */ /* 0x000fea0003800000 */
        .weak           $__internal_120_$__cuda_sm20_dblrcp_rn_slowpath_v3
        .type           $__internal_120_$__cuda_sm20_dblrcp_rn_slowpath_v3,@function
        .size           $__internal_120_$__cuda_sm20_dblrcp_rn_slowpath_v3,(.L_x_14196 - $__internal_120_$__cuda_sm20_dblrcp_rn_slowpath_v3)
$__internal_120_$__cuda_sm20_dblrcp_rn_slowpath_v3:
        /* <DEDUP_REMOVED lines=58> */
.L_x_7056:
        /* <DEDUP_REMOVED lines=34> */
.L_x_7054:
[----:B------:R-:W-:Y:S01]  /*1d10*/  LOP3.LUT R13, R29, 0x80000, RZ, 0xfc, !PT ;  /* 0x000800001d0d7812 */ /* 0x000fe200078efcff */
[----:B------:R-:W-:-:S07]  /*1d20*/  IMAD.MOV.U32 R12, RZ, RZ, R28 ;  /* 0x000000ffff0c7224 */ /* 0x000fce00078e001c */
.L_x_7055:
[----:B------:R-:W-:Y:S01]  /*1d30*/  MOV R31, 0x0 ;  /* 0x00000000001f7802 */ /* 0x000fe20000000f00 */
[----:B------:R-:W-:Y:S01]  /*1d40*/  IMAD.MOV.U32 R15, RZ, RZ, R13 ;  /* 0x000000ffff0f7224 */ /* 0x000fe200078e000d */
[----:B------:R-:W-:Y:S02]  /*1d50*/  MOV R14, R12 ;  /* 0x0000000c000e7202 */ /* 0x000fe40000000f00 */
[----:B------:R-:W-:Y:S05]  /*1d60*/  RET.REL.NODEC R30 `(_ZN2at6native43_GLOBAL__N__7cc8d1ed_10_Dropout_cu_0e96ed3824fused_dropout_kernel_vecIN3c104HalfEfjLi1ELi8EbEEvNS_4cuda6detail10TensorInfoIKT_T1_EENS7_IS8_SA_EENS7_IT4_SA_EESA_T0_NS_15PhiloxCudaStateE) ;  /* 0xffffffe01ea47950 */ /* 0x000fea0003c3ffff */
.L_x_7057:
        /* <DEDUP_REMOVED lines=9> */
.L_x_14196:


//--------------------- .text._ZN2at6native43_GLOBAL__N__7cc8d1ed_10_Dropout_cu_0e96ed3824fused_dropout_kernel_vecIN3c104HalfEfjLi1ELi16EbEEvNS_4cuda6detail10TensorInfoIKT_T1_EENS7_IS8_SA_EENS7_IT4_SA_EESA_T0_NS_15PhiloxCudaStateE --------------------------
	.section	.text._ZN2at6native43_GLOBAL__N__7cc8d1ed_10_Dropout_cu_0e96ed3824fused_dropout_kernel_vecIN3c104HalfEfjLi1ELi16EbEEvNS_4cuda6detail10TensorInfoIKT_T1_EENS7_IS8_SA_EENS7_IT4_SA_EESA_T0_NS_15PhiloxCudaStateE,"ax",@progbits
	.align	128
.text._ZN2at6native43_GLOBAL__N__7cc8d1ed_10_Dropout_cu_0e96ed3824fused_dropout_kernel_vecIN3c104HalfEfjLi1ELi16EbEEvNS_4cuda6detail10TensorInfoIKT_T1_EENS7_IS8_SA_EENS7_IT4_SA_EESA_T0_NS_15PhiloxCudaStateE:
        .type           _ZN2at6native43_GLOBAL__N__7cc8d1ed_10_Dropout_cu_0e96ed3824fused_dropout_kernel_vecIN3c104HalfEfjLi1ELi16EbEEvNS_4cuda6detail10TensorInfoIKT_T1_EENS7_IS8_SA_EENS7_IT4_SA_EESA_T0_NS_15PhiloxCudaStateE,@function
        .size           _ZN2at6native43_GLOBAL__N__7cc8d1ed_10_Dropout_cu_0e96ed3824fused_dropout_kernel_vecIN3c104HalfEfjLi1ELi16EbEEvNS_4cuda6detail10TensorInfoIKT_T1_EENS7_IS8_SA_EENS7_IT4_SA_EESA_T0_NS_15PhiloxCudaStateE,(.L_x_14198 - _ZN2at6native43_GLOBAL__N__7cc8d1ed_10_Dropout_cu_0e96ed3824fused_dropout_kernel_vecIN3c104HalfEfjLi1ELi16EbEEvNS_4cuda6detail10TensorInfoIKT_T1_EENS7_IS8_SA_EENS7_IT4_SA_EESA_T0_NS_15PhiloxCudaStateE)
        .other          _ZN2at6native43_GLOBAL__N__7cc8d1ed_10_Dropout_cu_0e96ed3824fused_dropout_kernel_vecIN3c104HalfEfjLi1ELi16EbEEvNS_4cuda6detail10TensorInfoIKT_T1_EENS7_IS8_SA_EENS7_IT4_SA_EESA_T0_NS_15PhiloxCudaStateE,@"STO_CUDA_ENTRY STV_DEFAULT"
_ZN2at6native43_GLOBAL__N__7cc8d1ed_10_Dropout_cu_0e96ed3824fused_dropout_kernel_vecIN3c104HalfEfjLi1ELi16EbEEvNS_4cuda6detail10TensorInfoIKT_T1_EENS7_IS8_SA_EENS7_IT4_SA_EESA_T0_NS_15PhiloxCudaStateE:
        /* <DEDUP_REMOVED lines=11> */
[----:B0-----:R-:W-:Y:S01]  /*00b0*/  IMAD.U32 R32, RZ, RZ, UR4 ;  /* 0x00000004ff207e24 */ /* 0x001fe2000f8e00ff */
[----:B------:R-:W-:Y:S01]  /*00c0*/  MOV R33, UR5 ;  /* 0x0000000500217c02 */ /* 0x000fe20008000f00 */
        /* <DEDUP_REMOVED lines=31> */
[--C-:B------:R-:W-:Y:S02]  /*02c0*/  SHF.R.U64 R30, R28, 0x2, R31.reuse ;  /* 0x000000021c1e7819 */ /* 0x100fe4000000121f */
[----:B------:R-:W-:Y:S02]  /*02d0*/  SHF.R.U32.HI R31, RZ, 0x2, R31 ;  /* 0x00000002ff1f7819 */ /* 0x000fe4000001161f */
[----:B------:R-:W-:Y:S01]  /*02e0*/  FSETP.GEU.AND P0, PT, |R18|, 5.8789094863358348022e-39, PT ;  /* 0x004004021200780b */ /* 0x000fe20003f0e200 */
[----:B------:R-:W-:Y:S01]  /*02f0*/  IMAD.WIDE.U32 R4, R30, -0x2daee0ad, RZ ;  /* 0xd2511f531e047825 */ /* 0x000fe200078e00ff */
[----:B------:R-:W-:-:S02]  /*0300*/  LOP3.LUT R8, R31, R7, R32, 0x96, !PT ;  /* 0x000000071f087212 */ /* 0x000fc400078e9620 */
[----:B------:R-:W-:Y:S02]  /*0310*/  LOP3.LUT R28, R28, 0x3, RZ, 0xc0, !PT ;  /* 0x000000031c1c7812 */ /* 0x000fe400078ec0ff */
        /* <DEDUP_REMOVED lines=12> */
[----:B------:R-:W-:-:S15]  /*03e0*/  IADD3 R7, PT, PT, R32, -0x255992d5, RZ ;  /* 0xdaa66d2b20077810 */ /* 0x000fde0007ffe0ff */
[----:B------:R-:W-:-:S05]  /*03f0*/  NOP ;  /* 0x0000000000007918 */ /* 0x000fca0000000000 */
[----:B-1----:R0:W1:Y:S01]  /*0400*/  DFMA R16, R18, R16, R18 ;  /* 0x000000101210722b */ /* 0x0020620000000012 */
        /* <DEDUP_REMOVED lines=32> */
[----:B0-----:R-:W-:Y:S01]  /*0610*/  VIADD R19, R32, 0x8ff34781 ;  /* 0x8ff3478120137836 */ /* 0x001fe20000000000 */
[----:B------:R-:W-:Y:S01]  /*0620*/  LOP3.LUT R40, R27, R40, R37, 0x96, !PT ;  /* 0x000000281b287212 */ /* 0x000fe200078e9625 */
[----:B------:R-:W-:-:S03]  /*0630*/  IMAD.HI.U32 R39, R21, -0x2daee0ad, RZ ;  /* 0xd2511f5315277827 */ /* 0x000fc600078e00ff */
[----:B-1----:R-:W0:Y:S01]  /*0640*/  DFMA R14, -R12, R16, 1 ;  /* 0x3ff000000c0e742b */ /* 0x002e220000000110 */
[----:B------:R-:W-:Y:S01]  /*0650*/  IMAD.HI.U32 R20, R40, -0x326172a9, RZ ;  /* 0xcd9e8d5728147827 */ /* 0x000fe200078e00ff */
[----:B------:R-:W-:-:S03]  /*0660*/  LOP3.LUT R39, R36, R39, RZ, 0x3c, !PT ;  /* 0x0000002724277212 */ /* 0x000fc600078e3cff */
[----:B------:R-:W-:Y:S01]  /*0670*/  IMAD.MOV.U32 R36, RZ, RZ, R21 ;  /* 0x000000ffff247224 */ /* 0x000fe200078e0015 */
[----:B------:R-:W-:Y:S02]  /*0680*/  LOP3.LUT R38, R19, R22, R20, 0x96, !PT ;  /* 0x0000001613267212 */ /* 0x000fe400078e9614 */
[----:B------:R-:W-:-:S15]  /*0690*/  IADD3 R20, PT, PT, R33, -0x695add53, RZ ;  /* 0x96a522ad21147810 */ /* 0x000fde0007ffe0ff */
[----:B------:R-:W-:-:S15]  /*06a0*/  NOP ;  /* 0x0000000000007918 */ /* 0x000fde0000000000 */
[----:B------:R-:W-:-:S15]  /*06b0*/  NOP ;  /* 0x0000000000007918 */ /* 0x000fde0000000000 */
[----:B------:R-:W-:-:S11]  /*06c0*/  NOP ;  /* 0x0000000000007918 */ /* 0x000fd60000000000 */
[----:B0-----:R0:W1:Y:S02]  /*06d0*/  DFMA R14, R16, R14, R16 ;  /* 0x0000000e100e722b */ /* 0x0010640000000010 */
[----:B01----:R-:W-:Y:S05]  /*06e0*/  @P0 BRA `(.L_x_7058) ;  /* 0x0000000000100947 */ /* 0x003fea0003800000 */
[----:B------:R-:W-:Y:S02]  /*06f0*/  LOP3.LUT R14, R13, 0x7fffffff, RZ, 0xc0, !PT ;  /* 0x7fffffff0d0e7812 */ /* 0x000fe400078ec0ff */
[----:B------:R-:W-:-:S03]  /*0700*/  MOV R22, 0x730 ;  /* 0x0000073000167802 */ /* 0x000fc60000000f00 */
[----:B------:R-:W-:-:S07]  /*0710*/  VIADD R19, R14, 0xfff00000 ;  /* 0xfff000000e137836 */ /* 0x000fce0000000000 */
[----:B------:R-:W-:Y:S05]  /*0720*/  CALL.REL.NOINC `($__internal_121_$__cuda_sm20_dblrcp_rn_slowpath_v3) ;  /* 0x0000001c00807944 */ /* 0x000fea0003c00000 */
.L_x_7058:
[----:B------:R-:W-:Y:S01]  /*0730*/  UMOV UR4, 0xf0000000 ;  /* 0xf000000000047882 */ /* 0x000fe20000000000 */
[----:B------:R-:W-:Y:S01]  /*0740*/  UMOV UR5, 0x380fffff ;  /* 0x380fffff00057882 */ /* 0x000fe20000000000 */
[----:B------:R-:W0:-:S15]  /*0750*/  F2F.F32.F64 R35, R14 ;  /* 0x0000000e00237310 */ /* 0x000e1e0000301000 */
[----:B------:R-:W-:-:S15]  /*0760*/  NOP ;  /* 0x0000000000007918 */ /* 0x000fde0000000000 */
[----:B------:R-:W-:-:S15]  /*0770*/  NOP ;  /* 0x0000000000007918 */ /* 0x000fde0000000000 */
[----:B------:R-:W-:-:S15]  /*0780*/  NOP ;  /* 0x0000000000007918 */ /* 0x000fde0000000000 */
[----:B------:R-:W-:-:S04]  /*0790*/  NOP ;  /* 0x0000000000007918 */ /* 0x000fc80000000000 */
[----:B------:R-:W0:Y:S01]  /*07a0*/  DSETP.GEU.AND P0, PT, |R14|, UR4, PT ;  /* 0x000000040e007e2a */ /* 0x000e22000bf0e200 */
[----:B------:R-:W-:Y:S01]  /*07b0*/  LOP3.LUT R39, R39, R20, RZ, 0x3c, !PT ;  /* 0x0000001427277212 */ /* 0x000fe200078e3cff */
[----:B------:R-:W-:Y:S01]  /*07c0*/  IMAD R40, R40, -0x326172a9, RZ ;  /* 0xcd9e8d5728287824 */ /* 0x000fe200078e02ff */
[----:B------:R-:W-:Y:S01]  /*07d0*/  MOV R37, RZ ;  /* 0x000000ff00257202 */ /* 0x000fe20000000f00 */
[----:B0-----:R-:W-:Y:S01]  /*07e0*/  @!P0 FMUL R35, R35, 1.175494350822287508e-38 ;  /* 0x0080000023238820 */ /* 0x001fe20000400000 */
[----:B------:R-:W0:Y:S01]  /*07f0*/  LDCU UR10, c[0x0][0x60c] ;  /* 0x0000c180ff0a77ac */ /* 0x000e220008000800 */
[----:B------:R-:W1:Y:S01]  /*0800*/  LDCU UR11, c[0x0][0x608] ;  /* 0x0000c100ff0b77ac */ /* 0x000e620008000800 */
[----:B------:R-:W2:Y:S04]  /*0810*/  LDCU.64 UR8, c[0x0][0x530] ;  /* 0x0000a600ff0877ac */ /* 0x000ea80008000a00 */
.L_x_7075:
[----:B---3--:R-:W-:Y:S01]  /*0820*/  VIADD R14, R30, 0x1 ;  /* 0x000000011e0e7836 */ /* 0x008fe20000000000 */
        /* <DEDUP_REMOVED lines=12> */
.L_x_7060:
[----:B012---:R-:W-:Y:S05]  /*08f0*/  BSYNC.RECONVERGENT B0 ;  /* 0x0000000000007941 */ /* 0x007fea0003800200 */
.L_x_7059:
[----:B------:R-:W-:Y:S01]  /*0900*/  IMAD.WIDE.U32 R12, R29, -0x326172a9, RZ ;  /* 0xcd9e8d571d0c7825 */ /* 0x000fe200078e00ff */
[----:B------:R-:W-:Y:S02]  /*0910*/  LOP3.LUT R14, R37, R14, R33, 0x96, !PT ;  /* 0x0000000e250e7212 */ /* 0x000fe400078e9621 */
[----:B------:R-:W-:Y:S01]  /*0920*/  IADD3 R41, PT, PT, R32, -0x255992d5, RZ ;  /* 0xdaa66d2b20297810 */ /* 0x000fe20007ffe0ff */
[----:B------:R-:W-:Y:S01]  /*0930*/  IMAD.MOV.U32 R19, RZ, RZ, -0x2daee0ad ;  /* 0xd2511f53ff137424 */ /* 0x000fe200078e00ff */
[----:B------:R-:W-:Y:S01]  /*0940*/  LOP3.LUT R20, R31, R13, R32, 0x96, !PT ;  /* 0x0000000d1f147212 */ /* 0x000fe200078e9620 */
[----:B------:R-:W-:Y:S01]  /*0950*/  IMAD.WIDE.U32 R16, R14, -0x326172a9, RZ ;  /* 0xcd9e8d570e107825 */ /* 0x000fe200078e00ff */
[----:B------:R-:W-:-:S03]  /*0960*/  ISETP.GT.AND P0, PT, R28, 0x1, PT ;  /* 0x000000011c00780c */ /* 0x000fc60003f04270 */
[----:B------:R-:W-:Y:S01]  /*0970*/  IMAD R19, R30, R19, -0x2daee0ad ;  /* 0xd2511f531e137424 */ /* 0x000fe200078e0213 */
        /* <DEDUP_REMOVED lines=48> */
.L_x_7061:
        /* <DEDUP_REMOVED lines=9> */
.L_x_7062:
        /* <DEDUP_REMOVED lines=13> */
.L_x_7064:
[----:B------:R-:W-:Y:S05]  /*0de0*/  BSYNC.RECONVERGENT B0 ;  /* 0x0000000000007941 */ /* 0x000fea0003800200 */
.L_x_7063:
[----:B------:R-:W-:Y:S01]  /*0df0*/  IMAD.WIDE.U32 R12, R29, -0x326172a9, RZ ;  /* 0xcd9e8d571d0c7825 */ /* 0x000fe200078e00ff */
[----:B------:R-:W-:Y:S02]  /*0e00*/  LOP3.LUT R14, R37, R14, R33, 0x96, !PT ;  /* 0x0000000e250e7212 */ /* 0x000fe400078e9621 */
[----:B------:R-:W-:Y:S02]  /*0e10*/  I2FP.F32.U32 R23, R23 ;  /* 0x0000001700177245 */ /* 0x000fe40000201000 */
        /* <DEDUP_REMOVED lines=34> */
[----:B------:R-:W-:Y:S01]  /*1040*/  IMAD.MOV.U32 R20, RZ, RZ, 0x2f800000 ;  /* 0x2f800000ff147424 */ /* 0x000fe200078e00ff */
[----:B------:R-:W-:Y:S01]  /*1050*/  LOP3.LUT R36, R26, R16, R15, 0x96, !PT ;  /* 0x000000101a247212 */ /* 0x000fe200078e960f */
[----:B------:R-:W-:Y:S01]  /*1060*/  IMAD.WIDE.U32 R52, R52, -0x326172a9, RZ ;  /* 0xcd9e8d5734347825 */ /* 0x000fe200078e00ff */
[----:B------:R-:W-:-:S03]  /*1070*/  I2FP.F32.U32 R15, R42 ;  /* 0x0000002a000f7245 */ /* 0x000fc60000201000 */
[-C--:B------:R-:W-:Y:S01]  /*1080*/  FFMA.FTZ R21, R21, R20.reuse, 1.1641532182693481445e-10 ;  /* 0x2f00000015157423 */ /* 0x080fe20000010014 */
[----:B------:R-:W-:Y:S01]  /*1090*/  FFMA.FTZ R23, R23, R20, 1.1641532182693481445e-10 ;  /* 0x2f00000017177423 */ /* 0x000fe20000010014 */
[----:B------:R-:W-:Y:S01]  /*10a0*/  IMAD.HI.U32 R13, R36, -0x2daee0ad, RZ ;  /* 0xd2511f53240d7827 */ /* 0x000fe200078e00ff */
[----:B------:R-:W-:-:S03]  /*10b0*/  LOP3.LUT R50, R51, R14, R53, 0x96, !PT ;  /* 0x0000000e33327212 */ /* 0x000fc600078e9635 */
[----:B------:R-:W-:Y:S01]  /*10c0*/  FFMA.FTZ R42, R15, R20, 1.1641532182693481445e-10 ;  /* 0x2f0000000f2a7423 */ /* 0x000fe20000010014 */
[----:B------:R-:W-:Y:S01]  /*10d0*/  LOP3.LUT R53, R57, R12, R13, 0x96, !PT ;  /* 0x0000000c39357212 */ /* 0x000fe200078e960d */
[----:B------:R-:W-:Y:S01]  /*10e0*/  IMAD R12, R22, -0x2daee0ad, RZ ;  /* 0xd2511f53160c7824 */ /* 0x000fe200078e02ff */
[----:B------:R-:W-:-:S05]  /*10f0*/  I2FP.F32.U32 R13, R40 ;  /* 0x00000028000d7245 */ /* 0x000fca0000201000 */
        /* <DEDUP_REMOVED lines=10> */
.L_x_7065:
        /* <DEDUP_REMOVED lines=9> */
.L_x_7066:
        /* <DEDUP_REMOVED lines=13> */
.L_x_7068:
[----:B------:R-:W-:Y:S05]  /*1300*/  BSYNC.RECONVERGENT B0 ;  /* 0x0000000000007941 */ /* 0x000fea0003800200 */
.L_x_7067:
[----:B------:R-:W-:Y:S01]  /*1310*/  IMAD.WIDE.U32 R12, R29, -0x326172a9, RZ ;  /* 0xcd9e8d571d0c7825 */ /* 0x000fe200078e00ff */
[----:B------:R-:W-:Y:S02]  /*1320*/  LOP3.LUT R14, R37, R14, R33, 0x96, !PT ;  /* 0x0000000e250e7212 */ /* 0x000fe400078e9621 */
[----:B------:R-:W-:Y:S01]  /*1330*/  I2FP.F32.U32 R49, R40 ;  /* 0x0000002800317245 */ /* 0x000fe20000201000 */
[----:B------:R-:W-:Y:S01]  /*1340*/  IMAD R36, R36, -0x2daee0ad, RZ ;  /* 0xd2511f5324247824 */ /* 0x000fe200078e02ff */
[----:B------:R-:W-:Y:S01]  /*1350*/  LOP3.LUT R16, R31, R13, R32, 0x96, !PT ;  /* 0x0000000d1f107212 */ /* 0x000fe200078e9620 */
[----:B------:R-:W-:-:S04]  /*1360*/  IMAD.WIDE.U32 R38, R14, -0x326172a9, RZ ;  /* 0xcd9e8d570e267825 */ /* 0x000fc800078e00ff */
[----:B------:R-:W-:Y:S01]  /*1370*/  FFMA.FTZ R49, R49, R20, 1.1641532182693481445e-10 ;  /* 0x2f00000031317423 */ /* 0x000fe20000010014 */
        /* <DEDUP_REMOVED lines=34> */
[----:B------:R-:W-:Y:S01]  /*15a0*/  IMAD.HI.U32 R13, R55, -0x2daee0ad, RZ ;  /* 0xd2511f53370d7827 */ /* 0x000fe200078e00ff */
[----:B------:R-:W-:-:S03]  /*15b0*/  LOP3.LUT R43, R51, R14, R45, 0x96, !PT ;  /* 0x0000000e332b7212 */ /* 0x000fc600078e962d */
[----:B------:R-:W-:Y:S01]  /*15c0*/  FFMA.FTZ R48, R15, R20, 1.1641532182693481445e-10 ;  /* 0x2f0000000f307423 */ /* 0x000fe20000010014 */
        /* <DEDUP_REMOVED lines=14> */
.L_x_7069:
        /* <DEDUP_REMOVED lines=9> */
.L_x_7070:
        /* <DEDUP_REMOVED lines=13> */
.L_x_7072:
[----:B------:R-:W-:Y:S05]  /*1810*/  BSYNC.RECONVERGENT B0 ;  /* 0x0000000000007941 */ /* 0x000fea0003800200 */
.L_x_7071:
        /* <DEDUP_REMOVED lines=42> */
[----:B------:R-:W-:Y:S02]  /*1ac0*/  LOP3.LUT R38, R51, R38, R41, 0x96, !PT ;  /* 0x0000002633267212 */ /* 0x000fe400078e9629 */
[----:B------:R-:W-:Y:S01]  /*1ad0*/  I2FP.F32.U32 R41, R50 ;  /* 0x0000003200297245 */ /* 0x000fe20000201000 */
[----:B------:R-:W-:Y:S01]  /*1ae0*/  FFMA.FTZ R50, R15, R20, 1.1641532182693481445e-10 ;  /* 0x2f0000000f327423 */ /* 0x000fe20000010014 */
[----:B------:R-:W-:Y:S02]  /*1af0*/  I2FP.F32.U32 R51, R54 ;  /* 0x0000003600337245 */ /* 0x000fe40000201000 */
[----:B------:R-:W-:Y:S01]  /*1b00*/  LOP3.LUT R39, R57, R12, R39, 0x96, !PT ;  /* 0x0000000c39277212 */ /* 0x000fe200078e9627 */
        /* <DEDUP_REMOVED lines=11> */
.L_x_7073:
        /* <DEDUP_REMOVED lines=9> */
.L_x_7074:
[----:B------:R-:W0:Y:S02]  /*1c50*/  LDC.64 R12, c[0x0][0x380] ;  /* 0x0000e000ff0c7b82 */ /* 0x000e240000000a00 */
[----:B0-----:R-:W-:-:S06]  /*1c60*/  IMAD.WIDE.U32 R12, R34, 0x2, R12 ;  /* 0x00000002220c7825 */ /* 0x001fcc00078e000c */
[----:B------:R-:W2:Y:S01]  /*1c70*/  LDG.E.ENL2.256 R16, R12, desc[UR6][R12.64] ;  /* 0xfe0000060c0c797e */ /* 0x000ea20008121910 */
[----:B------:R-:W-:Y:S01]  /*1c80*/  I2FP.F32.U32 R43, R43 ;  /* 0x0000002b002b7245 */ /* 0x000fe20000201000 */
[----:B------:R-:W-:Y:S05]  /*1c90*/  WARPSYNC.ALL ;  /* 0x0000000000007948 */ /* 0x000fea0003800000 */
[----:B------:R-:W-:Y:S01]  /*1ca0*/  I2FP.F32.U32 R55, R44 ;  /* 0x0000002c00377245 */ /* 0x000fe20000201000 */
[----:B------:R-:W0:Y:S01]  /*1cb0*/  LDCU UR4, c[0x0][0x360] ;  /* 0x00006c00ff0477ac */ /* 0x000e220008000800 */
[----:B------:R-:W-:Y:S01]  /*1cc0*/  I2FP.F32.U32 R57, R45 ;  /* 0x0000002d00397245 */ /* 0x000fe20000201000 */
[----:B------:R-:W-:Y:S01]  /*1cd0*/  FFMA.FTZ R45, R43, R20, 1.1641532182693481445e-10 ;  /* 0x2f0000002b2d7423 */ /* 0x000fe20000010014 */
[----:B------:R-:W-:-:S02]  /*1ce0*/  I2FP.F32.U32 R53, R53 ;  /* 0x0000003500357245 */ /* 0x000fc40000201000 */
[----:B------:R-:W-:Y:S01]  /*1cf0*/  FSETP.GEU.FTZ.AND P0, PT, R21, UR10, PT ;  /* 0x0000000a15007c0b */ /* 0x000fe2000bf1e000 */
[-C--:B------:R-:W-:Y:S01]  /*1d00*/  FFMA.FTZ R43, R57, R20.reuse, 1.1641532182693481445e-10 ;  /* 0x2f000000392b7423 */ /* 0x080fe20000010014 */
[----:B------:R-:W-:Y:S01]  /*1d10*/  FSET.BF.LT.FTZ.AND R44, R21, UR10, PT ;  /* 0x0000000a152c7c0a */ /* 0x000fe2000b811000 */
[-C--:B------:R-:W-:Y:S01]  /*1d20*/  FFMA.FTZ R21, R55, R20.reuse, 1.1641532182693481445e-10 ;  /* 0x2f00000037157423 */ /* 0x080fe20000010014 */
[----:B------:R-:W-:Y:S01]  /*1d30*/  FFMA.FTZ R20, R53, R20, 1.1641532182693481445e-10 ;  /* 0x2f00000035147423 */ /* 0x000fe20000010014 */
[----:B------:R-:W-:Y:S02]  /*1d40*/  FSETP.GEU.FTZ.AND P4, PT, R51, UR10, PT ;  /* 0x0000000a33007c0b */ /* 0x000fe4000bf9e000 */
[----:B------:R-:W-:Y:S02]  /*1d50*/  FSETP.GEU.FTZ.AND P3, PT, R50, UR10, PT ;  /* 0x0000000a32007c0b */ /* 0x000fe4000bf7e000 */
[C---:B------:R-:W-:Y:S02]  /*1d60*/  FSET.BF.LT.FTZ.AND R54, R22.reuse, UR10, PT ;  /* 0x0000000a16367c0a */ /* 0x040fe4000b811000 */
[----:B------:R-:W-:-:S02]  /*1d70*/  FSETP.GEU.FTZ.AND P1, PT, R22, UR10, PT ;  /* 0x0000000a16007c0b */ /* 0x000fc4000bf3e000 */
[C---:B------:R-:W-:Y:S02]  /*1d80*/  FSETP.GEU.FTZ.AND P2, PT, R23.reuse, UR10, PT ;  /* 0x0000000a17007c0b */ /* 0x040fe4000bf5e000 */
[----:B------:R-:W-:Y:S02]  /*1d90*/  SEL R22, RZ, 0x1, P4 ;  /* 0x00000001ff167807 */ /* 0x000fe40002000000 */
[----:B------:R-:W-:Y:S02]  /*1da0*/  SEL R55, RZ, 0x1, P3 ;  /* 0x00000001ff377807 */ /* 0x000fe40001800000 */
[----:B------:R-:W-:Y:S02]  /*1db0*/  FSET.BF.LT.FTZ.AND R23, R23, UR10, PT ;  /* 0x0000000a17177c0a */ /* 0x000fe4000b811000 */
[----:B------:R-:W-:Y:S02]  /*1dc0*/  FSETP.GEU.FTZ.AND P6, PT, R52, UR10, PT ;  /* 0x0000000a34007c0b */ /* 0x000fe4000bfde000 */
[----:B------:R-:W-:-:S02]  /*1dd0*/  FSETP.GEU.FTZ.AND P5, PT, R41, UR10, PT ;  /* 0x0000000a29007c0b */ /* 0x000fc4000bfbe000 */
[C---:B------:R-:W-:Y:S02]  /*1de0*/  FSETP.GEU.FTZ.AND P4, PT, R46.reuse, UR10, PT ;  /* 0x0000000a2e007c0b */ /* 0x040fe4000bf9e000 */
[----:B------:R-:W-:Y:S02]  /*1df0*/  FSET.BF.LT.FTZ.AND R46, R46, UR10, PT ;  /* 0x0000000a2e2e7c0a */ /* 0x000fe4000b811000 */
[----:B------:R-:W-:Y:S02]  /*1e00*/  PRMT R22, R55, 0x3340, R22 ;  /* 0x0000334037167816 */ /* 0x000fe40000000016 */
[----:B------:R-:W-:Y:S02]  /*1e10*/  SEL R55, RZ, 0x1, P6 ;  /* 0x00000001ff377807 */ /* 0x000fe40003000000 */
[----:B------:R-:W-:Y:S02]  /*1e20*/  SEL R56, RZ, 0x1, P5 ;  /* 0x00000001ff387807 */ /* 0x000fe40002800000 */
[----:B------:R-:W-:-:S02]  /*1e30*/  FSETP.GEU.FTZ.AND P3, PT, R42, UR10, PT ;  /* 0x0000000a2a007c0b */ /* 0x000fc4000bf7e000 */
[----:B------:R-:W-:Y:S02]  /*1e40*/  FSETP.GEU.FTZ.AND P6, PT, R49, UR10, PT ;  /* 0x0000000a31007c0b */ /* 0x000fe4000bfde000 */
[----:B------:R-:W-:Y:S02]  /*1e50*/  FSETP.GEU.FTZ.AND P5, PT, R48, UR10, PT ;  /* 0x0000000a30007c0b */ /* 0x000fe4000bfbe000 */
[----:B------:R-:W-:Y:S02]  /*1e60*/  FSET.BF.LT.FTZ.AND R42, R42, UR10, PT ;  /* 0x0000000a2a2a7c0a */ /* 0x000fe4000b811000 */
[----:B------:R-:W-:Y:S02]  /*1e70*/  FSET.BF.LT.FTZ.AND R48, R48, UR10, PT ;  /* 0x0000000a30307c0a */ /* 0x000fe4000b811000 */
[----:B------:R-:W-:Y:S02]  /*1e80*/  SEL R58, RZ, 0x1, P5 ;  /* 0x00000001ff3a7807 */ /* 0x000fe40002800000 */
[----:B------:R-:W-:-:S02]  /*1e90*/  FSET.BF.LT.FTZ.AND R41, R41, UR10, PT ;  /* 0x0000000a29297c0a */ /* 0x000fc4000b811000 */
[----:B------:R-:W-:Y:S02]  /*1ea0*/  SEL R60, RZ, 0x1, P4 ;  /* 0x00000001ff3c7807 */ /* 0x000fe40002000000 */
[----:B------:R-:W-:Y:S02]  /*1eb0*/  FSET.BF.LT.FTZ.AND R50, R50, UR10, PT ;  /* 0x0000000a32327c0a */ /* 0x000fe4000b811000 */
[----:B------:R-:W-:Y:S01]  /*1ec0*/  FSET.BF.LT.FTZ.AND R51, R51, UR10, PT ;  /* 0x0000000a33337c0a */ /* 0x000fe2000b811000 */
[--C-:B--2---:R-:W-:Y:S02]  /*1ed0*/  HADD2.F32 R53, -RZ, R12.reuse.H1_H1 ;  /* 0x3000000cff357230 */ /* 0x104fe40000004100 */
[----:B------:R-:W-:Y:S02]  /*1ee0*/  HADD2.F32 R59, -RZ, R12.H0_H0 ;  /* 0x2000000cff3b7230 */ /* 0x000fe40000004100 */
[----:B------:R-:W-:Y:S02]  /*1ef0*/  HADD2.F32 R12, -RZ, R13.H0_H0 ;  /* 0x2000000dff0c7230 */ /* 0x000fe40000004100 */
[----:B------:R-:W-:Y:S01]  /*1f00*/  FMUL.FTZ R54, R54, R53 ;  /* 0x0000003536367220 */ /* 0x000fe20000410000 */
[----:B------:R-:W-:-:S02]  /*1f10*/  HADD2.F32 R53, -RZ, R14.H0_H0 ;  /* 0x2000000eff357230 */ /* 0x000fc40000004100 */
[----:B------:R-:W-:Y:S01]  /*1f20*/  FMUL.FTZ R44, R44, R59 ;  /* 0x0000003b2c2c7220 */ /* 0x000fe20000410000 */
[----:B------:R-:W-:Y:S01]  /*1f30*/  FMUL.FTZ R12, R23, R12 ;  /* 0x0000000c170c7220 */ /* 0x000fe20000410000 */
[----:B------:R-:W-:Y:S02]  /*1f40*/  HADD2.F32 R23, -RZ, R13.H1_H1 ;  /* 0x3000000dff177230 */ /* 0x000fe40000004100 */
[----:B------:R-:W-:Y:S01]  /*1f50*/  FMUL.FTZ R46, R46, R53 ;  /* 0x000000352e2e7220 */ /* 0x000fe20000410000 */
[----:B------:R-:W-:Y:S01]  /*1f60*/  PRMT R13, R56, 0x3340, R55 ;  /* 0x00003340380d7816 */ /* 0x000fe20000000037 */
[--C-:B------:R-:W-:Y:S01]  /*1f70*/  HADD2.F32 R53, -RZ, R15.reuse.H0_H0 ;  /* 0x2000000fff357230 */ /* 0x100fe20000004100 */
[----:B------:R-:W-:Y:S01]  /*1f80*/  SEL R55, RZ, 0x1, P6 ;  /* 0x00000001ff377807 */ /* 0x000fe20003000000 */
[----:B------:R-:W-:Y:S01]  /*1f90*/  FMUL.FTZ R42, R42, R23 ;  /* 0x000000172a2a7220 */ /* 0x000fe20000410000 */
[C---:B------:R-:W-:Y:S01]  /*1fa0*/  FSETP.GEU.FTZ.AND P6, PT, R47.reuse, UR10, PT ;  /* 0x0000000a2f007c0b */ /* 0x040fe2000bfde000 */
[----:B------:R-:W-:Y:S01]  /*1fb0*/  HADD2.F32 R23, -RZ, R14.H1_H1 ;  /* 0x3000000eff177230 */ /* 0x000fe20000004100 */
[----:B------:R-:W-:Y:S01]  /*1fc0*/  FSET.BF.LT.FTZ.AND R56, R47, UR10, PT ;  /* 0x0000000a2f387c0a */ /* 0x000fe2000b811000 */
[----:B------:R-:W-:Y:S01]  /*1fd0*/  FMUL.FTZ R14, R48, R53 ;  /* 0x00000035300e7220 */ /* 0x000fe20000410000 */
[----:B------:R-:W-:Y:S01]  /*1fe0*/  PRMT R47, R58, 0x3340, R55 ;  /* 0x000033403a2f7816 */ /* 0x000fe20000000037 */
[----:B------:R-:W-:Y:S01]  /*1ff0*/  HADD2.F32 R58, -RZ, R15.H1_H1 ;  /* 0x3000000fff3a7230 */ /* 0x000fe20000004100 */
[----:B------:R-:W-:Y:S01]  /*2000*/  FSET.BF.LT.FTZ.AND R48, R52, UR10, PT ;  /* 0x0000000a34307c0a */ /* 0x000fe2000b811000 */
[--C-:B------:R-:W-:Y:S01]  /*2010*/  HADD2.F32 R52, -RZ, R16.reuse.H0_H0 ;  /* 0x20000010ff347230 */ /* 0x100fe20000004100 */
[----:B------:R-:W-:Y:S01]  /*2020*/  FSET.BF.LT.FTZ.AND R15, R49, UR10, PT ;  /* 0x0000000a310f7c0a */ /* 0x000fe2000b811000 */
[----:B------:R-:W-:Y:S01]  /*2030*/  FMUL.FTZ R56, R56, R23 ;  /* 0x0000001738387220 */ /* 0x000fe20000410000 */
[----:B------:R-:W-:Y:S01]  /*2040*/  SEL R49, RZ, 0x1, P6 ;  /* 0x00000001ff317807 */ /* 0x000fe20003000000 */
[----:B------:R-:W-:-:S02]  /*2050*/  HADD2.F32 R23, -RZ, R16.H1_H1 ;  /* 0x30000010ff177230 */ /* 0x000fc40000004100 */
[----:B------:R-:W-:Y:S01]  /*2060*/  FMUL.FTZ R16, R41, R52 ;  /* 0x0000003429107220 */ /* 0x000fe20000410000 */
[----:B------:R-:W-:Y:S01]  /*2070*/  SEL R41, RZ, 0x1, P1 ;  /* 0x00000001ff297807 */ /* 0x000fe20000800000 */
[----:B------:R-:W-:Y:S01]  /*2080*/  FMUL.FTZ R58, R15, R58 ;  /* 0x0000003a0f3a7220 */ /* 0x000fe20000410000 */
[----:B------:R-:W-:Y:S01]  /*2090*/  PRMT R49, R60, 0x3340, R49 ;  /* 0x000033403c317816 */ /* 0x000fe20000000031 */
[----:B------:R-:W-:Y:S01]  /*20a0*/  FMUL.FTZ R48, R48, R23 ;  /* 0x0000001730307220 */ /* 0x000fe20000410000 */
[----:B------:R-:W-:Y:S01]  /*20b0*/  SEL R60, RZ, 0x1, P0 ;  /* 0x00000001ff3c7807 */ /* 0x000fe20000000000 */
[----:B------:R-:W-:Y:S01]  /*20c0*/  HADD2.F32 R23, -RZ, R17.H0_H0 ;  /* 0x20000011ff177230 */ /* 0x000fe20000004100 */
[----:B------:R-:W-:Y:S01]  /*20d0*/  SEL R15, RZ, 0x1, P3 ;  /* 0x00000001ff0f7807 */ /* 0x000fe20001800000 */
[----:B------:R-:W-:Y:S01]  /*20e0*/  FMUL.FTZ R46, R35, R46 ;  /* 0x0000002e232e7220 */ /* 0x000fe20000410000 */
[----:B------:R-:W-:Y:S01]  /*20f0*/  SEL R52, RZ, 0x1, P2 ;  /* 0x00000001ff347807 */ /* 0x000fe20001000000 */
[--C-:B------:R-:W-:Y:S01]  /*2100*/  HADD2.F32 R53, -RZ, R18.reuse.H1_H1 ;  /* 0x30000012ff357230 */ /* 0x100fe20000004100 */
[----:B------:R-:W-:Y:S01]  /*2110*/  PRMT R41, R60, 0x3340, R41 ;  /* 0x000033403c297816 */ /* 0x000fe20000000029 */
[----:B------:R-:W-:Y:S01]  /*2120*/  FMUL.FTZ R50, R50, R23 ;  /* 0x0000001732327220 */ /* 0x000fe20000410000 */
[C---:B------:R-:W-:Y:S01]  /*2130*/  FSETP.GEU.FTZ.AND P0, PT, R45.reuse, UR10, PT ;  /* 0x0000000a2d007c0b */ /* 0x040fe2000bf1e000 */
[----:B------:R-:W-:Y:S01]  /*2140*/  HADD2.F32 R23, -RZ, R18.H0_H0 ;  /* 0x20000012ff177230 */ /* 0x000fe20000004100 */
[----:B------:R-:W-:Y:S01]  /*2150*/  FSET.BF.LT.FTZ.AND R60, R45, UR10, PT ;  /* 0x0000000a2d3c7c0a */ /* 0x000fe2000b811000 */
[----:B------:R-:W-:Y:S01]  /*2160*/  HADD2.F32 R45, -RZ, R19.H1_H1 ;  /* 0x30000013ff2d7230 */ /* 0x000fe20000004100 */
[----:B------:R-:W-:Y:S01]  /*2170*/  FSETP.GEU.FTZ.AND P3, PT, R20, UR10, PT ;  /* 0x0000000a14007c0b */ /* 0x000fe2000bf7e000 */
[----:B------:R-:W-:Y:S01]  /*2180*/  FMUL.FTZ R44, R35, R44 ;  /* 0x0000002c232c7220 */ /* 0x000fe20000410000 */
[----:B------:R-:W-:Y:S01]  /*2190*/  PRMT R15, R52, 0x3340, R15 ;  /* 0x00003340340f7816 */ /* 0x000fe2000000000f */
[----:B------:R-:W-:Y:S01]  /*21a0*/  HADD2.F32 R52, -RZ, R17.H1_H1 ;  /* 0x30000011ff347230 */ /* 0x000fe20000004100 */
[----:B------:R-:W-:Y:S01]  /*21b0*/  FSET.BF.LT.FTZ.AND R20, R20, UR10, PT ;  /* 0x0000000a14147c0a */ /* 0x000fe2000b811000 */
[----:B------:R-:W-:Y:S01]  /*21c0*/  FMUL.FTZ R60, R60, R23 ;  /* 0x000000173c3c7220 */ /* 0x000fe20000410000 */
[----:B------:R-:W-:Y:S01]  /*21d0*/  FSETP.GEU.FTZ.AND P1, PT, R21, UR10, PT ;  /* 0x0000000a15007c0b */ /* 0x000fe2000bf3e000 */
[----:B------:R-:W-:Y:S01]  /*21e0*/  FMUL.FTZ R58, R35, R58 ;  /* 0x0000003a233a7220 */ /* 0x000fe20000410000 */
[----:B------:R-:W-:Y:S01]  /*21f0*/  FSET.BF.LT.FTZ.AND R17, R21, UR10, PT ;  /* 0x0000000a15117c0a */ /* 0x000fe2000b811000 */
[----:B------:R-:W-:Y:S01]  /*2200*/  HADD2.F32 R21, -RZ, R19.H0_H0 ;  /* 0x20000013ff157230 */ /* 0x000fe20000004100 */
[C---:B------:R-:W-:Y:S01]  /*2210*/  FSET.BF.LT.FTZ.AND R19, R43.reuse, UR10, PT ;  /* 0x0000000a2b137c0a */ /* 0x040fe2000b811000 */
[----:B------:R-:W-:Y:S01]  /*2220*/  FMUL.FTZ R45, R20, R45 ;  /* 0x0000002d142d7220 */ /* 0x000fe20000410000 */
[----:B------:R-:W-:Y:S01]  /*2230*/  FSETP.GEU.FTZ.AND P2, PT, R43, UR10, PT ;  /* 0x0000000a2b007c0b */ /* 0x000fe2000bf5e000 */
[----:B------:R-:W-:Y:S01]  /*2240*/  FMUL.FTZ R18, R51, R52 ;  /* 0x0000003433127220 */ /* 0x000fe20000410000 */
[----:B------:R-:W-:Y:S01]  /*2250*/  PRMT R20, R41, 0x5410, R15 ;  /* 0x0000541029147816 */ /* 0x000fe2000000000f */
[----:B------:R-:W-:Y:S01]  /*2260*/  FMUL.FTZ R41, R35, R56 ;  /* 0x0000003823297220 */ /* 0x000fe20000410000 */
[----:B------:R-:W-:Y:S01]  /*2270*/  FMUL.FTZ R19, R19, R21 ;  /* 0x0000001513137220 */ /* 0x000fe20000410000 */
[----:B------:R-:W-:Y:S01]  /*2280*/  SEL R23, RZ, 0x1, P3 ;  /* 0x00000001ff177807 */ /* 0x000fe20001800000 */
[----:B------:R-:W-:Y:S01]  /*2290*/  FMUL.FTZ R15, R35, R12 ;  /* 0x0000000c230f7220 */ /* 0x000fe20000410000 */
[----:B------:R-:W-:Y:S01]  /*22a0*/  SEL R52, RZ, 0x1, P2 ;  /* 0x00000001ff347807 */ /* 0x000fe20001000000 */
[----:B------:R-:W-:Y:S01]  /*22b0*/  FMUL.FTZ R17, R17, R53 ;  /* 0x0000003511117220 */ /* 0x000fe20000410000 */
[----:B------:R-:W-:Y:S01]  /*22c0*/  SEL R43, RZ, 0x1, P1 ;  /* 0x00000001ff2b7807 */ /* 0x000fe20000800000 */
[----:B------:R-:W-:Y:S01]  /*22d0*/  FMUL.FTZ R16, R35, R16 ;  /* 0x0000001023107220 */ /* 0x000fe20000410000 */
[----:B------:R-:W-:Y:S01]  /*22e0*/  PRMT R21, R49, 0x5410, R47 ;  /* 0x0000541031157816 */ /* 0x000fe2000000002f */
[C---:B------:R-:W-:Y:S01]  /*22f0*/  FMUL.FTZ R47, R35.reuse, R14 ;  /* 0x0000000e232f7220 */ /* 0x040fe20000410000 */
[----:B------:R-:W-:Y:S01]  /*2300*/  SEL R51, RZ, 0x1, P0 ;  /* 0x00000001ff337807 */ /* 0x000fe20000000000 */
[----:B------:R-:W-:Y:S01]  /*2310*/  FMUL.FTZ R49, R35, R18 ;  /* 0x0000001223317220 */ /* 0x000fe20000410000 */
[----:B------:R-:W-:Y:S01]  /*2320*/  F2FP.F16.F32.PACK_AB R14, R41, R46 ;  /* 0x0000002e290e723e */ /* 0x000fe200000000ff */
[----:B------:R-:W-:Y:S01]  /*2330*/  FMUL.FTZ R46, R35, R45 ;  /* 0x0000002d232e7220 */ /* 0x000fe20000410000 */
[----:B------:R-:W-:Y:S01]  /*2340*/  PRMT R22, R13, 0x5410, R22 ;  /* 0x000054100d167816 */ /* 0x000fe20000000016 */
[----:B------:R-:W0:Y:S01]  /*2350*/  LDC R41, c[0x0][0x370] ;  /* 0x0000dc00ff297b82 */ /* 0x000e220000000800 */
[----:B------:R-:W-:Y:S01]  /*2360*/  PRMT R23, R52, 0x3340, R23 ;  /* 0x0000334034177816 */ /* 0x000fe20000000017 */
[----:B------:R-:W-:Y:S01]  /*2370*/  FMUL.FTZ R13, R35, R54 ;  /* 0x00000036230d7220 */ /* 0x000fe20000410000 */
[----:B------:R-:W-:Y:S01]  /*2380*/  PRMT R52, R51, 0x3340, R43 ;  /* 0x0000334033347816 */ /* 0x000fe2000000002b */
[C---:B------:R-:W-:Y:S01]  /*2390*/  FMUL.FTZ R54, R35.reuse, R42 ;  /* 0x0000002a23367220 */ /* 0x040fe20000410000 */
[C---:B------:R-:W-:Y:S01]  /*23a0*/  FMUL.FTZ R50, R35.reuse, R50 ;  /* 0x0000003223327220 */ /* 0x040fe20000410000 */
[----:B------:R-:W-:Y:S01]  /*23b0*/  FMUL.FTZ R18, R35, R60 ;  /* 0x0000003c23127220 */ /* 0x000fe20000410000 */
[----:B------:R-:W-:Y:S01]  /*23c0*/  F2FP.F16.F32.PACK_AB R12, R13, R44 ;  /* 0x0000002c0d0c723e */ /* 0x000fe200000000ff */
[----:B------:R-:W1:Y:S01]  /*23d0*/  LDC.64 R42, c[0x0][0x458] ;  /* 0x00011600ff2a7b82 */ /* 0x000e620000000a00 */
[----:B------:R-:W-:Y:S01]  /*23e0*/  IADD3 R44, P0, PT, R34, UR8, RZ ;  /* 0x00000008222c7c10 */ /* 0x000fe2000ff1e0ff */
[C---:B------:R-:W-:Y:S01]  /*23f0*/  FMUL.FTZ R51, R35.reuse, R17 ;  /* 0x0000001123337220 */ /* 0x040fe20000410000 */
[----:B------:R-:W-:Y:S01]  /*2400*/  F2FP.F16.F32.PACK_AB R13, R54, R15 ;  /* 0x0000000f360d723e */ /* 0x000fe200000000ff */
[C---:B------:R-:W-:Y:S01]  /*2410*/  FMUL.FTZ R19, R35.reuse, R19 ;  /* 0x0000001323137220 */ /* 0x040fe20000410000 */
[----:B------:R-:W-:Y:S01]  /*2420*/  F2FP.F16.F32.PACK_AB R15, R58, R47 ;  /* 0x0000002f3a0f723e */ /* 0x000fe200000000ff */
[----:B------:R-:W-:Y:S01]  /*2430*/  FMUL.FTZ R47, R35, R48 ;  /* 0x00000030232f7220 */ /* 0x000fe20000410000 */
[----:B------:R-:W-:-:S02]  /*2440*/  IADD3.X R45, PT, PT, RZ, UR9, RZ, P0, !PT ;  /* 0x00000009ff2d7c10 */ /* 0x000fc400087fe4ff */
[----:B------:R-:W-:Y:S02]  /*2450*/  F2FP.F16.F32.PACK_AB R17, R49, R50 ;  /* 0x000000323111723e */ /* 0x000fe400000000ff */
[----:B------:R-:W-:Y:S02]  /*2460*/  F2FP.F16.F32.PACK_AB R16, R47, R16 ;  /* 0x000000102f10723e */ /* 0x000fe400000000ff */
[----:B------:R-:W-:Y:S02]  /*2470*/  F2FP.F16.F32.PACK_AB R18, R51, R18 ;  /* 0x000000123312723e */ /* 0x000fe400000000ff */
[----:B------:R-:W-:Y:S01]  /*2480*/  F2FP.F16.F32.PACK_AB R19, R46, R19 ;  /* 0x000000132e13723e */ /* 0x000fe200000000ff */
[----:B0-----:R-:W-:Y:S01]  /*2490*/  IMAD R41, R41, UR4, RZ ;  /* 0x0000000429297c24 */ /* 0x001fe2000f8e02ff */
[----:B------:R-:W-:Y:S01]  /*24a0*/  PRMT R23, R52, 0x5410, R23 ;  /* 0x0000541034177816 */ /* 0x000fe20000000017 */
[----:B-1----:R-:W-:-:S04]  /*24b0*/  IMAD.WIDE.U32 R42, R34, 0x2, R42 ;  /* 0x00000002222a7825 */ /* 0x002fc800078e002a */
[----:B------:R-:W-:Y:S01]  /*24c0*/  IMAD R34, R41, 0x10, R34 ;  /* 0x0000001029227824 */ /* 0x000fe200078e0222 */
[----:B------:R3:W-:Y:S04]  /*24d0*/  STG.E.ENL2.256 desc[UR6][R42.64], R12, R16 ;  /* 0xf800000c2a10797f */ /* 0x0007e8000f121806 */
[----:B------:R-:W-:Y:S01]  /*24e0*/  ISETP.GE.U32.AND P0, PT, R34, UR11, PT ;  /* 0x0000000b22007c0c */ /* 0x000fe2000bf06070 */
[----:B------:R3:W-:Y:S01]  /*24f0*/  STG.E.128 desc[UR6][R44.64], R20 ;  /* 0x000000142c007986 */ /* 0x0007e2000c101d06 */
[----:B------:R-:W-:Y:S11]  /*2500*/  BAR.SYNC.DEFER_BLOCKING 0x0 ;  /* 0x0000000000007b1d */ /* 0x000ff60000010000 */
[----:B------:R-:W-:Y:S05]  /*2510*/  @!P0 BRA `(.L_x_7075) ;  /* 0xffffffe000c08947 */ /* 0x000fea000383ffff */
[----:B------:R-:W-:Y:S05]  /*2520*/  EXIT ;  /* 0x000000000000794d */ /* 0x000fea0003800000 */
        .weak           $__internal_121_$__cuda_sm20_dblrcp_rn_slowpath_v3
        .type           $__internal_121_$__cuda_sm20_dblrcp_rn_slowpath_v3,@function
        .size           $__internal_121_$__cuda_sm20_dblrcp_rn_slowpath_v3,(.L_x_14198 - $__internal_121_$__cuda_sm20_dblrcp_rn_slowpath_v3)
$__internal_121_$__cuda_sm20_dblrcp_rn_slowpath_v3:
        /* <DEDUP_REMOVED lines=56> */
.L_x_7078:
        /* <DEDUP_REMOVED lines=34> */
.L_x_7076:
[----:B------:R-:W-:Y:S01]  /*2ad0*/  LOP3.LUT R17, R13, 0x80000, RZ, 0xfc, !PT ;  /* 0x000800000d117812 */ /* 0x000fe200078efcff */
[----:B------:R-:W-:-:S07]  /*2ae0*/  IMAD.MOV.U32 R16, RZ, RZ, R12 ;  /* 0x000000ffff107224 */ /* 0x000fce00078e000c */
.L_x_7077:
[----:B------:R-:W-:Y:S01]  /*2af0*/  MOV R23, 0x0 ;  /* 0x0000000000177802 */ /* 0x000fe20000000f00 */
[----:B------:R-:W-:Y:S01]  /*2b00*/  IMAD.MOV.U32 R15, RZ, RZ, R17 ;  /* 0x000000ffff0f7224 */ /* 0x000fe200078e0011 */
[----:B------:R-:W-:Y:S02]  /*2b10*/  MOV R14, R16 ;  /* 0x00000010000e7202 */ /* 0x000fe40000000f00 */
[----:B------:R-:W-:Y:S05]  /*2b20*/  RET.REL.NODEC R22 `(_ZN2at6native43_GLOBAL__N__7cc8d1ed_10_Dropout_cu_0e96ed3824fused_dropout_kernel_vecIN3c104HalfEfjLi1ELi16EbEEvNS_4cuda6detail10TensorInfoIKT_T1_EENS7_IS8_SA_EENS7_IT4_SA_EESA_T0_NS_15PhiloxCudaStateE) ;  /* 0xffffffd416347950 */ /* 0x000fea0003c3ffff */
.L_x_7079:
        /* <DEDUP_REMOVED lines=13> */
.L_x_14198:


//--------------------- .text._ZN2at6native43_GLOBAL__N__7cc8d1ed_10_Dropout_cu_0e96ed3820fused_dropout_kernelIffjLin1ELin1EbEEvNS_4cuda6detail10TensorInfoIKT_T1_EENS5_IS6_S8_EENS5_IT4_S8_EES8_T0_NS_15PhiloxCudaStateE --------------------------
	.section	.text._ZN2at6native43_GLOBAL__N__7cc8d1ed_10_Dropout_cu_0e96ed3820fused_dropout_kernelIffjLin1ELin1EbEEvNS_4cuda6detail10TensorInfoIKT_T1_EENS5_IS6_S8_EENS5_IT4_S8_EES8_T0_NS_15PhiloxCudaStateE,"ax",@progbits
	.align	128
.text._ZN2at6native43_GLOBAL__N__7cc8d1ed_10_Dropout_cu_0e96ed3820fused_dropout_kernelIffjLin1ELin1EbEEvNS_4cuda6detail10TensorInfoIKT_T1_EENS5_IS6_S8_EENS5_IT4_S8_EES8_T0_NS_15PhiloxCudaStateE:
        .type           _ZN2at6native43_GLOBAL__N__7cc8d1ed_10_Dropout_cu_0e96ed3820fused_dropout_kernelIffjLin1ELin1EbEEvNS_4cuda6detail10TensorInfoIKT_T1_EENS5_IS6_S8_EENS5_IT4_S8_EES8_T0_NS_15PhiloxCudaStateE,@function
        .size           _ZN2at6native43_GLOBAL__N__7cc8d1ed_10_Dropout_cu_0e96ed3820fused_dropout_kernelIffjLin1ELin1EbEEvNS_4cuda6detail10TensorInfoIKT_T1_EENS5_IS6_S8_EENS5_IT4_S8_EES8_T0_NS_15PhiloxCudaStateE,(.L_x_14200 - _ZN2at6native43_GLOBAL__N__7cc8d1ed_10_Dropout_cu_0e96ed3820fused_dropout_kernelIffjLin1ELin1EbEEvNS_4cuda6detail10TensorInfoIKT_T1_EENS5_IS6_S8_EENS5_IT4_S8_EES8_T0_NS_15PhiloxCudaStateE)
        .other          _ZN2at6native43_GLOBAL__N__7cc8d1ed_10_Dropout_cu_0e96ed3820fused_dropout_kernelIffjLin1ELin1EbEEvNS_4cuda6detail10TensorInfoIKT_T1_EENS5_IS6_S8_EENS5_IT4_S8_EES8_T0_NS_15PhiloxCudaStateE,@"STO_CUDA_ENTRY STV_DEFAULT"
_ZN2at6native43_GLOBAL__N__7cc8d1ed_10_Dropout_cu_0e96ed3820fused_dropout_kernelIffjLin1ELin1EbEEvNS_4cuda6detail10TensorInfoIKT_T1_EENS5_IS6_S8_EENS5_IT4_S8_EES8_T0_NS_15PhiloxCudaStateE:
        /* <DEDUP_REMOVED lines=105> */
[----:B------:R-:W-:Y:S05]  /*0690*/  CALL.REL.NOINC `($__internal_122_$__cuda_sm20_dblrcp_rn_slowpath_v3) ;  /* 0x000000e000807944 */ /* 0x000fea0003c00000 */
.L_x_7080:
        /* <DEDUP_REMOVED lines=60> */
.L_x_7148:
[----:B------:R-:W-:Y:S01]  /*0a60*/  VIADD R39, R39, 0x1 ;  /* 0x0000000127277836 */ /* 0x000fe20000000000 */
[----:B------:R-:W-:Y:S03]  /*0a70*/  BSSY.RECONVERGENT B0, `(.L_x_7081) ;  /* 0x000000c000007945 */ /* 0x000fe60003800200 */
[C---:B0--34-:R-:W-:Y:S01]  /*0a80*/  IMAD.WIDE.U32 R8, R39.reuse, -0x2daee0ad, RZ ;  /* 0xd2511f5327087825 */ /* 0x059fe200078e00ff */
[----:B------:R-:W-:-:S13]  /*0a90*/  ISETP.NE.AND P0, PT, R39, RZ, PT ;  /* 0x000000ff2700720c */ /* 0x000fda0003f05270 */
[----:B-12--5:R-:W-:Y:S05]  /*0aa0*/  @P0 BRA `(.L_x_7082) ;  /* 0x0000000000200947 */ /* 0x026fea0003800000 */
        /* <DEDUP_REMOVED lines=8> */
.L_x_7082:
[----:B------:R-:W-:Y:S05]  /*0b30*/  BSYNC.RECONVERGENT B0 ;  /* 0x0000000000007941 */ /* 0x000fea0003800200 */
.L_x_7081:
        /* <DEDUP_REMOVED lines=72> */
.L_x_7083:
        /* <DEDUP_REMOVED lines=9> */
.L_x_7084:
        /* <DEDUP_REMOVED lines=38> */
.L_x_7090:
[C---:B------:R-:W-:Y:S01]  /*12b0*/  IADD3 R35, PT, PT, R30.reuse, 0x3, RZ ;  /* 0x000000031e237810 */ /* 0x040fe20007ffe0ff */
[----:B------:R-:W-:Y:S01]  /*12c0*/  UIADD3 UR4, UPT, UPT, UR4, 0x8, URZ ;  /* 0x0000000804047890 */ /* 0x000fe2000fffe0ff */
[----:B------:R-:W-:-:S03]  /*12d0*/  IADD3 R32, PT, PT, R30, 0x2, RZ ;  /* 0x000000021e207810 */ /* 0x000fc60007ffe0ff */
[----:B------:R-:W-:Y:S01]  /*12e0*/  IMAD.SHL.U32 R35, R35, 0x4, RZ ;  /* 0x0000000423237824 */ /* 0x000fe200078e00ff */
[----:B------:R-:W-:Y:S01]  /*12f0*/  UISETP.NE.AND UP0, UPT, UR4, URZ, UPT ;  /* 0x000000ff0400728c */ /* 0x000fe2000bf05270 */
[----:B------:R-:W-:Y:S02]  /*1300*/  IMAD.SHL.U32 R32, R32, 0x4, RZ ;  /* 0x0000000420207824 */ /* 0x000fe400078e00ff */
[----:B------:R-:W0:Y:S08]  /*1310*/  LDC R31, c[0x0][R35+0x388] ;  /* 0x0000e200231f7b82 */ /* 0x000e300000000800 */
        /* <DEDUP_REMOVED lines=8> */
[----:B0-----:R-:W-:-:S02]  /*13a0*/  IADD3 R4, PT, PT, R36, 0xffffffe, RZ ;  /* 0x0ffffffe24047810 */ /* 0x001fc40007ffe0ff */
[----:B------:R-:W-:-:S05]  /*13b0*/  IADD3 R36, PT, PT, R30, 0x1, RZ ;  /* 0x000000011e247810 */ /* 0x000fca0007ffe0ff */
[----:B------:R0:W2:Y:S01]  /*13c0*/  F2I.FTZ.U32.TRUNC.NTZ R5, R4 ;  /* 0x0000000400057305 */ /* 0x0000a2000021f000 */
[----:B------:R-:W-:-:S04]  /*13d0*/  IMAD.SHL.U32 R36, R36, 0x4, RZ ;  /* 0x0000000424247824 */ /* 0x000fc800078e00ff */
[----:B------:R3:W4:Y:S01]  /*13e0*/  LDC R38, c[0x0][R36+0x388] ;  /* 0x0000e20024267b82 */ /* 0x0007220000000800 */
[----:B0-----:R-:W-:Y:S02]  /*13f0*/  HFMA2 R4, -RZ, RZ, 0, 0 ;  /* 0x00000000ff047431 */ /* 0x001fe400000001ff */
[----:B--2---:R-:W-:-:S05]  /*1400*/  IMAD R37, R37, R5, RZ ;  /* 0x0000000525257224 */ /* 0x004fca00078e02ff */
[----:B---3--:R-:W0:Y:S01]  /*1410*/  LDC R36, c[0x0][R36+0x3ec] ;  /* 0x0000fb0024247b82 */ /* 0x008e220000000800 */
[----:B------:R-:W-:Y:S01]  /*1420*/  IMAD.HI.U32 R5, R5, R37, R4 ;  /* 0x0000002505057227 */ /* 0x000fe200078e0004 */
[----:B------:R-:W-:Y:S02]  /*1430*/  IADD3 R4, PT, PT, R41, 0xffffffe, RZ ;  /* 0x0ffffffe29047810 */ /* 0x000fe40007ffe0ff */
[----:B------:R-:W-:-:S03]  /*1440*/  IADD3 R41, PT, PT, RZ, -R34, RZ ;  /* 0x80000022ff297210 */ /* 0x000fc60007ffe0ff */
[----:B------:R-:W-:Y:S02]  /*1450*/  IMAD.HI.U32 R37, R5, R28, RZ ;  /* 0x0000001c05257227 */ /* 0x000fe400078e00ff */
[----:B------:R2:W3:Y:S02]  /*1460*/  F2I.FTZ.U32.TRUNC.NTZ R5, R4 ;  /* 0x0000000400057305 */ /* 0x0004e4000021f000 */
[----:B------:R-:W-:-:S04]  /*1470*/  IMAD.MOV R40, RZ, RZ, -R37 ;  /* 0x000000ffff287224 */ /* 0x000fc800078e0a25 */
[----:B------:R-:W-:Y:S02]  /*1480*/  IMAD R40, R31, R40, R28 ;  /* 0x000000281f287224 */ /* 0x000fe400078e021c */
[----:B----4-:R-:W4:Y:S01]  /*1490*/  I2F.U32.RP R44, R38 ;  /* 0x00000026002c7306 */ /* 0x010f220000209000 */
[----:B--2---:R-:W-:Y:S02]  /*14a0*/  IMAD.MOV.U32 R4, RZ, RZ, RZ ;  /* 0x000000ffff047224 */ /* 0x004fe400078e00ff */
[----:B------:R-:W-:Y:S01]  /*14b0*/  ISETP.GE.U32.AND P3, PT, R40, R31, PT ;  /* 0x0000001f2800720c */ /* 0x000fe20003f66070 */
[----:B---3--:R-:W-:-:S04]  /*14c0*/  IMAD R41, R41, R5, RZ ;  /* 0x0000000529297224 */ /* 0x008fc800078e02ff */
[----:B----4-:R-:W2:Y:S08]  /*14d0*/  MUFU.RCP R44, R44 ;  /* 0x0000002c002c7308 */ /* 0x010eb00000001000 */
[----:B------:R-:W-:Y:S02]  /*14e0*/  @P3 IMAD.IADD R40, R40, 0x1, -R31 ;  /* 0x0000000128283824 */ /* 0x000fe400078e0a1f */
[----:B------:R-:W-:-:S03]  /*14f0*/  @P3 VIADD R37, R37, 0x1 ;  /* 0x0000000125253836 */ /* 0x000fc60000000000 */
[----:B------:R-:W-:Y:S01]  /*1500*/  ISETP.GE.U32.AND P4, PT, R40, R31, PT ;  /* 0x0000001f2800720c */ /* 0x000fe20003f86070 */
[----:B------:R-:W-:Y:S01]  /*1510*/  IMAD.HI.U32 R40, R5, R41, R4 ;  /* 0x0000002905287227 */ /* 0x000fe200078e0004 */
[----:B--2---:R-:W-:-:S11]  /*1520*/  IADD3 R4, PT, PT, R44, 0xffffffe, RZ ;  /* 0x0ffffffe2c047810 */ /* 0x004fd60007ffe0ff */
[----:B------:R-:W-:Y:S02]  /*1530*/  @P4 IADD3 R37, PT, PT, R37, 0x1, RZ ;  /* 0x0000000125254810 */ /* 0x000fe40007ffe0ff */
[----:B------:R-:W-:Y:S01]  /*1540*/  @!P5 LOP3.LUT R37, RZ, R31, RZ, 0x33, !PT ;  /* 0x0000001fff25d212 */ /* 0x000fe200078e33ff */
[----:B------:R2:W3:Y:S01]  /*1550*/  F2I.FTZ.U32.TRUNC.NTZ R5, R4 ;  /* 0x0000000400057305 */ /* 0x0004e2000021f000 */
[----:B------:R-:W-:-:S03]  /*1560*/  ISETP.NE.U32.AND P5, PT, R34, RZ, PT ;  /* 0x000000ff2200720c */ /* 0x000fc60003fa5070 */
[----:B------:R-:W-:-:S04]  /*1570*/  IMAD.HI.U32 R41, R40, R37, RZ ;  /* 0x0000002528297227 */ /* 0x000fc800078e00ff */
[----:B------:R-:W-:Y:S01]  /*1580*/  IMAD.SHL.U32 R40, R30, 0x4, RZ ;  /* 0x000000041e287824 */ /* 0x000fe200078e00ff */
[----:B------:R-:W-:Y:S01]  /*1590*/  IADD3 R43, PT, PT, -R41, RZ, RZ ;  /* 0x000000ff292b7210 */ /* 0x000fe20007ffe1ff */
[----:B--2---:R-:W-:Y:S02]  /*15a0*/  IMAD.MOV.U32 R4, RZ, RZ, RZ ;  /* 0x000000ffff047224 */ /* 0x004fe400078e00ff */
[----:B------:R2:W4:Y:S02]  /*15b0*/  LDC R42, c[0x0][R40+0x388] ;  /* 0x0000e200282a7b82 */ /* 0x0005240000000800 */
[----:B------:R-:W-:-:S05]  /*15c0*/  IMAD R43, R34, R43, R37 ;  /* 0x0000002b222b7224 */ /* 0x000fca00078e0225 */
[----:B------:R-:W-:Y:S01]  /*15d0*/  ISETP.GE.U32.AND P3, PT, R43, R34, PT ;  /* 0x000000222b00720c */ /* 0x000fe20003f66070 */
[----:B--2---:R-:W2:-:S12]  /*15e0*/  LDC R40, c[0x0][R40+0x3ec] ;  /* 0x0000fb0028287b82 */ /* 0x004e980000000800 */
[----:B------:R-:W-:Y:S02]  /*15f0*/  @P3 IMAD.IADD R43, R43, 0x1, -R34 ;  /* 0x000000012b2b3824 */ /* 0x000fe400078e0a22 */
[----:B------:R-:W-:Y:S01]  /*1600*/  @P3 VIADD R41, R41, 0x1 ;  /* 0x0000000129293836 */ /* 0x000fe20000000000 */
[----:B----4-:R-:W4:Y:S02]  /*1610*/  I2F.U32.RP R46, R42 ;  /* 0x0000002a002e7306 */ /* 0x010f240000209000 */
[----:B------:R-:W-:Y:S02]  /*1620*/  ISETP.GE.U32.AND P4, PT, R43, R34, PT ;  /* 0x000000222b00720c */ /* 0x000fe40003f86070 */
[----:B------:R-:W-:-:S05]  /*1630*/  IADD3 R43, PT, PT, RZ, -R38, RZ ;  /* 0x80000026ff2b7210 */ /* 0x000fca0007ffe0ff */
[----:B---3--:R-:W-:-:S04]  /*1640*/  IMAD R43, R43, R5, RZ ;  /* 0x000000052b2b7224 */ /* 0x008fc800078e02ff */
[----:B------:R-:W-:Y:S02]  /*1650*/  IMAD.HI.U32 R44, R5, R43, R4 ;  /* 0x0000002b052c7227 */ /* 0x000fe400078e0004 */
[----:B------:R-:W-:Y:S01]  /*1660*/  @P4 IADD3 R41, PT, PT, R41, 0x1, RZ ;  /* 0x0000000129294810 */ /* 0x000fe20007ffe0ff */
[----:B----4-:R-:W3:Y:S01]  /*1670*/  MUFU.RCP R46, R46 ;  /* 0x0000002e002e7308 */ /* 0x010ee20000001000 */
[----:B------:R-:W-:Y:S02]  /*1680*/  @!P5 LOP3.LUT R41, RZ, R34, RZ, 0x33, !PT ;  /* 0x00000022ff29d212 */ /* 0x000fe400078e33ff */
[----:B------:R-:W-:-:S03]  /*1690*/  ISETP.NE.U32.AND P5, PT, R38, RZ, PT ;  /* 0x000000ff2600720c */ /* 0x000fc60003fa5070 */
[----:B------:R-:W-:-:S04]  /*16a0*/  IMAD.HI.U32 R45, R44, R41, RZ ;  /* 0x000000292c2d7227 */ /* 0x000fc800078e00ff */
[----:B------:R-:W-:Y:S01]  /*16b0*/  VIADD R44, R30, 0xffffffff ;  /* 0xffffffff1e2c7836 */ /* 0x000fe20000000000 */
[----:B------:R-:W-:-:S04]  /*16c0*/  IADD3 R47, PT, PT, -R45, RZ, RZ ;  /* 0x000000ff2d2f7210 */ /* 0x000fc80007ffe1ff */
[----:B------:R-:W-:Y:S01]  /*16d0*/  SHF.L.U32 R44, R44, 0x2, RZ ;  /* 0x000000022c2c7819 */ /* 0x000fe200000006ff */
[----:B------:R-:W-:Y:S02]  /*16e0*/  IMAD R47, R38, R47, R41 ;  /* 0x0000002f262f7224 */ /* 0x000fe400078e0229 */
[----:B---3--:R-:W-:Y:S01]  /*16f0*/  VIADD R4, R46, 0xffffffe ;  /* 0x0ffffffe2e047836 */ /* 0x008fe20000000000 */
[----:B------:R3:W4:Y:S02]  /*1700*/  LDC R43, c[0x0][R44+0x388] ;  /* 0x0000e2002c2b7b82 */ /* 0x0007240000000800 */
[----:B------:R-:W-:Y:S01]  /*1710*/  ISETP.GE.U32.AND P3, PT, R47, R38, PT ;  /* 0x000000262f00720c */ /* 0x000fe20003f66070 */
[----:B------:R5:W1:Y:S05]  /*1720*/  F2I.FTZ.U32.TRUNC.NTZ R5, R4 ;  /* 0x0000000400057305 */ /* 0x000a6a000021f000 */
[----:B---3--:R-:W3:Y:S01]  /*1730*/  LDC R44, c[0x0][R44+0x3ec] ;  /* 0x0000fb002c2c7b82 */ /* 0x008ee20000000800 */
[----:B-----5:R-:W-:-:S06]  /*1740*/  HFMA2 R4, -RZ, RZ, 0, 0 ;  /* 0x00000000ff047431 */ /* 0x020fcc00000001ff */
[----:B------:R-:W-:Y:S02]  /*1750*/  @P3 IADD3 R47, PT, PT, -R38, R47, RZ ;  /* 0x0000002f262f3210 */ /* 0x000fe40007ffe1ff */
[----:B------:R-:W-:Y:S02]  /*1760*/  @P3 IADD3 R45, PT, PT, R45, 0x1, RZ ;  /* 0x000000012d2d3810 */ /* 0x000fe40007ffe0ff */
[----:B------:R-:W-:Y:S01]  /*1770*/  ISETP.GE.U32.AND P4, PT, R47, R38, PT ;  /* 0x000000262f00720c */ /* 0x000fe20003f86070 */
[----:B------:R-:W-:Y:S01]  /*1780*/  IMAD.MOV R47, RZ, RZ, -R42 ;  /* 0x000000ffff2f7224 */ /* 0x000fe200078e0a2a */
[----:B----4-:R-:W4:Y:S03]  /*1790*/  I2F.U32.RP R50, R43 ;  /* 0x0000002b00327306 */ /* 0x010f260000209000 */
[----:B-1----:R-:W-:-:S04]  /*17a0*/  IMAD R47, R47, R5, RZ ;  /* 0x000000052f2f7224 */ /* 0x002fc800078e02ff */
[----:B------:R-:W-:Y:S01]  /*17b0*/  IMAD.HI.U32 R46, R5, R47, R4 ;  /* 0x0000002f052e7227 */ /* 0x000fe200078e0004 */
[----:B------:R-:W-:-:S03]  /*17c0*/  IADD3 R47, PT, PT, R30, -0x2, RZ ;  /* 0xfffffffe1e2f7810 */ /* 0x000fc60007ffe0ff */
[----:B------:R-:W-:Y:S01]  /*17d0*/  @P4 VIADD R45, R45, 0x1 ;  /* 0x000000012d2d4836 */ /* 0x000fe20000000000 */
[----:B------:R-:W-:Y:S01]  /*17e0*/  @!P5 LOP3.LUT R45, RZ, R38, RZ, 0x33, !PT ;  /* 0x00000026ff2dd212 */ /* 0x000fe200078e33ff */
[----:B------:R-:W-:Y:S01]  /*17f0*/  IMAD.SHL.U32 R47, R47, 0x4, RZ ;  /* 0x000000042f2f7824 */ /* 0x000fe200078e00ff */
[----:B------:R-:W-:-:S03]  /*1800*/  ISETP.NE.U32.AND P5, PT, R42, RZ, PT ;  /* 0x000000ff2a00720c */ /* 0x000fc60003fa5070 */
[----:B------:R-:W-:Y:S01]  /*1810*/  IMAD.HI.U32 R46, R46, R45, RZ ;  /* 0x0000002d2e2e7227 */ /* 0x000fe200078e00ff */
[----:B----4-:R-:W1:Y:S01]  /*1820*/  MUFU.RCP R50, R50 ;  /* 0x0000003200327308 */ /* 0x010e620000001000 */
[----:B------:R4:W5:Y:S02]  /*1830*/  LDC R48, c[0x0][R47+0x388] ;  /* 0x0000e2002f307b82 */ /* 0x0009640000000800 */
[----:B------:R-:W-:-:S04]  /*1840*/  IMAD.MOV R49, RZ, RZ, -R46 ;  /* 0x000000ffff317224 */ /* 0x000fc800078e0a2e */
[----:B------:R-:W-:Y:S02]  /*1850*/  IMAD R49, R42, R49, R45 ;  /* 0x000000312a317224 */ /* 0x000fe400078e022d */
[----:B----4-:R-:W4:Y:S03]  /*1860*/  LDC R47, c[0x0][R47+0x3ec] ;  /* 0x0000fb002f2f7b82 */ /* 0x010f260000000800 */
[C---:B------:R-:W-:Y:S02]  /*1870*/  ISETP.GE.U32.AND P3, PT, R49.reuse, R42, PT ;  /* 0x0000002a3100720c */ /* 0x040fe40003f66070 */
[----:B-1----:R-:W-:Y:S02]  /*1880*/  IADD3 R4, PT, PT, R50, 0xffffffe, RZ ;  /* 0x0ffffffe32047810 */ /* 0x002fe40007ffe0ff */
[----:B------:R-:W-:Y:S02]  /*1890*/  IADD3 R50, PT, PT, R30, -0x3, RZ ;  /* 0xfffffffd1e327810 */ /* 0x000fe40007ffe0ff */
[----:B------:R1:W0:Y:S07]  /*18a0*/  F2I.FTZ.U32.TRUNC.NTZ R5, R4 ;  /* 0x0000000400057305 */ /* 0x00022e000021f000 */
[----:B------:R-:W-:-:S02]  /*18b0*/  @P3 IMAD.IADD R49, R49, 0x1, -R42 ;  /* 0x0000000131313824 */ /* 0x000fc400078e0a2a */
[----:B------:R-:W-:Y:S02]  /*18c0*/  @P3 VIADD R46, R46, 0x1 ;  /* 0x000000012e2e3836 */ /* 0x000fe40000000000 */
[----:B------:R-:W-:Y:S01]  /*18d0*/  IMAD.SHL.U32 R50, R50, 0x4, RZ ;  /* 0x0000000432327824 */ /* 0x000fe200078e00ff */
[----:B------:R-:W-:Y:S01]  /*18e0*/  ISETP.GE.U32.AND P4, PT, R49, R42, PT ;  /* 0x0000002a3100720c */ /* 0x000fe20003f86070 */
[----:B-----5:R-:W5:Y:S01]  /*18f0*/  I2F.U32.RP R52, R48 ;  /* 0x0000003000347306 */ /* 0x020f620000209000 */
[----:B------:R-:W-:Y:S01]  /*1900*/  IADD3 R49, PT, PT, RZ, -R43, RZ ;  /* 0x8000002bff317210 */ /* 0x000fe20007ffe0ff */
[----:B-1----:R-:W-:Y:S02]  /*1910*/  HFMA2 R4, -RZ, RZ, 0, 0 ;  /* 0x00000000ff047431 */ /* 0x002fe400000001ff */
[----:B------:R-:W-:Y:S02]  /*1920*/  IMAD.MOV R53, RZ, RZ, -R48 ;  /* 0x000000ffff357224 */ /* 0x000fe400078e0a30 */
[----:B0-----:R-:W-:-:S04]  /*1930*/  IMAD R49, R49, R5, RZ ;  /* 0x0000000531317224 */ /* 0x001fc800078e02ff */
[----:B------:R-:W-:Y:S02]  /*1940*/  IMAD.HI.U32 R5, R5, R49, R4 ;  /* 0x0000003105057227 */ /* 0x000fe400078e0004 */
[----:B------:R0:W1:Y:S02]  /*1950*/  LDC R49, c[0x0][R50+0x388] ;  /* 0x0000e20032317b82 */ /* 0x0000640000000800 */
[----:B------:R-:W-:Y:S01]  /*1960*/  @P4 VIADD R46, R46, 0x1 ;  /* 0x000000012e2e4836 */ /* 0x000fe20000000000 */
[----:B------:R-:W-:Y:S01]  /*1970*/  @!P5 LOP3.LUT R46, RZ, R42, RZ, 0x33, !PT ;  /* 0x0000002aff2ed212 */ /* 0x000fe200078e33ff */
[----:B-----5:R-:W5:Y:S01]  /*1980*/  MUFU.RCP R52, R52 ;  /* 0x0000003400347308 */ /* 0x020f620000001000 */
[----:B------:R-:W-:-:S03]  /*1990*/  ISETP.NE.U32.AND P5, PT, R43, RZ, PT ;  /* 0x000000ff2b00720c */ /* 0x000fc60003fa5070 */
[----:B------:R-:W-:Y:S01]  /*19a0*/  IMAD.HI.U32 R51, R5, R46, RZ ;  /* 0x0000002e05337227 */ /* 0x000fe200078e00ff */
[----:B0-----:R-:W0:Y:S04]  /*19b0*/  LDC R50, c[0x0][R50+0x3ec] ;  /* 0x0000fb0032327b82 */ /* 0x001e280000000800 */
[----:B------:R-:W-:-:S05]  /*19c0*/  IADD3 R4, PT, PT, -R51, RZ, RZ ;  /* 0x000000ff33047210 */ /* 0x000fca0007ffe1ff */
[----:B------:R-:W-:Y:S02]  /*19d0*/  IMAD R4, R43, R4, R46 ;  /* 0x000000042b047224 */ /* 0x000fe400078e022e */
[----:B-----5:R-:W-:-:S03]  /*19e0*/  VIADD R5, R52, 0xffffffe ;  /* 0x0ffffffe34057836 */ /* 0x020fc60000000000 */
[----:B------:R-:W-:Y:S01]  /*19f0*/  ISETP.GE.U32.AND P3, PT, R4, R43, PT ;  /* 0x0000002b0400720c */ /* 0x000fe20003f66070 */
[----:B-1----:R-:W1:Y:S01]  /*1a00*/  I2F.U32.RP R55, R49 ;  /* 0x0000003100377306 */ /* 0x002e620000209000 */
[----:B------:R-:W-:-:S07]  /*1a10*/  IMAD.MOV R57, RZ, RZ, -R49 ;  /* 0x000000ffff397224 */ /* 0x000fce00078e0a31 */
[----:B------:R-:W5:Y:S04]  /*1a20*/  F2I.FTZ.U32.TRUNC.NTZ R5, R5 ;  /* 0x0000000500057305 */ /* 0x000f68000021f000 */
[----:B------:R-:W-:Y:S02]  /*1a30*/  @P3 IADD3 R4, PT, PT, -R43, R4, RZ ;  /* 0x000000042b043210 */ /* 0x000fe40007ffe1ff */
[----:B------:R-:W-:Y:S02]  /*1a40*/  @P3 IADD3 R51, PT, PT, R51, 0x1, RZ ;  /* 0x0000000133333810 */ /* 0x000fe40007ffe0ff */
[----:B------:R-:W-:Y:S01]  /*1a50*/  ISETP.GE.U32.AND P4, PT, R4, R43, PT ;  /* 0x0000002b0400720c */ /* 0x000fe20003f86070 */
[----:B-1----:R-:W1:Y:S01]  /*1a60*/  MUFU.RCP R55, R55 ;  /* 0x0000003700377308 */ /* 0x002e620000001000 */
[----:B------:R-:W-:-:S02]  /*1a70*/  IMAD.MOV.U32 R4, RZ, RZ, RZ ;  /* 0x000000ffff047224 */ /* 0x000fc400078e00ff */
[----:B-----5:R-:W-:-:S04]  /*1a80*/  IMAD R53, R53, R5, RZ ;  /* 0x0000000535357224 */ /* 0x020fc800078e02ff */
[----:B------:R-:W-:-:S05]  /*1a90*/  IMAD.HI.U32 R4, R5, R53, R4 ;  /* 0x0000003505047227 */ /* 0x000fca00078e0004 */
[----:B------:R-:W-:Y:S02]  /*1aa0*/  @P4 IADD3 R51, PT, PT, R51, 0x1, RZ ;  /* 0x0000000133334810 */ /* 0x000fe40007ffe0ff */
[----:B------:R-:W-:Y:S01]  /*1ab0*/  @!P5 LOP3.LUT R51, RZ, R43, RZ, 0x33, !PT ;  /* 0x0000002bff33d212 */ /* 0x000fe200078e33ff */
[----:B------:R-:W-:Y:S01]  /*1ac0*/  VIADD R53, R30, 0xfffffffc ;  /* 0xfffffffc1e357836 */ /* 0x000fe20000000000 */
[----:B------:R-:W-:Y:S01]  /*1ad0*/  ISETP.NE.U32.AND P5, PT, R48, RZ, PT ;  /* 0x000000ff3000720c */ /* 0x000fe20003fa5070 */
[----:B------:R-:W-:Y:S02]  /*1ae0*/  VIADD R30, R30, 0xfffffff8 ;  /* 0xfffffff81e1e7836 */ /* 0x000fe40000000000 */
[----:B------:R-:W-:Y:S01]  /*1af0*/  IMAD.HI.U32 R54, R4, R51, RZ ;  /* 0x0000003304367227 */ /* 0x000fe200078e00ff */
[----:B------:R-:W-:-:S03]  /*1b00*/  SHF.L.U32 R53, R53, 0x2, RZ ;  /* 0x0000000235357819 */ /* 0x000fc600000006ff */
[----:B-1----:R-:W-:Y:S01]  /*1b10*/  VIADD R4, R55, 0xffffffe ;  /* 0x0ffffffe37047836 */ /* 0x002fe20000000000 */
[----:B------:R-:W-:Y:S01]  /*1b20*/  IADD3 R55, PT, PT, -R54, RZ, RZ ;  /* 0x000000ff36377210 */ /* 0x000fe20007ffe1ff */
[----:B------:R-:W1:Y:S02]  /*1b30*/  LDC R52, c[0x0][R53+0x388] ;  /* 0x0000e20035347b82 */ /* 0x000e640000000800 */
[----:B------:R5:W2:Y:S02]  /*1b40*/  F2I.FTZ.U32.TRUNC.NTZ R5, R4 ;  /* 0x0000000400057305 */ /* 0x000aa4000021f000 */
[----:B------:R-:W-:-:S05]  /*1b50*/  IMAD R55, R48, R55, R51 ;  /* 0x0000003730377224 */ /* 0x000fca00078e0233 */
[----:B------:R-:W-:Y:S01]  /*1b60*/  ISETP.GE.U32.AND P3, PT, R55, R48, PT ;  /* 0x000000303700720c */ /* 0x000fe20003f66070 */
[----:B-----5:R-:W-:Y:S02]  /*1b70*/  HFMA2 R4, -RZ, RZ, 0, 0 ;  /* 0x00000000ff047431 */ /* 0x020fe400000001ff */
[----:B--2---:R-:W-:-:S04]  /*1b80*/  IMAD R57, R57, R5, RZ ;  /* 0x0000000539397224 */ /* 0x004fc800078e02ff */
[----:B------:R-:W-:-:S06]  /*1b90*/  IMAD.HI.U32 R5, R5, R57, R4 ;  /* 0x0000003905057227 */ /* 0x000fcc00078e0004 */
[----:B------:R-:W-:Y:S01]  /*1ba0*/  @P3 IADD3 R54, PT, PT, R54, 0x1, RZ ;  /* 0x0000000136363810 */ /* 0x000fe20007ffe0ff */
[----:B-1----:R-:W1:Y:S01]  /*1bb0*/  I2F.U32.RP R57, R52 ;  /* 0x0000003400397306 */ /* 0x002e620000209000 */
[----:B------:R-:W-:-:S05]  /*1bc0*/  @P3 IMAD.IADD R55, R55, 0x1, -R48 ;  /* 0x0000000137373824 */ /* 0x000fca00078e0a30 */
[-C--:B------:R-:W-:Y:S02]  /*1bd0*/  ISETP.GE.U32.AND P4, PT, R55, R48.reuse, PT ;  /* 0x000000303700720c */ /* 0x080fe40003f86070 */
[----:B-1----:R-:W1:Y:S11]  /*1be0*/  MUFU.RCP R57, R57 ;  /* 0x0000003900397308 */ /* 0x002e760000001000 */
[----:B------:R-:W-:Y:S01]  /*1bf0*/  @P4 VIADD R54, R54, 0x1 ;  /* 0x0000000136364836 */ /* 0x000fe20000000000 */
[----:B------:R-:W-:-:S02]  /*1c00*/  @!P5 LOP3.LUT R54, RZ, R48, RZ, 0x33, !PT ;  /* 0x00000030ff36d212 */ /* 0x000fc400078e33ff */
[----:B------:R-:W-:-:S03]  /*1c10*/  ISETP.NE.U32.AND P5, PT, R49, RZ, PT ;  /* 0x000000ff3100720c */ /* 0x000fc60003fa5070 */
[----:B------:R-:W-:-:S04]  /*1c20*/  IMAD.HI.U32 R55, R5, R54, RZ ;  /* 0x0000003605377227 */ /* 0x000fc800078e00ff */
[----:B------:R-:W-:-:S04]  /*1c30*/  IMAD.MOV R56, RZ, RZ, -R55 ;  /* 0x000000ffff387224 */ /* 0x000fc800078e0a37 */
[----:B------:R-:W-:Y:S01]  /*1c40*/  IMAD R56, R49, R56, R54 ;  /* 0x0000003831387224 */ /* 0x000fe200078e0236 */
[----:B-1----:R-:W-:Y:S02]  /*1c50*/  IADD3 R4, PT, PT, R57, 0xffffffe, RZ ;  /* 0x0ffffffe39047810 */ /* 0x002fe40007ffe0ff */
[----:B------:R-:W-:Y:S02]  /*1c60*/  IADD3 R57, PT, PT, RZ, -R52, RZ ;  /* 0x80000034ff397210 */ /* 0x000fe40007ffe0ff */
[----:B------:R-:W-:Y:S01]  /*1c70*/  ISETP.GE.U32.AND P3, PT, R56, R49, PT ;  /* 0x000000313800720c */ /* 0x000fe20003f66070 */
[----:B------:R1:W2:Y:S02]  /*1c80*/  F2I.FTZ.U32.TRUNC.NTZ R5, R4 ;  /* 0x0000000400057305 */ /* 0x0002a4000021f000 */
[----:B-1----:R-:W-:-:S10]  /*1c90*/  IMAD.MOV.U32 R4, RZ, RZ, RZ ;  /* 0x000000ffff047224 */ /* 0x002fd400078e00ff */
[----:B------:R-:W-:Y:S01]  /*1ca0*/  @P3 IADD3 R56, PT, PT, -R49, R56, RZ ;  /* 0x0000003831383210 */ /* 0x000fe20007ffe1ff */
[----:B------:R-:W-:Y:S02]  /*1cb0*/  @P3 VIADD R55, R55, 0x1 ;  /* 0x0000000137373836 */ /* 0x000fe40000000000 */
[----:B--2---:R-:W-:Y:S01]  /*1cc0*/  IMAD R57, R57, R5, RZ ;  /* 0x0000000539397224 */ /* 0x004fe200078e02ff */
[----:B------:R-:W-:Y:S02]  /*1cd0*/  ISETP.GE.U32.AND P4, PT, R56, R49, PT ;  /* 0x000000313800720c */ /* 0x000fe40003f86070 */
[----:B------:R-:W1:Y:S01]  /*1ce0*/  LDC R56, c[0x0][R35+0x3ec] ;  /* 0x0000fb0023387b82 */ /* 0x000e620000000800 */
        /* <DEDUP_REMOVED lines=12> */
[----:B-1----:R-:W-:Y:S02]  /*1db0*/  IMAD R31, R31, R56, R33 ;  /* 0x000000381f1f7224 */ /* 0x002fe400078e0221 */
[----:B------:R-:W-:Y:S01]  /*1dc0*/  IMAD.MOV R28, RZ, RZ, -R46 ;  /* 0x000000ffff1c7224 */ /* 0x000fe200078e0a2e */
[----:B------:R-:W1:Y:S01]  /*1dd0*/  LDC R33, c[0x0][R53+0x3ec] ;  /* 0x0000fb0035217b82 */ /* 0x000e620000000800 */
[----:B------:R-:W-:Y:S02]  /*1de0*/  IMAD R5, R52, R5, R55 ;  /* 0x0000000534057224 */ /* 0x000fe400078e0237 */
[----:B------:R-:W-:Y:S02]  /*1df0*/  IMAD R31, R34, R32, R31 ;  /* 0x00000020221f7224 */ /* 0x000fe400078e021f */
[----:B------:R-:W-:Y:S01]  /*1e00*/  IMAD R42, R42, R28, R45 ;  /* 0x0000001c2a2a7224 */ /* 0x000fe200078e022d */
[----:B------:R-:W-:Y:S01]  /*1e10*/  ISETP.GE.U32.AND P3, PT, R5, R52, PT ;  /* 0x000000340500720c */ /* 0x000fe20003f66070 */
[----:B------:R-:W-:-:S04]  /*1e20*/  IMAD R31, R38, R36, R31 ;  /* 0x00000024261f7224 */ /* 0x000fc800078e021f */
[----:B------:R-:W-:-:S08]  /*1e30*/  IMAD R31, R42, R40, R31 ;  /* 0x000000282a1f7224 */ /* 0x000fd000078e021f */
[----:B------:R-:W-:Y:S01]  /*1e40*/  @P3 IADD3 R5, PT, PT, -R52, R5, RZ ;  /* 0x0000000534053210 */ /* 0x000fe20007ffe1ff */
[----:B------:R-:W-:-:S03]  /*1e50*/  @P3 VIADD R4, R4, 0x1 ;  /* 0x0000000104043836 */ /* 0x000fc60000000000 */
[----:B------:R-:W-:Y:S01]  /*1e60*/  ISETP.GE.U32.AND P4, PT, R5, R52, PT ;  /* 0x000000340500720c */ /* 0x000fe20003f86070 */
[----:B------:R-:W-:-:S04]  /*1e70*/  IMAD.MOV R5, RZ, RZ, -R51 ;  /* 0x000000ffff057224 */ /* 0x000fc800078e0a33 */
[----:B------:R-:W-:Y:S01]  /*1e80*/  IMAD R43, R43, R5, R46 ;  /* 0x000000052b2b7224 */ /* 0x000fe200078e022e */
[----:B------:R-:W-:-:S03]  /*1e90*/  IADD3 R5, PT, PT, -R54, RZ, RZ ;  /* 0x000000ff36057210 */ /* 0x000fc60007ffe1ff */
[----:B---3--:R-:W-:Y:S02]  /*1ea0*/  IMAD R31, R43, R44, R31 ;  /* 0x0000002c2b1f7224 */ /* 0x008fe400078e021f */
[----:B------:R-:W-:Y:S02]  /*1eb0*/  IMAD R48, R48, R5, R51 ;  /* 0x0000000530307224 */ /* 0x000fe400078e0233 */
[----:B------:R-:W-:Y:S01]  /*1ec0*/  @P4 IADD3 R4, PT, PT, R4, 0x1, RZ ;  /* 0x0000000104044810 */ /* 0x000fe20007ffe0ff */
[----:B------:R-:W-:Y:S01]  /*1ed0*/  IMAD.MOV R5, RZ, RZ, -R55 ;  /* 0x000000ffff057224 */ /* 0x000fe200078e0a37 */
[----:B------:R-:W-:Y:S01]  /*1ee0*/  @!P5 LOP3.LUT R4, RZ, R52, RZ, 0x33, !PT ;  /* 0x00000034ff04d212 */ /* 0x000fe200078e33ff */
[----:B----4-:R-:W-:Y:S02]  /*1ef0*/  IMAD R31, R48, R47, R31 ;  /* 0x0000002f301f7224 */ /* 0x010fe400078e021f */
[----:B------:R-:W-:Y:S01]  /*1f00*/  IMAD R54, R49, R5, R54 ;  /* 0x0000000531367224 */ /* 0x000fe200078e0236 */
[----:B------:R-:W-:-:S02]  /*1f10*/  IADD3 R5, PT, PT, -R4, RZ, RZ ;  /* 0x000000ff04057210 */ /* 0x000fc40007ffe1ff */
[----:B------:R-:W-:Y:S01]  /*1f20*/  MOV R28, R4 ;  /* 0x00000004001c7202 */ /* 0x000fe20000000f00 */
[----:B0-----:R-:W-:Y:S02]  /*1f30*/  IMAD R31, R54, R50, R31 ;  /* 0x00000032361f7224 */ /* 0x001fe400078e021f */
[----:B------:R-:W-:-:S04]  /*1f40*/  IMAD R52, R52, R5, R55 ;  /* 0x0000000534347224 */ /* 0x000fc800078e0237 */
[----:B-1----:R-:W-:Y:S01]  /*1f50*/  IMAD R33, R52, R33, R31 ;  /* 0x0000002134217224 */ /* 0x002fe200078e021f */
[----:B------:R-:W-:Y:S06]  /*1f60*/  BRA.U UP0, `(.L_x_7090) ;  /* 0xfffffff100d07547 */ /* 0x000fec000b83ffff */
[----:B------:R-:W-:-:S07]  /*1f70*/  VIADD R30, R30, 0x4 ;  /* 0x000000041e1e7836 */ /* 0x000fce0000000000 */
.L_x_7089:
[----:B------:R-:W-:-:S09]  /*1f80*/  UISETP.NE.AND UP0, UPT, UR26, URZ, UPT ;  /* 0x000000ff1a00728c */ /* 0x000fd2000bf05270 */
[----:B------:R-:W-:Y:S05]  /*1f90*/  BRA.U !UP0, `(.L_x_7091) ;  /* 0x0000000908e87547 */ /* 0x000fea000b800000 */
[----:B------:R-:W-:Y:S02]  /*1fa0*/  UISETP.GE.U32.AND UP0, UPT, UR10, 0x3, UPT ;  /* 0x000000030a00788c */ /* 0x000fe4000bf06070 */
        /* <DEDUP_REMOVED lines=21> */
[C---:B------:R-:W-:Y:S02]  /*2100*/  IADD3 R37, PT, PT, R30.reuse, -0x3, RZ ;  /* 0xfffffffd1e257810 */ /* 0x040fe40007ffe0ff */
[----:B------:R-:W-:Y:S01]  /*2110*/  IADD3 R4, PT, PT, R41, 0xffffffe, RZ ;  /* 0x0ffffffe29047810 */ /* 0x000fe20007ffe0ff */
[----:B------:R-:W-:Y:S01]  /*2120*/  VIADD R30, R30, 0xfffffffc ;  /* 0xfffffffc1e1e7836 */ /* 0x000fe20000000000 */
[----:B------:R-:W-:Y:S01]  /*2130*/  IADD3 R41, PT, PT, RZ, -R31, RZ ;  /* 0x8000001fff297210 */ /* 0x000fe20007ffe0ff */
[----:B------:R-:W-:Y:S02]  /*2140*/  IMAD.HI.U32 R38, R5, R28, RZ ;  /* 0x0000001c05267227 */ /* 0x000fe400078e00ff */
[----:B------:R1:W3:Y:S01]  /*2150*/  F2I.FTZ.U32.TRUNC.NTZ R5, R4 ;  /* 0x0000000400057305 */ /* 0x0002e2000021f000 */
[----:B------:R-:W-:Y:S01]  /*2160*/  SHF.L.U32 R42, R30, 0x2, RZ ;  /* 0x000000021e2a7819 */ /* 0x000fe200000006ff */
[----:B------:R-:W-:-:S02]  /*2170*/  IMAD.MOV R40, RZ, RZ, -R38 ;  /* 0x000000ffff287224 */ /* 0x000fc400078e0a26 */
[----:B------:R-:W-:Y:S02]  /*2180*/  IMAD.SHL.U32 R37, R37, 0x4, RZ ;  /* 0x0000000425257824 */ /* 0x000fe400078e00ff */
[----:B------:R-:W-:Y:S02]  /*2190*/  IMAD R40, R35, R40, R28 ;  /* 0x0000002823287224 */ /* 0x000fe400078e021c */
[----:B------:R4:W5:Y:S01]  /*21a0*/  LDC R36, c[0x0][R37+0x388] ;  /* 0x0000e20025247b82 */ /* 0x0009620000000800 */
[----:B-1----:R-:W-:Y:S02]  /*21b0*/  IMAD.MOV.U32 R4, RZ, RZ, RZ ;  /* 0x000000ffff047224 */ /* 0x002fe400078e00ff */
[----:B------:R-:W-:Y:S01]  /*21c0*/  ISETP.GE.U32.AND P3, PT, R40, R35, PT ;  /* 0x000000232800720c */ /* 0x000fe20003f66070 */
[----:B---3--:R-:W-:-:S04]  /*21d0*/  IMAD R41, R41, R5, RZ ;  /* 0x0000000529297224 */ /* 0x008fc800078e02ff */
[----:B----4-:R-:W1:Y:S01]  /*21e0*/  LDC R37, c[0x0][R37+0x3ec] ;  /* 0x0000fb0025257b82 */ /* 0x010e620000000800 */
[----:B------:R-:W-:-:S07]  /*21f0*/  IMAD.HI.U32 R5, R5, R41, R4 ;  /* 0x0000002905057227 */ /* 0x000fce00078e0004 */
[----:B------:R-:W-:Y:S02]  /*2200*/  @P3 IMAD.IADD R40, R40, 0x1, -R35 ;  /* 0x0000000128283824 */ /* 0x000fe400078e0a23 */
[----:B------:R-:W-:-:S03]  /*2210*/  @P3 VIADD R38, R38, 0x1 ;  /* 0x0000000126263836 */ /* 0x000fc60000000000 */
[----:B------:R-:W-:Y:S02]  /*2220*/  ISETP.GE.U32.AND P4, PT, R40, R35, PT ;  /* 0x000000232800720c */ /* 0x000fe40003f86070 */
[----:B------:R3:W4:Y:S01]  /*2230*/  LDC R40, c[0x0][R42+0x388] ;  /* 0x0000e2002a287b82 */ /* 0x0007220000000800 */
[----:B-----5:R-:W5:Y:S07]  /*2240*/  I2F.U32.RP R43, R36 ;  /* 0x00000024002b7306 */ /* 0x020f6e0000209000 */
[----:B---3--:R-:W3:Y:S03]  /*2250*/  LDC R42, c[0x0][R42+0x3ec] ;  /* 0x0000fb002a2a7b82 */ /* 0x008ee60000000800 */
[----:B------:R-:W-:-:S02]  /*2260*/  @P4 IADD3 R38, PT, PT, R38, 0x1, RZ ;  /* 0x0000000126264810 */ /* 0x000fc40007ffe0ff */
[----:B------:R-:W-:Y:S02]  /*2270*/  @!P5 LOP3.LUT R38, RZ, R35, RZ, 0x33, !PT ;  /* 0x00000023ff26d212 */ /* 0x000fe400078e33ff */
[----:B------:R-:W-:Y:S01]  /*2280*/  ISETP.NE.U32.AND P5, PT, R31, RZ, PT ;  /* 0x000000ff1f00720c */ /* 0x000fe20003fa5070 */
[----:B-----5:R-:W5:Y:S02]  /*2290*/  MUFU.RCP R43, R43 ;  /* 0x0000002b002b7308 */ /* 0x020f640000001000 */
[----:B------:R-:W-:-:S05]  /*22a0*/  IMAD.HI.U32 R41, R5, R38, RZ ;  /* 0x0000002605297227 */ /* 0x000fca00078e00ff */
[----:B------:R-:W-:Y:S01]  /*22b0*/  IADD3 R4, PT, PT, -R41, RZ, RZ ;  /* 0x000000ff29047210 */ /* 0x000fe20007ffe1ff */
[----:B----4-:R-:W4:Y:S04]  /*22c0*/  I2F.U32.RP R44, R40 ;  /* 0x00000028002c7306 */ /* 0x010f280000209000 */
[----:B------:R-:W-:-:S05]  /*22d0*/  IMAD R4, R31, R4, R38 ;  /* 0x000000041f047224 */ /* 0x000fca00078e0226 */
[----:B------:R-:W-:Y:S01]  /*22e0*/  ISETP.GE.U32.AND P3, PT, R4, R31, PT ;  /* 0x0000001f0400720c */ /* 0x000fe20003f66070 */
[----:B-----5:R-:W-:Y:S02]  /*22f0*/  VIADD R5, R43, 0xffffffe ;  /* 0x0ffffffe2b057836 */ /* 0x020fe40000000000 */
[----:B------:R-:W-:Y:S01]  /*2300*/  IMAD.MOV R43, RZ, RZ, -R36 ;  /* 0x000000ffff2b7224 */ /* 0x000fe200078e0a24 */
[----:B----4-:R-:W-:Y:S09]  /*2310*/  MUFU.RCP R44, R44 ;  /* 0x0000002c002c7308 */ /* 0x010ff20000001000 */
[----:B------:R-:W-:Y:S01]  /*2320*/  @P3 IADD3 R4, PT, PT, -R31, R4, RZ ;  /* 0x000000041f043210 */ /* 0x000fe20007ffe1ff */
[----:B------:R-:W4:Y:S01]  /*2330*/  F2I.FTZ.U32.TRUNC.NTZ R5, R5 ;  /* 0x0000000500057305 */ /* 0x000f22000021f000 */
[----:B------:R-:W-:-:S02]  /*2340*/  @P3 IADD3 R41, PT, PT, R41, 0x1, RZ ;  /* 0x0000000129293810 */ /* 0x000fc40007ffe0ff */
[----:B------:R-:W-:Y:S01]  /*2350*/  ISETP.GE.U32.AND P4, PT, R4, R31, PT ;  /* 0x0000001f0400720c */ /* 0x000fe20003f86070 */
[----:B------:R-:W-:Y:S02]  /*2360*/  HFMA2 R4, -RZ, RZ, 0, 0 ;  /* 0x00000000ff047431 */ /* 0x000fe400000001ff */
[----:B----4-:R-:W-:-:S10]  /*2370*/  IMAD R43, R43, R5, RZ ;  /* 0x000000052b2b7224 */ /* 0x010fd400078e02ff */
[----:B------:R-:W-:Y:S01]  /*2380*/  @P4 VIADD R41, R41, 0x1 ;  /* 0x0000000129294836 */ /* 0x000fe20000000000 */
[----:B------:R-:W-:Y:S01]  /*2390*/  @!P5 LOP3.LUT R41, RZ, R31, RZ, 0x33, !PT ;  /* 0x0000001fff29d212 */ /* 0x000fe200078e33ff */
[----:B------:R-:W-:Y:S01]  /*23a0*/  IMAD.HI.U32 R4, R5, R43, R4 ;  /* 0x0000002b05047227 */ /* 0x000fe200078e0004 */
[----:B------:R-:W-:-:S05]  /*23b0*/  ISETP.NE.U32.AND P5, PT, R36, RZ, PT ;  /* 0x000000ff2400720c */ /* 0x000fca0003fa5070 */
[----:B------:R-:W-:Y:S01]  /*23c0*/  IMAD.HI.U32 R43, R4, R41, RZ ;  /* 0x00000029042b7227 */ /* 0x000fe200078e00ff */
[----:B------:R-:W-:-:S03]  /*23d0*/  IADD3 R4, PT, PT, R44, 0xffffffe, RZ ;  /* 0x0ffffffe2c047810 */ /* 0x000fc60007ffe0ff */
[----:B------:R-:W-:Y:S01]  /*23e0*/  IMAD.MOV R45, RZ, RZ, -R43 ;  /* 0x000000ffff2d7224 */ /* 0x000fe200078e0a2b */
[----:B------:R4:W5:Y:S03]  /*23f0*/  F2I.FTZ.U32.TRUNC.NTZ R5, R4 ;  /* 0x0000000400057305 */ /* 0x000966000021f000 */
[----:B------:R-:W-:-:S05]  /*2400*/  IMAD R45, R36, R45, R41 ;  /* 0x0000002d242d7224 */ /* 0x000fca00078e0229 */
[----:B------:R-:W-:Y:S01]  /*2410*/  ISETP.GE.U32.AND P3, PT, R45, R36, PT ;  /* 0x000000242d00720c */ /* 0x000fe20003f66070 */
[----:B----4-:R-:W-:-:S12]  /*2420*/  IMAD.MOV.U32 R4, RZ, RZ, RZ ;  /* 0x000000ffff047224 */ /* 0x010fd800078e00ff */
[----:B------:R-:W-:Y:S02]  /*2430*/  @P3 IMAD.IADD R45, R45, 0x1, -R36 ;  /* 0x000000012d2d3824 */ /* 0x000fe400078e0a24 */
[----:B------:R-:W-:-:S03]  /*2440*/  @P3 VIADD R43, R43, 0x1 ;  /* 0x000000012b2b3836 */ /* 0x000fc60000000000 */
[----:B------:R-:W-:Y:S02]  /*2450*/  ISETP.GE.U32.AND P4, PT, R45, R36, PT ;  /* 0x000000242d00720c */ /* 0x000fe40003f86070 */
[----:B------:R-:W-:-:S05]  /*2460*/  IADD3 R45, PT, PT, RZ, -R40, RZ ;  /* 0x80000028ff2d7210 */ /* 0x000fca0007ffe0ff */
[----:B-----5:R-:W-:-:S04]  /*2470*/  IMAD R45, R45, R5, RZ ;  /* 0x000000052d2d7224 */ /* 0x020fc800078e02ff */
[----:B------:R-:W-:Y:S01]  /*2480*/  IMAD.HI.U32 R44, R5, R45, R4 ;  /* 0x0000002d052c7227 */ /* 0x000fe200078e0004 */
[----:B------:R-:W-:Y:S02]  /*2490*/  IADD3 R4, PT, PT, -R38, RZ, RZ ;  /* 0x000000ff26047210 */ /* 0x000fe40007ffe1ff */
[----:B------:R-:W-:Y:S02]  /*24a0*/  @P4 IADD3 R43, PT, PT, R43, 0x1, RZ ;  /* 0x000000012b2b4810 */ /* 0x000fe40007ffe0ff */
[----:B------:R-:W-:Y:S01]  /*24b0*/  @!P5 LOP3.LUT R43, RZ, R36, RZ, 0x33, !PT ;  /* 0x00000024ff2bd212 */ /* 0x000fe200078e33ff */
[----:B------:R-:W-:Y:S01]  /*24c0*/  IMAD R4, R35, R4, R28 ;  /* 0x0000000423047224 */ /* 0x000fe200078e021c */
[----:B------:R-:W-:-:S03]  /*24d0*/  ISETP.NE.U32.AND P5, PT, R40, RZ, PT ;  /* 0x000000ff2800720c */ /* 0x000fc60003fa5070 */
[----:B------:R-:W-:-:S04]  /*24e0*/  IMAD.HI.U32 R44, R44, R43, RZ ;  /* 0x0000002b2c2c7227 */ /* 0x000fc800078e00ff */
[----:B0-----:R-:W-:Y:S01]  /*24f0*/  IMAD R4, R4, R32, R33 ;  /* 0x0000002004047224 */ /* 0x001fe200078e0221 */
[----:B------:R-:W-:-:S05]  /*2500*/  IADD3 R5, PT, PT, -R44, RZ, RZ ;  /* 0x000000ff2c057210 */ /* 0x000fca0007ffe1ff */
        /* <DEDUP_REMOVED lines=17> */
.L_x_7092:
        /* <DEDUP_REMOVED lines=24> */
[----:B------:R-:W-:-:S04]  /*27a0*/  IMAD.HI.U32 R34, R37, R28, RZ ;  /* 0x0000001c25227227 */ /* 0x000fc800078e00ff */
[----:B------:R-:W-:Y:S01]  /*27b0*/  IMAD.MOV R37, RZ, RZ, -R31 ;  /* 0x000000ffff257224 */ /* 0x000fe200078e0a1f */
[----:B------:R-:W-:-:S05]  /*27c0*/  IADD3 R5, PT, PT, -R34, RZ, RZ ;  /* 0x000000ff22057210 */ /* 0x000fca0007ffe1ff */
[----:B------:R-:W-:Y:S02]  /*27d0*/  IMAD R36, R35, R5, R28 ;  /* 0x0000000523247224 */ /* 0x000fe400078e021c */
[----:B------:R1:W3:Y:S03]  /*27e0*/  F2I.FTZ.U32.TRUNC.NTZ R5, R4 ;  /* 0x0000000400057305 */ /* 0x0002e6000021f000 */
[----:B------:R-:W-:Y:S01]  /*27f0*/  ISETP.GE.U32.AND P3, PT, R36, R35, PT ;  /* 0x000000232400720c */ /* 0x000fe20003f66070 */
[----:B-1----:R-:W-:Y:S02]  /*2800*/  HFMA2 R4, -RZ, RZ, 0, 0 ;  /* 0x00000000ff047431 */ /* 0x002fe400000001ff */
[----:B---3--:R-:W-:-:S10]  /*2810*/  IMAD R37, R37, R5, RZ ;  /* 0x0000000525257224 */ /* 0x008fd400078e02ff */
[----:B------:R-:W-:Y:S02]  /*2820*/  @P3 IADD3 R36, PT, PT, -R35, R36, RZ ;  /* 0x0000002423243210 */ /* 0x000fe40007ffe1ff */
[----:B------:R-:W-:Y:S01]  /*2830*/  @P3 IADD3 R34, PT, PT, R34, 0x1, RZ ;  /* 0x0000000122223810 */ /* 0x000fe20007ffe0ff */
[----:B------:R-:W-:Y:S01]  /*2840*/  IMAD.HI.U32 R37, R5, R37, R4 ;  /* 0x0000002505257227 */ /* 0x000fe200078e0004 */
[----:B------:R-:W-:-:S13]  /*2850*/  ISETP.GE.U32.AND P4, PT, R36, R35, PT ;  /* 0x000000232400720c */ /* 0x000fda0003f86070 */
        /* <DEDUP_REMOVED lines=19> */
.L_x_7093:
        /* <DEDUP_REMOVED lines=27> */
.L_x_7091:
[----:B------:R-:W0:Y:S01]  /*2b40*/  LDC.64 R4, c[0x0][0x380] ;  /* 0x0000e000ff047b82 */ /* 0x000e220000000a00 */
[----:B------:R-:W1:Y:S02]  /*2b50*/  LDCU UR4, c[0x0][0x3ec] ;  /* 0x00007d80ff0477ac */ /* 0x000e640008000800 */
[----:B-1----:R-:W-:-:S04]  /*2b60*/  IMAD R33, R28, UR4, R33 ;  /* 0x000000041c217c24 */ /* 0x002fc8000f8e0221 */
[----:B0-----:R-:W-:-:S06]  /*2b70*/  IMAD.WIDE.U32 R4, R33, 0x4, R4 ;  /* 0x0000000421047825 */ /* 0x001fcc00078e0004 */
[----:B------:R0:W5:Y:S02]  /*2b80*/  LDG.E R4, desc[UR18][R4.64] ;  /* 0x0000001204047981 */ /* 0x000164000c1e1900 */
.L_x_7088:
[----:B------:R-:W-:Y:S05]  /*2b90*/  BSYNC.RECONVERGENT B1 ;  /* 0x0000000000017941 */ /* 0x000fea0003800200 */
.L_x_7087:
        /* <DEDUP_REMOVED lines=14> */
.L_x_7097:
        /* <DEDUP_REMOVED lines=43> */
[----:B---3--:R-:W-:Y:S01]  /*2f30*/  I2F.U32.RP R38, UR34 ;  /* 0x0000002200267d06 */ /* 0x008fe20008209000 */
[----:B------:R-:W1:Y:S01]  /*2f40*/  LDCU UR22, c[0x0][UR22+0x3ec] ;  /* 0x00007d80161677ac */ /* 0x000e620008000800 */
[----:B------:R-:W-:Y:S01]  /*2f50*/  IMAD.HI.U32 R32, R31, R35, R30 ;  /* 0x000000231f207227 */ /* 0x000fe200078e001e */
[----:B------:R-:W3:Y:S03]  /*2f60*/  LDCU UR23, c[0x0][UR23+0x3ec] ;  /* 0x00007d80171777ac */ /* 0x000ee60008000800 */
[----:B------:R-:W-:Y:S02]  /*2f70*/  VIADD R31, R33, 0xffffffe ;  /* 0x0ffffffe211f7836 */ /* 0x000fe40000000000 */
[----:B------:R-:W-:Y:S01]  /*2f80*/  I2F.U32.RP R35, UR31 ;  /* 0x0000001f00237d06 */ /* 0x000fe20008209000 */
[----:B------:R-:W-:Y:S01]  /*2f90*/  IMAD.HI.U32 R32, R32, R27, RZ ;  /* 0x0000001b20207227 */ /* 0x000fe200078e00ff */
[----:B------:R-:W3:Y:S03]  /*2fa0*/  LDCU UR24, c[0x0][UR24+0x3ec] ;  /* 0x00007d80181877ac */ /* 0x000ee60008000800 */
        /* <DEDUP_REMOVED lines=12> */
[----:B------:R-:W-:Y:S01]  /*3070*/  HFMA2 R30, -RZ, RZ, 0, 0 ;  /* 0x00000000ff1e7431 */ /* 0x000fe200000001ff */
[----:B--2---:R-:W0:Y:S04]  /*3080*/  MUFU.RCP R34, R34 ;  /* 0x0000002200227308 */ /* 0x004e280000001000 */
[----:B------:R-:W-:-:S04]  /*3090*/  IMAD.HI.U32 R33, R31, R33, R30 ;  /* 0x000000211f217227 */ /* 0x000fc800078e001e */
[----:B------:R-:W-:Y:S03]  /*30a0*/  MUFU.RCP R38, R38 ;  /* 0x0000002600267308 */ /* 0x000fe60000001000 */
[----:B------:R-:W-:Y:S01]  /*30b0*/  @P4 VIADD R32, R32, 0x1 ;  /* 0x0000000120204836 */ /* 0x000fe20000000000 */
[----:B------:R-:W-:Y:S02]  /*30c0*/  @!P5 LOP3.LUT R32, RZ, UR28, RZ, 0x33, !PT ;  /* 0x0000001cff20dc12 */ /* 0x000fe4000f8e33ff */
[----:B------:R-:W-:Y:S02]  /*30d0*/  ISETP.NE.U32.AND P5, PT, RZ, UR29, PT ;  /* 0x0000001dff007c0c */ /* 0x000fe4000bfa5070 */
[----:B------:R-:W2:Y:S01]  /*30e0*/  I2F.U32.RP R40, UR35 ;  /* 0x0000002300287d06 */ /* 0x000ea20008209000 */
[----:B------:R-:W-:-:S04]  /*30f0*/  IMAD.HI.U32 R33, R33, R32, RZ ;  /* 0x0000002021217227 */ /* 0x000fc800078e00ff */
[----:B------:R-:W-:-:S04]  /*3100*/  IMAD.MOV R31, RZ, RZ, -R33 ;  /* 0x000000ffff1f7224 */ /* 0x000fc800078e0a21 */
[----:B------:R-:W-:Y:S01]  /*3110*/  IMAD R30, R31, UR29, R32 ;  /* 0x0000001d1f1e7c24 */ /* 0x000fe2000f8e0220 */
[----:B0-----:R-:W-:-:S04]  /*3120*/  IADD3 R31, PT, PT, R34, 0xffffffe, RZ ;  /* 0x0ffffffe221f7810 */ /* 0x001fc80007ffe0ff */
[C---:B------:R-:W-:Y:S01]  /*3130*/  ISETP.GE.U32.AND P3, PT, R30.reuse, UR29, PT ;  /* 0x0000001d1e007c0c */ /* 0x040fe2000bf66070 */
[----:B--2---:R-:W-:Y:S08]  /*3140*/  MUFU.RCP R40, R40 ;  /* 0x0000002800287308 */ /* 0x004ff00000001000 */
[----:B------:R-:W0:Y:S04]  /*3150*/  F2I.FTZ.U32.TRUNC.NTZ R31, R31 ;  /* 0x0000001f001f7305 */ /* 0x000e28000021f000 */
[----:B------:R-:W-:-:S02]  /*3160*/  @P3 VIADD R30, R30, -UR29 ;  /* 0x8000001d1e1e3c36 */ /* 0x000fc40008000000 */
[----:B------:R-:W-:-:S03]  /*3170*/  @P3 VIADD R33, R33, 0x1 ;  /* 0x0000000121213836 */ /* 0x000fc60000000000 */
[----:B------:R-:W-:Y:S01]  /*3180*/  ISETP.GE.U32.AND P4, PT, R30, UR29, PT ;  /* 0x0000001d1e007c0c */ /* 0x000fe2000bf86070 */
[----:B------:R-:W-:Y:S02]  /*3190*/  IMAD.MOV.U32 R30, RZ, RZ, RZ ;  /* 0x000000ffff1e7224 */ /* 0x000fe400078e00ff */
[----:B0-----:R-:W-:-:S04]  /*31a0*/  IMAD R37, R37, R31, RZ ;  /* 0x0000001f25257224 */ /* 0x001fc800078e02ff */
[----:B------:R-:W-:Y:S02]  /*31b0*/  IMAD.HI.U32 R30, R31, R37, R30 ;  /* 0x000000251f1e7227 */ /* 0x000fe400078e001e */
[----:B------:R-:W0:Y:S04]  /*31c0*/  I2F.U32.RP R37, UR33 ;  /* 0x0000002100257d06 */ /* 0x000e280008209000 */
[----:B------:R-:W-:Y:S01]  /*31d0*/  @P4 IADD3 R33, PT, PT, R33, 0x1, RZ ;  /* 0x0000000121214810 */ /* 0x000fe20007ffe0ff */
[----:B------:R-:W-:Y:S01]  /*31e0*/  VIADD R31, R35, 0xffffffe ;  /* 0x0ffffffe231f7836 */ /* 0x000fe20000000000 */
[----:B------:R-:W-:Y:S01]  /*31f0*/  @!P5 LOP3.LUT R33, RZ, UR29, RZ, 0x33, !PT ;  /* 0x0000001dff21dc12 */ /* 0x000fe2000f8e33ff */
[----:B------:R-:W-:Y:S01]  /*3200*/  IMAD R35, RZ, RZ, -UR31 ;  /* 0x8000001fff237e24 */ /* 0x000fe2000f8e02ff */
[----:B------:R-:W-:-:S03]  /*3210*/  ISETP.NE.U32.AND P5, PT, RZ, UR30, PT ;  /* 0x0000001eff007c0c */ /* 0x000fc6000bfa5070 */
[----:B------:R-:W-:Y:S01]  /*3220*/  IMAD.HI.U32 R34, R30, R33, RZ ;  /* 0x000000211e227227 */ /* 0x000fe200078e00ff */
[----:B------:R-:W2:Y:S04]  /*3230*/  F2I.FTZ.U32.TRUNC.NTZ R31, R31 ;  /* 0x0000001f001f7305 */ /* 0x000ea8000021f000 */
[----:B------:R-:W-:-:S04]  /*3240*/  IADD3 R30, PT, PT, -R34, RZ, RZ ;  /* 0x000000ff221e7210 */ /* 0x000fc80007ffe1ff */
[----:B0-----:R-:W-:Y:S01]  /*3250*/  MUFU.RCP R37, R37 ;  /* 0x0000002500257308 */ /* 0x001fe20000001000 */
[----:B------:R-:W-:-:S05]  /*3260*/  IMAD R30, R30, UR30, R33 ;  /* 0x0000001e1e1e7c24 */ /* 0x000fca000f8e0221 */
[----:B------:R-:W-:Y:S01]  /*3270*/  ISETP.GE.U32.AND P3, PT, R30, UR30, PT ;  /* 0x0000001e1e007c0c */ /* 0x000fe2000bf66070 */
[----:B--2---:R-:W-:-:S12]  /*3280*/  IMAD R35, R35, R31, RZ ;  /* 0x0000001f23237224 */ /* 0x004fd800078e02ff */
        /* <DEDUP_REMOVED lines=54> */
[----:B------:R-:W-:Y:S01]  /*35f0*/  @P4 IADD3 R37, PT, PT, R37, 0x1, RZ ;  /* 0x0000000125254810 */ /* 0x000fe20007ffe0ff */
[----:B------:R-:W-:Y:S01]  /*3600*/  IMAD.MOV R40, RZ, RZ, -R32 ;  /* 0x000000ffff287224 */ /* 0x000fe200078e0a20 */
[----:B------:R-:W-:Y:S01]  /*3610*/  @!P5 LOP3.LUT R37, RZ, UR33, RZ, 0x33, !PT ;  /* 0x00000021ff25dc12 */ /* 0x000fe2000f8e33ff */
[----:B------:R-:W0:Y:S01]  /*3620*/  F2I.FTZ.U32.TRUNC.NTZ R31, R31 ;  /* 0x0000001f001f7305 */ /* 0x000e22000021f000 */
[----:B------:R-:W-:Y:S01]  /*3630*/  ISETP.NE.U32.AND P5, PT, RZ, UR34, PT ;  /* 0x00000022ff007c0c */ /* 0x000fe2000bfa5070 */
[----:B------:R-:W-:Y:S02]  /*3640*/  IMAD R27, R40, UR28, R27 ;  /* 0x0000001c281b7c24 */ /* 0x000fe4000f8e021b */
[----:B------:R-:W-:-:S04]  /*3650*/  IMAD.HI.U32 R38, R30, R37, RZ ;  /* 0x000000251e267227 */ /* 0x000fc800078e00ff */
[----:B------:R-:W-:Y:S01]  /*3660*/  IMAD R27, R27, UR15, R28 ;  /* 0x0000000f1b1b7c24 */ /* 0x000fe2000f8e021c */
[----:B------:R-:W-:Y:S01]  /*3670*/  IADD3 R30, PT, PT, -R38, RZ, RZ ;  /* 0x000000ff261e7210 */ /* 0x000fe20007ffe1ff */
[----:B------:R-:W-:Y:S01]  /*3680*/  ULOP3.LUT UR15, UR25, 0xfffffff8, URZ, 0xc0, !UPT ;  /* 0xfffffff8190f7892 */ /* 0x000fe2000f8ec0ff */
[----:B------:R-:W-:-:S03]  /*3690*/  IADD3 R28, PT, PT, -R34, RZ, RZ ;  /* 0x000000ff221c7210 */ /* 0x000fc60007ffe1ff */
[----:B------:R-:W-:Y:S01]  /*36a0*/  IMAD R30, R30, UR34, R37 ;  /* 0x000000221e1e7c24 */ /* 0x000fe2000f8e0225 */
[----:B------:R-:W-:Y:S01]  /*36b0*/  UISETP.NE.AND UP0, UPT, UR4, UR15, UPT ;  /* 0x0000000f0400728c */ /* 0x000fe2000bf05270 */
[----:B0-----:R-:W-:Y:S02]  /*36c0*/  IMAD R41, R41, R31, RZ ;  /* 0x0000001f29297224 */ /* 0x001fe400078e02ff */
[----:B------:R-:W-:Y:S01]  /*36d0*/  IMAD R28, R28, UR30, R33 ;  /* 0x0000001e1c1c7c24 */ /* 0x000fe2000f8e0221 */
        /* <DEDUP_REMOVED lines=11> */
[----:B------:R-:W-:Y:S01]  /*3790*/  IADD3 R31, PT, PT, -R30, RZ, RZ ;  /* 0x000000ff1e1f7210 */ /* 0x000fe20007ffe1ff */
[----:B------:R-:W-:Y:S02]  /*37a0*/  IMAD.MOV R33, RZ, RZ, -R35 ;  /* 0x000000ffff217224 */ /* 0x000fe400078e0a23 */
[----:B------:R-:W-:Y:S02]  /*37b0*/  IMAD R32, R41, UR29, R32 ;  /* 0x0000001d29207c24 */ /* 0x000fe4000f8e0220 */
[----:B------:R-:W-:Y:S02]  /*37c0*/  IMAD R31, R31, UR35, R38 ;  /* 0x000000231f1f7c24 */ /* 0x000fe4000f8e0226 */
[----:B------:R-:W-:Y:S02]  /*37d0*/  IMAD R27, R32, UR16, R27 ;  /* 0x00000010201b7c24 */ /* 0x000fe4000f8e021b */
[----:B------:R-:W-:Y:S01]  /*37e0*/  IMAD R34, R33, UR31, R34 ;  /* 0x0000001f21227c24 */ /* 0x000fe2000f8e0222 */
[----:B------:R-:W-:Y:S01]  /*37f0*/  ISETP.GE.U32.AND P3, PT, R31, UR35, PT ;  /* 0x000000231f007c0c */ /* 0x000fe2000bf66070 */
[----:B------:R-:W-:-:S02]  /*3800*/  IMAD R27, R28, UR17, R27 ;  /* 0x000000111c1b7c24 */ /* 0x000fc4000f8e021b */
[----:B------:R-:W-:Y:S02]  /*3810*/  IMAD.MOV R28, RZ, RZ, -R36 ;  /* 0x000000ffff1c7224 */ /* 0x000fe400078e0a24 */
[----:B------:R-:W-:Y:S02]  /*3820*/  IMAD R27, R34, UR20, R27 ;  /* 0x00000014221b7c24 */ /* 0x000fe4000f8e021b */
[----:B------:R-:W-:-:S04]  /*3830*/  IMAD R28, R28, UR32, R35 ;  /* 0x000000201c1c7c24 */ /* 0x000fc8000f8e0223 */
[----:B----4-:R-:W-:Y:S02]  /*3840*/  IMAD R27, R28, UR21, R27 ;  /* 0x000000151c1b7c24 */ /* 0x010fe4000f8e021b */
[----:B------:R-:W-:Y:S01]  /*3850*/  @P3 IADD3 R31, PT, PT, R31, -UR35, RZ ;  /* 0x800000231f1f3c10 */ /* 0x000fe2000fffe0ff */
[----:B------:R-:W-:Y:S02]  /*3860*/  @P3 VIADD R30, R30, 0x1 ;  /* 0x000000011e1e3836 */ /* 0x000fe40000000000 */
[----:B------:R-:W-:Y:S01]  /*3870*/  IMAD.MOV R28, RZ, RZ, -R38 ;  /* 0x000000ffff1c7224 */ /* 0x000fe200078e0a26 */
[----:B------:R-:W-:Y:S02]  /*3880*/  ISETP.GE.U32.AND P4, PT, R31, UR35, PT ;  /* 0x000000231f007c0c */ /* 0x000fe4000bf86070 */
[----:B------:R-:W-:Y:S01]  /*3890*/  IADD3 R31, PT, PT, -R37, RZ, RZ ;  /* 0x000000ff251f7210 */ /* 0x000fe20007ffe1ff */
[----:B------:R-:W-:-:S04]  /*38a0*/  IMAD R28, R28, UR34, R37 ;  /* 0x000000221c1c7c24 */ /* 0x000fc8000f8e0225 */
[----:B------:R-:W-:-:S04]  /*38b0*/  IMAD R36, R31, UR33, R36 ;  /* 0x000000211f247c24 */ /* 0x000fc8000f8e0224 */
[----:B-1----:R-:W-:Y:S02]  /*38c0*/  IMAD R27, R36, UR22, R27 ;  /* 0x00000016241b7c24 */ /* 0x002fe4000f8e021b */
[----:B------:R-:W-:Y:S02]  /*38d0*/  @P4 IADD3 R30, PT, PT, R30, 0x1, RZ ;  /* 0x000000011e1e4810 */ /* 0x000fe40007ffe0ff */
[----:B------:R-:W-:Y:S01]  /*38e0*/  @!P5 LOP3.LUT R30, RZ, UR35, RZ, 0x33, !PT ;  /* 0x00000023ff1edc12 */ /* 0x000fe2000f8e33ff */
[----:B---3--:R-:W-:-:S03]  /*38f0*/  IMAD R28, R28, UR23, R27 ;  /* 0x000000171c1c7c24 */ /* 0x008fc6000f8e021b */
[----:B------:R-:W-:Y:S01]  /*3900*/  IADD3 R31, PT, PT, -R30, RZ, RZ ;  /* 0x000000ff1e1f7210 */ /* 0x000fe20007ffe1ff */
[----:B------:R-:W-:-:S04]  /*3910*/  IMAD.MOV.U32 R27, RZ, RZ, R30 ;  /* 0x000000ffff1b7224 */ /* 0x000fc800078e001e */
[----:B------:R-:W-:-:S04]  /*3920*/  IMAD R31, R31, UR35, R38 ;  /* 0x000000231f1f7c24 */ /* 0x000fc8000f8e0226 */
[----:B------:R-:W-:Y:S01]  /*3930*/  IMAD R28, R31, UR24, R28 ;  /* 0x000000181f1c7c24 */ /* 0x000fe2000f8e021c */
[----:B------:R-:W-:Y:S06]  /*3940*/  BRA.U UP0, `(.L_x_7097) ;  /* 0xfffffff100cc7547 */ /* 0x000fec000b83ffff */
.L_x_7096:
        /* <DEDUP_REMOVED lines=33> */
[----:B---3--:R-:W-:Y:S01]  /*3b60*/  I2F.U32.RP R35, UR23 ;  /* 0x0000001700237d06 */ /* 0x008fe20008209000 */
[----:B------:R-:W-:-:S03]  /*3b70*/  IADD3 R33, PT, PT, RZ, -UR21, RZ ;  /* 0x80000015ff217c10 */ /* 0x000fc6000fffe0ff */
        /* <DEDUP_REMOVED lines=8> */
[----:B------:R-:W-:Y:S02]  /*3c00*/  @P3 VIADD R30, R30, -UR20 ;  /* 0x800000141e1e3c36 */ /* 0x000fe40008000000 */
[----:B------:R-:W-:Y:S02]  /*3c10*/  @P3 VIADD R32, R32, 0x1 ;  /* 0x0000000120203836 */ /* 0x000fe40000000000 */
[----:B-1----:R-:W0:Y:S01]  /*3c20*/  MUFU.RCP R34, R34 ;  /* 0x0000002200227308 */ /* 0x002e220000001000 */
        /* <DEDUP_REMOVED lines=9> */
[----:B0-----:R-:W-:-:S03]  /*3cc0*/  VIADD R31, R34, 0xffffffe ;  /* 0x0ffffffe221f7836 */ /* 0x001fc60000000000 */
        /* <DEDUP_REMOVED lines=29> */
[----:B------:R-:W-:Y:S02]  /*3ea0*/  IMAD R30, R31, UR23, R34 ;  /* 0x000000171f1e7c24 */ /* 0x000fe4000f8e0222 */
[----:B------:R-:W-:-:S03]  /*3eb0*/  IMAD.MOV R31, RZ, RZ, -R33 ;  /* 0x000000ffff1f7224 */ /* 0x000fc600078e0a21 */
[----:B------:R-:W-:-:S13]  /*3ec0*/  ISETP.GE.U32.AND P3, PT, R30, UR23, PT ;  /* 0x000000171e007c0c */ /* 0x000fda000bf66070 */
[----:B------:R-:W-:Y:S01]  /*3ed0*/  @P3 VIADD R30, R30, -UR23 ;  /* 0x800000171e1e3c36 */ /* 0x000fe20008000000 */
[----:B------:R-:W-:-:S04]  /*3ee0*/  @P3 IADD3 R35, PT, PT, R35, 0x1, RZ ;  /* 0x0000000123233810 */ /* 0x000fc80007ffe0ff */
[----:B------:R-:W-:Y:S02]  /*3ef0*/  ISETP.GE.U32.AND P4, PT, R30, UR23, PT ;  /* 0x000000171e007c0c */ /* 0x000fe4000bf86070 */
[----:B------:R-:W-:Y:S01]  /*3f00*/  IADD3 R30, PT, PT, -R32, RZ, RZ ;  /* 0x000000ff201e7210 */ /* 0x000fe20007ffe1ff */
[----:B------:R-:W-:-:S04]  /*3f10*/  IMAD R32, R31, UR21, R32 ;  /* 0x000000151f207c24 */ /* 0x000fc8000f8e0220 */
[----:B------:R-:W-:-:S04]  /*3f20*/  IMAD R27, R30, UR20, R27 ;  /* 0x000000141e1b7c24 */ /* 0x000fc8000f8e021b */
[----:B----4-:R-:W-:Y:S01]  /*3f30*/  IMAD R27, R27, UR4, R28 ;  /* 0x000000041b1b7c24 */ /* 0x010fe2000f8e021c */
[----:B------:R-:W-:Y:S01]  /*3f40*/  IADD3 R28, PT, PT, -R34, RZ, RZ ;  /* 0x000000ff221c7210 */ /* 0x000fe20007ffe1ff */
[----:B------:R-:W-:Y:S01]  /*3f50*/  @P4 VIADD R35, R35, 0x1 ;  /* 0x0000000123234836 */ /* 0x000fe20000000000 */
[----:B------:R-:W-:Y:S01]  /*3f60*/  @!P5 LOP3.LUT R35, RZ, UR23, RZ, 0x33, !PT ;  /* 0x00000017ff23dc12 */ /* 0x000fe2000f8e33ff */
[----:B------:R-:W-:Y:S02]  /*3f70*/  IMAD R27, R32, UR15, R27 ;  /* 0x0000000f201b7c24 */ /* 0x000fe4000f8e021b */
[----:B------:R-:W-:Y:S02]  /*3f80*/  IMAD R28, R28, UR22, R33 ;  /* 0x000000161c1c7c24 */ /* 0x000fe4000f8e0221 */
[----:B------:R-:W-:Y:S02]  /*3f90*/  IMAD.MOV R31, RZ, RZ, -R35 ;  /* 0x000000ffff1f7224 */ /* 0x000fe400078e0a23 */
[----:B------:R-:W-:Y:S01]  /*3fa0*/  IMAD R28, R28, UR16, R27 ;  /* 0x000000101c1c7c24 */ /* 0x000fe2000f8e021b */
[----:B------:R-:W-:Y:S01]  /*3fb0*/  MOV R27, R35 ;  /* 0x00000023001b7202 */ /* 0x000fe20000000f00 */
[----:B------:R-:W-:-:S04]  /*3fc0*/  IMAD R31, R31, UR23, R34 ;  /* 0x000000171f1f7c24 */ /* 0x000fc8000f8e0222 */
[----:B--2---:R-:W-:-:S07]  /*3fd0*/  IMAD R28, R31, UR17, R28 ;  /* 0x000000111f1c7c24 */ /* 0x004fce000f8e021c */
.L_x_7099:
        /* <DEDUP_REMOVED lines=55> */
.L_x_7100:
        /* <DEDUP_REMOVED lines=27> */
.L_x_7098:
[----:B------:R-:W1:Y:S01]  /*4500*/  LDC.64 R30, c[0x0][0x380] ;  /* 0x0000e000ff1e7b82 */ /* 0x000e620000000a00 */
[----:B------:R-:W2:Y:S02]  /*4510*/  LDCU UR4, c[0x0][0x3ec] ;  /* 0x00007d80ff0477ac */ /* 0x000ea40008000800 */
[----:B--2---:R-:W-:-:S04]  /*4520*/  IMAD R27, R27, UR4, R28 ;  /* 0x000000041b1b7c24 */ /* 0x004fc8000f8e021c */
[----:B-1----:R-:W-:-:S05]  /*4530*/  IMAD.WIDE.U32 R30, R27, 0x4, R30 ;  /* 0x000000041b1e7825 */ /* 0x002fca00078e001e */
[----:B------:R1:W5:Y:S02]  /*4540*/  LDG.E R27, desc[UR18][R30.64] ;  /* 0x000000121e1b7981 */ /* 0x000364000c1e1900 */
.L_x_7095:
[----:B0-----:R-:W-:Y:S05]  /*4550*/  BSYNC.RECONVERGENT B1 ;  /* 0x0000000000017941 */ /* 0x001fea0003800200 */
.L_x_7094:
        /* <DEDUP_REMOVED lines=14> */
.L_x_7104:
        /* <DEDUP_REMOVED lines=21> */
[----:B------:R-:W-:Y:S02]  /*4790*/  USHF.L.U32 UR23, UR23, 0x2, URZ ;  /* 0x0000000217177899 */ /* 0x000fe400080006ff */
[----:B------:R-:W-:-:S02]  /*47a0*/  UIADD3 UR14, UPT, UPT, UR14, -0x8, URZ ;  /* 0xfffffff80e0e7890 */ /* 0x000fc4000fffe0ff */
[----:B------:R-:W1:Y:S01]  /*47b0*/  LDCU UR32, c[0x0][UR21+0x388] ;  /* 0x00007100152077ac */ /* 0x000e620008000800 */
[----:B0-----:R-:W0:Y:S01]  /*47c0*/  MUFU.RCP R28, R28 ;  /* 0x0000001c001c7308 */ /* 0x001e220000001000 */
[----:B------:R-:W-:-:S04]  /*47d0*/  USHF.L.U32 UR24, UR14, 0x2, URZ ;  /* 0x000000020e187899 */ /* 0x000fc800080006ff */
[----:B------:R-:W4:Y:S03]  /*47e0*/  LDCU UR33, c[0x0][UR22+0x388] ;  /* 0x00007100162177ac */ /* 0x000f260008000800 */
[----:B--2---:R-:W-:Y:S01]  /*47f0*/  MUFU.RCP R32, R32 ;  /* 0x0000002000207308 */ /* 0x004fe20000001000 */
[----:B------:R-:W2:Y:S01]  /*4800*/  LDCU UR34, c[0x0][UR23+0x388] ;  /* 0x00007100172277ac */ /* 0x000ea20008000800 */
[----:B------:R-:W2:Y:S06]  /*4810*/  LDCU UR15, c[0x0][UR15+0x3ec] ;  /* 0x00007d800f0f77ac */ /* 0x000eac0008000800 */
[----:B---3--:R-:W3:Y:S01]  /*4820*/  I2F.U32.RP R34, UR30 ;  /* 0x0000001e00227d06 */ /* 0x008ee20008209000 */
[----:B-1----:R-:W-:Y:S01]  /*4830*/  IADD3 R41, PT, PT, RZ, -UR32, RZ ;  /* 0x80000020ff297c10 */ /* 0x002fe2000fffe0ff */
[----:B0-----:R-:W-:Y:S01]  /*4840*/  VIADD R30, R28, 0xffffffe ;  /* 0x0ffffffe1c1e7836 */ /* 0x001fe20000000000 */
[----:B------:R-:W0:Y:S01]  /*4850*/  LDCU UR35, c[0x0][UR24+0x388] ;  /* 0x00007100182377ac */ /* 0x000e220008000800 */
[----:B------:R-:W1:Y:S04]  /*4860*/  LDCU UR16, c[0x0][UR16+0x3ec] ;  /* 0x00007d80101077ac */ /* 0x000e680008000800 */
[----:B------:R4:W2:Y:S01]  /*4870*/  F2I.FTZ.U32.TRUNC.NTZ R31, R30 ;  /* 0x0000001e001f7305 */ /* 0x0008a2000021f000 */
[----:B------:R-:W1:Y:S01]  /*4880*/  LDCU UR17, c[0x0][UR17+0x3ec] ;  /* 0x00007d80111177ac */ /* 0x000e620008000800 */
[----:B------:R-:W1:Y:S06]  /*4890*/  LDCU UR20, c[0x0][UR20+0x3ec] ;  /* 0x00007d80141477ac */ /* 0x000e6c0008000800 */
[----:B---3--:R-:W-:Y:S01]  /*48a0*/  MUFU.RCP R34, R34 ;  /* 0x0000002200227308 */ /* 0x008fe20000001000 */
[----:B----4-:R-:W-:Y:S01]  /*48b0*/  IMAD.MOV.U32 R30, RZ, RZ, RZ ;  /* 0x000000ffff1e7224 */ /* 0x010fe200078e00ff */
[----:B------:R-:W3:Y:S01]  /*48c0*/  LDCU UR21, c[0x0][UR21+0x3ec] ;  /* 0x00007d80151577ac */ /* 0x000ee20008000800 */
[----:B--2---:R-:W-:-:S05]  /*48d0*/  IMAD R35, R35, R31, RZ ;  /* 0x0000001f23237224 */ /* 0x004fca00078e02ff */
[----:B------:R-:W2:Y:S01]  /*48e0*/  I2F.U32.RP R36, UR31 ;  /* 0x0000001f00247d06 */ /* 0x000ea20008209000 */
[----:B------:R-:W4:Y:S01]  /*48f0*/  LDCU UR22, c[0x0][UR22+0x3ec] ;  /* 0x00007d80161677ac */ /* 0x000f220008000800 */
[----:B------:R-:W-:Y:S01]  /*4900*/  IMAD.HI.U32 R31, R31, R35, R30 ;  /* 0x000000231f1f7227 */ /* 0x000fe200078e001e */
[----:B------:R-:W4:Y:S03]  /*4910*/  LDCU UR23, c[0x0][UR23+0x3ec] ;  /* 0x00007d80171777ac */ /* 0x000f260008000800 */
[----:B------:R-:W-:Y:S02]  /*4920*/  IMAD R35, RZ, RZ, -UR29 ;  /* 0x8000001dff237e24 */ /* 0x000fe4000f8e02ff */
[----:B------:R-:W0:Y:S01]  /*4930*/  I2F.U32.RP R37, UR33 ;  /* 0x0000002100257d06 */ /* 0x000e220008209000 */
[----:B------:R-:W-:Y:S01]  /*4940*/  IMAD.HI.U32 R28, R31, R24, RZ ;  /* 0x000000181f1c7227 */ /* 0x000fe200078e00ff */
[----:B------:R-:W4:Y:S04]  /*4950*/  LDCU UR24, c[0x0][UR24+0x3ec] ;  /* 0x00007d80181877ac */ /* 0x000f280008000800 */
[----:B------:R-:W-:Y:S01]  /*4960*/  IADD3 R31, PT, PT, -R28, RZ, RZ ;  /* 0x000000ff1c1f7210 */ /* 0x000fe20007ffe1ff */
[----:B------:R-:W-:Y:S01]  /*4970*/  UIADD3 UR4, UPT, UPT, UR4, 0x8, URZ ;  /* 0x0000000804047890 */ /* 0x000fe2000fffe0ff */
[----:B--2---:R-:W-:Y:S03]  /*4980*/  MUFU.RCP R36, R36 ;  /* 0x0000002400247308 */ /* 0x004fe60000001000 */
[----:B------:R-:W-:-:S02]  /*4990*/  IMAD R30, R31, UR28, R24 ;  /* 0x0000001c1f1e7c24 */ /* 0x000fc4000f8e0218 */
[----:B------:R-:W-:-:S03]  /*49a0*/  VIADD R31, R32, 0xffffffe ;  /* 0x0ffffffe201f7836 */ /* 0x000fc60000000000 */
        /* <DEDUP_REMOVED lines=9> */
[----:B------:R-:W0:Y:S01]  /*4a40*/  I2F.U32.RP R40, UR35 ;  /* 0x0000002300287d06 */ /* 0x000e220008209000 */
[----:B------:R-:W-:-:S04]  /*4a50*/  IMAD.HI.U32 R35, R31, R35, R30 ;  /* 0x000000231f237227 */ /* 0x000fc800078e001e */
[----:B------:R-:W-:Y:S01]  /*4a60*/  @P4 VIADD R28, R28, 0x1 ;  /* 0x000000011c1c4836 */ /* 0x000fe20000000000 */
[----:B------:R-:W-:Y:S02]  /*4a70*/  @!P5 LOP3.LUT R28, RZ, UR28, RZ, 0x33, !PT ;  /* 0x0000001cff1cdc12 */ /* 0x000fe4000f8e33ff */
[----:B------:R-:W-:Y:S01]  /*4a80*/  ISETP.NE.U32.AND P5, PT, RZ, UR29, PT ;  /* 0x0000001dff007c0c */ /* 0x000fe2000bfa5070 */
[----:B--2---:R-:W-:Y:S02]  /*4a90*/  MUFU.RCP R38, R38 ;  /* 0x0000002600267308 */ /* 0x004fe40000001000 */
[----:B------:R-:W-:Y:S01]  /*4aa0*/  IMAD.HI.U32 R32, R35, R28, RZ ;  /* 0x0000001c23207227 */ /* 0x000fe200078e00ff */
[----:B------:R-:W-:-:S03]  /*4ab0*/  IADD3 R35, PT, PT, RZ, -UR30, RZ ;  /* 0x8000001eff237c10 */ /* 0x000fc6000fffe0ff */
        /* <DEDUP_REMOVED lines=20> */
[----:B------:R-:W0:Y:S01]  /*4c00*/  I2F.U32.RP R36, UR32 ;  /* 0x0000002000247d06 */ /* 0x000e220008209000 */
[----:B------:R-:W-:-:S07]  /*4c10*/  ISETP.GE.U32.AND P3, PT, R30, UR30, PT ;  /* 0x0000001e1e007c0c */ /* 0x000fce000bf66070 */
[----:B------:R-:W2:Y:S06]  /*4c20*/  F2I.FTZ.U32.TRUNC.NTZ R31, R31 ;  /* 0x0000001f001f7305 */ /* 0x000eac000021f000 */
[----:B------:R-:W-:Y:S02]  /*4c30*/  @P3 IADD3 R30, PT, PT, R30, -UR30, RZ ;  /* 0x8000001e1e1e3c10 */ /* 0x000fe4000fffe0ff */
[----:B------:R-:W-:Y:S01]  /*4c40*/  @P3 IADD3 R34, PT, PT, R34, 0x1, RZ ;  /* 0x0000000122223810 */ /* 0x000fe20007ffe0ff */
[----:B0-----:R-:W0:Y:S01]  /*4c50*/  MUFU.RCP R36, R36 ;  /* 0x0000002400247308 */ /* 0x001e220000001000 */
[----:B------:R-:W-:Y:S01]  /*4c60*/  ISETP.GE.U32.AND P4, PT, R30, UR30, PT ;  /* 0x0000001e1e007c0c */ /* 0x000fe2000bf86070 */
[----:B------:R-:W-:-:S02]  /*4c70*/  HFMA2 R30, -RZ, RZ, 0, 0 ;  /* 0x00000000ff1e7431 */ /* 0x000fc400000001ff */
[----:B--2---:R-:W-:-:S04]  /*4c80*/  IMAD R35, R35, R31, RZ ;  /* 0x0000001f23237224 */ /* 0x004fc800078e02ff */
        /* <DEDUP_REMOVED lines=74> */
[----:B------:R-:W-:Y:S01]  /*5130*/  IADD3 R33, PT, PT, -R34, RZ, RZ ;  /* 0x000000ff22217210 */ /* 0x000fe20007ffe1ff */
[----:B------:R-:W-:Y:S01]  /*5140*/  IMAD.MOV R28, RZ, RZ, -R36 ;  /* 0x000000ffff1c7224 */ /* 0x000fe200078e0a24 */
[----:B------:R-:W-:Y:S01]  /*5150*/  ULOP3.LUT UR15, UR25, 0xfffffff8, URZ, 0xc0, !UPT ;  /* 0xfffffff8190f7892 */ /* 0x000fe2000f8ec0ff */
[----:B------:R-:W-:Y:S02]  /*5160*/  IMAD R40, R41, UR35, R38 ;  /* 0x0000002329287c24 */ /* 0x000fe4000f8e0226 */
[----:B-1----:R-:W-:Y:S01]  /*5170*/  IMAD R24, R31, UR16, R24 ;  /* 0x000000101f187c24 */ /* 0x002fe2000f8e0218 */
[----:B------:R-:W-:Y:S01]  /*5180*/  UISETP.NE.AND UP0, UPT, UR4, UR15, UPT ;  /* 0x0000000f0400728c */ /* 0x000fe2000bf05270 */
[----:B------:R-:W-:Y:S01]  /*5190*/  IMAD R31, R33, UR30, R32 ;  /* 0x0000001e211f7c24 */ /* 0x000fe2000f8e0220 */
[----:B------:R-:W-:Y:S01]  /*51a0*/  ISETP.GE.U32.AND P3, PT, R40, UR35, PT ;  /* 0x0000002328007c0c */ /* 0x000fe2000bf66070 */
[----:B------:R-:W-:-:S02]  /*51b0*/  IMAD.MOV R33, RZ, RZ, -R35 ;  /* 0x000000ffff217224 */ /* 0x000fc400078e0a23 */
[----:B------:R-:W-:Y:S02]  /*51c0*/  IMAD R24, R31, UR17, R24 ;  /* 0x000000111f187c24 */ /* 0x000fe4000f8e0218 */
[----:B------:R-:W-:Y:S02]  /*51d0*/  IMAD R31, R33, UR31, R34 ;  /* 0x0000001f211f7c24 */ /* 0x000fe4000f8e0222 */
[----:B------:R-:W-:Y:S02]  /*51e0*/  IMAD R35, R28, UR32, R35 ;  /* 0x000000201c237c24 */ /* 0x000fe4000f8e0223 */
[----:B------:R-:W-:Y:S01]  /*51f0*/  IMAD R24, R31, UR20, R24 ;  /* 0x000000141f187c24 */ /* 0x000fe2000f8e0218 */
[----:B------:R-:W-:Y:S01]  /*5200*/  IADD3 R31, PT, PT, -R37, RZ, RZ ;  /* 0x000000ff251f7210 */ /* 0x000fe20007ffe1ff */
[----:B------:R-:W-:Y:S02]  /*5210*/  IMAD.MOV R28, RZ, RZ, -R38 ;  /* 0x000000ffff1c7224 */ /* 0x000fe400078e0a26 */
[----:B------:R-:W-:Y:S01]  /*5220*/  @P3 IADD3 R40, PT, PT, R40, -UR35, RZ ;  /* 0x8000002328283c10 */ /* 0x000fe2000fffe0ff */
[----:B------:R-:W-:-:S02]  /*5230*/  @P3 VIADD R30, R30, 0x1 ;  /* 0x000000011e1e3836 */ /* 0x000fc40000000000 */
        /* <DEDUP_REMOVED lines=8> */
[----:B------:R-:W-:Y:S01]  /*52c0*/  IADD3 R31, PT, PT, -R30, RZ, RZ ;  /* 0x000000ff1e1f7210 */ /* 0x000fe20007ffe1ff */
[----:B------:R-:W-:-:S04]  /*52d0*/  IMAD.MOV.U32 R24, RZ, RZ, R30 ;  /* 0x000000ffff187224 */ /* 0x000fc800078e001e */
[----:B------:R-:W-:-:S04]  /*52e0*/  IMAD R38, R31, UR35, R38 ;  /* 0x000000231f267c24 */ /* 0x000fc8000f8e0226 */
[----:B------:R-:W-:Y:S01]  /*52f0*/  IMAD R33, R38, UR24, R37 ;  /* 0x0000001826217c24 */ /* 0x000fe2000f8e0225 */
[----:B------:R-:W-:Y:S06]  /*5300*/  BRA.U UP0, `(.L_x_7104) ;  /* 0xfffffff100cc7547 */ /* 0x000fec000b83ffff */
.L_x_7103:
        /* <DEDUP_REMOVED lines=16> */
[----:B------:R-:W1:Y:S01]  /*5410*/  LDCU UR4, c[0x0][UR4+0x3ec] ;  /* 0x00007d80040477ac */ /* 0x000e620008000800 */
[----:B0-----:R-:W0:Y:S01]  /*5420*/  I2F.U32.RP R28, UR20 ;  /* 0x00000014001c7d06 */ /* 0x001e220008209000 */
[----:B------:R-:W-:Y:S01]  /*5430*/  IMAD R35, RZ, RZ, -UR20 ;  /* 0x80000014ff237e24 */ /* 0x000fe2000f8e02ff */
[----:B------:R-:W-:Y:S01]  /*5440*/  ISETP.NE.U32.AND P5, PT, RZ, UR20, PT ;  /* 0x00000014ff007c0c */ /* 0x000fe2000bfa5070 */
[----:B------:R-:W1:Y:S01]  /*5450*/  LDCU UR15, c[0x0][UR15+0x3ec] ;  /* 0x00007d800f0f77ac */ /* 0x000e620008000800 */
[----:B------:R-:W1:Y:S04]  /*5460*/  LDCU UR16, c[0x0][UR16+0x3ec] ;  /* 0x00007d80101077ac */ /* 0x000e680008000800 */
[----:B--2---:R-:W2:Y:S01]  /*5470*/  I2F.U32.RP R32, UR21 ;  /* 0x0000001500207d06 */ /* 0x004ea20008209000 */
[----:B------:R-:W1:Y:S01]  /*5480*/  LDCU UR17, c[0x0][UR17+0x3ec] ;  /* 0x00007d80111177ac */ /* 0x000e620008000800 */
[----:B----4-:R-:W-:-:S06]  /*5490*/  IADD3 R37, PT, PT, RZ, -UR23, RZ ;  /* 0x80000017ff257c10 */ /* 0x010fcc000fffe0ff */
[----:B0-----:R-:W1:Y:S08]  /*54a0*/  MUFU.RCP R28, R28 ;  /* 0x0000001c001c7308 */ /* 0x001e700000001000 */
[----:B--2---:R-:W-:Y:S08]  /*54b0*/  MUFU.RCP R32, R32 ;  /* 0x0000002000207308 */ /* 0x004ff00000001000 */
[----:B---3--:R-:W0:Y:S01]  /*54c0*/  I2F.U32.RP R34, UR22 ;  /* 0x0000001600227d06 */ /* 0x008e220008209000 */
[----:B-1----:R-:W-:-:S07]  /*54d0*/  IADD3 R30, PT, PT, R28, 0xffffffe, RZ ;  /* 0x0ffffffe1c1e7810 */ /* 0x002fce0007ffe0ff */
[----:B------:R1:W2:Y:S08]  /*54e0*/  F2I.FTZ.U32.TRUNC.NTZ R31, R30 ;  /* 0x0000001e001f7305 */ /* 0x0002b0000021f000 */
[----:B0-----:R-:W-:Y:S01]  /*54f0*/  MUFU.RCP R34, R34 ;  /* 0x0000002200227308 */ /* 0x001fe20000001000 */
[----:B-1----:R-:W-:Y:S02]  /*5500*/  HFMA2 R30, -RZ, RZ, 0, 0 ;  /* 0x00000000ff1e7431 */ /* 0x002fe400000001ff */
[----:B--2---:R-:W-:-:S04]  /*5510*/  IMAD R35, R35, R31, RZ ;  /* 0x0000001f23237224 */ /* 0x004fc800078e02ff */
[----:B------:R-:W-:Y:S01]  /*5520*/  IMAD.HI.U32 R31, R31, R35, R30 ;  /* 0x000000231f1f7227 */ /* 0x000fe200078e001e */
[----:B------:R-:W-:-:S05]  /*5530*/  IADD3 R35, PT, PT, RZ, -UR21, RZ ;  /* 0x80000015ff237c10 */ /* 0x000fca000fffe0ff */
        /* <DEDUP_REMOVED lines=55> */
[----:B------:R-:W-:-:S05]  /*58b0*/  IADD3 R31, PT, PT, -R28, RZ, RZ ;  /* 0x000000ff1c1f7210 */ /* 0x000fca0007ffe1ff */
[----:B------:R-:W-:Y:S02]  /*58c0*/  IMAD R24, R31, UR20, R24 ;  /* 0x000000141f187c24 */ /* 0x000fe4000f8e0218 */
[----:B------:R-:W-:Y:S02]  /*58d0*/  IMAD.MOV R31, RZ, RZ, -R32 ;  /* 0x000000ffff1f7224 */ /* 0x000fe400078e0a20 */
[----:B------:R-:W-:Y:S01]  /*58e0*/  IMAD R24, R24, UR4, R33 ;  /* 0x0000000418187c24 */ /* 0x000fe2000f8e0221 */
[----:B------:R-:W-:Y:S01]  /*58f0*/  IADD3 R33, PT, PT, -R35, RZ, RZ ;  /* 0x000000ff23217210 */ /* 0x000fe20007ffe1ff */
[----:B------:R-:W-:Y:S01]  /*5900*/  @P4 VIADD R30, R30, 0x1 ;  /* 0x000000011e1e4836 */ /* 0x000fe20000000000 */
[----:B------:R-:W-:Y:S01]  /*5910*/  @!P5 LOP3.LUT R30, RZ, UR23, RZ, 0x33, !PT ;  /* 0x00000017ff1edc12 */ /* 0x000fe2000f8e33ff */
[----:B------:R-:W-:-:S04]  /*5920*/  IMAD R31, R31, UR21, R28 ;  /* 0x000000151f1f7c24 */ /* 0x000fc8000f8e021c */
[----:B------:R-:W-:Y:S02]  /*5930*/  IMAD R24, R31, UR15, R24 ;  /* 0x0000000f1f187c24 */ /* 0x000fe4000f8e0218 */
[----:B------:R-:W-:Y:S02]  /*5940*/  IMAD R31, R33, UR22, R32 ;  /* 0x00000016211f7c24 */ /* 0x000fe4000f8e0220 */
[----:B------:R-:W-:Y:S02]  /*5950*/  IMAD.MOV R28, RZ, RZ, -R30 ;  /* 0x000000ffff1c7224 */ /* 0x000fe400078e0a1e */
[----:B------:R-:W-:Y:S01]  /*5960*/  IMAD R31, R31, UR16, R24 ;  /* 0x000000101f1f7c24 */ /* 0x000fe2000f8e0218 */
[----:B------:R-:W-:Y:S01]  /*5970*/  MOV R24, R30 ;  /* 0x0000001e00187202 */ /* 0x000fe20000000f00 */
[----:B------:R-:W-:-:S04]  /*5980*/  IMAD R28, R28, UR23, R35 ;  /* 0x000000171c1c7c24 */ /* 0x000fc8000f8e0223 */
[----:B------:R-:W-:-:S07]  /*5990*/  IMAD R33, R28, UR17, R31 ;  /* 0x000000111c217c24 */ /* 0x000fce000f8e021f */
.L_x_7106:
        /* <DEDUP_REMOVED lines=55> */
.L_x_7107:
        /* <DEDUP_REMOVED lines=27> */
.L_x_7105:
[----:B-1----:R-:W1:Y:S01]  /*5ec0*/  LDC.64 R30, c[0x0][0x380] ;  /* 0x0000e000ff1e7b82 */ /* 0x002e620000000a00 */
[----:B------:R-:W2:Y:S02]  /*5ed0*/  LDCU UR4, c[0x0][0x3ec] ;  /* 0x00007d80ff0477ac */ /* 0x000ea40008000800 */
[----:B--2---:R-:W-:-:S04]  /*5ee0*/  IMAD R33, R24, UR4, R33 ;  /* 0x0000000418217c24 */ /* 0x004fc8000f8e0221 */
[----:B-1----:R-:W-:-:S05]  /*5ef0*/  IMAD.WIDE.U32 R30, R33, 0x4, R30 ;  /* 0x00000004211e7825 */ /* 0x002fca00078e001e */
[----:B------:R2:W5:Y:S02]  /*5f00*/  LDG.E R24, desc[UR18][R30.64] ;  /* 0x000000121e187981 */ /* 0x000564000c1e1900 */
.L_x_7102:
[----:B0-----:R-:W-:Y:S05]  /*5f10*/  BSYNC.RECONVERGENT B1 ;  /* 0x0000000000017941 */ /* 0x001fea0003800200 */
.L_x_7101:
[----:B------:R-:W-:-:S05]  /*5f20*/  IMAD.IADD R5, R19, 0x1, R5 ;  /* 0x0000000113057824 */ /* 0x000fca00078e0205 */
        /* <DEDUP_REMOVED lines=10> */
.L_x_7110:
        /* <DEDUP_REMOVED lines=8> */
[----:B------:R-:W1:Y:S02]  /*6050*/  LDCU UR28, c[0x0][UR15+0x388] ;  /* 0x000071000f1c77ac */ /* 0x000e640008000800 */
[----:B------:R-:W0:Y:S06]  /*6060*/  LDCU UR29, c[0x0][UR16+0x388] ;  /* 0x00007100101d77ac */ /* 0x000e2c0008000800 */
[----:B------:R-:W3:Y:S02]  /*6070*/  LDCU UR30, c[0x0][UR17+0x388] ;  /* 0x00007100111e77ac */ /* 0x000ee40008000800 */
[----:B------:R-:W4:Y:S01]  /*6080*/  LDCU UR31, c[0x0][UR20+0x388] ;  /* 0x00007100141f77ac */ /* 0x000f220008000800 */
[----:B------:R-:W-:Y:S01]  /*6090*/  UIADD3 UR21, UPT, UPT, UR14, -0x5, URZ ;  /* 0xfffffffb0e157890 */ /* 0x000fe2000fffe0ff */
[----:B-12---:R-:W1:Y:S01]  /*60a0*/  I2F.U32.RP R30, UR28 ;  /* 0x0000001c001e7d06 */ /* 0x006e620008209000 */
[----:B------:R-:W-:-:S02]  /*60b0*/  IADD3 R33, PT, PT, RZ, -UR28, RZ ;  /* 0x8000001cff217c10 */ /* 0x000fc4000fffe0ff */
[----:B------:R-:W-:Y:S01]  /*60c0*/  USHF.L.U32 UR21, UR21, 0x2, URZ ;  /* 0x0000000215157899 */ /* 0x000fe200080006ff */
[----:B------:R-:W-:Y:S01]  /*60d0*/  ISETP.NE.U32.AND P5, PT, RZ, UR28, PT ;  /* 0x0000001cff007c0c */ /* 0x000fe2000bfa5070 */
[----:B------:R-:W-:Y:S02]  /*60e0*/  UIADD3 UR22, UPT, UPT, UR14, -0x6, URZ ;  /* 0xfffffffa0e167890 */ /* 0x000fe4000fffe0ff */
[----:B------:R-:W-:Y:S01]  /*60f0*/  UIADD3 UR23, UPT, UPT, UR14, -0x7, URZ ;  /* 0xfffffff90e177890 */ /* 0x000fe2000fffe0ff */
[----:B0-----:R-:W0:Y:S01]  /*6100*/  I2F.U32.RP R31, UR29 ;  /* 0x0000001d001f7d06 */ /* 0x001e220008209000 */
[----:B---3--:R-:W-:Y:S01]  /*6110*/  IADD3 R35, PT, PT, RZ, -UR30, RZ ;  /* 0x8000001eff237c10 */ /* 0x008fe2000fffe0ff */
[----:B------:R-:W-:Y:S02]  /*6120*/  USHF.L.U32 UR22, UR22, 0x2, URZ ;  /* 0x0000000216167899 */ /* 0x000fe400080006ff */
[----:B------:R-:W-:-:S03]  /*6130*/  USHF.L.U32 UR23, UR23, 0x2, URZ ;  /* 0x0000000217177899 */ /* 0x000fc600080006ff */
[----:B------:R-:W2:Y:S01]  /*6140*/  LDCU UR32, c[0x0][UR21+0x388] ;  /* 0x00007100152077ac */ /* 0x000ea20008000800 */
[----:B-1----:R-:W1:Y:S01]  /*6150*/  MUFU.RCP R30, R30 ;  /* 0x0000001e001e7308 */ /* 0x002e620000001000 */
[----:B------:R-:W-:Y:S01]  /*6160*/  UIADD3 UR14, UPT, UPT, UR14, -0x8, URZ ;  /* 0xfffffff80e0e7890 */ /* 0x000fe2000fffe0ff */
[----:B------:R-:W3:Y:S06]  /*6170*/  LDCU UR15, c[0x0][UR15+0x3ec] ;  /* 0x00007d800f0f77ac */ /* 0x000eec0008000800 */
[----:B0-----:R-:W-:Y:S01]  /*6180*/  MUFU.RCP R31, R31 ;  /* 0x0000001f001f7308 */ /* 0x001fe20000001000 */
[----:B------:R-:W0:Y:S01]  /*6190*/  LDCU UR33, c[0x0][UR22+0x388] ;  /* 0x00007100162177ac */ /* 0x000e220008000800 */
[----:B------:R-:W4:Y:S06]  /*61a0*/  LDCU UR34, c[0x0][UR23+0x388] ;  /* 0x00007100172277ac */ /* 0x000f2c0008000800 */
[----:B--2---:R-:W2:Y:S01]  /*61b0*/  I2F.U32.RP R34, UR32 ;  /* 0x0000002000227d06 */ /* 0x004ea20008209000 */
[----:B------:R-:W-:Y:S01]  /*61c0*/  IADD3 R37, PT, PT, RZ, -UR32, RZ ;  /* 0x80000020ff257c10 */ /* 0x000fe2000fffe0ff */
[----:B-1----:R-:W-:Y:S01]  /*61d0*/  VIADD R28, R30, 0xffffffe ;  /* 0x0ffffffe1e1c7836 */ /* 0x002fe20000000000 */
[----:B------:R-:W-:Y:S01]  /*61e0*/  USHF.L.U32 UR24, UR14, 0x2, URZ ;  /* 0x000000020e187899 */ /* 0x000fe200080006ff */
[----:B------:R-:W1:Y:S04]  /*61f0*/  LDCU UR16, c[0x0][UR16+0x3ec] ;  /* 0x00007d80101077ac */ /* 0x000e680008000800 */
[----:B------:R3:W0:Y:S01]  /*6200*/  F2I.FTZ.U32.TRUNC.NTZ R29, R28 ;  /* 0x0000001c001d7305 */ /* 0x000622000021f000 */
[----:B------:R-:W1:Y:S01]  /*6210*/  LDCU UR17, c[0x0][UR17+0x3ec] ;  /* 0x00007d80111177ac */ /* 0x000e620008000800 */
[----:B------:R-:W1:Y:S01]  /*6220*/  LDCU UR20, c[0x0][UR20+0x3ec] ;  /* 0x00007d80141477ac */ /* 0x000e620008000800 */
[----:B----4-:R-:W-:-:S05]  /*6230*/  IMAD R41, RZ, RZ, -UR34 ;  /* 0x80000022ff297e24 */ /* 0x010fca000f8e02ff */
        /* <DEDUP_REMOVED lines=16> */
[----:B------:R-:W1:Y:S03]  /*6340*/  F2I.FTZ.U32.TRUNC.NTZ R29, R29 ;  /* 0x0000001d001d7305 */ /* 0x000e66000021f000 */
[----:B------:R-:W-:-:S05]  /*6350*/  IMAD R28, R32, UR28, R5 ;  /* 0x0000001c201c7c24 */ /* 0x000fca000f8e0205 */
[----:B------:R-:W-:Y:S01]  /*6360*/  ISETP.GE.U32.AND P3, PT, R28, UR28, PT ;  /* 0x0000001c1c007c0c */ /* 0x000fe2000bf66070 */
[----:B------:R-:W2:Y:S01]  /*6370*/  I2F.U32.RP R32, UR30 ;  /* 0x0000001e00207d06 */ /* 0x000ea20008209000 */
[----:B-1----:R-:W-:-:S07]  /*6380*/  IMAD R31, R31, R29, RZ ;  /* 0x0000001d1f1f7224 */ /* 0x002fce00078e02ff */
[----:B------:R-:W-:Y:S04]  /*6390*/  MUFU.RCP R33, R33 ;  /* 0x0000002100217308 */ /* 0x000fe80000001000 */
[----:B------:R-:W-:Y:S01]  /*63a0*/  @P3 VIADD R28, R28, -UR28 ;  /* 0x8000001c1c1c3c36 */ /* 0x000fe20008000000 */
[----:B------:R-:W-:-:S03]  /*63b0*/  @P3 IADD3 R30, PT, PT, R30, 0x1, RZ ;  /* 0x000000011e1e3810 */ /* 0x000fc60007ffe0ff */
[----:B--2---:R-:W1:Y:S01]  /*63c0*/  MUFU.RCP R32, R32 ;  /* 0x0000002000207308 */ /* 0x004e620000001000 */
[----:B------:R-:W-:Y:S02]  /*63d0*/  ISETP.GE.U32.AND P4, PT, R28, UR28, PT ;  /* 0x0000001c1c007c0c */ /* 0x000fe4000bf86070 */
[----:B------:R-:W-:-:S05]  /*63e0*/  MOV R28, RZ ;  /* 0x000000ff001c7202 */ /* 0x000fca0000000f00 */
[----:B------:R-:W-:Y:S01]  /*63f0*/  IMAD.HI.U32 R31, R29, R31, R28 ;  /* 0x0000001f1d1f7227 */ /* 0x000fe200078e001c */
[----:B------:R-:W-:Y:S05]  /*6400*/  MUFU.RCP R36, R36 ;  /* 0x0000002400247308 */ /* 0x000fea0000001000 */
[----:B------:R-:W-:Y:S01]  /*6410*/  @P4 VIADD R30, R30, 0x1 ;  /* 0x000000011e1e4836 */ /* 0x000fe20000000000 */
[----:B------:R-:W-:Y:S02]  /*6420*/  @!P5 LOP3.LUT R30, RZ, UR28, RZ, 0x33, !PT ;  /* 0x0000001cff1edc12 */ /* 0x000fe4000f8e33ff */
[----:B------:R-:W-:-:S03]  /*6430*/  ISETP.NE.U32.AND P5, PT, RZ, UR29, PT ;  /* 0x0000001dff007c0c */ /* 0x000fc6000bfa5070 */
[----:B------:R-:W-:-:S05]  /*6440*/  IMAD.HI.U32 R31, R31, R30, RZ ;  /* 0x0000001e1f1f7227 */ /* 0x000fca00078e00ff */
[----:B------:R-:W-:-:S05]  /*6450*/  IADD3 R29, PT, PT, -R31, RZ, RZ ;  /* 0x000000ff1f1d7210 */ /* 0x000fca0007ffe1ff */
[----:B------:R-:W-:Y:S02]  /*6460*/  IMAD R28, R29, UR29, R30 ;  /* 0x0000001d1d1c7c24 */ /* 0x000fe4000f8e021e */
[----:B-1----:R-:W-:-:S03]  /*6470*/  VIADD R29, R32, 0xffffffe ;  /* 0x0ffffffe201d7836 */ /* 0x002fc60000000000 */
        /* <DEDUP_REMOVED lines=87> */
[----:B-1----:R-:W-:Y:S01]  /*69f0*/  IMAD R37, R28, R29, RZ ;  /* 0x0000001d1c257224 */ /* 0x002fe200078e02ff */
        /* <DEDUP_REMOVED lines=8> */
[----:B------:R-:W-:Y:S02]  /*6a80*/  IMAD R5, R28, UR28, R5 ;  /* 0x0000001c1c057c24 */ /* 0x000fe4000f8e0205 */
[----:B------:R-:W-:Y:S01]  /*6a90*/  IMAD R28, R29, UR35, R36 ;  /* 0x000000231d1c7c24 */ /* 0x000fe2000f8e0224 */
[----:B------:R-:W-:Y:S01]  /*6aa0*/  IADD3 R29, PT, PT, -R31, RZ, RZ ;  /* 0x000000ff1f1d7210 */ /* 0x000fe20007ffe1ff */
[----:B------:R-:W-:Y:S01]  /*6ab0*/  IMAD R5, R5, UR15, R26 ;  /* 0x0000000f05057c24 */ /* 0x000fe2000f8e021a */
[----:B------:R-:W-:Y:S01]  /*6ac0*/  IADD3 R26, PT, PT, -R32, RZ, RZ ;  /* 0x000000ff201a7210 */ /* 0x000fe20007ffe1ff */
[----:B------:R-:W-:Y:S01]  /*6ad0*/  ULOP3.LUT UR15, UR25, 0xfffffff8, URZ, 0xc0, !UPT ;  /* 0xfffffff8190f7892 */ /* 0x000fe2000f8ec0ff */
[----:B------:R-:W-:Y:S01]  /*6ae0*/  ISETP.GE.U32.AND P3, PT, R28, UR35, PT ;  /* 0x000000231c007c0c */ /* 0x000fe2000bf66070 */
[----:B------:R-:W-:-:S02]  /*6af0*/  IMAD R30, R29, UR29, R30 ;  /* 0x0000001d1d1e7c24 */ /* 0x000fc4000f8e021e */
[----:B------:R-:W-:Y:S01]  /*6b00*/  IMAD R26, R26, UR30, R31 ;  /* 0x0000001e1a1a7c24 */ /* 0x000fe2000f8e021f */
[----:B------:R-:W-:Y:S01]  /*6b10*/  UISETP.NE.AND UP0, UPT, UR4, UR15, UPT ;  /* 0x0000000f0400728c */ /* 0x000fe2000bf05270 */
[----:B------:R-:W-:Y:S02]  /*6b20*/  IMAD R5, R30, UR16, R5 ;  /* 0x000000101e057c24 */ /* 0x000fe4000f8e0205 */
[----:B------:R-:W-:Y:S02]  /*6b30*/  IMAD.MOV R29, RZ, RZ, -R33 ;  /* 0x000000ffff1d7224 */ /* 0x000fe400078e0a21 */
[----:B------:R-:W-:Y:S01]  /*6b40*/  IMAD R5, R26, UR17, R5 ;  /* 0x000000111a057c24 */ /* 0x000fe2000f8e0205 */
[----:B------:R-:W-:Y:S01]  /*6b50*/  IADD3 R26, PT, PT, -R34, RZ, RZ ;  /* 0x000000ff221a7210 */ /* 0x000fe20007ffe1ff */
[----:B------:R-:W-:Y:S02]  /*6b60*/  IMAD R32, R29, UR31, R32 ;  /* 0x0000001f1d207c24 */ /* 0x000fe4000f8e0220 */
[----:B------:R-:W-:Y:S01]  /*6b70*/  @P3 IADD3 R28, PT, PT, R28, -UR35, RZ ;  /* 0x800000231c1c3c10 */ /* 0x000fe2000fffe0ff */
[----:B------:R-:W-:Y:S01]  /*6b80*/  IMAD.MOV R29, RZ, RZ, -R35 ;  /* 0x000000ffff1d7224 */ /* 0x000fe200078e0a23 */
[----:B------:R-:W-:Y:S01]  /*6b90*/  @P3 IADD3 R37, PT, PT, R37, 0x1, RZ ;  /* 0x0000000125253810 */ /* 0x000fe20007ffe0ff */
[----:B------:R-:W-:Y:S01]  /*6ba0*/  IMAD R5, R32, UR20, R5 ;  /* 0x0000001420057c24 */ /* 0x000fe2000f8e0205 */
[----:B------:R-:W-:Y:S01]  /*6bb0*/  ISETP.GE.U32.AND P4, PT, R28, UR35, PT ;  /* 0x000000231c007c0c */ /* 0x000fe2000bf86070 */
[----:B------:R-:W-:-:S02]  /*6bc0*/  IMAD R26, R26, UR32, R33 ;  /* 0x000000201a1a7c24 */ /* 0x000fc4000f8e0221 */
[----:B------:R-:W-:Y:S02]  /*6bd0*/  IMAD R34, R29, UR33, R34 ;  /* 0x000000211d227c24 */ /* 0x000fe4000f8e0222 */
[----:B---3--:R-:W-:Y:S02]  /*6be0*/  IMAD R5, R26, UR21, R5 ;  /* 0x000000151a057c24 */ /* 0x008fe4000f8e0205 */
[----:B------:R-:W-:Y:S02]  /*6bf0*/  IMAD.MOV R26, RZ, RZ, -R36 ;  /* 0x000000ffff1a7224 */ /* 0x000fe400078e0a24 */
[----:B0-----:R-:W-:Y:S02]  /*6c00*/  IMAD R5, R34, UR22, R5 ;  /* 0x0000001622057c24 */ /* 0x001fe4000f8e0205 */
[----:B------:R-:W-:Y:S02]  /*6c10*/  IMAD R26, R26, UR34, R35 ;  /* 0x000000221a1a7c24 */ /* 0x000fe4000f8e0223 */
[----:B------:R-:W-:-:S02]  /*6c20*/  @P4 IADD3 R37, PT, PT, R37, 0x1, RZ ;  /* 0x0000000125254810 */ /* 0x000fc40007ffe0ff */
[----:B------:R-:W-:Y:S01]  /*6c30*/  @!P5 LOP3.LUT R37, RZ, UR35, RZ, 0x33, !PT ;  /* 0x00000023ff25dc12 */ /* 0x000fe2000f8e33ff */
[----:B----4-:R-:W-:-:S03]  /*6c40*/  IMAD R26, R26, UR23, R5 ;  /* 0x000000171a1a7c24 */ /* 0x010fc6000f8e0205 */
[----:B------:R-:W-:Y:S02]  /*6c50*/  IADD3 R29, PT, PT, -R37, RZ, RZ ;  /* 0x000000ff251d7210 */ /* 0x000fe40007ffe1ff */
[----:B------:R-:W-:-:S03]  /*6c60*/  MOV R5, R37 ;  /* 0x0000002500057202 */ /* 0x000fc60000000f00 */
[----:B------:R-:W-:-:S04]  /*6c70*/  IMAD R29, R29, UR35, R36 ;  /* 0x000000231d1d7c24 */ /* 0x000fc8000f8e0224 */
[----:B------:R-:W-:Y:S01]  /*6c80*/  IMAD R26, R29, UR24, R26 ;  /* 0x000000181d1a7c24 */ /* 0x000fe2000f8e021a */
[----:B------:R-:W-:Y:S06]  /*6c90*/  BRA.U UP0, `(.L_x_7110) ;  /* 0xfffffff100cc7547 */ /* 0x000fec000b83ffff */
.L_x_7109:
        /* <DEDUP_REMOVED lines=16> */
[----:B------:R-:W4:Y:S01]  /*6da0*/  LDCU UR4, c[0x0][UR4+0x3ec] ;  /* 0x00007d80040477ac */ /* 0x000f220008000800 */
[----:B-12---:R-:W1:Y:S01]  /*6db0*/  I2F.U32.RP R30, UR20 ;  /* 0x00000014001e7d06 */ /* 0x006e620008209000 */
[----:B------:R-:W-:Y:S01]  /*6dc0*/  IADD3 R33, PT, PT, RZ, -UR20, RZ ;  /* 0x80000014ff217c10 */ /* 0x000fe2000fffe0ff */
[----:B------:R-:W2:Y:S01]  /*6dd0*/  LDCU UR15, c[0x0][UR15+0x3ec] ;  /* 0x00007d800f0f77ac */ /* 0x000ea20008000800 */
[----:B------:R-:W-:Y:S01]  /*6de0*/  ISETP.NE.U32.AND P5, PT, RZ, UR20, PT ;  /* 0x00000014ff007c0c */ /* 0x000fe2000bfa5070 */
[----:B------:R-:W2:Y:S04]  /*6df0*/  LDCU UR16, c[0x0][UR16+0x3ec] ;  /* 0x00007d80101077ac */ /* 0x000ea80008000800 */
[----:B0-----:R-:W0:Y:S01]  /*6e00*/  I2F.U32.RP R31, UR21 ;  /* 0x00000015001f7d06 */ /* 0x001e220008209000 */
[----:B---3--:R-:W-:Y:S01]  /*6e10*/  IADD3 R35, PT, PT, RZ, -UR22, RZ ;  /* 0x80000016ff237c10 */ /* 0x008fe2000fffe0ff */
[----:B------:R-:W3:Y:S06]  /*6e20*/  LDCU UR17, c[0x0][UR17+0x3ec] ;  /* 0x00007d80111177ac */ /* 0x000eec0008000800 */
[----:B-1----:R-:W1:Y:S08]  /*6e30*/  MUFU.RCP R30, R30 ;  /* 0x0000001e001e7308 */ /* 0x002e700000001000 */
[----:B0-----:R-:W-:Y:S01]  /*6e40*/  MUFU.RCP R31, R31 ;  /* 0x0000001f001f7308 */ /* 0x001fe20000001000 */
[----:B-1----:R-:W-:-:S07]  /*6e50*/  VIADD R28, R30, 0xffffffe ;  /* 0x0ffffffe1e1c7836 */ /* 0x002fce0000000000 */
[----:B------:R0:W1:Y:S02]  /*6e60*/  F2I.FTZ.U32.TRUNC.NTZ R29, R28 ;  /* 0x0000001c001d7305 */ /* 0x000064000021f000 */
[----:B0-----:R-:W-:Y:S02]  /*6e70*/  HFMA2 R28, -RZ, RZ, 0, 0 ;  /* 0x00000000ff1c7431 */ /* 0x001fe400000001ff */
[----:B-1----:R-:W-:-:S04]  /*6e80*/  IMAD R33, R33, R29, RZ ;  /* 0x0000001d21217224 */ /* 0x002fc800078e02ff */
[----:B------:R-:W-:Y:S01]  /*6e90*/  IMAD.HI.U32 R30, R29, R33, R28 ;  /* 0x000000211d1e7227 */ /* 0x000fe200078e001c */
[----:B------:R-:W-:Y:S01]  /*6ea0*/  IADD3 R29, PT, PT, R31, 0xffffffe, RZ ;  /* 0x0ffffffe1f1d7810 */ /* 0x000fe20007ffe0ff */
[----:B----4-:R-:W-:Y:S02]  /*6eb0*/  I2F.U32.RP R33, UR23 ;  /* 0x0000001700217d06 */ /* 0x010fe40008209000 */
        /* <DEDUP_REMOVED lines=18> */
[----:B------:R-:W-:-:S05]  /*6fe0*/  IMAD.HI.U32 R31, R31, R30, RZ ;  /* 0x0000001e1f1f7227 */ /* 0x000fca00078e00ff */
[----:B------:R-:W-:-:S05]  /*6ff0*/  IADD3 R29, PT, PT, -R31, RZ, RZ ;  /* 0x000000ff1f1d7210 */ /* 0x000fca0007ffe1ff */
[----:B------:R-:W-:Y:S01]  /*7000*/  IMAD R28, R29, UR21, R30 ;  /* 0x000000151d1c7c24 */ /* 0x000fe2000f8e021e */
[----:B0-----:R-:W-:-:S04]  /*7010*/  IADD3 R29, PT, PT, R32, 0xffffffe, RZ ;  /* 0x0ffffffe201d7810 */ /* 0x001fc80007ffe0ff */
        /* <DEDUP_REMOVED lines=42> */
[----:B--2---:R-:W-:Y:S02]  /*72c0*/  IMAD R5, R30, UR15, R5 ;  /* 0x0000000f1e057c24 */ /* 0x004fe4000f8e0205 */
[----:B------:R-:W-:Y:S01]  /*72d0*/  IMAD R26, R26, UR22, R31 ;  /* 0x000000161a1a7c24 */ /* 0x000fe2000f8e021f */
[----:B------:R-:W-:-:S03]  /*72e0*/  IADD3 R29, PT, PT, -R33, RZ, RZ ;  /* 0x000000ff211d7210 */ /* 0x000fc60007ffe1ff */
[----:B------:R-:W-:Y:S01]  /*72f0*/  IMAD R26, R26, UR16, R5 ;  /* 0x000000101a1a7c24 */ /* 0x000fe2000f8e0205 */
[----:B------:R-:W-:Y:S01]  /*7300*/  MOV R5, R33 ;  /* 0x0000002100057202 */ /* 0x000fe20000000f00 */
[----:B------:R-:W-:-:S04]  /*7310*/  IMAD R29, R29, UR23, R32 ;  /* 0x000000171d1d7c24 */ /* 0x000fc8000f8e0220 */
[----:B---3--:R-:W-:-:S07]  /*7320*/  IMAD R26, R29, UR17, R26 ;  /* 0x000000111d1a7c24 */ /* 0x008fce000f8e021a */
.L_x_7112:
        /* <DEDUP_REMOVED lines=8> */
[----:B------:R-:W1:Y:S02]  /*73b0*/  LDCU UR16, c[0x0][UR4+0x388] ;  /* 0x00007100041077ac */ /* 0x000e640008000800 */
[----:B------:R-:W0:Y:S01]  /*73c0*/  LDCU UR17, c[0x0][UR15+0x388] ;  /* 0x000071000f1177ac */ /* 0x000e220008000800 */
[----:B------:R-:W3:Y:S01]  /*73d0*/  LDCU UR4, c[0x0][UR4+0x3ec] ;  /* 0x00007d80040477ac */ /* 0x000ee20008000800 */
[----:B------:R-:W4:Y:S01]  /*73e0*/  LDCU UR15, c[0x0][UR15+0x3ec] ;  /* 0x00007d800f0f77ac */ /* 0x000f220008000800 */
[----:B-12---:R-:W1:Y:S01]  /*73f0*/  I2F.U32.RP R30, UR16 ;  /* 0x00000010001e7d06 */ /* 0x006e620008209000 */
[----:B------:R-:W-:Y:S02]  /*7400*/  IADD3 R31, PT, PT, RZ, -UR16, RZ ;  /* 0x80000010ff1f7c10 */ /* 0x000fe4000fffe0ff */
[----:B------:R-:W-:-:S05]  /*7410*/  ISETP.NE.U32.AND P5, PT, RZ, UR16, PT ;  /* 0x00000010ff007c0c */ /* 0x000fca000bfa5070 */
[----:B0-----:R-:W0:Y:S08]  /*7420*/  I2F.U32.RP R33, UR17 ;  /* 0x0000001100217d06 */ /* 0x001e300008209000 */
[----:B-1----:R-:W1:Y:S08]  /*7430*/  MUFU.RCP R30, R30 ;  /* 0x0000001e001e7308 */ /* 0x002e700000001000 */
[----:B0-----:R-:W-:Y:S01]  /*7440*/  MUFU.RCP R33, R33 ;  /* 0x0000002100217308 */ /* 0x001fe20000001000 */
[----:B-1----:R-:W-:-:S07]  /*7450*/  VIADD R28, R30, 0xffffffe ;  /* 0x0ffffffe1e1c7836 */ /* 0x002fce0000000000 */
        /* <DEDUP_REMOVED lines=24> */
[----:B---3--:R-:W-:Y:S02]  /*75e0*/  IMAD R26, R5, UR4, R26 ;  /* 0x00000004051a7c24 */ /* 0x008fe4000f8e021a */
        /* <DEDUP_REMOVED lines=10> */
[----:B----4-:R-:W-:-:S07]  /*7690*/  IMAD R26, R29, UR15, R26 ;  /* 0x0000000f1d1a7c24 */ /* 0x010fce000f8e021a */
.L_x_7113:
[----:B------:R-:W-:Y:S05]  /*76a0*/  BRA.U !UP1, `(.L_x_7111) ;  /* 0x0000000109687547 */ /* 0x000fea000b800000 */
[----:B0-----:R-:W-:-:S04]  /*76b0*/  UIADD3 UR14, UPT, UPT, UR14, -0x1, URZ ;  /* 0xffffffff0e0e7890 */ /* 0x001fc8000fffe0ff */
[----:B------:R-:W-:-:S12]  /*76c0*/  USHF.L.U32 UR14, UR14, 0x2, URZ ;  /* 0x000000020e0e7899 */ /* 0x000fd800080006ff */
[----:B------:R-:W1:Y:S01]  /*76d0*/  LDCU UR4, c[0x0][UR14+0x388] ;  /* 0x000071000e0477ac */ /* 0x000e620008000800 */
[----:B------:R-:W0:Y:S01]  /*76e0*/  LDCU UR14, c[0x0][UR14+0x3ec] ;  /* 0x00007d800e0e77ac */ /* 0x000e220008000800 */
[----:B-12---:R-:W1:Y:S01]  /*76f0*/  I2F.U32.RP R30, UR4 ;  /* 0x00000004001e7d06 */ /* 0x006e620008209000 */
[----:B------:R-:W-:Y:S01]  /*7700*/  IMAD R31, RZ, RZ, -UR4 ;  /* 0x80000004ff1f7e24 */ /* 0x000fe2000f8e02ff */
[----:B------:R-:W-:-:S06]  /*7710*/  ISETP.NE.U32.AND P5, PT, RZ, UR4, PT ;  /* 0x00000004ff007c0c */ /* 0x000fcc000bfa5070 */
[----:B-1----:R-:W1:Y:S02]  /*7720*/  MUFU.RCP R30, R30 ;  /* 0x0000001e001e7308 */ /* 0x002e640000001000 */
[----:B-1----:R-:W-:-:S06]  /*7730*/  IADD3 R28, PT, PT, R30, 0xffffffe, RZ ;  /* 0x0ffffffe1e1c7810 */ /* 0x002fcc0007ffe0ff */
[----:B------:R1:W2:Y:S02]  /*7740*/  F2I.FTZ.U32.TRUNC.NTZ R29, R28 ;  /* 0x0000001c001d7305 */ /* 0x0002a4000021f000 */
[----:B-1----:R-:W-:Y:S02]  /*7750*/  HFMA2 R28, -RZ, RZ, 0, 0 ;  /* 0x00000000ff1c7431 */ /* 0x002fe400000001ff */
        /* <DEDUP_REMOVED lines=13> */
[----:B0-----:R-:W-:Y:S01]  /*7830*/  IMAD R26, R5, UR14, R26 ;  /* 0x0000000e051a7c24 */ /* 0x001fe2000f8e021a */
[----:B------:R-:W-:-:S07]  /*7840*/  MOV R5, R32 ;  /* 0x0000002000057202 */ /* 0x000fce0000000f00 */
.L_x_7111:
[----:B------:R-:W3:Y:S01]  /*7850*/  LDC.64 R28, c[0x0][0x380] ;  /* 0x0000e000ff1c7b82 */ /* 0x000ee20000000a00 */
[----:B------:R-:W4:Y:S02]  /*7860*/  LDCU UR4, c[0x0][0x3ec] ;  /* 0x00007d80ff0477ac */ /* 0x000f240008000800 */
[----:B----4-:R-:W-:-:S04]  /*7870*/  IMAD R5, R5, UR4, R26 ;  /* 0x0000000405057c24 */ /* 0x010fc8000f8e021a */
[----:B---3--:R-:W-:-:S06]  /*7880*/  IMAD.WIDE.U32 R28, R5, 0x4, R28 ;  /* 0x00000004051c7825 */ /* 0x008fcc00078e001c */
[----:B------:R3:W5:Y:S01]  /*7890*/  LDG.E R29, desc[UR18][R28.64] ;  /* 0x000000121c1d7981 */ /* 0x000762000c1e1900 */
[----:B------:R-:W-:Y:S05]  /*78a0*/  BRA `(.L_x_7108) ;  /* 0x0000000000747947 */ /* 0x000fea0003800000 */
.L_x_7086:
        /* <DEDUP_REMOVED lines=29> */
.L_x_7108:
[----:B0-----:R-:W-:Y:S05]  /*7a80*/  BSYNC.RECONVERGENT B0 ;  /* 0x0000000000007941 */ /* 0x001fea0003800200 */
.L_x_7085:
[----:B------:R-:W0:Y:S02]  /*7a90*/  LDC R5, c[0x0][0x528] ;  /* 0x00014a00ff057b82 */ /* 0x000e240000000800 */
[----:B0-----:R-:W-:-:S13]  /*7aa0*/  ISETP.GE.AND P3, PT, R5, 0x2, PT ;  /* 0x000000020500780c */ /* 0x001fda0003f66270 */
[----:B------:R-:W-:Y:S05]  /*7ab0*/  @!P3 BRA `(.L_x_7114) ;  /* 0x000000680058b947 */ /* 0x000fea0003800000 */
[----:B------:R-:W-:Y:S01]  /*7ac0*/  ISETP.GE.U32.AND P3, PT, R25, R0, PT ;  /* 0x000000001900720c */ /* 0x000fe20003f66070 */
[----:B------:R-:W-:-:S12]  /*7ad0*/  BSSY.RECONVERGENT B0, `(.L_x_7115) ;  /* 0x00001a3000007945 */ /* 0x000fd80003800200 */
[----:B------:R-:W-:Y:S05]  /*7ae0*/  @P3 BRA `(.L_x_7116) ;  /* 0x0000001800843947 */ /* 0x000fea0003800000 */
[----:B------:R-:W-:Y:S01]  /*7af0*/  VIADD R26, R5, 0xfffffffe ;  /* 0xfffffffe051a7836 */ /* 0x000fe20000000000 */
[----:B------:R-:W0:Y:S01]  /*7b00*/  LDCU UR14, c[0x0][0x528] ;  /* 0x0000a500ff0e77ac */ /* 0x000e220008000800 */
[----:B------:R-:W-:-:S03]  /*7b10*/  HFMA2 R33, -RZ, RZ, 0, 0 ;  /* 0x00000000ff217431 */ /* 0x000fc600000001ff */
[----:B------:R-:W-:Y:S01]  /*7b20*/  ISETP.GE.U32.AND P3, PT, R26, 0x7, PT ;  /* 0x000000071a00780c */ /* 0x000fe20003f66070 */
[----:B------:R-:W-:Y:S01]  /*7b30*/  UISETP.NE.AND UP1, UPT, UR27, URZ, UPT ;  /* 0x000000ff1b00728c */ /* 0x000fe2000bf25270 */
[----:B------:R-:W-:-:S11]  /*7b40*/  MOV R26, R25 ;  /* 0x00000019001a7202 */ /* 0x000fd60000000f00 */
[----:B------:R-:W-:Y:S05]  /*7b50*/  @!P3 BRA `(.L_x_7117) ;  /* 0x0000000c0040b947 */ /* 0x000fea0003800000 */
[----:B------:R-:W-:Y:S01]  /*7b60*/  IMAD.MOV.U32 R33, RZ, RZ, RZ ;  /* 0x000000ffff217224 */ /* 0x000fe200078e00ff */
[----:B------:R-:W-:Y:S01]  /*7b70*/  MOV R26, R25 ;  /* 0x00000019001a7202 */ /* 0x000fe20000000f00 */
[----:B------:R-:W-:-:S06]  /*7b80*/  UMOV UR4, URZ ;  /* 0x000000ff00047c82 */ /* 0x000fcc0008000000 */
.L_x_7118:
        /* <DEDUP_REMOVED lines=11> */
[----:B------:R-:W4:Y:S02]  /*7c40*/  LDCU UR30, c[0x0][UR17+0x388] ;  /* 0x00007100111e77ac */ /* 0x000f240008000800 */
[----:B------:R-:W1:Y:S01]  /*7c50*/  LDCU UR31, c[0x0][UR20+0x388] ;  /* 0x00007100141f77ac */ /* 0x000e620008000800 */
[----:B------:R-:W-:Y:S01]  /*7c60*/  UIADD3 UR21, UPT, UPT, UR14, -0x5, URZ ;  /* 0xfffffffb0e157890 */ /* 0x000fe2000fffe0ff */
[----:B---3--:R-:W3:Y:S01]  /*7c70*/  I2F.U32.RP R28, UR28 ;  /* 0x0000001c001c7d06 */ /* 0x008ee20008209000 */
[----:B------:R-:W-:Y:S01]  /*7c80*/  IMAD R35, RZ, RZ, -UR28 ;  /* 0x8000001cff237e24 */ /* 0x000fe2000f8e02ff */
[----:B------:R-:W-:Y:S01]  /*7c90*/  ISETP.NE.U32.AND P5, PT, RZ, UR28, PT ;  /* 0x0000001cff007c0c */ /* 0x000fe2000bfa5070 */
[----:B------:R-:W-:-:S02]  /*7ca0*/  ULEA UR21, UR21, UR24, 0x2 ;  /* 0x0000001815157291 */ /* 0x000fc4000f8e10ff */
[----:B------:R-:W-:Y:S02]  /*7cb0*/  UIADD3 UR22, UPT, UPT, UR14, -0x6, URZ ;  /* 0xfffffffa0e167890 */ /* 0x000fe4000fffe0ff */
[----:B------:R-:W-:Y:S01]  /*7cc0*/  UIADD3 UR23, UPT, UPT, UR14, -0x7, URZ ;  /* 0xfffffff90e177890 */ /* 0x000fe2000fffe0ff */
[----:B0-----:R-:W0:Y:S01]  /*7cd0*/  I2F.U32.RP R32, UR29 ;  /* 0x0000001d00207d06 */ /* 0x001e220008209000 */
[----:B------:R-:W-:Y:S02]  /*7ce0*/  ULEA UR22, UR22, UR24, 0x2 ;  /* 0x0000001816167291 */ /* 0x000fe4000f8e10ff */
[----:B------:R-:W-:Y:S02]  /*7cf0*/  ULEA UR23, UR23, UR24, 0x2 ;  /* 0x0000001817177291 */ /* 0x000fe4000f8e10ff */
[----:B------:R-:W-:Y:S02]  /*7d00*/  UIADD3 UR14, UPT, UPT, UR14, -0x8, URZ ;  /* 0xfffffff80e0e7890 */ /* 0x000fe4000fffe0ff */
[----:B------:R-:W2:Y:S01]  /*7d10*/  LDCU UR32, c[0x0][UR21+0x388] ;  /* 0x00007100152077ac */ /* 0x000ea20008000800 */
[----:B---3--:R-:W1:Y:S01]  /*7d20*/  MUFU.RCP R28, R28 ;  /* 0x0000001c001c7308 */ /* 0x008e620000001000 */
[----:B------:R-:W-:-:S04]  /*7d30*/  ULEA UR24, UR14, UR24, 0x2 ;  /* 0x000000180e187291 */ /* 0x000fc8000f8e10ff */
[----:B------:R-:W3:Y:S03]  /*7d40*/  LDCU UR33, c[0x0][UR22+0x388] ;  /* 0x00007100162177ac */ /* 0x000ee60008000800 */
[----:B0-----:R-:W-:Y:S01]  /*7d50*/  MUFU.RCP R32, R32 ;  /* 0x0000002000207308 */ /* 0x001fe20000001000 */
[----:B------:R-:W0:Y:S01]  /*7d60*/  LDCU UR34, c[0x0][UR23+0x388] ;  /* 0x00007100172277ac */ /* 0x000e220008000800 */
[----:B------:R-:W0:Y:S06]  /*7d70*/  LDCU UR15, c[0x0][UR15+0x3ec] ;  /* 0x00007d800f0f77ac */ /* 0x000e2c0008000800 */
[----:B----4-:R-:W4:Y:S01]  /*7d80*/  I2F.U32.RP R34, UR30 ;  /* 0x0000001e00227d06 */ /* 0x010f220008209000 */
[----:B--2---:R-:W-:Y:S01]  /*7d90*/  IADD3 R41, PT, PT, RZ, -UR32, RZ ;  /* 0x80000020ff297c10 */ /* 0x004fe2000fffe0ff */
[----:B------:R-:W2:Y:S01]  /*7da0*/  LDCU UR35, c[0x0][UR24+0x388] ;  /* 0x00007100182377ac */ /* 0x000ea20008000800 */
[----:B-1----:R-:W-:Y:S01]  /*7db0*/  IADD3 R30, PT, PT, R28, 0xffffffe, RZ ;  /* 0x0ffffffe1c1e7810 */ /* 0x002fe20007ffe0ff */
[----:B------:R-:W1:Y:S04]  /*7dc0*/  LDCU UR16, c[0x0][UR16+0x3ec] ;  /* 0x00007d80101077ac */ /* 0x000e680008000800 */
[----:B------:R3:W0:Y:S01]  /*7dd0*/  F2I.FTZ.U32.TRUNC.NTZ R31, R30 ;  /* 0x0000001e001f7305 */ /* 0x000622000021f000 */
[----:B------:R-:W1:Y:S01]  /*7de0*/  LDCU UR17, c[0x0][UR17+0x3ec] ;  /* 0x00007d80111177ac */ /* 0x000e620008000800 */
[----:B------:R-:W1:Y:S06]  /*7df0*/  LDCU UR20, c[0x0][UR20+0x3ec] ;  /* 0x00007d80141477ac */ /* 0x000e6c0008000800 */
[----:B----4-:R-:W-:Y:S01]  /*7e00*/  MUFU.RCP R34, R34 ;  /* 0x0000002200227308 */ /* 0x010fe20000001000 */
[----:B---3--:R-:W-:Y:S01]  /*7e10*/  HFMA2 R30, -RZ, RZ, 0, 0 ;  /* 0x00000000ff1e7431 */ /* 0x008fe200000001ff */
[----:B------:R-:W3:Y:S01]  /*7e20*/  LDCU UR21, c[0x0][UR21+0x3ec] ;  /* 0x00007d80151577ac */ /* 0x000ee20008000800 */
[----:B------:R-:W4:Y:S01]  /*7e30*/  LDCU UR22, c[0x0][UR22+0x3ec] ;  /* 0x00007d80161677ac */ /* 0x000f220008000800 */
[----:B0-----:R-:W-:-:S04]  /*7e40*/  IMAD R35, R35, R31, RZ ;  /* 0x0000001f23237224 */ /* 0x001fc800078e02ff */
[----:B------:R-:W0:Y:S01]  /*7e50*/  I2F.U32.RP R36, UR31 ;  /* 0x0000001f00247d06 */ /* 0x000e220008209000 */
[----:B------:R-:W4:Y:S01]  /*7e60*/  LDCU UR23, c[0x0][UR23+0x3ec] ;  /* 0x00007d80171777ac */ /* 0x000f220008000800 */
[----:B------:R-:W-:Y:S01]  /*7e70*/  IMAD.HI.U32 R31, R31, R35, R30 ;  /* 0x000000231f1f7227 */ /* 0x000fe200078e001e */
[----:B------:R-:W-:Y:S01]  /*7e80*/  IADD3 R35, PT, PT, RZ, -UR29, RZ ;  /* 0x8000001dff237c10 */ /* 0x000fe2000fffe0ff */
[----:B------:R-:W4:Y:S04]  /*7e90*/  LDCU UR24, c[0x0][UR24+0x3ec] ;  /* 0x00007d80181877ac */ /* 0x000f280008000800 */
[----:B------:R-:W2:Y:S01]  /*7ea0*/  I2F.U32.RP R37, UR33 ;  /* 0x0000002100257d06 */ /* 0x000ea20008209000 */
[----:B------:R-:W-:Y:S01]  /*7eb0*/  IMAD.HI.U32 R28, R31, R26, RZ ;  /* 0x0000001a1f1c7227 */ /* 0x000fe200078e00ff */
[----:B------:R-:W-:-:S04]  /*7ec0*/  UIADD3 UR4, UPT, UPT, UR4, 0x8, URZ ;  /* 0x0000000804047890 */ /* 0x000fc8000fffe0ff */
[----:B------:R-:W-:Y:S01]  /*7ed0*/  IADD3 R31, PT, PT, -R28, RZ, RZ ;  /* 0x000000ff1c1f7210 */ /* 0x000fe20007ffe1ff */
[----:B------:R-:W-:Y:S01]  /*7ee0*/  UISETP.NE.AND UP0, UPT, UR4, UR7, UPT ;  /* 0x000000070400728c */ /* 0x000fe2000bf05270 */
[----:B0-----:R-:W-:Y:S03]  /*7ef0*/  MUFU.RCP R36, R36 ;  /* 0x0000002400247308 */ /* 0x001fe60000001000 */
[----:B------:R-:W-:Y:S02]  /*7f00*/  IMAD R30, R31, UR28, R26 ;  /* 0x0000001c1f1e7c24 */ /* 0x000fe4000f8e021a */
[----:B------:R-:W-:-:S03]  /*7f10*/  VIADD R31, R32, 0xffffffe ;  /* 0x0ffffffe201f7836 */ /* 0x000fc60000000000 */
[C---:B------:R-:W-:Y:S01]  /*7f20*/  ISETP.GE.U32.AND P3, PT, R30.reuse, UR28, PT ;  /* 0x0000001c1e007c0c */ /* 0x040fe2000bf66070 */
[----:B--2---:R-:W-:Y:S08]  /*7f30*/  MUFU.RCP R37, R37 ;  /* 0x0000002500257308 */ /* 0x004ff00000001000 */
[----:B------:R-:W0:Y:S04]  /*7f40*/  F2I.FTZ.U32.TRUNC.NTZ R31, R31 ;  /* 0x0000001f001f7305 */ /* 0x000e28000021f000 */
[----:B------:R-:W-:Y:S01]  /*7f50*/  @P3 IADD3 R30, PT, PT, R30, -UR28, RZ ;  /* 0x8000001c1e1e3c10 */ /* 0x000fe2000fffe0ff */
[----:B------:R-:W-:-:S03]  /*7f60*/  @P3 VIADD R28, R28, 0x1 ;  /* 0x000000011c1c3836 */ /* 0x000fc60000000000 */
[----:B------:R-:W-:Y:S01]  /*7f70*/  ISETP.GE.U32.AND P4, PT, R30, UR28, PT ;  /* 0x0000001c1e007c0c */ /* 0x000fe2000bf86070 */
[----:B------:R-:W-:Y:S01]  /*7f80*/  HFMA2 R30, -RZ, RZ, 0, 0 ;  /* 0x00000000ff1e7431 */ /* 0x000fe200000001ff */
[----:B------:R-:W2:Y:S01]  /*7f90*/  I2F.U32.RP R38, UR34 ;  /* 0x0000002200267d06 */ /* 0x000ea20008209000 */
[----:B0-----:R-:W-:-:S07]  /*7fa0*/  IMAD R35, R35, R31, RZ ;  /* 0x0000001f23237224 */ /* 0x001fce00078e02ff */
[----:B------:R-:W0:Y:S01]  /*7fb0*/  I2F.U32.RP R40, UR35 ;  /* 0x0000002300287d06 */ /* 0x000e220008209000 */
[----:B------:R-:W-:Y:S02]  /*7fc0*/  IMAD.HI.U32 R35, R31, R35, R30 ;  /* 0x000000231f237227 */ /* 0x000fe400078e001e */
[----:B------:R-:W-:Y:S02]  /*7fd0*/  @P4 IADD3 R28, PT, PT, R28, 0x1, RZ ;  /* 0x000000011c1c4810 */ /* 0x000fe40007ffe0ff */
[----:B------:R-:W-:Y:S02]  /*7fe0*/  @!P5 LOP3.LUT R28, RZ, UR28, RZ, 0x33, !PT ;  /* 0x0000001cff1cdc12 */ /* 0x000fe4000f8e33ff */
[----:B------:R-:W-:Y:S01]  /*7ff0*/  ISETP.NE.U32.AND P5, PT, RZ, UR29, PT ;  /* 0x0000001dff007c0c */ /* 0x000fe2000bfa5070 */
[----:B--2---:R-:W-:Y:S02]  /*8000*/  MUFU.RCP R38, R38 ;  /* 0x0000002600267308 */ /* 0x004fe40000001000 */
[----:B------:R-:W-:-:S04]  /*8010*/  IMAD.HI.U32 R32, R35, R28, RZ ;  /* 0x0000001c23207227 */ /* 0x000fc800078e00ff */
[----:B------:R-:W-:Y:S02]  /*8020*/  IMAD.MOV R31, RZ, RZ, -R32 ;  /* 0x000000ffff1f7224 */ /* 0x000fe400078e0a20 */
[----:B------:R-:W-:Y:S01]  /*8030*/  IMAD R35, RZ, RZ, -UR30 ;  /* 0x8000001eff237e24 */ /* 0x000fe2000f8e02ff */
[----:B0-----:R-:W-:Y:S01]  /*8040*/  MUFU.RCP R40, R40 ;  /* 0x0000002800287308 */ /* 0x001fe20000001000 */
        /* <DEDUP_REMOVED lines=13> */
[----:B------:R-:W-:Y:S01]  /*8120*/  IMAD.HI.U32 R34, R35, R32, RZ ;  /* 0x0000002023227227 */ /* 0x000fe200078e00ff */
[----:B------:R-:W-:-:S04]  /*8130*/  IADD3 R35, PT, PT, RZ, -UR31, RZ ;  /* 0x8000001fff237c10 */ /* 0x000fc8000fffe0ff */
[----:B------:R-:W-:-:S05]  /*8140*/  IADD3 R31, PT, PT, -R34, RZ, RZ ;  /* 0x000000ff221f7210 */ /* 0x000fca0007ffe1ff */
[----:B------:R-:W-:Y:S01]  /*8150*/  IMAD R30, R31, UR30, R32 ;  /* 0x0000001e1f1e7c24 */ /* 0x000fe2000f8e0220 */
[----:B------:R-:W-:Y:S02]  /*8160*/  IADD3 R31, PT, PT, R36, 0xffffffe, RZ ;  /* 0x0ffffffe241f7810 */ /* 0x000fe40007ffe0ff */
[----:B------:R-:W0:Y:S02]  /*8170*/  I2F.U32.RP R36, UR32 ;  /* 0x0000002000247d06 */ /* 0x000e240008209000 */
[----:B------:R-:W-:-:S06]  /*8180*/  ISETP.GE.U32.AND P3, PT, R30, UR30, PT ;  /* 0x0000001e1e007c0c */ /* 0x000fcc000bf66070 */
[----:B------:R-:W2:Y:S07]  /*8190*/  F2I.FTZ.U32.TRUNC.NTZ R31, R31 ;  /* 0x0000001f001f7305 */ /* 0x000eae000021f000 */
[----:B------:R-:W-:Y:S01]  /*81a0*/  @P3 VIADD R30, R30, -UR30 ;  /* 0x8000001e1e1e3c36 */ /* 0x000fe20008000000 */
[----:B------:R-:W-:Y:S01]  /*81b0*/  @P3 IADD3 R34, PT, PT, R34, 0x1, RZ ;  /* 0x0000000122223810 */ /* 0x000fe20007ffe0ff */
[----:B0-----:R-:W0:Y:S03]  /*81c0*/  MUFU.RCP R36, R36 ;  /* 0x0000002400247308 */ /* 0x001e260000001000 */
        /* <DEDUP_REMOVED lines=73> */
[----:B------:R-:W-:Y:S01]  /*8660*/  ISETP.NE.U32.AND P5, PT, RZ, UR35, PT ;  /* 0x00000023ff007c0c */ /* 0x000fe2000bfa5070 */
[----:B------:R-:W-:-:S04]  /*8670*/  IMAD.HI.U32 R30, R41, R38, RZ ;  /* 0x00000026291e7227 */ /* 0x000fc800078e00ff */
[----:B------:R-:W-:Y:S02]  /*8680*/  IMAD.MOV R41, RZ, RZ, -R30 ;  /* 0x000000ffff297224 */ /* 0x000fe400078e0a1e */
[----:B------:R-:W-:Y:S02]  /*8690*/  IMAD R31, R31, UR29, R28 ;  /* 0x0000001d1f1f7c24 */ /* 0x000fe4000f8e021c */
[----:B------:R-:W-:Y:S02]  /*86a0*/  IMAD R40, R41, UR35, R38 ;  /* 0x0000002329287c24 */ /* 0x000fe4000f8e0226 */
[----:B------:R-:W-:Y:S02]  /*86b0*/  IMAD.MOV R33, RZ, RZ, -R34 ;  /* 0x000000ffff217224 */ /* 0x000fe400078e0a22 */
[----:B-1----:R-:W-:Y:S01]  /*86c0*/  IMAD R26, R31, UR16, R26 ;  /* 0x000000101f1a7c24 */ /* 0x002fe2000f8e021a */
[----:B------:R-:W-:Y:S01]  /*86d0*/  ISETP.GE.U32.AND P3, PT, R40, UR35, PT ;  /* 0x0000002328007c0c */ /* 0x000fe2000bf66070 */
[----:B------:R-:W-:Y:S01]  /*86e0*/  IMAD R31, R33, UR30, R32 ;  /* 0x0000001e211f7c24 */ /* 0x000fe2000f8e0220 */
[----:B------:R-:W-:Y:S01]  /*86f0*/  IADD3 R33, PT, PT, -R35, RZ, RZ ;  /* 0x000000ff23217210 */ /* 0x000fe20007ffe1ff */
[----:B------:R-:W-:-:S02]  /*8700*/  IMAD.MOV R28, RZ, RZ, -R36 ;  /* 0x000000ffff1c7224 */ /* 0x000fc400078e0a24 */
[----:B------:R-:W-:Y:S02]  /*8710*/  IMAD R26, R31, UR17, R26 ;  /* 0x000000111f1a7c24 */ /* 0x000fe4000f8e021a */
[----:B------:R-:W-:Y:S02]  /*8720*/  IMAD R31, R33, UR31, R34 ;  /* 0x0000001f211f7c24 */ /* 0x000fe4000f8e0222 */
[----:B------:R-:W-:Y:S01]  /*8730*/  IMAD R35, R28, UR32, R35 ;  /* 0x000000201c237c24 */ /* 0x000fe2000f8e0223 */
[----:B------:R-:W-:Y:S01]  /*8740*/  IADD3 R28, PT, PT, -R38, RZ, RZ ;  /* 0x000000ff261c7210 */ /* 0x000fe20007ffe1ff */
[----:B------:R-:W-:Y:S01]  /*8750*/  IMAD R26, R31, UR20, R26 ;  /* 0x000000141f1a7c24 */ /* 0x000fe2000f8e021a */
[----:B------:R-:W-:Y:S02]  /*8760*/  IADD3 R31, PT, PT, -R37, RZ, RZ ;  /* 0x000000ff251f7210 */ /* 0x000fe40007ffe1ff */
[----:B------:R-:W-:Y:S01]  /*8770*/  @P3 IADD3 R40, PT, PT, R40, -UR35, RZ ;  /* 0x8000002328283c10 */ /* 0x000fe2000fffe0ff */
[----:B---3--:R-:W-:Y:S01]  /*8780*/  IMAD R26, R35, UR21, R26 ;  /* 0x00000015231a7c24 */ /* 0x008fe2000f8e021a */
[----:B------:R-:W-:Y:S01]  /*8790*/  @P3 IADD3 R30, PT, PT, R30, 0x1, RZ ;  /* 0x000000011e1e3810 */ /* 0x000fe20007ffe0ff */
[----:B------:R-:W-:Y:S01]  /*87a0*/  IMAD R31, R31, UR33, R36 ;  /* 0x000000211f1f7c24 */ /* 0x000fe2000f8e0224 */
[----:B------:R-:W-:Y:S01]  /*87b0*/  ISETP.GE.U32.AND P4, PT, R40, UR35, PT ;  /* 0x0000002328007c0c */ /* 0x000fe2000bf86070 */
[----:B------:R-:W-:-:S02]  /*87c0*/  IMAD R37, R28, UR34, R37 ;  /* 0x000000221c257c24 */ /* 0x000fc4000f8e0225 */
[----:B----4-:R-:W-:-:S04]  /*87d0*/  IMAD R26, R31, UR22, R26 ;  /* 0x000000161f1a7c24 */ /* 0x010fc8000f8e021a */
[----:B------:R-:W-:-:S06]  /*87e0*/  IMAD R37, R37, UR23, R26 ;  /* 0x0000001725257c24 */ /* 0x000fcc000f8e021a */
[----:B------:R-:W-:Y:S01]  /*87f0*/  @P4 VIADD R30, R30, 0x1 ;  /* 0x000000011e1e4836 */ /* 0x000fe20000000000 */
[----:B------:R-:W-:-:S04]  /*8800*/  @!P5 LOP3.LUT R30, RZ, UR35, RZ, 0x33, !PT ;  /* 0x00000023ff1edc12 */ /* 0x000fc8000f8e33ff */
[----:B------:R-:W-:Y:S01]  /*8810*/  IADD3 R31, PT, PT, -R30, RZ, RZ ;  /* 0x000000ff1e1f7210 */ /* 0x000fe20007ffe1ff */
[----:B------:R-:W-:-:S04]  /*8820*/  IMAD.MOV.U32 R26, RZ, RZ, R30 ;  /* 0x000000ffff1a7224 */ /* 0x000fc800078e001e */
[----:B------:R-:W-:-:S04]  /*8830*/  IMAD R38, R31, UR35, R38 ;  /* 0x000000231f267c24 */ /* 0x000fc8000f8e0226 */
[----:B------:R-:W-:Y:S01]  /*8840*/  IMAD R33, R38, UR24, R37 ;  /* 0x0000001826217c24 */ /* 0x000fe2000f8e0225 */
[----:B------:R-:W-:Y:S06]  /*8850*/  BRA.U UP0, `(.L_x_7118) ;  /* 0xfffffff100cc7547 */ /* 0x000fec000b83ffff */
.L_x_7117:
        /* <DEDUP_REMOVED lines=17> */
[----:B------:R-:W2:Y:S01]  /*8970*/  LDCU UR4, c[0x0][UR4+0x3ec] ;  /* 0x00007d80040477ac */ /* 0x000ea20008000800 */
[----:B---3--:R-:W3:Y:S01]  /*8980*/  I2F.U32.RP R28, UR20 ;  /* 0x00000014001c7d06 */ /* 0x008ee20008209000 */
[----:B------:R-:W-:Y:S01]  /*8990*/  IADD3 R35, PT, PT, RZ, -UR20, RZ ;  /* 0x80000014ff237c10 */ /* 0x000fe2000fffe0ff */
[----:B------:R-:W2:Y:S01]  /*89a0*/  LDCU UR15, c[0x0][UR15+0x3ec] ;  /* 0x00007d800f0f77ac */ /* 0x000ea20008000800 */
[----:B------:R-:W-:Y:S01]  /*89b0*/  ISETP.NE.U32.AND P5, PT, RZ, UR20, PT ;  /* 0x00000014ff007c0c */ /* 0x000fe2000bfa5070 */
[----:B------:R-:W2:Y:S04]  /*89c0*/  LDCU UR16, c[0x0][UR16+0x3ec] ;  /* 0x00007d80101077ac */ /* 0x000ea80008000800 */
[----:B0-----:R-:W0:Y:S01]  /*89d0*/  I2F.U32.RP R32, UR21 ;  /* 0x0000001500207d06 */ /* 0x001e220008209000 */
[----:B------:R-:W2:Y:S01]  /*89e0*/  LDCU UR17, c[0x0][UR17+0x3ec] ;  /* 0x00007d80111177ac */ /* 0x000ea20008000800 */
[----:B-1----:R-:W-:-:S06]  /*89f0*/  IMAD R37, RZ, RZ, -UR23 ;  /* 0x80000017ff257e24 */ /* 0x002fcc000f8e02ff */
[----:B---3--:R-:W2:Y:S08]  /*8a00*/  MUFU.RCP R28, R28 ;  /* 0x0000001c001c7308 */ /* 0x008eb00000001000 */
[----:B0-----:R-:W-:Y:S08]  /*8a10*/  MUFU.RCP R32, R32 ;  /* 0x0000002000207308 */ /* 0x001ff00000001000 */
[----:B----4-:R-:W0:Y:S01]  /*8a20*/  I2F.U32.RP R34, UR22 ;  /* 0x0000001600227d06 */ /* 0x010e220008209000 */
[----:B--2---:R-:W-:-:S07]  /*8a30*/  IADD3 R30, PT, PT, R28, 0xffffffe, RZ ;  /* 0x0ffffffe1c1e7810 */ /* 0x004fce0007ffe0ff */
[----:B------:R1:W2:Y:S08]  /*8a40*/  F2I.FTZ.U32.TRUNC.NTZ R31, R30 ;  /* 0x0000001e001f7305 */ /* 0x0002b0000021f000 */
[----:B0-----:R-:W-:Y:S01]  /*8a50*/  MUFU.RCP R34, R34 ;  /* 0x0000002200227308 */ /* 0x001fe20000001000 */
[----:B-1----:R-:W-:Y:S02]  /*8a60*/  IMAD.MOV.U32 R30, RZ, RZ, RZ ;  /* 0x000000ffff1e7224 */ /* 0x002fe400078e00ff */
[----:B--2---:R-:W-:-:S04]  /*8a70*/  IMAD R35, R35, R31, RZ ;  /* 0x0000001f23237224 */ /* 0x004fc800078e02ff */
[----:B------:R-:W-:Y:S01]  /*8a80*/  IMAD.HI.U32 R31, R31, R35, R30 ;  /* 0x000000231f1f7227 */ /* 0x000fe200078e001e */
[----:B------:R-:W-:-:S05]  /*8a90*/  IADD3 R35, PT, PT, RZ, -UR21, RZ ;  /* 0x80000015ff237c10 */ /* 0x000fca000fffe0ff */
        /* <DEDUP_REMOVED lines=15> */
[----:B------:R-:W-:Y:S01]  /*8b90*/  IMAD.HI.U32 R32, R35, R28, RZ ;  /* 0x0000001c23207227 */ /* 0x000fe200078e00ff */
[----:B------:R-:W-:-:S04]  /*8ba0*/  IADD3 R35, PT, PT, RZ, -UR22, RZ ;  /* 0x80000016ff237c10 */ /* 0x000fc8000fffe0ff */
[----:B------:R-:W-:-:S05]  /*8bb0*/  IADD3 R31, PT, PT, -R32, RZ, RZ ;  /* 0x000000ff201f7210 */ /* 0x000fca0007ffe1ff */
[----:B------:R-:W-:Y:S02]  /*8bc0*/  IMAD R30, R31, UR21, R28 ;  /* 0x000000151f1e7c24 */ /* 0x000fe4000f8e021c */
[----:B------:R-:W-:Y:S02]  /*8bd0*/  VIADD R31, R34, 0xffffffe ;  /* 0x0ffffffe221f7836 */ /* 0x000fe40000000000 */
[----:B------:R-:W0:Y:S01]  /*8be0*/  I2F.U32.RP R34, UR23 ;  /* 0x0000001700227d06 */ /* 0x000e220008209000 */
[----:B------:R-:W-:-:S07]  /*8bf0*/  ISETP.GE.U32.AND P3, PT, R30, UR21, PT ;  /* 0x000000151e007c0c */ /* 0x000fce000bf66070 */
[----:B------:R-:W1:Y:S06]  /*8c00*/  F2I.FTZ.U32.TRUNC.NTZ R31, R31 ;  /* 0x0000001f001f7305 */ /* 0x000e6c000021f000 */
[----:B------:R-:W-:Y:S01]  /*8c10*/  @P3 IADD3 R30, PT, PT, R30, -UR21, RZ ;  /* 0x800000151e1e3c10 */ /* 0x000fe2000fffe0ff */
[----:B------:R-:W-:Y:S01]  /*8c20*/  @P3 VIADD R32, R32, 0x1 ;  /* 0x0000000120203836 */ /* 0x000fe20000000000 */
[----:B0-----:R-:W0:Y:S02]  /*8c30*/  MUFU.RCP R34, R34 ;  /* 0x0000002200227308 */ /* 0x001e240000001000 */
[----:B------:R-:W-:Y:S01]  /*8c40*/  ISETP.GE.U32.AND P4, PT, R30, UR21, PT ;  /* 0x000000151e007c0c */ /* 0x000fe2000bf86070 */
[----:B------:R-:W-:-:S02]  /*8c50*/  HFMA2 R30, -RZ, RZ, 0, 0 ;  /* 0x00000000ff1e7431 */ /* 0x000fc400000001ff */
[----:B-1----:R-:W-:-:S04]  /*8c60*/  IMAD R35, R35, R31, RZ ;  /* 0x0000001f23237224 */ /* 0x002fc800078e02ff */
[----:B------:R-:W-:-:S06]  /*8c70*/  IMAD.HI.U32 R35, R31, R35, R30 ;  /* 0x000000231f237227 */ /* 0x000fcc00078e001e */
[----:B------:R-:W-:Y:S02]  /*8c80*/  @P4 IADD3 R32, PT, PT, R32, 0x1, RZ ;  /* 0x0000000120204810 */ /* 0x000fe40007ffe0ff */
        /* <DEDUP_REMOVED lines=38> */
[----:B------:R-:W-:-:S07]  /*8ef0*/  IMAD R33, R28, UR17, R31 ;  /* 0x000000111c217c24 */ /* 0x000fce000f8e021f */
.L_x_7120:
        /* <DEDUP_REMOVED lines=9> */
[----:B------:R-:W3:Y:S02]  /*8f90*/  LDCU UR16, c[0x0][UR4+0x388] ;  /* 0x00007100041077ac */ /* 0x000ee40008000800 */
[----:B------:R-:W0:Y:S01]  /*8fa0*/  LDCU UR17, c[0x0][UR15+0x388] ;  /* 0x000071000f1177ac */ /* 0x000e220008000800 */
[----:B------:R-:W4:Y:S01]  /*8fb0*/  LDCU UR4, c[0x0][UR4+0x3ec] ;  /* 0x00007d80040477ac */ /* 0x000f220008000800 */
[----:B------:R-:W4:Y:S01]  /*8fc0*/  LDCU UR15, c[0x0][UR15+0x3ec] ;  /* 0x00007d800f0f77ac */ /* 0x000f220008000800 */
[----:B---3--:R-:W3:Y:S01]  /*8fd0*/  I2F.U32.RP R28, UR16 ;  /* 0x00000010001c7d06 */ /* 0x008ee20008209000 */
[----:B------:R-:W-:Y:S02]  /*8fe0*/  IADD3 R35, PT, PT, RZ, -UR16, RZ ;  /* 0x80000010ff237c10 */ /* 0x000fe4000fffe0ff */
[----:B------:R-:W-:Y:S02]  /*8ff0*/  ISETP.NE.U32.AND P5, PT, RZ, UR16, PT ;  /* 0x00000010ff007c0c */ /* 0x000fe4000bfa5070 */
[----:B0-----:R-:W-:-:S03]  /*9000*/  IADD3 R37, PT, PT, RZ, -UR17, RZ ;  /* 0x80000011ff257c10 */ /* 0x001fc6000fffe0ff */
[----:B------:R-:W0:Y:S08]  /*9010*/  I2F.U32.RP R32, UR17 ;  /* 0x0000001100207d06 */ /* 0x000e300008209000 */
[----:B---3--:R-:W1:Y:S08]  /*9020*/  MUFU.RCP R28, R28 ;  /* 0x0000001c001c7308 */ /* 0x008e700000001000 */
[----:B0-----:R-:W-:Y:S01]  /*9030*/  MUFU.RCP R32, R32 ;  /* 0x0000002000207308 */ /* 0x001fe20000001000 */
[----:B-12---:R-:W-:-:S07]  /*9040*/  IADD3 R30, PT, PT, R28, 0xffffffe, RZ ;  /* 0x0ffffffe1c1e7810 */ /* 0x006fce0007ffe0ff */
        /* <DEDUP_REMOVED lines=35> */
.L_x_7121:
[----:B------:R-:W-:Y:S05]  /*9280*/  BRA.U !UP1, `(.L_x_7119) ;  /* 0x00000001096c7547 */ /* 0x000fea000b800000 */
[----:B0-----:R-:W-:Y:S01]  /*9290*/  UIADD3 UR14, UPT, UPT, UR14, -0x1, URZ ;  /* 0xffffffff0e0e7890 */ /* 0x001fe2000fffe0ff */
[----:B------:R-:W-:-:S03]  /*92a0*/  UMOV UR4, 0xd8 ;  /* 0x000000d800047882 */ /* 0x000fc60000000000 */
[----:B------:R-:W-:-:S12]  /*92b0*/  ULEA UR14, UR14, UR4, 0x2 ;  /* 0x000000040e0e7291 */ /* 0x000fd8000f8e10ff */
[----:B------:R-:W3:Y:S01]  /*92c0*/  LDCU UR4, c[0x0][UR14+0x388] ;  /* 0x000071000e0477ac */ /* 0x000ee20008000800 */
[----:B------:R-:W0:Y:S01]  /*92d0*/  LDCU UR14, c[0x0][UR14+0x3ec] ;  /* 0x00007d800e0e77ac */ /* 0x000e220008000800 */
[----:B---3--:R-:W3:Y:S01]  /*92e0*/  I2F.U32.RP R28, UR4 ;  /* 0x00000004001c7d06 */ /* 0x008ee20008209000 */
[----:B------:R-:W-:Y:S02]  /*92f0*/  IADD3 R35, PT, PT, RZ, -UR4, RZ ;  /* 0x80000004ff237c10 */ /* 0x000fe4000fffe0ff */
[----:B------:R-:W-:-:S05]  /*9300*/  ISETP.NE.U32.AND P5, PT, RZ, UR4, PT ;  /* 0x00000004ff007c0c */ /* 0x000fca000bfa5070 */
[----:B---3--:R-:W1:Y:S02]  /*9310*/  MUFU.RCP R28, R28 ;  /* 0x0000001c001c7308 */ /* 0x008e640000001000 */
[----:B-12---:R-:W-:-:S06]  /*9320*/  VIADD R30, R28, 0xffffffe ;  /* 0x0ffffffe1c1e7836 */ /* 0x006fcc0000000000 */
[----:B------:R1:W2:Y:S02]  /*9330*/  F2I.FTZ.U32.TRUNC.NTZ R31, R30 ;  /* 0x0000001e001f7305 */ /* 0x0002a4000021f000 */
[----:B-1----:R-:W-:Y:S02]  /*9340*/  HFMA2 R30, -RZ, RZ, 0, 0 ;  /* 0x00000000ff1e7431 */ /* 0x002fe400000001ff */
        /* <DEDUP_REMOVED lines=13> */
[----:B0-----:R-:W-:Y:S01]  /*9420*/  IMAD R33, R26, UR14, R33 ;  /* 0x0000000e1a217c24 */ /* 0x001fe2000f8e0221 */
[----:B------:R-:W-:-:S07]  /*9430*/  MOV R26, R31 ;  /* 0x0000001f001a7202 */ /* 0x000fce0000000f00 */
.L_x_7119:
[----:B------:R-:W4:Y:S01]  /*9440*/  LDCU UR4, c[0x0][0x4c4] ;  /* 0x00009880ff0477ac */ /* 0x000f220008000800 */
[----:B-12---:R-:W1:Y:S01]  /*9450*/  LDC.64 R30, c[0x0][0x458] ;  /* 0x00011600ff1e7b82 */ /* 0x006e620000000a00 */
[----:B------:R-:W-:Y:S01]  /*9460*/  SEL R35, RZ, 0x1, P0 ;  /* 0x00000001ff237807 */ /* 0x000fe20000000000 */
[----:B0-----:R-:W0:Y:S01]  /*9470*/  LDCU.64 UR14, c[0x0][0x530] ;  /* 0x0000a600ff0e77ac */ /* 0x001e220008000a00 */
[----:B----4-:R-:W-:Y:S02]  /*9480*/  IMAD R33, R26, UR4, R33 ;  /* 0x000000041a217c24 */ /* 0x010fe4000f8e0221 */
[----:B-----5:R-:W-:-:S03]  /*9490*/  FMUL.FTZ R26, R9, R4 ;  /* 0x00000004091a7220 */ /* 0x020fc60000410000 */
[----:B0-----:R-:W-:Y:S01]  /*94a0*/  IADD3 R32, P3, PT, R33, UR14, RZ ;  /* 0x0000000e21207c10 */ /* 0x001fe2000ff7e0ff */
[----:B------:R-:W-:Y:S01]  /*94b0*/  FMUL.FTZ R9, R17, R26 ;  /* 0x0000001a11097220 */ /* 0x000fe20000410000 */
[----:B-1----:R-:W-:-:S04]  /*94c0*/  IMAD.WIDE.U32 R30, R33, 0x4, R30 ;  /* 0x00000004211e7825 */ /* 0x002fc800078e001e */
[----:B------:R-:W-:Y:S01]  /*94d0*/  IMAD.X R33, RZ, RZ, UR15, P3 ;  /* 0x0000000fff217e24 */ /* 0x000fe200098e06ff */
[----:B------:R0:W-:Y:S04]  /*94e0*/  STG.E desc[UR18][R30.64], R9 ;  /* 0x000000091e007986 */ /* 0x0001e8000c101912 */
[----:B------:R0:W-:Y:S02]  /*94f0*/  STG.E.U8 desc[UR18][R32.64], R35 ;  /* 0x0000002320007986 */ /* 0x0001e4000c101112 */
.L_x_7116:
[----:B------:R-:W-:Y:S05]  /*9500*/  BSYNC.RECONVERGENT B0 ;  /* 0x0000000000007941 */ /* 0x000fea0003800200 */
.L_x_7115:
[----:B0-----:R-:W-:Y:S01]  /*9510*/  IADD3 R9, PT, PT, R19, R25, RZ ;  /* 0x0000001913097210 */ /* 0x001fe20007ffe0ff */
[----:B------:R-:W-:Y:S03]  /*9520*/  BSSY.RECONVERGENT B0, `(.L_x_7122) ;  /* 0x00001a4000007945 */ /* 0x000fe60003800200 */
        /* <DEDUP_REMOVED lines=9> */
[----:B------:R-:W-:Y:S02]  /*95c0*/  HFMA2 R33, -RZ, RZ, 0, 0 ;  /* 0x00000000ff217431 */ /* 0x000fe400000001ff */
[----:B------:R-:W-:Y:S01]  /*95d0*/  IMAD.MOV.U32 R26, RZ, RZ, R9 ;  /* 0x000000ffff1a7224 */ /* 0x000fe200078e0009 */
[----:B------:R-:W-:-:S06]  /*95e0*/  UMOV UR4, URZ ;  /* 0x000000ff00047c82 */ /* 0x000fcc0008000000 */
.L_x_7125:
        /* <DEDUP_REMOVED lines=15> */
[----:B------:R-:W-:-:S02]  /*96e0*/  IADD3 R35, PT, PT, RZ, -UR28, RZ ;  /* 0x8000001cff237c10 */ /* 0x000fc4000fffe0ff */
[----:B------:R-:W-:Y:S01]  /*96f0*/  ULEA UR21, UR21, UR24, 0x2 ;  /* 0x0000001815157291 */ /* 0x000fe2000f8e10ff */
[----:B------:R-:W-:Y:S01]  /*9700*/  ISETP.NE.U32.AND P4, PT, RZ, UR28, PT ;  /* 0x0000001cff007c0c */ /* 0x000fe2000bf85070 */
[----:B------:R-:W-:Y:S02]  /*9710*/  UIADD3 UR22, UPT, UPT, UR14, -0x6, URZ ;  /* 0xfffffffa0e167890 */ /* 0x000fe4000fffe0ff */
[----:B------:R-:W-:Y:S01]  /*9720*/  UIADD3 UR23, UPT, UPT, UR14, -0x7, URZ ;  /* 0xfffffff90e177890 */ /* 0x000fe2000fffe0ff */
[----:B0-----:R-:W0:Y:S01]  /*9730*/  I2F.U32.RP R32, UR29 ;  /* 0x0000001d00207d06 */ /* 0x001e220008209000 */
[----:B------:R-:W-:Y:S02]  /*9740*/  ULEA UR22, UR22, UR24, 0x2 ;  /* 0x0000001816167291 */ /* 0x000fe4000f8e10ff */
[----:B------:R-:W-:Y:S02]  /*9750*/  ULEA UR23, UR23, UR24, 0x2 ;  /* 0x0000001817177291 */ /* 0x000fe4000f8e10ff */
[----:B------:R-:W-:-:S02]  /*9760*/  UIADD3 UR14, UPT, UPT, UR14, -0x8, URZ ;  /* 0xfffffff80e0e7890 */ /* 0x000fc4000fffe0ff */
        /* <DEDUP_REMOVED lines=16> */
[----:B---3--:R-:W-:Y:S01]  /*9870*/  IMAD.MOV.U32 R30, RZ, RZ, RZ ;  /* 0x000000ffff1e7224 */ /* 0x008fe200078e00ff */
        /* <DEDUP_REMOVED lines=14> */
[----:B------:R-:W-:Y:S01]  /*9960*/  IMAD R30, R31, UR28, R26 ;  /* 0x0000001c1f1e7c24 */ /* 0x000fe2000f8e021a */
[----:B------:R-:W-:-:S04]  /*9970*/  IADD3 R31, PT, PT, R32, 0xffffffe, RZ ;  /* 0x0ffffffe201f7810 */ /* 0x000fc80007ffe0ff */
[C---:B------:R-:W-:Y:S01]  /*9980*/  ISETP.GE.U32.AND P0, PT, R30.reuse, UR28, PT ;  /* 0x0000001c1e007c0c */ /* 0x040fe2000bf06070 */
[----:B--2---:R-:W-:Y:S08]  /*9990*/  MUFU.RCP R37, R37 ;  /* 0x0000002500257308 */ /* 0x004ff00000001000 */
[----:B------:R-:W0:Y:S04]  /*99a0*/  F2I.FTZ.U32.TRUNC.NTZ R31, R31 ;  /* 0x0000001f001f7305 */ /* 0x000e28000021f000 */
[----:B------:R-:W-:Y:S01]  /*99b0*/  @P0 VIADD R30, R30, -UR28 ;  /* 0x8000001c1e1e0c36 */ /* 0x000fe20008000000 */
[----:B------:R-:W-:-:S03]  /*99c0*/  @P0 IADD3 R28, PT, PT, R28, 0x1, RZ ;  /* 0x000000011c1c0810 */ /* 0x000fc60007ffe0ff */
[----:B------:R-:W2:Y:S01]  /*99d0*/  I2F.U32.RP R38, UR34 ;  /* 0x0000002200267d06 */ /* 0x000ea20008209000 */
[----:B------:R-:W-:Y:S02]  /*99e0*/  ISETP.GE.U32.AND P3, PT, R30, UR28, PT ;  /* 0x0000001c1e007c0c */ /* 0x000fe4000bf66070 */
[----:B------:R-:W-:Y:S01]  /*99f0*/  MOV R30, RZ ;  /* 0x000000ff001e7202 */ /* 0x000fe20000000f00 */
[----:B0-----:R-:W-:-:S04]  /*9a00*/  IMAD R35, R35, R31, RZ ;  /* 0x0000001f23237224 */ /* 0x001fc800078e02ff */
[----:B------:R-:W0:Y:S01]  /*9a10*/  I2F.U32.RP R40, UR35 ;  /* 0x0000002300287d06 */ /* 0x000e220008209000 */
[----:B------:R-:W-:-:S05]  /*9a20*/  IMAD.HI.U32 R35, R31, R35, R30 ;  /* 0x000000231f237227 */ /* 0x000fca00078e001e */
[----:B------:R-:W-:Y:S01]  /*9a30*/  @P3 VIADD R28, R28, 0x1 ;  /* 0x000000011c1c3836 */ /* 0x000fe20000000000 */
[----:B------:R-:W-:Y:S01]  /*9a40*/  @!P4 LOP3.LUT R28, RZ, UR28, RZ, 0x33, !PT ;  /* 0x0000001cff1ccc12 */ /* 0x000fe2000f8e33ff */
[----:B--2---:R-:W-:Y:S01]  /*9a50*/  MUFU.RCP R38, R38 ;  /* 0x0000002600267308 */ /* 0x004fe20000001000 */
[----:B------:R-:W-:-:S03]  /*9a60*/  ISETP.NE.U32.AND P4, PT, RZ, UR29, PT ;  /* 0x0000001dff007c0c */ /* 0x000fc6000bf85070 */
[----:B------:R-:W-:Y:S01]  /*9a70*/  IMAD.HI.U32 R32, R35, R28, RZ ;  /* 0x0000001c23207227 */ /* 0x000fe200078e00ff */
[----:B------:R-:W-:-:S03]  /*9a80*/  IADD3 R35, PT, PT, RZ, -UR30, RZ ;  /* 0x8000001eff237c10 */ /* 0x000fc6000fffe0ff */
[----:B0-----:R-:W-:Y:S01]  /*9a90*/  MUFU.RCP R40, R40 ;  /* 0x0000002800287308 */ /* 0x001fe20000001000 */
        /* <DEDUP_REMOVED lines=15> */
[----:B------:R-:W-:Y:S02]  /*9b90*/  IMAD.MOV R31, RZ, RZ, -R34 ;  /* 0x000000ffff1f7224 */ /* 0x000fe400078e0a22 */
[----:B------:R-:W-:Y:S02]  /*9ba0*/  IMAD R35, RZ, RZ, -UR31 ;  /* 0x8000001fff237e24 */ /* 0x000fe4000f8e02ff */
[----:B------:R-:W-:Y:S01]  /*9bb0*/  IMAD R30, R31, UR30, R32 ;  /* 0x0000001e1f1e7c24 */ /* 0x000fe2000f8e0220 */
[----:B------:R-:W-:Y:S02]  /*9bc0*/  IADD3 R31, PT, PT, R36, 0xffffffe, RZ ;  /* 0x0ffffffe241f7810 */ /* 0x000fe40007ffe0ff */
[----:B------:R-:W0:Y:S02]  /*9bd0*/  I2F.U32.RP R36, UR32 ;  /* 0x0000002000247d06 */ /* 0x000e240008209000 */
[----:B------:R-:W-:-:S06]  /*9be0*/  ISETP.GE.U32.AND P0, PT, R30, UR30, PT ;  /* 0x0000001e1e007c0c */ /* 0x000fcc000bf06070 */
[----:B------:R-:W2:Y:S07]  /*9bf0*/  F2I.FTZ.U32.TRUNC.NTZ R31, R31 ;  /* 0x0000001f001f7305 */ /* 0x000eae000021f000 */
[----:B------:R-:W-:Y:S01]  /*9c00*/  @P0 IADD3 R30, PT, PT, R30, -UR30, RZ ;  /* 0x8000001e1e1e0c10 */ /* 0x000fe2000fffe0ff */
[----:B0-----:R-:W0:Y:S01]  /*9c10*/  MUFU.RCP R36, R36 ;  /* 0x0000002400247308 */ /* 0x001e220000001000 */
[----:B------:R-:W-:Y:S02]  /*9c20*/  @P0 IADD3 R34, PT, PT, R34, 0x1, RZ ;  /* 0x0000000122220810 */ /* 0x000fe40007ffe0ff */
[----:B------:R-:W-:Y:S01]  /*9c30*/  ISETP.GE.U32.AND P3, PT, R30, UR30, PT ;  /* 0x0000001e1e007c0c */ /* 0x000fe2000bf66070 */
[----:B------:R-:W-:-:S02]  /*9c40*/  IMAD.MOV.U32 R30, RZ, RZ, RZ ;  /* 0x000000ffff1e7224 */ /* 0x000fc400078e00ff */
[----:B--2---:R-:W-:-:S04]  /*9c50*/  IMAD R35, R35, R31, RZ ;  /* 0x0000001f23237224 */ /* 0x004fc800078e02ff */
[----:B------:R-:W-:-:S06]  /*9c60*/  IMAD.HI.U32 R35, R31, R35, R30 ;  /* 0x000000231f237227 */ /* 0x000fcc00078e001e */
        /* <DEDUP_REMOVED lines=21> */
[----:B------:R-:W0:Y:S02]  /*9dc0*/  F2I.FTZ.U32.TRUNC.NTZ R31, R31 ;  /* 0x0000001f001f7305 */ /* 0x000e24000021f000 */
        /* <DEDUP_REMOVED lines=25> */
[----:B------:R-:W-:Y:S02]  /*9f60*/  IADD3 R31, PT, PT, R40, 0xffffffe, RZ ;  /* 0x0ffffffe281f7810 */ /* 0x000fe40007ffe0ff */
[----:B------:R-:W-:-:S03]  /*9f70*/  IADD3 R41, PT, PT, RZ, -UR35, RZ ;  /* 0x80000023ff297c10 */ /* 0x000fc6000fffe0ff */
[----:B------:R-:W-:Y:S01]  /*9f80*/  @P3 IADD3 R37, PT, PT, R37, 0x1, RZ ;  /* 0x0000000125253810 */ /* 0x000fe20007ffe0ff */
[----:B------:R-:W0:Y:S01]  /*9f90*/  F2I.FTZ.U32.TRUNC.NTZ R31, R31 ;  /* 0x0000001f001f7305 */ /* 0x000e22000021f000 */
[----:B------:R-:W-:Y:S02]  /*9fa0*/  @!P4 LOP3.LUT R37, RZ, UR33, RZ, 0x33, !PT ;  /* 0x00000021ff25cc12 */ /* 0x000fe4000f8e33ff */
        /* <DEDUP_REMOVED lines=21> */
[----:B------:R-:W-:Y:S02]  /*a100*/  IADD3 R33, PT, PT, -R34, RZ, RZ ;  /* 0x000000ff22217210 */ /* 0x000fe40007ffe1ff */
[----:B------:R-:W-:Y:S01]  /*a110*/  IADD3 R28, PT, PT, -R36, RZ, RZ ;  /* 0x000000ff241c7210 */ /* 0x000fe20007ffe1ff */
[----:B------:R-:W-:Y:S02]  /*a120*/  IMAD R40, R41, UR35, R38 ;  /* 0x0000002329287c24 */ /* 0x000fe4000f8e0226 */
[----:B-1----:R-:W-:Y:S02]  /*a130*/  IMAD R26, R31, UR16, R26 ;  /* 0x000000101f1a7c24 */ /* 0x002fe4000f8e021a */
[----:B------:R-:W-:Y:S01]  /*a140*/  IMAD R31, R33, UR30, R32 ;  /* 0x0000001e211f7c24 */ /* 0x000fe2000f8e0220 */
[----:B------:R-:W-:Y:S01]  /*a150*/  ISETP.GE.U32.AND P0, PT, R40, UR35, PT ;  /* 0x0000002328007c0c */ /* 0x000fe2000bf06070 */
[----:B------:R-:W-:-:S02]  /*a160*/  IMAD.MOV R33, RZ, RZ, -R35 ;  /* 0x000000ffff217224 */ /* 0x000fc400078e0a23 */
[----:B------:R-:W-:Y:S02]  /*a170*/  IMAD R26, R31, UR17, R26 ;  /* 0x000000111f1a7c24 */ /* 0x000fe4000f8e021a */
[----:B------:R-:W-:Y:S02]  /*a180*/  IMAD R31, R33, UR31, R34 ;  /* 0x0000001f211f7c24 */ /* 0x000fe4000f8e0222 */
[----:B------:R-:W-:Y:S02]  /*a190*/  IMAD R35, R28, UR32, R35 ;  /* 0x000000201c237c24 */ /* 0x000fe4000f8e0223 */
[----:B------:R-:W-:Y:S02]  /*a1a0*/  IMAD R26, R31, UR20, R26 ;  /* 0x000000141f1a7c24 */ /* 0x000fe4000f8e021a */
[----:B------:R-:W-:Y:S02]  /*a1b0*/  IMAD.MOV R31, RZ, RZ, -R37 ;  /* 0x000000ffff1f7224 */ /* 0x000fe400078e0a25 */
[----:B------:R-:W-:Y:S01]  /*a1c0*/  @P0 IADD3 R40, PT, PT, R40, -UR35, RZ ;  /* 0x8000002328280c10 */ /* 0x000fe2000fffe0ff */
[----:B---3--:R-:W-:Y:S01]  /*a1d0*/  IMAD R26, R35, UR21, R26 ;  /* 0x00000015231a7c24 */ /* 0x008fe2000f8e021a */
[----:B------:R-:W-:Y:S01]  /*a1e0*/  @P0 IADD3 R30, PT, PT, R30, 0x1, RZ ;  /* 0x000000011e1e0810 */ /* 0x000fe20007ffe0ff */
[----:B------:R-:W-:Y:S01]  /*a1f0*/  IMAD R31, R31, UR33, R36 ;  /* 0x000000211f1f7c24 */ /* 0x000fe2000f8e0224 */
[----:B------:R-:W-:Y:S01]  /*a200*/  ISETP.GE.U32.AND P3, PT, R40, UR35, PT ;  /* 0x0000002328007c0c */ /* 0x000fe2000bf66070 */
[----:B------:R-:W-:-:S02]  /*a210*/  IMAD.MOV R28, RZ, RZ, -R38 ;  /* 0x000000ffff1c7224 */ /* 0x000fc400078e0a26 */
[----:B----4-:R-:W-:Y:S02]  /*a220*/  IMAD R26, R31, UR22, R26 ;  /* 0x000000161f1a7c24 */ /* 0x010fe4000f8e021a */
[----:B------:R-:W-:-:S04]  /*a230*/  IMAD R37, R28, UR34, R37 ;  /* 0x000000221c257c24 */ /* 0x000fc8000f8e0225 */
[----:B------:R-:W-:-:S04]  /*a240*/  IMAD R37, R37, UR23, R26 ;  /* 0x0000001725257c24 */ /* 0x000fc8000f8e021a */
[----:B------:R-:W-:Y:S02]  /*a250*/  @P3 IADD3 R30, PT, PT, R30, 0x1, RZ ;  /* 0x000000011e1e3810 */ /* 0x000fe40007ffe0ff */
[----:B------:R-:W-:-:S04]  /*a260*/  @!P4 LOP3.LUT R30, RZ, UR35, RZ, 0x33, !PT ;  /* 0x00000023ff1ecc12 */ /* 0x000fc8000f8e33ff */
[----:B------:R-:W-:Y:S02]  /*a270*/  IADD3 R31, PT, PT, -R30, RZ, RZ ;  /* 0x000000ff1e1f7210 */ /* 0x000fe40007ffe1ff */
[----:B------:R-:W-:-:S03]  /*a280*/  MOV R26, R30 ;  /* 0x0000001e001a7202 */ /* 0x000fc60000000f00 */
[----:B------:R-:W-:-:S04]  /*a290*/  IMAD R38, R31, UR35, R38 ;  /* 0x000000231f267c24 */ /* 0x000fc8000f8e0226 */
[----:B------:R-:W-:Y:S01]  /*a2a0*/  IMAD R33, R38, UR24, R37 ;  /* 0x0000001826217c24 */ /* 0x000fe2000f8e0225 */
[----:B------:R-:W-:Y:S06]  /*a2b0*/  BRA.U UP0, `(.L_x_7125) ;  /* 0xfffffff100cc7547 */ /* 0x000fec000b83ffff */
.L_x_7124:
        /* <DEDUP_REMOVED lines=25> */
[----:B-1----:R-:W-:-:S06]  /*a450*/  IADD3 R37, PT, PT, RZ, -UR23, RZ ;  /* 0x80000017ff257c10 */ /* 0x002fcc000fffe0ff */
[----:B---3--:R-:W2:Y:S08]  /*a460*/  MUFU.RCP R28, R28 ;  /* 0x0000001c001c7308 */ /* 0x008eb00000001000 */
[----:B0-----:R-:W-:Y:S08]  /*a470*/  MUFU.RCP R32, R32 ;  /* 0x0000002000207308 */ /* 0x001ff00000001000 */
[----:B----4-:R-:W0:Y:S01]  /*a480*/  I2F.U32.RP R34, UR22 ;  /* 0x0000001600227d06 */ /* 0x010e220008209000 */
[----:B--2---:R-:W-:-:S07]  /*a490*/  VIADD R30, R28, 0xffffffe ;  /* 0x0ffffffe1c1e7836 */ /* 0x004fce0000000000 */
[----:B------:R1:W2:Y:S08]  /*a4a0*/  F2I.FTZ.U32.TRUNC.NTZ R31, R30 ;  /* 0x0000001e001f7305 */ /* 0x0002b0000021f000 */
[----:B0-----:R-:W-:Y:S01]  /*a4b0*/  MUFU.RCP R34, R34 ;  /* 0x0000002200227308 */ /* 0x001fe20000001000 */
[----:B-1----:R-:W-:Y:S02]  /*a4c0*/  HFMA2 R30, -RZ, RZ, 0, 0 ;  /* 0x00000000ff1e7431 */ /* 0x002fe400000001ff */
[----:B--2---:R-:W-:-:S04]  /*a4d0*/  IMAD R35, R35, R31, RZ ;  /* 0x0000001f23237224 */ /* 0x004fc800078e02ff */
[----:B------:R-:W-:-:S04]  /*a4e0*/  IMAD.HI.U32 R31, R31, R35, R30 ;  /* 0x000000231f1f7227 */ /* 0x000fc800078e001e */
[----:B------:R-:W-:Y:S02]  /*a4f0*/  IMAD R35, RZ, RZ, -UR21 ;  /* 0x80000015ff237e24 */ /* 0x000fe4000f8e02ff */
        /* <DEDUP_REMOVED lines=22> */
[----:B------:R-:W1:Y:S07]  /*a660*/  F2I.FTZ.U32.TRUNC.NTZ R31, R31 ;  /* 0x0000001f001f7305 */ /* 0x000e6e000021f000 */
[----:B------:R-:W-:Y:S01]  /*a670*/  @P0 VIADD R30, R30, -UR21 ;  /* 0x800000151e1e0c36 */ /* 0x000fe20008000000 */
[----:B------:R-:W-:Y:S01]  /*a680*/  @P0 IADD3 R32, PT, PT, R32, 0x1, RZ ;  /* 0x0000000120200810 */ /* 0x000fe20007ffe0ff */
[----:B0-----:R-:W0:Y:S03]  /*a690*/  MUFU.RCP R34, R34 ;  /* 0x0000002200227308 */ /* 0x001e260000001000 */
[----:B------:R-:W-:Y:S01]  /*a6a0*/  ISETP.GE.U32.AND P3, PT, R30, UR21, PT ;  /* 0x000000151e007c0c */ /* 0x000fe2000bf66070 */
[----:B------:R-:W-:-:S02]  /*a6b0*/  HFMA2 R30, -RZ, RZ, 0, 0 ;  /* 0x00000000ff1e7431 */ /* 0x000fc400000001ff */
[----:B-1----:R-:W-:-:S04]  /*a6c0*/  IMAD R35, R35, R31, RZ ;  /* 0x0000001f23237224 */ /* 0x002fc800078e02ff */
        /* <DEDUP_REMOVED lines=29> */
[----:B------:R-:W-:Y:S02]  /*a8a0*/  IMAD R26, R26, UR4, R33 ;  /* 0x000000041a1a7c24 */ /* 0x000fe4000f8e0221 */
        /* <DEDUP_REMOVED lines=11> */
.L_x_7127:
        /* <DEDUP_REMOVED lines=15> */
[----:B------:R-:W-:Y:S01]  /*aa50*/  ISETP.NE.U32.AND P4, PT, RZ, UR16, PT ;  /* 0x00000010ff007c0c */ /* 0x000fe2000bf85070 */
[----:B0-----:R-:W-:-:S04]  /*aa60*/  IMAD R37, RZ, RZ, -UR17 ;  /* 0x80000011ff257e24 */ /* 0x001fc8000f8e02ff */
[----:B------:R-:W0:Y:S08]  /*aa70*/  I2F.U32.RP R32, UR17 ;  /* 0x0000001100207d06 */ /* 0x000e300008209000 */
[----:B---3--:R-:W1:Y:S08]  /*aa80*/  MUFU.RCP R28, R28 ;  /* 0x0000001c001c7308 */ /* 0x008e700000001000 */
[----:B0-----:R-:W-:Y:S01]  /*aa90*/  MUFU.RCP R32, R32 ;  /* 0x0000002000207308 */ /* 0x001fe20000001000 */
[----:B-12---:R-:W-:-:S07]  /*aaa0*/  VIADD R30, R28, 0xffffffe ;  /* 0x0ffffffe1c1e7836 */ /* 0x006fce0000000000 */
        /* <DEDUP_REMOVED lines=34> */
[----:B------:R-:W-:-:S07]  /*acd0*/  IMAD R33, R30, UR15, R33 ;  /* 0x0000000f1e217c24 */ /* 0x000fce000f8e0221 */
.L_x_7128:
[----:B------:R-:W-:Y:S05]  /*ace0*/  BRA.U !UP1, `(.L_x_7126) ;  /* 0x00000001096c7547 */ /* 0x000fea000b800000 */
[----:B0-----:R-:W-:Y:S01]  /*acf0*/  UIADD3 UR14, UPT, UPT, UR14, -0x1, URZ ;  /* 0xffffffff0e0e7890 */ /* 0x001fe2000fffe0ff */
[----:B------:R-:W-:-:S03]  /*ad00*/  UMOV UR4, 0xd8 ;  /* 0x000000d800047882 */ /* 0x000fc60000000000 */
[----:B------:R-:W-:-:S12]  /*ad10*/  ULEA UR14, UR14, UR4, 0x2 ;  /* 0x000000040e0e7291 */ /* 0x000fd8000f8e10ff */
[----:B------:R-:W3:Y:S01]  /*ad20*/  LDCU UR4, c[0x0][UR14+0x388] ;  /* 0x000071000e0477ac */ /* 0x000ee20008000800 */
[----:B------:R-:W0:Y:S01]  /*ad30*/  LDCU UR14, c[0x0][UR14+0x3ec] ;  /* 0x00007d800e0e77ac */ /* 0x000e220008000800 */
[----:B---3--:R-:W3:Y:S01]  /*ad40*/  I2F.U32.RP R28, UR4 ;  /* 0x00000004001c7d06 */ /* 0x008ee20008209000 */
[----:B------:R-:W-:Y:S01]  /*ad50*/  IMAD R35, RZ, RZ, -UR4 ;  /* 0x80000004ff237e24 */ /* 0x000fe2000f8e02ff */
[----:B------:R-:W-:-:S06]  /*ad60*/  ISETP.NE.U32.AND P4, PT, RZ, UR4, PT ;  /* 0x00000004ff007c0c */ /* 0x000fcc000bf85070 */
[----:B---3--:R-:W1:Y:S02]  /*ad70*/  MUFU.RCP R28, R28 ;  /* 0x0000001c001c7308 */ /* 0x008e640000001000 */
[----:B-12---:R-:W-:-:S06]  /*ad80*/  IADD3 R30, PT, PT, R28, 0xffffffe, RZ ;  /* 0x0ffffffe1c1e7810 */ /* 0x006fcc0007ffe0ff */
        /* <DEDUP_REMOVED lines=17> */
.L_x_7126:
[----:B------:R-:W4:Y:S01]  /*aea0*/  LDCU UR4, c[0x0][0x4c4] ;  /* 0x00009880ff0477ac */ /* 0x000f220008000800 */
[----:B-12---:R-:W1:Y:S01]  /*aeb0*/  LDC.64 R30, c[0x0][0x458] ;  /* 0x00011600ff1e7b82 */ /* 0x006e620000000a00 */
[----:B-----5:R-:W-:Y:S01]  /*aec0*/  FMUL.FTZ R8, R8, R27 ;  /* 0x0000001b08087220 */ /* 0x020fe20000410000 */
[----:B------:R-:W-:Y:S01]  /*aed0*/  SEL R37, RZ, 0x1, P1 ;  /* 0x00000001ff257807 */ /* 0x000fe20000800000 */
[----:B0-----:R-:W0:Y:S02]  /*aee0*/  LDCU.64 UR14, c[0x0][0x530] ;  /* 0x0000a600ff0e77ac */ /* 0x001e240008000a00 */
[----:B------:R-:W-:Y:S01]  /*aef0*/  FMUL.FTZ R35, R17, R8 ;  /* 0x0000000811237220 */ /* 0x000fe20000410000 */
[----:B----4-:R-:W-:-:S05]  /*af00*/  IMAD R33, R26, UR4, R33 ;  /* 0x000000041a217c24 */ /* 0x010fca000f8e0221 */
[C---:B0-----:R-:W-:Y:S01]  /*af10*/  IADD3 R32, P0, PT, R33.reuse, UR14, RZ ;  /* 0x0000000e21207c10 */ /* 0x041fe2000ff1e0ff */
[----:B-1----:R-:W-:-:S03]  /*af20*/  IMAD.WIDE.U32 R30, R33, 0x4, R30 ;  /* 0x00000004211e7825 */ /* 0x002fc600078e001e */
[----:B------:R-:W-:Y:S02]  /*af30*/  IADD3.X R33, PT, PT, RZ, UR15, RZ, P0, !PT ;  /* 0x0000000fff217c10 */ /* 0x000fe400087fe4ff */
[----:B------:R0:W-:Y:S04]  /*af40*/  STG.E desc[UR18][R30.64], R35 ;  /* 0x000000231e007986 */ /* 0x0001e8000c101912 */
[----:B------:R0:W-:Y:S03]  /*af50*/  STG.E.U8 desc[UR18][R32.64], R37 ;  /* 0x0000002520007986 */ /* 0x0001e6000c101112 */
.L_x_7123:
[----:B------:R-:W-:Y:S05]  /*af60*/  BSYNC.RECONVERGENT B0 ;  /* 0x0000000000007941 */ /* 0x000fea0003800200 */
.L_x_7122:
[----:B------:R-:W-:Y:S01]  /*af70*/  IMAD.IADD R26, R19, 0x1, R9 ;  /* 0x00000001131a7824 */ /* 0x000fe200078e0209 */
[----:B------:R-:W-:Y:S04]  /*af80*/  BSSY.RECONVERGENT B0, `(.L_x_7129) ;  /* 0x00001a4000007945 */ /* 0x000fe80003800200 */
[----:B------:R-:W-:-:S13]  /*af90*/  ISETP.GE.U32.AND P0, PT, R26, R0, PT ;  /* 0x000000001a00720c */ /* 0x000fda0003f06070 */
[----:B------:R-:W-:Y:S05]  /*afa0*/  @P0 BRA `(.L_x_7130) ;  /* 0x0000001800840947 */ /* 0x000fea0003800000 */
[----:B------:R-:W-:Y:S01]  /*afb0*/  IADD3 R8, PT, PT, R5, -0x2, RZ ;  /* 0xfffffffe05087810 */ /* 0x000fe20007ffe0ff */
[----:B------:R-:W4:Y:S01]  /*afc0*/  LDCU UR14, c[0x0][0x528] ;  /* 0x0000a500ff0e77ac */ /* 0x000f220008000800 */
[----:B012---:R-:W-:Y:S02]  /*afd0*/  HFMA2 R31, -RZ, RZ, 0, 0 ;  /* 0x00000000ff1f7431 */ /* 0x007fe400000001ff */
[----:B---3--:R-:W-:Y:S01]  /*afe0*/  IMAD.MOV.U32 R28, RZ, RZ, R26 ;  /* 0x000000ffff1c7224 */ /* 0x008fe200078e001a */
[----:B------:R-:W-:Y:S01]  /*aff0*/  ISETP.GE.U32.AND P0, PT, R8, 0x7, PT ;  /* 0x000000070800780c */ /* 0x000fe20003f06070 */
[----:B------:R-:W-:-:S12]  /*b000*/  UISETP.NE.AND UP1, UPT, UR27, URZ, UPT ;  /* 0x000000ff1b00728c */ /* 0x000fd8000bf25270 */
[----:B------:R-:W-:Y:S05]  /*b010*/  @!P0 BRA `(.L_x_7131) ;  /* 0x0000000c00408947 */ /* 0x000fea0003800000 */
[----:B------:R-:W-:Y:S01]  /*b020*/  MOV R31, RZ ;  /* 0x000000ff001f7202 */ /* 0x000fe20000000f00 */
[----:B------:R-:W-:Y:S01]  /*b030*/  UMOV UR4, URZ ;  /* 0x000000ff00047c82 */ /* 0x000fe20008000000 */
[----:B------:R-:W-:-:S07]  /*b040*/  MOV R28, R26 ;  /* 0x0000001a001c7202 */ /* 0x000fce0000000f00 */
.L_x_7132:
[----:B----4-:R-:W-:Y:S01]  /*b050*/  UIADD3 UR15, UPT, UPT, UR14, -0x1, URZ ;  /* 0xffffffff0e0f7890 */ /* 0x010fe2000fffe0ff */
        /* <DEDUP_REMOVED lines=31> */
[----:B--2---:R-:W2:Y:S01]  /*b250*/  I2F.U32.RP R34, UR30 ;  /* 0x0000001e00227d06 */ /* 0x004ea20008209000 */
[----:B------:R-:W1:Y:S01]  /*b260*/  LDCU UR35, c[0x0][UR24+0x388] ;  /* 0x00007100182377ac */ /* 0x000e620008000800 */
[----:B0-----:R-:W-:Y:S01]  /*b270*/  VIADD R8, R30, 0xffffffe ;  /* 0x0ffffffe1e087836 */ /* 0x001fe20000000000 */
[----:B------:R-:W0:Y:S01]  /*b280*/  LDCU UR16, c[0x0][UR16+0x3ec] ;  /* 0x00007d80101077ac */ /* 0x000e220008000800 */
[----:B----4-:R-:W-:-:S04]  /*b290*/  IADD3 R41, PT, PT, RZ, -UR33, RZ ;  /* 0x80000021ff297c10 */ /* 0x010fc8000fffe0ff */
[----:B------:R4:W3:Y:S01]  /*b2a0*/  F2I.FTZ.U32.TRUNC.NTZ R9, R8 ;  /* 0x0000000800097305 */ /* 0x0008e2000021f000 */
[----:B------:R-:W0:Y:S01]  /*b2b0*/  LDCU UR17, c[0x0][UR17+0x3ec] ;  /* 0x00007d80111177ac */ /* 0x000e220008000800 */
[----:B------:R-:W0:Y:S06]  /*b2c0*/  LDCU UR20, c[0x0][UR20+0x3ec] ;  /* 0x00007d80141477ac */ /* 0x000e2c0008000800 */
[----:B--2---:R-:W-:Y:S01]  /*b2d0*/  MUFU.RCP R34, R34 ;  /* 0x0000002200227308 */ /* 0x004fe20000001000 */
[----:B----4-:R-:W-:Y:S01]  /*b2e0*/  HFMA2 R8, -RZ, RZ, 0, 0 ;  /* 0x00000000ff087431 */ /* 0x010fe200000001ff */
[----:B------:R-:W2:Y:S01]  /*b2f0*/  LDCU UR21, c[0x0][UR21+0x3ec] ;  /* 0x00007d80151577ac */ /* 0x000ea20008000800 */
[----:B------:R-:W4:Y:S01]  /*b300*/  LDCU UR22, c[0x0][UR22+0x3ec] ;  /* 0x00007d80161677ac */ /* 0x000f220008000800 */
[----:B---3--:R-:W-:-:S04]  /*b310*/  IMAD R33, R33, R9, RZ ;  /* 0x0000000921217224 */ /* 0x008fc800078e02ff */
[----:B------:R-:W3:Y:S01]  /*b320*/  I2F.U32.RP R35, UR32 ;  /* 0x0000002000237d06 */ /* 0x000ee20008209000 */
[----:B------:R-:W4:Y:S01]  /*b330*/  LDCU UR23, c[0x0][UR23+0x3ec] ;  /* 0x00007d80171777ac */ /* 0x000f220008000800 */
[----:B------:R-:W-:Y:S01]  /*b340*/  IMAD.HI.U32 R9, R9, R33, R8 ;  /* 0x0000002109097227 */ /* 0x000fe200078e0008 */
[----:B------:R-:W4:Y:S03]  /*b350*/  LDCU UR24, c[0x0][UR24+0x3ec] ;  /* 0x00007d80181877ac */ /* 0x000f260008000800 */
[----:B------:R-:W-:Y:S02]  /*b360*/  IMAD R33, RZ, RZ, -UR29 ;  /* 0x8000001dff217e24 */ /* 0x000fe4000f8e02ff */
[----:B------:R-:W1:Y:S01]  /*b370*/  I2F.U32.RP R36, UR33 ;  /* 0x0000002100247d06 */ /* 0x000e620008209000 */
[----:B------:R-:W-:Y:S01]  /*b380*/  IMAD.HI.U32 R30, R9, R28, RZ ;  /* 0x0000001c091e7227 */ /* 0x000fe200078e00ff */
[----:B------:R-:W-:-:S03]  /*b390*/  UIADD3 UR4, UPT, UPT, UR4, 0x8, URZ ;  /* 0x0000000804047890 */ /* 0x000fc6000fffe0ff */
[----:B------:R-:W-:Y:S01]  /*b3a0*/  IMAD.MOV R9, RZ, RZ, -R30 ;  /* 0x000000ffff097224 */ /* 0x000fe200078e0a1e */
[----:B------:R-:W-:Y:S02]  /*b3b0*/  UISETP.NE.AND UP0, UPT, UR4, UR7, UPT ;  /* 0x000000070400728c */ /* 0x000fe4000bf05270 */
[----:B---3--:R-:W-:Y:S01]  /*b3c0*/  MUFU.RCP R35, R35 ;  /* 0x0000002300237308 */ /* 0x008fe20000001000 */
[----:B------:R-:W-:Y:S01]  /*b3d0*/  IMAD R8, R9, UR28, R28 ;  /* 0x0000001c09087c24 */ /* 0x000fe2000f8e021c */
[----:B------:R-:W-:-:S04]  /*b3e0*/  IADD3 R9, PT, PT, R32, 0xffffffe, RZ ;  /* 0x0ffffffe20097810 */ /* 0x000fc80007ffe0ff */
[C---:B------:R-:W-:Y:S02]  /*b3f0*/  ISETP.GE.U32.AND P0, PT, R8.reuse, UR28, PT ;  /* 0x0000001c08007c0c */ /* 0x040fe4000bf06070 */
[----:B------:R-:W3:Y:S08]  /*b400*/  F2I.FTZ.U32.TRUNC.NTZ R9, R9 ;  /* 0x0000000900097305 */ /* 0x000ef0000021f000 */
[----:B-1----:R-:W-:Y:S03]  /*b410*/  MUFU.RCP R36, R36 ;  /* 0x0000002400247308 */ /* 0x002fe60000001000 */
[----:B------:R-:W-:-:S02]  /*b420*/  @P0 IADD3 R8, PT, PT, R8, -UR28, RZ ;  /* 0x8000001c08080c10 */ /* 0x000fc4000fffe0ff */
[----:B------:R-:W-:Y:S02]  /*b430*/  @P0 IADD3 R30, PT, PT, R30, 0x1, RZ ;  /* 0x000000011e1e0810 */ /* 0x000fe40007ffe0ff */
[----:B------:R-:W-:Y:S01]  /*b440*/  ISETP.GE.U32.AND P1, PT, R8, UR28, PT ;  /* 0x0000001c08007c0c */ /* 0x000fe2000bf26070 */
[----:B---3--:R-:W-:Y:S01]  /*b450*/  IMAD R33, R33, R9, RZ ;  /* 0x0000000921217224 */ /* 0x008fe200078e02ff */
        /* <DEDUP_REMOVED lines=14> */
[----:B------:R-:W3:Y:S07]  /*b540*/  F2I.FTZ.U32.TRUNC.NTZ R9, R9 ;  /* 0x0000000900097305 */ /* 0x000eee000021f000 */
[----:B------:R-:W-:Y:S01]  /*b550*/  @P0 VIADD R8, R8, -UR29 ;  /* 0x8000001d08080c36 */ /* 0x000fe20008000000 */
[----:B------:R-:W-:Y:S01]  /*b560*/  @P0 IADD3 R32, PT, PT, R32, 0x1, RZ ;  /* 0x0000000120200810 */ /* 0x000fe20007ffe0ff */
[----:B-1----:R-:W1:Y:S03]  /*b570*/  MUFU.RCP R34, R34 ;  /* 0x0000002200227308 */ /* 0x002e660000001000 */
[----:B------:R-:W-:Y:S01]  /*b580*/  ISETP.GE.U32.AND P1, PT, R8, UR29, PT ;  /* 0x0000001d08007c0c */ /* 0x000fe2000bf26070 */
[----:B------:R-:W-:-:S02]  /*b590*/  HFMA2 R8, -RZ, RZ, 0, 0 ;  /* 0x00000000ff087431 */ /* 0x000fc400000001ff */
[----:B---3--:R-:W-:-:S04]  /*b5a0*/  IMAD R33, R33, R9, RZ ;  /* 0x0000000921217224 */ /* 0x008fc800078e02ff */
[----:B------:R-:W-:-:S06]  /*b5b0*/  IMAD.HI.U32 R33, R9, R33, R8 ;  /* 0x0000002109217227 */ /* 0x000fcc00078e0008 */
        /* <DEDUP_REMOVED lines=15> */
[----:B------:R-:W-:Y:S01]  /*b6b0*/  IADD3 R9, PT, PT, R35, 0xffffffe, RZ ;  /* 0x0ffffffe23097810 */ /* 0x000fe20007ffe0ff */
[----:B------:R-:W1:Y:S02]  /*b6c0*/  I2F.U32.RP R37, UR34 ;  /* 0x0000002200257d06 */ /* 0x000e640008209000 */
[----:B------:R-:W-:Y:S02]  /*b6d0*/  IMAD R35, RZ, RZ, -UR32 ;  /* 0x80000020ff237e24 */ /* 0x000fe4000f8e02ff */
[----:B------:R-:W-:Y:S02]  /*b6e0*/  @P1 IADD3 R33, PT, PT, R33, 0x1, RZ ;  /* 0x0000000121211810 */ /* 0x000fe40007ffe0ff */
[----:B------:R-:W-:Y:S02]  /*b6f0*/  @!P3 LOP3.LUT R33, RZ, UR30, RZ, 0x33, !PT ;  /* 0x0000001eff21bc12 */ /* 0x000fe4000f8e33ff */
[----:B------:R-:W3:Y:S01]  /*b700*/  F2I.FTZ.U32.TRUNC.NTZ R9, R9 ;  /* 0x0000000900097305 */ /* 0x000ee2000021f000 */
[----:B------:R-:W-:-:S02]  /*b710*/  ISETP.NE.U32.AND P3, PT, RZ, UR31, PT ;  /* 0x0000001fff007c0c */ /* 0x000fc4000bf65070 */
[----:B------:R-:W-:-:S04]  /*b720*/  IMAD.HI.U32 R34, R8, R33, RZ ;  /* 0x0000002108227227 */ /* 0x000fc800078e00ff */
[----:B------:R-:W-:Y:S01]  /*b730*/  IMAD.MOV R8, RZ, RZ, -R34 ;  /* 0x000000ffff087224 */ /* 0x000fe200078e0a22 */
[----:B-1----:R-:W-:Y:S03]  /*b740*/  MUFU.RCP R37, R37 ;  /* 0x0000002500257308 */ /* 0x002fe60000001000 */
        /* <DEDUP_REMOVED lines=55> */
[----:B------:R-:W-:-:S05]  /*bac0*/  IADD3 R9, PT, PT, -R30, RZ, RZ ;  /* 0x000000ff1e097210 */ /* 0x000fca0007ffe1ff */
[----:B------:R-:W-:Y:S01]  /*bad0*/  @P1 IADD3 R37, PT, PT, R37, 0x1, RZ ;  /* 0x0000000125251810 */ /* 0x000fe20007ffe0ff */
[----:B------:R-:W-:Y:S01]  /*bae0*/  IMAD R28, R9, UR28, R28 ;  /* 0x0000001c091c7c24 */ /* 0x000fe2000f8e021c */
[----:B------:R-:W-:Y:S01]  /*baf0*/  @!P3 LOP3.LUT R37, RZ, UR34, RZ, 0x33, !PT ;  /* 0x00000022ff25bc12 */ /* 0x000fe2000f8e33ff */
[----:B------:R-:W-:Y:S01]  /*bb00*/  IMAD.MOV R9, RZ, RZ, -R32 ;  /* 0x000000ffff097224 */ /* 0x000fe200078e0a20 */
[----:B------:R-:W-:Y:S01]  /*bb10*/  ISETP.NE.U32.AND P3, PT, RZ, UR35, PT ;  /* 0x00000023ff007c0c */ /* 0x000fe2000bf65070 */
[----:B------:R-:W-:Y:S01]  /*bb20*/  IMAD R28, R28, UR15, R31 ;  /* 0x0000000f1c1c7c24 */ /* 0x000fe2000f8e021f */
[----:B------:R-:W-:Y:S01]  /*bb30*/  IADD3 R31, PT, PT, -R33, RZ, RZ ;  /* 0x000000ff211f7210 */ /* 0x000fe20007ffe1ff */
[----:B------:R-:W-:-:S04]  /*bb40*/  IMAD.HI.U32 R8, R8, R37, RZ ;  /* 0x0000002508087227 */ /* 0x000fc800078e00ff */
[----:B------:R-:W-:Y:S01]  /*bb50*/  IMAD R9, R9, UR29, R30 ;  /* 0x0000001d09097c24 */ /* 0x000fe2000f8e021e */
[----:B------:R-:W-:Y:S01]  /*bb60*/  IADD3 R38, PT, PT, -R8, RZ, RZ ;  /* 0x000000ff08267210 */ /* 0x000fe20007ffe1ff */
[----:B------:R-:W-:Y:S01]  /*bb70*/  IMAD R32, R31, UR30, R32 ;  /* 0x0000001e1f207c24 */ /* 0x000fe2000f8e0220 */
[----:B------:R-:W-:Y:S01]  /*bb80*/  IADD3 R31, PT, PT, -R35, RZ, RZ ;  /* 0x000000ff231f7210 */ /* 0x000fe20007ffe1ff */
[----:B0-----:R-:W-:Y:S01]  /*bb90*/  IMAD R9, R9, UR16, R28 ;  /* 0x0000001009097c24 */ /* 0x001fe2000f8e021c */
        /* <DEDUP_REMOVED lines=9> */
[----:B--2---:R-:W-:Y:S02]  /*bc30*/  IMAD R9, R34, UR21, R9 ;  /* 0x0000001522097c24 */ /* 0x004fe4000f8e0209 */
[----:B------:R-:W-:Y:S02]  /*bc40*/  IMAD R28, R28, UR33, R35 ;  /* 0x000000211c1c7c24 */ /* 0x000fe4000f8e0223 */
[----:B------:R-:W-:Y:S02]  /*bc50*/  IMAD R36, R31, UR34, R36 ;  /* 0x000000221f247c24 */ /* 0x000fe4000f8e0224 */
[----:B------:R-:W-:Y:S02]  /*bc60*/  @P0 VIADD R38, R38, -UR35 ;  /* 0x8000002326260c36 */ /* 0x000fe40008000000 */
[----:B------:R-:W-:Y:S02]  /*bc70*/  @P0 VIADD R8, R8, 0x1 ;  /* 0x0000000108080836 */ /* 0x000fe40000000000 */
[----:B----4-:R-:W-:Y:S01]  /*bc80*/  IMAD R9, R28, UR22, R9 ;  /* 0x000000161c097c24 */ /* 0x010fe2000f8e0209 */
        /* <DEDUP_REMOVED lines=9> */
.L_x_7131:
[----:B------:R-:W-:Y:S05]  /*bd20*/  BRA.U !UP1, `(.L_x_7133) ;  /* 0x0000000909f47547 */ /* 0x000fea000b800000 */
[----:B------:R-:W-:Y:S02]  /*bd30*/  UISETP.GE.U32.AND UP0, UPT, UR12, 0x3, UPT ;  /* 0x000000030c00788c */ /* 0x000fe4000bf06070 */
[----:B------:R-:W-:-:S07]  /*bd40*/  UISETP.NE.AND UP1, UPT, UR8, URZ, UPT ;  /* 0x000000ff0800728c */ /* 0x000fce000bf25270 */
[----:B------:R-:W-:Y:S05]  /*bd50*/  BRA.U !UP0, `(.L_x_7134) ;  /* 0x0000000508987547 */ /* 0x000fea000b800000 */
        /* <DEDUP_REMOVED lines=31> */
[----:B------:R-:W-:-:S05]  /*bf50*/  IADD3 R33, PT, PT, RZ, -UR21, RZ ;  /* 0x80000015ff217c10 */ /* 0x000fca000fffe0ff */
        /* <DEDUP_REMOVED lines=22> */
[----:B------:R-:W1:Y:S07]  /*c0c0*/  F2I.FTZ.U32.TRUNC.NTZ R9, R9 ;  /* 0x0000000900097305 */ /* 0x000e6e000021f000 */
[----:B------:R-:W-:Y:S01]  /*c0d0*/  @P0 IADD3 R8, PT, PT, R8, -UR21, RZ ;  /* 0x8000001508080c10 */ /* 0x000fe2000fffe0ff */
[----:B0-----:R-:W0:Y:S01]  /*c0e0*/  MUFU.RCP R34, R34 ;  /* 0x0000002200227308 */ /* 0x001e220000001000 */
[----:B------:R-:W-:Y:S02]  /*c0f0*/  @P0 IADD3 R32, PT, PT, R32, 0x1, RZ ;  /* 0x0000000120200810 */ /* 0x000fe40007ffe0ff */
[----:B------:R-:W-:Y:S01]  /*c100*/  ISETP.GE.U32.AND P1, PT, R8, UR21, PT ;  /* 0x0000001508007c0c */ /* 0x000fe2000bf26070 */
[----:B------:R-:W-:-:S02]  /*c110*/  IMAD.MOV.U32 R8, RZ, RZ, RZ ;  /* 0x000000ffff087224 */ /* 0x000fc400078e00ff */
[----:B-1----:R-:W-:-:S04]  /*c120*/  IMAD R33, R33, R9, RZ ;  /* 0x0000000921217224 */ /* 0x002fc800078e02ff */
        /* <DEDUP_REMOVED lines=16> */
[----:B------:R-:W-:-:S06]  /*c230*/  IADD3 R9, PT, PT, -R30, RZ, RZ ;  /* 0x000000ff1e097210 */ /* 0x000fcc0007ffe1ff */
        /* <DEDUP_REMOVED lines=9> */
[----:B------:R-:W-:Y:S01]  /*c2d0*/  ISETP.GE.U32.AND P1, PT, R8, UR23, PT ;  /* 0x0000001708007c0c */ /* 0x000fe2000bf26070 */
[----:B------:R-:W-:Y:S01]  /*c2e0*/  IMAD R8, R9, UR20, R28 ;  /* 0x0000001409087c24 */ /* 0x000fe2000f8e021c */
[----:B------:R-:W-:-:S03]  /*c2f0*/  IADD3 R9, PT, PT, -R32, RZ, RZ ;  /* 0x000000ff20097210 */ /* 0x000fc60007ffe1ff */
[----:B----4-:R-:W-:Y:S01]  /*c300*/  IMAD R8, R8, UR4, R31 ;  /* 0x0000000408087c24 */ /* 0x010fe2000f8e021f */
[----:B------:R-:W-:Y:S01]  /*c310*/  IADD3 R31, PT, PT, -R33, RZ, RZ ;  /* 0x000000ff211f7210 */ /* 0x000fe20007ffe1ff */
[----:B------:R-:W-:-:S04]  /*c320*/  IMAD R9, R9, UR21, R30 ;  /* 0x0000001509097c24 */ /* 0x000fc8000f8e021e */
[----:B------:R-:W-:Y:S02]  /*c330*/  IMAD R8, R9, UR15, R8 ;  /* 0x0000000f09087c24 */ /* 0x000fe4000f8e0208 */
[----:B------:R-:W-:Y:S01]  /*c340*/  @P1 IADD3 R34, PT, PT, R34, 0x1, RZ ;  /* 0x0000000122221810 */ /* 0x000fe20007ffe0ff */
[----:B------:R-:W-:Y:S01]  /*c350*/  IMAD R9, R31, UR22, R32 ;  /* 0x000000161f097c24 */ /* 0x000fe2000f8e0220 */
[----:B------:R-:W-:-:S03]  /*c360*/  @!P3 LOP3.LUT R34, RZ, UR23, RZ, 0x33, !PT ;  /* 0x00000017ff22bc12 */ /* 0x000fc6000f8e33ff */
[----:B------:R-:W-:Y:S02]  /*c370*/  IMAD R8, R9, UR16, R8 ;  /* 0x0000001009087c24 */ /* 0x000fe4000f8e0208 */
[----:B------:R-:W-:-:S04]  /*c380*/  IMAD.MOV R28, RZ, RZ, -R34 ;  /* 0x000000ffff1c7224 */ /* 0x000fc800078e0a22 */
[----:B------:R-:W-:Y:S01]  /*c390*/  IMAD R31, R28, UR23, R33 ;  /* 0x000000171c1f7c24 */ /* 0x000fe2000f8e0221 */
[----:B------:R-:W-:-:S03]  /*c3a0*/  MOV R28, R34 ;  /* 0x00000022001c7202 */ /* 0x000fc60000000f00 */
[----:B------:R-:W-:-:S07]  /*c3b0*/  IMAD R31, R31, UR17, R8 ;  /* 0x000000111f1f7c24 */ /* 0x000fce000f8e0208 */
.L_x_7134:
[----:B------:R-:W-:Y:S05]  /*c3c0*/  BRA.U !UP1, `(.L_x_7133) ;  /* 0x00000005094c7547 */ /* 0x000fea000b800000 */
[----:B------:R-:W-:Y:S02]  /*c3d0*/  UISETP.NE.AND UP0, UPT, UR13, URZ, UPT ;  /* 0x000000ff0d00728c */ /* 0x000fe4000bf05270 */
[----:B------:R-:W-:-:S07]  /*c3e0*/  UISETP.NE.AND UP1, UPT, UR9, URZ, UPT ;  /* 0x000000ff0900728c */ /* 0x000fce000bf25270 */
[----:B------:R-:W-:Y:S05]  /*c3f0*/  BRA.U !UP0, `(.L_x_7135) ;  /* 0x0000000108d07547 */ /* 0x000fea000b800000 */
[----:B----4-:R-:W-:Y:S01]  /*c400*/  UIADD3 UR4, UPT, UPT, UR14, -0x1, URZ ;  /* 0xffffffff0e047890 */ /* 0x010fe2000fffe0ff */
        /* <DEDUP_REMOVED lines=51> */
.L_x_7135:
[----:B------:R-:W-:Y:S05]  /*c740*/  BRA.U !UP1, `(.L_x_7133) ;  /* 0x00000001096c7547 */ /* 0x000fea000b800000 */
[----:B----4-:R-:W-:Y:S01]  /*c750*/  UIADD3 UR14, UPT, UPT, UR14, -0x1, URZ ;  /* 0xffffffff0e0e7890 */ /* 0x010fe2000fffe0ff */
        /* <DEDUP_REMOVED lines=26> */
.L_x_7133:
[----:B------:R-:W0:Y:S01]  /*c900*/  LDCU UR4, c[0x0][0x4c4] ;  /* 0x00009880ff0477ac */ /* 0x000e220008000800 */
[----:B------:R-:W1:Y:S01]  /*c910*/  LDC.64 R8, c[0x0][0x458] ;  /* 0x00011600ff087b82 */ /* 0x000e620000000a00 */
[----:B------:R-:W-:Y:S01]  /*c920*/  SEL R33, RZ, 0x1, P2 ;  /* 0x00000001ff217807 */ /* 0x000fe20001000000 */
[----:B----4-:R-:W2:Y:S01]  /*c930*/  LDCU.64 UR14, c[0x0][0x530] ;  /* 0x0000a600ff0e77ac */ /* 0x010ea20008000a00 */
[----:B0-----:R-:W-:Y:S02]  /*c940*/  IMAD R31, R28, UR4, R31 ;  /* 0x000000041c1f7c24 */ /* 0x001fe4000f8e021f */
[----:B-----5:R-:W-:-:S03]  /*c950*/  FMUL.FTZ R28, R7, R24 ;  /* 0x00000018071c7220 */ /* 0x020fc60000410000 */
[----:B--2---:R-:W-:Y:S01]  /*c960*/  IADD3 R30, P0, PT, R31, UR14, RZ ;  /* 0x0000000e1f1e7c10 */ /* 0x004fe2000ff1e0ff */
[----:B------:R-:W-:Y:S01]  /*c970*/  FMUL.FTZ R7, R17, R28 ;  /* 0x0000001c11077220 */ /* 0x000fe20000410000 */
[----:B-1----:R-:W-:Y:S02]  /*c980*/  IMAD.WIDE.U32 R8, R31, 0x4, R8 ;  /* 0x000000041f087825 */ /* 0x002fe400078e0008 */
[----:B------:R-:W-:-:S03]  /*c990*/  IADD3.X R31, PT, PT, RZ, UR15, RZ, P0, !PT ;  /* 0x0000000fff1f7c10 */ /* 0x000fc600087fe4ff */
[----:B------:R4:W-:Y:S04]  /*c9a0*/  STG.E desc[UR18][R8.64], R7 ;  /* 0x0000000708007986 */ /* 0x0009e8000c101912 */
[----:B------:R4:W-:Y:S02]  /*c9b0*/  STG.E.U8 desc[UR18][R30.64], R33 ;  /* 0x000000211e007986 */ /* 0x0009e4000c101112 */
.L_x_7130:
[----:B------:R-:W-:Y:S05]  /*c9c0*/  BSYNC.RECONVERGENT B0 ;  /* 0x0000000000007941 */ /* 0x000fea0003800200 */
.L_x_7129:
[----:B----4-:R-:W-:-:S04]  /*c9d0*/  IADD3 R7, PT, PT, R19, R26, RZ ;  /* 0x0000001a13077210 */ /* 0x010fc80007ffe0ff */
[----:B------:R-:W-:-:S13]  /*c9e0*/  ISETP.GE.U32.AND P0, PT, R7, R0, PT ;  /* 0x000000000700720c */ /* 0x000fda0003f06070 */
[----:B------:R-:W-:Y:S05]  /*c9f0*/  @P0 BRA `(.L_x_7136) ;  /* 0x0000001c00900947 */ /* 0x000fea0003800000 */
[----:B------:R-:W-:Y:S01]  /*ca00*/  VIADD R5, R5, 0xfffffffe ;  /* 0xfffffffe05057836 */ /* 0x000fe20000000000 */
[----:B------:R-:W4:Y:S01]  /*ca10*/  LDCU UR14, c[0x0][0x528] ;  /* 0x0000a500ff0e77ac */ /* 0x000f220008000800 */
[----:B------:R-:W-:-:S03]  /*ca20*/  MOV R0, R7 ;  /* 0x0000000700007202 */ /* 0x000fc60000000f00 */
[----:B------:R-:W-:Y:S01]  /*ca30*/  ISETP.GE.U32.AND P0, PT, R5, 0x7, PT ;  /* 0x000000070500780c */ /* 0x000fe20003f06070 */
[----:B------:R-:W-:Y:S01]  /*ca40*/  UISETP.NE.AND UP1, UPT, UR27, URZ, UPT ;  /* 0x000000ff1b00728c */ /* 0x000fe2000bf25270 */
[----:B------:R-:W-:-:S11]  /*ca50*/  HFMA2 R5, -RZ, RZ, 0, 0 ;  /* 0x00000000ff057431 */ /* 0x000fd600000001ff */
[----:B------:R-:W-:Y:S05]  /*ca60*/  @!P0 BRA `(.L_x_7137) ;  /* 0x0000000c003c8947 */ /* 0x000fea0003800000 */
[----:B------:R-:W-:Y:S01]  /*ca70*/  IMAD.MOV.U32 R5, RZ, RZ, RZ ;  /* 0x000000ffff057224 */ /* 0x000fe200078e00ff */
[----:B------:R-:W-:-:S06]  /*ca80*/  UMOV UR4, URZ ;  /* 0x000000ff00047c82 */ /* 0x000fcc0008000000 */
.L_x_7138:
        /* <DEDUP_REMOVED lines=9> */
[----:B------:R-:W4:Y:S02]  /*cb20*/  LDCU UR28, c[0x0][UR15+0x388] ;  /* 0x000071000f1c77ac */ /* 0x000f240008000800 */
[----:B------:R-:W3:Y:S06]  /*cb30*/  LDCU UR29, c[0x0][UR16+0x388] ;  /* 0x00007100101d77ac */ /* 0x000eec0008000800 */
[----:B------:R-:W3:Y:S02]  /*cb40*/  LDCU UR30, c[0x0][UR17+0x388] ;  /* 0x00007100111e77ac */ /* 0x000ee40008000800 */
[----:B------:R-:W3:Y:S01]  /*cb50*/  LDCU UR31, c[0x0][UR20+0x388] ;  /* 0x00007100141f77ac */ /* 0x000ee20008000800 */
[----:B------:R-:W-:Y:S01]  /*cb60*/  UIADD3 UR21, UPT, UPT, UR14, -0x5, URZ ;  /* 0xfffffffb0e157890 */ /* 0x000fe2000fffe0ff */
[----:B----4-:R-:W4:Y:S01]  /*cb70*/  I2F.U32.RP R7, UR28 ;  /* 0x0000001c00077d06 */ /* 0x010f220008209000 */
[----:B012---:R-:W-:-:S02]  /*cb80*/  IADD3 R31, PT, PT, RZ, -UR28, RZ ;  /* 0x8000001cff1f7c10 */ /* 0x007fc4000fffe0ff */
[----:B------:R-:W-:Y:S01]  /*cb90*/  ULEA UR21, UR21, UR24, 0x2 ;  /* 0x0000001815157291 */ /* 0x000fe2000f8e10ff */
[----:B------:R-:W-:Y:S01]  /*cba0*/  ISETP.NE.U32.AND P2, PT, RZ, UR28, PT ;  /* 0x0000001cff007c0c */ /* 0x000fe2000bf45070 */
[----:B------:R-:W-:Y:S02]  /*cbb0*/  UIADD3 UR22, UPT, UPT, UR14, -0x6, URZ ;  /* 0xfffffffa0e167890 */ /* 0x000fe4000fffe0ff */
[----:B------:R-:W-:Y:S01]  /*cbc0*/  UIADD3 UR23, UPT, UPT, UR14, -0x7, URZ ;  /* 0xfffffff90e177890 */ /* 0x000fe2000fffe0ff */
[----:B---3--:R-:W0:Y:S01]  /*cbd0*/  I2F.U32.RP R26, UR29 ;  /* 0x0000001d001a7d06 */ /* 0x008e220008209000 */
[----:B------:R-:W-:Y:S02]  /*cbe0*/  ULEA UR22, UR22, UR24, 0x2 ;  /* 0x0000001816167291 */ /* 0x000fe4000f8e10ff */
[----:B------:R-:W-:Y:S02]  /*cbf0*/  ULEA UR23, UR23, UR24, 0x2 ;  /* 0x0000001817177291 */ /* 0x000fe4000f8e10ff */
[----:B------:R-:W-:-:S02]  /*cc00*/  UIADD3 UR14, UPT, UPT, UR14, -0x8, URZ ;  /* 0xfffffff80e0e7890 */ /* 0x000fc4000fffe0ff */
[----:B------:R-:W1:Y:S01]  /*cc10*/  LDCU UR32, c[0x0][UR21+0x388] ;  /* 0x00007100152077ac */ /* 0x000e620008000800 */
[----:B----4-:R-:W2:Y:S01]  /*cc20*/  MUFU.RCP R7, R7 ;  /* 0x0000000700077308 */ /* 0x010ea20000001000 */
[----:B------:R-:W-:-:S04]  /*cc30*/  ULEA UR24, UR14, UR24, 0x2 ;  /* 0x000000180e187291 */ /* 0x000fc8000f8e10ff */
[----:B------:R-:W3:Y:S03]  /*cc40*/  LDCU UR33, c[0x0][UR22+0x388] ;  /* 0x00007100162177ac */ /* 0x000ee60008000800 */
[----:B0-----:R-:W-:Y:S01]  /*cc50*/  MUFU.RCP R26, R26 ;  /* 0x0000001a001a7308 */ /* 0x001fe20000001000 */
[----:B------:R-:W0:Y:S01]  /*cc60*/  LDCU UR34, c[0x0][UR23+0x388] ;  /* 0x00007100172277ac */ /* 0x000e220008000800 */
[----:B------:R-:W4:Y:S06]  /*cc70*/  LDCU UR15, c[0x0][UR15+0x3ec] ;  /* 0x00007d800f0f77ac */ /* 0x000f2c0008000800 */
[----:B------:R-:W1:Y:S01]  /*cc80*/  I2F.U32.RP R28, UR30 ;  /* 0x0000001e001c7d06 */ /* 0x000e620008209000 */
[----:B------:R-:W4:Y:S01]  /*cc90*/  LDCU UR35, c[0x0][UR24+0x388] ;  /* 0x00007100182377ac */ /* 0x000f220008000800 */
[----:B--2---:R-:W-:Y:S01]  /*cca0*/  IADD3 R8, PT, PT, R7, 0xffffffe, RZ ;  /* 0x0ffffffe07087810 */ /* 0x004fe20007ffe0ff */
[----:B------:R-:W2:Y:S01]  /*ccb0*/  LDCU UR16, c[0x0][UR16+0x3ec] ;  /* 0x00007d80101077ac */ /* 0x000ea20008000800 */
[----:B---3--:R-:W-:-:S04]  /*ccc0*/  IADD3 R35, PT, PT, RZ, -UR33, RZ ;  /* 0x80000021ff237c10 */ /* 0x008fc8000fffe0ff */
[----:B------:R3:W0:Y:S01]  /*ccd0*/  F2I.FTZ.U32.TRUNC.NTZ R9, R8 ;  /* 0x0000000800097305 */ /* 0x000622000021f000 */
[----:B------:R-:W2:Y:S01]  /*cce0*/  LDCU UR17, c[0x0][UR17+0x3ec] ;  /* 0x00007d80111177ac */ /* 0x000ea20008000800 */
[----:B------:R-:W2:Y:S06]  /*ccf0*/  LDCU UR20, c[0x0][UR20+0x3ec] ;  /* 0x00007d80141477ac */ /* 0x000eac0008000800 */
[----:B-1----:R-:W-:Y:S01]  /*cd00*/  MUFU.RCP R28, R28 ;  /* 0x0000001c001c7308 */ /* 0x002fe20000001000 */
[----:B---3--:R-:W-:Y:S01]  /*cd10*/  IMAD.MOV.U32 R8, RZ, RZ, RZ ;  /* 0x000000ffff087224 */ /* 0x008fe200078e00ff */
[----:B------:R-:W1:Y:S01]  /*cd20*/  LDCU UR21, c[0x0][UR21+0x3ec] ;  /* 0x00007d80151577ac */ /* 0x000e620008000800 */
[----:B------:R-:W3:Y:S01]  /*cd30*/  LDCU UR22, c[0x0][UR22+0x3ec] ;  /* 0x00007d80161677ac */ /* 0x000ee20008000800 */
[----:B0-----:R-:W-:-:S04]  /*cd40*/  IMAD R31, R31, R9, RZ ;  /* 0x000000091f1f7224 */ /* 0x001fc800078e02ff */
[----:B------:R-:W0:Y:S01]  /*cd50*/  I2F.U32.RP R30, UR31 ;  /* 0x0000001f001e7d06 */ /* 0x000e220008209000 */
[----:B------:R-:W3:Y:S01]  /*cd60*/  LDCU UR23, c[0x0][UR23+0x3ec] ;  /* 0x00007d80171777ac */ /* 0x000ee20008000800 */
[----:B------:R-:W-:Y:S01]  /*cd70*/  IMAD.HI.U32 R7, R9, R31, R8 ;  /* 0x0000001f09077227 */ /* 0x000fe200078e0008 */
[----:B------:R-:W-:Y:S01]  /*cd80*/  IADD3 R31, PT, PT, RZ, -UR29, RZ ;  /* 0x8000001dff1f7c10 */ /* 0x000fe2000fffe0ff */
[----:B------:R-:W3:Y:S04]  /*cd90*/  LDCU UR24, c[0x0][UR24+0x3ec] ;  /* 0x00007d80181877ac */ /* 0x000ee80008000800 */
[----:B------:R-:W4:Y:S01]  /*cda0*/  I2F.U32.RP R32, UR32 ;  /* 0x0000002000207d06 */ /* 0x000f220008209000 */
        /* <DEDUP_REMOVED lines=8> */
[----:B----4-:R-:W-:Y:S08]  /*ce30*/  MUFU.RCP R32, R32 ;  /* 0x0000002000207308 */ /* 0x010ff00000001000 */
[----:B------:R-:W0:Y:S04]  /*ce40*/  F2I.FTZ.U32.TRUNC.NTZ R9, R9 ;  /* 0x0000000900097305 */ /* 0x000e28000021f000 */
[----:B------:R-:W-:Y:S01]  /*ce50*/  @P0 VIADD R8, R8, -UR28 ;  /* 0x8000001c08080c36 */ /* 0x000fe20008000000 */
[----:B------:R-:W-:-:S03]  /*ce60*/  @P0 IADD3 R7, PT, PT, R7, 0x1, RZ ;  /* 0x0000000107070810 */ /* 0x000fc60007ffe0ff */
[----:B------:R-:W4:Y:S01]  /*ce70*/  I2F.U32.RP R33, UR34 ;  /* 0x0000002200217d06 */ /* 0x000f220008209000 */
[----:B------:R-:W-:Y:S01]  /*ce80*/  ISETP.GE.U32.AND P1, PT, R8, UR28, PT ;  /* 0x0000001c08007c0c */ /* 0x000fe2000bf26070 */
[----:B------:R-:W-:Y:S02]  /*ce90*/  HFMA2 R8, -RZ, RZ, 0, 0 ;  /* 0x00000000ff087431 */ /* 0x000fe400000001ff */
[----:B0-----:R-:W-:-:S04]  /*cea0*/  IMAD R31, R31, R9, RZ ;  /* 0x000000091f1f7224 */ /* 0x001fc800078e02ff */
[----:B------:R-:W0:Y:S01]  /*ceb0*/  I2F.U32.RP R34, UR35 ;  /* 0x0000002300227d06 */ /* 0x000e220008209000 */
[----:B------:R-:W-:Y:S01]  /*cec0*/  IMAD.HI.U32 R8, R9, R31, R8 ;  /* 0x0000001f09087227 */ /* 0x000fe200078e0008 */
[----:B------:R-:W-:-:S04]  /*ced0*/  IADD3 R31, PT, PT, RZ, -UR30, RZ ;  /* 0x8000001eff1f7c10 */ /* 0x000fc8000fffe0ff */
[----:B------:R-:W-:Y:S01]  /*cee0*/  @P1 VIADD R7, R7, 0x1 ;  /* 0x0000000107071836 */ /* 0x000fe20000000000 */
[----:B------:R-:W-:Y:S01]  /*cef0*/  @!P2 LOP3.LUT R7, RZ, UR28, RZ, 0x33, !PT ;  /* 0x0000001cff07ac12 */ /* 0x000fe2000f8e33ff */
[----:B------:R-:W-:Y:S01]  /*cf00*/  VIADD R9, R28, 0xffffffe ;  /* 0x0ffffffe1c097836 */ /* 0x000fe20000000000 */
[----:B------:R-:W-:Y:S01]  /*cf10*/  ISETP.NE.U32.AND P2, PT, RZ, UR29, PT ;  /* 0x0000001dff007c0c */ /* 0x000fe2000bf45070 */
[----:B----4-:R-:W-:Y:S02]  /*cf20*/  MUFU.RCP R33, R33 ;  /* 0x0000002100217308 */ /* 0x010fe40000001000 */
[----:B------:R-:W-:-:S05]  /*cf30*/  IMAD.HI.U32 R26, R8, R7, RZ ;  /* 0x00000007081a7227 */ /* 0x000fca00078e00ff */
[----:B------:R-:W-:Y:S01]  /*cf40*/  IADD3 R8, PT, PT, -R26, RZ, RZ ;  /* 0x000000ff1a087210 */ /* 0x000fe20007ffe1ff */
[----:B------:R-:W4:Y:S04]  /*cf50*/  F2I.FTZ.U32.TRUNC.NTZ R9, R9 ;  /* 0x0000000900097305 */ /* 0x000f28000021f000 */
[----:B------:R-:W-:-:S04]  /*cf60*/  IMAD R8, R8, UR29, R7 ;  /* 0x0000001d08087c24 */ /* 0x000fc8000f8e0207 */
[----:B0-----:R-:W-:Y:S01]  /*cf70*/  MUFU.RCP R34, R34 ;  /* 0x0000002200227308 */ /* 0x001fe20000001000 */
[----:B------:R-:W-:Y:S01]  /*cf80*/  ISETP.GE.U32.AND P0, PT, R8, UR29, PT ;  /* 0x0000001d08007c0c */ /* 0x000fe2000bf06070 */
[----:B----4-:R-:W-:-:S12]  /*cf90*/  IMAD R31, R31, R9, RZ ;  /* 0x000000091f1f7224 */ /* 0x010fd800078e02ff */
        /* <DEDUP_REMOVED lines=9> */
[----:B------:R-:W-:Y:S02]  /*d030*/  IMAD.MOV R9, RZ, RZ, -R28 ;  /* 0x000000ffff097224 */ /* 0x000fe400078e0a1c */
[----:B------:R-:W-:Y:S02]  /*d040*/  IMAD R31, RZ, RZ, -UR31 ;  /* 0x8000001fff1f7e24 */ /* 0x000fe4000f8e02ff */
        /* <DEDUP_REMOVED lines=20> */
[----:B------:R-:W4:Y:S07]  /*d190*/  F2I.FTZ.U32.TRUNC.NTZ R9, R9 ;  /* 0x0000000900097305 */ /* 0x000f2e000021f000 */
[----:B------:R-:W-:Y:S01]  /*d1a0*/  @P0 VIADD R8, R8, -UR31 ;  /* 0x8000001f08080c36 */ /* 0x000fe20008000000 */
[----:B------:R-:W-:Y:S01]  /*d1b0*/  @P0 IADD3 R30, PT, PT, R30, 0x1, RZ ;  /* 0x000000011e1e0810 */ /* 0x000fe20007ffe0ff */
[----:B0-----:R-:W0:Y:S03]  /*d1c0*/  MUFU.RCP R32, R32 ;  /* 0x0000002000207308 */ /* 0x001e260000001000 */
[----:B------:R-:W-:Y:S01]  /*d1d0*/  ISETP.GE.U32.AND P1, PT, R8, UR31, PT ;  /* 0x0000001f08007c0c */ /* 0x000fe2000bf26070 */
[----:B------:R-:W-:-:S02]  /*d1e0*/  HFMA2 R8, -RZ, RZ, 0, 0 ;  /* 0x00000000ff087431 */ /* 0x000fc400000001ff */
[----:B----4-:R-:W-:-:S04]  /*d1f0*/  IMAD R31, R31, R9, RZ ;  /* 0x000000091f1f7224 */ /* 0x010fc800078e02ff */
        /* <DEDUP_REMOVED lines=62> */
[----:B------:R-:W-:-:S04]  /*d5e0*/  IMAD R7, R34, UR29, R7 ;  /* 0x0000001d22077c24 */ /* 0x000fc8000f8e0207 */
[----:B--2---:R-:W-:Y:S02]  /*d5f0*/  IMAD R0, R7, UR16, R0 ;  /* 0x0000001007007c24 */ /* 0x004fe4000f8e0200 */
[----:B------:R-:W-:Y:S02]  /*d600*/  IMAD.MOV R7, RZ, RZ, -R30 ;  /* 0x000000ffff077224 */ /* 0x000fe400078e0a1e */
[----:B------:R-:W-:Y:S02]  /*d610*/  IMAD R0, R5, UR17, R0 ;  /* 0x0000001105007c24 */ /* 0x000fe4000f8e0200 */
[----:B------:R-:W-:Y:S01]  /*d620*/  IMAD R5, R7, UR31, R28 ;  /* 0x0000001f07057c24 */ /* 0x000fe2000f8e021c */
[----:B------:R-:W-:Y:S01]  /*d630*/  IADD3 R7, PT, PT, -R31, RZ, RZ ;  /* 0x000000ff1f077210 */ /* 0x000fe20007ffe1ff */
[----:B------:R-:W-:Y:S01]  /*d640*/  IMAD R31, R26, UR33, R31 ;  /* 0x000000211a1f7c24 */ /* 0x000fe2000f8e021f */
[----:B------:R-:W-:Y:S01]  /*d650*/  @P0 IADD3 R9, PT, PT, R9, -UR35, RZ ;  /* 0x8000002309090c10 */ /* 0x000fe2000fffe0ff */
[----:B------:R-:W-:Y:S01]  /*d660*/  IMAD R0, R5, UR20, R0 ;  /* 0x0000001405007c24 */ /* 0x000fe2000f8e0200 */
[----:B------:R-:W-:Y:S01]  /*d670*/  @P0 IADD3 R8, PT, PT, R8, 0x1, RZ ;  /* 0x0000000108080810 */ /* 0x000fe20007ffe0ff */
[----:B------:R-:W-:Y:S01]  /*d680*/  IMAD R5, R7, UR32, R30 ;  /* 0x0000002007057c24 */ /* 0x000fe2000f8e021e */
[----:B------:R-:W-:-:S03]  /*d690*/  ISETP.GE.U32.AND P1, PT, R9, UR35, PT ;  /* 0x0000002309007c0c */ /* 0x000fc6000bf26070 */
[----:B-1----:R-:W-:Y:S02]  /*d6a0*/  IMAD R0, R5, UR21, R0 ;  /* 0x0000001505007c24 */ /* 0x002fe4000f8e0200 */
[----:B------:R-:W-:Y:S02]  /*d6b0*/  IMAD.MOV R5, RZ, RZ, -R33 ;  /* 0x000000ffff057224 */ /* 0x000fe400078e0a21 */
[----:B---3--:R-:W-:Y:S02]  /*d6c0*/  IMAD R0, R31, UR22, R0 ;  /* 0x000000161f007c24 */ /* 0x008fe4000f8e0200 */
        /* <DEDUP_REMOVED lines=9> */
.L_x_7137:
        /* <DEDUP_REMOVED lines=17> */
[----:B------:R-:W3:Y:S01]  /*d870*/  LDCU UR4, c[0x0][UR4+0x3ec] ;  /* 0x00007d80040477ac */ /* 0x000ee20008000800 */
[----:B----4-:R-:W4:Y:S01]  /*d880*/  I2F.U32.RP R7, UR20 ;  /* 0x0000001400077d06 */ /* 0x010f220008209000 */
[----:B012---:R-:W-:Y:S01]  /*d890*/  IADD3 R31, PT, PT, RZ, -UR20, RZ ;  /* 0x80000014ff1f7c10 */ /* 0x007fe2000fffe0ff */
[----:B------:R-:W0:Y:S01]  /*d8a0*/  LDCU UR15, c[0x0][UR15+0x3ec] ;  /* 0x00007d800f0f77ac */ /* 0x000e220008000800 */
[----:B------:R-:W-:Y:S01]  /*d8b0*/  ISETP.NE.U32.AND P2, PT, RZ, UR20, PT ;  /* 0x00000014ff007c0c */ /* 0x000fe2000bf45070 */
[----:B------:R-:W1:Y:S04]  /*d8c0*/  LDCU UR16, c[0x0][UR16+0x3ec] ;  /* 0x00007d80101077ac */ /* 0x000e680008000800 */
[----:B---3--:R-:W2:Y:S01]  /*d8d0*/  I2F.U32.RP R26, UR21 ;  /* 0x00000015001a7d06 */ /* 0x008ea20008209000 */
[----:B------:R-:W3:Y:S01]  /*d8e0*/  LDCU UR17, c[0x0][UR17+0x3ec] ;  /* 0x00007d80111177ac */ /* 0x000ee20008000800 */
[----:B------:R-:W-:-:S06]  /*d8f0*/  IADD3 R33, PT, PT, RZ, -UR23, RZ ;  /* 0x80000017ff217c10 */ /* 0x000fcc000fffe0ff */
[----:B----4-:R-:W4:Y:S08]  /*d900*/  MUFU.RCP R7, R7 ;  /* 0x0000000700077308 */ /* 0x010f300000001000 */
[----:B--2---:R-:W-:Y:S08]  /*d910*/  MUFU.RCP R26, R26 ;  /* 0x0000001a001a7308 */ /* 0x004ff00000001000 */
[----:B------:R-:W2:Y:S01]  /*d920*/  I2F.U32.RP R28, UR22 ;  /* 0x00000016001c7d06 */ /* 0x000ea20008209000 */
[----:B----4-:R-:W-:-:S07]  /*d930*/  VIADD R8, R7, 0xffffffe ;  /* 0x0ffffffe07087836 */ /* 0x010fce0000000000 */
[----:B------:R4:W0:Y:S08]  /*d940*/  F2I.FTZ.U32.TRUNC.NTZ R9, R8 ;  /* 0x0000000800097305 */ /* 0x000830000021f000 */
[----:B--2---:R-:W-:Y:S01]  /*d950*/  MUFU.RCP R28, R28 ;  /* 0x0000001c001c7308 */ /* 0x004fe20000001000 */
[----:B----4-:R-:W-:Y:S02]  /*d960*/  HFMA2 R8, -RZ, RZ, 0, 0 ;  /* 0x00000000ff087431 */ /* 0x010fe400000001ff */
[----:B0-----:R-:W-:-:S04]  /*d970*/  IMAD R31, R31, R9, RZ ;  /* 0x000000091f1f7224 */ /* 0x001fc800078e02ff */
        /* <DEDUP_REMOVED lines=15> */
[----:B------:R-:W-:Y:S01]  /*da70*/  IADD3 R31, PT, PT, RZ, -UR22, RZ ;  /* 0x80000016ff1f7c10 */ /* 0x000fe2000fffe0ff */
[----:B------:R-:W0:Y:S02]  /*da80*/  I2F.U32.RP R28, UR23 ;  /* 0x00000017001c7d06 */ /* 0x000e240008209000 */
[----:B------:R-:W-:Y:S02]  /*da90*/  @P1 IADD3 R7, PT, PT, R7, 0x1, RZ ;  /* 0x0000000107071810 */ /* 0x000fe40007ffe0ff */
[----:B------:R-:W-:Y:S02]  /*daa0*/  @!P2 LOP3.LUT R7, RZ, UR20, RZ, 0x33, !PT ;  /* 0x00000014ff07ac12 */ /* 0x000fe4000f8e33ff */
[----:B------:R-:W-:-:S02]  /*dab0*/  ISETP.NE.U32.AND P2, PT, RZ, UR21, PT ;  /* 0x00000015ff007c0c */ /* 0x000fc4000bf45070 */
[----:B------:R-:W2:Y:S01]  /*dac0*/  F2I.FTZ.U32.TRUNC.NTZ R9, R9 ;  /* 0x0000000900097305 */ /* 0x000ea2000021f000 */
[----:B------:R-:W-:-:S05]  /*dad0*/  IMAD.HI.U32 R26, R8, R7, RZ ;  /* 0x00000007081a7227 */ /* 0x000fca00078e00ff */
[----:B------:R-:W-:Y:S02]  /*dae0*/  IADD3 R8, PT, PT, -R26, RZ, RZ ;  /* 0x000000ff1a087210 */ /* 0x000fe40007ffe1ff */
[----:B0-----:R-:W0:Y:S03]  /*daf0*/  MUFU.RCP R28, R28 ;  /* 0x0000001c001c7308 */ /* 0x001e260000001000 */
        /* <DEDUP_REMOVED lines=47> */
[----:B---3--:R-:W-:-:S07]  /*ddf0*/  IMAD R5, R26, UR17, R5 ;  /* 0x000000111a057c24 */ /* 0x008fce000f8e0205 */
.L_x_7140:
        /* <DEDUP_REMOVED lines=9> */
[----:B------:R-:W4:Y:S02]  /*de90*/  LDCU UR16, c[0x0][UR4+0x388] ;  /* 0x00007100041077ac */ /* 0x000f240008000800 */
[----:B------:R-:W3:Y:S01]  /*dea0*/  LDCU UR17, c[0x0][UR15+0x388] ;  /* 0x000071000f1177ac */ /* 0x000ee20008000800 */
[----:B------:R-:W3:Y:S01]  /*deb0*/  LDCU UR4, c[0x0][UR4+0x3ec] ;  /* 0x00007d80040477ac */ /* 0x000ee20008000800 */
[----:B------:R-:W3:Y:S01]  /*dec0*/  LDCU UR15, c[0x0][UR15+0x3ec] ;  /* 0x00007d800f0f77ac */ /* 0x000ee20008000800 */
[----:B----4-:R-:W4:Y:S01]  /*ded0*/  I2F.U32.RP R7, UR16 ;  /* 0x0000001000077d06 */ /* 0x010f220008209000 */
[----:B012---:R-:W-:Y:S02]  /*dee0*/  IADD3 R31, PT, PT, RZ, -UR16, RZ ;  /* 0x80000010ff1f7c10 */ /* 0x007fe4000fffe0ff */
[----:B------:R-:W-:-:S05]  /*def0*/  ISETP.NE.U32.AND P2, PT, RZ, UR16, PT ;  /* 0x00000010ff007c0c */ /* 0x000fca000bf45070 */
[----:B---3--:R-:W0:Y:S08]  /*df00*/  I2F.U32.RP R26, UR17 ;  /* 0x00000011001a7d06 */ /* 0x008e300008209000 */
[----:B----4-:R-:W1:Y:S08]  /*df10*/  MUFU.RCP R7, R7 ;  /* 0x0000000700077308 */ /* 0x010e700000001000 */
[----:B0-----:R-:W-:Y:S01]  /*df20*/  MUFU.RCP R26, R26 ;  /* 0x0000001a001a7308 */ /* 0x001fe20000001000 */
[----:B-1----:R-:W-:-:S07]  /*df30*/  VIADD R8, R7, 0xffffffe ;  /* 0x0ffffffe07087836 */ /* 0x002fce0000000000 */
        /* <DEDUP_REMOVED lines=24> */
[----:B------:R-:W-:Y:S02]  /*e0c0*/  IMAD R5, R0, UR4, R5 ;  /* 0x0000000400057c24 */ /* 0x000fe4000f8e0205 */
        /* <DEDUP_REMOVED lines=11> */
.L_x_7141:
[----:B------:R-:W-:Y:S05]  /*e180*/  BRA.U !UP1, `(.L_x_7139) ;  /* 0x00000001096c7547 */ /* 0x000fea000b800000 */
[----:B----4-:R-:W-:Y:S01]  /*e190*/  UIADD3 UR14, UPT, UPT, UR14, -0x1, URZ ;  /* 0xffffffff0e0e7890 */ /* 0x010fe2000fffe0ff */
[----:B------:R-:W-:-:S03]  /*e1a0*/  UMOV UR4, 0xd8 ;  /* 0x000000d800047882 */ /* 0x000fc60000000000 */
[----:B------:R-:W-:-:S12]  /*e1b0*/  ULEA UR14, UR14, UR4, 0x2 ;  /* 0x000000040e0e7291 */ /* 0x000fd8000f8e10ff */
[----:B------:R-:W4:Y:S01]  /*e1c0*/  LDCU UR4, c[0x0][UR14+0x388] ;  /* 0x000071000e0477ac */ /* 0x000f220008000800 */
[----:B------:R-:W3:Y:S01]  /*e1d0*/  LDCU UR14, c[0x0][UR14+0x3ec] ;  /* 0x00007d800e0e77ac */ /* 0x000ee20008000800 */
[----:B----4-:R-:W4:Y:S01]  /*e1e0*/  I2F.U32.RP R7, UR4 ;  /* 0x0000000400077d06 */ /* 0x010f220008209000 */
[----:B012---:R-:W-:Y:S01]  /*e1f0*/  IMAD R31, RZ, RZ, -UR4 ;  /* 0x80000004ff1f7e24 */ /* 0x007fe2000f8e02ff */
[----:B------:R-:W-:-:S06]  /*e200*/  ISETP.NE.U32.AND P2, PT, RZ, UR4, PT ;  /* 0x00000004ff007c0c */ /* 0x000fcc000bf45070 */
[----:B----4-:R-:W0:Y:S02]  /*e210*/  MUFU.RCP R7, R7 ;  /* 0x0000000700077308 */ /* 0x010e240000001000 */
        /* <DEDUP_REMOVED lines=18> */
.L_x_7139:
[----:B------:R-:W3:Y:S01]  /*e340*/  LDCU UR4, c[0x0][0x4c4] ;  /* 0x00009880ff0477ac */ /* 0x000ee20008000800 */
[----:B012---:R-:W0:Y:S01]  /*e350*/  LDC.64 R30, c[0x0][0x458] ;  /* 0x00011600ff1e7b82 */ /* 0x007e220000000a00 */
[----:B------:R-:W-:Y:S01]  /*e360*/  FSETP.GEU.FTZ.AND P0, PT, R10, R11, PT ;  /* 0x0000000b0a00720b */ /* 0x000fe20003f1e000 */
[----:B----4-:R-:W1:Y:S03]  /*e370*/  LDCU.64 UR14, c[0x0][0x530] ;  /* 0x0000a600ff0e77ac */ /* 0x010e660008000a00 */
[----:B------:R-:W-:Y:S01]  /*e380*/  SEL R11, RZ, 0x1, P0 ;  /* 0x00000001ff0b7807 */ /* 0x000fe20000000000 */
[----:B---3--:R-:W-:Y:S02]  /*e390*/  IMAD R5, R0, UR4, R5 ;  /* 0x0000000400057c24 */ /* 0x008fe4000f8e0205 */
[----:B-----5:R-:W-:-:S03]  /*e3a0*/  FMUL.FTZ R0, R6, R29 ;  /* 0x0000001d06007220 */ /* 0x020fc60000410000 */
[C---:B-1----:R-:W-:Y:S01]  /*e3b0*/  IADD3 R8, P1, PT, R5.reuse, UR14, RZ ;  /* 0x0000000e05087c10 */ /* 0x042fe2000ff3e0ff */
[----:B0-----:R-:W-:-:S04]  /*e3c0*/  IMAD.WIDE.U32 R6, R5, 0x4, R30 ;  /* 0x0000000405067825 */ /* 0x001fc800078e001e */
[----:B------:R-:W-:Y:S01]  /*e3d0*/  FMUL.FTZ R5, R17, R0 ;  /* 0x0000000011057220 */ /* 0x000fe20000410000 */
[----:B------:R-:W-:-:S04]  /*e3e0*/  IADD3.X R9, PT, PT, RZ, UR15, RZ, P1, !PT ;  /* 0x0000000fff097c10 */ /* 0x000fc80008ffe4ff */
[----:B------:R4:W-:Y:S04]  /*e3f0*/  STG.E desc[UR18][R6.64], R5 ;  /* 0x0000000506007986 */ /* 0x0009e8000c101912 */
[----:B------:R4:W-:Y:S01]  /*e400*/  STG.E.U8 desc[UR18][R8.64], R11 ;  /* 0x0000000b08007986 */ /* 0x0009e2000c101112 */
[----:B------:R-:W-:Y:S05]  /*e410*/  BRA `(.L_x_7136) ;  /* 0x0000000400087947 */ /* 0x000fea0003800000 */
.L_x_7114:
[----:B------:R-:W-:Y:S01]  /*e420*/  ISETP.GE.U32.AND P6, PT, R25, R0, PT ;  /* 0x000000001900720c */ /* 0x000fe20003fc6070 */
[C---:B---3--:R-:W-:Y:S01]  /*e430*/  IMAD.IADD R28, R19.reuse, 0x1, R25 ;  /* 0x00000001131c7824 */ /* 0x048fe200078e0219 */
[----:B------:R-:W-:Y:S04]  /*e440*/  BSSY.RECONVERGENT B0, `(.L_x_7142) ;  /* 0x0000013000007945 */ /* 0x000fe80003800200 */
[C---:B------:R-:W-:Y:S02]  /*e450*/  IADD3 R26, PT, PT, R19.reuse, R28, RZ ;  /* 0x0000001c131a7210 */ /* 0x040fe40007ffe0ff */
[----:B------:R-:W-:Y:S02]  /*e460*/  ISETP.GE.U32.AND P5, PT, R28, R0, PT ;  /* 0x000000001c00720c */ /* 0x000fe40003fa6070 */
[----:B------:R-:W-:-:S02]  /*e470*/  IADD3 R5, PT, PT, R19, R26, RZ ;  /* 0x0000001a13057210 */ /* 0x000fc40007ffe0ff */
[-C--:B------:R-:W-:Y:S02]  /*e480*/  ISETP.GE.U32.AND P3, PT, R26, R0.reuse, PT ;  /* 0x000000001a00720c */ /* 0x080fe40003f66070 */
[----:B------:R-:W-:Y:S01]  /*e490*/  ISETP.GE.U32.AND P4, PT, R5, R0, PT ;  /* 0x000000000500720c */ /* 0x000fe20003f86070 */
[----:B------:R-:W-:-:S12]  /*e4a0*/  @P6 BRA `(.L_x_7143) ;  /* 0x0000000000306947 */ /* 0x000fd80003800000 */
[----:B------:R-:W0:Y:S01]  /*e4b0*/  LDCU UR4, c[0x0][0x4c4] ;  /* 0x00009880ff0477ac */ /* 0x000e220008000800 */
[----:B-12---:R-:W1:Y:S01]  /*e4c0*/  LDC.64 R30, c[0x0][0x458] ;  /* 0x00011600ff1e7b82 */ /* 0x006e620000000a00 */
[----:B-----5:R-:W-:Y:S01]  /*e4d0*/  FMUL.FTZ R0, R9, R4 ;  /* 0x0000000409007220 */ /* 0x020fe20000410000 */
[----:B------:R-:W-:Y:S01]  /*e4e0*/  SEL R35, RZ, 0x1, P0 ;  /* 0x00000001ff237807 */ /* 0x000fe20000000000 */
[----:B------:R-:W2:Y:S02]  /*e4f0*/  LDCU.64 UR14, c[0x0][0x530] ;  /* 0x0000a600ff0e77ac */ /* 0x000ea40008000a00 */
[----:B------:R-:W-:Y:S01]  /*e500*/  FMUL.FTZ R9, R17, R0 ;  /* 0x0000000011097220 */ /* 0x000fe20000410000 */
[----:B0-----:R-:W-:-:S05]  /*e510*/  IMAD R33, R25, UR4, RZ ;  /* 0x0000000419217c24 */ /* 0x001fca000f8e02ff */
[C---:B--2---:R-:W-:Y:S01]  /*e520*/  IADD3 R32, P6, PT, R33.reuse, UR14, RZ ;  /* 0x0000000e21207c10 */ /* 0x044fe2000ffde0ff */
[----:B-1----:R-:W-:-:S04]  /*e530*/  IMAD.WIDE.U32 R30, R33, 0x4, R30 ;  /* 0x00000004211e7825 */ /* 0x002fc800078e001e */
[----:B------:R-:W-:Y:S01]  /*e540*/  IMAD.X R33, RZ, RZ, UR15, P6 ;  /* 0x0000000fff217e24 */ /* 0x000fe2000b0e06ff */
[----:B------:R0:W-:Y:S04]  /*e550*/  STG.E desc[UR18][R30.64], R9 ;  /* 0x000000091e007986 */ /* 0x0001e8000c101912 */
[----:B------:R0:W-:Y:S03]  /*e560*/  STG.E.U8 desc[UR18][R32.64], R35 ;  /* 0x0000002320007986 */ /* 0x0001e6000c101112 */
.L_x_7143:
[----:B------:R-:W-:Y:S05]  /*e570*/  BSYNC.RECONVERGENT B0 ;  /* 0x0000000000007941 */ /* 0x000fea0003800200 */
.L_x_7142:
[----:B------:R-:W-:Y:S04]  /*e580*/  BSSY.RECONVERGENT B0, `(.L_x_7144) ;  /* 0x000000e000007945 */ /* 0x000fe80003800200 */
[----:B------:R-:W-:Y:S05]  /*e590*/  @P5 BRA `(.L_x_7145) ;  /* 0x0000000000305947 */ /* 0x000fea0003800000 */
[----:B------:R-:W3:Y:S01]  /*e5a0*/  LDCU UR4, c[0x0][0x4c4] ;  /* 0x00009880ff0477ac */ /* 0x000ee20008000800 */
[----:B012---:R-:W0:Y:S01]  /*e5b0*/  LDC.64 R30, c[0x0][0x458] ;  /* 0x00011600ff1e7b82 */ /* 0x007e220000000a00 */
[----:B-----5:R-:W-:Y:S01]  /*e5c0*/  FMUL.FTZ R0, R8, R27 ;  /* 0x0000001b08007220 */ /* 0x020fe20000410000 */
[----:B------:R-:W-:Y:S01]  /*e5d0*/  SEL R35, RZ, 0x1, P1 ;  /* 0x00000001ff237807 */ /* 0x000fe20000800000 */
[----:B------:R-:W1:Y:S02]  /*e5e0*/  LDCU.64 UR14, c[0x0][0x530] ;  /* 0x0000a600ff0e77ac */ /* 0x000e640008000a00 */
[----:B------:R-:W-:Y:S01]  /*e5f0*/  FMUL.FTZ R33, R17, R0 ;  /* 0x0000000011217220 */ /* 0x000fe20000410000 */
[----:B---3--:R-:W-:-:S05]  /*e600*/  IMAD R9, R28, UR4, RZ ;  /* 0x000000041c097c24 */ /* 0x008fca000f8e02ff */
[C---:B-1----:R-:W-:Y:S01]  /*e610*/  IADD3 R8, P0, PT, R9.reuse, UR14, RZ ;  /* 0x0000000e09087c10 */ /* 0x042fe2000ff1e0ff */
[----:B0-----:R-:W-:-:S03]  /*e620*/  IMAD.WIDE.U32 R30, R9, 0x4, R30 ;  /* 0x00000004091e7825 */ /* 0x001fc600078e001e */
[----:B------:R-:W-:Y:S02]  /*e630*/  IADD3.X R9, PT, PT, RZ, UR15, RZ, P0, !PT ;  /* 0x0000000fff097c10 */ /* 0x000fe400087fe4ff */
[----:B------:R3:W-:Y:S04]  /*e640*/  STG.E desc[UR18][R30.64], R33 ;  /* 0x000000211e007986 */ /* 0x0007e8000c101912 */
[----:B------:R3:W-:Y:S03]  /*e650*/  STG.E.U8 desc[UR18][R8.64], R35 ;  /* 0x0000002308007986 */ /* 0x0007e6000c101112 */
.L_x_7145:
[----:B------:R-:W-:Y:S05]  /*e660*/  BSYNC.RECONVERGENT B0 ;  /* 0x0000000000007941 */ /* 0x000fea0003800200 */
.L_x_7144:
[----:B------:R-:W-:Y:S04]  /*e670*/  BSSY.RECONVERGENT B0, `(.L_x_7146) ;  /* 0x000000e000007945 */ /* 0x000fe80003800200 */
[----:B------:R-:W-:Y:S05]  /*e680*/  @P3 BRA `(.L_x_7147) ;  /* 0x0000000000303947 */ /* 0x000fea0003800000 */
[----:B------:R-:W1:Y:S01]  /*e690*/  LDCU UR4, c[0x0][0x4c4] ;  /* 0x00009880ff0477ac */ /* 0x000e620008000800 */
[----:B0--3--:R-:W0:Y:S01]  /*e6a0*/  LDC.64 R8, c[0x0][0x458] ;  /* 0x00011600ff087b82 */ /* 0x009e220000000a00 */
[----:B-----5:R-:W-:Y:S01]  /*e6b0*/  FMUL.FTZ R0, R7, R24 ;  /* 0x0000001807007220 */ /* 0x020fe20000410000 */
[----:B------:R-:W-:Y:S01]  /*e6c0*/  SEL R33, RZ, 0x1, P2 ;  /* 0x00000001ff217807 */ /* 0x000fe20001000000 */
[----:B------:R-:W3:Y:S02]  /*e6d0*/  LDCU.64 UR14, c[0x0][0x530] ;  /* 0x0000a600ff0e77ac */ /* 0x000ee40008000a00 */
[----:B------:R-:W-:Y:S01]  /*e6e0*/  FMUL.FTZ R7, R17, R0 ;  /* 0x0000000011077220 */ /* 0x000fe20000410000 */
[----:B-12---:R-:W-:-:S05]  /*e6f0*/  IMAD R31, R26, UR4, RZ ;  /* 0x000000041a1f7c24 */ /* 0x006fca000f8e02ff */
[C---:B---3--:R-:W-:Y:S01]  /*e700*/  IADD3 R30, P0, PT, R31.reuse, UR14, RZ ;  /* 0x0000000e1f1e7c10 */ /* 0x048fe2000ff1e0ff */
[----:B0-----:R-:W-:-:S03]  /*e710*/  IMAD.WIDE.U32 R8, R31, 0x4, R8 ;  /* 0x000000041f087825 */ /* 0x001fc600078e0008 */
[----:B------:R-:W-:Y:S02]  /*e720*/  IADD3.X R31, PT, PT, RZ, UR15, RZ, P0, !PT ;  /* 0x0000000fff1f7c10 */ /* 0x000fe400087fe4ff */
[----:B------:R4:W-:Y:S04]  /*e730*/  STG.E desc[UR18][R8.64], R7 ;  /* 0x0000000708007986 */ /* 0x0009e8000c101912 */
[----:B------:R4:W-:Y:S03]  /*e740*/  STG.E.U8 desc[UR18][R30.64], R33 ;  /* 0x000000211e007986 */ /* 0x0009e6000c101112 */
.L_x_7147:
[----:B------:R-:W-:Y:S05]  /*e750*/  BSYNC.RECONVERGENT B0 ;  /* 0x0000000000007941 */ /* 0x000fea0003800200 */
.L_x_7146:
[----:B------:R-:W-:Y:S05]  /*e760*/  @P4 BRA `(.L_x_7136) ;  /* 0x0000000000344947 */ /* 0x000fea0003800000 */
[----:B------:R-:W0:Y:S02]  /*e770*/  LDCU UR4, c[0x0][0x4c4] ;  /* 0x00009880ff0477ac */ /* 0x000e240008000800 */
[----:B01234-:R-:W0:Y:S01]  /*e780*/  LDC.64 R30, c[0x0][0x458] ;  /* 0x00011600ff1e7b82 */ /* 0x01fe220000000a00 */
[----:B-----5:R-:W-:Y:S01]  /*e790*/  FMUL.FTZ R0, R6, R29 ;  /* 0x0000001d06007220 */ /* 0x020fe20000410000 */
[----:B------:R-:W-:Y:S01]  /*e7a0*/  FSETP.GEU.FTZ.AND P1, PT, R10, R11, PT ;  /* 0x0000000b0a00720b */ /* 0x000fe20003f3e000 */
[----:B------:R-:W1:Y:S03]  /*e7b0*/  LDCU.64 UR14, c[0x0][0x530] ;  /* 0x0000a600ff0e77ac */ /* 0x000e660008000a00 */
[----:B------:R-:W-:Y:S01]  /*e7c0*/  SEL R11, RZ, 0x1, P1 ;  /* 0x00000001ff0b7807 */ /* 0x000fe20000800000 */
[----:B------:R-:W-:-:S05]  /*e7d0*/  IMAD R5, R5, UR4, RZ ;  /* 0x0000000405057c24 */ /* 0x000fca000f8e02ff */
[C---:B-1----:R-:W-:Y:S01]  /*e7e0*/  IADD3 R8, P0, PT, R5.reuse, UR14, RZ ;  /* 0x0000000e05087c10 */ /* 0x042fe2000ff1e0ff */
[----:B0-----:R-:W-:-:S04]  /*e7f0*/  IMAD.WIDE.U32 R6, R5, 0x4, R30 ;  /* 0x0000000405067825 */ /* 0x001fc800078e001e */
[----:B------:R-:W-:Y:S01]  /*e800*/  FMUL.FTZ R5, R17, R0 ;  /* 0x0000000011057220 */ /* 0x000fe20000410000 */
[----:B------:R-:W-:-:S04]  /*e810*/  IMAD.X R9, RZ, RZ, UR15, P0 ;  /* 0x0000000fff097e24 */ /* 0x000fc800080e06ff */
[----:B------:R0:W-:Y:S04]  /*e820*/  STG.E desc[UR18][R6.64], R5 ;  /* 0x0000000506007986 */ /* 0x0001e8000c101912 */
[----:B------:R0:W-:Y:S02]  /*e830*/  STG.E.U8 desc[UR18][R8.64], R11 ;  /* 0x0000000b08007986 */ /* 0x0001e4000c101112 */
.L_x_7136:
[----:B------:R-:W-:Y:S01]  /*e840*/  LEA R25, R19, R25, 0x2 ;  /* 0x0000001913197211 */ /* 0x000fe200078e10ff */
[----:B------:R-:W-:Y:S05]  /*e850*/  WARPSYNC.ALL ;  /* 0x0000000000007948 */ /* 0x000fea0003800000 */
[----:B------:R-:W-:Y:S01]  /*e860*/  BAR.SYNC.DEFER_BLOCKING 0x0 ;  /* 0x0000000000007b1d */ /* 0x000fe20000010000 */
[----:B------:R-:W-:-:S13]  /*e870*/  ISETP.GE.U32.AND P0, PT, R25, R18, PT ;  /* 0x000000121900720c */ /* 0x000fda0003f06070 */
[----:B------:R-:W-:Y:S05]  /*e880*/  @!P0 BRA `(.L_x_7148) ;  /* 0xffffff2000748947 */ /* 0x000fea000383ffff */
[----:B------:R-:W-:Y:S05]  /*e890*/  EXIT ;  /* 0x000000000000794d */ /* 0x000fea0003800000 */
        .weak           $__internal_122_$__cuda_sm20_dblrcp_rn_slowpath_v3
        .type           $__internal_122_$__cuda_sm20_dblrcp_rn_slowpath_v3,@function
        .size           $__internal_122_$__cuda_sm20_dblrcp_rn_slowpath_v3,(.L_x_14200 - $__internal_122_$__cuda_sm20_dblrcp_rn_slowpath_v3)
$__internal_122_$__cuda_sm20_dblrcp_rn_slowpath_v3:
        /* <DEDUP_REMOVED lines=55> */
.L_x_7151:
        /* <DEDUP_REMOVED lines=34> */
.L_x_7149:
[----:B------:R-:W-:Y:S02]  /*ee30*/  LOP3.LUT R7, R5, 0x80000, RZ, 0xfc, !PT ;  /* 0x0008000005077812 */ /* 0x000fe400078efcff */
[----:B------:R-:W-:-:S07]  /*ee40*/  MOV R6, R4 ;  /* 0x0000000400067202 */ /* 0x000fce0000000f00 */
.L_x_7150:
[----:B------:R-:W-:Y:S01]  /*ee50*/  MOV R4, R12 ;  /* 0x0000000c00047202 */ /* 0x000fe20000000f00 */
[----:B------:R-:W-:Y:S01]  /*ee60*/  IMAD.MOV.U32 R9, RZ, RZ, R7 ;  /* 0x000000ffff097224 */ /* 0x000fe200078e0007 */
[----:B------:R-:W-:Y:S02]  /*ee70*/  MOV R5, 0x0 ;  /* 0x0000000000057802 */ /* 0x000fe40000000f00 */
[----:B------:R-:W-:Y:S02]  /*ee80*/  MOV R8, R6 ;  /* 0x0000000600087202 */ /* 0x000fe40000000f00 */
[----:B------:R-:W-:Y:S05]  /*ee90*/  RET.REL.NODEC R4 `(_ZN2at6native43_GLOBAL__N__7cc8d1ed_10_Dropout_cu_0e96ed3820fused_dropout_kernelIffjLin1ELin1EbEEvNS_4cuda6detail10TensorInfoIKT_T1_EENS5_IS6_S8_EENS5_IT4_S8_EES8_T0_NS_15PhiloxCudaStateE) ;  /* 0xffffff1004587950 */ /* 0x000fea0003c3ffff */
.L_x_7152:
        /* <DEDUP_REMOVED lines=14> */
.L_x_14200:


//--------------------- .text._ZN2at6native43_GLOBAL__N__7cc8d1ed_10_Dropout_cu_0e96ed3820fused_dropout_kernelIffjLin1ELi1EbEEvNS_4cuda6detail10TensorInfoIKT_T1_EENS5_IS6_S8_EENS5_IT4_S8_EES8_T0_NS_15PhiloxCudaStateE --------------------------
	.section	.text._ZN2at6native43_GLOBAL__N__7cc8d1ed_10_Dropout_cu_0e96ed3820fused_dropout_kernelIffjLin1ELi1EbEEvNS_4cuda6detail10TensorInfoIKT_T1_EENS5_IS6_S8_EENS5_IT4_S8_EES8_T0_NS_15PhiloxCudaStateE,"ax",@progbits
	.align	128
.text._ZN2at6native43_GLOBAL__N__7cc8d1ed_10_Dropout_cu_0e96ed3820fused_dropout_kernelIffjLin1ELi1EbEEvNS_4cuda6detail10TensorInfoIKT_T1_EENS5_IS6_S8_EENS5_IT4_S8_EES8_T0_NS_15PhiloxCudaStateE:
        .type           _ZN2at6native43_GLOBAL__N__7cc8d1ed_10_Dropout_cu_0e96ed3820fused_dropout_kernelIffjLin1ELi1EbEEvNS_4cuda6detail10TensorInfoIKT_T1_EENS5_IS6_S8_EENS5_IT4_S8_EES8_T0_NS_15PhiloxCudaStateE,@function
        .size           _ZN2at6native43_GLOBAL__N__7cc8d1ed_10_Dropout_cu_0e96ed3820fused_dropout_kernelIffjLin1ELi1EbEEvNS_4cuda6detail10TensorInfoIKT_T1_EENS5_IS6_S8_EENS5_IT4_S8_EES8_T0_NS_15PhiloxCudaStateE,(.L_x_14202 - _ZN2at6native43_GLOBAL__N__7cc8d1ed_10_Dropout_cu_0e96ed3820fused_dropout_kernelIffjLin1ELi1EbEEvNS_4cuda6detail10TensorInfoIKT_T1_EENS5_IS6_S8_EENS5_IT4_S8_EES8_T0_NS_15PhiloxCudaStateE)
        .other          _ZN2at6native43_GLOBAL__N__7cc8d1ed_10_Dropout_cu_0e96ed3820fused_dropout_kernelIffjLin1ELi1EbEEvNS_4cuda6detail10TensorInfoIKT_T1_EENS5_IS6_S8_EENS5_IT4_S8_EES8_T0_NS_15PhiloxCudaStateE,@"STO_CUDA_ENTRY STV_DEFAULT"
_ZN2at6native43_GLOBAL__N__7cc8d1ed_10_Dropout_cu_0e96ed3820fused_dropout_kernelIffjLin1ELi1EbEEvNS_4cuda6detail10TensorInfoIKT_T1_EENS5_IS6_S8_EENS5_IT4_S8_EES8_T0_NS_15PhiloxCudaStateE:
        /* <DEDUP_REMOVED lines=109> */
[----:B------:R-:W-:Y:S05]  /*06d0*/  CALL.REL.NOINC `($__internal_123_$__cuda_sm20_dblrcp_rn_slowpath_v3) ;  /* 0x0000007400e07944 */ /* 0x000fea0003c00000 */
.L_x_7153:
        /* <DEDUP_REMOVED lines=50> */
.L_x_7194:
        /* <DEDUP_REMOVED lines=13> */
.L_x_7155:
[----:B------:R-:W-:Y:S05]  /*0ad0*/  BSYNC.RECONVERGENT B0 ;  /* 0x0000000000007941 */ /* 0x000fea0003800200 */
.L_x_7154:
        /* <DEDUP_REMOVED lines=57> */
.L_x_7156:
        /* <DEDUP_REMOVED lines=9> */
.L_x_7157:
        /* <DEDUP_REMOVED lines=30> */
.L_x_7163:
        /* <DEDUP_REMOVED lines=204> */
.L_x_7162:
        /* <DEDUP_REMOVED lines=106> */
.L_x_7165:
        /* <DEDUP_REMOVED lines=55> */
.L_x_7166:
        /* <DEDUP_REMOVED lines=27> */
.L_x_7164:
[----:B------:R-:W0:Y:S01]  /*2960*/  LDC.64 R32, c[0x0][0x380] ;  /* 0x0000e000ff207b82 */ /* 0x000e220000000a00 */
[----:B------:R-:W1:Y:S02]  /*2970*/  LDCU UR4, c[0x0][0x3ec] ;  /* 0x00007d80ff0477ac */ /* 0x000e640008000800 */
[----:B-1----:R-:W-:-:S04]  /*2980*/  IMAD R43, R38, UR4, R43 ;  /* 0x00000004262b7c24 */ /* 0x002fc8000f8e022b */
[----:B0-----:R-:W-:-:S05]  /*2990*/  IMAD.WIDE.U32 R32, R43, 0x4, R32 ;  /* 0x000000042b207825 */ /* 0x001fca00078e0020 */
[----:B------:R0:W5:Y:S02]  /*29a0*/  LDG.E R38, desc[UR10][R32.64] ;  /* 0x0000000a20267981 */ /* 0x000164000c1e1900 */
.L_x_7161:
[----:B------:R-:W-:Y:S05]  /*29b0*/  BSYNC.RECONVERGENT B1 ;  /* 0x0000000000017941 */ /* 0x000fea0003800200 */
.L_x_7160:
        /* <DEDUP_REMOVED lines=15> */
.L_x_7170:
        /* <DEDUP_REMOVED lines=204> */
.L_x_7169:
        /* <DEDUP_REMOVED lines=107> */
.L_x_7172:
        /* <DEDUP_REMOVED lines=55> */
.L_x_7173:
        /* <DEDUP_REMOVED lines=27> */
.L_x_7171:
[----:B0-----:R-:W0:Y:S01]  /*4340*/  LDC.64 R32, c[0x0][0x380] ;  /* 0x0000e000ff207b82 */ /* 0x001e220000000a00 */
[----:B------:R-:W1:Y:S02]  /*4350*/  LDCU UR4, c[0x0][0x3ec] ;  /* 0x00007d80ff0477ac */ /* 0x000e640008000800 */
[----:B-1----:R-:W-:-:S04]  /*4360*/  IMAD R35, R43, UR4, R40 ;  /* 0x000000042b237c24 */ /* 0x002fc8000f8e0228 */
[----:B0-----:R-:W-:-:S05]  /*4370*/  IMAD.WIDE.U32 R32, R35, 0x4, R32 ;  /* 0x0000000423207825 */ /* 0x001fca00078e0020 */
[----:B------:R1:W5:Y:S02]  /*4380*/  LDG.E R40, desc[UR10][R32.64] ;  /* 0x0000000a20287981 */ /* 0x000364000c1e1900 */
.L_x_7168:
[----:B------:R-:W-:Y:S05]  /*4390*/  BSYNC.RECONVERGENT B1 ;  /* 0x0000000000017941 */ /* 0x000fea0003800200 */
.L_x_7167:
        /* <DEDUP_REMOVED lines=15> */
.L_x_7177:
        /* <DEDUP_REMOVED lines=74> */
[----:B--2---:R-:W-:-:S04]  /*4930*/  VIADD R32, R60, 0xffffffe ;  /* 0x0ffffffe3c207836 */ /* 0x004fc80000000000 */
        /* <DEDUP_REMOVED lines=129> */
.L_x_7176:
        /* <DEDUP_REMOVED lines=107> */
.L_x_7179:
        /* <DEDUP_REMOVED lines=55> */
.L_x_7180:
        /* <DEDUP_REMOVED lines=27> */
.L_x_7178:
[----:B01----:R-:W0:Y:S01]  /*5d20*/  LDC.64 R32, c[0x0][0x380] ;  /* 0x0000e000ff207b82 */ /* 0x003e220000000a00 */
[----:B------:R-:W1:Y:S02]  /*5d30*/  LDCU UR4, c[0x0][0x3ec] ;  /* 0x00007d80ff0477ac */ /* 0x000e640008000800 */
[----:B-1----:R-:W-:-:S04]  /*5d40*/  IMAD R43, R44, UR4, R43 ;  /* 0x000000042c2b7c24 */ /* 0x002fc8000f8e022b */
[----:B0-----:R-:W-:-:S05]  /*5d50*/  IMAD.WIDE.U32 R32, R43, 0x4, R32 ;  /* 0x000000042b207825 */ /* 0x001fca00078e0020 */
[----:B------:R2:W5:Y:S02]  /*5d60*/  LDG.E R46, desc[UR10][R32.64] ;  /* 0x0000000a202e7981 */ /* 0x000564000c1e1900 */
.L_x_7175:
[----:B------:R-:W-:Y:S05]  /*5d70*/  BSYNC.RECONVERGENT B1 ;  /* 0x0000000000017941 */ /* 0x000fea0003800200 */
.L_x_7174:
        /* <DEDUP_REMOVED lines=12> */
.L_x_7183:
        /* <DEDUP_REMOVED lines=204> */
.L_x_7182:
        /* <DEDUP_REMOVED lines=106> */
.L_x_7185:
        /* <DEDUP_REMOVED lines=55> */
.L_x_7186:
        /* <DEDUP_REMOVED lines=27> */
.L_x_7184:
[----:B012---:R-:W0:Y:S01]  /*76c0*/  LDC.64 R32, c[0x0][0x380] ;  /* 0x0000e000ff207b82 */ /* 0x007e220000000a00 */
[----:B------:R-:W1:Y:S02]  /*76d0*/  LDCU UR4, c[0x0][0x3ec] ;  /* 0x00007d80ff0477ac */ /* 0x000e640008000800 */
[----:B-1----:R-:W-:-:S04]  /*76e0*/  IMAD R41, R42, UR4, R41 ;  /* 0x000000042a297c24 */ /* 0x002fc8000f8e0229 */
[----:B0-----:R-:W-:-:S05]  /*76f0*/  IMAD.WIDE.U32 R32, R41, 0x4, R32 ;  /* 0x0000000429207825 */ /* 0x001fca00078e0020 */
[----:B------:R3:W5:Y:S01]  /*7700*/  LDG.E R41, desc[UR10][R32.64] ;  /* 0x0000000a20297981 */ /* 0x000762000c1e1900 */
[----:B------:R-:W-:Y:S05]  /*7710*/  BRA `(.L_x_7181) ;  /* 0x0000000000747947 */ /* 0x000fea0003800000 */
.L_x_7159:
        /* <DEDUP_REMOVED lines=29> */
.L_x_7181:
[----:B------:R-:W-:Y:S05]  /*78f0*/  BSYNC.RECONVERGENT B0 ;  /* 0x0000000000007941 */ /* 0x000fea0003800200 */
.L_x_7158:
        /* <DEDUP_REMOVED lines=13> */
[C---:B0-----:R-:W-:Y:S02]  /*79d0*/  FSET.BF.LT.FTZ.AND R39, R26.reuse, UR13, PT ;  /* 0x0000000d1a277c0a */ /* 0x041fe4000b811000 */
[----:B------:R-:W-:Y:S01]  /*79e0*/  FSETP.GEU.FTZ.AND P3, PT, R26, UR13, PT ;  /* 0x0000000d1a007c0b */ /* 0x000fe2000bf7e000 */
[----:B--2---:R-:W-:Y:S02]  /*79f0*/  IMAD R35, R0, UR4, RZ ;  /* 0x0000000400237c24 */ /* 0x004fe4000f8e02ff */
[----:B-----5:R-:W-:Y:S01]  /*7a00*/  FMUL.FTZ R39, R38, R39 ;  /* 0x0000002726277220 */ /* 0x020fe20000410000 */
[----:B------:R-:W-:Y:S01]  /*7a10*/  SEL R43, RZ, 0x1, P3 ;  /* 0x00000001ff2b7807 */ /* 0x000fe20001800000 */
[C---:B-1----:R-:W-:Y:S01]  /*7a20*/  IMAD.WIDE.U32 R32, R35.reuse, 0x4, R32 ;  /* 0x0000000423207825 */ /* 0x042fe200078e0020 */
[----:B---3--:R-:W-:-:S03]  /*7a30*/  IADD3 R34, P4, PT, R35, UR14, RZ ;  /* 0x0000000e23227c10 */ /* 0x008fc6000ff9e0ff */
[----:B------:R-:W-:Y:S02]  /*7a40*/  FMUL.FTZ R39, R18, R39 ;  /* 0x0000002712277220 */ /* 0x000fe40000410000 */
[----:B------:R-:W-:-:S03]  /*7a50*/  IMAD.X R35, RZ, RZ, UR15, P4 ;  /* 0x0000000fff237e24 */ /* 0x000fc6000a0e06ff */
[----:B------:R0:W-:Y:S04]  /*7a60*/  STG.E desc[UR10][R32.64], R39 ;  /* 0x0000002720007986 */ /* 0x0001e8000c10190a */
[----:B------:R0:W-:Y:S02]  /*7a70*/  STG.E.U8 desc[UR10][R34.64], R43 ;  /* 0x0000002b22007986 */ /* 0x0001e4000c10110a */
.L_x_7188:
[----:B------:R-:W-:Y:S05]  /*7a80*/  BSYNC.RECONVERGENT B0 ;  /* 0x0000000000007941 */ /* 0x000fea0003800200 */
.L_x_7187:
[----:B------:R-:W-:Y:S04]  /*7a90*/  BSSY.RECONVERGENT B0, `(.L_x_7189) ;  /* 0x0000011000007945 */ /* 0x000fe80003800200 */
[----:B------:R-:W-:Y:S05]  /*7aa0*/  @P2 BRA `(.L_x_7190) ;  /* 0x00000000003c2947 */ /* 0x000fea0003800000 */
[----:B------:R-:W4:Y:S01]  /*7ab0*/  LDCU UR4, c[0x0][0x60c] ;  /* 0x0000c180ff0477ac */ /* 0x000f220008000800 */
[----:B0123--:R-:W0:Y:S01]  /*7ac0*/  LDC.64 R32, c[0x0][0x458] ;  /* 0x00011600ff207b82 */ /* 0x00fe220000000a00 */
[----:B------:R-:W1:Y:S01]  /*7ad0*/  LDCU UR13, c[0x0][0x4c4] ;  /* 0x00009880ff0d77ac */ /* 0x000e620008000800 */
[----:B------:R-:W2:Y:S01]  /*7ae0*/  LDCU.64 UR14, c[0x0][0x530] ;  /* 0x0000a600ff0e77ac */ /* 0x000ea20008000a00 */
[C---:B----4-:R-:W-:Y:S02]  /*7af0*/  FSET.BF.LT.FTZ.AND R39, R27.reuse, UR4, PT ;  /* 0x000000041b277c0a */ /* 0x050fe4000b811000 */
[----:B------:R-:W-:Y:S01]  /*7b00*/  FSETP.GEU.FTZ.AND P2, PT, R27, UR4, PT ;  /* 0x000000041b007c0b */ /* 0x000fe2000bf5e000 */
[----:B-1----:R-:W-:Y:S02]  /*7b10*/  IMAD R35, R48, UR13, RZ ;  /* 0x0000000d30237c24 */ /* 0x002fe4000f8e02ff */
[----:B-----5:R-:W-:Y:S02]  /*7b20*/  FMUL.FTZ R39, R40, R39 ;  /* 0x0000002728277220 */ /* 0x020fe40000410000 */
[C---:B0-----:R-:W-:Y:S01]  /*7b30*/  IMAD.WIDE.U32 R32, R35.reuse, 0x4, R32 ;  /* 0x0000000423207825 */ /* 0x041fe200078e0020 */
[----:B--2---:R-:W-:-:S03]  /*7b40*/  IADD3 R26, P3, PT, R35, UR14, RZ ;  /* 0x0000000e231a7c10 */ /* 0x004fc6000ff7e0ff */
[----:B------:R-:W-:Y:S01]  /*7b50*/  FMUL.FTZ R39, R18, R39 ;  /* 0x0000002712277220 */ /* 0x000fe20000410000 */
[----:B------:R-:W-:Y:S02]  /*7b60*/  SEL R35, RZ, 0x1, P2 ;  /* 0x00000001ff237807 */ /* 0x000fe40001000000 */
[----:B------:R-:W-:Y:S02]  /*7b70*/  IADD3.X R27, PT, PT, RZ, UR15, RZ, P3, !PT ;  /* 0x0000000fff1b7c10 */ /* 0x000fe40009ffe4ff */
[----:B------:R4:W-:Y:S04]  /*7b80*/  STG.E desc[UR10][R32.64], R39 ;  /* 0x0000002720007986 */ /* 0x0009e8000c10190a */
[----:B------:R4:W-:Y:S02]  /*7b90*/  STG.E.U8 desc[UR10][R26.64], R35 ;  /* 0x000000231a007986 */ /* 0x0009e4000c10110a */
.L_x_7190:
[----:B------:R-:W-:Y:S05]  /*7ba0*/  BSYNC.RECONVERGENT B0 ;  /* 0x0000000000007941 */ /* 0x000fea0003800200 */
.L_x_7189:
[----:B------:R-:W-:Y:S04]  /*7bb0*/  BSSY.RECONVERGENT B0, `(.L_x_7191) ;  /* 0x0000011000007945 */ /* 0x000fe80003800200 */
[----:B------:R-:W-:Y:S05]  /*7bc0*/  @P1 BRA `(.L_x_7192) ;  /* 0x00000000003c1947 */ /* 0x000fea0003800000 */
[----:B------:R-:W0:Y:S01]  /*7bd0*/  LDCU UR4, c[0x0][0x60c] ;  /* 0x0000c180ff0477ac */ /* 0x000e220008000800 */
[----:B----4-:R-:W4:Y:S01]  /*7be0*/  LDC.64 R26, c[0x0][0x458] ;  /* 0x00011600ff1a7b82 */ /* 0x010f220000000a00 */
[----:B------:R-:W1:Y:S01]  /*7bf0*/  LDCU UR13, c[0x0][0x4c4] ;  /* 0x00009880ff0d77ac */ /* 0x000e620008000800 */
[----:B------:R-:W4:Y:S01]  /*7c00*/  LDCU.64 UR14, c[0x0][0x530] ;  /* 0x0000a600ff0e77ac */ /* 0x000f220008000a00 */
[C---:B0-----:R-:W-:Y:S02]  /*7c10*/  FSET.BF.LT.FTZ.AND R35, R36.reuse, UR4, PT ;  /* 0x0000000424237c0a */ /* 0x041fe4000b811000 */
[----:B------:R-:W-:Y:S01]  /*7c20*/  FSETP.GEU.FTZ.AND P1, PT, R36, UR4, PT ;  /* 0x0000000424007c0b */ /* 0x000fe2000bf3e000 */
[----:B-123--:R-:W-:Y:S02]  /*7c30*/  IMAD R33, R44, UR13, RZ ;  /* 0x0000000d2c217c24 */ /* 0x00efe4000f8e02ff */
[----:B-----5:R-:W-:Y:S01]  /*7c40*/  FMUL.FTZ R35, R46, R35 ;  /* 0x000000232e237220 */ /* 0x020fe20000410000 */
[----:B------:R-:W-:Y:S01]  /*7c50*/  SEL R39, RZ, 0x1, P1 ;  /* 0x00000001ff277807 */ /* 0x000fe20000800000 */
[C---:B----4-:R-:W-:Y:S01]  /*7c60*/  IMAD.WIDE.U32 R26, R33.reuse, 0x4, R26 ;  /* 0x00000004211a7825 */ /* 0x050fe200078e001a */
[----:B------:R-:W-:-:S03]  /*7c70*/  IADD3 R32, P2, PT, R33, UR14, RZ ;  /* 0x0000000e21207c10 */ /* 0x000fc6000ff5e0ff */
[----:B------:R-:W-:Y:S01]  /*7c80*/  FMUL.FTZ R35, R18, R35 ;  /* 0x0000002312237220 */ /* 0x000fe20000410000 */
[----:B------:R-:W-:-:S04]  /*7c90*/  IADD3.X R33, PT, PT, RZ, UR15, RZ, P2, !PT ;  /* 0x0000000fff217c10 */ /* 0x000fc800097fe4ff */
[----:B------:R0:W-:Y:S04]  /*7ca0*/  STG.E desc[UR10][R26.64], R35 ;  /* 0x000000231a007986 */ /* 0x0001e8000c10190a */
[----:B------:R0:W-:Y:S02]  /*7cb0*/  STG.E.U8 desc[UR10][R32.64], R39 ;  /* 0x0000002720007986 */ /* 0x0001e4000c10110a */
.L_x_7192:
[----:B------:R-:W-:Y:S05]  /*7cc0*/  BSYNC.RECONVERGENT B0 ;  /* 0x0000000000007941 */ /* 0x000fea0003800200 */
.L_x_7191:
[----:B------:R-:W-:Y:S05]  /*7cd0*/  @P0 BRA `(.L_x_7193) ;  /* 0x00000000003c0947 */ /* 0x000fea0003800000 */
[----:B------:R-:W1:Y:S01]  /*7ce0*/  LDCU UR4, c[0x0][0x60c] ;  /* 0x0000c180ff0477ac */ /* 0x000e620008000800 */
[----:B0---4-:R-:W0:Y:S01]  /*7cf0*/  LDC.64 R26, c[0x0][0x458] ;  /* 0x00011600ff1a7b82 */ /* 0x011e220000000a00 */
[----:B------:R-:W2:Y:S01]  /*7d00*/  LDCU UR13, c[0x0][0x4c4] ;  /* 0x00009880ff0d77ac */ /* 0x000ea20008000800 */
[----:B------:R-:W4:Y:S01]  /*7d10*/  LDCU.64 UR14, c[0x0][0x530] ;  /* 0x0000a600ff0e77ac */ /* 0x000f220008000a00 */
[C---:B-1----:R-:W-:Y:S02]  /*7d20*/  FSET.BF.LT.FTZ.AND R0, R37.reuse, UR4, PT ;  /* 0x0000000425007c0a */ /* 0x042fe4000b811000 */
[----:B------:R-:W-:Y:S01]  /*7d30*/  FSETP.GEU.FTZ.AND P0, PT, R37, UR4, PT ;  /* 0x0000000425007c0b */ /* 0x000fe2000bf1e000 */
[----:B--23--:R-:W-:Y:S02]  /*7d40*/  IMAD R33, R42, UR13, RZ ;  /* 0x0000000d2a217c24 */ /* 0x00cfe4000f8e02ff */
[----:B-----5:R-:W-:Y:S01]  /*7d50*/  FMUL.FTZ R35, R41, R0 ;  /* 0x0000000029237220 */ /* 0x020fe20000410000 */
[----:B------:R-:W-:Y:S01]  /*7d60*/  SEL R37, RZ, 0x1, P0 ;  /* 0x00000001ff257807 */ /* 0x000fe20000000000 */
[C---:B0-----:R-:W-:Y:S01]  /*7d70*/  IMAD.WIDE.U32 R26, R33.reuse, 0x4, R26 ;  /* 0x00000004211a7825 */ /* 0x041fe200078e001a */
[----:B----4-:R-:W-:-:S03]  /*7d80*/  IADD3 R32, P1, PT, R33, UR14, RZ ;  /* 0x0000000e21207c10 */ /* 0x010fc6000ff3e0ff */
[----:B------:R-:W-:Y:S02]  /*7d90*/  FMUL.FTZ R35, R18, R35 ;  /* 0x0000002312237220 */ /* 0x000fe40000410000 */
[----:B------:R-:W-:-:S03]  /*7da0*/  IMAD.X R33, RZ, RZ, UR15, P1 ;  /* 0x0000000fff217e24 */ /* 0x000fc600088e06ff */
[----:B------:R0:W-:Y:S04]  /*7db0*/  STG.E desc[UR10][R26.64], R35 ;  /* 0x000000231a007986 */ /* 0x0001e8000c10190a */
[----:B------:R0:W-:Y:S02]  /*7dc0*/  STG.E.U8 desc[UR10][R32.64], R37 ;  /* 0x0000002520007986 */ /* 0x0001e4000c10110a */
.L_x_7193:
[----:B------:R-:W-:Y:S01]  /*7dd0*/  IADD3 R0, PT, PT, R17, R42, RZ ;  /* 0x0000002a11007210 */ /* 0x000fe20007ffe0ff */
[----:B------:R-:W-:Y:S05]  /*7de0*/  WARPSYNC.ALL ;  /* 0x0000000000007948 */ /* 0x000fea0003800000 */
[----:B------:R-:W-:Y:S01]  /*7df0*/  BAR.SYNC.DEFER_BLOCKING 0x0 ;  /* 0x0000000000007b1d */ /* 0x000fe20000010000 */
[----:B------:R-:W-:Y:S01]  /*7e00*/  ISETP.GE.U32.AND P0, PT, R0, R19, PT ;  /* 0x000000130000720c */ /* 0x000fe20003f06070 */
[----:B0-----:R-:W-:Y:S01]  /*7e10*/  IMAD.MOV.U32 R34, RZ, RZ, R24 ;  /* 0x000000ffff227224 */ /* 0x001fe200078e0018 */
[----:B------:R-:W-:Y:S02]  /*7e20*/  MOV R36, R30 ;  /* 0x0000001e00247202 */ /* 0x000fe40000000f00 */
[----:B----4-:R-:W-:-:S09]  /*7e30*/  MOV R35, R25 ;  /* 0x0000001900237202 */ /* 0x010fd20000000f00 */
[----:B------:R-:W-:Y:S05]  /*7e40*/  @!P0 BRA `(.L_x_7194) ;  /* 0xffffff8800ec8947 */ /* 0x000fea000383ffff */
[----:B------:R-:W-:Y:S05]  /*7e50*/  EXIT ;  /* 0x000000000000794d */ /* 0x000fea0003800000 */
        .weak           $__internal_123_$__cuda_sm20_dblrcp_rn_slowpath_v3
        .type           $__internal_123_$__cuda_sm20_dblrcp_rn_slowpath_v3,@function
        .size           $__internal_123_$__cuda_sm20_dblrcp_rn_slowpath_v3,(.L_x_14202 - $__internal_123_$__cuda_sm20_dblrcp_rn_slowpath_v3)
$__internal_123_$__cuda_sm20_dblrcp_rn_slowpath_v3:
        /* <DEDUP_REMOVED lines=55> */
.L_x_7197:
        /* <DEDUP_REMOVED lines=34> */
.L_x_7195:
[----:B------:R-:W-:Y:S02]  /*83f0*/  LOP3.LUT R27, R19, 0x80000, RZ, 0xfc, !PT ;  /* 0x00080000131b7812 */ /* 0x000fe400078efcff */
[----:B------:R-:W-:-:S07]  /*8400*/  MOV R26, R18 ;  /* 0x00000012001a7202 */ /* 0x000fce0000000f00 */
.L_x_7196:
[----:B------:R-:W-:-:S04]  /*8410*/  MOV R21, 0x0 ;  /* 0x0000000000157802 */ /* 0x000fc80000000f00 */
[----:B------:R-:W-:Y:S05]  /*8420*/  RET.REL.NODEC R20 `(_ZN2at6native43_GLOBAL__N__7cc8d1ed_10_Dropout_cu_0e96ed3820fused_dropout_kernelIffjLin1ELi1EbEEvNS_4cuda6detail10TensorInfoIKT_T1_EENS5_IS6_S8_EENS5_IT4_S8_EES8_T0_NS_15PhiloxCudaStateE) ;  /* 0xffffff7814f47950 */ /* 0x000fea0003c3ffff */
.L_x_7198:
        /* <DEDUP_REMOVED lines=13> */
.L_x_14202:


//--------------------- .text._ZN2at6native43_GLOBAL__N__7cc8d1ed_10_Dropout_cu_0e96ed3820fused_dropout_kernelIffjLi1ELi1EbEEvNS_4cuda6detail10TensorInfoIKT_T1_EENS5_IS6_S8_EENS5_IT4_S8_EES8_T0_NS_15PhiloxCudaStateE --------------------------
	.section	.text._ZN2at6native43_GLOBAL__N__7cc8d1ed_10_Dropout_cu_0e96ed3820fused_dropout_kernelIffjLi1ELi1EbEEvNS_4cuda6detail10TensorInfoIKT_T1_EENS5_IS6_S8_EENS5_IT4_S8_EES8_T0_NS_15PhiloxCudaStateE,"ax",@progbits
	.align	128
.text._ZN2at6native43_GLOBAL__N__7cc8d1ed_10_Dropout_cu_0e96ed3820fused_dropout_kernelIffjLi1ELi1EbEEvNS_4cuda6detail10TensorInfoIKT_T1_EENS5_IS6_S8_EENS5_IT4_S8_EES8_T0_NS_15PhiloxCudaStateE:
        .type           _ZN2at6native43_GLOBAL__N__7cc8d1ed_10_Dropout_cu_0e96ed3820fused_dropout_kernelIffjLi1ELi1EbEEvNS_4cuda6detail10TensorInfoIKT_T1_EENS5_IS6_S8_EENS5_IT4_S8_EES8_T0_NS_15PhiloxCudaStateE,@function
        .size           _ZN2at6native43_GLOBAL__N__7cc8d1ed_10_Dropout_cu_0e96ed3820fused_dropout_kernelIffjLi1ELi1EbEEvNS_4cuda6detail10TensorInfoIKT_T1_EENS5_IS6_S8_EENS5_IT4_S8_EES8_T0_NS_15PhiloxCudaStateE,(.L_x_14204 - _ZN2at6native43_GLOBAL__N__7cc8d1ed_10_Dropout_cu_0e96ed3820fused_dropout_kernelIffjLi1ELi1EbEEvNS_4cuda6detail10TensorInfoIKT_T1_EENS5_IS6_S8_EENS5_IT4_S8_EES8_T0_NS_15PhiloxCudaStateE)
        .other          _ZN2at6native43_GLOBAL__N__7cc8d1ed_10_Dropout_cu_0e96ed3820fused_dropout_kernelIffjLi1ELi1EbEEvNS_4cuda6detail10TensorInfoIKT_T1_EENS5_IS6_S8_EENS5_IT4_S8_EES8_T0_NS_15PhiloxCudaStateE,@"STO_CUDA_ENTRY STV_DEFAULT"
_ZN2at6native43_GLOBAL__N__7cc8d1ed_10_Dropout_cu_0e96ed3820fused_dropout_kernelIffjLi1ELi1EbEEvNS_4cuda6detail10TensorInfoIKT_T1_EENS5_IS6_S8_EENS5_IT4_S8_EES8_T0_NS_15PhiloxCudaStateE:
        /* <DEDUP_REMOVED lines=108> */
[----:B------:R-:W-:Y:S05]  /*06c0*/  CALL.REL.NOINC `($__internal_124_$__cuda_sm20_dblrcp_rn_slowpath_v3) ;  /* 0x0000000c00587944 */ /* 0x000fea0003c00000 */
.L_x_7199:
        /* <DEDUP_REMOVED lines=41> */
.L_x_7211:
        /* <DEDUP_REMOVED lines=13> */
.L_x_7201:
[----:B-1234-:R-:W-:Y:S05]  /*0a30*/  BSYNC.RECONVERGENT B0 ;  /* 0x0000000000007941 */ /* 0x01efea0003800200 */
.L_x_7200:
        /* <DEDUP_REMOVED lines=51> */
.L_x_7202:
        /* <DEDUP_REMOVED lines=9> */
.L_x_7203:
        /* <DEDUP_REMOVED lines=14> */
[----:B------:R4:W5:Y:S01]  /*0ee0*/  @!P3 LDG.E R49, desc[UR6][R30.64] ;  /* 0x000000061e31b981 */ /* 0x000962000c1e1900 */
[----:B---3--:R-:W-:-:S06]  /*0ef0*/  @!P2 IMAD R61, R48, R61, RZ ;  /* 0x0000003d303da224 */ /* 0x008fcc00078e02ff */
[----:B------:R-:W3:Y:S08]  /*0f00*/  @!P2 LDC.64 R32, c[0x0][0x380] ;  /* 0x0000e000ff20ab82 */ /* 0x000ef00000000a00 */
[----:B------:R-:W0:Y:S01]  /*0f10*/  @!P1 LDC.64 R36, c[0x0][0x380] ;  /* 0x0000e000ff249b82 */ /* 0x000e220000000a00 */
[----:B-1----:R-:W-:-:S07]  /*0f20*/  @!P1 IMAD R59, R2, R59, RZ ;  /* 0x0000003b023b9224 */ /* 0x002fce00078e02ff */
[----:B------:R-:W1:Y:S01]  /*0f30*/  @!P0 LDC.64 R34, c[0x0][0x380] ;  /* 0x0000e000ff228b82 */ /* 0x000e620000000a00 */
[----:B--2---:R-:W-:Y:S02]  /*0f40*/  @!P0 IMAD R57, R0, R57, RZ ;  /* 0x0000003900398224 */ /* 0x004fe400078e02ff */
[----:B---3--:R-:W-:-:S05]  /*0f50*/  @!P2 IMAD.WIDE.U32 R32, R61, 0x4, R32 ;  /* 0x000000043d20a825 */ /* 0x008fca00078e0020 */
[----:B------:R4:W5:Y:S01]  /*0f60*/  @!P2 LDG.E R50, desc[UR6][R32.64] ;  /* 0x000000062032a981 */ /* 0x000962000c1e1900 */
[----:B0-----:R-:W-:-:S05]  /*0f70*/  @!P1 IMAD.WIDE.U32 R36, R59, 0x4, R36 ;  /* 0x000000043b249825 */ /* 0x001fca00078e0024 */
[----:B------:R4:W5:Y:S01]  /*0f80*/  @!P1 LDG.E R51, desc[UR6][R36.64] ;  /* 0x0000000624339981 */ /* 0x000962000c1e1900 */
[----:B-1----:R-:W-:-:S05]  /*0f90*/  @!P0 IMAD.WIDE.U32 R34, R57, 0x4, R34 ;  /* 0x0000000439228825 */ /* 0x002fca00078e0022 */
[----:B------:R4:W5:Y:S01]  /*0fa0*/  @!P0 LDG.E R52, desc[UR6][R34.64] ;  /* 0x0000000622348981 */ /* 0x000962000c1e1900 */
        /* <DEDUP_REMOVED lines=9> */
[----:B------:R-:W-:-:S03]  /*1040*/  FSETP.GEU.FTZ.AND P3, PT, R56, UR10, PT ;  /* 0x0000000a38007c0b */ /* 0x000fc6000bf7e000 */
[----:B-----5:R-:W-:Y:S01]  /*1050*/  FMUL.FTZ R34, R49, R30 ;  /* 0x0000001e31227220 */ /* 0x020fe20000410000 */
[C---:B------:R-:W-:Y:S01]  /*1060*/  IADD3 R30, P4, PT, R33.reuse, UR8, RZ ;  /* 0x00000008211e7c10 */ /* 0x040fe2000ff9e0ff */
[----:B------:R-:W-:Y:S01]  /*1070*/  IMAD.WIDE.U32 R32, R33, 0x4, R26 ;  /* 0x0000000421207825 */ /* 0x000fe200078e001a */
[----:B------:R-:W-:-:S03]  /*1080*/  SEL R35, RZ, 0x1, P3 ;  /* 0x00000001ff237807 */ /* 0x000fc60001800000 */
[----:B------:R-:W-:Y:S01]  /*1090*/  FMUL.FTZ R3, R41, R34 ;  /* 0x0000002229037220 */ /* 0x000fe20000410000 */
[----:B------:R-:W-:-:S04]  /*10a0*/  IADD3.X R31, PT, PT, RZ, UR9, RZ, P4, !PT ;  /* 0x00000009ff1f7c10 */ /* 0x000fc8000a7fe4ff */
[----:B------:R0:W-:Y:S04]  /*10b0*/  STG.E desc[UR6][R32.64], R3 ;  /* 0x0000000320007986 */ /* 0x0001e8000c101906 */
[----:B------:R0:W-:Y:S02]  /*10c0*/  STG.E.U8 desc[UR6][R30.64], R35 ;  /* 0x000000231e007986 */ /* 0x0001e4000c101106 */
.L_x_7205:
[----:B------:R-:W-:Y:S05]  /*10d0*/  BSYNC.RECONVERGENT B0 ;  /* 0x0000000000007941 */ /* 0x000fea0003800200 */
.L_x_7204:
[----:B------:R-:W-:Y:S01]  /*10e0*/  BSSY.RECONVERGENT B0, `(.L_x_7206) ;  /* 0x0000010000007945 */ /* 0x000fe20003800200 */
[----:B----4-:R-:W-:Y:S01]  /*10f0*/  I2FP.F32.U32 R34, R47 ;  /* 0x0000002f00227245 */ /* 0x010fe20000201000 */
[-C--:B------:R-:W-:Y:S01]  /*1100*/  FFMA.FTZ R54, R54, R55.reuse, 1.1641532182693481445e-10 ;  /* 0x2f00000036367423 */ /* 0x080fe20000010037 */
[----:B------:R-:W-:Y:S01]  /*1110*/  FFMA.FTZ R58, R58, R55, 1.1641532182693481445e-10 ;  /* 0x2f0000003a3a7423 */ /* 0x000fe20000010037 */
[----:B------:R-:W-:Y:S06]  /*1120*/  @P2 BRA `(.L_x_7207) ;  /* 0x00000000002c2947 */ /* 0x000fec0003800000 */
[----:B0-----:R-:W-:Y:S01]  /*1130*/  FSET.BF.LT.FTZ.AND R3, R58, UR10, PT ;  /* 0x0000000a3a037c0a */ /* 0x001fe2000b811000 */
[----:B------:R-:W-:Y:S01]  /*1140*/  IMAD R33, R48, UR4, RZ ;  /* 0x0000000430217c24 */ /* 0x000fe2000f8e02ff */
[----:B------:R-:W-:-:S03]  /*1150*/  FSETP.GEU.FTZ.AND P2, PT, R58, UR10, PT ;  /* 0x0000000a3a007c0b */ /* 0x000fc6000bf5e000 */
[----:B-----5:R-:W-:Y:S01]  /*1160*/  FMUL.FTZ R36, R50, R3 ;  /* 0x0000000332247220 */ /* 0x020fe20000410000 */
[C---:B------:R-:W-:Y:S01]  /*1170*/  IADD3 R30, P3, PT, R33.reuse, UR8, RZ ;  /* 0x00000008211e7c10 */ /* 0x040fe2000ff7e0ff */
[----:B------:R-:W-:Y:S01]  /*1180*/  IMAD.WIDE.U32 R32, R33, 0x4, R26 ;  /* 0x0000000421207825 */ /* 0x000fe200078e001a */
[----:B------:R-:W-:-:S03]  /*1190*/  SEL R35, RZ, 0x1, P2 ;  /* 0x00000001ff237807 */ /* 0x000fc60001000000 */
[----:B------:R-:W-:Y:S01]  /*11a0*/  FMUL.FTZ R3, R41, R36 ;  /* 0x0000002429037220 */ /* 0x000fe20000410000 */
[----:B------:R-:W-:-:S04]  /*11b0*/  IMAD.X R31, RZ, RZ, UR9, P3 ;  /* 0x00000009ff1f7e24 */ /* 0x000fc800098e06ff */
[----:B------:R1:W-:Y:S04]  /*11c0*/  STG.E desc[UR6][R32.64], R3 ;  /* 0x0000000320007986 */ /* 0x0003e8000c101906 */
[----:B------:R1:W-:Y:S02]  /*11d0*/  STG.E.U8 desc[UR6][R30.64], R35 ;  /* 0x000000231e007986 */ /* 0x0003e4000c101106 */
.L_x_7207:
[----:B------:R-:W-:Y:S05]  /*11e0*/  BSYNC.RECONVERGENT B0 ;  /* 0x0000000000007941 */ /* 0x000fea0003800200 */
.L_x_7206:
[----:B------:R-:W-:Y:S04]  /*11f0*/  BSSY.RECONVERGENT B0, `(.L_x_7208) ;  /* 0x000000d000007945 */ /* 0x000fe80003800200 */
[----:B------:R-:W-:Y:S05]  /*1200*/  @P1 BRA `(.L_x_7209) ;  /* 0x00000000002c1947 */ /* 0x000fea0003800000 */
[----:B01----:R-:W-:Y:S01]  /*1210*/  FSET.BF.LT.FTZ.AND R30, R54, UR10, PT ;  /* 0x0000000a361e7c0a */ /* 0x003fe2000b811000 */
        /* <DEDUP_REMOVED lines=10> */
.L_x_7209:
[----:B------:R-:W-:Y:S05]  /*12c0*/  BSYNC.RECONVERGENT B0 ;  /* 0x0000000000007941 */ /* 0x000fea0003800200 */
.L_x_7208:
[----:B------:R-:W-:Y:S01]  /*12d0*/  FFMA.FTZ R34, R34, R55, 1.1641532182693481445e-10 ;  /* 0x2f00000022227423 */ /* 0x000fe20000010037 */
[----:B------:R-:W-:Y:S06]  /*12e0*/  @P0 BRA `(.L_x_7210) ;  /* 0x00000000002c0947 */ /* 0x000fec0003800000 */
[----:B012---:R-:W-:Y:S01]  /*12f0*/  FSET.BF.LT.FTZ.AND R3, R34, UR10, PT ;  /* 0x0000000a22037c0a */ /* 0x007fe2000b811000 */
        /* <DEDUP_REMOVED lines=10> */
.L_x_7210:
[----:B0123--:R-:W-:Y:S01]  /*13a0*/  IADD3 R3, PT, PT, R39, R0, RZ ;  /* 0x0000000027037210 */ /* 0x00ffe20007ffe0ff */
        /* <DEDUP_REMOVED lines=8> */
        .weak           $__internal_124_$__cuda_sm20_dblrcp_rn_slowpath_v3
        .type           $__internal_124_$__cuda_sm20_dblrcp_rn_slowpath_v3,@function
        .size           $__internal_124_$__cuda_sm20_dblrcp_rn_slowpath_v3,(.L_x_14204 - $__internal_124_$__cuda_sm20_dblrcp_rn_slowpath_v3)
$__internal_124_$__cuda_sm20_dblrcp_rn_slowpath_v3:
        /* <DEDUP_REMOVED lines=56> */
.L_x_7214:
        /* <DEDUP_REMOVED lines=34> */
.L_x_7212:
[----:B------:R-:W-:Y:S02]  /*19d0*/  LOP3.LUT R33, R27, 0x80000, RZ, 0xfc, !PT ;  /* 0x000800001b217812 */ /* 0x000fe400078efcff */
[----:B------:R-:W-:-:S07]  /*19e0*/  MOV R32, R26 ;  /* 0x0000001a00207202 */ /* 0x000fce0000000f00 */
.L_x_7213:
[----:B------:R-:W-:Y:S01]  /*19f0*/  IMAD.MOV.U32 R26, RZ, RZ, R0 ;  /* 0x000000ffff1a7224 */ /* 0x000fe200078e0000 */
[----:B------:R-:W-:Y:S01]  /*1a00*/  MOV R27, 0x0 ;  /* 0x00000000001b7802 */ /* 0x000fe20000000f00 */
[----:B------:R-:W-:Y:S01]  /*1a10*/  IMAD.MOV.U32 R30, RZ, RZ, R32 ;  /* 0x000000ffff1e7224 */ /* 0x000fe200078e0020 */
[----:B------:R-:W-:Y:S02]  /*1a20*/  MOV R31, R33 ;  /* 0x00000021001f7202 */ /* 0x000fe40000000f00 */
[----:B------:R-:W-:Y:S05]  /*1a30*/  RET.REL.NODEC R26 `(_ZN2at6native43_GLOBAL__N__7cc8d1ed_10_Dropout_cu_0e96ed3820fused_dropout_kernelIffjLi1ELi1EbEEvNS_4cuda6detail10TensorInfoIKT_T1_EENS5_IS6_S8_EENS5_IT4_S8_EES8_T0_NS_15PhiloxCudaStateE) ;  /* 0xffffffe41a707950 */ /* 0x000fea0003c3ffff */
.L_x_7215:
        /* <DEDUP_REMOVED lines=12> */
.L_x_14204:


//--------------------- .text._ZN2at6native43_GLOBAL__N__7cc8d1ed_10_Dropout_cu_0e96ed3824fused_dropout_kernel_vecIffjLi1ELi2EbEEvNS_4cuda6detail10TensorInfoIKT_T1_EENS5_IS6_S8_EENS5_IT4_S8_EES8_T0_NS_15PhiloxCudaStateE --------------------------
	.section	.text._ZN2at6native43_GLOBAL__N__7cc8d1ed_10_Dropout_cu_0e96ed3824fused_dropout_kernel_vecIffjLi1ELi2EbEEvNS_4cuda6detail10TensorInfoIKT_T1_EENS5_IS6_S8_EENS5_IT4_S8_EES8_T0_NS_15PhiloxCudaStateE,"ax",@progbits
	.align	128
.text._ZN2at6native43_GLOBAL__N__7cc8d1ed_10_Dropout_cu_0e96ed3824fused_dropout_kernel_vecIffjLi1ELi2EbEEvNS_4cuda6detail10TensorInfoIKT_T1_EENS5_IS6_S8_EENS5_IT4_S8_EES8_T0_NS_15PhiloxCudaStateE:
        .type           _ZN2at6native43_GLOBAL__N__7cc8d1ed_10_Dropout_cu_0e96ed3824fused_dropout_kernel_vecIffjLi1ELi2EbEEvNS_4cuda6detail10TensorInfoIKT_T1_EENS5_IS6_S8_EENS5_IT4_S8_EES8_T0_NS_15PhiloxCudaStateE,@function
        .size           _ZN2at6native43_GLOBAL__N__7cc8d1ed_10_Dropout_cu_0e96ed3824fused_dropout_kernel_vecIffjLi1ELi2EbEEvNS_4cuda6detail10TensorInfoIKT_T1_EENS5_IS6_S8_EENS5_IT4_S8_EES8_T0_NS_15PhiloxCudaStateE,(.L_x_14206 - _ZN2at6native43_GLOBAL__N__7cc8d1ed_10_Dropout_cu_0e96ed3824fused_dropout_kernel_vecIffjLi1ELi2EbEEvNS_4cuda6detail10TensorInfoIKT_T1_EENS5_IS6_S8_EENS5_IT4_S8_EES8_T0_NS_15PhiloxCudaStateE)
        .other          _ZN2at6native43_GLOBAL__N__7cc8d1ed_10_Dropout_cu_0e96ed3824fused_dropout_kernel_vecIffjLi1ELi2EbEEvNS_4cuda6detail10TensorInfoIKT_T1_EENS5_IS6_S8_EENS5_IT4_S8_EES8_T0_NS_15PhiloxCudaStateE,@"STO_CUDA_ENTRY STV_DEFAULT"
_ZN2at6native43_GLOBAL__N__7cc8d1ed_10_Dropout_cu_0e96ed3824fused_dropout_kernel_vecIffjLi1ELi2EbEEvNS_4cuda6detail10TensorInfoIKT_T1_EENS5_IS6_S8_EENS5_IT4_S8_EES8_T0_NS_15PhiloxCudaStateE:
        /* <DEDUP_REMOVED lines=107> */
[----:B------:R-:W-:Y:S05]  /*06b0*/  CALL.REL.NOINC `($__internal_125_$__cuda_sm20_dblrcp_rn_slowpath_v3) ;  /* 0x0000000400e47944 */ /* 0x000fea0003c00000 */
.L_x_7216:
        /* <DEDUP_REMOVED lines=22> */
.L_x_7221:
        /* <DEDUP_REMOVED lines=13> */
.L_x_7218:
[----:B-12-4-:R-:W-:Y:S05]  /*08f0*/  BSYNC.RECONVERGENT B0 ;  /* 0x0000000000007941 */ /* 0x016fea0003800200 */
.L_x_7217:
        /* <DEDUP_REMOVED lines=49> */
.L_x_7219:
[----:B------:R-:W-:Y:S01]  /*0c10*/  ISETP.NE.AND P0, PT, R38, 0x3, PT ;  /* 0x000000032600780c */ /* 0x000fe20003f05270 */
[----:B------:R-:W-:Y:S01]  /*0c20*/  IMAD.MOV.U32 R28, RZ, RZ, R29 ;  /* 0x000000ffff1c7224 */ /* 0x000fe200078e001d */
[----:B------:R-:W-:-:S11]  /*0c30*/  MOV R40, R37 ;  /* 0x0000002500287202 */ /* 0x000fd60000000f00 */
[----:B------:R-:W-:Y:S02]  /*0c40*/  @P0 IMAD.MOV.U32 R28, RZ, RZ, R42 ;  /* 0x000000ffff1c0224 */ /* 0x000fe400078e002a */
[----:B------:R-:W-:-:S07]  /*0c50*/  @P0 IMAD.MOV.U32 R40, RZ, RZ, R29 ;  /* 0x000000ffff280224 */ /* 0x000fce00078e001d */
.L_x_7220:
[----:B------:R-:W-:-:S06]  /*0c60*/  IMAD.WIDE.U32 R26, R43, 0x4, R20 ;  /* 0x000000042b1a7825 */ /* 0x000fcc00078e0014 */
[----:B------:R-:W2:Y:S01]  /*0c70*/  LDG.E.64 R26, desc[UR6][R26.64] ;  /* 0x000000061a1a7981 */ /* 0x000ea2000c1e1b00 */
[----:B------:R-:W-:Y:S01]  /*0c80*/  I2FP.F32.U32 R25, R28 ;  /* 0x0000001c00197245 */ /* 0x000fe20000201000 */
[----:B------:R-:W-:Y:S01]  /*0c90*/  HFMA2 R29, -RZ, RZ, 0.1171875, 0 ;  /* 0x2f800000ff1d7431 */ /* 0x000fe200000001ff */
[----:B------:R-:W-:Y:S01]  /*0ca0*/  I2FP.F32.U32 R28, R40 ;  /* 0x00000028001c7245 */ /* 0x000fe20000201000 */
[----:B------:R-:W-:Y:S01]  /*0cb0*/  IMAD.WIDE.U32 R44, R43, 0x4, R22 ;  /* 0x000000042b2c7825 */ /* 0x000fe200078e0016 */
[----:B------:R-:W-:Y:S05]  /*0cc0*/  WARPSYNC.ALL ;  /* 0x0000000000007948 */ /* 0x000fea0003800000 */
[-C--:B------:R-:W-:Y:S01]  /*0cd0*/  FFMA.FTZ R25, R25, R29.reuse, 1.1641532182693481445e-10 ;  /* 0x2f00000019197423 */ /* 0x080fe2000001001d */
[----:B------:R-:W-:-:S04]  /*0ce0*/  FFMA.FTZ R28, R28, R29, 1.1641532182693481445e-10 ;  /* 0x2f0000001c1c7423 */ /* 0x000fc8000001001d */
[C---:B------:R-:W-:Y:S02]  /*0cf0*/  FSET.BF.LT.FTZ.AND R29, R25.reuse, UR5, PT ;  /* 0x00000005191d7c0a */ /* 0x040fe4000b811000 */
[C---:B------:R-:W-:Y:S02]  /*0d00*/  FSET.BF.LT.FTZ.AND R42, R28.reuse, UR5, PT ;  /* 0x000000051c2a7c0a */ /* 0x040fe4000b811000 */
[----:B------:R-:W-:Y:S02]  /*0d10*/  FSETP.GEU.FTZ.AND P1, PT, R28, UR5, PT ;  /* 0x000000051c007c0b */ /* 0x000fe4000bf3e000 */
[----:B------:R-:W-:Y:S02]  /*0d20*/  FSETP.GEU.FTZ.AND P0, PT, R25, UR5, PT ;  /* 0x0000000519007c0b */ /* 0x000fe4000bf1e000 */
[----:B------:R-:W-:Y:S02]  /*0d30*/  SEL R40, RZ, 0x1, P1 ;  /* 0x00000001ff287807 */ /* 0x000fe40000800000 */
[----:B------:R-:W-:-:S04]  /*0d40*/  SEL R25, RZ, 0x1, P0 ;  /* 0x00000001ff197807 */ /* 0x000fc80000000000 */
[----:B------:R-:W-:Y:S01]  /*0d50*/  PRMT R25, R40, 0x7604, R25 ;  /* 0x0000760428197816 */ /* 0x000fe20000000019 */
[----:B--2---:R-:W-:Y:S01]  /*0d60*/  FMUL.FTZ R28, R29, R26 ;  /* 0x0000001a1d1c7220 */ /* 0x004fe20000410000 */
[----:B------:R-:W-:Y:S01]  /*0d70*/  IADD3 R26, P2, PT, R43, UR10, RZ ;  /* 0x0000000a2b1a7c10 */ /* 0x000fe2000ff5e0ff */
[----:B------:R-:W-:Y:S02]  /*0d80*/  IMAD R43, R36, 0x2, R43 ;  /* 0x00000002242b7824 */ /* 0x000fe400078e022b */
[----:B------:R-:W-:Y:S01]  /*0d90*/  FMUL.FTZ R42, R42, R27 ;  /* 0x0000001b2a2a7220 */ /* 0x000fe20000410000 */
[----:B------:R-:W-:Y:S01]  /*0da0*/  FMUL.FTZ R28, R35, R28 ;  /* 0x0000001c231c7220 */ /* 0x000fe20000410000 */
[----:B------:R-:W-:Y:S01]  /*0db0*/  IMAD.X R27, RZ, RZ, UR11, P2 ;  /* 0x0000000bff1b7e24 */ /* 0x000fe200090e06ff */
        /* <DEDUP_REMOVED lines=9> */
        .weak           $__internal_125_$__cuda_sm20_dblrcp_rn_slowpath_v3
        .type           $__internal_125_$__cuda_sm20_dblrcp_rn_slowpath_v3,@function
        .size           $__internal_125_$__cuda_sm20_dblrcp_rn_slowpath_v3,(.L_x_14206 - $__internal_125_$__cuda_sm20_dblrcp_rn_slowpath_v3)
$__internal_125_$__cuda_sm20_dblrcp_rn_slowpath_v3:
        /* <DEDUP_REMOVED lines=57> */
.L_x_7224:
        /* <DEDUP_REMOVED lines=33> */
.L_x_7222:
[----:B------:R-:W-:Y:S02]  /*13f0*/  LOP3.LUT R21, R41, 0x80000, RZ, 0xfc, !PT ;  /* 0x0008000029157812 */ /* 0x000fe400078efcff */
[----:B------:R-:W-:-:S07]  /*1400*/  MOV R20, R40 ;  /* 0x0000002800147202 */ /* 0x000fce0000000f00 */
.L_x_7223:
[----:B------:R-:W-:Y:S01]  /*1410*/  IMAD.MOV.U32 R28, RZ, RZ, R20 ;  /* 0x000000ffff1c7224 */ /* 0x000fe200078e0014 */
[----:B------:R-:W-:Y:S01]  /*1420*/  MOV R29, R21 ;  /* 0x00000015001d7202 */ /* 0x000fe20000000f00 */
[----:B------:R-:W-:Y:S01]  /*1430*/  IMAD.MOV.U32 R20, RZ, RZ, R42 ;  /* 0x000000ffff147224 */ /* 0x000fe200078e002a */
[----:B------:R-:W-:-:S04]  /*1440*/  MOV R21, 0x0 ;  /* 0x0000000000157802 */ /* 0x000fc80000000f00 */
[----:B------:R-:W-:Y:S05]  /*1450*/  RET.REL.NODEC R20 `(_ZN2at6native43_GLOBAL__N__7cc8d1ed_10_Dropout_cu_0e96ed3824fused_dropout_kernel_vecIffjLi1ELi2EbEEvNS_4cuda6detail10TensorInfoIKT_T1_EENS5_IS6_S8_EENS5_IT4_S8_EES8_T0_NS_15PhiloxCudaStateE) ;  /* 0xffffffe814e87950 */ /* 0x000fea0003c3ffff */
.L_x_7225:
        /* <DEDUP_REMOVED lines=10> */
.L_x_14206:


//--------------------- .text._ZN2at6native43_GLOBAL__N__7cc8d1ed_10_Dropout_cu_0e96ed3824fused_dropout_kernel_vecIffjLi1ELi4EbEEvNS_4cuda6detail10TensorInfoIKT_T1_EENS5_IS6_S8_EENS5_IT4_S8_EES8_T0_NS_15PhiloxCudaStateE --------------------------
	.section	.text._ZN2at6native43_GLOBAL__N__7cc8d1ed_10_Dropout_cu_0e96ed3824fused_dropout_kernel_vecIffjLi1ELi4EbEEvNS_4cuda6detail10TensorInfoIKT_T1_EENS5_IS6_S8_EENS5_IT4_S8_EES8_T0_NS_15PhiloxCudaStateE,"ax",@progbits
	.align	128
.text._ZN2at6native43_GLOBAL__N__7cc8d1ed_10_Dropout_cu_0e96ed3824fused_dropout_kernel_vecIffjLi1ELi4EbEEvNS_4cuda6detail10TensorInfoIKT_T1_EENS5_IS6_S8_EENS5_IT4_S8_EES8_T0_NS_15PhiloxCudaStateE:
        .type           _ZN2at6native43_GLOBAL__N__7cc8d1ed_10_Dropout_cu_0e96ed3824fused_dropout_kernel_vecIffjLi1ELi4EbEEvNS_4cuda6detail10TensorInfoIKT_T1_EENS5_IS6_S8_EENS5_IT4_S8_EES8_T0_NS_15PhiloxCudaStateE,@function
        .size           _ZN2at6native43_GLOBAL__N__7cc8d1ed_10_Dropout_cu_0e96ed3824fused_dropout_kernel_vecIffjLi1ELi4EbEEvNS_4cuda6detail10TensorInfoIKT_T1_EENS5_IS6_S8_EENS5_IT4_S8_EES8_T0_NS_15PhiloxCudaStateE,(.L_x_14208 - _ZN2at6native43_GLOBAL__N__7cc8d1ed_10_Dropout_cu_0e96ed3824fused_dropout_kernel_vecIffjLi1ELi4EbEEvNS_4cuda6detail10TensorInfoIKT_T1_EENS5_IS6_S8_EENS5_IT4_S8_EES8_T0_NS_15PhiloxCudaStateE)
        .other          _ZN2at6native43_GLOBAL__N__7cc8d1ed_10_Dropout_cu_0e96ed3824fused_dropout_kernel_vecIffjLi1ELi4EbEEvNS_4cuda6detail10TensorInfoIKT_T1_EENS5_IS6_S8_EENS5_IT4_S8_EES8_T0_NS_15PhiloxCudaStateE,@"STO_CUDA_ENTRY STV_DEFAULT"
_ZN2at6native43_GLOBAL__N__7cc8d1ed_10_Dropout_cu_0e96ed3824fused_dropout_kernel_vecIffjLi1ELi4EbEEvNS_4cuda6detail10TensorInfoIKT_T1_EENS5_IS6_S8_EENS5_IT4_S8_EES8_T0_NS_15PhiloxCudaStateE:
        /* <DEDUP_REMOVED lines=116> */
[----:B------:R-:W-:Y:S05]  /*0740*/  CALL.REL.NOINC `($__internal_126_$__cuda_sm20_dblrcp_rn_slowpath_v3) ;  /* 0x0000000800407944 */ /* 0x000fea0003c00000 */
[----:B------:R-:W-:Y:S02]  /*0750*/  IMAD.MOV.U32 R12, RZ, RZ, R14 ;  /* 0x000000ffff0c7224 */ /* 0x000fe400078e000e */
[----:B------:R-:W-:-:S07]  /*0760*/  IMAD.MOV.U32 R13, RZ, RZ, R15 ;  /* 0x000000ffff0d7224 */ /* 0x000fce00078e000f */
.L_x_7226:
        /* <DEDUP_REMOVED lines=19> */
.L_x_7231:
        /* <DEDUP_REMOVED lines=13> */
.L_x_7228:
[----:B-12-4-:R-:W-:Y:S05]  /*0970*/  BSYNC.RECONVERGENT B0 ;  /* 0x0000000000007941 */ /* 0x016fea0003800200 */
.L_x_7227:
        /* <DEDUP_REMOVED lines=55> */
.L_x_7229:
        /* <DEDUP_REMOVED lines=9> */
.L_x_7230:
[----:B------:R-:W-:-:S06]  /*0d80*/  IMAD.WIDE.U32 R12, R37, 0x4, R26 ;  /* 0x00000004250c7825 */ /* 0x000fcc00078e001a */
[----:B------:R-:W2:Y:S01]  /*0d90*/  LDG.E.128 R12, desc[UR6][R12.64] ;  /* 0x000000060c0c7981 */ /* 0x000ea2000c1e1d00 */
[----:B------:R-:W-:Y:S01]  /*0da0*/  I2FP.F32.U32 R45, R33 ;  /* 0x00000021002d7245 */ /* 0x000fe20000201000 */
[----:B------:R-:W-:Y:S01]  /*0db0*/  HFMA2 R46, -RZ, RZ, 0.1171875, 0 ;  /* 0x2f800000ff2e7431 */ /* 0x000fe200000001ff */
[----:B------:R-:W-:Y:S01]  /*0dc0*/  I2FP.F32.U32 R33, R30 ;  /* 0x0000001e00217245 */ /* 0x000fe20000201000 */
[----:B------:R-:W-:Y:S05]  /*0dd0*/  WARPSYNC.ALL ;  /* 0x0000000000007948 */ /* 0x000fea0003800000 */
[----:B------:R-:W-:Y:S01]  /*0de0*/  I2FP.F32.U32 R32, R32 ;  /* 0x0000002000207245 */ /* 0x000fe20000201000 */
[-C--:B------:R-:W-:Y:S01]  /*0df0*/  FFMA.FTZ R30, R45, R46.reuse, 1.1641532182693481445e-10 ;  /* 0x2f0000002d1e7423 */ /* 0x080fe2000001002e */
[----:B------:R-:W-:Y:S01]  /*0e00*/  FFMA.FTZ R33, R33, R46, 1.1641532182693481445e-10 ;  /* 0x2f00000021217423 */ /* 0x000fe2000001002e */
[----:B------:R-:W-:-:S02]  /*0e10*/  I2FP.F32.U32 R31, R31 ;  /* 0x0000001f001f7245 */ /* 0x000fc40000201000 */
[-C--:B------:R-:W-:Y:S01]  /*0e20*/  FFMA.FTZ R45, R32, R46.reuse, 1.1641532182693481445e-10 ;  /* 0x2f000000202d7423 */ /* 0x080fe2000001002e */
[----:B------:R-:W-:Y:S02]  /*0e30*/  FSETP.GEU.FTZ.AND P1, PT, R30, UR5, PT ;  /* 0x000000051e007c0b */ /* 0x000fe4000bf3e000 */
[----:B------:R-:W-:Y:S01]  /*0e40*/  FSETP.GEU.FTZ.AND P0, PT, R33, UR5, PT ;  /* 0x0000000521007c0b */ /* 0x000fe2000bf1e000 */
[----:B------:R-:W-:Y:S01]  /*0e50*/  FFMA.FTZ R32, R31, R46, 1.1641532182693481445e-10 ;  /* 0x2f0000001f207423 */ /* 0x000fe2000001002e */
[----:B------:R-:W-:Y:S02]  /*0e60*/  SEL R31, RZ, 0x1, P1 ;  /* 0x00000001ff1f7807 */ /* 0x000fe40000800000 */
[----:B------:R-:W-:Y:S02]  /*0e70*/  SEL R46, RZ, 0x1, P0 ;  /* 0x00000001ff2e7807 */ /* 0x000fe40000000000 */
[----:B------:R-:W-:Y:S02]  /*0e80*/  FSETP.GEU.FTZ.AND P1, PT, R45, UR5, PT ;  /* 0x000000052d007c0b */ /* 0x000fe4000bf3e000 */
[----:B------:R-:W-:-:S02]  /*0e90*/  FSETP.GEU.FTZ.AND P0, PT, R32, UR5, PT ;  /* 0x0000000520007c0b */ /* 0x000fc4000bf1e000 */
[----:B------:R-:W-:Y:S02]  /*0ea0*/  FSET.BF.LT.FTZ.AND R47, R32, UR5, PT ;  /* 0x00000005202f7c0a */ /* 0x000fe4000b811000 */
[----:B------:R-:W-:Y:S02]  /*0eb0*/  FSET.BF.LT.FTZ.AND R33, R33, UR5, PT ;  /* 0x0000000521217c0a */ /* 0x000fe4000b811000 */
[----:B------:R-:W-:Y:S02]  /*0ec0*/  FSET.BF.LT.FTZ.AND R30, R30, UR5, PT ;  /* 0x000000051e1e7c0a */ /* 0x000fe4000b811000 */
[----:B------:R-:W-:Y:S02]  /*0ed0*/  PRMT R31, R46, 0x3340, R31 ;  /* 0x000033402e1f7816 */ /* 0x000fe4000000001f */
[----:B------:R-:W-:Y:S02]  /*0ee0*/  FSET.BF.LT.FTZ.AND R32, R45, UR5, PT ;  /* 0x000000052d207c0a */ /* 0x000fe4000b811000 */
[----:B------:R-:W-:-:S02]  /*0ef0*/  SEL R46, RZ, 0x1, P1 ;  /* 0x00000001ff2e7807 */ /* 0x000fc40000800000 */
[----:B------:R-:W-:-:S04]  /*0f00*/  SEL R49, RZ, 0x1, P0 ;  /* 0x00000001ff317807 */ /* 0x000fc80000000000 */
[----:B------:R-:W-:Y:S01]  /*0f10*/  PRMT R46, R49, 0x3340, R46 ;  /* 0x00003340312e7816 */ /* 0x000fe2000000002e */
[----:B--2---:R-:W-:Y:S01]  /*0f20*/  FMUL.FTZ R45, R33, R14 ;  /* 0x0000000e212d7220 */ /* 0x004fe20000410000 */
[----:B------:R-:W-:Y:S01]  /*0f30*/  FMUL.FTZ R15, R30, R15 ;  /* 0x0000000f1e0f7220 */ /* 0x000fe20000410000 */
[----:B------:R-:W-:Y:S01]  /*0f40*/  FMUL.FTZ R13, R32, R13 ;  /* 0x0000000d200d7220 */ /* 0x000fe20000410000 */
[C---:B------:R-:W-:Y:S01]  /*0f50*/  IADD3 R30, P0, PT, R37.reuse, UR10, RZ ;  /* 0x0000000a251e7c10 */ /* 0x040fe2000ff1e0ff */
[----:B------:R-:W-:Y:S01]  /*0f60*/  IMAD.WIDE.U32 R32, R37, 0x4, R28 ;  /* 0x0000000425207825 */ /* 0x000fe200078e001c */
[----:B------:R-:W-:-:S03]  /*0f70*/  LEA R37, R42, R37, 0x2 ;  /* 0x000000252a257211 */ /* 0x000fc600078e10ff */
[----:B------:R-:W-:Y:S01]  /*0f80*/  FMUL.FTZ R14, R38, R45 ;  /* 0x0000002d260e7220 */ /* 0x000fe20000410000 */
[----:B------:R-:W-:Y:S01]  /*0f90*/  PRMT R45, R46, 0x5410, R31 ;  /* 0x000054102e2d7816 */ /* 0x000fe2000000001f */
[----:B------:R-:W-:Y:S01]  /*0fa0*/  IMAD.X R31, RZ, RZ, UR11, P0 ;  /* 0x0000000bff1f7e24 */ /* 0x000fe200080e06ff */
[----:B------:R-:W-:Y:S01]  /*0fb0*/  ISETP.GE.U32.AND P0, PT, R37, UR12, PT ;  /* 0x0000000c25007c0c */ /* 0x000fe2000bf06070 */
[----:B------:R-:W-:Y:S01]  /*0fc0*/  FMUL.FTZ R47, R47, R12 ;  /* 0x0000000c2f2f7220 */ /* 0x000fe20000410000 */
[C---:B------:R-:W-:Y:S01]  /*0fd0*/  FMUL.FTZ R13, R38.reuse, R13 ;  /* 0x0000000d260d7220 */ /* 0x040fe20000410000 */
[C---:B------:R-:W-:Y:S02]  /*0fe0*/  FMUL.FTZ R15, R38.reuse, R15 ;  /* 0x0000000f260f7220 */ /* 0x040fe40000410000 */
[----:B------:R-:W-:-:S05]  /*0ff0*/  FMUL.FTZ R12, R38, R47 ;  /* 0x0000002f260c7220 */ /* 0x000fca0000410000 */
[----:B------:R0:W-:Y:S04]  /*1000*/  STG.E.128 desc[UR6][R32.64], R12 ;  /* 0x0000000c20007986 */ /* 0x0001e8000c101d06 */
[----:B------:R0:W-:Y:S01]  /*1010*/  STG.E desc[UR6][R30.64], R45 ;  /* 0x0000002d1e007986 */ /* 0x0001e2000c101906 */
[----:B------:R-:W-:Y:S06]  /*1020*/  BAR.SYNC.DEFER_BLOCKING 0x0 ;  /* 0x0000000000007b1d */ /* 0x000fec0000010000 */
[----:B------:R-:W-:Y:S05]  /*1030*/  @!P0 BRA `(.L_x_7231) ;  /* 0xfffffff800188947 */ /* 0x000fea000383ffff */
[----:B------:R-:W-:Y:S05]  /*1040*/  EXIT ;  /* 0x000000000000794d */ /* 0x000fea0003800000 */
        .weak           $__internal_126_$__cuda_sm20_dblrcp_rn_slowpath_v3
        .type           $__internal_126_$__cuda_sm20_dblrcp_rn_slowpath_v3,@function
        .size           $__internal_126_$__cuda_sm20_dblrcp_rn_slowpath_v3,(.L_x_14208 - $__internal_126_$__cuda_sm20_dblrcp_rn_slowpath_v3)
$__internal_126_$__cuda_sm20_dblrcp_rn_slowpath_v3:
        /* <DEDUP_REMOVED lines=58> */
.L_x_7234:
        /* <DEDUP_REMOVED lines=34> */
.L_x_7232:
[----:B------:R-:W-:Y:S01]  /*1610*/  LOP3.LUT R13, R29, 0x80000, RZ, 0xfc, !PT ;  /* 0x000800001d0d7812 */ /* 0x000fe200078efcff */
[----:B------:R-:W-:-:S07]  /*1620*/  IMAD.MOV.U32 R12, RZ, RZ, R28 ;  /* 0x000000ffff0c7224 */ /* 0x000fce00078e001c */
.L_x_7233:
[----:B------:R-:W-:Y:S01]  /*1630*/  MOV R33, 0x0 ;  /* 0x0000000000217802 */ /* 0x000fe20000000f00 */
[----:B------:R-:W-:Y:S01]  /*1640*/  IMAD.MOV.U32 R15, RZ, RZ, R13 ;  /* 0x000000ffff0f7224 */ /* 0x000fe200078e000d */
[----:B------:R-:W-:Y:S02]  /*1650*/  MOV R14, R12 ;  /* 0x0000000c000e7202 */ /* 0x000fe40000000f00 */
[----:B------:R-:W-:Y:S05]  /*1660*/  RET.REL.NODEC R32 `(_ZN2at6native43_GLOBAL__N__7cc8d1ed_10_Dropout_cu_0e96ed3824fused_dropout_kernel_vecIffjLi1ELi4EbEEvNS_4cuda6detail10TensorInfoIKT_T1_EENS5_IS6_S8_EENS5_IT4_S8_EES8_T0_NS_15PhiloxCudaStateE) ;  /* 0xffffffe820647950 */ /* 0x000fea0003c3ffff */
.L_x_7235:
        /* <DEDUP_REMOVED lines=9> */
.L_x_14208:


//--------------------- .text._ZN2at6native43_GLOBAL__N__7cc8d1ed_10_Dropout_cu_0e96ed3824fused_dropout_kernel_vecIffjLi1ELi8EbEEvNS_4cuda6detail10TensorInfoIKT_T1_EENS5_IS6_S8_EENS5_IT4_S8_EES8_T0_NS_15PhiloxCudaStateE --------------------------
	.section	.text._ZN2at6native43_GLOBAL__N__7cc8d1ed_10_Dropout_cu_0e96ed3824fused_dropout_kernel_vecIffjLi1ELi8EbEEvNS_4cuda6detail10TensorInfoIKT_T1_EENS5_IS6_S8_EENS5_IT4_S8_EES8_T0_NS_15PhiloxCudaStateE,"ax",@progbits
	.align	128
.text._ZN2at6native43_GLOBAL__N__7cc8d1ed_10_Dropout_cu_0e96ed3824fused_dropout_kernel_vecIffjLi1ELi8EbEEvNS_4cuda6detail10TensorInfoIKT_T1_EENS5_IS6_S8_EENS5_IT4_S8_EES8_T0_NS_15PhiloxCudaStateE:
        .type           _ZN2at6native43_GLOBAL__N__7cc8d1ed_10_Dropout_cu_0e96ed3824fused_dropout_kernel_vecIffjLi1ELi8EbEEvNS_4cuda6detail10TensorInfoIKT_T1_EENS5_IS6_S8_EENS5_IT4_S8_EES8_T0_NS_15PhiloxCudaStateE,@function
        .size           _ZN2at6native43_GLOBAL__N__7cc8d1ed_10_Dropout_cu_0e96ed3824fused_dropout_kernel_vecIffjLi1ELi8EbEEvNS_4cuda6detail10TensorInfoIKT_T1_EENS5_IS6_S8_EENS5_IT4_S8_EES8_T0_NS_15PhiloxCudaStateE,(.L_x_14210 - _ZN2at6native43_GLOBAL__N__7cc8d1ed_10_Dropout_cu_0e96ed3824fused_dropout_kernel_vecIffjLi1ELi8EbEEvNS_4cuda6detail10TensorInfoIKT_T1_EENS5_IS6_S8_EENS5_IT4_S8_EES8_T0_NS_15PhiloxCudaStateE)
        .other          _ZN2at6native43_GLOBAL__N__7cc8d1ed_10_Dropout_cu_0e96ed3824fused_dropout_kernel_vecIffjLi1ELi8EbEEvNS_4cuda6detail10TensorInfoIKT_T1_EENS5_IS6_S8_EENS5_IT4_S8_EES8_T0_NS_15PhiloxCudaStateE,@"STO_CUDA_ENTRY STV_DEFAULT"
_ZN2at6native43_GLOBAL__N__7cc8d1ed_10_Dropout_cu_0e96ed3824fused_dropout_kernel_vecIffjLi1ELi8EbEEvNS_4cuda6detail10TensorInfoIKT_T1_EENS5_IS6_S8_EENS5_IT4_S8_EES8_T0_NS_15PhiloxCudaStateE:
        /* <DEDUP_REMOVED lines=86> */
[C---:B------:R-:W-:Y:S02]  /*0560*/  IADD3 R22, PT, PT, R26.reuse, 0x5384540f, RZ ;  /* 0x5384540f1a167810 */ /* 0x040fe40007ffe0ff */
[----:B------:R-:W-:Y:S01]  /*0570*/  IADD3 R25, PT, PT, R26, -0x700cb87f, RZ ;  /* 0x8ff347811a197810 */ /* 0x000fe20007ffe0ff */
[----:B------:R-:W-:Y:S01]  /*0580*/  IMAD.WIDE.U32 R34, R34, -0x326172a9, RZ ;  /* 0xcd9e8d5722227825 */ /* 0x000fe200078e00ff */
[----:B------:R-:W-:Y:S02]  /*0590*/  LOP3.LUT R19, R21, R24, R31, 0x96, !PT ;  /* 0x0000001815137212 */ /* 0x000fe400078e961f */
[----:B------:R-:W-:Y:S01]  /*05a0*/  MOV R31, R33 ;  /* 0x00000021001f7202 */ /* 0x000fe20000000f00 */
[----:B------:R-:W-:Y:S01]  /*05b0*/  VIADD R24, R27, 0xdb3d7428 ;  /* 0xdb3d74281b187836 */ /* 0x000fe20000000000 */
[----:B------:R-:W-:Y:S01]  /*05c0*/  LOP3.LUT R38, R22, R18, R35, 0x96, !PT ;  /* 0x0000001216267212 */ /* 0x000fe200078e9623 */
[----:B------:R-:W-:-:S02]  /*05d0*/  VIADD R23, R26, 0xf1bbcdc8 ;  /* 0xf1bbcdc81a177836 */ /* 0x000fc40000000000 */
[----:B------:R-:W-:-:S04]  /*05e0*/  IMAD.WIDE.U32 R18, R19, -0x326172a9, RZ ;  /* 0xcd9e8d5713127825 */ /* 0x000fc800078e00ff */
[----:B------:R-:W-:Y:S01]  /*05f0*/  IMAD.WIDE.U32 R38, R38, -0x2daee0ad, RZ ;  /* 0xd2511f5326267825 */ /* 0x000fe200078e00ff */
[----:B------:R-:W-:Y:S02]  /*0600*/  LOP3.LUT R34, R23, R34, R19, 0x96, !PT ;  /* 0x0000002217227212 */ /* 0x000fe400078e9613 */
[----:B-1----:R-:W0:Y:S01]  /*0610*/  DFMA R12, -R14, R16, 1 ;  /* 0x3ff000000e0c742b */ /* 0x002e220000000110 */
[----:B------:R-:W-:Y:S01]  /*0620*/  VIADD R33, R27, 0x96a522ad ;  /* 0x96a522ad1b217836 */ /* 0x000fe20000000000 */
[----:B------:R-:W-:Y:S01]  /*0630*/  LOP3.LUT R37, R24, R30, R39, 0x96, !PT ;  /* 0x0000001e18257212 */ /* 0x000fe200078e9627 */
[----:B------:R-:W-:-:S04]  /*0640*/  IMAD.HI.U32 R19, R34, -0x2daee0ad, RZ ;  /* 0xd2511f5322137827 */ /* 0x000fc800078e00ff */
[----:B------:R-:W-:Y:S01]  /*0650*/  IMAD.HI.U32 R29, R37, -0x326172a9, RZ ;  /* 0xcd9e8d57251d7827 */ /* 0x000fe200078e00ff */
[----:B------:R-:W-:-:S03]  /*0660*/  LOP3.LUT R38, R38, R19, RZ, 0x3c, !PT ;  /* 0x0000001326267212 */ /* 0x000fc600078e3cff */
[----:B------:R-:W-:Y:S01]  /*0670*/  IMAD.MOV.U32 R30, RZ, RZ, R36 ;  /* 0x000000ffff1e7224 */ /* 0x000fe200078e0024 */
[----:B------:R-:W-:Y:S01]  /*0680*/  LOP3.LUT R35, R25, R18, R29, 0x96, !PT ;  /* 0x0000001219237212 */ /* 0x000fe200078e961d */
[----:B------:R-:W-:-:S15]  /*0690*/  IMAD.MOV.U32 R29, RZ, RZ, R41 ;  /* 0x000000ffff1d7224 */ /* 0x000fde00078e0029 */
[----:B------:R-:W-:-:S15]  /*06a0*/  NOP ;  /* 0x0000000000007918 */ /* 0x000fde0000000000 */
[----:B------:R-:W-:-:S15]  /*06b0*/  NOP ;  /* 0x0000000000007918 */ /* 0x000fde0000000000 */
[----:B------:R-:W-:-:S06]  /*06c0*/  NOP ;  /* 0x0000000000007918 */ /* 0x000fcc0000000000 */
[----:B0-----:R0:W1:Y:S02]  /*06d0*/  DFMA R12, R16, R12, R16 ;  /* 0x0000000c100c722b */ /* 0x0010640000000010 */
[----:B01----:R-:W-:Y:S05]  /*06e0*/  @P0 BRA `(.L_x_7236) ;  /* 0x0000000000180947 */ /* 0x003fea0003800000 */
[----:B------:R-:W-:Y:S02]  /*06f0*/  LOP3.LUT R12, R15, 0x7fffffff, RZ, 0xc0, !PT ;  /* 0x7fffffff0f0c7812 */ /* 0x000fe400078ec0ff */
[----:B------:R-:W-:-:S03]  /*0700*/  MOV R36, 0x730 ;  /* 0x0000073000247802 */ /* 0x000fc60000000f00 */
[----:B------:R-:W-:-:S07]  /*0710*/  VIADD R39, R12, 0xfff00000 ;  /* 0xfff000000c277836 */ /* 0x000fce0000000000 */
[----:B------:R-:W-:Y:S05]  /*0720*/  CALL.REL.NOINC `($__internal_127_$__cuda_sm20_dblrcp_rn_slowpath_v3) ;  /* 0x0000000c00d87944 */ /* 0x000fea0003c00000 */
[----:B------:R-:W-:Y:S01]  /*0730*/  MOV R12, R14 ;  /* 0x0000000e000c7202 */ /* 0x000fe20000000f00 */
[----:B------:R-:W-:-:S07]  /*0740*/  IMAD.MOV.U32 R13, RZ, RZ, R15 ;  /* 0x000000ffff0d7224 */ /* 0x000fce00078e000f */
.L_x_7236:
        /* <DEDUP_REMOVED lines=16> */
.L_x_7245:
[----:B------:R-:W-:Y:S01]  /*0850*/  IADD3 R14, PT, PT, R30, 0x1, RZ ;  /* 0x000000011e0e7810 */ /* 0x000fe20007ffe0ff */
[----:B------:R-:W-:Y:S03]  /*0860*/  BSSY.RECONVERGENT B0, `(.L_x_7237) ;  /* 0x000000c000007945 */ /* 0x000fe60003800200 */
[C---:B------:R-:W-:Y:S01]  /*0870*/  ISETP.NE.AND P0, PT, R14.reuse, RZ, PT ;  /* 0x000000ff0e00720c */ /* 0x040fe20003f05270 */
[----:B------:R-:W-:-:S12]  /*0880*/  IMAD.HI.U32 R14, R14, -0x2daee0ad, RZ ;  /* 0xd2511f530e0e7827 */ /* 0x000fd800078e00ff */
[----:B0-----:R-:W-:Y:S05]  /*0890*/  @P0 BRA `(.L_x_7238) ;  /* 0x0000000000200947 */ /* 0x001fea0003800000 */
        /* <DEDUP_REMOVED lines=8> */
.L_x_7238:
[----:B-123--:R-:W-:Y:S05]  /*0920*/  BSYNC.RECONVERGENT B0 ;  /* 0x0000000000007941 */ /* 0x00efea0003800200 */
.L_x_7237:
        /* <DEDUP_REMOVED lines=53> */
.L_x_7239:
        /* <DEDUP_REMOVED lines=9> */
.L_x_7240:
        /* <DEDUP_REMOVED lines=13> */
.L_x_7242:
[----:B------:R-:W-:Y:S05]  /*0de0*/  BSYNC.RECONVERGENT B0 ;  /* 0x0000000000007941 */ /* 0x000fea0003800200 */
.L_x_7241:
[----:B------:R-:W-:Y:S01]  /*0df0*/  IMAD.WIDE.U32 R12, R29, -0x326172a9, RZ ;  /* 0xcd9e8d571d0c7825 */ /* 0x000fe200078e00ff */
[----:B------:R-:W-:Y:S02]  /*0e00*/  LOP3.LUT R14, R39, R14, R27, 0x96, !PT ;  /* 0x0000000e270e7212 */ /* 0x000fe400078e961b */
[----:B------:R-:W-:Y:S01]  /*0e10*/  I2FP.F32.U32 R50, R37 ;  /* 0x0000002500327245 */ /* 0x000fe20000201000 */
[----:B------:R-:W-:Y:S01]  /*0e20*/  IMAD.MOV.U32 R41, RZ, RZ, 0x2f800000 ;  /* 0x2f800000ff297424 */ /* 0x000fe200078e00ff */
[----:B------:R-:W-:Y:S01]  /*0e30*/  LOP3.LUT R15, R31, R13, R26, 0x96, !PT ;  /* 0x0000000d1f0f7212 */ /* 0x000fe200078e961a */
[----:B------:R-:W-:-:S04]  /*0e40*/  IMAD.WIDE.U32 R18, R14, -0x326172a9, RZ ;  /* 0xcd9e8d570e127825 */ /* 0x000fc800078e00ff */
[----:B------:R-:W-:Y:S01]  /*0e50*/  FFMA.FTZ R50, R50, R41, 1.1641532182693481445e-10 ;  /* 0x2f00000032327423 */ /* 0x000fe20000010029 */
[----:B------:R-:W-:-:S04]  /*0e60*/  IMAD.WIDE.U32 R14, R15, -0x2daee0ad, RZ ;  /* 0xd2511f530f0e7825 */ /* 0x000fc800078e00ff */
[----:B------:R-:W-:Y:S01]  /*0e70*/  VIADD R13, R16, 0xd2511f53 ;  /* 0xd2511f53100d7836 */ /* 0x000fe20000000000 */
        /* <DEDUP_REMOVED lines=35> */
[----:B------:R-:W-:Y:S02]  /*10b0*/  LOP3.LUT R35, R25, R16, R15, 0x96, !PT ;  /* 0x0000001019237212 */ /* 0x000fe400078e960f */
[----:B------:R-:W-:Y:S02]  /*10c0*/  MOV R37, R14 ;  /* 0x0000000e00257202 */ /* 0x000fe40000000f00 */
        /* <DEDUP_REMOVED lines=14> */
.L_x_7243:
        /* <DEDUP_REMOVED lines=9> */
.L_x_7244:
[----:B------:R-:W0:Y:S01]  /*1240*/  LDC.64 R12, c[0x0][0x380] ;  /* 0x0000e000ff0c7b82 */ /* 0x000e220000000a00 */
[----:B------:R-:W-:-:S07]  /*1250*/  I2FP.F32.U32 R43, R43 ;  /* 0x0000002b002b7245 */ /* 0x000fce0000201000 */
[----:B------:R-:W1:Y:S01]  /*1260*/  LDC.64 R48, c[0x0][0x458] ;  /* 0x00011600ff307b82 */ /* 0x000e620000000a00 */
[----:B0-----:R-:W-:-:S06]  /*1270*/  IMAD.WIDE.U32 R12, R40, 0x4, R12 ;  /* 0x00000004280c7825 */ /* 0x001fcc00078e000c */
[----:B------:R-:W2:Y:S01]  /*1280*/  LDG.E.ENL2.256 R16, R12, desc[UR6][R12.64] ;  /* 0xfe0000060c0c797e */ /* 0x000ea20008121910 */
[----:B------:R-:W-:Y:S01]  /*1290*/  FSETP.GEU.FTZ.AND P2, PT, R46, UR5, PT ;  /* 0x000000052e007c0b */ /* 0x000fe2000bf5e000 */
[----:B------:R-:W-:Y:S01]  /*12a0*/  FFMA.FTZ R43, R43, R41, 1.1641532182693481445e-10 ;  /* 0x2f0000002b2b7423 */ /* 0x000fe20000010029 */
[----:B------:R-:W-:Y:S01]  /*12b0*/  I2FP.F32.U32 R44, R44 ;  /* 0x0000002c002c7245 */ /* 0x000fe20000201000 */
[----:B-1----:R-:W-:Y:S01]  /*12c0*/  IMAD.WIDE.U32 R48, R40, 0x4, R48 ;  /* 0x0000000428307825 */ /* 0x002fe200078e0030 */
[----:B------:R-:W-:Y:S01]  /*12d0*/  I2FP.F32.U32 R45, R45 ;  /* 0x0000002d002d7245 */ /* 0x000fe20000201000 */
[----:B------:R-:W-:Y:S05]  /*12e0*/  WARPSYNC.ALL ;  /* 0x0000000000007948 */ /* 0x000fea0003800000 */
[----:B------:R-:W-:Y:S01]  /*12f0*/  I2FP.F32.U32 R47, R47 ;  /* 0x0000002f002f7245 */ /* 0x000fe20000201000 */
[-C--:B------:R-:W-:Y:S01]  /*1300*/  FFMA.FTZ R44, R44, R41.reuse, 1.1641532182693481445e-10 ;  /* 0x2f0000002c2c7423 */ /* 0x080fe20000010029 */
[----:B------:R-:W-:Y:S01]  /*1310*/  SEL R53, RZ, 0x1, P2 ;  /* 0x00000001ff357807 */ /* 0x000fe20001000000 */
[-C--:B------:R-:W-:Y:S01]  /*1320*/  FFMA.FTZ R45, R45, R41.reuse, 1.1641532182693481445e-10 ;  /* 0x2f0000002d2d7423 */ /* 0x080fe20000010029 */
[----:B------:R-:W-:Y:S01]  /*1330*/  FSETP.GEU.FTZ.AND P3, PT, R42, UR5, PT ;  /* 0x000000052a007c0b */ /* 0x000fe2000bf7e000 */
[----:B------:R-:W-:Y:S01]  /*1340*/  FFMA.FTZ R47, R47, R41, 1.1641532182693481445e-10 ;  /* 0x2f0000002f2f7423 */ /* 0x000fe20000010029 */
[----:B------:R-:W-:-:S02]  /*1350*/  FSETP.GEU.FTZ.AND P2, PT, R43, UR5, PT ;  /* 0x000000052b007c0b */ /* 0x000fc4000bf5e000 */
[----:B------:R-:W-:Y:S02]  /*1360*/  FSET.BF.LT.FTZ.AND R42, R42, UR5, PT ;  /* 0x000000052a2a7c0a */ /* 0x000fe4000b811000 */
[----:B------:R-:W-:Y:S02]  /*1370*/  FSET.BF.LT.FTZ.AND R43, R43, UR5, PT ;  /* 0x000000052b2b7c0a */ /* 0x000fe4000b811000 */
[----:B------:R-:W-:Y:S02]  /*1380*/  FSETP.GEU.FTZ.AND P1, PT, R51, UR5, PT ;  /* 0x0000000533007c0b */ /* 0x000fe4000bf3e000 */
[----:B------:R-:W-:Y:S02]  /*1390*/  FSETP.GEU.FTZ.AND P0, PT, R50, UR5, PT ;  /* 0x0000000532007c0b */ /* 0x000fe4000bf1e000 */
[----:B------:R-:W-:Y:S02]  /*13a0*/  FSET.BF.LT.FTZ.AND R46, R46, UR5, PT ;  /* 0x000000052e2e7c0a */ /* 0x000fe4000b811000 */
[----:B------:R-:W-:-:S02]  /*13b0*/  FSET.BF.LT.FTZ.AND R50, R50, UR5, PT ;  /* 0x0000000532327c0a */ /* 0x000fc4000b811000 */
[----:B------:R-:W-:Y:S02]  /*13c0*/  SEL R52, RZ, 0x1, P3 ;  /* 0x00000001ff347807 */ /* 0x000fe40001800000 */
[C---:B------:R-:W-:Y:S02]  /*13d0*/  FSETP.GEU.FTZ.AND P3, PT, R44.reuse, UR5, PT ;  /* 0x000000052c007c0b */ /* 0x040fe4000bf7e000 */
[----:B------:R-:W-:Y:S02]  /*13e0*/  FSETP.GEU.FTZ.AND P4, PT, R45, UR5, PT ;  /* 0x000000052d007c0b */ /* 0x000fe4000bf9e000 */
[----:B------:R-:W-:Y:S02]  /*13f0*/  FSET.BF.LT.FTZ.AND R51, R51, UR5, PT ;  /* 0x0000000533337c0a */ /* 0x000fe4000b811000 */
[----:B------:R-:W-:Y:S02]  /*1400*/  FSET.BF.LT.FTZ.AND R44, R44, UR5, PT ;  /* 0x000000052c2c7c0a */ /* 0x000fe4000b811000 */
[----:B------:R-:W-:-:S02]  /*1410*/  FSET.BF.LT.FTZ.AND R45, R45, UR5, PT ;  /* 0x000000052d2d7c0a */ /* 0x000fc4000b811000 */
[----:B------:R-:W-:Y:S02]  /*1420*/  FSETP.GEU.FTZ.AND P5, PT, R47, UR5, PT ;  /* 0x000000052f007c0b */ /* 0x000fe4000bfbe000 */
[----:B------:R-:W-:Y:S01]  /*1430*/  PRMT R41, R53, 0x3340, R52 ;  /* 0x0000334035297816 */ /* 0x000fe20000000034 */
[----:B--2---:R-:W-:Y:S01]  /*1440*/  FMUL.FTZ R15, R42, R15 ;  /* 0x0000000f2a0f7220 */ /* 0x004fe20000410000 */
[----:B------:R-:W-:Y:S01]  /*1450*/  FMUL.FTZ R16, R43, R16 ;  /* 0x000000102b107220 */ /* 0x000fe20000410000 */
[----:B------:R-:W-:Y:S01]  /*1460*/  SEL R42, RZ, 0x1, P0 ;  /* 0x00000001ff2a7807 */ /* 0x000fe20000000000 */
        /* <DEDUP_REMOVED lines=8> */
[----:B------:R-:W-:-:S02]  /*14f0*/  IMAD R40, R32, 0x8, R40 ;  /* 0x0000000820287824 */ /* 0x000fc400078e0228 */
[----:B------:R-:W-:Y:S01]  /*1500*/  FMUL.FTZ R18, R45, R18 ;  /* 0x000000122d127220 */ /* 0x000fe20000410000 */
[----:B------:R-:W-:Y:S01]  /*1510*/  FMUL.FTZ R19, R46, R19 ;  /* 0x000000132e137220 */ /* 0x000fe20000410000 */
[----:B------:R-:W-:Y:S01]  /*1520*/  SEL R44, RZ, 0x1, P5 ;  /* 0x00000001ff2c7807 */ /* 0x000fe20002800000 */
[C---:B------:R-:W-:Y:S01]  /*1530*/  FMUL.FTZ R12, R36.reuse, R12 ;  /* 0x0000000c240c7220 */ /* 0x040fe20000410000 */
[----:B------:R-:W-:Y:S01]  /*1540*/  SEL R45, RZ, 0x1, P4 ;  /* 0x00000001ff2d7807 */ /* 0x000fe20002000000 */
[C---:B------:R-:W-:Y:S01]  /*1550*/  FMUL.FTZ R13, R36.reuse, R13 ;  /* 0x0000000d240d7220 */ /* 0x040fe20000410000 */
[----:B------:R-:W-:Y:S01]  /*1560*/  SEL R46, RZ, 0x1, P3 ;  /* 0x00000001ff2e7807 */ /* 0x000fe20001800000 */
[C---:B------:R-:W-:Y:S01]  /*1570*/  FMUL.FTZ R14, R36.reuse, R14 ;  /* 0x0000000e240e7220 */ /* 0x040fe20000410000 */
[----:B------:R-:W-:Y:S01]  /*1580*/  SEL R47, RZ, 0x1, P2 ;  /* 0x00000001ff2f7807 */ /* 0x000fe20001000000 */
[C---:B------:R-:W-:Y:S01]  /*1590*/  FMUL.FTZ R15, R36.reuse, R15 ;  /* 0x0000000f240f7220 */ /* 0x040fe20000410000 */
[----:B------:R-:W-:Y:S01]  /*15a0*/  IADD3.X R43, PT, PT, RZ, UR11, RZ, P0, !PT ;  /* 0x0000000bff2b7c10 */ /* 0x000fe200087fe4ff */
[C---:B------:R-:W-:Y:S01]  /*15b0*/  FMUL.FTZ R16, R36.reuse, R16 ;  /* 0x0000001024107220 */ /* 0x040fe20000410000 */
[C---:B------:R-:W-:Y:S01]  /*15c0*/  FMUL.FTZ R17, R36.reuse, R17 ;  /* 0x0000001124117220 */ /* 0x040fe20000410000 */
[C---:B------:R-:W-:Y:S01]  /*15d0*/  FMUL.FTZ R18, R36.reuse, R18 ;  /* 0x0000001224127220 */ /* 0x040fe20000410000 */
[----:B------:R-:W-:Y:S01]  /*15e0*/  FMUL.FTZ R19, R36, R19 ;  /* 0x0000001324137220 */ /* 0x000fe20000410000 */
[----:B------:R-:W-:-:S02]  /*15f0*/  ISETP.GE.U32.AND P0, PT, R40, UR12, PT ;  /* 0x0000000c28007c0c */ /* 0x000fc4000bf06070 */
[----:B------:R-:W-:Y:S02]  /*1600*/  PRMT R44, R45, 0x3340, R44 ;  /* 0x000033402d2c7816 */ /* 0x000fe4000000002c */
[----:B------:R-:W-:Y:S01]  /*1610*/  PRMT R47, R47, 0x3340, R46 ;  /* 0x000033402f2f7816 */ /* 0x000fe2000000002e */
[----:B------:R0:W-:Y:S02]  /*1620*/  STG.E.ENL2.256 desc[UR6][R48.64], R12, R16 ;  /* 0xf800000c3010797f */ /* 0x0001e4000f121806 */
[----:B0-----:R-:W-:Y:S02]  /*1630*/  PRMT R12, R50, 0x5410, R41 ;  /* 0x00005410320c7816 */ /* 0x001fe40000000029 */
[----:B------:R-:W-:-:S05]  /*1640*/  PRMT R13, R47, 0x5410, R44 ;  /* 0x000054102f0d7816 */ /* 0x000fca000000002c */
[----:B------:R0:W-:Y:S01]  /*1650*/  STG.E.64 desc[UR6][R42.64], R12 ;  /* 0x0000000c2a007986 */ /* 0x0001e2000c101b06 */
[----:B------:R-:W-:Y:S06]  /*1660*/  BAR.SYNC.DEFER_BLOCKING 0x0 ;  /* 0x0000000000007b1d */ /* 0x000fec0000010000 */
[----:B------:R-:W-:Y:S05]  /*1670*/  @!P0 BRA `(.L_x_7245) ;  /* 0xfffffff000748947 */ /* 0x000fea000383ffff */
[----:B------:R-:W-:Y:S05]  /*1680*/  EXIT ;  /* 0x000000000000794d */ /* 0x000fea0003800000 */
        .weak           $__internal_127_$__cuda_sm20_dblrcp_rn_slowpath_v3
        .type           $__internal_127_$__cuda_sm20_dblrcp_rn_slowpath_v3,@function
        .size           $__internal_127_$__cuda_sm20_dblrcp_rn_slowpath_v3,(.L_x_14210 - $__internal_127_$__cuda_sm20_dblrcp_rn_slowpath_v3)
$__internal_127_$__cuda_sm20_dblrcp_rn_slowpath_v3:
        /* <DEDUP_REMOVED lines=58> */
.L_x_7248:
        /* <DEDUP_REMOVED lines=34> */
.L_x_7246:
[----:B------:R-:W-:Y:S01]  /*1c50*/  LOP3.LUT R13, R19, 0x80000, RZ, 0xfc, !PT ;  /* 0x00080000130d7812 */ /* 0x000fe200078efcff */
[----:B------:R-:W-:-:S07]  /*1c60*/  IMAD.MOV.U32 R12, RZ, RZ, R18 ;  /* 0x000000ffff0c7224 */ /* 0x000fce00078e0012 */
.L_x_7247:
[----:B------:R-:W-:Y:S01]  /*1c70*/  IMAD.MOV.U32 R14, RZ, RZ, R12 ;  /* 0x000000ffff0e7224 */ /* 0x000fe200078e000c */
[----:B------:R-:W-:Y:S01]  /*1c80*/  MOV R15, R13 ;  /* 0x0000000d000f7202 */ /* 0x000fe20000000f00 */
[----:B------:R-:W-:Y:S01]  /*1c90*/  IMAD.MOV.U32 R12, RZ, RZ, R36 ;  /* 0x000000ffff0c7224 */ /* 0x000fe200078e0024 */
[----:B------:R-:W-:-:S04]  /*1ca0*/  MOV R13, 0x0 ;  /* 0x00000000000d7802 */ /* 0x000fc80000000f00 */
[----:B------:R-:W-:Y:S05]  /*1cb0*/  RET.REL.NODEC R12 `(_ZN2at6native43_GLOBAL__N__7cc8d1ed_10_Dropout_cu_0e96ed3824fused_dropout_kernel_vecIffjLi1ELi8EbEEvNS_4cuda6detail10TensorInfoIKT_T1_EENS5_IS6_S8_EENS5_IT4_S8_EES8_T0_NS_15PhiloxCudaStateE) ;  /* 0xffffffe00cd07950 */ /* 0x000fea0003c3ffff */
.L_x_7249:
        /* <DEDUP_REMOVED lines=12> */
.L_x_14210:


//--------------------- .text._ZN2at6native43_GLOBAL__N__7cc8d1ed_10_Dropout_cu_0e96ed3824fused_dropout_kernel_vecIffjLi1ELi16EbEEvNS_4cuda6detail10TensorInfoIKT_T1_EENS5_IS6_S8_EENS5_IT4_S8_EES8_T0_NS_15PhiloxCudaStateE --------------------------
	.section	.text._ZN2at6native43_GLOBAL__N__7cc8d1ed_10_Dropout_cu_0e96ed3824fused_dropout_kernel_vecIffjLi1ELi16EbEEvNS_4cuda6detail10TensorInfoIKT_T1_EENS5_IS6_S8_EENS5_IT4_S8_EES8_T0_NS_15PhiloxCudaStateE,"ax",@progbits
	.align	128
.text._ZN2at6native43_GLOBAL__N__7cc8d1ed_10_Dropout_cu_0e96ed3824fused_dropout_kernel_vecIffjLi1ELi16EbEEvNS_4cuda6detail10TensorInfoIKT_T1_EENS5_IS6_S8_EENS5_IT4_S8_EES8_T0_NS_15PhiloxCudaStateE:
        .type           _ZN2at6native43_GLOBAL__N__7cc8d1ed_10_Dropout_cu_0e96ed3824fused_dropout_kernel_vecIffjLi1ELi16EbEEvNS_4cuda6detail10TensorInfoIKT_T1_EENS5_IS6_S8_EENS5_IT4_S8_EES8_T0_NS_15PhiloxCudaStateE,@function
        .size           _ZN2at6native43_GLOBAL__N__7cc8d1ed_10_Dropout_cu_0e96ed3824fused_dropout_kernel_vecIffjLi1ELi16EbEEvNS_4cuda6detail10TensorInfoIKT_T1_EENS5_IS6_S8_EENS5_IT4_S8_EES8_T0_NS_15PhiloxCudaStateE,(.L_x_14212 - _ZN2at6native43_GLOBAL__N__7cc8d1ed_10_Dropout_cu_0e96ed3824fused_dropout_kernel_vecIffjLi1ELi16EbEEvNS_4cuda6detail10TensorInfoIKT_T1_EENS5_IS6_S8_EENS5_IT4_S8_EES8_T0_NS_15PhiloxCudaStateE)
        .other          _ZN2at6native43_GLOBAL__N__7cc8d1ed_10_Dropout_cu_0e96ed3824fused_dropout_kernel_vecIffjLi1ELi16EbEEvNS_4cuda6detail10TensorInfoIKT_T1_EENS5_IS6_S8_EENS5_IT4_S8_EES8_T0_NS_15PhiloxCudaStateE,@"STO_CUDA_ENTRY STV_DEFAULT"
_ZN2at6native43_GLOBAL__N__7cc8d1ed_10_Dropout_cu_0e96ed3824fused_dropout_kernel_vecIffjLi1ELi16EbEEvNS_4cuda6detail10TensorInfoIKT_T1_EENS5_IS6_S8_EENS5_IT4_S8_EES8_T0_NS_15PhiloxCudaStateE:
        /* <DEDUP_REMOVED lines=98> */
[----:B------:R-:W-:Y:S01]  /*0620*/  IMAD.U32 R31, RZ, RZ, UR6 ;  /* 0x00000006ff1f7e24 */ /* 0x000fe2000f8e00ff */
        /* <DEDUP_REMOVED lines=34> */
[----:B------:R-:W-:Y:S05]  /*0850*/  CALL.REL.NOINC `($__internal_128_$__cuda_sm20_dblrcp_rn_slowpath_v3) ;  /* 0x0000001c00587944 */ /* 0x000fea0003c00000 */
.L_x_7250:
        /* <DEDUP_REMOVED lines=13> */
[----:B------:R-:W-:Y:S01]  /*0930*/  MOV R32, RZ ;  /* 0x000000ff00207202 */ /* 0x000fe20000000f00 */
[----:B------:R-:W4:Y:S01]  /*0940*/  LDCU UR29, c[0x0][0x608] ;  /* 0x0000c100ff1d77ac */ /* 0x000f220008000800 */
[----:B------:R-:W-:Y:S01]  /*0950*/  IMAD.U32 R4, RZ, RZ, UR4 ;  /* 0x00000004ff047e24 */ /* 0x000fe2000f8e00ff */
[----:B------:R-:W1:Y:S03]  /*0960*/  LDCU.64 UR6, c[0x0][0x530] ;  /* 0x0000a600ff0677ac */ /* 0x000e660008000a00 */
[----:B0-----:R-:W-:-:S05]  /*0970*/  @!P0 FMUL R4, R4, 1.175494350822287508e-38 ;  /* 0x0080000004048820 */ /* 0x001fca0000400000 */
[----:B------:R-:W-:-:S15]  /*0980*/  @!P0 R2UR UR4, R4 ;  /* 0x00000000040482ca */ /* 0x000fde00000e0000 */
.L_x_7267:
        /* <DEDUP_REMOVED lines=13> */
.L_x_7252:
[----:B-12-4-:R-:W-:Y:S05]  /*0a60*/  BSYNC.RECONVERGENT B0 ;  /* 0x0000000000007941 */ /* 0x016fea0003800200 */
.L_x_7251:
[----:B------:R-:W-:Y:S01]  /*0a70*/  IMAD.WIDE.U32 R4, R28, -0x326172a9, RZ ;  /* 0xcd9e8d571c047825 */ /* 0x000fe200078e00ff */
[----:B------:R-:W-:Y:S02]  /*0a80*/  MOV R9, 0xd2511f53 ;  /* 0xd2511f5300097802 */ /* 0x000fe40000000f00 */
[----:B------:R-:W-:Y:S01]  /*0a90*/  LOP3.LUT R7, R32, UR11, R7, 0x96, !PT ;  /* 0x0000000b20077c12 */ /* 0x000fe2000f8e9607 */
[----:B------:R-:W-:Y:S01]  /*0aa0*/  IMAD.U32 R43, RZ, RZ, UR10 ;  /* 0x0000000aff2b7e24 */ /* 0x000fe2000f8e00ff */
[----:B------:R-:W-:Y:S01]  /*0ab0*/  LOP3.LUT R8, R31, UR10, R5, 0x96, !PT ;  /* 0x0000000a1f087c12 */ /* 0x000fe2000f8e9605 */
[----:B------:R-:W-:Y:S02]  /*0ac0*/  IMAD R6, R30, R9, -0x2daee0ad ;  /* 0xd2511f531e067424 */ /* 0x000fe400078e0209 */
        /* <DEDUP_REMOVED lines=55> */
.L_x_7253:
        /* <DEDUP_REMOVED lines=10> */
.L_x_7254:
        /* <DEDUP_REMOVED lines=13> */
.L_x_7256:
[----:B------:R-:W-:Y:S05]  /*0fb0*/  BSYNC.RECONVERGENT B0 ;  /* 0x0000000000007941 */ /* 0x000fea0003800200 */
.L_x_7255:
[----:B------:R-:W-:Y:S01]  /*0fc0*/  IMAD.WIDE.U32 R16, R28, -0x326172a9, RZ ;  /* 0xcd9e8d571c107825 */ /* 0x000fe200078e00ff */
[----:B------:R-:W-:Y:S02]  /*0fd0*/  LOP3.LUT R7, R32, UR11, R7, 0x96, !PT ;  /* 0x0000000b20077c12 */ /* 0x000fe4000f8e9607 */
[----:B------:R-:W-:Y:S01]  /*0fe0*/  I2FP.F32.U32 R33, R11 ;  /* 0x0000000b00217245 */ /* 0x000fe20000201000 */
[----:B------:R-:W-:Y:S01]  /*0ff0*/  IMAD R9, R9, -0x2daee0ad, RZ ;  /* 0xd2511f5309097824 */ /* 0x000fe200078e02ff */
        /* <DEDUP_REMOVED lines=38> */
[----:B------:R-:W-:-:S03]  /*1260*/  LOP3.LUT R12, R13, R20, R15, 0x96, !PT ;  /* 0x000000140d0c7212 */ /* 0x000fc600078e960f */
[----:B------:R-:W-:Y:S01]  /*1270*/  IMAD.MOV.U32 R20, RZ, RZ, 0x2f800000 ;  /* 0x2f800000ff147424 */ /* 0x000fe200078e00ff */
[----:B------:R-:W-:Y:S02]  /*1280*/  LOP3.LUT R15, R19, R16, R17, 0x96, !PT ;  /* 0x00000010130f7212 */ /* 0x000fe400078e9611 */
[----:B------:R-:W-:Y:S01]  /*1290*/  I2FP.F32.U32 R17, R0 ;  /* 0x0000000000117245 */ /* 0x000fe20000201000 */
[-C--:B------:R-:W-:Y:S01]  /*12a0*/  FFMA.FTZ R21, R21, R20.reuse, 1.1641532182693481445e-10 ;  /* 0x2f00000015157423 */ /* 0x080fe20000010014 */
[-C--:B------:R-:W-:Y:S01]  /*12b0*/  FFMA.FTZ R23, R23, R20.reuse, 1.1641532182693481445e-10 ;  /* 0x2f00000017177423 */ /* 0x080fe20000010014 */
        /* <DEDUP_REMOVED lines=11> */
.L_x_7257:
        /* <DEDUP_REMOVED lines=10> */
.L_x_7258:
        /* <DEDUP_REMOVED lines=13> */
.L_x_7260:
[----:B------:R-:W-:Y:S05]  /*14e0*/  BSYNC.RECONVERGENT B0 ;  /* 0x0000000000007941 */ /* 0x000fea0003800200 */
.L_x_7259:
        /* <DEDUP_REMOVED lines=9> */
[----:B------:R-:W-:-:S03]  /*1580*/  LOP3.LUT R26, R26, UR9, R11, 0x96, !PT ;  /* 0x000000091a1a7c12 */ /* 0x000fc6000f8e960b */
[----:B------:R-:W-:Y:S01]  /*1590*/  FFMA.FTZ R40, R5, R20, 1.1641532182693481445e-10 ;  /* 0x2f00000005287423 */ /* 0x000fe20000010014 */
[----:B------:R-:W-:Y:S02]  /*15a0*/  VIADD R9, R6, 0xa4a23ea6 ;  /* 0xa4a23ea606097836 */ /* 0x000fe40000000000 */
[----:B------:R-:W-:-:S03]  /*15b0*/  IMAD.WIDE.U32 R26, R26, -0x2daee0ad, RZ ;  /* 0xd2511f531a1a7825 */ /* 0x000fc600078e00ff */
[----:B------:R-:W-:Y:S02]  /*15c0*/  LOP3.LUT R9, R9, UR16, R17, 0x96, !PT ;  /* 0x0000001009097c12 */ /* 0x000fe4000f8e9611 */
[----:B------:R-:W-:-:S03]  /*15d0*/  LOP3.LUT R11, R16, UR17, R27, 0x96, !PT ;  /* 0x00000011100b7c12 */ /* 0x000fc6000f8e961b */
        /* <DEDUP_REMOVED lines=31> */
[----:B------:R-:W-:Y:S02]  /*17d0*/  I2FP.F32.U32 R37, R4 ;  /* 0x0000000400257245 */ /* 0x000fe40000201000 */
        /* <DEDUP_REMOVED lines=11> */
.L_x_7261:
        /* <DEDUP_REMOVED lines=10> */
.L_x_7262:
        /* <DEDUP_REMOVED lines=13> */
.L_x_7264:
[----:B------:R-:W-:Y:S05]  /*1a00*/  BSYNC.RECONVERGENT B0 ;  /* 0x0000000000007941 */ /* 0x000fea0003800200 */
.L_x_7263:
        /* <DEDUP_REMOVED lines=46> */
[----:B------:R-:W-:Y:S02]  /*1cf0*/  I2FP.F32.U32 R7, R16 ;  /* 0x0000001000077245 */ /* 0x000fe40000201000 */
        /* <DEDUP_REMOVED lines=12> */
.L_x_7265:
        /* <DEDUP_REMOVED lines=10> */
.L_x_7266:
[----:B------:R-:W-:-:S05]  /*1e60*/  IMAD.WIDE.U32 R42, R29, 0x4, R24 ;  /* 0x000000041d2a7825 */ /* 0x000fca00078e0018 */
[----:B------:R-:W2:Y:S04]  /*1e70*/  LDG.E.ENL2.256 R8, R4, desc[UR12][R42.64] ;  /* 0xfe00000c2a04797e */ /* 0x000ea80008121908 */
[----:B------:R0:W4:Y:S01]  /*1e80*/  LDG.E.ENL2.256 R16, R12, desc[UR12][R42.64+0x20] ;  /* 0xfe00010c2a0c797e */ /* 0x0001220008121910 */
[----:B------:R-:W-:Y:S01]  /*1e90*/  I2FP.F32.U32 R51, R36 ;  /* 0x0000002400337245 */ /* 0x000fe20000201000 */
[----:B------:R-:W-:Y:S05]  /*1ea0*/  WARPSYNC.ALL ;  /* 0x0000000000007948 */ /* 0x000fea0003800000 */
[----:B------:R-:W-:Y:S01]  /*1eb0*/  FSETP.GEU.FTZ.AND P3, PT, R44, UR28, PT ;  /* 0x0000001c2c007c0b */ /* 0x000fe2000bf7e000 */
[----:B------:R-:W1:Y:S01]  /*1ec0*/  LDCU UR5, c[0x0][0x360] ;  /* 0x00006c00ff0577ac */ /* 0x000e620008000800 */
[----:B------:R-:W-:-:S02]  /*1ed0*/  I2FP.F32.U32 R35, R35 ;  /* 0x0000002300237245 */ /* 0x000fc40000201000 */
[----:B------:R-:W-:Y:S01]  /*1ee0*/  I2FP.F32.U32 R53, R48 ;  /* 0x0000003000357245 */ /* 0x000fe20000201000 */
[-C--:B------:R-:W-:Y:S01]  /*1ef0*/  FFMA.FTZ R48, R51, R20.reuse, 1.1641532182693481445e-10 ;  /* 0x2f00000033307423 */ /* 0x080fe20000010014 */
[----:B------:R-:W-:Y:S01]  /*1f00*/  FSETP.GEU.FTZ.AND P0, PT, R47, UR28, PT ;  /* 0x0000001c2f007c0b */ /* 0x000fe2000bf1e000 */
[-C--:B0-----:R-:W-:Y:S01]  /*1f10*/  FFMA.FTZ R42, R35, R20.reuse, 1.1641532182693481445e-10 ;  /* 0x2f000000232a7423 */ /* 0x081fe20000010014 */
[----:B------:R-:W-:Y:S01]  /*1f20*/  FSETP.GEU.FTZ.AND P1, PT, R46, UR28, PT ;  /* 0x0000001c2e007c0b */ /* 0x000fe2000bf3e000 */
[----:B------:R-:W-:Y:S01]  /*1f30*/  FFMA.FTZ R53, R53, R20, 1.1641532182693481445e-10 ;  /* 0x2f00000035357423 */ /* 0x000fe20000010014 */
[----:B------:R-:W-:Y:S02]  /*1f40*/  FSETP.GEU.FTZ.AND P2, PT, R45, UR28, PT ;  /* 0x0000001c2d007c0b */ /* 0x000fe4000bf5e000 */
[----:B------:R-:W-:Y:S02]  /*1f50*/  FSETP.GEU.FTZ.AND P6, PT, R40, UR28, PT ;  /* 0x0000001c28007c0b */ /* 0x000fe4000bfde000 */
[----:B------:R-:W-:-:S02]  /*1f60*/  I2FP.F32.U32 R49, R34 ;  /* 0x0000002200317245 */ /* 0x000fc40000201000 */
[----:B------:R-:W-:Y:S02]  /*1f70*/  SEL R51, RZ, 0x1, P3 ;  /* 0x00000001ff337807 */ /* 0x000fe40001800000 */
[----:B------:R-:W-:Y:S01]  /*1f80*/  SEL R34, RZ, 0x1, P2 ;  /* 0x00000001ff227807 */ /* 0x000fe20001000000 */
[----:B------:R-:W-:Y:S01]  /*1f90*/  FFMA.FTZ R50, R49, R20, 1.1641532182693481445e-10 ;  /* 0x2f00000031327423 */ /* 0x000fe20000010014 */
[----:B------:R-:W-:Y:S02]  /*1fa0*/  SEL R52, RZ, 0x1, P1 ;  /* 0x00000001ff347807 */ /* 0x000fe40000800000 */
[----:B------:R-:W-:Y:S02]  /*1fb0*/  SEL R43, RZ, 0x1, P0 ;  /* 0x00000001ff2b7807 */ /* 0x000fe40000000000 */
[----:B------:R-:W-:Y:S02]  /*1fc0*/  FSETP.GEU.FTZ.AND P3, PT, R37, UR28, PT ;  /* 0x0000001c25007c0b */ /* 0x000fe4000bf7e000 */
[----:B------:R-:W-:-:S02]  /*1fd0*/  FSETP.GEU.FTZ.AND P5, PT, R38, UR28, PT ;  /* 0x0000001c26007c0b */ /* 0x000fc4000bfbe000 */
[----:B------:R-:W-:Y:S02]  /*1fe0*/  SEL R36, RZ, 0x1, P6 ;  /* 0x00000001ff247807 */ /* 0x000fe40003000000 */
[----:B------:R-:W-:Y:S02]  /*1ff0*/  FSETP.GEU.FTZ.AND P2, PT, R23, UR28, PT ;  /* 0x0000001c17007c0b */ /* 0x000fe4000bf5e000 */
[----:B------:R-:W-:Y:S02]  /*2000*/  FSETP.GEU.FTZ.AND P4, PT, R39, UR28, PT ;  /* 0x0000001c27007c0b */ /* 0x000fe4000bf9e000 */
[----:B------:R-:W-:Y:S02]  /*2010*/  FSETP.GEU.FTZ.AND P6, PT, R33, UR28, PT ;  /* 0x0000001c21007c0b */ /* 0x000fe4000bfde000 */
[----:B------:R-:W-:Y:S02]  /*2020*/  FSETP.GEU.FTZ.AND P0, PT, R21, UR28, PT ;  /* 0x0000001c15007c0b */ /* 0x000fe4000bf1e000 */
[----:B------:R-:W-:-:S02]  /*2030*/  FSETP.GEU.FTZ.AND P1, PT, R22, UR28, PT ;  /* 0x0000001c16007c0b */ /* 0x000fc4000bf3e000 */
[----:B------:R-:W-:Y:S02]  /*2040*/  PRMT R51, R34, 0x3340, R51 ;  /* 0x0000334022337816 */ /* 0x000fe40000000033 */
[----:B------:R-:W-:Y:S02]  /*2050*/  PRMT R52, R43, 0x3340, R52 ;  /* 0x000033402b347816 */ /* 0x000fe40000000034 */
[----:B------:R-:W-:Y:S02]  /*2060*/  SEL R49, RZ, 0x1, P5 ;  /* 0x00000001ff317807 */ /* 0x000fe40002800000 */
[----:B------:R-:W-:Y:S02]  /*2070*/  SEL R20, RZ, 0x1, P3 ;  /* 0x00000001ff147807 */ /* 0x000fe40001800000 */
[----:B------:R-:W-:Y:S02]  /*2080*/  SEL R35, RZ, 0x1, P4 ;  /* 0x00000001ff237807 */ /* 0x000fe40002000000 */
[----:B------:R-:W-:-:S02]  /*2090*/  SEL R34, RZ, 0x1, P6 ;  /* 0x00000001ff227807 */ /* 0x000fc40003000000 */
[----:B------:R-:W-:Y:S02]  /*20a0*/  SEL R43, RZ, 0x1, P2 ;  /* 0x00000001ff2b7807 */ /* 0x000fe40001000000 */
[----:B------:R-:W-:Y:S02]  /*20b0*/  SEL R54, RZ, 0x1, P1 ;  /* 0x00000001ff367807 */ /* 0x000fe40000800000 */
[----:B------:R-:W-:Y:S02]  /*20c0*/  SEL R55, RZ, 0x1, P0 ;  /* 0x00000001ff377807 */ /* 0x000fe40000000000 */
[----:B------:R-:W-:Y:S02]  /*20d0*/  FSETP.GEU.FTZ.AND P3, PT, R53, UR28, PT ;  /* 0x0000001c35007c0b */ /* 0x000fe4000bf7e000 */
[----:B------:R-:W-:Y:S02]  /*20e0*/  FSETP.GEU.FTZ.AND P2, PT, R42, UR28, PT ;  /* 0x0000001c2a007c0b */ /* 0x000fe4000bf5e000 */
[----:B------:R-:W-:-:S02]  /*20f0*/  FSETP.GEU.FTZ.AND P1, PT, R48, UR28, PT ;  /* 0x0000001c30007c0b */ /* 0x000fc4000bf3e000 */
[----:B------:R-:W-:Y:S02]  /*2100*/  FSETP.GEU.FTZ.AND P0, PT, R50, UR28, PT ;  /* 0x0000001c32007c0b */ /* 0x000fe4000bf1e000 */
[----:B------:R-:W-:Y:S02]  /*2110*/  PRMT R49, R20, 0x3340, R49 ;  /* 0x0000334014317816 */ /* 0x000fe40000000031 */
[----:B------:R-:W-:Y:S02]  /*2120*/  PRMT R36, R35, 0x3340, R36 ;  /* 0x0000334023247816 */ /* 0x000fe40000000024 */
[----:B------:R-:W-:Y:S02]  /*2130*/  PRMT R20, R43, 0x3340, R34 ;  /* 0x000033402b147816 */ /* 0x000fe40000000022 */
[----:B------:R-:W-:Y:S02]  /*2140*/  PRMT R43, R55, 0x3340, R54 ;  /* 0x00003340372b7816 */ /* 0x000fe40000000036 */
[----:B------:R-:W-:-:S02]  /*2150*/  SEL R34, RZ, 0x1, P3 ;  /* 0x00000001ff227807 */ /* 0x000fc40001800000 */
[----:B------:R-:W-:Y:S02]  /*2160*/  SEL R35, RZ, 0x1, P2 ;  /* 0x00000001ff237807 */ /* 0x000fe40001000000 */
[----:B------:R-:W-:Y:S02]  /*2170*/  SEL R54, RZ, 0x1, P1 ;  /* 0x00000001ff367807 */ /* 0x000fe40000800000 */
[----:B------:R-:W-:Y:S02]  /*2180*/  SEL R55, RZ, 0x1, P0 ;  /* 0x00000001ff377807 */ /* 0x000fe40000000000 */
[----:B------:R-:W-:Y:S02]  /*2190*/  PRMT R34, R35, 0x3340, R34 ;  /* 0x0000334023227816 */ /* 0x000fe40000000022 */
[----:B------:R-:W-:Y:S02]  /*21a0*/  PRMT R35, R55, 0x3340, R54 ;  /* 0x0000334037237816 */ /* 0x000fe40000000036 */
[----:B------:R-:W-:-:S02]  /*21b0*/  FSET.BF.LT.FTZ.AND R54, R33, UR28, PT ;  /* 0x0000001c21367c0a */ /* 0x000fc4000b811000 */
[----:B------:R-:W1:Y:S01]  /*21c0*/  LDC R33, c[0x0][0x370] ;  /* 0x0000dc00ff217b82 */ /* 0x000e620000000800 */
        /* <DEDUP_REMOVED lines=10> */
[----:B------:R-:W-:Y:S02]  /*2270*/  FSET.BF.LT.FTZ.AND R44, R44, UR28, PT ;  /* 0x0000001c2c2c7c0a */ /* 0x000fe4000b811000 */
[----:B------:R-:W-:-:S02]  /*2280*/  FSET.BF.LT.FTZ.AND R48, R48, UR28, PT ;  /* 0x0000001c30307c0a */ /* 0x000fc4000b811000 */
[----:B------:R-:W-:Y:S01]  /*2290*/  PRMT R20, R43, 0x5410, R20 ;  /* 0x000054102b147816 */ /* 0x000fe20000000014 */
[----:B--2---:R-:W-:Y:S01]  /*22a0*/  FMUL.FTZ R6, R23, R6 ;  /* 0x0000000617067220 */ /* 0x004fe20000410000 */
[----:B------:R-:W-:Y:S01]  /*22b0*/  FSET.BF.LT.FTZ.AND R23, R42, UR28, PT ;  /* 0x0000001c2a177c0a */ /* 0x000fe2000b811000 */
[----:B------:R-:W-:Y:S01]  /*22c0*/  FMUL.FTZ R4, R21, R4 ;  /* 0x0000000415047220 */ /* 0x000fe20000410000 */
[----:B------:R-:W-:Y:S01]  /*22d0*/  FSET.BF.LT.FTZ.AND R21, R50, UR28, PT ;  /* 0x0000001c32157c0a */ /* 0x000fe2000b811000 */
[----:B------:R-:W-:Y:S01]  /*22e0*/  FMUL.FTZ R9, R38, R9 ;  /* 0x0000000926097220 */ /* 0x000fe20000410000 */
[----:B------:R-:W-:Y:S01]  /*22f0*/  FMUL.FTZ R10, R39, R10 ;  /* 0x0000000a270a7220 */ /* 0x000fe20000410000 */
[----:B----4-:R-:W-:Y:S01]  /*2300*/  FMUL.FTZ R18, R23, R18 ;  /* 0x0000001217127220 */ /* 0x010fe20000410000 */
[----:B------:R-:W-:Y:S01]  /*2310*/  PRMT R23, R35, 0x5410, R34 ;  /* 0x0000541023177816 */ /* 0x000fe20000000022 */
[----:B-1----:R-:W-:Y:S02]  /*2320*/  IMAD R34, R33, UR5, RZ ;  /* 0x0000000521227c24 */ /* 0x002fe4000f8e02ff */
[----:B------:R-:W-:Y:S01]  /*2330*/  FMUL.FTZ R16, R21, R16 ;  /* 0x0000001015107220 */ /* 0x000fe20000410000 */
[----:B------:R-:W-:Y:S01]  /*2340*/  PRMT R21, R49, 0x5410, R36 ;  /* 0x0000541031157816 */ /* 0x000fe20000000024 */
[----:B------:R-:W-:Y:S01]  /*2350*/  FMUL.FTZ R5, R22, R5 ;  /* 0x0000000516057220 */ /* 0x000fe20000410000 */
[C---:B------:R-:W-:Y:S01]  /*2360*/  IADD3 R36, P0, PT, R29.reuse, UR6, RZ ;  /* 0x000000061d247c10 */ /* 0x040fe2000ff1e0ff */
[----:B---3--:R-:W-:Y:S01]  /*2370*/  IMAD.WIDE.U32 R38, R29, 0x4, R2 ;  /* 0x000000041d267825 */ /* 0x008fe200078e0002 */
[----:B------:R-:W-:-:S03]  /*2380*/  FSET.BF.LT.FTZ.AND R22, R53, UR28, PT ;  /* 0x0000001c35167c0a */ /* 0x000fc6000b811000 */
[----:B------:R-:W-:Y:S01]  /*2390*/  FMUL.FTZ R8, R37, R8 ;  /* 0x0000000825087220 */ /* 0x000fe20000410000 */
[----:B------:R-:W-:Y:S01]  /*23a0*/  LEA R29, R34, R29, 0x4 ;  /* 0x0000001d221d7211 */ /* 0x000fe200078e20ff */
[----:B------:R-:W-:Y:S02]  /*23b0*/  IMAD.X R37, RZ, RZ, UR7, P0 ;  /* 0x00000007ff257e24 */ /* 0x000fe400080e06ff */
[----:B------:R-:W-:Y:S01]  /*23c0*/  FMUL.FTZ R7, R54, R7 ;  /* 0x0000000736077220 */ /* 0x000fe20000410000 */
[----:B------:R-:W-:Y:S01]  /*23d0*/  FMUL.FTZ R11, R40, R11 ;  /* 0x0000000b280b7220 */ /* 0x000fe20000410000 */
[----:B------:R-:W-:Y:S01]  /*23e0*/  ISETP.GE.U32.AND P0, PT, R29, UR29, PT ;  /* 0x0000001d1d007c0c */ /* 0x000fe2000bf06070 */
[----:B------:R-:W-:Y:S01]  /*23f0*/  FMUL.FTZ R12, R47, R12 ;  /* 0x0000000c2f0c7220 */ /* 0x000fe20000410000 */
[----:B------:R-:W-:Y:S01]  /*2400*/  FMUL.FTZ R13, R46, R13 ;  /* 0x0000000d2e0d7220 */ /* 0x000fe20000410000 */
        /* <DEDUP_REMOVED lines=20> */
[----:B------:R-:W-:Y:S01]  /*2550*/  PRMT R22, R52, 0x5410, R51 ;  /* 0x0000541034167816 */ /* 0x000fe20000000033 */
[----:B------:R0:W-:Y:S04]  /*2560*/  STG.E.ENL2.256 desc[UR12][R38.64], R4, R8 ;  /* 0xf80000042608797f */ /* 0x0001e8000f12180c */
[----:B------:R0:W-:Y:S04]  /*2570*/  STG.E.ENL2.256 desc[UR12][R38.64+0x20], R12, R16 ;  /* 0xf800010c2610797f */ /* 0x0001e8000f12180c */
[----:B------:R0:W-:Y:S01]  /*2580*/  STG.E.128 desc[UR12][R36.64], R20 ;  /* 0x0000001424007986 */ /* 0x0001e2000c101d0c */
[----:B------:R-:W-:Y:S06]  /*2590*/  BAR.SYNC.DEFER_BLOCKING 0x0 ;  /* 0x0000000000007b1d */ /* 0x000fec0000010000 */
[----:B------:R-:W-:Y:S05]  /*25a0*/  @!P0 BRA `(.L_x_7267) ;  /* 0xffffffe000f88947 */ /* 0x000fea000383ffff */
[----:B------:R-:W-:Y:S05]  /*25b0*/  EXIT ;  /* 0x000000000000794d */ /* 0x000fea0003800000 */
        .weak           $__internal_128_$__cuda_sm20_dblrcp_rn_slowpath_v3
        .type           $__internal_128_$__cuda_sm20_dblrcp_rn_slowpath_v3,@function
        .size           $__internal_128_$__cuda_sm20_dblrcp_rn_slowpath_v3,(.L_x_14212 - $__internal_128_$__cuda_sm20_dblrcp_rn_slowpath_v3)
$__internal_128_$__cuda_sm20_dblrcp_rn_slowpath_v3:
        /* <DEDUP_REMOVED lines=55> */
.L_x_7270:
        /* <DEDUP_REMOVED lines=34> */
.L_x_7268:
[----:B------:R-:W-:Y:S02]  /*2b50*/  LOP3.LUT R5, R3, 0x80000, RZ, 0xfc, !PT ;  /* 0x0008000003057812 */ /* 0x000fe400078efcff */
[----:B------:R-:W-:-:S07]  /*2b60*/  MOV R4, R2 ;  /* 0x0000000200047202 */ /* 0x000fce0000000f00 */
.L_x_7269:
[----:B------:R-:W-:Y:S01]  /*2b70*/  MOV R2, R10 ;  /* 0x0000000a00027202 */ /* 0x000fe20000000f00 */
[----:B------:R-:W-:Y:S02]  /*2b80*/  IMAD.MOV.U32 R3, RZ, RZ, 0x0 ;  /* 0x00000000ff037424 */ /* 0x000fe400078e00ff */
[----:B------:R-:W-:Y:S02]  /*2b90*/  IMAD.MOV.U32 R6, RZ, RZ, R4 ;  /* 0x000000ffff067224 */ /* 0x000fe400078e0004 */
[----:B------:R-:W-:Y:S01]  /*2ba0*/  IMAD.MOV.U32 R7, RZ, RZ, R5 ;  /* 0x000000ffff077224 */ /* 0x000fe200078e0005 */
[----:B------:R-:W-:Y:S06]  /*2bb0*/  RET.REL.NODEC R2 `(_ZN2at6native43_GLOBAL__N__7cc8d1ed_10_Dropout_cu_0e96ed3824fused_dropout_kernel_vecIffjLi1ELi16EbEEvNS_4cuda6detail10TensorInfoIKT_T1_EENS5_IS6_S8_EENS5_IT4_S8_EES8_T0_NS_15PhiloxCudaStateE) ;  /* 0xffffffd402107950 */ /* 0x000fec0003c3ffff */
.L_x_7271:
        /* <DEDUP_REMOVED lines=12> */
.L_x_14212:


//--------------------- .text._ZN2at6native43_GLOBAL__N__7cc8d1ed_10_Dropout_cu_0e96ed3820fused_dropout_kernelIddjLin1ELin1EbEEvNS_4cuda6detail10TensorInfoIKT_T1_EENS5_IS6_S8_EENS5_IT4_S8_EES8_T0_NS_15PhiloxCudaStateE --------------------------
	.section	.text._ZN2at6native43_GLOBAL__N__7cc8d1ed_10_Dropout_cu_0e96ed3820fused_dropout_kernelIddjLin1ELin1EbEEvNS_4cuda6detail10TensorInfoIKT_T1_EENS5_IS6_S8_EENS5_IT4_S8_EES8_T0_NS_15PhiloxCudaStateE,"ax",@progbits
	.align	128
.text._ZN2at6native43_GLOBAL__N__7cc8d1ed_10_Dropout_cu_0e96ed3820fused_dropout_kernelIddjLin1ELin1EbEEvNS_4cuda6detail10TensorInfoIKT_T1_EENS5_IS6_S8_EENS5_IT4_S8_EES8_T0_NS_15PhiloxCudaStateE:
        .type           _ZN2at6native43_GLOBAL__N__7cc8d1ed_10_Dropout_cu_0e96ed3820fused_dropout_kernelIddjLin1ELin1EbEEvNS_4cuda6detail10TensorInfoIKT_T1_EENS5_IS6_S8_EENS5_IT4_S8_EES8_T0_NS_15PhiloxCudaStateE,@function
        .size           _ZN2at6native43_GLOBAL__N__7cc8d1ed_10_Dropout_cu_0e96ed3820fused_dropout_kernelIddjLin1ELin1EbEEvNS_4cuda6detail10TensorInfoIKT_T1_EENS5_IS6_S8_EENS5_IT4_S8_EES8_T0_NS_15PhiloxCudaStateE,(.L_x_14214 - _ZN2at6native43_GLOBAL__N__7cc8d1ed_10_Dropout_cu_0e96ed3820fused_dropout_kernelIddjLin1ELin1EbEEvNS_4cuda6detail10TensorInfoIKT_T1_EENS5_IS6_S8_EENS5_IT4_S8_EES8_T0_NS_15PhiloxCudaStateE)
        .other          _ZN2at6native43_GLOBAL__N__7cc8d1ed_10_Dropout_cu_0e96ed3820fused_dropout_kernelIddjLin1ELin1EbEEvNS_4cuda6detail10TensorInfoIKT_T1_EENS5_IS6_S8_EENS5_IT4_S8_EES8_T0_NS_15PhiloxCudaStateE,@"STO_CUDA_ENTRY STV_DEFAULT"
_ZN2at6native43_GLOBAL__N__7cc8d1ed_10_Dropout_cu_0e96ed3820fused_dropout_kernelIddjLin1ELin1EbEEvNS_4cuda6detail10TensorInfoIKT_T1_EENS5_IS6_S8_EENS5_IT4_S8_EES8_T0_NS_15PhiloxCudaStateE:
        /* <DEDUP_REMOVED lines=11> */
[----:B------:R-:W4:Y:S01]  /*00b0*/  @P0 LDC R13, c[0x0][0x628] ;  /* 0x00018a00ff0d0b82 */ /* 0x000f220000000800 */
[----:B---3--:R-:W-:Y:S01]  /*00c0*/  MOV R2, UR4 ;  /* 0x0000000400027c02 */ /* 0x008fe20008000f00 */
[----:B------:R-:W-:-:S06]  /*00d0*/  IMAD.U32 R3, RZ, RZ, UR5 ;  /* 0x00000005ff037e24 */ /* 0x000fcc000f8e00ff */
[----:B------:R-:W3:Y:S01]  /*00e0*/  @P0 LDG.E.64 R2, desc[UR16][R2.64] ;  /* 0x0000001002020981 */ /* 0x000ee2000c1e1b00 */
[----:B------:R-:W1:Y:S01]  /*00f0*/  S2UR UR4, SR_CTAID.X ;  /* 0x00000000000479c3 */ /* 0x000e620000002500 */
[----:B--2---:R-:W0:Y:S01]  /*0100*/  MUFU.RCP64H R5, R0 ;  /* 0x0000000000057308 */ /* 0x004e220000001800 */
[----:B------:R-:W-:Y:S01]  /*0110*/  IADD3 R4, PT, PT, R0, 0x300402, RZ ;  /* 0x0030040200047810 */ /* 0x000fe20007ffe0ff */
[----:B------:R-:W1:Y:S05]  /*0120*/  S2R R38, SR_TID.X ;  /* 0x0000000000267919 */ /* 0x000e6a0000002100 */
[----:B------:R-:W1:Y:S01]  /*0130*/  LDC R33, c[0x0][0x360] ;  /* 0x0000d800ff217b82 */ /* 0x000e620000000800 */
[----:B0-----:R-:W0:Y:S01]  /*0140*/  DFMA R6, R4, -R8, 1 ;  /* 0x3ff000000406742b */ /* 0x001e220000000808 */
[----:B-1----:R-:W-:-:S15]  /*0150*/  IMAD R38, R33, UR4, R38 ;  /* 0x0000000421267c24 */ /* 0x002fde000f8e0226 */
[----:B------:R-:W-:-:S15]  /*0160*/  NOP ;  /* 0x0000000000007918 */ /* 0x000fde0000000000 */
[----:B------:R-:W-:-:S15]  /*0170*/  NOP ;  /* 0x0000000000007918 */ /* 0x000fde0000000000 */
[----:B------:R-:W-:-:S15]  /*0180*/  NOP ;  /* 0x0000000000007918 */ /* 0x000fde0000000000 */
[----:B------:R-:W-:-:S03]  /*0190*/  NOP ;  /* 0x0000000000007918 */ /* 0x000fc60000000000 */
        /* <DEDUP_REMOVED lines=10> */
[----:B0-----:R-:W0:Y:S01]  /*0240*/  DFMA R8, R6, -R8, 1 ;  /* 0x3ff000000608742b */ /* 0x001e220000000808 */
[----:B----4-:R-:W-:Y:S01]  /*0250*/  @P0 IADD3 R28, P1, PT, R10, R13, RZ ;  /* 0x0000000d0a1c0210 */ /* 0x010fe20007f3e0ff */
[----:B------:R-:W-:-:S04]  /*0260*/  IMAD.WIDE.U32 R12, R38, -0x326172a9, RZ ;  /* 0xcd9e8d57260c7825 */ /* 0x000fc800078e00ff */
        /* <DEDUP_REMOVED lines=50> */
[----:B------:R-:W-:-:S04]  /*0590*/  IMAD.WIDE.U32 R34, R11, -0x326172a9, RZ ;  /* 0xcd9e8d570b227825 */ /* 0x000fc800078e00ff */
        /* <DEDUP_REMOVED lines=9> */
[----:B0-----:R0:W1:Y:S02]  /*0630*/  DFMA R4, R6, R8, R6 ;  /* 0x000000080604722b */ /* 0x0010640000000006 */
[----:B01----:R-:W-:Y:S05]  /*0640*/  @P0 BRA `(.L_x_7272) ;  /* 0x0000000000180947 */ /* 0x003fea0003800000 */
[----:B------:R-:W-:Y:S02]  /*0650*/  LOP3.LUT R0, R0, 0x7fffffff, RZ, 0xc0, !PT ;  /* 0x7fffffff00007812 */ /* 0x000fe400078ec0ff */
[----:B------:R-:W-:-:S03]  /*0660*/  MOV R12, 0x690 ;  /* 0x00000690000c7802 */ /* 0x000fc60000000f00 */
[----:B------:R-:W-:-:S07]  /*0670*/  VIADD R9, R0, 0xfff00000 ;  /* 0xfff0000000097836 */ /* 0x000fce0000000000 */
[----:B------:R-:W-:Y:S05]  /*0680*/  CALL.REL.NOINC `($__internal_129_$__cuda_sm20_dblrcp_rn_slowpath_v3) ;  /* 0x000000e800087944 */ /* 0x000fea0003c00000 */
[----:B------:R-:W-:Y:S01]  /*0690*/  MOV R4, R0 ;  /* 0x0000000000047202 */ /* 0x000fe20000000f00 */
[----:B------:R-:W-:-:S07]  /*06a0*/  IMAD.MOV.U32 R5, RZ, RZ, R7 ;  /* 0x000000ffff057224 */ /* 0x000fce00078e0007 */
.L_x_7272:
        /* <DEDUP_REMOVED lines=29> */
[----:B------:R-:W-:Y:S01]  /*0880*/  LOP3.LUT R28, R28, 0x3, RZ, 0xc0, !PT ;  /* 0x000000031c1c7812 */ /* 0x000fe200078ec0ff */
[----:B------:R-:W1:Y:S01]  /*0890*/  LDCU UR5, c[0x0][0x528] ;  /* 0x0000a500ff0577ac */ /* 0x000e620008000800 */
[----:B------:R-:W-:Y:S01]  /*08a0*/  LOP3.LUT R31, R31, R0, RZ, 0x3c, !PT ;  /* 0x000000001f1f7212 */ /* 0x000fe200078e3cff */
[----:B------:R-:W-:Y:S01]  /*08b0*/  IMAD.MOV.U32 R29, RZ, RZ, RZ ;  /* 0x000000ffff1d7224 */ /* 0x000fe200078e00ff */
[----:B------:R-:W-:Y:S01]  /*08c0*/  MOV R27, R38 ;  /* 0x00000026001b7202 */ /* 0x000fe20000000f00 */
[----:B0-----:R-:W-:Y:S02]  /*08d0*/  UIADD3 UR4, UPT, UPT, UR4, -0x1, URZ ;  /* 0xffffffff04047890 */ /* 0x001fe4000fffe0ff */
[----:B-1----:R-:W-:-:S02]  /*08e0*/  UIADD3 UR5, UPT, UPT, UR5, -0x1, URZ ;  /* 0xffffffff05057890 */ /* 0x002fc4000fffe0ff */
[----:B------:R-:W-:Y:S02]  /*08f0*/  ULOP3.LUT UR6, UR4, 0x7, URZ, 0xc0, !UPT ;  /* 0x0000000704067892 */ /* 0x000fe4000f8ec0ff */
[----:B------:R-:W-:Y:S02]  /*0900*/  ULOP3.LUT UR7, UR4, 0x3, URZ, 0xc0, !UPT ;  /* 0x0000000304077892 */ /* 0x000fe4000f8ec0ff */
[----:B------:R-:W-:Y:S02]  /*0910*/  ULOP3.LUT UR8, UR5, 0x7, URZ, 0xc0, !UPT ;  /* 0x0000000705087892 */ /* 0x000fe4000f8ec0ff */
[----:B------:R-:W-:Y:S02]  /*0920*/  ULOP3.LUT UR9, UR5, 0x3, URZ, 0xc0, !UPT ;  /* 0x0000000305097892 */ /* 0x000fe4000f8ec0ff */
[----:B------:R-:W-:Y:S02]  /*0930*/  ULOP3.LUT UR5, UR5, 0xfffffff8, URZ, 0xc0, !UPT ;  /* 0xfffffff805057892 */ /* 0x000fe4000f8ec0ff */
[----:B------:R-:W-:-:S02]  /*0940*/  UIADD3 UR6, UPT, UPT, UR6, -0x1, URZ ;  /* 0xffffffff06067890 */ /* 0x000fc4000fffe0ff */
[----:B------:R-:W-:Y:S02]  /*0950*/  UIADD3 UR7, UPT, UPT, UR7, -0x1, URZ ;  /* 0xffffffff07077890 */ /* 0x000fe4000fffe0ff */
[----:B------:R-:W-:Y:S02]  /*0960*/  UIADD3 UR8, UPT, UPT, UR8, -0x1, URZ ;  /* 0xffffffff08087890 */ /* 0x000fe4000fffe0ff */
[----:B------:R-:W-:-:S12]  /*0970*/  UIADD3 UR9, UPT, UPT, UR9, -0x1, URZ ;  /* 0xffffffff09097890 */ /* 0x000fd8000fffe0ff */
.L_x_7340:
[----:B------:R-:W-:Y:S01]  /*0980*/  VIADD R49, R49, 0x1 ;  /* 0x0000000131317836 */ /* 0x000fe20000000000 */
[----:B------:R-:W-:Y:S03]  /*0990*/  BSSY.RECONVERGENT B0, `(.L_x_7273) ;  /* 0x000000c000007945 */ /* 0x000fe60003800200 */
[C---:B-1234-:R-:W-:Y:S01]  /*09a0*/  IMAD.WIDE.U32 R8, R49.reuse, -0x2daee0ad, RZ ;  /* 0xd2511f5331087825 */ /* 0x05efe200078e00ff */
[----:B------:R-:W-:-:S13]  /*09b0*/  ISETP.NE.AND P0, PT, R49, RZ, PT ;  /* 0x000000ff3100720c */ /* 0x000fda0003f05270 */
[----:B0----5:R-:W-:Y:S05]  /*09c0*/  @P0 BRA `(.L_x_7274) ;  /* 0x0000000000200947 */ /* 0x021fea0003800000 */
        /* <DEDUP_REMOVED lines=8> */
.L_x_7274:
[----:B------:R-:W-:Y:S05]  /*0a50*/  BSYNC.RECONVERGENT B0 ;  /* 0x0000000000007941 */ /* 0x000fea0003800200 */
.L_x_7273:
        /* <DEDUP_REMOVED lines=52> */
[----:B------:R-:W-:Y:S02]  /*0da0*/  IMAD R11, R35, -0x2daee0ad, RZ ;  /* 0xd2511f53230b7824 */ /* 0x000fe400078e02ff */
[----:B------:R-:W-:Y:S01]  /*0db0*/  IMAD.WIDE.U32 R12, R12, -0x326172a9, RZ ;  /* 0xcd9e8d570c0c7825 */ /* 0x000fe200078e00ff */
[----:B------:R-:W-:Y:S02]  /*0dc0*/  LOP3.LUT R35, R7, R10, R9, 0x96, !PT ;  /* 0x0000000a07237212 */ /* 0x000fe400078e9609 */
[----:B------:R-:W-:Y:S01]  /*0dd0*/  MOV R7, R34 ;  /* 0x0000002200077202 */ /* 0x000fe20000000f00 */
        /* <DEDUP_REMOVED lines=16> */
.L_x_7275:
        /* <DEDUP_REMOVED lines=9> */
.L_x_7276:
[----:B------:R-:W-:Y:S01]  /*0f70*/  I2FP.F32.U32 R0, R0 ;  /* 0x0000000000007245 */ /* 0x000fe20000201000 */
[----:B------:R-:W-:Y:S01]  /*0f80*/  IMAD.MOV.U32 R13, RZ, RZ, 0x2f800000 ;  /* 0x2f800000ff0d7424 */ /* 0x000fe200078e00ff */
[----:B------:R-:W0:Y:S01]  /*0f90*/  LDC R26, c[0x0][0x450] ;  /* 0x00011400ff1a7b82 */ /* 0x000e220000000800 */
[----:B------:R-:W-:Y:S01]  /*0fa0*/  I2FP.F32.U32 R6, R7 ;  /* 0x0000000700067245 */ /* 0x000fe20000201000 */
[----:B------:R-:W-:Y:S01]  /*0fb0*/  BSSY.RECONVERGENT B0, `(.L_x_7277) ;  /* 0x00006b4000007945 */ /* 0x000fe20003800200 */
[----:B------:R-:W-:-:S03]  /*0fc0*/  FFMA.FTZ R0, R0, R13, 1.1641532182693481445e-10 ;  /* 0x2f00000000007423 */ /* 0x000fc6000001000d */
[----:B------:R-:W-:Y:S01]  /*0fd0*/  FFMA.FTZ R6, R6, R13, 1.1641532182693481445e-10 ;  /* 0x2f00000006067423 */ /* 0x000fe2000001000d */
[----:B------:R-:W-:Y:S01]  /*0fe0*/  FMUL.FTZ R8, R0, 1 ;  /* 0x3f80000000087820 */ /* 0x000fe20000410000 */
[----:B------:R-:W-:Y:S02]  /*0ff0*/  I2FP.F32.U32 R0, R10 ;  /* 0x0000000a00007245 */ /* 0x000fe40000201000 */
[----:B------:R-:W-:-:S03]  /*1000*/  FMUL.FTZ R6, R6, 1 ;  /* 0x3f80000006067820 */ /* 0x000fc60000410000 */
[----:B------:R-:W-:Y:S01]  /*1010*/  FFMA.FTZ R0, R0, R13, 1.1641532182693481445e-10 ;  /* 0x2f00000000007423 */ /* 0x000fe2000001000d */
[----:B------:R-:W1:Y:S03]  /*1020*/  F2F.F64.F32 R8, R8 ;  /* 0x0000000800087310 */ /* 0x000e660000201800 */
[----:B------:R-:W-:Y:S01]  /*1030*/  FMUL.FTZ R10, R0, 1 ;  /* 0x3f800000000a7820 */ /* 0x000fe20000410000 */
[----:B------:R-:W-:-:S05]  /*1040*/  I2FP.F32.U32 R0, R12 ;  /* 0x0000000c00007245 */ /* 0x000fca0000201000 */
[----:B------:R-:W-:Y:S01]  /*1050*/  FFMA.FTZ R0, R0, R13, 1.1641532182693481445e-10 ;  /* 0x2f00000000007423 */ /* 0x000fe2000001000d */
[----:B0-----:R-:W-:-:S03]  /*1060*/  ISETP.GE.AND P0, PT, R26, 0x2, PT ;  /* 0x000000021a00780c */ /* 0x001fc60003f06270 */
[----:B------:R-:W-:-:S15]  /*1070*/  FMUL.FTZ R0, R0, 1 ;  /* 0x3f80000000007820 */ /* 0x000fde0000410000 */
[----:B------:R-:W-:-:S15]  /*1080*/  NOP ;  /* 0x0000000000007918 */ /* 0x000fde0000000000 */
[----:B------:R-:W-:-:S15]  /*1090*/  NOP ;  /* 0x0000000000007918 */ /* 0x000fde0000000000 */
[----:B------:R-:W-:-:S06]  /*10a0*/  NOP ;  /* 0x0000000000007918 */ /* 0x000fcc0000000000 */
[----:B------:R-:W0:-:S15]  /*10b0*/  F2F.F64.F32 R6, R6 ;  /* 0x0000000600067310 */ /* 0x000e1e0000201800 */
[----:B------:R-:W-:-:S15]  /*10c0*/  NOP ;  /* 0x0000000000007918 */ /* 0x000fde0000000000 */
[----:B------:R-:W-:-:S15]  /*10d0*/  NOP ;  /* 0x0000000000007918 */ /* 0x000fde0000000000 */
[----:B------:R-:W-:-:S15]  /*10e0*/  NOP ;  /* 0x0000000000007918 */ /* 0x000fde0000000000 */
[----:B------:R-:W-:-:S04]  /*10f0*/  NOP ;  /* 0x0000000000007918 */ /* 0x000fc80000000000 */
[----:B------:R-:W2:-:S15]  /*1100*/  F2F.F64.F32 R10, R10 ;  /* 0x0000000a000a7310 */ /* 0x000e9e0000201800 */
[----:B------:R-:W-:-:S15]  /*1110*/  NOP ;  /* 0x0000000000007918 */ /* 0x000fde0000000000 */
[----:B------:R-:W-:-:S15]  /*1120*/  NOP ;  /* 0x0000000000007918 */ /* 0x000fde0000000000 */
[----:B------:R-:W-:-:S15]  /*1130*/  NOP ;  /* 0x0000000000007918 */ /* 0x000fde0000000000 */
[----:B------:R-:W-:-:S04]  /*1140*/  NOP ;  /* 0x0000000000007918 */ /* 0x000fc80000000000 */
[----:B------:R3:W4:Y:S02]  /*1150*/  F2F.F64.F32 R12, R0 ;  /* 0x00000000000c7310 */ /* 0x0007240000201800 */
[----:B01234-:R-:W-:Y:S05]  /*1160*/  @!P0 BRA `(.L_x_7278) ;  /* 0x0000006400ec8947 */ /* 0x01ffea0003800000 */
        /* <DEDUP_REMOVED lines=12> */
[C---:B------:R-:W-:Y:S01]  /*1230*/  VIADD R0, R26.reuse, 0xffffffff ;  /* 0xffffffff1a007836 */ /* 0x040fe20000000000 */
[----:B------:R-:W-:Y:S01]  /*1240*/  IADD3 R24, PT, PT, R26, -0x4, RZ ;  /* 0xfffffffc1a187810 */ /* 0x000fe20007ffe0ff */
[----:B------:R-:W-:Y:S01]  /*1250*/  IMAD.MOV.U32 R46, RZ, RZ, RZ ;  /* 0x000000ffff2e7224 */ /* 0x000fe200078e00ff */
[----:B------:R-:W-:Y:S02]  /*1260*/  MOV R55, R38 ;  /* 0x0000002600377202 */ /* 0x000fe40000000f00 */
[----:B------:R-:W-:-:S05]  /*1270*/  LOP3.LUT R0, R0, 0xfffffff8, RZ, 0xc0, !PT ;  /* 0xfffffff800007812 */ /* 0x000fca00078ec0ff */
[----:B------:R-:W-:-:S07]  /*1280*/  IMAD.MOV R0, RZ, RZ, -R0 ;  /* 0x000000ffff007224 */ /* 0x000fce00078e0a00 */
.L_x_7282:
[C---:B------:R-:W-:Y:S01]  /*1290*/  IADD3 R47, PT, PT, R24.reuse, 0x3, RZ ;  /* 0x00000003182f7810 */ /* 0x040fe20007ffe0ff */
[C---:B------:R-:W-:Y:S01]  /*12a0*/  VIADD R42, R24.reuse, 0xffffffff ;  /* 0xffffffff182a7836 */ /* 0x040fe20000000000 */
[C---:B------:R-:W-:Y:S02]  /*12b0*/  IADD3 R43, PT, PT, R24.reuse, 0x2, RZ ;  /* 0x00000002182b7810 */ /* 0x040fe40007ffe0ff */
[C---:B------:R-:W-:Y:S01]  /*12c0*/  IADD3 R39, PT, PT, R24.reuse, 0x1, RZ ;  /* 0x0000000118277810 */ /* 0x040fe20007ffe0ff */
[----:B------:R-:W-:Y:S01]  /*12d0*/  IMAD.SHL.U32 R47, R47, 0x4, RZ ;  /* 0x000000042f2f7824 */ /* 0x000fe200078e00ff */
[----:B------:R-:W-:Y:S01]  /*12e0*/  SHF.L.U32 R40, R24, 0x2, RZ ;  /* 0x0000000218287819 */ /* 0x000fe200000006ff */
[----:B------:R-:W-:Y:S01]  /*12f0*/  IMAD.SHL.U32 R43, R43, 0x4, RZ ;  /* 0x000000042b2b7824 */ /* 0x000fe200078e00ff */
[----:B------:R-:W-:Y:S01]  /*1300*/  IADD3 R0, PT, PT, R0, 0x8, RZ ;  /* 0x0000000800007810 */ /* 0x000fe20007ffe0ff */
[----:B------:R-:W0:Y:S01]  /*1310*/  LDC R50, c[0x0][R47+0x388] ;  /* 0x0000e2002f327b82 */ /* 0x000e220000000800 */
[----:B------:R-:W-:-:S02]  /*1320*/  IMAD.SHL.U32 R39, R39, 0x4, RZ ;  /* 0x0000000427277824 */ /* 0x000fc400078e00ff */
[----:B------:R-:W-:-:S05]  /*1330*/  IMAD.SHL.U32 R42, R42, 0x4, RZ ;  /* 0x000000042a2a7824 */ /* 0x000fca00078e00ff */
[----:B------:R-:W1:Y:S08]  /*1340*/  LDC R48, c[0x0][R43+0x388] ;  /* 0x0000e2002b307b82 */ /* 0x000e700000000800 */
[----:B------:R-:W2:Y:S01]  /*1350*/  LDC R44, c[0x0][R39+0x388] ;  /* 0x0000e200272c7b82 */ /* 0x000ea20000000800 */
[----:B0-----:R-:W0:Y:S07]  /*1360*/  I2F.U32.RP R23, R50 ;  /* 0x0000003200177306 */ /* 0x001e2e0000209000 */
[----:B------:R-:W3:Y:S01]  /*1370*/  LDC R41, c[0x0][R40+0x388] ;  /* 0x0000e20028297b82 */ /* 0x000ee20000000800 */
[----:B------:R-:W-:-:S02]  /*1380*/  IADD3 R51, PT, PT, RZ, -R50, RZ ;  /* 0x80000032ff337210 */ /* 0x000fc40007ffe0ff */
[----:B------:R-:W-:Y:S01]  /*1390*/  ISETP.NE.U32.AND P2, PT, R50, RZ, PT ;  /* 0x000000ff3200720c */ /* 0x000fe20003f45070 */
[----:B-1----:R-:W1:Y:S01]  /*13a0*/  I2F.U32.RP R45, R48 ;  /* 0x00000030002d7306 */ /* 0x002e620000209000 */
[----:B------:R-:W-:-:S03]  /*13b0*/  IADD3 R57, PT, PT, RZ, -R48, RZ ;  /* 0x80000030ff397210 */ /* 0x000fc60007ffe0ff */
[----:B------:R-:W4:Y:S04]  /*13c0*/  LDC R47, c[0x0][R47+0x3ec] ;  /* 0x0000fb002f2f7b82 */ /* 0x000f280000000800 */
[----:B0-----:R-:W0:Y:S04]  /*13d0*/  MUFU.RCP R23, R23 ;  /* 0x0000001700177308 */ /* 0x001e280000001000 */
[----:B------:R-:W5:Y:S04]  /*13e0*/  LDC R43, c[0x0][R43+0x3ec] ;  /* 0x0000fb002b2b7b82 */ /* 0x000f680000000800 */
[----:B--2---:R-:W-:Y:S01]  /*13f0*/  I2F.U32.RP R54, R44 ;  /* 0x0000002c00367306 */ /* 0x004fe20000209000 */
[----:B---3--:R-:W-:-:S03]  /*1400*/  IMAD.MOV R59, RZ, RZ, -R41 ;  /* 0x000000ffff3b7224 */ /* 0x008fc600078e0a29 */
[----:B------:R-:W2:Y:S04]  /*1410*/  LDC R39, c[0x0][R39+0x3ec] ;  /* 0x0000fb0027277b82 */ /* 0x000ea80000000800 */
[----:B-1----:R-:W-:Y:S01]  /*1420*/  MUFU.RCP R45, R45 ;  /* 0x0000002d002d7308 */ /* 0x002fe20000001000 */
[----:B0-----:R-:W-:-:S03]  /*1430*/  VIADD R20, R23, 0xffffffe ;  /* 0x0ffffffe17147836 */ /* 0x001fc60000000000 */
[----:B------:R-:W0:Y:S04]  /*1440*/  LDC R40, c[0x0][R40+0x3ec] ;  /* 0x0000fb0028287b82 */ /* 0x000e280000000800 */
[----:B------:R1:W3:Y:S08]  /*1450*/  F2I.FTZ.U32.TRUNC.NTZ R21, R20 ;  /* 0x0000001400157305 */ /* 0x0002f0000021f000 */
[----:B------:R-:W4:Y:S01]  /*1460*/  I2F.U32.RP R22, R41 ;  /* 0x0000002900167306 */ /* 0x000f220000209000 */
[----:B-1----:R-:W-:-:S02]  /*1470*/  HFMA2 R20, -RZ, RZ, 0, 0 ;  /* 0x00000000ff147431 */ /* 0x002fc400000001ff */
[----:B---3--:R-:W-:-:S05]  /*1480*/  IMAD R23, R51, R21, RZ ;  /* 0x0000001533177224 */ /* 0x008fca00078e02ff */
[----:B------:R-:W1:Y:S01]  /*1490*/  MUFU.RCP R54, R54 ;  /* 0x0000003600367308 */ /* 0x000e620000001000 */
[----:B------:R-:W-:Y:S01]  /*14a0*/  IMAD.HI.U32 R52, R21, R23, R20 ;  /* 0x0000001715347227 */ /* 0x000fe200078e0014 */
[----:B------:R-:W-:Y:S02]  /*14b0*/  IADD3 R23, PT, PT, R45, 0xffffffe, RZ ;  /* 0x0ffffffe2d177810 */ /* 0x000fe40007ffe0ff */
[----:B------:R3:W5:Y:S04]  /*14c0*/  LDC R45, c[0x0][R42+0x388] ;  /* 0x0000e2002a2d7b82 */ /* 0x0007680000000800 */
[----:B----4-:R4:W2:Y:S01]  /*14d0*/  MUFU.RCP R20, R22 ;  /* 0x0000001600147308 */ /* 0x0108a20000001000 */
[----:B------:R-:W-:-:S04]  /*14e0*/  IMAD.HI.U32 R51, R52, R55, RZ ;  /* 0x0000003734337227 */ /* 0x000fc800078e00ff */
[----:B------:R-:W-:Y:S01]  /*14f0*/  IMAD.MOV R53, RZ, RZ, -R51 ;  /* 0x000000ffff357224 */ /* 0x000fe200078e0a33 */
[----:B---3--:R-:W3:Y:S02]  /*1500*/  LDC R42, c[0x0][R42+0x3ec] ;  /* 0x0000fb002a2a7b82 */ /* 0x008ee40000000800 */
[----:B------:R-:W0:Y:S01]  /*1510*/  F2I.FTZ.U32.TRUNC.NTZ R23, R23 ;  /* 0x0000001700177305 */ /* 0x000e22000021f000 */
[----:B------:R-:W-:Y:S02]  /*1520*/  IMAD R53, R50, R53, R55 ;  /* 0x0000003532357224 */ /* 0x000fe400078e0237 */
[----:B----4-:R-:W-:Y:S02]  /*1530*/  HFMA2 R22, -RZ, RZ, 0, 0 ;  /* 0x00000000ff167431 */ /* 0x010fe400000001ff */
[----:B-1----:R-:W-:Y:S01]  /*1540*/  VIADD R21, R54, 0xffffffe ;  /* 0x0ffffffe36157836 */ /* 0x002fe20000000000 */
[----:B------:R-:W-:-:S05]  /*1550*/  ISETP.GE.U32.AND P0, PT, R53, R50, PT ;  /* 0x000000323500720c */ /* 0x000fca0003f06070 */
[----:B------:R-:W1:Y:S01]  /*1560*/  F2I.FTZ.U32.TRUNC.NTZ R21, R21 ;  /* 0x0000001500157305 */ /* 0x000e62000021f000 */
[----:B--2---:R-:W-:Y:S02]  /*1570*/  VIADD R20, R20, 0xffffffe ;  /* 0x0ffffffe14147836 */ /* 0x004fe40000000000 */
[----:B0-----:R-:W-:-:S05]  /*1580*/  IMAD R57, R57, R23, RZ ;  /* 0x0000001739397224 */ /* 0x001fca00078e02ff */
[----:B-----5:R-:W0:Y:S01]  /*1590*/  I2F.U32.RP R56, R45 ;  /* 0x0000002d00387306 */ /* 0x020e220000209000 */
[----:B------:R-:W-:Y:S01]  /*15a0*/  @P0 IADD3 R53, PT, PT, -R50, R53, RZ ;  /* 0x0000003532350210 */ /* 0x000fe20007ffe1ff */
[----:B------:R-:W-:Y:S01]  /*15b0*/  IMAD.HI.U32 R54, R23, R57, R22 ;  /* 0x0000003917367227 */ /* 0x000fe200078e0016 */
[----:B------:R-:W-:Y:S02]  /*15c0*/  @P0 IADD3 R51, PT, PT, R51, 0x1, RZ ;  /* 0x0000000133330810 */ /* 0x000fe40007ffe0ff */
[----:B------:R-:W-:Y:S01]  /*15d0*/  ISETP.GE.U32.AND P1, PT, R53, R50, PT ;  /* 0x000000323500720c */ /* 0x000fe20003f26070 */
[----:B------:R-:W-:Y:S02]  /*15e0*/  IMAD.MOV R57, RZ, RZ, -R44 ;  /* 0x000000ffff397224 */ /* 0x000fe400078e0a2c */
[----:B------:R2:W4:Y:S02]  /*15f0*/  F2I.FTZ.U32.TRUNC.NTZ R23, R20 ;  /* 0x0000001400177305 */ /* 0x000524000021f000 */
[----:B-1----:R-:W-:Y:S01]  /*1600*/  IMAD R53, R57, R21, RZ ;  /* 0x0000001539357224 */ /* 0x002fe200078e02ff */
[----:B------:R-:W-:-:S05]  /*1610*/  IADD3 R57, PT, PT, RZ, -R45, RZ ;  /* 0x8000002dff397210 */ /* 0x000fca0007ffe0ff */
[----:B0-----:R-:W0:Y:S01]  /*1620*/  MUFU.RCP R56, R56 ;  /* 0x0000003800387308 */ /* 0x001e220000001000 */
[----:B--2---:R-:W-:Y:S01]  /*1630*/  MOV R20, RZ ;  /* 0x000000ff00147202 */ /* 0x004fe20000000f00 */
[----:B------:R-:W-:Y:S01]  /*1640*/  @P1 VIADD R51, R51, 0x1 ;  /* 0x0000000133331836 */ /* 0x000fe20000000000 */
[----:B------:R-:W-:-:S03]  /*1650*/  @!P2 LOP3.LUT R51, RZ, R50, RZ, 0x33, !PT ;  /* 0x00000032ff33a212 */ /* 0x000fc600078e33ff */
[----:B------:R-:W-:Y:S01]  /*1660*/  IMAD.HI.U32 R52, R21, R53, R20 ;  /* 0x0000003515347227 */ /* 0x000fe200078e0014 */
[----:B------:R-:W-:-:S03]  /*1670*/  ISETP.NE.U32.AND P2, PT, R48, RZ, PT ;  /* 0x000000ff3000720c */ /* 0x000fc60003f45070 */
[----:B------:R-:W-:-:S04]  /*1680*/  IMAD.HI.U32 R53, R54, R51, RZ ;  /* 0x0000003336357227 */ /* 0x000fc800078e00ff */
[----:B------:R-:W-:Y:S02]  /*1690*/  IMAD.MOV R61, RZ, RZ, -R53 ;  /* 0x000000ffff3d7224 */ /* 0x000fe400078e0a35 */
[----:B----4-:R-:W-:Y:S02]  /*16a0*/  IMAD R59, R59, R23, RZ ;  /* 0x000000173b3b7224 */ /* 0x010fe400078e02ff */
[----:B------:R-:W-:Y:S01]  /*16b0*/  IMAD R61, R48, R61, R51 ;  /* 0x0000003d303d7224 */ /* 0x000fe200078e0233 */
[----:B0-----:R-:W-:Y:S01]  /*16c0*/  IADD3 R56, PT, PT, R56, 0xffffffe, RZ ;  /* 0x0ffffffe38387810 */ /* 0x001fe20007ffe0ff */
[----:B------:R-:W-:Y:S01]  /*16d0*/  IMAD.HI.U32 R59, R23, R59, R22 ;  /* 0x0000003b173b7227 */ /* 0x000fe200078e0016 */
[----:B------:R-:W-:Y:S02]  /*16e0*/  IADD3 R23, PT, PT, R24, -0x2, RZ ;  /* 0xfffffffe18177810 */ /* 0x000fe40007ffe0ff */
[----:B------:R-:W-:Y:S01]  /*16f0*/  ISETP.GE.U32.AND P0, PT, R61, R48, PT ;  /* 0x000000303d00720c */ /* 0x000fe20003f06070 */
[----:B------:R-:W0:Y:S02]  /*1700*/  F2I.FTZ.U32.TRUNC.NTZ R21, R56 ;  /* 0x0000003800157305 */ /* 0x000e24000021f000 */
[----:B------:R-:W-:-:S04]  /*1710*/  IMAD.SHL.U32 R23, R23, 0x4, RZ ;  /* 0x0000000417177824 */ /* 0x000fc800078e00ff */
[----:B------:R1:W2:Y:S06]  /*1720*/  LDC R22, c[0x0][R23+0x388] ;  /* 0x0000e20017167b82 */ /* 0x0002ac0000000800 */
[----:B------:R-:W-:Y:S01]  /*1730*/  @P0 IMAD.IADD R61, R61, 0x1, -R48 ;  /* 0x000000013d3d0824 */ /* 0x000fe200078e0a30 */
[----:B------:R-:W-:Y:S01]  /*1740*/  @P0 IADD3 R53, PT, PT, R53, 0x1, RZ ;  /* 0x0000000135350810 */ /* 0x000fe20007ffe0ff */
[----:B-1----:R-:W1:Y:S01]  /*1750*/  LDC R23, c[0x0][R23+0x3ec] ;  /* 0x0000fb0017177b82 */ /* 0x002e620000000800 */
[----:B0-----:R-:W-:Y:S02]  /*1760*/  IMAD R57, R57, R21, RZ ;  /* 0x0000001539397224 */ /* 0x001fe400078e02ff */
[----:B------:R-:W-:-:S02]  /*1770*/  ISETP.GE.U32.AND P1, PT, R61, R48, PT ;  /* 0x000000303d00720c */ /* 0x000fc40003f26070 */
[----:B------:R-:W-:Y:S01]  /*1780*/  IADD3 R61, PT, PT, -R51, RZ, RZ ;  /* 0x000000ff333d7210 */ /* 0x000fe20007ffe1ff */
[----:B------:R-:W-:-:S04]  /*1790*/  IMAD.HI.U32 R57, R21, R57, R20 ;  /* 0x0000003915397227 */ /* 0x000fc800078e0014 */
[----:B------:R-:W-:-:S04]  /*17a0*/  IMAD R61, R50, R61, R55 ;  /* 0x0000003d323d7224 */ /* 0x000fc800078e0237 */
[----:B------:R-:W-:Y:S02]  /*17b0*/  IMAD R46, R61, R47, R46 ;  /* 0x0000002f3d2e7224 */ /* 0x000fe400078e022e */
[----:B------:R-:W-:Y:S01]  /*17c0*/  @P1 VIADD R53, R53, 0x1 ;  /* 0x0000000135351836 */ /* 0x000fe20000000000 */
[----:B------:R-:W-:Y:S01]  /*17d0*/  @!P2 LOP3.LUT R53, RZ, R48, RZ, 0x33, !PT ;  /* 0x00000030ff35a212 */ /* 0x000fe200078e33ff */
[----:B--2---:R-:W0:Y:S01]  /*17e0*/  I2F.U32.RP R54, R22 ;  /* 0x0000001600367306 */ /* 0x004e220000209000 */
[----:B------:R-:W-:Y:S01]  /*17f0*/  ISETP.NE.U32.AND P2, PT, R44, RZ, PT ;  /* 0x000000ff2c00720c */ /* 0x000fe20003f45070 */
[----:B------:R-:W-:Y:S02]  /*1800*/  IMAD.MOV R55, RZ, RZ, -R22 ;  /* 0x000000ffff377224 */ /* 0x000fe400078e0a16 */
[----:B------:R-:W-:-:S05]  /*1810*/  IMAD.HI.U32 R50, R52, R53, RZ ;  /* 0x0000003534327227 */ /* 0x000fca00078e00ff */
[----:B------:R-:W-:-:S05]  /*1820*/  IADD3 R52, PT, PT, -R50, RZ, RZ ;  /* 0x000000ff32347210 */ /* 0x000fca0007ffe1ff */
[----:B------:R-:W-:Y:S01]  /*1830*/  IMAD R52, R44, R52, R53 ;  /* 0x000000342c347224 */ /* 0x000fe200078e0235 */
[----:B0-----:R-:W0:Y:S04]  /*1840*/  MUFU.RCP R54, R54 ;  /* 0x0000003600367308 */ /* 0x001e280000001000 */
[----:B------:R-:W-:-:S13]  /*1850*/  ISETP.GE.U32.AND P0, PT, R52, R44, PT ;  /* 0x0000002c3400720c */ /* 0x000fda0003f06070 */
[----:B------:R-:W-:Y:S01]  /*1860*/  @P0 IMAD.IADD R52, R52, 0x1, -R44 ;  /* 0x0000000134340824 */ /* 0x000fe200078e0a2c */
[----:B------:R-:W-:Y:S01]  /*1870*/  @P0 IADD3 R50, PT, PT, R50, 0x1, RZ ;  /* 0x0000000132320810 */ /* 0x000fe20007ffe0ff */
[----:B0-----:R-:W-:-:S03]  /*1880*/  VIADD R20, R54, 0xffffffe ;  /* 0x0ffffffe36147836 */ /* 0x001fc60000000000 */
[----:B------:R-:W-:Y:S01]  /*1890*/  ISETP.GE.U32.AND P1, PT, R52, R44, PT ;  /* 0x0000002c3400720c */ /* 0x000fe20003f26070 */
[----:B------:R0:W2:Y:S01]  /*18a0*/  F2I.FTZ.U32.TRUNC.NTZ R21, R20 ;  /* 0x0000001400157305 */ /* 0x0000a2000021f000 */
[----:B------:R-:W-:-:S05]  /*18b0*/  IADD3 R52, PT, PT, R24, -0x3, RZ ;  /* 0xfffffffd18347810 */ /* 0x000fca0007ffe0ff */
[----:B------:R-:W-:Y:S02]  /*18c0*/  IMAD.SHL.U32 R52, R52, 0x4, RZ ;  /* 0x0000000434347824 */ /* 0x000fe400078e00ff */
[----:B0-----:R-:W-:Y:S02]  /*18d0*/  HFMA2 R20, -RZ, RZ, 0, 0 ;  /* 0x00000000ff147431 */ /* 0x001fe400000001ff */
[----:B------:R0:W4:Y:S02]  /*18e0*/  LDC R54, c[0x0][R52+0x388] ;  /* 0x0000e20034367b82 */ /* 0x0001240000000800 */
[----:B------:R-:W-:Y:S01]  /*18f0*/  @P1 VIADD R50, R50, 0x1 ;  /* 0x0000000132321836 */ /* 0x000fe20000000000 */
[----:B------:R-:W-:Y:S01]  /*1900*/  @!P2 LOP3.LUT R50, RZ, R44, RZ, 0x33, !PT ;  /* 0x0000002cff32a212 */ /* 0x000fe200078e33ff */
[----:B--2---:R-:W-:Y:S01]  /*1910*/  IMAD R55, R55, R21, RZ ;  /* 0x0000001537377224 */ /* 0x004fe200078e02ff */
[----:B------:R-:W-:-:S03]  /*1920*/  ISETP.NE.U32.AND P2, PT, R41, RZ, PT ;  /* 0x000000ff2900720c */ /* 0x000fc60003f45070 */
[----:B------:R-:W-:Y:S01]  /*1930*/  IMAD.HI.U32 R56, R59, R50, RZ ;  /* 0x000000323b387227 */ /* 0x000fe200078e00ff */
[----:B0-----:R-:W0:Y:S03]  /*1940*/  LDC R52, c[0x0][R52+0x3ec] ;  /* 0x0000fb0034347b82 */ /* 0x001e260000000800 */
[----:B------:R-:W-:Y:S01]  /*1950*/  IMAD.HI.U32 R55, R21, R55, R20 ;  /* 0x0000003715377227 */ /* 0x000fe200078e0014 */
[----:B------:R-:W-:-:S05]  /*1960*/  IADD3 R20, PT, PT, -R56, RZ, RZ ;  /* 0x000000ff38147210 */ /* 0x000fca0007ffe1ff */
[----:B------:R-:W-:-:S05]  /*1970*/  IMAD R20, R41, R20, R50 ;  /* 0x0000001429147224 */ /* 0x000fca00078e0232 */
[----:B------:R-:W-:Y:S01]  /*1980*/  ISETP.GE.U32.AND P0, PT, R20, R41, PT ;  /* 0x000000291400720c */ /* 0x000fe20003f06070 */
[----:B----4-:R-:W2:Y:S01]  /*1990*/  I2F.U32.RP R58, R54 ;  /* 0x00000036003a7306 */ /* 0x010ea20000209000 */
[----:B------:R-:W-:-:S11]  /*19a0*/  IMAD.MOV R47, RZ, RZ, -R54 ;  /* 0x000000ffff2f7224 */ /* 0x000fd600078e0a36 */
[----:B------:R-:W-:Y:S01]  /*19b0*/  @P0 IMAD.IADD R20, R20, 0x1, -R41 ;  /* 0x0000000114140824 */ /* 0x000fe200078e0a29 */
[----:B------:R-:W-:Y:S01]  /*19c0*/  @P0 IADD3 R56, PT, PT, R56, 0x1, RZ ;  /* 0x0000000138380810 */ /* 0x000fe20007ffe0ff */
[----:B--2---:R-:W2:Y:S03]  /*19d0*/  MUFU.RCP R58, R58 ;  /* 0x0000003a003a7308 */ /* 0x004ea60000001000 */
[----:B------:R-:W-:Y:S02]  /*19e0*/  ISETP.GE.U32.AND P1, PT, R20, R41, PT ;  /* 0x000000291400720c */ /* 0x000fe40003f26070 */
[----:B------:R-:W-:-:S05]  /*19f0*/  IADD3 R20, PT, PT, -R53, RZ, RZ ;  /* 0x000000ff35147210 */ /* 0x000fca0007ffe1ff */
[----:B------:R-:W-:Y:S02]  /*1a00*/  IMAD R51, R48, R20, R51 ;  /* 0x0000001430337224 */ /* 0x000fe400078e0233 */
[----:B------:R-:W-:Y:S02]  /*1a10*/  HFMA2 R20, -RZ, RZ, 0, 0 ;  /* 0x00000000ff147431 */ /* 0x000fe400000001ff */
[----:B------:R-:W-:Y:S02]  /*1a20*/  IMAD R46, R51, R43, R46 ;  /* 0x0000002b332e7224 */ /* 0x000fe400078e022e */
[----:B------:R-:W-:Y:S01]  /*1a30*/  @P1 VIADD R56, R56, 0x1 ;  /* 0x0000000138381836 */ /* 0x000fe20000000000 */
[----:B------:R-:W-:Y:S01]  /*1a40*/  @!P2 LOP3.LUT R56, RZ, R41, RZ, 0x33, !PT ;  /* 0x00000029ff38a212 */ /* 0x000fe200078e33ff */
[----:B--2---:R-:W-:Y:S01]  /*1a50*/  VIADD R21, R58, 0xffffffe ;  /* 0x0ffffffe3a157836 */ /* 0x004fe20000000000 */
[----:B------:R-:W-:-:S03]  /*1a60*/  ISETP.NE.U32.AND P2, PT, R45, RZ, PT ;  /* 0x000000ff2d00720c */ /* 0x000fc60003f45070 */
[----:B------:R-:W-:Y:S02]  /*1a70*/  IMAD.HI.U32 R57, R57, R56, RZ ;  /* 0x0000003839397227 */ /* 0x000fe400078e00ff */
[----:B------:R-:W2:Y:S03]  /*1a80*/  F2I.FTZ.U32.TRUNC.NTZ R21, R21 ;  /* 0x0000001500157305 */ /* 0x000ea6000021f000 */
[----:B------:R-:W-:-:S05]  /*1a90*/  IADD3 R48, PT, PT, -R57, RZ, RZ ;  /* 0x000000ff39307210 */ /* 0x000fca0007ffe1ff */
[----:B------:R-:W-:-:S05]  /*1aa0*/  IMAD R48, R45, R48, R56 ;  /* 0x000000302d307224 */ /* 0x000fca00078e0238 */
[----:B------:R-:W-:Y:S01]  /*1ab0*/  ISETP.GE.U32.AND P0, PT, R48, R45, PT ;  /* 0x0000002d3000720c */ /* 0x000fe20003f06070 */
[----:B--2---:R-:W-:-:S04]  /*1ac0*/  IMAD R47, R47, R21, RZ ;  /* 0x000000152f2f7224 */ /* 0x004fc800078e02ff */
[----:B------:R-:W-:Y:S01]  /*1ad0*/  IMAD.HI.U32 R20, R21, R47, R20 ;  /* 0x0000002f15147227 */ /* 0x000fe200078e0014 */
[C---:B------:R-:W-:Y:S02]  /*1ae0*/  IADD3 R47, PT, PT, R24.reuse, -0x4, RZ ;  /* 0xfffffffc182f7810 */ /* 0x040fe40007ffe0ff */
[----:B------:R-:W-:-:S05]  /*1af0*/  IADD3 R24, PT, PT, R24, -0x8, RZ ;  /* 0xfffffff818187810 */ /* 0x000fca0007ffe0ff */
[----:B------:R-:W-:Y:S01]  /*1b00*/  @P0 IMAD.IADD R48, R48, 0x1, -R45 ;  /* 0x0000000130300824 */ /* 0x000fe200078e0a2d */
[----:B------:R-:W-:Y:S01]  /*1b10*/  @P0 IADD3 R57, PT, PT, R57, 0x1, RZ ;  /* 0x0000000139390810 */ /* 0x000fe20007ffe0ff */
[----:B------:R-:W-:-:S03]  /*1b20*/  IMAD.SHL.U32 R47, R47, 0x4, RZ ;  /* 0x000000042f2f7824 */ /* 0x000fc600078e00ff */
[-C--:B------:R-:W-:Y:S02]  /*1b30*/  ISETP.GE.U32.AND P1, PT, R48, R45.reuse, PT ;  /* 0x0000002d3000720c */ /* 0x080fe40003f26070 */
[----:B------:R2:W4:Y:S08]  /*1b40*/  LDC R48, c[0x0][R47+0x388] ;  /* 0x0000e2002f307b82 */ /* 0x0005300000000800 */
[----:B--2---:R-:W2:Y:S03]  /*1b50*/  LDC R47, c[0x0][R47+0x3ec] ;  /* 0x0000fb002f2f7b82 */ /* 0x004ea60000000800 */
[----:B------:R-:W-:Y:S01]  /*1b60*/  @P1 VIADD R57, R57, 0x1 ;  /* 0x0000000139391836 */ /* 0x000fe20000000000 */
[----:B------:R-:W-:-:S02]  /*1b70*/  @!P2 LOP3.LUT R57, RZ, R45, RZ, 0x33, !PT ;  /* 0x0000002dff39a212 */ /* 0x000fc400078e33ff */
[----:B------:R-:W-:-:S03]  /*1b80*/  ISETP.NE.U32.AND P2, PT, R22, RZ, PT ;  /* 0x000000ff1600720c */ /* 0x000fc60003f45070 */
[----:B------:R-:W-:-:S05]  /*1b90*/  IMAD.HI.U32 R55, R55, R57, RZ ;  /* 0x0000003937377227 */ /* 0x000fca00078e00ff */
[----:B------:R-:W-:Y:S01]  /*1ba0*/  IADD3 R21, PT, PT, -R55, RZ, RZ ;  /* 0x000000ff37157210 */ /* 0x000fe20007ffe1ff */
[----:B----4-:R-:W4:Y:S01]  /*1bb0*/  I2F.U32.RP R58, R48 ;  /* 0x00000030003a7306 */ /* 0x010f220000209000 */
[----:B------:R-:W-:-:S03]  /*1bc0*/  IMAD.MOV R59, RZ, RZ, -R48 ;  /* 0x000000ffff3b7224 */ /* 0x000fc600078e0a30 */
[----:B------:R-:W-:-:S05]  /*1bd0*/  IMAD R21, R22, R21, R57 ;  /* 0x0000001516157224 */ /* 0x000fca00078e0239 */
[----:B------:R-:W-:Y:S01]  /*1be0*/  ISETP.GE.U32.AND P0, PT, R21, R22, PT ;  /* 0x000000161500720c */ /* 0x000fe20003f06070 */
[----:B----4-:R-:W4:-:S12]  /*1bf0*/  MUFU.RCP R58, R58 ;  /* 0x0000003a003a7308 */ /* 0x010f180000001000 */
        /* <DEDUP_REMOVED lines=9> */
[----:B------:R-:W-:-:S04]  /*1c90*/  IMAD.HI.U32 R43, R20, R55, RZ ;  /* 0x00000037142b7227 */ /* 0x000fc800078e00ff */
[----:B----4-:R-:W-:Y:S01]  /*1ca0*/  VIADD R20, R58, 0xffffffe ;  /* 0x0ffffffe3a147836 */ /* 0x010fe20000000000 */
[----:B------:R-:W-:-:S03]  /*1cb0*/  IADD3 R51, PT, PT, -R43, RZ, RZ ;  /* 0x000000ff2b337210 */ /* 0x000fc60007ffe1ff */
[----:B------:R4:W5:Y:S02]  /*1cc0*/  F2I.FTZ.U32.TRUNC.NTZ R21, R20 ;  /* 0x0000001400157305 */ /* 0x000964000021f000 */
[----:B------:R-:W-:-:S05]  /*1cd0*/  IMAD R51, R54, R51, R55 ;  /* 0x0000003336337224 */ /* 0x000fca00078e0237 */
[----:B------:R-:W-:Y:S01]  /*1ce0*/  ISETP.GE.U32.AND P0, PT, R51, R54, PT ;  /* 0x000000363300720c */ /* 0x000fe20003f06070 */
[----:B----4-:R-:W-:Y:S02]  /*1cf0*/  HFMA2 R20, -RZ, RZ, 0, 0 ;  /* 0x00000000ff147431 */ /* 0x010fe400000001ff */
[----:B-----5:R-:W-:-:S04]  /*1d00*/  IMAD R59, R59, R21, RZ ;  /* 0x000000153b3b7224 */ /* 0x020fc800078e02ff */
[----:B------:R-:W-:-:S06]  /*1d10*/  IMAD.HI.U32 R44, R21, R59, R20 ;  /* 0x0000003b152c7227 */ /* 0x000fcc00078e0014 */
[----:B------:R-:W-:Y:S01]  /*1d20*/  @P0 IADD3 R43, PT, PT, R43, 0x1, RZ ;  /* 0x000000012b2b0810 */ /* 0x000fe20007ffe0ff */
[----:B------:R-:W-:-:S05]  /*1d30*/  @P0 IMAD.IADD R51, R51, 0x1, -R54 ;  /* 0x0000000133330824 */ /* 0x000fca00078e0a36 */
[----:B------:R-:W-:-:S13]  /*1d40*/  ISETP.GE.U32.AND P1, PT, R51, R54, PT ;  /* 0x000000363300720c */ /* 0x000fda0003f26070 */
        /* <DEDUP_REMOVED lines=10> */
[----:B------:R-:W-:Y:S01]  /*1df0*/  @P0 IADD3 R21, PT, PT, -R48, R21, RZ ;  /* 0x0000001530150210 */ /* 0x000fe20007ffe1ff */
[----:B------:R-:W-:Y:S01]  /*1e00*/  @P0 VIADD R20, R20, 0x1 ;  /* 0x0000000114140836 */ /* 0x000fe20000000000 */
[----:B------:R-:W-:Y:S02]  /*1e10*/  ISETP.NE.AND P0, PT, R0, RZ, PT ;  /* 0x000000ff0000720c */ /* 0x000fe40003f05270 */
        /* <DEDUP_REMOVED lines=9> */
[----:B-1----:R-:W-:Y:S02]  /*1eb0*/  IMAD R23, R22, R23, R42 ;  /* 0x0000001716177224 */ /* 0x002fe400078e022a */
[----:B------:R-:W-:Y:S02]  /*1ec0*/  IMAD R54, R54, R21, R55 ;  /* 0x0000001536367224 */ /* 0x000fe400078e0237 */
[----:B------:R-:W-:-:S02]  /*1ed0*/  IMAD.MOV R46, RZ, RZ, -R20 ;  /* 0x000000ffff2e7224 */ /* 0x000fc400078e0a14 */
[----:B0-----:R-:W-:Y:S02]  /*1ee0*/  IMAD R23, R54, R52, R23 ;  /* 0x0000003436177224 */ /* 0x001fe400078e0217 */
[----:B------:R-:W-:Y:S02]  /*1ef0*/  IMAD R46, R48, R46, R43 ;  /* 0x0000002e302e7224 */ /* 0x000fe400078e022b */
[----:B------:R-:W-:Y:S02]  /*1f00*/  IMAD.MOV.U32 R55, RZ, RZ, R20 ;  /* 0x000000ffff377224 */ /* 0x000fe400078e0014 */
[----:B--2---:R-:W-:Y:S01]  /*1f10*/  IMAD R46, R46, R47, R23 ;  /* 0x0000002f2e2e7224 */ /* 0x004fe200078e0217 */
[----:B------:R-:W-:Y:S06]  /*1f20*/  @P0 BRA `(.L_x_7282) ;  /* 0xfffffff000d80947 */ /* 0x000fec000383ffff */
[----:B------:R-:W-:-:S07]  /*1f30*/  IADD3 R24, PT, PT, R24, 0x4, RZ ;  /* 0x0000000418187810 */ /* 0x000fce0007ffe0ff */
.L_x_7281:
[----:B------:R-:W-:-:S05]  /*1f40*/  VIADD R0, R26, 0xffffffff ;  /* 0xffffffff1a007836 */ /* 0x000fca0000000000 */
[----:B------:R-:W-:-:S13]  /*1f50*/  LOP3.LUT P0, RZ, R0, 0x7, RZ, 0xc0, !PT ;  /* 0x0000000700ff7812 */ /* 0x000fda000780c0ff */
[----:B------:R-:W-:Y:S05]  /*1f60*/  @!P0 BRA `(.L_x_7283) ;  /* 0x0000000800ec8947 */ /* 0x000fea0003800000 */
[----:B------:R-:W-:Y:S01]  /*1f70*/  UISETP.GE.U32.AND UP0, UPT, UR6, 0x3, UPT ;  /* 0x000000030600788c */ /* 0x000fe2000bf06070 */
[----:B------:R-:W-:-:S08]  /*1f80*/  LOP3.LUT P0, RZ, R0, 0x3, RZ, 0xc0, !PT ;  /* 0x0000000300ff7812 */ /* 0x000fd0000780c0ff */
        /* <DEDUP_REMOVED lines=88> */
[----:B------:R-:W-:Y:S02]  /*2510*/  IMAD R21, R22, R21, R55 ;  /* 0x0000001516157224 */ /* 0x000fe400078e0237 */
[----:B------:R-:W-:Y:S02]  /*2520*/  IMAD.MOV R22, RZ, RZ, -R43 ;  /* 0x000000ffff167224 */ /* 0x000fe400078e0a2b */
[----:B------:R-:W-:Y:S02]  /*2530*/  IMAD R21, R21, R23, R46 ;  /* 0x0000001715157224 */ /* 0x000fe400078e022e */
[----:B------:R-:W-:Y:S01]  /*2540*/  @P2 VIADD R20, R20, 0x1 ;  /* 0x0000000114142836 */ /* 0x000fe20000000000 */
[----:B------:R-:W-:Y:S01]  /*2550*/  @!P3 LOP3.LUT R20, RZ, R44, RZ, 0x33, !PT ;  /* 0x0000002cff14b212 */ /* 0x000fe200078e33ff */
[----:B------:R-:W-:Y:S01]  /*2560*/  IMAD R0, R0, R22, R41 ;  /* 0x0000001600007224 */ /* 0x000fe200078e0229 */
[----:B------:R-:W-:Y:S02]  /*2570*/  IADD3 R22, PT, PT, -R45, RZ, RZ ;  /* 0x000000ff2d167210 */ /* 0x000fe40007ffe1ff */
[----:B------:R-:W-:Y:S01]  /*2580*/  MOV R55, R20 ;  /* 0x0000001400377202 */ /* 0x000fe20000000f00 */
[----:B--2---:R-:W-:-:S02]  /*2590*/  IMAD R0, R0, R39, R21 ;  /* 0x0000002700007224 */ /* 0x004fc400078e0215 */
[----:B------:R-:W-:Y:S02]  /*25a0*/  IMAD R43, R40, R22, R43 ;  /* 0x00000016282b7224 */ /* 0x000fe400078e022b */
[----:B------:R-:W-:Y:S02]  /*25b0*/  IMAD.MOV R21, RZ, RZ, -R20 ;  /* 0x000000ffff157224 */ /* 0x000fe400078e0a14 */
[----:B-1----:R-:W-:Y:S02]  /*25c0*/  IMAD R0, R43, R42, R0 ;  /* 0x0000002a2b007224 */ /* 0x002fe400078e0200 */
[----:B------:R-:W-:-:S04]  /*25d0*/  IMAD R45, R44, R21, R45 ;  /* 0x000000152c2d7224 */ /* 0x000fc800078e022d */
[----:B----4-:R-:W-:-:S07]  /*25e0*/  IMAD R46, R45, R47, R0 ;  /* 0x0000002f2d2e7224 */ /* 0x010fce00078e0200 */
.L_x_7284:
[----:B------:R-:W-:Y:S05]  /*25f0*/  @!P0 BRA `(.L_x_7283) ;  /* 0x0000000400488947 */ /* 0x000fea0003800000 */
[----:B------:R-:W-:Y:S01]  /*2600*/  UISETP.NE.AND UP0, UPT, UR7, URZ, UPT ;  /* 0x000000ff0700728c */ /* 0x000fe2000bf05270 */
        /* <DEDUP_REMOVED lines=54> */
.L_x_7285:
        /* <DEDUP_REMOVED lines=27> */
.L_x_7283:
[----:B------:R-:W0:Y:S01]  /*2b20*/  LDC.64 R20, c[0x0][0x380] ;  /* 0x0000e000ff147b82 */ /* 0x000e220000000a00 */
[----:B------:R-:W1:Y:S02]  /*2b30*/  LDCU UR4, c[0x0][0x3ec] ;  /* 0x00007d80ff0477ac */ /* 0x000e640008000800 */
[----:B-1----:R-:W-:-:S04]  /*2b40*/  IMAD R23, R55, UR4, R46 ;  /* 0x0000000437177c24 */ /* 0x002fc8000f8e022e */
[----:B0-----:R-:W-:-:S06]  /*2b50*/  IMAD.WIDE.U32 R20, R23, 0x8, R20 ;  /* 0x0000000817147825 */ /* 0x001fcc00078e0014 */
[----:B------:R-:W5:Y:S02]  /*2b60*/  LDG.E.64 R20, desc[UR16][R20.64] ;  /* 0x0000001014147981 */ /* 0x000f64000c1e1b00 */
.L_x_7280:
[----:B------:R-:W-:Y:S05]  /*2b70*/  BSYNC.RECONVERGENT B1 ;  /* 0x0000000000017941 */ /* 0x000fea0003800200 */
.L_x_7279:
[----:B------:R-:W-:Y:S01]  /*2b80*/  IMAD.IADD R0, R33, 0x1, R38 ;  /* 0x0000000121007824 */ /* 0x000fe200078e0226 */
[----:B------:R-:W-:Y:S04]  /*2b90*/  BSSY.RECONVERGENT B1, `(.L_x_7286) ;  /* 0x000019d000017945 */ /* 0x000fe80003800200 */
[----:B------:R-:W-:-:S13]  /*2ba0*/  ISETP.GE.U32.AND P0, PT, R0, R25, PT ;  /* 0x000000190000720c */ /* 0x000fda0003f06070 */
[----:B------:R-:W-:Y:S05]  /*2bb0*/  @P0 BRA `(.L_x_7287) ;  /* 0x0000001800680947 */ /* 0x000fea0003800000 */
[C---:B------:R-:W-:Y:S01]  /*2bc0*/  IADD3 R14, PT, PT, R26.reuse, -0x2, RZ ;  /* 0xfffffffe1a0e7810 */ /* 0x040fe20007ffe0ff */
[----:B------:R-:W-:Y:S01]  /*2bd0*/  VIADD R46, R26, 0xffffffff ;  /* 0xffffffff1a2e7836 */ /* 0x000fe20000000000 */
[----:B------:R-:W0:Y:S01]  /*2be0*/  LDCU UR10, c[0x0][0x450] ;  /* 0x00008a00ff0a77ac */ /* 0x000e220008000800 */
[----:B------:R-:W-:Y:S01]  /*2bf0*/  HFMA2 R23, -RZ, RZ, 0, 0 ;  /* 0x00000000ff177431 */ /* 0x000fe200000001ff */
[----:B------:R-:W-:Y:S01]  /*2c00*/  ISETP.GE.U32.AND P1, PT, R14, 0x7, PT ;  /* 0x000000070e00780c */ /* 0x000fe20003f26070 */
[----:B------:R-:W-:Y:S01]  /*2c10*/  IMAD.MOV.U32 R22, RZ, RZ, R0 ;  /* 0x000000ffff167224 */ /* 0x000fe200078e0000 */
[----:B------:R-:W-:-:S11]  /*2c20*/  LOP3.LUT P0, RZ, R46, 0x7, RZ, 0xc0, !PT ;  /* 0x000000072eff7812 */ /* 0x000fd6000780c0ff */
[----:B------:R-:W-:Y:S05]  /*2c30*/  @!P1 BRA `(.L_x_7288) ;  /* 0x0000000c00449947 */ /* 0x000fea0003800000 */
[----:B------:R-:W-:Y:S01]  /*2c40*/  IADD3 R24, PT, PT, R26, -0x1, RZ ;  /* 0xffffffff1a187810 */ /* 0x000fe20007ffe0ff */
[----:B------:R-:W-:Y:S01]  /*2c50*/  IMAD.MOV.U32 R23, RZ, RZ, RZ ;  /* 0x000000ffff177224 */ /* 0x000fe200078e00ff */
[----:B------:R-:W-:Y:S01]  /*2c60*/  MOV R22, R0 ;  /* 0x0000000000167202 */ /* 0x000fe20000000f00 */
[----:B------:R-:W-:Y:S01]  /*2c70*/  UMOV UR4, URZ ;  /* 0x000000ff00047c82 */ /* 0x000fe20008000000 */
[----:B------:R-:W-:-:S07]  /*2c80*/  LOP3.LUT R24, R24, 0xfffffff8, RZ, 0xc0, !PT ;  /* 0xfffffff818187812 */ /* 0x000fce00078ec0ff */
.L_x_7289:
        /* <DEDUP_REMOVED lines=17> */
[----:B-1----:R-:W-:Y:S01]  /*2da0*/  IMAD R43, RZ, RZ, -UR22 ;  /* 0x80000016ff2b7e24 */ /* 0x002fe2000f8e02ff */
[----:B------:R-:W-:Y:S02]  /*2db0*/  UIADD3 UR18, UPT, UPT, UR10, -0x6, URZ ;  /* 0xfffffffa0a127890 */ /* 0x000fe4000fffe0ff */
[----:B------:R-:W-:Y:S01]  /*2dc0*/  UIADD3 UR19, UPT, UPT, UR10, -0x7, URZ ;  /* 0xfffffff90a137890 */ /* 0x000fe2000fffe0ff */
[----:B------:R-:W1:Y:S01]  /*2dd0*/  I2F.U32.RP R40, UR22 ;  /* 0x0000001600287d06 */ /* 0x000e620008209000 */
[----:B------:R-:W-:Y:S02]  /*2de0*/  USHF.L.U32 UR18, UR18, 0x2, URZ ;  /* 0x0000000212127899 */ /* 0x000fe400080006ff */
[----:B------:R-:W-:Y:S01]  /*2df0*/  USHF.L.U32 UR19, UR19, 0x2, URZ ;  /* 0x0000000213137899 */ /* 0x000fe200080006ff */
[----:B---3--:R-:W-:Y:S01]  /*2e00*/  IMAD R45, RZ, RZ, -UR24 ;  /* 0x80000018ff2d7e24 */ /* 0x008fe2000f8e02ff */
[----:B------:R-:W-:Y:S01]  /*2e10*/  UIADD3 UR10, UPT, UPT, UR10, -0x8, URZ ;  /* 0xfffffff80a0a7890 */ /* 0x000fe2000fffe0ff */
[----:B------:R-:W3:Y:S02]  /*2e20*/  LDCU UR25, c[0x0][UR15+0x388] ;  /* 0x000071000f1977ac */ /* 0x000ee40008000800 */
[----:B0-----:R-:W0:Y:S01]  /*2e30*/  MUFU.RCP R39, R39 ;  /* 0x0000002700277308 */ /* 0x001e220000001000 */
[----:B------:R-:W-:-:S04]  /*2e40*/  USHF.L.U32 UR20, UR10, 0x2, URZ ;  /* 0x000000020a147899 */ /* 0x000fc800080006ff */
[----:B------:R-:W4:Y:S03]  /*2e50*/  LDCU UR26, c[0x0][UR18+0x388] ;  /* 0x00007100121a77ac */ /* 0x000f260008000800 */
[----:B-1----:R-:W-:Y:S01]  /*2e60*/  MUFU.RCP R40, R40 ;  /* 0x0000002800287308 */ /* 0x002fe20000001000 */
[----:B------:R-:W1:Y:S01]  /*2e70*/  LDCU UR27, c[0x0][UR19+0x388] ;  /* 0x00007100131b77ac */ /* 0x000e620008000800 */
[----:B------:R-:W1:Y:S06]  /*2e80*/  LDCU UR11, c[0x0][UR11+0x3ec] ;  /* 0x00007d800b0b77ac */ /* 0x000e6c0008000800 */
[----:B------:R-:W2:Y:S01]  /*2e90*/  I2F.U32.RP R42, UR24 ;  /* 0x00000018002a7d06 */ /* 0x000ea20008209000 */
[----:B------:R-:W1:Y:S01]  /*2ea0*/  LDCU UR28, c[0x0][UR20+0x388] ;  /* 0x00007100141c77ac */ /* 0x000e620008000800 */
[----:B0-----:R-:W-:Y:S01]  /*2eb0*/  VIADD R14, R39, 0xffffffe ;  /* 0x0ffffffe270e7836 */ /* 0x001fe20000000000 */
[----:B------:R-:W0:Y:S01]  /*2ec0*/  LDCU UR12, c[0x0][UR12+0x3ec] ;  /* 0x00007d800c0c77ac */ /* 0x000e220008000800 */
[----:B----4-:R-:W-:-:S04]  /*2ed0*/  IMAD R47, RZ, RZ, -UR26 ;  /* 0x8000001aff2f7e24 */ /* 0x010fc8000f8e02ff */
        /* <DEDUP_REMOVED lines=15> */
[----:B------:R-:W-:Y:S02]  /*2fd0*/  IADD3 R15, PT, PT, -R39, RZ, RZ ;  /* 0x000000ff270f7210 */ /* 0x000fe40007ffe1ff */
[----:B---3--:R-:W-:Y:S03]  /*2fe0*/  MUFU.RCP R44, R44 ;  /* 0x0000002c002c7308 */ /* 0x008fe60000001000 */
[----:B------:R-:W-:Y:S02]  /*2ff0*/  IMAD R14, R15, UR21, R22 ;  /* 0x000000150f0e7c24 */ /* 0x000fe4000f8e0216 */
[----:B------:R-:W-:-:S03]  /*3000*/  VIADD R15, R40, 0xffffffe ;  /* 0x0ffffffe280f7836 */ /* 0x000fc60000000000 */
[C---:B------:R-:W-:Y:S01]  /*3010*/  ISETP.GE.U32.AND P1, PT, R14.reuse, UR21, PT ;  /* 0x000000150e007c0c */ /* 0x040fe2000bf26070 */
[----:B-1----:R-:W-:Y:S08]  /*3020*/  MUFU.RCP R41, R41 ;  /* 0x0000002900297308 */ /* 0x002ff00000001000 */
[----:B------:R-:W1:Y:S04]  /*3030*/  F2I.FTZ.U32.TRUNC.NTZ R15, R15 ;  /* 0x0000000f000f7305 */ /* 0x000e68000021f000 */
[----:B------:R-:W-:-:S02]  /*3040*/  @P1 IADD3 R14, PT, PT, R14, -UR21, RZ ;  /* 0x800000150e0e1c10 */ /* 0x000fc4000fffe0ff */
[----:B------:R-:W-:Y:S02]  /*3050*/  @P1 IADD3 R39, PT, PT, R39, 0x1, RZ ;  /* 0x0000000127271810 */ /* 0x000fe40007ffe0ff */
[----:B------:R-:W-:Y:S01]  /*3060*/  ISETP.GE.U32.AND P2, PT, R14, UR21, PT ;  /* 0x000000150e007c0c */ /* 0x000fe2000bf46070 */
[----:B------:R-:W-:Y:S02]  /*3070*/  HFMA2 R14, -RZ, RZ, 0, 0 ;  /* 0x00000000ff0e7431 */ /* 0x000fe400000001ff */
[----:B-1----:R-:W-:-:S04]  /*3080*/  IMAD R43, R43, R15, RZ ;  /* 0x0000000f2b2b7224 */ /* 0x002fc800078e02ff */
[----:B------:R-:W-:Y:S01]  /*3090*/  IMAD.HI.U32 R14, R15, R43, R14 ;  /* 0x0000002b0f0e7227 */ /* 0x000fe200078e000e */
[----:B------:R-:W-:Y:S01]  /*30a0*/  IADD3 R15, PT, PT, R41, 0xffffffe, RZ ;  /* 0x0ffffffe290f7810 */ /* 0x000fe20007ffe0ff */
[----:B------:R-:W1:Y:S01]  /*30b0*/  I2F.U32.RP R43, UR25 ;  /* 0x00000019002b7d06 */ /* 0x000e620008209000 */
[----:B------:R-:W-:-:S03]  /*30c0*/  IADD3 R41, PT, PT, RZ, -UR23, RZ ;  /* 0x80000017ff297c10 */ /* 0x000fc6000fffe0ff */
[----:B------:R-:W-:Y:S01]  /*30d0*/  @P2 VIADD R39, R39, 0x1 ;  /* 0x0000000127272836 */ /* 0x000fe20000000000 */
[----:B------:R-:W-:Y:S02]  /*30e0*/  @!P3 LOP3.LUT R39, RZ, UR21, RZ, 0x33, !PT ;  /* 0x00000015ff27bc12 */ /* 0x000fe4000f8e33ff */
[----:B------:R-:W-:-:S03]  /*30f0*/  ISETP.NE.U32.AND P3, PT, RZ, UR22, PT ;  /* 0x00000016ff007c0c */ /* 0x000fc6000bf65070 */
[----:B------:R-:W-:Y:S01]  /*3100*/  IMAD.HI.U32 R40, R14, R39, RZ ;  /* 0x000000270e287227 */ /* 0x000fe200078e00ff */
[----:B------:R-:W3:Y:S03]  /*3110*/  F2I.FTZ.U32.TRUNC.NTZ R15, R15 ;  /* 0x0000000f000f7305 */ /* 0x000ee6000021f000 */
[----:B------:R-:W-:-:S04]  /*3120*/  IMAD.MOV R14, RZ, RZ, -R40 ;  /* 0x000000ffff0e7224 */ /* 0x000fc800078e0a28 */
[----:B------:R-:W-:Y:S01]  /*3130*/  IMAD R14, R14, UR22, R39 ;  /* 0x000000160e0e7c24 */ /* 0x000fe2000f8e0227 */
[----:B-1----:R-:W-:Y:S04]  /*3140*/  MUFU.RCP R43, R43 ;  /* 0x0000002b002b7308 */ /* 0x002fe80000001000 */
[----:B------:R-:W-:Y:S01]  /*3150*/  ISETP.GE.U32.AND P1, PT, R14, UR22, PT ;  /* 0x000000160e007c0c */ /* 0x000fe2000bf26070 */
[----:B---3--:R-:W-:-:S12]  /*3160*/  IMAD R41, R41, R15, RZ ;  /* 0x0000000f29297224 */ /* 0x008fd800078e02ff */
        /* <DEDUP_REMOVED lines=24> */
[----:B------:R-:W-:-:S03]  /*32f0*/  @!P3 LOP3.LUT R41, RZ, UR23, RZ, 0x33, !PT ;  /* 0x00000017ff29bc12 */ /* 0x000fc6000f8e33ff */
[----:B------:R-:W3:Y:S01]  /*3300*/  F2I.FTZ.U32.TRUNC.NTZ R15, R15 ;  /* 0x0000000f000f7305 */ /* 0x000ee2000021f000 */
[----:B------:R-:W-:Y:S01]  /*3310*/  ISETP.NE.U32.AND P3, PT, RZ, UR24, PT ;  /* 0x00000018ff007c0c */ /* 0x000fe2000bf65070 */
[----:B------:R-:W-:-:S04]  /*3320*/  IMAD.HI.U32 R42, R14, R41, RZ ;  /* 0x000000290e2a7227 */ /* 0x000fc800078e00ff */
[----:B------:R-:W-:Y:S02]  /*3330*/  IMAD.MOV R14, RZ, RZ, -R42 ;  /* 0x000000ffff0e7224 */ /* 0x000fe400078e0a2a */
[----:B-1----:R-:W-:Y:S02]  /*3340*/  MUFU.RCP R45, R45 ;  /* 0x0000002d002d7308 */ /* 0x002fe40000001000 */
[----:B------:R-:W-:Y:S02]  /*3350*/  IMAD R14, R14, UR24, R41 ;  /* 0x000000180e0e7c24 */ /* 0x000fe4000f8e0229 */
[----:B---3--:R-:W-:-:S03]  /*3360*/  IMAD R43, R43, R15, RZ ;  /* 0x0000000f2b2b7224 */ /* 0x008fc600078e02ff */
        /* <DEDUP_REMOVED lines=30> */
[----:B-1----:R-:W1:Y:S02]  /*3550*/  MUFU.RCP R47, R47 ;  /* 0x0000002f002f7308 */ /* 0x002e640000001000 */
        /* <DEDUP_REMOVED lines=17> */
[----:B------:R-:W-:-:S02]  /*3670*/  @P1 IADD3 R14, PT, PT, R14, -UR27, RZ ;  /* 0x8000001b0e0e1c10 */ /* 0x000fc4000fffe0ff */
[----:B------:R-:W-:Y:S02]  /*3680*/  @P1 IADD3 R45, PT, PT, R45, 0x1, RZ ;  /* 0x000000012d2d1810 */ /* 0x000fe40007ffe0ff */
[----:B------:R-:W-:Y:S01]  /*3690*/  ISETP.GE.U32.AND P2, PT, R14, UR27, PT ;  /* 0x0000001b0e007c0c */ /* 0x000fe2000bf46070 */
[----:B------:R-:W-:-:S04]  /*36a0*/  IMAD R14, RZ, RZ, -UR28 ;  /* 0x8000001cff0e7e24 */ /* 0x000fc8000f8e02ff */
[----:B-1----:R-:W-:Y:S02]  /*36b0*/  IMAD R47, R14, R15, RZ ;  /* 0x0000000f0e2f7224 */ /* 0x002fe400078e02ff */
[----:B------:R-:W-:-:S05]  /*36c0*/  HFMA2 R14, -RZ, RZ, 0, 0 ;  /* 0x00000000ff0e7431 */ /* 0x000fca00000001ff */
[----:B------:R-:W-:Y:S01]  /*36d0*/  IMAD.HI.U32 R14, R15, R47, R14 ;  /* 0x0000002f0f0e7227 */ /* 0x000fe200078e000e */
[----:B------:R-:W-:-:S03]  /*36e0*/  IADD3 R15, PT, PT, -R39, RZ, RZ ;  /* 0x000000ff270f7210 */ /* 0x000fc60007ffe1ff */
[----:B------:R-:W-:Y:S01]  /*36f0*/  @P2 VIADD R45, R45, 0x1 ;  /* 0x000000012d2d2836 */ /* 0x000fe20000000000 */
[----:B------:R-:W-:Y:S01]  /*3700*/  @!P3 LOP3.LUT R45, RZ, UR27, RZ, 0x33, !PT ;  /* 0x0000001bff2dbc12 */ /* 0x000fe2000f8e33ff */
[----:B------:R-:W-:Y:S01]  /*3710*/  IMAD R22, R15, UR21, R22 ;  /* 0x000000150f167c24 */ /* 0x000fe2000f8e0216 */
[----:B------:R-:W-:Y:S02]  /*3720*/  IADD3 R15, PT, PT, -R41, RZ, RZ ;  /* 0x000000ff290f7210 */ /* 0x000fe40007ffe1ff */
[----:B------:R-:W-:Y:S01]  /*3730*/  ISETP.NE.U32.AND P3, PT, RZ, UR28, PT ;  /* 0x0000001cff007c0c */ /* 0x000fe2000bf65070 */
[----:B------:R-:W-:-:S04]  /*3740*/  IMAD.HI.U32 R14, R14, R45, RZ ;  /* 0x0000002d0e0e7227 */ /* 0x000fc800078e00ff */
[----:B------:R-:W-:Y:S02]  /*3750*/  IMAD.MOV R48, RZ, RZ, -R14 ;  /* 0x000000ffff307224 */ /* 0x000fe400078e0a0e */
[----:B------:R-:W-:Y:S02]  /*3760*/  IMAD R22, R22, UR11, R23 ;  /* 0x0000000b16167c24 */ /* 0x000fe4000f8e0217 */
[----:B------:R-:W-:Y:S02]  /*3770*/  IMAD R47, R48, UR28, R45 ;  /* 0x0000001c302f7c24 */ /* 0x000fe4000f8e022d */
[--C-:B------:R-:W-:Y:S02]  /*3780*/  IMAD.MOV R48, RZ, RZ, -R40.reuse ;  /* 0x000000ffff307224 */ /* 0x100fe400078e0a28 */
[----:B------:R-:W-:Y:S01]  /*3790*/  IMAD R15, R15, UR23, R40 ;  /* 0x000000170f0f7c24 */ /* 0x000fe2000f8e0228 */
[----:B------:R-:W-:Y:S01]  /*37a0*/  ISETP.GE.U32.AND P1, PT, R47, UR28, PT ;  /* 0x0000001c2f007c0c */ /* 0x000fe2000bf26070 */
[----:B------:R-:W-:-:S02]  /*37b0*/  IMAD R39, R48, UR22, R39 ;  /* 0x0000001630277c24 */ /* 0x000fc4000f8e0227 */
[----:B------:R-:W-:Y:S02]  /*37c0*/  IMAD.MOV R40, RZ, RZ, -R42 ;  /* 0x000000ffff287224 */ /* 0x000fe400078e0a2a */
[----:B0-----:R-:W-:Y:S02]  /*37d0*/  IMAD R22, R39, UR12, R22 ;  /* 0x0000000c27167c24 */ /* 0x001fe4000f8e0216 */
[----:B------:R-:W-:Y:S02]  /*37e0*/  IMAD.MOV R23, RZ, RZ, -R43 ;  /* 0x000000ffff177224 */ /* 0x000fe400078e0a2b */
[----:B------:R-:W-:Y:S02]  /*37f0*/  IMAD R15, R15, UR13, R22 ;  /* 0x0000000d0f0f7c24 */ /* 0x000fe4000f8e0216 */
[----:B------:R-:W-:Y:S02]  /*3800*/  IMAD R22, R40, UR24, R41 ;  /* 0x0000001828167c24 */ /* 0x000fe4000f8e0229 */
[----:B------:R-:W-:Y:S01]  /*3810*/  @P1 IADD3 R47, PT, PT, R47, -UR28, RZ ;  /* 0x8000001c2f2f1c10 */ /* 0x000fe2000fffe0ff */
[----:B------:R-:W-:Y:S01]  /*3820*/  @P1 VIADD R14, R14, 0x1 ;  /* 0x000000010e0e1836 */ /* 0x000fe20000000000 */
[----:B------:R-:W-:Y:S01]  /*3830*/  ISETP.NE.AND P1, PT, R24, UR4, PT ;  /* 0x0000000418007c0c */ /* 0x000fe2000bf25270 */
[----:B------:R-:W-:Y:S01]  /*3840*/  IMAD R15, R22, UR14, R15 ;  /* 0x0000000e160f7c24 */ /* 0x000fe2000f8e020f */
[----:B------:R-:W-:Y:S01]  /*3850*/  ISETP.GE.U32.AND P2, PT, R47, UR28, PT ;  /* 0x0000001c2f007c0c */ /* 0x000fe2000bf46070 */
[----:B------:R-:W-:Y:S01]  /*3860*/  IMAD R42, R23, UR25, R42 ;  /* 0x00000019172a7c24 */ /* 0x000fe2000f8e022a */
[----:B------:R-:W-:Y:S01]  /*3870*/  IADD3 R22, PT, PT, -R44, RZ, RZ ;  /* 0x000000ff2c167210 */ /* 0x000fe20007ffe1ff */
[----:B------:R-:W-:-:S02]  /*3880*/  IMAD.MOV R23, RZ, RZ, -R45 ;  /* 0x000000ffff177224 */ /* 0x000fc400078e0a2d */
[----:B--2---:R-:W-:Y:S02]  /*3890*/  IMAD R15, R42, UR15, R15 ;  /* 0x0000000f2a0f7c24 */ /* 0x004fe4000f8e020f */
[----:B------:R-:W-:Y:S02]  /*38a0*/  IMAD R22, R22, UR26, R43 ;  /* 0x0000001a16167c24 */ /* 0x000fe4000f8e022b */
[----:B------:R-:W-:Y:S02]  /*38b0*/  IMAD R44, R23, UR27, R44 ;  /* 0x0000001b172c7c24 */ /* 0x000fe4000f8e022c */
[----:B----4-:R-:W-:Y:S02]  /*38c0*/  IMAD R15, R22, UR18, R15 ;  /* 0x00000012160f7c24 */ /* 0x010fe4000f8e020f */
[----:B------:R-:W-:Y:S02]  /*38d0*/  @P2 IADD3 R14, PT, PT, R14, 0x1, RZ ;  /* 0x000000010e0e2810 */ /* 0x000fe40007ffe0ff */
[----:B------:R-:W-:Y:S01]  /*38e0*/  @!P3 LOP3.LUT R14, RZ, UR28, RZ, 0x33, !PT ;  /* 0x0000001cff0ebc12 */ /* 0x000fe2000f8e33ff */
[----:B------:R-:W-:-:S03]  /*38f0*/  IMAD R15, R44, UR19, R15 ;  /* 0x000000132c0f7c24 */ /* 0x000fc6000f8e020f */
[----:B------:R-:W-:Y:S01]  /*3900*/  IADD3 R40, PT, PT, -R14, RZ, RZ ;  /* 0x000000ff0e287210 */ /* 0x000fe20007ffe1ff */
[----:B------:R-:W-:-:S04]  /*3910*/  IMAD.MOV.U32 R22, RZ, RZ, R14 ;  /* 0x000000ffff167224 */ /* 0x000fc800078e000e */
[----:B------:R-:W-:-:S04]  /*3920*/  IMAD R40, R40, UR28, R45 ;  /* 0x0000001c28287c24 */ /* 0x000fc8000f8e022d */
[----:B------:R-:W-:Y:S01]  /*3930*/  IMAD R23, R40, UR20, R15 ;  /* 0x0000001428177c24 */ /* 0x000fe2000f8e020f */
[----:B------:R-:W-:Y:S06]  /*3940*/  @P1 BRA `(.L_x_7289) ;  /* 0xfffffff000d01947 */ /* 0x000fec000383ffff */
.L_x_7288:
[----:B------:R-:W-:Y:S05]  /*3950*/  @!P0 BRA `(.L_x_7290) ;  /* 0x0000000800ec8947 */ /* 0x000fea0003800000 */
[----:B------:R-:W-:Y:S01]  /*3960*/  UISETP.GE.U32.AND UP0, UPT, UR6, 0x3, UPT ;  /* 0x000000030600788c */ /* 0x000fe2000bf06070 */
[----:B------:R-:W-:-:S08]  /*3970*/  LOP3.LUT P0, RZ, R46, 0x3, RZ, 0xc0, !PT ;  /* 0x000000032eff7812 */ /* 0x000fd0000780c0ff */
        /* <DEDUP_REMOVED lines=88> */
[----:B------:R-:W-:Y:S01]  /*3f00*/  IMAD R14, R15, UR14, R22 ;  /* 0x0000000e0f0e7c24 */ /* 0x000fe2000f8e0216 */
[----:B------:R-:W-:Y:S01]  /*3f10*/  IADD3 R22, PT, PT, -R40, RZ, RZ ;  /* 0x000000ff28167210 */ /* 0x000fe20007ffe1ff */
[----:B------:R-:W-:Y:S02]  /*3f20*/  IMAD.MOV R15, RZ, RZ, -R39 ;  /* 0x000000ffff0f7224 */ /* 0x000fe400078e0a27 */
[----:B----4-:R-:W-:Y:S02]  /*3f30*/  IMAD R14, R14, UR4, R23 ;  /* 0x000000040e0e7c24 */ /* 0x010fe4000f8e0217 */
[----:B------:R-:W-:Y:S02]  /*3f40*/  IMAD R15, R15, UR15, R24 ;  /* 0x0000000f0f0f7c24 */ /* 0x000fe4000f8e0218 */
[----:B------:R-:W-:Y:S02]  /*3f50*/  IMAD R39, R22, UR18, R39 ;  /* 0x0000001216277c24 */ /* 0x000fe4000f8e0227 */
[----:B------:R-:W-:-:S02]  /*3f60*/  IMAD R14, R15, UR11, R14 ;  /* 0x0000000b0f0e7c24 */ /* 0x000fc4000f8e020e */
[----:B------:R-:W-:Y:S01]  /*3f70*/  @P2 VIADD R41, R41, 0x1 ;  /* 0x0000000129292836 */ /* 0x000fe20000000000 */
[----:B------:R-:W-:Y:S01]  /*3f80*/  @!P3 LOP3.LUT R41, RZ, UR19, RZ, 0x33, !PT ;  /* 0x00000013ff29bc12 */ /* 0x000fe2000f8e33ff */
[----:B------:R-:W-:-:S03]  /*3f90*/  IMAD R14, R39, UR12, R14 ;  /* 0x0000000c270e7c24 */ /* 0x000fc6000f8e020e */
[----:B------:R-:W-:Y:S01]  /*3fa0*/  MOV R22, R41 ;  /* 0x0000002900167202 */ /* 0x000fe20000000f00 */
[----:B------:R-:W-:-:S04]  /*3fb0*/  IMAD.MOV R23, RZ, RZ, -R41 ;  /* 0x000000ffff177224 */ /* 0x000fc800078e0a29 */
[----:B------:R-:W-:-:S04]  /*3fc0*/  IMAD R23, R23, UR19, R40 ;  /* 0x0000001317177c24 */ /* 0x000fc8000f8e0228 */
[----:B--2---:R-:W-:-:S07]  /*3fd0*/  IMAD R23, R23, UR13, R14 ;  /* 0x0000000d17177c24 */ /* 0x004fce000f8e020e */
.L_x_7291:
[----:B------:R-:W-:Y:S05]  /*3fe0*/  @!P0 BRA `(.L_x_7290) ;  /* 0x0000000400488947 */ /* 0x000fea0003800000 */
[----:B------:R-:W-:Y:S01]  /*3ff0*/  UISETP.NE.AND UP0, UPT, UR7, URZ, UPT ;  /* 0x000000ff0700728c */ /* 0x000fe2000bf05270 */
        /* <DEDUP_REMOVED lines=54> */
.L_x_7292:
        /* <DEDUP_REMOVED lines=27> */
.L_x_7290:
[----:B------:R-:W1:Y:S01]  /*4510*/  LDC.64 R14, c[0x0][0x380] ;  /* 0x0000e000ff0e7b82 */ /* 0x000e620000000a00 */
[----:B------:R-:W2:Y:S02]  /*4520*/  LDCU UR4, c[0x0][0x3ec] ;  /* 0x00007d80ff0477ac */ /* 0x000ea40008000800 */
[----:B--2---:R-:W-:-:S04]  /*4530*/  IMAD R23, R22, UR4, R23 ;  /* 0x0000000416177c24 */ /* 0x004fc8000f8e0217 */
[----:B-1----:R-:W-:-:S06]  /*4540*/  IMAD.WIDE.U32 R14, R23, 0x8, R14 ;  /* 0x00000008170e7825 */ /* 0x002fcc00078e000e */
[----:B------:R-:W5:Y:S02]  /*4550*/  LDG.E.64 R14, desc[UR16][R14.64] ;  /* 0x000000100e0e7981 */ /* 0x000f64000c1e1b00 */
.L_x_7287:
[----:B0-----:R-:W-:Y:S05]  /*4560*/  BSYNC.RECONVERGENT B1 ;  /* 0x0000000000017941 */ /* 0x001fea0003800200 */
.L_x_7286:
        /* <DEDUP_REMOVED lines=17> */
.L_x_7296:
        /* <DEDUP_REMOVED lines=204> */
.L_x_7295:
        /* <DEDUP_REMOVED lines=105> */
.L_x_7298:
        /* <DEDUP_REMOVED lines=56> */
.L_x_7299:
        /* <DEDUP_REMOVED lines=27> */
.L_x_7297:
[----:B------:R-:W1:Y:S01]  /*5f00*/  LDC.64 R16, c[0x0][0x380] ;  /* 0x0000e000ff107b82 */ /* 0x000e620000000a00 */
[----:B------:R-:W2:Y:S02]  /*5f10*/  LDCU UR4, c[0x0][0x3ec] ;  /* 0x00007d80ff0477ac */ /* 0x000ea40008000800 */
[----:B--2---:R-:W-:-:S04]  /*5f20*/  IMAD R23, R22, UR4, R23 ;  /* 0x0000000416177c24 */ /* 0x004fc8000f8e0217 */
[----:B-1----:R-:W-:-:S06]  /*5f30*/  IMAD.WIDE.U32 R16, R23, 0x8, R16 ;  /* 0x0000000817107825 */ /* 0x002fcc00078e0010 */
[----:B------:R-:W5:Y:S02]  /*5f40*/  LDG.E.64 R16, desc[UR16][R16.64] ;  /* 0x0000001010107981 */ /* 0x000f64000c1e1b00 */
.L_x_7294:
[----:B0-----:R-:W-:Y:S05]  /*5f50*/  BSYNC.RECONVERGENT B1 ;  /* 0x0000000000017941 */ /* 0x001fea0003800200 */
.L_x_7293:
[----:B------:R-:W-:-:S05]  /*5f60*/  IMAD.IADD R23, R33, 0x1, R0 ;  /* 0x0000000121177824 */ /* 0x000fca00078e0200 */
[----:B------:R-:W-:-:S13]  /*5f70*/  ISETP.GE.U32.AND P0, PT, R23, R25, PT ;  /* 0x000000191700720c */ /* 0x000fda0003f06070 */
[----:B------:R-:W-:Y:S05]  /*5f80*/  @P0 BRA `(.L_x_7300) ;  /* 0x0000001800d80947 */ /* 0x000fea0003800000 */
[C---:B------:R-:W-:Y:S01]  /*5f90*/  IADD3 R0, PT, PT, R26.reuse, -0x2, RZ ;  /* 0xfffffffe1a007810 */ /* 0x040fe20007ffe0ff */
[----:B------:R-:W-:Y:S01]  /*5fa0*/  VIADD R45, R26, 0xffffffff ;  /* 0xffffffff1a2d7836 */ /* 0x000fe20000000000 */
[----:B------:R-:W0:Y:S02]  /*5fb0*/  LDCU UR10, c[0x0][0x450] ;  /* 0x00008a00ff0a77ac */ /* 0x000e240008000800 */
[----:B------:R-:W-:Y:S01]  /*5fc0*/  ISETP.GE.U32.AND P1, PT, R0, 0x7, PT ;  /* 0x000000070000780c */ /* 0x000fe20003f26070 */
[----:B------:R-:W-:Y:S01]  /*5fd0*/  HFMA2 R0, -RZ, RZ, 0, 0 ;  /* 0x00000000ff007431 */ /* 0x000fe200000001ff */
[----:B------:R-:W-:-:S11]  /*5fe0*/  LOP3.LUT P0, RZ, R45, 0x7, RZ, 0xc0, !PT ;  /* 0x000000072dff7812 */ /* 0x000fd6000780c0ff */
[----:B------:R-:W-:Y:S05]  /*5ff0*/  @!P1 BRA `(.L_x_7301) ;  /* 0x0000000c00409947 */ /* 0x000fea0003800000 */
[----:B------:R-:W-:Y:S01]  /*6000*/  VIADD R22, R26, 0xffffffff ;  /* 0xffffffff1a167836 */ /* 0x000fe20000000000 */
[----:B------:R-:W-:Y:S01]  /*6010*/  MOV R0, RZ ;  /* 0x000000ff00007202 */ /* 0x000fe20000000f00 */
[----:B------:R-:W-:-:S03]  /*6020*/  UMOV UR4, URZ ;  /* 0x000000ff00047c82 */ /* 0x000fc60008000000 */
[----:B------:R-:W-:-:S07]  /*6030*/  LOP3.LUT R22, R22, 0xfffffff8, RZ, 0xc0, !PT ;  /* 0xfffffff816167812 */ /* 0x000fce00078ec0ff */
.L_x_7302:
        /* <DEDUP_REMOVED lines=71> */
[----:B------:R-:W-:Y:S01]  /*64b0*/  IMAD.HI.U32 R39, R39, R24, RZ ;  /* 0x0000001827277227 */ /* 0x000fe200078e00ff */
[----:B------:R-:W-:-:S03]  /*64c0*/  IADD3 R48, PT, PT, -R24, RZ, RZ ;  /* 0x000000ff18307210 */ /* 0x000fc60007ffe1ff */
        /* <DEDUP_REMOVED lines=98> */
[----:B------:R-:W-:Y:S02]  /*6af0*/  IMAD R46, R19, UR28, R44 ;  /* 0x0000001c132e7c24 */ /* 0x000fe4000f8e022c */
[----:B------:R-:W-:Y:S02]  /*6b00*/  IMAD R19, R48, UR21, R23 ;  /* 0x0000001530137c24 */ /* 0x000fe4000f8e0217 */
[----:B------:R-:W-:Y:S01]  /*6b10*/  IMAD.MOV R23, RZ, RZ, -R39 ;  /* 0x000000ffff177224 */ /* 0x000fe200078e0a27 */
[----:B------:R-:W-:Y:S01]  /*6b20*/  ISETP.GE.U32.AND P1, PT, R46, UR28, PT ;  /* 0x0000001c2e007c0c */ /* 0x000fe2000bf26070 */
[----:B------:R-:W-:Y:S01]  /*6b30*/  IMAD R19, R19, UR11, R0 ;  /* 0x0000000b13137c24 */ /* 0x000fe2000f8e0200 */
[----:B------:R-:W-:Y:S01]  /*6b40*/  IADD3 R0, PT, PT, -R40, RZ, RZ ;  /* 0x000000ff28007210 */ /* 0x000fe20007ffe1ff */
[----:B------:R-:W-:Y:S02]  /*6b50*/  IMAD R24, R23, UR22, R24 ;  /* 0x0000001617187c24 */ /* 0x000fe4000f8e0218 */
[----:B------:R-:W-:-:S02]  /*6b60*/  IMAD.MOV R23, RZ, RZ, -R41 ;  /* 0x000000ffff177224 */ /* 0x000fc400078e0a29 */
[----:B------:R-:W-:Y:S02]  /*6b70*/  IMAD R19, R24, UR12, R19 ;  /* 0x0000000c18137c24 */ /* 0x000fe4000f8e0213 */
[----:B------:R-:W-:Y:S02]  /*6b80*/  IMAD R0, R0, UR23, R39 ;  /* 0x0000001700007c24 */ /* 0x000fe4000f8e0227 */
[----:B------:R-:W-:Y:S02]  /*6b90*/  IMAD.MOV R24, RZ, RZ, -R42 ;  /* 0x000000ffff187224 */ /* 0x000fe400078e0a2a */
[----:B------:R-:W-:Y:S01]  /*6ba0*/  @P1 IADD3 R46, PT, PT, R46, -UR28, RZ ;  /* 0x8000001c2e2e1c10 */ /* 0x000fe2000fffe0ff */
[----:B------:R-:W-:Y:S02]  /*6bb0*/  IMAD R0, R0, UR13, R19 ;  /* 0x0000000d00007c24 */ /* 0x000fe4000f8e0213 */
[----:B------:R-:W-:Y:S01]  /*6bc0*/  IMAD R19, R23, UR24, R40 ;  /* 0x0000001817137c24 */ /* 0x000fe2000f8e0228 */
[----:B------:R-:W-:Y:S01]  /*6bd0*/  ISETP.GE.U32.AND P2, PT, R46, UR28, PT ;  /* 0x0000001c2e007c0c */ /* 0x000fe2000bf46070 */
[----:B------:R-:W-:Y:S01]  /*6be0*/  @P1 VIADD R18, R18, 0x1 ;  /* 0x0000000112121836 */ /* 0x000fe20000000000 */
[----:B------:R-:W-:Y:S01]  /*6bf0*/  ISETP.NE.AND P1, PT, R22, UR4, PT ;  /* 0x0000000416007c0c */ /* 0x000fe2000bf25270 */
[----:B------:R-:W-:Y:S01]  /*6c00*/  IMAD R0, R19, UR14, R0 ;  /* 0x0000000e13007c24 */ /* 0x000fe2000f8e0200 */
[----:B------:R-:W-:Y:S01]  /*6c10*/  IADD3 R19, PT, PT, -R43, RZ, RZ ;  /* 0x000000ff2b137210 */ /* 0x000fe20007ffe1ff */
[----:B------:R-:W-:-:S02]  /*6c20*/  IMAD R41, R24, UR25, R41 ;  /* 0x0000001918297c24 */ /* 0x000fc4000f8e0229 */
[----:B------:R-:W-:Y:S02]  /*6c30*/  IMAD.MOV R24, RZ, RZ, -R44 ;  /* 0x000000ffff187224 */ /* 0x000fe400078e0a2c */
[----:B----4-:R-:W-:Y:S02]  /*6c40*/  IMAD R0, R41, UR15, R0 ;  /* 0x0000000f29007c24 */ /* 0x010fe4000f8e0200 */
[----:B------:R-:W-:Y:S02]  /*6c50*/  IMAD R19, R19, UR26, R42 ;  /* 0x0000001a13137c24 */ /* 0x000fe4000f8e022a */
[----:B------:R-:W-:Y:S01]  /*6c60*/  @P2 IADD3 R18, PT, PT, R18, 0x1, RZ ;  /* 0x0000000112122810 */ /* 0x000fe20007ffe0ff */
[----:B------:R-:W-:Y:S01]  /*6c70*/  IMAD R43, R24, UR27, R43 ;  /* 0x0000001b182b7c24 */ /* 0x000fe2000f8e022b */
[----:B------:R-:W-:Y:S01]  /*6c80*/  @!P3 LOP3.LUT R18, RZ, UR28, RZ, 0x33, !PT ;  /* 0x0000001cff12bc12 */ /* 0x000fe2000f8e33ff */
[----:B-1----:R-:W-:-:S03]  /*6c90*/  IMAD R0, R19, UR18, R0 ;  /* 0x0000001213007c24 */ /* 0x002fc6000f8e0200 */
[----:B------:R-:W-:Y:S01]  /*6ca0*/  IADD3 R19, PT, PT, -R18, RZ, RZ ;  /* 0x000000ff12137210 */ /* 0x000fe20007ffe1ff */
[----:B---3--:R-:W-:Y:S02]  /*6cb0*/  IMAD R0, R43, UR19, R0 ;  /* 0x000000132b007c24 */ /* 0x008fe4000f8e0200 */
[----:B------:R-:W-:Y:S02]  /*6cc0*/  IMAD.MOV.U32 R23, RZ, RZ, R18 ;  /* 0x000000ffff177224 */ /* 0x000fe400078e0012 */
[----:B------:R-:W-:-:S04]  /*6cd0*/  IMAD R19, R19, UR28, R44 ;  /* 0x0000001c13137c24 */ /* 0x000fc8000f8e022c */
[----:B------:R-:W-:Y:S01]  /*6ce0*/  IMAD R0, R19, UR20, R0 ;  /* 0x0000001413007c24 */ /* 0x000fe2000f8e0200 */
[----:B------:R-:W-:Y:S06]  /*6cf0*/  @P1 BRA `(.L_x_7302) ;  /* 0xfffffff000d01947 */ /* 0x000fec000383ffff */
.L_x_7301:
        /* <DEDUP_REMOVED lines=32> */
[----:B------:R-:W-:Y:S02]  /*6f00*/  IADD3 R19, PT, PT, R24, 0xffffffe, RZ ;  /* 0x0ffffffe18137810 */ /* 0x000fe40007ffe0ff */
[----:B------:R-:W-:-:S03]  /*6f10*/  IADD3 R39, PT, PT, RZ, -UR15, RZ ;  /* 0x8000000fff277c10 */ /* 0x000fc6000fffe0ff */
[----:B------:R-:W-:Y:S01]  /*6f20*/  IMAD.HI.U32 R22, R22, R23, RZ ;  /* 0x0000001716167227 */ /* 0x000fe200078e00ff */
[----:B------:R-:W0:Y:S03]  /*6f30*/  F2I.FTZ.U32.TRUNC.NTZ R19, R19 ;  /* 0x0000001300137305 */ /* 0x000e26000021f000 */
[----:B------:R-:W-:-:S04]  /*6f40*/  IMAD.MOV R40, RZ, RZ, -R22 ;  /* 0x000000ffff287224 */ /* 0x000fc800078e0a16 */
[----:B------:R-:W-:Y:S02]  /*6f50*/  IMAD R18, R40, UR14, R23 ;  /* 0x0000000e28127c24 */ /* 0x000fe4000f8e0217 */
[----:B--2---:R-:W1:Y:S03]  /*6f60*/  I2F.U32.RP R40, UR18 ;  /* 0x0000001200287d06 */ /* 0x004e660008209000 */
[----:B------:R-:W-:Y:S01]  /*6f70*/  ISETP.GE.U32.AND P1, PT, R18, UR14, PT ;  /* 0x0000000e12007c0c */ /* 0x000fe2000bf26070 */
[----:B0-----:R-:W-:-:S04]  /*6f80*/  IMAD R39, R39, R19, RZ ;  /* 0x0000001327277224 */ /* 0x001fc800078e02ff */
[----:B-1----:R-:W0:Y:S08]  /*6f90*/  MUFU.RCP R40, R40 ;  /* 0x0000002800287308 */ /* 0x002e300000001000 */
        /* <DEDUP_REMOVED lines=12> */
[----:B0-----:R-:W-:Y:S02]  /*7060*/  VIADD R19, R40, 0xffffffe ;  /* 0x0ffffffe28137836 */ /* 0x001fe40000000000 */
        /* <DEDUP_REMOVED lines=50> */
.L_x_7304:
        /* <DEDUP_REMOVED lines=56> */
.L_x_7305:
        /* <DEDUP_REMOVED lines=27> */
.L_x_7303:
[----:B------:R-:W1:Y:S01]  /*78c0*/  LDC.64 R18, c[0x0][0x380] ;  /* 0x0000e000ff127b82 */ /* 0x000e620000000a00 */
[----:B------:R-:W2:Y:S02]  /*78d0*/  LDCU UR4, c[0x0][0x3ec] ;  /* 0x00007d80ff0477ac */ /* 0x000ea40008000800 */
[----:B--2---:R-:W-:-:S04]  /*78e0*/  IMAD R23, R23, UR4, R0 ;  /* 0x0000000417177c24 */ /* 0x004fc8000f8e0200 */
[----:B-1----:R-:W-:-:S06]  /*78f0*/  IMAD.WIDE.U32 R18, R23, 0x8, R18 ;  /* 0x0000000817127825 */ /* 0x002fcc00078e0012 */
[----:B------:R-:W5:Y:S01]  /*7900*/  LDG.E.64 R18, desc[UR16][R18.64] ;  /* 0x0000001012127981 */ /* 0x000f62000c1e1b00 */
[----:B------:R-:W-:Y:S05]  /*7910*/  BRA `(.L_x_7300) ;  /* 0x0000000000747947 */ /* 0x000fea0003800000 */
.L_x_7278:
        /* <DEDUP_REMOVED lines=29> */
.L_x_7300:
[----:B0-----:R-:W-:Y:S05]  /*7af0*/  BSYNC.RECONVERGENT B0 ;  /* 0x0000000000007941 */ /* 0x001fea0003800200 */
.L_x_7277:
[----:B------:R-:W0:Y:S02]  /*7b00*/  LDC R0, c[0x0][0x528] ;  /* 0x00014a00ff007b82 */ /* 0x000e240000000800 */
[----:B0-----:R-:W-:-:S13]  /*7b10*/  ISETP.GE.AND P0, PT, R0, 0x2, PT ;  /* 0x000000020000780c */ /* 0x001fda0003f06270 */
[----:B------:R-:W-:Y:S05]  /*7b20*/  @!P0 BRA `(.L_x_7306) ;  /* 0x0000006c00208947 */ /* 0x000fea0003800000 */
[----:B------:R-:W-:Y:S01]  /*7b30*/  ISETP.GE.U32.AND P0, PT, R38, R25, PT ;  /* 0x000000192600720c */ /* 0x000fe20003f06070 */
[----:B------:R-:W-:-:S12]  /*7b40*/  BSSY.RECONVERGENT B0, `(.L_x_7307) ;  /* 0x00001b0000007945 */ /* 0x000fd80003800200 */
[----:B------:R-:W-:Y:S05]  /*7b50*/  @P0 BRA `(.L_x_7308) ;  /* 0x0000001800b80947 */ /* 0x000fea0003800000 */
[C---:B------:R-:W-:Y:S01]  /*7b60*/  VIADD R22, R0.reuse, 0xfffffffe ;  /* 0xfffffffe00167836 */ /* 0x040fe20000000000 */
[----:B------:R-:W-:Y:S01]  /*7b70*/  IADD3 R46, PT, PT, R0, -0x1, RZ ;  /* 0xffffffff002e7810 */ /* 0x000fe20007ffe0ff */
[----:B------:R-:W0:Y:S01]  /*7b80*/  LDCU UR10, c[0x0][0x528] ;  /* 0x0000a500ff0a77ac */ /* 0x000e220008000800 */
[----:B------:R-:W-:Y:S01]  /*7b90*/  IMAD.MOV.U32 R39, RZ, RZ, RZ ;  /* 0x000000ffff277224 */ /* 0x000fe200078e00ff */
[----:B------:R-:W-:Y:S02]  /*7ba0*/  MOV R24, R38 ;  /* 0x0000002600187202 */ /* 0x000fe40000000f00 */
[----:B------:R-:W-:Y:S02]  /*7bb0*/  ISETP.GE.U32.AND P1, PT, R22, 0x7, PT ;  /* 0x000000071600780c */ /* 0x000fe40003f26070 */
[----:B------:R-:W-:-:S11]  /*7bc0*/  LOP3.LUT P0, RZ, R46, 0x7, RZ, 0xc0, !PT ;  /* 0x000000072eff7812 */ /* 0x000fd6000780c0ff */
[----:B------:R-:W-:Y:S05]  /*7bd0*/  @!P1 BRA `(.L_x_7309) ;  /* 0x0000000c00409947 */ /* 0x000fea0003800000 */
[----:B------:R-:W-:Y:S01]  /*7be0*/  IMAD.MOV.U32 R39, RZ, RZ, RZ ;  /* 0x000000ffff277224 */ /* 0x000fe200078e00ff */
[----:B------:R-:W-:Y:S01]  /*7bf0*/  MOV R24, R38 ;  /* 0x0000002600187202 */ /* 0x000fe20000000f00 */
[----:B------:R-:W-:-:S06]  /*7c00*/  UMOV UR4, URZ ;  /* 0x000000ff00047c82 */ /* 0x000fcc0008000000 */
.L_x_7310:
        /* <DEDUP_REMOVED lines=52> */
[----:B------:R-:W-:-:S04]  /*7f50*/  UIADD3 UR4, UPT, UPT, UR4, 0x8, URZ ;  /* 0x0000000804047890 */ /* 0x000fc8000fffe0ff */
[----:B------:R-:W-:Y:S01]  /*7f60*/  IADD3 R23, PT, PT, -R26, RZ, RZ ;  /* 0x000000ff1a177210 */ /* 0x000fe20007ffe1ff */
[----:B------:R-:W-:Y:S01]  /*7f70*/  UISETP.NE.AND UP0, UPT, UR4, UR5, UPT ;  /* 0x000000050400728c */ /* 0x000fe2000bf05270 */
        /* <DEDUP_REMOVED lines=11> */
[----:B------:R-:W-:-:S06]  /*8030*/  IMAD.HI.U32 R41, R23, R41, R22 ;  /* 0x0000002917297227 */ /* 0x000fcc00078e0016 */
[----:B------:R-:W-:Y:S01]  /*8040*/  @P2 VIADD R26, R26, 0x1 ;  /* 0x000000011a1a2836 */ /* 0x000fe20000000000 */
[----:B------:R-:W-:Y:S02]  /*8050*/  @!P3 LOP3.LUT R26, RZ, UR21, RZ, 0x33, !PT ;  /* 0x00000015ff1abc12 */ /* 0x000fe4000f8e33ff */
[----:B------:R-:W-:-:S03]  /*8060*/  ISETP.NE.U32.AND P3, PT, RZ, UR22, PT ;  /* 0x00000016ff007c0c */ /* 0x000fc6000bf65070 */
[----:B------:R-:W-:Y:S01]  /*8070*/  IMAD.HI.U32 R40, R41, R26, RZ ;  /* 0x0000001a29287227 */ /* 0x000fe200078e00ff */
[----:B------:R-:W-:-:S03]  /*8080*/  IADD3 R41, PT, PT, RZ, -UR23, RZ ;  /* 0x80000017ff297c10 */ /* 0x000fc6000fffe0ff */
[----:B------:R-:W-:-:S04]  /*8090*/  IMAD.MOV R23, RZ, RZ, -R40 ;  /* 0x000000ffff177224 */ /* 0x000fc800078e0a28 */
[----:B------:R-:W-:Y:S01]  /*80a0*/  IMAD R22, R23, UR22, R26 ;  /* 0x0000001617167c24 */ /* 0x000fe2000f8e021a */
[----:B------:R-:W-:Y:S02]  /*80b0*/  IADD3 R23, PT, PT, R42, 0xffffffe, RZ ;  /* 0x0ffffffe2a177810 */ /* 0x000fe40007ffe0ff */
[----:B------:R-:W1:Y:S02]  /*80c0*/  I2F.U32.RP R42, UR24 ;  /* 0x00000018002a7d06 */ /* 0x000e640008209000 */
[----:B------:R-:W-:-:S06]  /*80d0*/  ISETP.GE.U32.AND P1, PT, R22, UR22, PT ;  /* 0x0000001616007c0c */ /* 0x000fcc000bf26070 */
[----:B------:R-:W3:Y:S07]  /*80e0*/  F2I.FTZ.U32.TRUNC.NTZ R23, R23 ;  /* 0x0000001700177305 */ /* 0x000eee000021f000 */
[----:B------:R-:W-:Y:S01]  /*80f0*/  @P1 VIADD R22, R22, -UR22 ;  /* 0x8000001616161c36 */ /* 0x000fe20008000000 */
[----:B-1----:R-:W1:Y:S01]  /*8100*/  MUFU.RCP R42, R42 ;  /* 0x0000002a002a7308 */ /* 0x002e620000001000 */
[----:B------:R-:W-:-:S03]  /*8110*/  @P1 VIADD R40, R40, 0x1 ;  /* 0x0000000128281836 */ /* 0x000fc60000000000 */
[----:B------:R-:W-:Y:S01]  /*8120*/  ISETP.GE.U32.AND P2, PT, R22, UR22, PT ;  /* 0x0000001616007c0c */ /* 0x000fe2000bf46070 */
[----:B------:R-:W-:Y:S02]  /*8130*/  IMAD.MOV.U32 R22, RZ, RZ, RZ ;  /* 0x000000ffff167224 */ /* 0x000fe400078e00ff */
[----:B---3--:R-:W-:-:S04]  /*8140*/  IMAD R41, R41, R23, RZ ;  /* 0x0000001729297224 */ /* 0x008fc800078e02ff */
[----:B------:R-:W-:-:S06]  /*8150*/  IMAD.HI.U32 R41, R23, R41, R22 ;  /* 0x0000002917297227 */ /* 0x000fcc00078e0016 */
        /* <DEDUP_REMOVED lines=49> */
[----:B------:R-:W1:Y:S02]  /*8470*/  I2F.U32.RP R47, UR28 ;  /* 0x0000001c002f7d06 */ /* 0x000e640008209000 */
[----:B------:R-:W-:Y:S02]  /*8480*/  IMAD R45, RZ, RZ, -UR27 ;  /* 0x8000001bff2d7e24 */ /* 0x000fe4000f8e02ff */
        /* <DEDUP_REMOVED lines=21> */
[----:B-1----:R-:W-:-:S04]  /*85e0*/  IADD3 R23, PT, PT, R47, 0xffffffe, RZ ;  /* 0x0ffffffe2f177810 */ /* 0x002fc80007ffe0ff */
[C---:B------:R-:W-:Y:S02]  /*85f0*/  ISETP.GE.U32.AND P1, PT, R22.reuse, UR27, PT ;  /* 0x0000001b16007c0c */ /* 0x040fe4000bf26070 */
[----:B------:R-:W1:Y:S11]  /*8600*/  F2I.FTZ.U32.TRUNC.NTZ R23, R23 ;  /* 0x0000001700177305 */ /* 0x000e76000021f000 */
        /* <DEDUP_REMOVED lines=19> */
[----:B------:R-:W-:Y:S01]  /*8740*/  IMAD R40, R39, UR23, R40 ;  /* 0x0000001727287c24 */ /* 0x000fe2000f8e0228 */
[----:B------:R-:W-:Y:S01]  /*8750*/  ISETP.GE.U32.AND P1, PT, R47, UR28, PT ;  /* 0x0000001c2f007c0c */ /* 0x000fe2000bf26070 */
[----:B0-----:R-:W-:Y:S01]  /*8760*/  IMAD R23, R23, UR12, R24 ;  /* 0x0000000c17177c24 */ /* 0x001fe2000f8e0218 */
[----:B------:R-:W-:Y:S01]  /*8770*/  IADD3 R39, PT, PT, -R43, RZ, RZ ;  /* 0x000000ff2b277210 */ /* 0x000fe20007ffe1ff */
[----:B------:R-:W-:-:S02]  /*8780*/  IMAD.MOV R24, RZ, RZ, -R42 ;  /* 0x000000ffff187224 */ /* 0x000fc400078e0a2a */
[----:B------:R-:W-:Y:S02]  /*8790*/  IMAD R23, R40, UR13, R23 ;  /* 0x0000000d28177c24 */ /* 0x000fe4000f8e0217 */
[----:B------:R-:W-:Y:S02]  /*87a0*/  IMAD R24, R24, UR24, R41 ;  /* 0x0000001818187c24 */ /* 0x000fe4000f8e0229 */
[----:B------:R-:W-:Y:S02]  /*87b0*/  IMAD R42, R39, UR25, R42 ;  /* 0x00000019272a7c24 */ /* 0x000fe4000f8e022a */
[----:B------:R-:W-:Y:S02]  /*87c0*/  IMAD R23, R24, UR14, R23 ;  /* 0x0000000e18177c24 */ /* 0x000fe4000f8e0217 */
[----:B------:R-:W-:Y:S01]  /*87d0*/  @P1 IADD3 R47, PT, PT, R47, -UR28, RZ ;  /* 0x8000001c2f2f1c10 */ /* 0x000fe2000fffe0ff */
[----:B------:R-:W-:Y:S01]  /*87e0*/  IMAD.MOV R24, RZ, RZ, -R44 ;  /* 0x000000ffff187224 */ /* 0x000fe200078e0a2c */
[----:B------:R-:W-:Y:S01]  /*87f0*/  @P1 IADD3 R22, PT, PT, R22, 0x1, RZ ;  /* 0x0000000116161810 */ /* 0x000fe20007ffe0ff */
[----:B--2---:R-:W-:Y:S01]  /*8800*/  IMAD R23, R42, UR15, R23 ;  /* 0x0000000f2a177c24 */ /* 0x004fe2000f8e0217 */
[----:B------:R-:W-:Y:S01]  /*8810*/  ISETP.GE.U32.AND P2, PT, R47, UR28, PT ;  /* 0x0000001c2f007c0c */ /* 0x000fe2000bf46070 */
[----:B------:R-:W-:-:S02]  /*8820*/  IMAD R24, R24, UR26, R43 ;  /* 0x0000001a18187c24 */ /* 0x000fc4000f8e022b */
        /* <DEDUP_REMOVED lines=11> */
.L_x_7309:
[----:B------:R-:W-:Y:S05]  /*88e0*/  @!P0 BRA `(.L_x_7311) ;  /* 0x0000000800f88947 */ /* 0x000fea0003800000 */
[----:B------:R-:W-:Y:S01]  /*88f0*/  UISETP.GE.U32.AND UP0, UPT, UR8, 0x3, UPT ;  /* 0x000000030800788c */ /* 0x000fe2000bf06070 */
[----:B------:R-:W-:-:S08]  /*8900*/  LOP3.LUT P0, RZ, R46, 0x3, RZ, 0xc0, !PT ;  /* 0x000000032eff7812 */ /* 0x000fd0000780c0ff */
        /* <DEDUP_REMOVED lines=25> */
[----:B--2---:R-:W1:Y:S01]  /*8aa0*/  I2F.U32.RP R42, UR18 ;  /* 0x00000012002a7d06 */ /* 0x004e620008209000 */
[----:B0-----:R-:W-:-:S07]  /*8ab0*/  VIADD R22, R26, 0xffffffe ;  /* 0x0ffffffe1a167836 */ /* 0x001fce0000000000 */
[----:B------:R0:W2:Y:S08]  /*8ac0*/  F2I.FTZ.U32.TRUNC.NTZ R23, R22 ;  /* 0x0000001600177305 */ /* 0x0000b0000021f000 */
[----:B-1----:R-:W-:Y:S01]  /*8ad0*/  MUFU.RCP R42, R42 ;  /* 0x0000002a002a7308 */ /* 0x002fe20000001000 */
[----:B0-----:R-:W-:Y:S02]  /*8ae0*/  HFMA2 R22, -RZ, RZ, 0, 0 ;  /* 0x00000000ff167431 */ /* 0x001fe400000001ff */
        /* <DEDUP_REMOVED lines=73> */
.L_x_7312:
[----:B------:R-:W-:Y:S05]  /*8f80*/  @!P0 BRA `(.L_x_7311) ;  /* 0x0000000400508947 */ /* 0x000fea0003800000 */
[----:B------:R-:W-:Y:S01]  /*8f90*/  UISETP.NE.AND UP0, UPT, UR9, URZ, UPT ;  /* 0x000000ff0900728c */ /* 0x000fe2000bf05270 */
[----:B------:R-:W-:-:S04]  /*8fa0*/  LOP3.LUT R22, R0, 0x1, RZ, 0xc0, !PT ;  /* 0x0000000100167812 */ /* 0x000fc800078ec0ff */
[----:B------:R-:W-:-:S04]  /*8fb0*/  ISETP.NE.U32.AND P0, PT, R22, 0x1, PT ;  /* 0x000000011600780c */ /* 0x000fc80003f05070 */
[----:B------:R-:W-:Y:S09]  /*8fc0*/  BRA.U !UP0, `(.L_x_7313) ;  /* 0x0000000108d07547 */ /* 0x000ff2000b800000 */
        /* <DEDUP_REMOVED lines=52> */
.L_x_7313:
        /* <DEDUP_REMOVED lines=28> */
.L_x_7311:
[----:B0-----:R-:W0:Y:S01]  /*94d0*/  LDCU.64 UR10, c[0x0][0x610] ;  /* 0x0000c200ff0a77ac */ /* 0x001e220008000a00 */
[----:B------:R-:W1:Y:S01]  /*94e0*/  LDC.64 R40, c[0x0][0x458] ;  /* 0x00011600ff287b82 */ /* 0x000e620000000a00 */
[----:B------:R-:W2:Y:S01]  /*94f0*/  LDCU UR4, c[0x0][0x4c4] ;  /* 0x00009880ff0477ac */ /* 0x000ea20008000800 */
[----:B0-----:R-:W0:Y:S01]  /*9500*/  DSETP.GEU.AND P0, PT, R6, UR10, PT ;  /* 0x0000000a06007e2a */ /* 0x001e22000bf0e000 */
[----:B------:R-:W3:Y:S01]  /*9510*/  LDCU.64 UR10, c[0x0][0x530] ;  /* 0x0000a600ff0a77ac */ /* 0x000ee20008000a00 */
[----:B0-----:R-:W-:Y:S01]  /*9520*/  FSEL R7, RZ, 1.875, P0 ;  /* 0x3ff00000ff077808 */ /* 0x001fe20000000000 */
[----:B--2---:R-:W-:Y:S01]  /*9530*/  IMAD R39, R24, UR4, R39 ;  /* 0x0000000418277c24 */ /* 0x004fe2000f8e0227 */
[----:B------:R-:W-:-:S03]  /*9540*/  MOV R6, RZ ;  /* 0x000000ff00067202 */ /* 0x000fc60000000f00 */
[C---:B-1----:R-:W-:Y:S01]  /*9550*/  IMAD.WIDE.U32 R40, R39.reuse, 0x8, R40 ;  /* 0x0000000827287825 */ /* 0x042fe200078e0028 */
[----:B---3--:R-:W-:Y:S02]  /*9560*/  IADD3 R22, P1, PT, R39, UR10, RZ ;  /* 0x0000000a27167c10 */ /* 0x008fe4000ff3e0ff */
[----:B------:R-:W-:-:S03]  /*9570*/  SEL R39, RZ, 0x1, P0 ;  /* 0x00000001ff277807 */ /* 0x000fc60000000000 */
[----:B------:R-:W-:-:S15]  /*9580*/  IMAD.X R23, RZ, RZ, UR11, P1 ;  /* 0x0000000bff177e24 */ /* 0x000fde00088e06ff */
        /* <DEDUP_REMOVED lines=11> */
.L_x_7308:
[----:B------:R-:W-:Y:S05]  /*9640*/  BSYNC.RECONVERGENT B0 ;  /* 0x0000000000007941 */ /* 0x000fea0003800200 */
.L_x_7307:
[----:B0-----:R-:W-:Y:S01]  /*9650*/  IADD3 R22, PT, PT, R33, R38, RZ ;  /* 0x0000002621167210 */ /* 0x001fe20007ffe0ff */
[----:B------:R-:W-:Y:S03]  /*9660*/  BSSY.RECONVERGENT B0, `(.L_x_7314) ;  /* 0x00001b1000007945 */ /* 0x000fe60003800200 */
[----:B------:R-:W-:-:S13]  /*9670*/  ISETP.GE.U32.AND P0, PT, R22, R25, PT ;  /* 0x000000191600720c */ /* 0x000fda0003f06070 */
[----:B------:R-:W-:Y:S05]  /*9680*/  @P0 BRA `(.L_x_7315) ;  /* 0x0000001800b80947 */ /* 0x000fea0003800000 */
[C---:B------:R-:W-:Y:S01]  /*9690*/  IADD3 R6, PT, PT, R0.reuse, -0x2, RZ ;  /* 0xfffffffe00067810 */ /* 0x040fe20007ffe0ff */
[----:B------:R-:W-:Y:S01]  /*96a0*/  VIADD R45, R0, 0xffffffff ;  /* 0xffffffff002d7836 */ /* 0x000fe20000000000 */
[----:B------:R-:W0:Y:S01]  /*96b0*/  LDCU UR10, c[0x0][0x528] ;  /* 0x0000a500ff0a77ac */ /* 0x000e220008000800 */
[----:B------:R-:W-:Y:S01]  /*96c0*/  HFMA2 R24, -RZ, RZ, 0, 0 ;  /* 0x00000000ff187431 */ /* 0x000fe200000001ff */
[----:B------:R-:W-:Y:S02]  /*96d0*/  ISETP.GE.U32.AND P1, PT, R6, 0x7, PT ;  /* 0x000000070600780c */ /* 0x000fe40003f26070 */
[----:B------:R-:W-:Y:S02]  /*96e0*/  LOP3.LUT P0, RZ, R45, 0x7, RZ, 0xc0, !PT ;  /* 0x000000072dff7812 */ /* 0x000fe4000780c0ff */
[----:B------:R-:W-:-:S09]  /*96f0*/  MOV R23, R22 ;  /* 0x0000001600177202 */ /* 0x000fd20000000f00 */
[----:B------:R-:W-:Y:S05]  /*9700*/  @!P1 BRA `(.L_x_7316) ;  /* 0x0000000c00409947 */ /* 0x000fea0003800000 */
[----:B------:R-:W-:Y:S01]  /*9710*/  IMAD.MOV.U32 R24, RZ, RZ, RZ ;  /* 0x000000ffff187224 */ /* 0x000fe200078e00ff */
[----:B------:R-:W-:Y:S01]  /*9720*/  MOV R23, R22 ;  /* 0x0000001600177202 */ /* 0x000fe20000000f00 */
[----:B------:R-:W-:-:S06]  /*9730*/  UMOV UR4, URZ ;  /* 0x000000ff00047c82 */ /* 0x000fcc0008000000 */
.L_x_7317:
        /* <DEDUP_REMOVED lines=31> */
[----:B------:R-:W4:Y:S01]  /*9930*/  LDCU UR11, c[0x0][UR11+0x3ec] ;  /* 0x00007d800b0b77ac */ /* 0x000f220008000800 */
[----:B0-----:R-:W-:-:S05]  /*9940*/  IADD3 R6, PT, PT, R26, 0xffffffe, RZ ;  /* 0x0ffffffe1a067810 */ /* 0x001fca0007ffe0ff */
[----:B--2---:R-:W0:Y:S01]  /*9950*/  I2F.U32.RP R42, UR25 ;  /* 0x00000019002a7d06 */ /* 0x004e220008209000 */
[----:B------:R-:W-:Y:S01]  /*9960*/  IADD3 R47, PT, PT, RZ, -UR25, RZ ;  /* 0x80000019ff2f7c10 */ /* 0x000fe2000fffe0ff */
[----:B------:R-:W2:Y:S01]  /*9970*/  LDCU UR28, c[0x0][UR20+0x388] ;  /* 0x00007100141c77ac */ /* 0x000ea20008000800 */
[----:B------:R-:W4:Y:S05]  /*9980*/  LDCU UR12, c[0x0][UR12+0x3ec] ;  /* 0x00007d800c0c77ac */ /* 0x000f2a0008000800 */
[----:B------:R3:W1:Y:S01]  /*9990*/  F2I.FTZ.U32.TRUNC.NTZ R7, R6 ;  /* 0x0000000600077305 */ /* 0x000662000021f000 */
[----:B------:R-:W4:Y:S01]  /*99a0*/  LDCU UR13, c[0x0][UR13+0x3ec] ;  /* 0x00007d800d0d77ac */ /* 0x000f220008000800 */
[----:B------:R-:W4:Y:S06]  /*99b0*/  LDCU UR14, c[0x0][UR14+0x3ec] ;  /* 0x00007d800e0e77ac */ /* 0x000f2c0008000800 */
[----:B0-----:R-:W-:Y:S01]  /*99c0*/  MUFU.RCP R42, R42 ;  /* 0x0000002a002a7308 */ /* 0x001fe20000001000 */
[----:B---3--:R-:W-:Y:S01]  /*99d0*/  HFMA2 R6, -RZ, RZ, 0, 0 ;  /* 0x00000000ff067431 */ /* 0x008fe200000001ff */
[----:B------:R-:W0:Y:S01]  /*99e0*/  LDCU UR15, c[0x0][UR15+0x3ec] ;  /* 0x00007d800f0f77ac */ /* 0x000e220008000800 */
[----:B------:R-:W3:Y:S01]  /*99f0*/  LDCU UR18, c[0x0][UR18+0x3ec] ;  /* 0x00007d80121277ac */ /* 0x000ee20008000800 */
[----:B-1----:R-:W-:-:S04]  /*9a00*/  IMAD R41, R41, R7, RZ ;  /* 0x0000000729297224 */ /* 0x002fc800078e02ff */
[----:B------:R-:W-:Y:S01]  /*9a10*/  I2F.U32.RP R44, UR27 ;  /* 0x0000001b002c7d06 */ /* 0x000fe20008209000 */
[----:B------:R-:W1:Y:S01]  /*9a20*/  LDCU UR19, c[0x0][UR19+0x3ec] ;  /* 0x00007d80131377ac */ /* 0x000e620008000800 */
[----:B------:R-:W-:Y:S01]  /*9a30*/  IMAD.HI.U32 R26, R7, R41, R6 ;  /* 0x00000029071a7227 */ /* 0x000fe200078e0006 */
[----:B------:R-:W1:Y:S03]  /*9a40*/  LDCU UR20, c[0x0][UR20+0x3ec] ;  /* 0x00007d80141477ac */ /* 0x000e660008000800 */
[----:B------:R-:W-:Y:S01]  /*9a50*/  VIADD R7, R39, 0xffffffe ;  /* 0x0ffffffe27077836 */ /* 0x000fe20000000000 */
[----:B------:R-:W-:Y:S01]  /*9a60*/  IADD3 R39, PT, PT, RZ, -UR22, RZ ;  /* 0x80000016ff277c10 */ /* 0x000fe2000fffe0ff */
[----:B------:R-:W-:Y:S01]  /*9a70*/  IMAD.HI.U32 R26, R26, R23, RZ ;  /* 0x000000171a1a7227 */ /* 0x000fe200078e00ff */
[----:B------:R-:W-:Y:S01]  /*9a80*/  I2F.U32.RP R41, UR24 ;  /* 0x0000001800297d06 */ /* 0x000fe20008209000 */
[----:B------:R-:W-:-:S03]  /*9a90*/  UIADD3 UR4, UPT, UPT, UR4, 0x8, URZ ;  /* 0x0000000804047890 */ /* 0x000fc6000fffe0ff */
[----:B------:R-:W-:Y:S01]  /*9aa0*/  IADD3 R40, PT, PT, -R26, RZ, RZ ;  /* 0x000000ff1a287210 */ /* 0x000fe20007ffe1ff */
[----:B------:R-:W-:-:S03]  /*9ab0*/  UISETP.NE.AND UP0, UPT, UR4, UR5, UPT ;  /* 0x000000050400728c */ /* 0x000fc6000bf05270 */
[----:B------:R-:W2:Y:S01]  /*9ac0*/  F2I.FTZ.U32.TRUNC.NTZ R7, R7 ;  /* 0x0000000700077305 */ /* 0x000ea2000021f000 */
[----:B------:R-:W-:-:S05]  /*9ad0*/  IMAD R6, R40, UR21, R23 ;  /* 0x0000001528067c24 */ /* 0x000fca000f8e0217 */
[----:B------:R-:W-:Y:S02]  /*9ae0*/  ISETP.GE.U32.AND P1, PT, R6, UR21, PT ;  /* 0x0000001506007c0c */ /* 0x000fe4000bf26070 */
[----:B------:R-:W4:Y:S01]  /*9af0*/  I2F.U32.RP R40, UR23 ;  /* 0x0000001700287d06 */ /* 0x000f220008209000 */
[----:B--2---:R-:W-:-:S07]  /*9b00*/  IMAD R39, R39, R7, RZ ;  /* 0x0000000727277224 */ /* 0x004fce00078e02ff */
[----:B------:R-:W-:Y:S03]  /*9b10*/  MUFU.RCP R41, R41 ;  /* 0x0000002900297308 */ /* 0x000fe60000001000 */
[----:B------:R-:W-:Y:S01]  /*9b20*/  @P1 IADD3 R6, PT, PT, R6, -UR21, RZ ;  /* 0x8000001506061c10 */ /* 0x000fe2000fffe0ff */
[----:B------:R-:W-:-:S03]  /*9b30*/  @P1 VIADD R26, R26, 0x1 ;  /* 0x000000011a1a1836 */ /* 0x000fc60000000000 */
[----:B------:R-:W-:Y:S01]  /*9b40*/  ISETP.GE.U32.AND P2, PT, R6, UR21, PT ;  /* 0x0000001506007c0c */ /* 0x000fe2000bf46070 */
[----:B------:R-:W-:Y:S01]  /*9b50*/  HFMA2 R6, -RZ, RZ, 0, 0 ;  /* 0x00000000ff067431 */ /* 0x000fe200000001ff */
[----:B----4-:R-:W2:Y:S04]  /*9b60*/  MUFU.RCP R40, R40 ;  /* 0x0000002800287308 */ /* 0x010ea80000001000 */
[----:B------:R-:W-:-:S04]  /*9b70*/  IMAD.HI.U32 R39, R7, R39, R6 ;  /* 0x0000002707277227 */ /* 0x000fc800078e0006 */
[----:B------:R-:W-:Y:S03]  /*9b80*/  MUFU.RCP R44, R44 ;  /* 0x0000002c002c7308 */ /* 0x000fe60000001000 */
[----:B------:R-:W-:Y:S02]  /*9b90*/  @P2 IADD3 R26, PT, PT, R26, 0x1, RZ ;  /* 0x000000011a1a2810 */ /* 0x000fe40007ffe0ff */
[----:B------:R-:W-:Y:S02]  /*9ba0*/  @!P3 LOP3.LUT R26, RZ, UR21, RZ, 0x33, !PT ;  /* 0x00000015ff1abc12 */ /* 0x000fe4000f8e33ff */
[----:B------:R-:W-:Y:S01]  /*9bb0*/  ISETP.NE.U32.AND P3, PT, RZ, UR22, PT ;  /* 0x00000016ff007c0c */ /* 0x000fe2000bf65070 */
[----:B------:R-:W4:Y:S01]  /*9bc0*/  I2F.U32.RP R46, UR28 ;  /* 0x0000001c002e7d06 */ /* 0x000f220008209000 */
[----:B------:R-:W-:Y:S01]  /*9bd0*/  IADD3 R48, PT, PT, -R26, RZ, RZ ;  /* 0x000000ff1a307210 */ /* 0x000fe20007ffe1ff */
[----:B------:R-:W-:-:S04]  /*9be0*/  IMAD.HI.U32 R39, R39, R26, RZ ;  /* 0x0000001a27277227 */ /* 0x000fc800078e00ff */
[----:B------:R-:W-:-:S04]  /*9bf0*/  IMAD.MOV R7, RZ, RZ, -R39 ;  /* 0x000000ffff077224 */ /* 0x000fc800078e0a27 */
[----:B------:R-:W-:Y:S01]  /*9c00*/  IMAD R6, R7, UR22, R26 ;  /* 0x0000001607067c24 */ /* 0x000fe2000f8e021a */
[----:B--2---:R-:W-:-:S04]  /*9c10*/  IADD3 R7, PT, PT, R40, 0xffffffe, RZ ;  /* 0x0ffffffe28077810 */ /* 0x004fc80007ffe0ff */
[C---:B------:R-:W-:Y:S01]  /*9c20*/  ISETP.GE.U32.AND P1, PT, R6.reuse, UR22, PT ;  /* 0x0000001606007c0c */ /* 0x040fe2000bf26070 */
[----:B----4-:R-:W-:Y:S08]  /*9c30*/  MUFU.RCP R46, R46 ;  /* 0x0000002e002e7308 */ /* 0x010ff00000001000 */
[----:B------:R-:W2:Y:S04]  /*9c40*/  F2I.FTZ.U32.TRUNC.NTZ R7, R7 ;  /* 0x0000000700077305 */ /* 0x000ea8000021f000 */
[----:B------:R-:W-:-:S02]  /*9c50*/  @P1 IADD3 R6, PT, PT, R6, -UR22, RZ ;  /* 0x8000001606061c10 */ /* 0x000fc4000fffe0ff */
[----:B------:R-:W-:Y:S02]  /*9c60*/  @P1 IADD3 R39, PT, PT, R39, 0x1, RZ ;  /* 0x0000000127271810 */ /* 0x000fe40007ffe0ff */
[----:B------:R-:W-:Y:S01]  /*9c70*/  ISETP.GE.U32.AND P2, PT, R6, UR22, PT ;  /* 0x0000001606007c0c */ /* 0x000fe2000bf46070 */
[----:B------:R-:W-:Y:S02]  /*9c80*/  IMAD.MOV.U32 R6, RZ, RZ, RZ ;  /* 0x000000ffff067224 */ /* 0x000fe400078e00ff */
[----:B--2---:R-:W-:-:S04]  /*9c90*/  IMAD R43, R43, R7, RZ ;  /* 0x000000072b2b7224 */ /* 0x004fc800078e02ff */
[----:B------:R-:W-:Y:S01]  /*9ca0*/  IMAD.HI.U32 R6, R7, R43, R6 ;  /* 0x0000002b07067227 */ /* 0x000fe200078e0006 */
[----:B------:R-:W-:Y:S01]  /*9cb0*/  IADD3 R7, PT, PT, R41, 0xffffffe, RZ ;  /* 0x0ffffffe29077810 */ /* 0x000fe20007ffe0ff */
[----:B------:R-:W2:Y:S04]  /*9cc0*/  I2F.U32.RP R43, UR26 ;  /* 0x0000001a002b7d06 */ /* 0x000ea80008209000 */
[----:B------:R-:W-:Y:S02]  /*9cd0*/  @P2 IADD3 R39, PT, PT, R39, 0x1, RZ ;  /* 0x0000000127272810 */ /* 0x000fe40007ffe0ff */
[----:B------:R-:W-:Y:S02]  /*9ce0*/  @!P3 LOP3.LUT R39, RZ, UR22, RZ, 0x33, !PT ;  /* 0x00000016ff27bc12 */ /* 0x000fe4000f8e33ff */
[----:B------:R-:W-:-:S02]  /*9cf0*/  ISETP.NE.U32.AND P3, PT, RZ, UR23, PT ;  /* 0x00000017ff007c0c */ /* 0x000fc4000bf65070 */
[----:B------:R-:W-:Y:S01]  /*9d00*/  IADD3 R41, PT, PT, RZ, -UR24, RZ ;  /* 0x80000018ff297c10 */ /* 0x000fe2000fffe0ff */
[----:B------:R-:W-:Y:S01]  /*9d10*/  IMAD.HI.U32 R40, R6, R39, RZ ;  /* 0x0000002706287227 */ /* 0x000fe200078e00ff */
[----:B------:R-:W4:Y:S04]  /*9d20*/  F2I.FTZ.U32.TRUNC.NTZ R7, R7 ;  /* 0x0000000700077305 */ /* 0x000f28000021f000 */
[----:B------:R-:W-:-:S04]  /*9d30*/  IADD3 R6, PT, PT, -R40, RZ, RZ ;  /* 0x000000ff28067210 */ /* 0x000fc80007ffe1ff */
[----:B--2---:R-:W-:Y:S01]  /*9d40*/  MUFU.RCP R43, R43 ;  /* 0x0000002b002b7308 */ /* 0x004fe20000001000 */
[----:B------:R-:W-:-:S05]  /*9d50*/  IMAD R6, R6, UR23, R39 ;  /* 0x0000001706067c24 */ /* 0x000fca000f8e0227 */
[----:B------:R-:W-:Y:S01]  /*9d60*/  ISETP.GE.U32.AND P1, PT, R6, UR23, PT ;  /* 0x0000001706007c0c */ /* 0x000fe2000bf26070 */
[----:B----4-:R-:W-:-:S12]  /*9d70*/  IMAD R41, R41, R7, RZ ;  /* 0x0000000729297224 */ /* 0x010fd800078e02ff */
        /* <DEDUP_REMOVED lines=20> */
[----:B------:R-:W-:Y:S02]  /*9ec0*/  IADD3 R7, PT, PT, R43, 0xffffffe, RZ ;  /* 0x0ffffffe2b077810 */ /* 0x000fe40007ffe0ff */
[----:B------:R-:W-:Y:S01]  /*9ed0*/  IADD3 R47, PT, PT, RZ, -UR27, RZ ;  /* 0x8000001bff2f7c10 */ /* 0x000fe2000fffe0ff */
[----:B------:R-:W-:Y:S02]  /*9ee0*/  IMAD R43, RZ, RZ, -UR26 ;  /* 0x8000001aff2b7e24 */ /* 0x000fe4000f8e02ff */
[----:B------:R-:W-:Y:S01]  /*9ef0*/  @P2 IADD3 R41, PT, PT, R41, 0x1, RZ ;  /* 0x0000000129292810 */ /* 0x000fe20007ffe0ff */
[----:B------:R-:W2:Y:S01]  /*9f00*/  F2I.FTZ.U32.TRUNC.NTZ R7, R7 ;  /* 0x0000000700077305 */ /* 0x000ea2000021f000 */
[----:B------:R-:W-:Y:S02]  /*9f10*/  @!P3 LOP3.LUT R41, RZ, UR24, RZ, 0x33, !PT ;  /* 0x00000018ff29bc12 */ /* 0x000fe4000f8e33ff */
[----:B------:R-:W-:-:S03]  /*9f20*/  ISETP.NE.U32.AND P3, PT, RZ, UR25, PT ;  /* 0x00000019ff007c0c */ /* 0x000fc6000bf65070 */
[----:B------:R-:W-:-:S04]  /*9f30*/  IMAD.HI.U32 R42, R6, R41, RZ ;  /* 0x00000029062a7227 */ /* 0x000fc800078e00ff */
[----:B------:R-:W-:-:S04]  /*9f40*/  IMAD.MOV R6, RZ, RZ, -R42 ;  /* 0x000000ffff067224 */ /* 0x000fc800078e0a2a */
        /* <DEDUP_REMOVED lines=16> */
[----:B------:R-:W2:Y:S11]  /*a050*/  F2I.FTZ.U32.TRUNC.NTZ R7, R7 ;  /* 0x0000000700077305 */ /* 0x000eb6000021f000 */
[----:B------:R-:W-:Y:S01]  /*a060*/  @P1 VIADD R6, R6, -UR26 ;  /* 0x8000001a06061c36 */ /* 0x000fe20008000000 */
[----:B------:R-:W-:Y:S01]  /*a070*/  @P1 IADD3 R43, PT, PT, R43, 0x1, RZ ;  /* 0x000000012b2b1810 */ /* 0x000fe20007ffe0ff */
[----:B--2---:R-:W-:-:S03]  /*a080*/  IMAD R47, R47, R7, RZ ;  /* 0x000000072f2f7224 */ /* 0x004fc600078e02ff */
[----:B------:R-:W-:Y:S01]  /*a090*/  ISETP.GE.U32.AND P2, PT, R6, UR26, PT ;  /* 0x0000001a06007c0c */ /* 0x000fe2000bf46070 */
[----:B------:R-:W-:-:S05]  /*a0a0*/  HFMA2 R6, -RZ, RZ, 0, 0 ;  /* 0x00000000ff067431 */ /* 0x000fca00000001ff */
[----:B------:R-:W-:Y:S01]  /*a0b0*/  IMAD.HI.U32 R6, R7, R47, R6 ;  /* 0x0000002f07067227 */ /* 0x000fe200078e0006 */
[----:B------:R-:W-:-:S03]  /*a0c0*/  IADD3 R47, PT, PT, RZ, -UR28, RZ ;  /* 0x8000001cff2f7c10 */ /* 0x000fc6000fffe0ff */
[----:B------:R-:W-:-:S03]  /*a0d0*/  VIADD R7, R46, 0xffffffe ;  /* 0x0ffffffe2e077836 */ /* 0x000fc60000000000 */
[----:B------:R-:W-:Y:S01]  /*a0e0*/  @P2 VIADD R43, R43, 0x1 ;  /* 0x000000012b2b2836 */ /* 0x000fe20000000000 */
[----:B------:R-:W-:Y:S02]  /*a0f0*/  @!P3 LOP3.LUT R43, RZ, UR26, RZ, 0x33, !PT ;  /* 0x0000001aff2bbc12 */ /* 0x000fe4000f8e33ff */
[----:B------:R-:W2:Y:S01]  /*a100*/  F2I.FTZ.U32.TRUNC.NTZ R7, R7 ;  /* 0x0000000700077305 */ /* 0x000ea2000021f000 */
[----:B------:R-:W-:Y:S02]  /*a110*/  ISETP.NE.U32.AND P3, PT, RZ, UR27, PT ;  /* 0x0000001bff007c0c */ /* 0x000fe4000bf65070 */
[----:B------:R-:W-:-:S05]  /*a120*/  IMAD.HI.U32 R44, R6, R43, RZ ;  /* 0x0000002b062c7227 */ /* 0x000fca00078e00ff */
[----:B------:R-:W-:-:S05]  /*a130*/  IADD3 R6, PT, PT, -R44, RZ, RZ ;  /* 0x000000ff2c067210 */ /* 0x000fca0007ffe1ff */
        /* <DEDUP_REMOVED lines=14> */
[----:B------:R-:W-:Y:S01]  /*a220*/  IMAD R7, R48, UR21, R23 ;  /* 0x0000001530077c24 */ /* 0x000fe2000f8e0217 */
[----:B------:R-:W-:Y:S02]  /*a230*/  IADD3 R23, PT, PT, -R39, RZ, RZ ;  /* 0x000000ff27177210 */ /* 0x000fe40007ffe1ff */
[----:B------:R-:W-:Y:S01]  /*a240*/  ISETP.GE.U32.AND P1, PT, R46, UR28, PT ;  /* 0x0000001c2e007c0c */ /* 0x000fe2000bf26070 */
[----:B------:R-:W-:Y:S02]  /*a250*/  IMAD R7, R7, UR11, R24 ;  /* 0x0000000b07077c24 */ /* 0x000fe4000f8e0218 */
        /* <DEDUP_REMOVED lines=8> */
[----:B------:R-:W-:Y:S01]  /*a2e0*/  @P1 IADD3 R46, PT, PT, R46, -UR28, RZ ;  /* 0x8000001c2e2e1c10 */ /* 0x000fe2000fffe0ff */
[----:B------:R-:W-:Y:S01]  /*a2f0*/  IMAD.MOV R24, RZ, RZ, -R42 ;  /* 0x000000ffff187224 */ /* 0x000fe200078e0a2a */
[----:B------:R-:W-:Y:S01]  /*a300*/  @P1 IADD3 R6, PT, PT, R6, 0x1, RZ ;  /* 0x0000000106061810 */ /* 0x000fe20007ffe0ff */
[----:B------:R-:W-:Y:S01]  /*a310*/  IMAD R7, R40, UR14, R7 ;  /* 0x0000000e28077c24 */ /* 0x000fe2000f8e0207 */
[----:B------:R-:W-:Y:S01]  /*a320*/  ISETP.GE.U32.AND P2, PT, R46, UR28, PT ;  /* 0x0000001c2e007c0c */ /* 0x000fe2000bf46070 */
[----:B------:R-:W-:-:S02]  /*a330*/  IMAD R24, R24, UR25, R41 ;  /* 0x0000001918187c24 */ /* 0x000fc4000f8e0229 */
[----:B------:R-:W-:Y:S02]  /*a340*/  IMAD R42, R23, UR26, R42 ;  /* 0x0000001a172a7c24 */ /* 0x000fe4000f8e022a */
[----:B0-----:R-:W-:Y:S01]  /*a350*/  IMAD R7, R24, UR15, R7 ;  /* 0x0000000f18077c24 */ /* 0x001fe2000f8e0207 */
[----:B------:R-:W-:-:S03]  /*a360*/  IADD3 R24, PT, PT, -R44, RZ, RZ ;  /* 0x000000ff2c187210 */ /* 0x000fc60007ffe1ff */
[----:B---3--:R-:W-:Y:S02]  /*a370*/  IMAD R7, R42, UR18, R7 ;  /* 0x000000122a077c24 */ /* 0x008fe4000f8e0207 */
[----:B------:R-:W-:Y:S02]  /*a380*/  IMAD R24, R24, UR27, R43 ;  /* 0x0000001b18187c24 */ /* 0x000fe4000f8e022b */
[----:B------:R-:W-:Y:S01]  /*a390*/  @P2 VIADD R6, R6, 0x1 ;  /* 0x0000000106062836 */ /* 0x000fe20000000000 */
[----:B------:R-:W-:Y:S01]  /*a3a0*/  @!P3 LOP3.LUT R6, RZ, UR28, RZ, 0x33, !PT ;  /* 0x0000001cff06bc12 */ /* 0x000fe2000f8e33ff */
[----:B-1----:R-:W-:-:S03]  /*a3b0*/  IMAD R24, R24, UR19, R7 ;  /* 0x0000001318187c24 */ /* 0x002fc6000f8e0207 */
[----:B------:R-:W-:-:S05]  /*a3c0*/  IADD3 R23, PT, PT, -R6, RZ, RZ ;  /* 0x000000ff06177210 */ /* 0x000fca0007ffe1ff */
[----:B------:R-:W-:Y:S02]  /*a3d0*/  IMAD R7, R23, UR28, R44 ;  /* 0x0000001c17077c24 */ /* 0x000fe4000f8e022c */
[----:B------:R-:W-:Y:S02]  /*a3e0*/  IMAD.MOV.U32 R23, RZ, RZ, R6 ;  /* 0x000000ffff177224 */ /* 0x000fe400078e0006 */
[----:B------:R-:W-:Y:S01]  /*a3f0*/  IMAD R24, R7, UR20, R24 ;  /* 0x0000001407187c24 */ /* 0x000fe2000f8e0218 */
[----:B------:R-:W-:Y:S06]  /*a400*/  BRA.U UP0, `(.L_x_7317) ;  /* 0xfffffff100cc7547 */ /* 0x000fec000b83ffff */
.L_x_7316:
        /* <DEDUP_REMOVED lines=95> */
[----:B----4-:R-:W-:Y:S02]  /*aa00*/  IMAD R7, R7, UR4, R24 ;  /* 0x0000000407077c24 */ /* 0x010fe4000f8e0218 */
[----:B------:R-:W-:Y:S02]  /*aa10*/  IMAD R26, R23, UR15, R26 ;  /* 0x0000000f171a7c24 */ /* 0x000fe4000f8e021a */
[----:B------:R-:W-:Y:S01]  /*aa20*/  @P2 VIADD R41, R41, 0x1 ;  /* 0x0000000129292836 */ /* 0x000fe20000000000 */
[----:B------:R-:W-:Y:S01]  /*aa30*/  @!P3 LOP3.LUT R41, RZ, UR19, RZ, 0x33, !PT ;  /* 0x00000013ff29bc12 */ /* 0x000fe2000f8e33ff */
[----:B------:R-:W-:-:S02]  /*aa40*/  IMAD R7, R26, UR11, R7 ;  /* 0x0000000b1a077c24 */ /* 0x000fc4000f8e0207 */
[----:B------:R-:W-:Y:S01]  /*aa50*/  IMAD R6, R6, UR18, R39 ;  /* 0x0000001206067c24 */ /* 0x000fe2000f8e0227 */
[----:B------:R-:W-:-:S03]  /*aa60*/  IADD3 R23, PT, PT, -R41, RZ, RZ ;  /* 0x000000ff29177210 */ /* 0x000fc60007ffe1ff */
[----:B------:R-:W-:Y:S02]  /*aa70*/  IMAD R6, R6, UR12, R7 ;  /* 0x0000000c06067c24 */ /* 0x000fe4000f8e0207 */
[----:B------:R-:W-:Y:S02]  /*aa80*/  IMAD R7, R23, UR19, R40 ;  /* 0x0000001317077c24 */ /* 0x000fe4000f8e0228 */
[----:B------:R-:W-:Y:S02]  /*aa90*/  IMAD.MOV.U32 R23, RZ, RZ, R41 ;  /* 0x000000ffff177224 */ /* 0x000fe400078e0029 */
[----:B--2---:R-:W-:-:S07]  /*aaa0*/  IMAD R24, R7, UR13, R6 ;  /* 0x0000000d07187c24 */ /* 0x004fce000f8e0206 */
.L_x_7319:
        /* <DEDUP_REMOVED lines=20> */
[----:B0-----:R-:W-:-:S07]  /*abf0*/  IADD3 R6, PT, PT, R26, 0xffffffe, RZ ;  /* 0x0ffffffe1a067810 */ /* 0x001fce0007ffe0ff */
[----:B------:R0:W1:Y:S02]  /*ac00*/  F2I.FTZ.U32.TRUNC.NTZ R7, R6 ;  /* 0x0000000600077305 */ /* 0x000064000021f000 */
[----:B0-----:R-:W-:Y:S02]  /*ac10*/  IMAD.MOV.U32 R6, RZ, RZ, RZ ;  /* 0x000000ffff067224 */ /* 0x001fe400078e00ff */
[----:B-1----:R-:W-:-:S04]  /*ac20*/  IMAD R39, R39, R7, RZ ;  /* 0x0000000727277224 */ /* 0x002fc800078e02ff */
[----:B------:R-:W-:Y:S01]  /*ac30*/  IMAD.HI.U32 R26, R7, R39, R6 ;  /* 0x00000027071a7227 */ /* 0x000fe200078e0006 */
[----:B------:R-:W-:Y:S02]  /*ac40*/  IADD3 R6, PT, PT, R41, 0xffffffe, RZ ;  /* 0x0ffffffe29067810 */ /* 0x000fe40007ffe0ff */
[----:B------:R-:W-:Y:S02]  /*ac50*/  IADD3 R39, PT, PT, RZ, -UR13, RZ ;  /* 0x8000000dff277c10 */ /* 0x000fe4000fffe0ff */
        /* <DEDUP_REMOVED lines=30> */
.L_x_7320:
        /* <DEDUP_REMOVED lines=28> */
.L_x_7318:
[----:B0-----:R-:W0:Y:S01]  /*b000*/  LDCU.64 UR10, c[0x0][0x610] ;  /* 0x0000c200ff0a77ac */ /* 0x001e220008000a00 */
[----:B------:R-:W1:Y:S01]  /*b010*/  LDC.64 R40, c[0x0][0x458] ;  /* 0x00011600ff287b82 */ /* 0x000e620000000a00 */
[----:B------:R-:W-:Y:S01]  /*b020*/  IMAD.MOV.U32 R6, RZ, RZ, RZ ;  /* 0x000000ffff067224 */ /* 0x000fe200078e00ff */
[----:B------:R-:W2:Y:S01]  /*b030*/  LDCU UR4, c[0x0][0x4c4] ;  /* 0x00009880ff0477ac */ /* 0x000ea20008000800 */
[----:B0-----:R-:W0:Y:S01]  /*b040*/  DSETP.GEU.AND P0, PT, R8, UR10, PT ;  /* 0x0000000a08007e2a */ /* 0x001e22000bf0e000 */
[----:B------:R-:W3:Y:S01]  /*b050*/  LDCU.64 UR10, c[0x0][0x530] ;  /* 0x0000a600ff0a77ac */ /* 0x000ee20008000a00 */
[----:B0-----:R-:W-:Y:S01]  /*b060*/  FSEL R7, RZ, 1.875, P0 ;  /* 0x3ff00000ff077808 */ /* 0x001fe20000000000 */
[----:B--2---:R-:W-:-:S04]  /*b070*/  IMAD R23, R23, UR4, R24 ;  /* 0x0000000417177c24 */ /* 0x004fc8000f8e0218 */
[C---:B-1----:R-:W-:Y:S01]  /*b080*/  IMAD.WIDE.U32 R40, R23.reuse, 0x8, R40 ;  /* 0x0000000817287825 */ /* 0x042fe200078e0028 */
[----:B---3--:R-:W-:Y:S02]  /*b090*/  IADD3 R8, P1, PT, R23, UR10, RZ ;  /* 0x0000000a17087c10 */ /* 0x008fe4000ff3e0ff */
[----:B------:R-:W-:Y:S02]  /*b0a0*/  SEL R23, RZ, 0x1, P0 ;  /* 0x00000001ff177807 */ /* 0x000fe40000000000 */
[----:B------:R-:W-:-:S15]  /*b0b0*/  IADD3.X R9, PT, PT, RZ, UR11, RZ, P1, !PT ;  /* 0x0000000bff097c10 */ /* 0x000fde0008ffe4ff */
[----:B------:R-:W-:-:S15]  /*b0c0*/  NOP ;  /* 0x0000000000007918 */ /* 0x000fde0000000000 */
[----:B------:R-:W-:-:S15]  /*b0d0*/  NOP ;  /* 0x0000000000007918 */ /* 0x000fde0000000000 */
[----:B------:R-:W-:-:S07]  /*b0e0*/  NOP ;  /* 0x0000000000007918 */ /* 0x000fce0000000000 */
        /* <DEDUP_REMOVED lines=8> */
.L_x_7315:
[----:B------:R-:W-:Y:S05]  /*b170*/  BSYNC.RECONVERGENT B0 ;  /* 0x0000000000007941 */ /* 0x000fea0003800200 */
.L_x_7314:
[----:B------:R-:W-:Y:S01]  /*b180*/  IADD3 R22, PT, PT, R33, R22, RZ ;  /* 0x0000001621167210 */ /* 0x000fe20007ffe0ff */
[----:B------:R-:W-:Y:S03]  /*b190*/  BSSY.RECONVERGENT B0, `(.L_x_7321) ;  /* 0x00001b1000007945 */ /* 0x000fe60003800200 */
[----:B------:R-:W-:-:S13]  /*b1a0*/  ISETP.GE.U32.AND P0, PT, R22, R25, PT ;  /* 0x000000191600720c */ /* 0x000fda0003f06070 */
[----:B------:R-:W-:Y:S05]  /*b1b0*/  @P0 BRA `(.L_x_7322) ;  /* 0x0000001800b80947 */ /* 0x000fea0003800000 */
[C---:B0-----:R-:W-:Y:S01]  /*b1c0*/  VIADD R6, R0.reuse, 0xfffffffe ;  /* 0xfffffffe00067836 */ /* 0x041fe20000000000 */
[----:B------:R-:W-:Y:S01]  /*b1d0*/  IADD3 R43, PT, PT, R0, -0x1, RZ ;  /* 0xffffffff002b7810 */ /* 0x000fe20007ffe0ff */
[----:B------:R-:W0:Y:S01]  /*b1e0*/  LDCU UR10, c[0x0][0x528] ;  /* 0x0000a500ff0a77ac */ /* 0x000e220008000800 */
[----:B------:R-:W-:Y:S02]  /*b1f0*/  HFMA2 R8, -RZ, RZ, 0, 0 ;  /* 0x00000000ff087431 */ /* 0x000fe400000001ff */
[----:B------:R-:W-:Y:S01]  /*b200*/  IMAD.MOV.U32 R9, RZ, RZ, R22 ;  /* 0x000000ffff097224 */ /* 0x000fe200078e0016 */
[----:B------:R-:W-:Y:S02]  /*b210*/  ISETP.GE.U32.AND P1, PT, R6, 0x7, PT ;  /* 0x000000070600780c */ /* 0x000fe40003f26070 */
[----:B------:R-:W-:-:S11]  /*b220*/  LOP3.LUT P0, RZ, R43, 0x7, RZ, 0xc0, !PT ;  /* 0x000000072bff7812 */ /* 0x000fd6000780c0ff */
[----:B------:R-:W-:Y:S05]  /*b230*/  @!P1 BRA `(.L_x_7323) ;  /* 0x0000000c00409947 */ /* 0x000fea0003800000 */
[----:B------:R-:W-:Y:S01]  /*b240*/  MOV R8, RZ ;  /* 0x000000ff00087202 */ /* 0x000fe20000000f00 */
[----:B------:R-:W-:Y:S01]  /*b250*/  UMOV UR4, URZ ;  /* 0x000000ff00047c82 */ /* 0x000fe20008000000 */
[----:B------:R-:W-:-:S07]  /*b260*/  MOV R9, R22 ;  /* 0x0000001600097202 */ /* 0x000fce0000000f00 */
.L_x_7324:
        /* <DEDUP_REMOVED lines=22> */
[----:B------:R-:W-:Y:S02]  /*b3d0*/  ULEA UR19, UR19, UR20, 0x2 ;  /* 0x0000001413137291 */ /* 0x000fe4000f8e10ff */
[----:B------:R-:W-:-:S02]  /*b3e0*/  UIADD3 UR10, UPT, UPT, UR10, -0x8, URZ ;  /* 0xfffffff80a0a7890 */ /* 0x000fc4000fffe0ff */
[----:B------:R-:W4:Y:S01]  /*b3f0*/  LDCU UR25, c[0x0][UR15+0x388] ;  /* 0x000071000f1977ac */ /* 0x000f220008000800 */
[----:B0-----:R-:W0:Y:S01]  /*b400*/  MUFU.RCP R23, R23 ;  /* 0x0000001700177308 */ /* 0x001e220000001000 */
[----:B------:R-:W-:-:S04]  /*b410*/  ULEA UR20, UR10, UR20, 0x2 ;  /* 0x000000140a147291 */ /* 0x000fc8000f8e10ff */
[----:B------:R-:W2:Y:S03]  /*b420*/  LDCU UR26, c[0x0][UR18+0x388] ;  /* 0x00007100121a77ac */ /* 0x000ea60008000800 */
[----:B-1----:R-:W-:Y:S01]  /*b430*/  MUFU.RCP R26, R26 ;  /* 0x0000001a001a7308 */ /* 0x002fe20000001000 */
[----:B------:R-:W1:Y:S01]  /*b440*/  LDCU UR27, c[0x0][UR19+0x388] ;  /* 0x00007100131b77ac */ /* 0x000e620008000800 */
[----:B------:R-:W1:Y:S06]  /*b450*/  LDCU UR11, c[0x0][UR11+0x3ec] ;  /* 0x00007d800b0b77ac */ /* 0x000e6c0008000800 */
[----:B---3--:R-:W3:Y:S01]  /*b460*/  I2F.U32.RP R40, UR24 ;  /* 0x0000001800287d06 */ /* 0x008ee20008209000 */
[----:B----4-:R-:W-:Y:S01]  /*b470*/  IMAD R45, RZ, RZ, -UR25 ;  /* 0x80000019ff2d7e24 */ /* 0x010fe2000f8e02ff */
[----:B------:R-:W4:Y:S01]  /*b480*/  LDCU UR28, c[0x0][UR20+0x388] ;  /* 0x00007100141c77ac */ /* 0x000f220008000800 */
        /* <DEDUP_REMOVED lines=10> */
[----:B------:R-:W-:Y:S01]  /*b530*/  I2F.U32.RP R41, UR26 ;  /* 0x0000001a00297d06 */ /* 0x000fe20008209000 */
[----:B------:R-:W1:Y:S01]  /*b540*/  LDCU UR19, c[0x0][UR19+0x3ec] ;  /* 0x00007d80131377ac */ /* 0x000e620008000800 */
[----:B------:R-:W-:Y:S01]  /*b550*/  IMAD.HI.U32 R24, R7, R39, R6 ;  /* 0x0000002707187227 */ /* 0x000fe200078e0006 */
[----:B------:R-:W-:Y:S01]  /*b560*/  IADD3 R7, PT, PT, R26, 0xffffffe, RZ ;  /* 0x0ffffffe1a077810 */ /* 0x000fe20007ffe0ff */
[----:B------:R-:W1:Y:S02]  /*b570*/  LDCU UR20, c[0x0][UR20+0x3ec] ;  /* 0x00007d80141477ac */ /* 0x000e640008000800 */
[----:B------:R-:W-:Y:S02]  /*b580*/  IMAD R39, RZ, RZ, -UR22 ;  /* 0x80000016ff277e24 */ /* 0x000fe4000f8e02ff */
[----:B------:R-:W4:Y:S01]  /*b590*/  I2F.U32.RP R26, UR23 ;  /* 0x00000017001a7d06 */ /* 0x000f220008209000 */
[----:B------:R-:W-:Y:S01]  /*b5a0*/  IMAD.HI.U32 R23, R24, R9, RZ ;  /* 0x0000000918177227 */ /* 0x000fe200078e00ff */
[----:B------:R-:W-:-:S03]  /*b5b0*/  UIADD3 UR4, UPT, UPT, UR4, 0x8, URZ ;  /* 0x0000000804047890 */ /* 0x000fc6000fffe0ff */
[----:B------:R-:W-:Y:S01]  /*b5c0*/  IMAD.MOV R24, RZ, RZ, -R23 ;  /* 0x000000ffff187224 */ /* 0x000fe200078e0a17 */
[----:B------:R-:W-:Y:S02]  /*b5d0*/  UISETP.NE.AND UP0, UPT, UR4, UR5, UPT ;  /* 0x000000050400728c */ /* 0x000fe4000bf05270 */
[----:B------:R-:W0:Y:S01]  /*b5e0*/  F2I.FTZ.U32.TRUNC.NTZ R7, R7 ;  /* 0x0000000700077305 */ /* 0x000e22000021f000 */
[----:B------:R-:W-:-:S05]  /*b5f0*/  IMAD R6, R24, UR21, R9 ;  /* 0x0000001518067c24 */ /* 0x000fca000f8e0209 */
[----:B------:R-:W-:Y:S02]  /*b600*/  ISETP.GE.U32.AND P1, PT, R6, UR21, PT ;  /* 0x0000001506007c0c */ /* 0x000fe4000bf26070 */
[----:B----4-:R-:W4:Y:S01]  /*b610*/  MUFU.RCP R26, R26 ;  /* 0x0000001a001a7308 */ /* 0x010f220000001000 */
[----:B0-----:R-:W-:-:S07]  /*b620*/  IMAD R39, R39, R7, RZ ;  /* 0x0000000727277224 */ /* 0x001fce00078e02ff */
[----:B------:R-:W-:Y:S03]  /*b630*/  MUFU.RCP R41, R41 ;  /* 0x0000002900297308 */ /* 0x000fe60000001000 */
[----:B------:R-:W-:Y:S02]  /*b640*/  @P1 IADD3 R6, PT, PT, R6, -UR21, RZ ;  /* 0x8000001506061c10 */ /* 0x000fe4000fffe0ff */
[----:B------:R-:W-:Y:S02]  /*b650*/  @P1 IADD3 R23, PT, PT, R23, 0x1, RZ ;  /* 0x0000000117171810 */ /* 0x000fe40007ffe0ff */
[----:B------:R-:W-:Y:S01]  /*b660*/  ISETP.GE.U32.AND P2, PT, R6, UR21, PT ;  /* 0x0000001506007c0c */ /* 0x000fe2000bf46070 */
[----:B------:R-:W-:Y:S01]  /*b670*/  IMAD.MOV.U32 R6, RZ, RZ, RZ ;  /* 0x000000ffff067224 */ /* 0x000fe200078e00ff */
[----:B------:R-:W0:Y:S03]  /*b680*/  I2F.U32.RP R42, UR27 ;  /* 0x0000001b002a7d06 */ /* 0x000e260008209000 */
[----:B------:R-:W-:Y:S01]  /*b690*/  IMAD.HI.U32 R6, R7, R39, R6 ;  /* 0x0000002707067227 */ /* 0x000fe200078e0006 */
[----:B----4-:R-:W-:-:S02]  /*b6a0*/  IADD3 R7, PT, PT, R26, 0xffffffe, RZ ;  /* 0x0ffffffe1a077810 */ /* 0x010fc40007ffe0ff */
[----:B------:R-:W-:Y:S02]  /*b6b0*/  IADD3 R39, PT, PT, RZ, -UR23, RZ ;  /* 0x80000017ff277c10 */ /* 0x000fe4000fffe0ff */
[----:B------:R-:W-:Y:S03]  /*b6c0*/  I2F.U32.RP R44, UR28 ;  /* 0x0000001c002c7d06 */ /* 0x000fe60008209000 */
[----:B------:R-:W-:Y:S02]  /*b6d0*/  @P2 IADD3 R23, PT, PT, R23, 0x1, RZ ;  /* 0x0000000117172810 */ /* 0x000fe40007ffe0ff */
[----:B------:R-:W-:Y:S02]  /*b6e0*/  @!P3 LOP3.LUT R23, RZ, UR21, RZ, 0x33, !PT ;  /* 0x00000015ff17bc12 */ /* 0x000fe4000f8e33ff */
[----:B------:R-:W-:Y:S01]  /*b6f0*/  ISETP.NE.U32.AND P3, PT, RZ, UR22, PT ;  /* 0x00000016ff007c0c */ /* 0x000fe2000bf65070 */
[----:B------:R-:W4:Y:S01]  /*b700*/  F2I.FTZ.U32.TRUNC.NTZ R7, R7 ;  /* 0x0000000700077305 */ /* 0x000f22000021f000 */
[----:B------:R-:W-:Y:S01]  /*b710*/  IADD3 R46, PT, PT, -R23, RZ, RZ ;  /* 0x000000ff172e7210 */ /* 0x000fe20007ffe1ff */
[----:B------:R-:W-:-:S05]  /*b720*/  IMAD.HI.U32 R24, R6, R23, RZ ;  /* 0x0000001706187227 */ /* 0x000fca00078e00ff */
[----:B------:R-:W-:Y:S01]  /*b730*/  IADD3 R6, PT, PT, -R24, RZ, RZ ;  /* 0x000000ff18067210 */ /* 0x000fe20007ffe1ff */
[----:B0-----:R-:W-:Y:S04]  /*b740*/  MUFU.RCP R42, R42 ;  /* 0x0000002a002a7308 */ /* 0x001fe80000001000 */
[----:B------:R-:W-:Y:S02]  /*b750*/  IMAD R6, R6, UR22, R23 ;  /* 0x0000001606067c24 */ /* 0x000fe4000f8e0217 */
[----:B----4-:R-:W-:Y:S02]  /*b760*/  IMAD R39, R39, R7, RZ ;  /* 0x0000000727277224 */ /* 0x010fe400078e02ff */
        /* <DEDUP_REMOVED lines=17> */
[----:B------:R-:W4:Y:S06]  /*b880*/  F2I.FTZ.U32.TRUNC.NTZ R7, R7 ;  /* 0x0000000700077305 */ /* 0x000f2c000021f000 */
[----:B------:R-:W-:Y:S01]  /*b890*/  @P1 IADD3 R6, PT, PT, R6, -UR23, RZ ;  /* 0x8000001706061c10 */ /* 0x000fe2000fffe0ff */
[----:B------:R-:W-:Y:S01]  /*b8a0*/  @P1 VIADD R26, R26, 0x1 ;  /* 0x000000011a1a1836 */ /* 0x000fe20000000000 */
[----:B0-----:R-:W0:Y:S02]  /*b8b0*/  MUFU.RCP R40, R40 ;  /* 0x0000002800287308 */ /* 0x001e240000001000 */
[----:B------:R-:W-:Y:S01]  /*b8c0*/  ISETP.GE.U32.AND P2, PT, R6, UR23, PT ;  /* 0x0000001706007c0c */ /* 0x000fe2000bf46070 */
[----:B------:R-:W-:-:S02]  /*b8d0*/  HFMA2 R6, -RZ, RZ, 0, 0 ;  /* 0x00000000ff067431 */ /* 0x000fc400000001ff */
[----:B----4-:R-:W-:-:S04]  /*b8e0*/  IMAD R39, R39, R7, RZ ;  /* 0x0000000727277224 */ /* 0x010fc800078e02ff */
        /* <DEDUP_REMOVED lines=17> */
[----:B------:R-:W-:Y:S02]  /*ba00*/  IADD3 R41, PT, PT, RZ, -UR26, RZ ;  /* 0x8000001aff297c10 */ /* 0x000fe4000fffe0ff */
[----:B------:R-:W-:Y:S02]  /*ba10*/  IADD3 R45, PT, PT, RZ, -UR27, RZ ;  /* 0x8000001bff2d7c10 */ /* 0x000fe4000fffe0ff */
        /* <DEDUP_REMOVED lines=29> */
[----:B------:R-:W-:-:S03]  /*bbf0*/  IADD3 R7, PT, PT, R44, 0xffffffe, RZ ;  /* 0x0ffffffe2c077810 */ /* 0x000fc60007ffe0ff */
        /* <DEDUP_REMOVED lines=21> */
[----:B------:R-:W-:Y:S01]  /*bd50*/  IMAD R7, R46, UR21, R9 ;  /* 0x000000152e077c24 */ /* 0x000fe2000f8e0209 */
[----:B------:R-:W-:Y:S01]  /*bd60*/  IADD3 R9, PT, PT, -R26, RZ, RZ ;  /* 0x000000ff1a097210 */ /* 0x000fe20007ffe1ff */
[----:B------:R-:W-:Y:S01]  /*bd70*/  IMAD.MOV R46, RZ, RZ, -R24 ;  /* 0x000000ffff2e7224 */ /* 0x000fe200078e0a18 */
[----:B------:R-:W-:Y:S01]  /*bd80*/  ISETP.GE.U32.AND P1, PT, R44, UR28, PT ;  /* 0x0000001c2c007c0c */ /* 0x000fe2000bf26070 */
[----:B------:R-:W-:Y:S02]  /*bd90*/  IMAD R7, R7, UR11, R8 ;  /* 0x0000000b07077c24 */ /* 0x000fe4000f8e0208 */
[----:B------:R-:W-:Y:S02]  /*bda0*/  IMAD R8, R46, UR22, R23 ;  /* 0x000000162e087c24 */ /* 0x000fe4000f8e0217 */
[----:B------:R-:W-:Y:S01]  /*bdb0*/  IMAD R24, R9, UR23, R24 ;  /* 0x0000001709187c24 */ /* 0x000fe2000f8e0218 */
[----:B------:R-:W-:Y:S01]  /*bdc0*/  IADD3 R9, PT, PT, -R39, RZ, RZ ;  /* 0x000000ff27097210 */ /* 0x000fe20007ffe1ff */
[----:B------:R-:W-:Y:S01]  /*bdd0*/  IMAD R7, R8, UR12, R7 ;  /* 0x0000000c08077c24 */ /* 0x000fe2000f8e0207 */
[----:B------:R-:W-:-:S03]  /*bde0*/  IADD3 R8, PT, PT, -R40, RZ, RZ ;  /* 0x000000ff28087210 */ /* 0x000fc60007ffe1ff */
[----:B------:R-:W-:Y:S02]  /*bdf0*/  IMAD R7, R24, UR13, R7 ;  /* 0x0000000d18077c24 */ /* 0x000fe4000f8e0207 */
[----:B------:R-:W-:Y:S02]  /*be00*/  @P1 VIADD R44, R44, -UR28 ;  /* 0x8000001c2c2c1c36 */ /* 0x000fe40008000000 */
[----:B------:R-:W-:Y:S01]  /*be10*/  IMAD R26, R9, UR24, R26 ;  /* 0x00000018091a7c24 */ /* 0x000fe2000f8e021a */
[----:B------:R-:W-:Y:S01]  /*be20*/  IADD3 R9, PT, PT, -R41, RZ, RZ ;  /* 0x000000ff29097210 */ /* 0x000fe20007ffe1ff */
[----:B------:R-:W-:Y:S01]  /*be30*/  IMAD R8, R8, UR25, R39 ;  /* 0x0000001908087c24 */ /* 0x000fe2000f8e0227 */
[----:B------:R-:W-:Y:S01]  /*be40*/  ISETP.GE.U32.AND P2, PT, R44, UR28, PT ;  /* 0x0000001c2c007c0c */ /* 0x000fe2000bf46070 */
[----:B------:R-:W-:Y:S02]  /*be50*/  IMAD R7, R26, UR14, R7 ;  /* 0x0000000e1a077c24 */ /* 0x000fe4000f8e0207 */
[----:B------:R-:W-:-:S02]  /*be60*/  @P1 VIADD R6, R6, 0x1 ;  /* 0x0000000106061836 */ /* 0x000fc40000000000 */
[----:B--2---:R-:W-:Y:S01]  /*be70*/  IMAD R7, R8, UR15, R7 ;  /* 0x0000000f08077c24 */ /* 0x004fe2000f8e0207 */
[----:B------:R-:W-:Y:S01]  /*be80*/  IADD3 R8, PT, PT, -R42, RZ, RZ ;  /* 0x000000ff2a087210 */ /* 0x000fe20007ffe1ff */
[----:B------:R-:W-:-:S04]  /*be90*/  IMAD R40, R9, UR26, R40 ;  /* 0x0000001a09287c24 */ /* 0x000fc8000f8e0228 */
[----:B---3--:R-:W-:Y:S02]  /*bea0*/  IMAD R7, R40, UR18, R7 ;  /* 0x0000001228077c24 */ /* 0x008fe4000f8e0207 */
[----:B------:R-:W-:Y:S01]  /*beb0*/  @P2 IADD3 R6, PT, PT, R6, 0x1, RZ ;  /* 0x0000000106062810 */ /* 0x000fe20007ffe0ff */
[----:B------:R-:W-:Y:S01]  /*bec0*/  IMAD R8, R8, UR27, R41 ;  /* 0x0000001b08087c24 */ /* 0x000fe2000f8e0229 */
[----:B------:R-:W-:-:S03]  /*bed0*/  @!P3 LOP3.LUT R6, RZ, UR28, RZ, 0x33, !PT ;  /* 0x0000001cff06bc12 */ /* 0x000fc6000f8e33ff */
[----:B-1----:R-:W-:Y:S02]  /*bee0*/  IMAD R8, R8, UR19, R7 ;  /* 0x0000001308087c24 */ /* 0x002fe4000f8e0207 */
[----:B------:R-:W-:-:S04]  /*bef0*/  IMAD.MOV R9, RZ, RZ, -R6 ;  /* 0x000000ffff097224 */ /* 0x000fc800078e0a06 */
[----:B------:R-:W-:Y:S01]  /*bf00*/  IMAD R7, R9, UR28, R42 ;  /* 0x0000001c09077c24 */ /* 0x000fe2000f8e022a */
[----:B------:R-:W-:-:S03]  /*bf10*/  MOV R9, R6 ;  /* 0x0000000600097202 */ /* 0x000fc60000000f00 */
[----:B------:R-:W-:Y:S01]  /*bf20*/  IMAD R8, R7, UR20, R8 ;  /* 0x0000001407087c24 */ /* 0x000fe2000f8e0208 */
[----:B------:R-:W-:Y:S06]  /*bf30*/  BRA.U UP0, `(.L_x_7324) ;  /* 0xfffffff100cc7547 */ /* 0x000fec000b83ffff */
.L_x_7323:
        /* <DEDUP_REMOVED lines=49> */
[----:B------:R-:W0:Y:S01]  /*c250*/  I2F.U32.RP R26, UR19 ;  /* 0x00000013001a7d06 */ /* 0x000e220008209000 */
[----:B------:R-:W-:-:S03]  /*c260*/  IMAD R39, RZ, RZ, -UR18 ;  /* 0x80000012ff277e24 */ /* 0x000fc6000f8e02ff */
[----:B------:R-:W-:Y:S02]  /*c270*/  @P2 IADD3 R23, PT, PT, R23, 0x1, RZ ;  /* 0x0000000117172810 */ /* 0x000fe40007ffe0ff */
[----:B------:R-:W-:Y:S02]  /*c280*/  @!P3 LOP3.LUT R23, RZ, UR14, RZ, 0x33, !PT ;  /* 0x0000000eff17bc12 */ /* 0x000fe4000f8e33ff */
[----:B------:R-:W1:Y:S01]  /*c290*/  F2I.FTZ.U32.TRUNC.NTZ R7, R7 ;  /* 0x0000000700077305 */ /* 0x000e62000021f000 */
[----:B------:R-:W-:Y:S02]  /*c2a0*/  ISETP.NE.U32.AND P3, PT, RZ, UR15, PT ;  /* 0x0000000fff007c0c */ /* 0x000fe4000bf65070 */
[----:B------:R-:W-:-:S04]  /*c2b0*/  IMAD.HI.U32 R24, R6, R23, RZ ;  /* 0x0000001706187227 */ /* 0x000fc800078e00ff */
[----:B------:R-:W-:Y:S01]  /*c2c0*/  IMAD.MOV R6, RZ, RZ, -R24 ;  /* 0x000000ffff067224 */ /* 0x000fe200078e0a18 */
[----:B0-----:R-:W0:Y:S03]  /*c2d0*/  MUFU.RCP R26, R26 ;  /* 0x0000001a001a7308 */ /* 0x001e260000001000 */
        /* <DEDUP_REMOVED lines=48> */
.L_x_7326:
        /* <DEDUP_REMOVED lines=57> */
.L_x_7327:
        /* <DEDUP_REMOVED lines=28> */
.L_x_7325:
[----:B0-----:R-:W0:Y:S01]  /*cb30*/  LDCU.64 UR10, c[0x0][0x610] ;  /* 0x0000c200ff0a77ac */ /* 0x001e220008000a00 */
[----:B------:R-:W1:Y:S01]  /*cb40*/  LDC.64 R40, c[0x0][0x458] ;  /* 0x00011600ff287b82 */ /* 0x000e620000000a00 */
[----:B------:R-:W-:Y:S01]  /*cb50*/  MOV R6, RZ ;  /* 0x000000ff00067202 */ /* 0x000fe20000000f00 */
[----:B------:R-:W2:Y:S01]  /*cb60*/  LDCU UR4, c[0x0][0x4c4] ;  /* 0x00009880ff0477ac */ /* 0x000ea20008000800 */
[----:B0-----:R-:W0:Y:S01]  /*cb70*/  DSETP.GEU.AND P0, PT, R10, UR10, PT ;  /* 0x0000000a0a007e2a */ /* 0x001e22000bf0e000 */
[----:B------:R-:W3:Y:S01]  /*cb80*/  LDCU.64 UR10, c[0x0][0x530] ;  /* 0x0000a600ff0a77ac */ /* 0x000ee20008000a00 */
[----:B0-----:R-:W-:Y:S01]  /*cb90*/  FSEL R7, RZ, 1.875, P0 ;  /* 0x3ff00000ff077808 */ /* 0x001fe20000000000 */
[----:B--2---:R-:W-:Y:S01]  /*cba0*/  IMAD R9, R9, UR4, R8 ;  /* 0x0000000409097c24 */ /* 0x004fe2000f8e0208 */
[----:B------:R-:W-:-:S04]  /*cbb0*/  SEL R23, RZ, 0x1, P0 ;  /* 0x00000001ff177807 */ /* 0x000fc80000000000 */
[C---:B---3--:R-:W-:Y:S01]  /*cbc0*/  IADD3 R10, P1, PT, R9.reuse, UR10, RZ ;  /* 0x0000000a090a7c10 */ /* 0x048fe2000ff3e0ff */
[----:B-1----:R-:W-:-:S03]  /*cbd0*/  IMAD.WIDE.U32 R8, R9, 0x8, R40 ;  /* 0x0000000809087825 */ /* 0x002fc600078e0028 */
        /* <DEDUP_REMOVED lines=12> */
.L_x_7322:
[----:B------:R-:W-:Y:S05]  /*cca0*/  BSYNC.RECONVERGENT B0 ;  /* 0x0000000000007941 */ /* 0x000fea0003800200 */
.L_x_7321:
[----:B01----:R-:W-:-:S05]  /*ccb0*/  IMAD.IADD R8, R33, 0x1, R22 ;  /* 0x0000000121087824 */ /* 0x003fca00078e0216 */
[----:B------:R-:W-:-:S13]  /*ccc0*/  ISETP.GE.U32.AND P0, PT, R8, R25, PT ;  /* 0x000000190800720c */ /* 0x000fda0003f06070 */
[----:B------:R-:W-:Y:S05]  /*ccd0*/  @P0 BRA `(.L_x_7328) ;  /* 0x00000020005c0947 */ /* 0x000fea0003800000 */
[C---:B------:R-:W-:Y:S01]  /*cce0*/  IADD3 R6, PT, PT, R0.reuse, -0x2, RZ ;  /* 0xfffffffe00067810 */ /* 0x040fe20007ffe0ff */
[----:B------:R-:W0:Y:S01]  /*ccf0*/  LDCU UR10, c[0x0][0x528] ;  /* 0x0000a500ff0a77ac */ /* 0x000e220008000800 */
[----:B------:R-:W-:Y:S01]  /*cd00*/  IADD3 R39, PT, PT, R0, -0x1, RZ ;  /* 0xffffffff00277810 */ /* 0x000fe20007ffe0ff */
[----:B------:R-:W-:Y:S01]  /*cd10*/  IMAD.MOV.U32 R9, RZ, RZ, RZ ;  /* 0x000000ffff097224 */ /* 0x000fe200078e00ff */
[----:B------:R-:W-:Y:S02]  /*cd20*/  ISETP.GE.U32.AND P1, PT, R6, 0x7, PT ;  /* 0x000000070600780c */ /* 0x000fe40003f26070 */
[----:B------:R-:W-:-:S11]  /*cd30*/  LOP3.LUT P0, RZ, R39, 0x7, RZ, 0xc0, !PT ;  /* 0x0000000727ff7812 */ /* 0x000fd6000780c0ff */
[----:B------:R-:W-:Y:S05]  /*cd40*/  @!P1 BRA `(.L_x_7329) ;  /* 0x0000000c003c9947 */ /* 0x000fea0003800000 */
[----:B------:R-:W-:Y:S01]  /*cd50*/  HFMA2 R9, -RZ, RZ, 0, 0 ;  /* 0x00000000ff097431 */ /* 0x000fe200000001ff */
[----:B------:R-:W-:-:S06]  /*cd60*/  UMOV UR4, URZ ;  /* 0x000000ff00047c82 */ /* 0x000fcc0008000000 */
.L_x_7330:
        /* <DEDUP_REMOVED lines=41> */
[----:B-1----:R-:W-:Y:S01]  /*d000*/  MOV R6, RZ ;  /* 0x000000ff00067202 */ /* 0x002fe20000000f00 */
        /* <DEDUP_REMOVED lines=22> */
[----:B------:R-:W3:Y:S01]  /*d170*/  I2F.U32.RP R26, UR27 ;  /* 0x0000001b001a7d06 */ /* 0x000ee20008209000 */
[----:B------:R-:W-:Y:S01]  /*d180*/  MOV R6, RZ ;  /* 0x000000ff00067202 */ /* 0x000fe20000000f00 */
[----:B0-----:R-:W-:-:S06]  /*d190*/  IMAD R11, R11, R7, RZ ;  /* 0x000000070b0b7224 */ /* 0x001fcc00078e02ff */
[----:B------:R-:W0:Y:S01]  /*d1a0*/  I2F.U32.RP R40, UR28 ;  /* 0x0000001c00287d06 */ /* 0x000e220008209000 */
[----:B------:R-:W-:-:S03]  /*d1b0*/  IMAD.HI.U32 R11, R7, R11, R6 ;  /* 0x0000000b070b7227 */ /* 0x000fc600078e0006 */
        /* <DEDUP_REMOVED lines=81> */
[----:B------:R-:W-:Y:S01]  /*d6d0*/  IMAD.HI.U32 R6, R7, R41, R6 ;  /* 0x0000002907067227 */ /* 0x000fe200078e0006 */
[----:B------:R-:W-:-:S03]  /*d6e0*/  IADD3 R41, PT, PT, RZ, -UR28, RZ ;  /* 0x8000001cff297c10 */ /* 0x000fc6000fffe0ff */
[----:B------:R-:W-:Y:S02]  /*d6f0*/  VIADD R7, R40, 0xffffffe ;  /* 0x0ffffffe28077836 */ /* 0x000fe40000000000 */
[----:B------:R-:W-:Y:S01]  /*d700*/  @P2 VIADD R25, R25, 0x1 ;  /* 0x0000000119192836 */ /* 0x000fe20000000000 */
[----:B------:R-:W-:Y:S02]  /*d710*/  @!P3 LOP3.LUT R25, RZ, UR26, RZ, 0x33, !PT ;  /* 0x0000001aff19bc12 */ /* 0x000fe4000f8e33ff */
        /* <DEDUP_REMOVED lines=50> */
.L_x_7329:
[----:B------:R-:W-:Y:S05]  /*da40*/  @!P0 BRA `(.L_x_7331) ;  /* 0x0000000800f88947 */ /* 0x000fea0003800000 */
[----:B------:R-:W-:Y:S01]  /*da50*/  UISETP.GE.U32.AND UP0, UPT, UR8, 0x3, UPT ;  /* 0x000000030800788c */ /* 0x000fe2000bf06070 */
[----:B------:R-:W-:-:S08]  /*da60*/  LOP3.LUT P0, RZ, R39, 0x3, RZ, 0xc0, !PT ;  /* 0x0000000327ff7812 */ /* 0x000fd0000780c0ff */
[----:B------:R-:W-:Y:S05]  /*da70*/  BRA.U !UP0, `(.L_x_7332) ;  /* 0x0000000508987547 */ /* 0x000fea000b800000 */
[----:B0-----:R-:W-:Y:S01]  /*da80*/  UIADD3 UR4, UPT, UPT, UR10, -0x1, URZ ;  /* 0xffffffff0a047890 */ /* 0x001fe2000fffe0ff */
[----:B------:R-:W-:Y:S01]  /*da90*/  IMAD.MOV.U32 R6, RZ, RZ, RZ ;  /* 0x000000ffff067224 */ /* 0x000fe200078e00ff */
        /* <DEDUP_REMOVED lines=22> */
[----:B-1----:R-:W1:Y:S08]  /*dc00*/  MUFU.RCP R22, R22 ;  /* 0x0000001600167308 */ /* 0x002e700000001000 */
[----:B---3--:R-:W-:Y:S01]  /*dc10*/  I2F.U32.RP R23, UR19 ;  /* 0x0000001300177d06 */ /* 0x008fe20008209000 */
[----:B0-----:R-:W-:-:S07]  /*dc20*/  IADD3 R7, PT, PT, R10, 0xffffffe, RZ ;  /* 0x0ffffffe0a077810 */ /* 0x001fce0007ffe0ff */
[----:B------:R-:W0:Y:S01]  /*dc30*/  F2I.FTZ.U32.TRUNC.NTZ R7, R7 ;  /* 0x0000000700077305 */ /* 0x000e22000021f000 */
[----:B-1----:R-:W-:-:S07]  /*dc40*/  IADD3 R10, PT, PT, R22, 0xffffffe, RZ ;  /* 0x0ffffffe160a7810 */ /* 0x002fce0007ffe0ff */
[----:B------:R-:W1:Y:S01]  /*dc50*/  I2F.U32.RP R22, UR18 ;  /* 0x0000001200167d06 */ /* 0x000e620008209000 */
[----:B0-----:R-:W-:-:S07]  /*dc60*/  IMAD R11, R11, R7, RZ ;  /* 0x000000070b0b7224 */ /* 0x001fce00078e02ff */
[----:B------:R-:W-:Y:S01]  /*dc70*/  MUFU.RCP R23, R23 ;  /* 0x0000001700177308 */ /* 0x000fe20000001000 */
[----:B------:R-:W-:-:S07]  /*dc80*/  IMAD.HI.U32 R11, R7, R11, R6 ;  /* 0x0000000b070b7227 */ /* 0x000fce00078e0006 */
[----:B-1----:R-:W-:Y:S01]  /*dc90*/  MUFU.RCP R22, R22 ;  /* 0x0000001600167308 */ /* 0x002fe20000001000 */
[----:B------:R-:W-:-:S05]  /*dca0*/  IMAD.HI.U32 R6, R11, R8, RZ ;  /* 0x000000080b067227 */ /* 0x000fca00078e00ff */
[----:B------:R-:W-:-:S05]  /*dcb0*/  IADD3 R11, PT, PT, -R6, RZ, RZ ;  /* 0x000000ff060b7210 */ /* 0x000fca0007ffe1ff */
[----:B------:R-:W-:Y:S02]  /*dcc0*/  IMAD R7, R11, UR14, R8 ;  /* 0x0000000e0b077c24 */ /* 0x000fe4000f8e0208 */
[----:B------:R0:W1:Y:S03]  /*dcd0*/  F2I.FTZ.U32.TRUNC.NTZ R11, R10 ;  /* 0x0000000a000b7305 */ /* 0x000066000021f000 */
[----:B------:R-:W-:Y:S01]  /*dce0*/  ISETP.GE.U32.AND P1, PT, R7, UR14, PT ;  /* 0x0000000e07007c0c */ /* 0x000fe2000bf26070 */
[----:B0-----:R-:W-:-:S12]  /*dcf0*/  HFMA2 R10, -RZ, RZ, 0, 0 ;  /* 0x00000000ff0a7431 */ /* 0x001fd800000001ff */
        /* <DEDUP_REMOVED lines=47> */
[----:B----4-:R-:W-:Y:S02]  /*dff0*/  IMAD R8, R8, UR4, R9 ;  /* 0x0000000408087c24 */ /* 0x010fe4000f8e0209 */
[----:B------:R-:W-:Y:S01]  /*e000*/  IMAD R9, R11, UR15, R6 ;  /* 0x0000000f0b097c24 */ /* 0x000fe2000f8e0206 */
[----:B------:R-:W-:-:S03]  /*e010*/  IADD3 R6, PT, PT, -R22, RZ, RZ ;  /* 0x000000ff16067210 */ /* 0x000fc60007ffe1ff */
[----:B------:R-:W-:Y:S02]  /*e020*/  IMAD R8, R9, UR11, R8 ;  /* 0x0000000b09087c24 */ /* 0x000fe4000f8e0208 */
[----:B------:R-:W-:Y:S01]  /*e030*/  @P1 IADD3 R10, PT, PT, R10, -UR19, RZ ;  /* 0x800000130a0a1c10 */ /* 0x000fe2000fffe0ff */
[----:B------:R-:W-:Y:S01]  /*e040*/  IMAD R7, R6, UR18, R7 ;  /* 0x0000001206077c24 */ /* 0x000fe2000f8e0207 */
[----:B------:R-:W-:Y:S02]  /*e050*/  @P1 IADD3 R23, PT, PT, R23, 0x1, RZ ;  /* 0x0000000117171810 */ /* 0x000fe40007ffe0ff */
[----:B------:R-:W-:Y:S01]  /*e060*/  ISETP.GE.U32.AND P2, PT, R10, UR19, PT ;  /* 0x000000130a007c0c */ /* 0x000fe2000bf46070 */
[----:B------:R-:W-:-:S12]  /*e070*/  IMAD R7, R7, UR12, R8 ;  /* 0x0000000c07077c24 */ /* 0x000fd8000f8e0208 */
[----:B------:R-:W-:Y:S01]  /*e080*/  @P2 VIADD R23, R23, 0x1 ;  /* 0x0000000117172836 */ /* 0x000fe20000000000 */
[----:B------:R-:W-:-:S04]  /*e090*/  @!P3 LOP3.LUT R23, RZ, UR19, RZ, 0x33, !PT ;  /* 0x00000013ff17bc12 */ /* 0x000fc8000f8e33ff */
[----:B------:R-:W-:Y:S01]  /*e0a0*/  IADD3 R9, PT, PT, -R23, RZ, RZ ;  /* 0x000000ff17097210 */ /* 0x000fe20007ffe1ff */
[----:B------:R-:W-:-:S04]  /*e0b0*/  IMAD.MOV.U32 R8, RZ, RZ, R23 ;  /* 0x000000ffff087224 */ /* 0x000fc800078e0017 */
[----:B------:R-:W-:-:S04]  /*e0c0*/  IMAD R22, R9, UR19, R22 ;  /* 0x0000001309167c24 */ /* 0x000fc8000f8e0216 */
[----:B--2---:R-:W-:-:S07]  /*e0d0*/  IMAD R9, R22, UR13, R7 ;  /* 0x0000000d16097c24 */ /* 0x004fce000f8e0207 */
.L_x_7332:
        /* <DEDUP_REMOVED lines=57> */
.L_x_7333:
        /* <DEDUP_REMOVED lines=28> */
.L_x_7331:
[----:B0-----:R-:W0:Y:S01]  /*e630*/  LDCU.64 UR10, c[0x0][0x610] ;  /* 0x0000c200ff0a77ac */ /* 0x001e220008000a00 */
[----:B------:R-:W-:Y:S01]  /*e640*/  IMAD.MOV.U32 R6, RZ, RZ, RZ ;  /* 0x000000ffff067224 */ /* 0x000fe200078e00ff */
[----:B------:R-:W1:Y:S01]  /*e650*/  LDCU UR4, c[0x0][0x4c4] ;  /* 0x00009880ff0477ac */ /* 0x000e620008000800 */
[----:B0-----:R0:W2:Y:S01]  /*e660*/  DSETP.GEU.AND P0, PT, R12, UR10, PT ;  /* 0x0000000a0c007e2a */ /* 0x0010a2000bf0e000 */
[----:B------:R-:W3:Y:S01]  /*e670*/  LDCU.64 UR10, c[0x0][0x530] ;  /* 0x0000a600ff0a77ac */ /* 0x000ee20008000a00 */
[----:B0-----:R-:W0:Y:S01]  /*e680*/  LDC.64 R12, c[0x0][0x458] ;  /* 0x00011600ff0c7b82 */ /* 0x001e220000000a00 */
[----:B--2---:R-:W-:Y:S01]  /*e690*/  FSEL R7, RZ, 1.875, P0 ;  /* 0x3ff00000ff077808 */ /* 0x004fe20000000000 */
[----:B-1----:R-:W-:-:S05]  /*e6a0*/  IMAD R9, R8, UR4, R9 ;  /* 0x0000000408097c24 */ /* 0x002fca000f8e0209 */
[----:B---3--:R-:W-:-:S04]  /*e6b0*/  IADD3 R10, P1, PT, R9, UR10, RZ ;  /* 0x0000000a090a7c10 */ /* 0x008fc8000ff3e0ff */
[----:B------:R-:W-:Y:S01]  /*e6c0*/  IADD3.X R11, PT, PT, RZ, UR11, RZ, P1, !PT ;  /* 0x0000000bff0b7c10 */ /* 0x000fe20008ffe4ff */
[----:B0-----:R-:W-:Y:S01]  /*e6d0*/  IMAD.WIDE.U32 R8, R9, 0x8, R12 ;  /* 0x0000000809087825 */ /* 0x001fe200078e000c */
[----:B------:R-:W-:-:S15]  /*e6e0*/  SEL R13, RZ, 0x1, P0 ;  /* 0x00000001ff0d7807 */ /* 0x000fde0000000000 */
[----:B------:R-:W-:-:S15]  /*e6f0*/  NOP ;  /* 0x0000000000007918 */ /* 0x000fde0000000000 */
[----:B------:R-:W-:-:S15]  /*e700*/  NOP ;  /* 0x0000000000007918 */ /* 0x000fde0000000000 */
[----:B------:R-:W-:-:S04]  /*e710*/  NOP ;  /* 0x0000000000007918 */ /* 0x000fc80000000000 */
        /* <DEDUP_REMOVED lines=9> */
.L_x_7306:
        /* <DEDUP_REMOVED lines=9> */
[----:B------:R-:W0:Y:S01]  /*e840*/  LDCU.64 UR10, c[0x0][0x610] ;  /* 0x0000c200ff0a77ac */ /* 0x000e220008000a00 */
[----:B------:R-:W1:Y:S01]  /*e850*/  LDC.64 R40, c[0x0][0x458] ;  /* 0x00011600ff287b82 */ /* 0x000e620000000a00 */
[----:B------:R-:W-:Y:S01]  /*e860*/  MOV R24, RZ ;  /* 0x000000ff00187202 */ /* 0x000fe20000000f00 */
[----:B------:R-:W2:Y:S01]  /*e870*/  LDCU UR4, c[0x0][0x4c4] ;  /* 0x00009880ff0477ac */ /* 0x000ea20008000800 */
[----:B0-----:R-:W0:Y:S01]  /*e880*/  DSETP.GEU.AND P4, PT, R6, UR10, PT ;  /* 0x0000000a06007e2a */ /* 0x001e22000bf8e000 */
[----:B------:R-:W3:Y:S01]  /*e890*/  LDCU.64 UR10, c[0x0][0x530] ;  /* 0x0000a600ff0a77ac */ /* 0x000ee20008000a00 */
[----:B0-----:R-:W-:Y:S01]  /*e8a0*/  FSEL R25, RZ, 1.875, P4 ;  /* 0x3ff00000ff197808 */ /* 0x001fe20002000000 */
[----:B--2---:R-:W-:-:S04]  /*e8b0*/  IMAD R23, R38, UR4, RZ ;  /* 0x0000000426177c24 */ /* 0x004fc8000f8e02ff */
        /* <DEDUP_REMOVED lines=15> */
.L_x_7335:
[----:B------:R-:W-:Y:S05]  /*e9b0*/  BSYNC.RECONVERGENT B0 ;  /* 0x0000000000007941 */ /* 0x000fea0003800200 */
.L_x_7334:
[----:B------:R-:W-:Y:S04]  /*e9c0*/  BSSY.RECONVERGENT B0, `(.L_x_7336) ;  /* 0x0000018000007945 */ /* 0x000fe80003800200 */
[----:B------:R-:W-:Y:S05]  /*e9d0*/  @P2 BRA `(.L_x_7337) ;  /* 0x0000000000582947 */ /* 0x000fea0003800000 */
[----:B------:R-:W1:Y:S01]  /*e9e0*/  LDCU.64 UR10, c[0x0][0x610] ;  /* 0x0000c200ff0a77ac */ /* 0x000e620008000a00 */
[----:B0-----:R-:W-:Y:S01]  /*e9f0*/  MOV R6, RZ ;  /* 0x000000ff00067202 */ /* 0x001fe20000000f00 */
[----:B------:R-:W0:Y:S01]  /*ea00*/  LDCU UR4, c[0x0][0x4c4] ;  /* 0x00009880ff0477ac */ /* 0x000e220008000800 */
[----:B-1----:R-:W1:Y:S01]  /*ea10*/  DSETP.GEU.AND P3, PT, R8, UR10, PT ;  /* 0x0000000a08007e2a */ /* 0x002e62000bf6e000 */
[----:B------:R-:W2:Y:S01]  /*ea20*/  LDCU.64 UR10, c[0x0][0x530] ;  /* 0x0000a600ff0a77ac */ /* 0x000ea20008000a00 */
[----:B-1----:R-:W-:Y:S01]  /*ea30*/  FSEL R7, RZ, 1.875, P3 ;  /* 0x3ff00000ff077808 */ /* 0x002fe20001800000 */
[----:B0-----:R-:W-:-:S05]  /*ea40*/  IMAD R23, R26, UR4, RZ ;  /* 0x000000041a177c24 */ /* 0x001fca000f8e02ff */
[----:B--2---:R-:W-:-:S04]  /*ea50*/  IADD3 R8, P2, PT, R23, UR10, RZ ;  /* 0x0000000a17087c10 */ /* 0x004fc8000ff5e0ff */
[----:B------:R-:W-:-:S15]  /*ea60*/  IADD3.X R9, PT, PT, RZ, UR11, RZ, P2, !PT ;  /* 0x0000000bff097c10 */ /* 0x000fde00097fe4ff */
[----:B------:R-:W-:-:S15]  /*ea70*/  NOP ;  /* 0x0000000000007918 */ /* 0x000fde0000000000 */
[----:B------:R-:W-:-:S15]  /*ea80*/  NOP ;  /* 0x0000000000007918 */ /* 0x000fde0000000000 */
[----:B------:R-:W-:-:S07]  /*ea90*/  NOP ;  /* 0x0000000000007918 */ /* 0x000fce0000000000 */
[----:B-----5:R0:W1:Y:S02]  /*eaa0*/  DMUL R24, R14, R6 ;  /* 0x000000060e187228 */ /* 0x0200640000000000 */
[----:B0-----:R-:W0:Y:S02]  /*eab0*/  LDC.64 R6, c[0x0][0x458] ;  /* 0x00011600ff067b82 */ /* 0x001e240000000a00 */
[----:B0-----:R-:W-:Y:S01]  /*eac0*/  IMAD.WIDE.U32 R6, R23, 0x8, R6 ;  /* 0x0000000817067825 */ /* 0x001fe200078e0006 */
[----:B------:R-:W-:-:S15]  /*ead0*/  SEL R23, RZ, 0x1, P3 ;  /* 0x00000001ff177807 */ /* 0x000fde0001800000 */
[----:B------:R-:W-:-:S15]  /*eae0*/  NOP ;  /* 0x0000000000007918 */ /* 0x000fde0000000000 */
[----:B------:R-:W-:-:S15]  /*eaf0*/  NOP ;  /* 0x0000000000007918 */ /* 0x000fde0000000000 */
[----:B------:R-:W-:-:S14]  /*eb00*/  NOP ;  /* 0x0000000000007918 */ /* 0x000fdc0000000000 */
[----:B-1----:R-:W0:Y:S02]  /*eb10*/  DMUL R24, R24, R4 ;  /* 0x0000000418187228 */ /* 0x002e240000000000 */
[----:B0-----:R1:W-:Y:S04]  /*eb20*/  STG.E.64 desc[UR16][R6.64], R24 ;  /* 0x0000001806007986 */ /* 0x0013e8000c101b10 */
[----:B------:R1:W-:Y:S02]  /*eb30*/  STG.E.U8 desc[UR16][R8.64], R23 ;  /* 0x0000001708007986 */ /* 0x0003e4000c101110 */
.L_x_7337:
[----:B------:R-:W-:Y:S05]  /*eb40*/  BSYNC.RECONVERGENT B0 ;  /* 0x0000000000007941 */ /* 0x000fea0003800200 */
.L_x_7336:
[----:B------:R-:W-:Y:S04]  /*eb50*/  BSSY.RECONVERGENT B0, `(.L_x_7338) ;  /* 0x0000018000007945 */ /* 0x000fe80003800200 */
[----:B------:R-:W-:Y:S05]  /*eb60*/  @P1 BRA `(.L_x_7339) ;  /* 0x0000000000581947 */ /* 0x000fea0003800000 */
[----:B------:R-:W2:Y:S01]  /*eb70*/  LDCU.64 UR10, c[0x0][0x610] ;  /* 0x0000c200ff0a77ac */ /* 0x000ea20008000a00 */
[----:B01----:R-:W-:Y:S01]  /*eb80*/  IMAD.MOV.U32 R6, RZ, RZ, RZ ;  /* 0x000000ffff067224 */ /* 0x003fe200078e00ff */
[----:B------:R-:W0:Y:S01]  /*eb90*/  LDCU UR4, c[0x0][0x4c4] ;  /* 0x00009880ff0477ac */ /* 0x000e220008000800 */
[----:B--2---:R-:W1:Y:S01]  /*eba0*/  DSETP.GEU.AND P2, PT, R10, UR10, PT ;  /* 0x0000000a0a007e2a */ /* 0x004e62000bf4e000 */
        /* <DEDUP_REMOVED lines=18> */
.L_x_7339:
[----:B------:R-:W-:Y:S05]  /*ecd0*/  BSYNC.RECONVERGENT B0 ;  /* 0x0000000000007941 */ /* 0x000fea0003800200 */
.L_x_7338:
[----:B------:R-:W-:Y:S05]  /*ece0*/  @P0 BRA `(.L_x_7328) ;  /* 0x0000000000580947 */ /* 0x000fea0003800000 */
[----:B------:R-:W3:Y:S01]  /*ecf0*/  LDCU.64 UR10, c[0x0][0x610] ;  /* 0x0000c200ff0a77ac */ /* 0x000ee20008000a00 */
[----:B012---:R-:W-:Y:S01]  /*ed00*/  MOV R6, RZ ;  /* 0x000000ff00067202 */ /* 0x007fe20000000f00 */
[----:B------:R-:W0:Y:S01]  /*ed10*/  LDCU UR4, c[0x0][0x4c4] ;  /* 0x00009880ff0477ac */ /* 0x000e220008000800 */
[----:B---3--:R-:W1:Y:S01]  /*ed20*/  DSETP.GEU.AND P1, PT, R12, UR10, PT ;  /* 0x0000000a0c007e2a */ /* 0x008e62000bf2e000 */
[----:B------:R-:W2:Y:S01]  /*ed30*/  LDCU.64 UR10, c[0x0][0x530] ;  /* 0x0000a600ff0a77ac */ /* 0x000ea20008000a00 */
[----:B-1----:R-:W-:Y:S01]  /*ed40*/  FSEL R7, RZ, 1.875, P1 ;  /* 0x3ff00000ff077808 */ /* 0x002fe20000800000 */
[----:B0-----:R-:W-:-:S05]  /*ed50*/  IMAD R13, R0, UR4, RZ ;  /* 0x00000004000d7c24 */ /* 0x001fca000f8e02ff */
[----:B--2---:R-:W-:-:S05]  /*ed60*/  IADD3 R8, P0, PT, R13, UR10, RZ ;  /* 0x0000000a0d087c10 */ /* 0x004fca000ff1e0ff */
[----:B------:R-:W-:-:S15]  /*ed70*/  IMAD.X R9, RZ, RZ, UR11, P0 ;  /* 0x0000000bff097e24 */ /* 0x000fde00080e06ff */
[----:B------:R-:W-:-:S15]  /*ed80*/  NOP ;  /* 0x0000000000007918 */ /* 0x000fde0000000000 */
[----:B------:R-:W-:-:S15]  /*ed90*/  NOP ;  /* 0x0000000000007918 */ /* 0x000fde0000000000 */
[----:B------:R-:W-:-:S06]  /*eda0*/  NOP ;  /* 0x0000000000007918 */ /* 0x000fcc0000000000 */
        /* <DEDUP_REMOVED lines=10> */
.L_x_7328:
[----:B------:R-:W-:Y:S01]  /*ee50*/  LEA R38, R33, R38, 0x2 ;  /* 0x0000002621267211 */ /* 0x000fe200078e10ff */
[----:B------:R-:W-:Y:S05]  /*ee60*/  WARPSYNC.ALL ;  /* 0x0000000000007948 */ /* 0x000fea0003800000 */
[----:B------:R-:W-:Y:S01]  /*ee70*/  BAR.SYNC.DEFER_BLOCKING 0x0 ;  /* 0x0000000000007b1d */ /* 0x000fe20000010000 */
[----:B------:R-:W-:-:S13]  /*ee80*/  ISETP.GE.U32.AND P0, PT, R38, R32, PT ;  /* 0x000000202600720c */ /* 0x000fda0003f06070 */
[----:B------:R-:W-:Y:S05]  /*ee90*/  @!P0 BRA `(.L_x_7340) ;  /* 0xffffff1800b88947 */ /* 0x000fea000383ffff */
[----:B------:R-:W-:Y:S05]  /*eea0*/  EXIT ;  /* 0x000000000000794d */ /* 0x000fea0003800000 */
        .weak           $__internal_129_$__cuda_sm20_dblrcp_rn_slowpath_v3
        .type           $__internal_129_$__cuda_sm20_dblrcp_rn_slowpath_v3,@function
        .size           $__internal_129_$__cuda_sm20_dblrcp_rn_slowpath_v3,(.L_x_14214 - $__internal_129_$__cuda_sm20_dblrcp_rn_slowpath_v3)
$__internal_129_$__cuda_sm20_dblrcp_rn_slowpath_v3:
        /* <DEDUP_REMOVED lines=59> */
.L_x_7343:
        /* <DEDUP_REMOVED lines=34> */
.L_x_7341:
[----:B------:R-:W0:Y:S01]  /*f480*/  LDC R4, c[0x0][0x610] ;  /* 0x00018400ff047b82 */ /* 0x000e220000000800 */
[----:B-1----:R-:W-:-:S07]  /*f490*/  LOP3.LUT R5, R0, 0x80000, RZ, 0xfc, !PT ;  /* 0x0008000000057812 */ /* 0x002fce00078efcff */
.L_x_7342:
[----:B0-----:R-:W-:Y:S01]  /*f4a0*/  MOV R0, R4 ;  /* 0x0000000400007202 */ /* 0x001fe20000000f00 */
[----:B------:R-:W-:Y:S01]  /*f4b0*/  IMAD.MOV.U32 R7, RZ, RZ, R5 ;  /* 0x000000ffff077224 */ /* 0x000fe200078e0005 */
[----:B------:R-:W-:Y:S02]  /*f4c0*/  MOV R4, R12 ;  /* 0x0000000c00047202 */ /* 0x000fe40000000f00 */
[----:B------:R-:W-:-:S04]  /*f4d0*/  MOV R5, 0x0 ;  /* 0x0000000000057802 */ /* 0x000fc80000000f00 */
[----:B------:R-:W-:Y:S05]  /*f4e0*/  RET.REL.NODEC R4 `(_ZN2at6native43_GLOBAL__N__7cc8d1ed_10_Dropout_cu_0e96ed3820fused_dropout_kernelIddjLin1ELin1EbEEvNS_4cuda6detail10TensorInfoIKT_T1_EENS5_IS6_S8_EENS5_IT4_S8_EES8_T0_NS_15PhiloxCudaStateE) ;  /* 0xffffff0804c47950 */ /* 0x000fea0003c3ffff */
.L_x_7344:
        /* <DEDUP_REMOVED lines=9> */
.L_x_14214:


//--------------------- .text._ZN2at6native43_GLOBAL__N__7cc8d1ed_10_Dropout_cu_0e96ed3820fused_dropout_kernelIddjLin1ELi1EbEEvNS_4cuda6detail10TensorInfoIKT_T1_EENS5_IS6_S8_EENS5_IT4_S8_EES8_T0_NS_15PhiloxCudaStateE --------------------------
	.section	.text._ZN2at6native43_GLOBAL__N__7cc8d1ed_10_Dropout_cu_0e96ed3820fused_dropout_kernelIddjLin1ELi1EbEEvNS_4cuda6detail10TensorInfoIKT_T1_EENS5_IS6_S8_EENS5_IT4_S8_EES8_T0_NS_15PhiloxCudaStateE,"ax",@progbits
	.align	128
.text._ZN2at6native43_GLOBAL__N__7cc8d1ed_10_Dropout_cu_0e96ed3820fused_dropout_kernelIddjLin1ELi1EbEEvNS_4cuda6detail10TensorInfoIKT_T1_EENS5_IS6_S8_EENS5_IT4_S8_EES8_T0_NS_15PhiloxCudaStateE:
        .type           _ZN2at6native43_GLOBAL__N__7cc8d1ed_10_Dropout_cu_0e96ed3820fused_dropout_kernelIddjLin1ELi1EbEEvNS_4cuda6detail10TensorInfoIKT_T1_EENS5_IS6_S8_EENS5_IT4_S8_EES8_T0_NS_15PhiloxCudaStateE,@function
        .size           _ZN2at6native43_GLOBAL__N__7cc8d1ed_10_Dropout_cu_0e96ed3820fused_dropout_kernelIddjLin1ELi1EbEEvNS_4cuda6detail10TensorInfoIKT_T1_EENS5_IS6_S8_EENS5_IT4_S8_EES8_T0_NS_15PhiloxCudaStateE,(.L_x_14216 - _ZN2at6native43_GLOBAL__N__7cc8d1ed_10_Dropout_cu_0e96ed3820fused_dropout_kernelIddjLin1ELi1EbEEvNS_4cuda6detail10TensorInfoIKT_T1_EENS5_IS6_S8_EENS5_IT4_S8_EES8_T0_NS_15PhiloxCudaStateE)
        .other          _ZN2at6native43_GLOBAL__N__7cc8d1ed_10_Dropout_cu_0e96ed3820fused_dropout_kernelIddjLin1ELi1EbEEvNS_4cuda6detail10TensorInfoIKT_T1_EENS5_IS6_S8_EENS5_IT4_S8_EES8_T0_NS_15PhiloxCudaStateE,@"STO_CUDA_ENTRY STV_DEFAULT"
_ZN2at6native43_GLOBAL__N__7cc8d1ed_10_Dropout_cu_0e96ed3820fused_dropout_kernelIddjLin1ELi1EbEEvNS_4cuda6detail10TensorInfoIKT_T1_EENS5_IS6_S8_EENS5_IT4_S8_EES8_T0_NS_15PhiloxCudaStateE:
        /* <DEDUP_REMOVED lines=109> */
[----:B------:R-:W-:Y:S05]  /*06d0*/  CALL.REL.NOINC `($__internal_130_$__cuda_sm20_dblrcp_rn_slowpath_v3) ;  /* 0x0000007800b87944 */ /* 0x000fea0003c00000 */
.L_x_7345:
        /* <DEDUP_REMOVED lines=45> */
.L_x_7386:
        /* <DEDUP_REMOVED lines=13> */
.L_x_7347:
[----:B------:R-:W-:Y:S05]  /*0a80*/  BSYNC.RECONVERGENT B0 ;  /* 0x0000000000007941 */ /* 0x000fea0003800200 */
.L_x_7346:
        /* <DEDUP_REMOVED lines=62> */
.L_x_7348:
        /* <DEDUP_REMOVED lines=9> */
.L_x_7349:
        /* <DEDUP_REMOVED lines=30> */
.L_x_7355:
        /* <DEDUP_REMOVED lines=204> */
.L_x_7354:
        /* <DEDUP_REMOVED lines=106> */
.L_x_7357:
        /* <DEDUP_REMOVED lines=55> */
.L_x_7358:
        /* <DEDUP_REMOVED lines=27> */
.L_x_7356:
[----:B------:R-:W0:Y:S01]  /*2960*/  LDC.64 R26, c[0x0][0x380] ;  /* 0x0000e000ff1a7b82 */ /* 0x000e220000000a00 */
[----:B------:R-:W1:Y:S02]  /*2970*/  LDCU UR4, c[0x0][0x3ec] ;  /* 0x00007d80ff0477ac */ /* 0x000e640008000800 */
[----:B-1----:R-:W-:-:S04]  /*2980*/  IMAD R35, R37, UR4, R36 ;  /* 0x0000000425237c24 */ /* 0x002fc8000f8e0224 */
[----:B0-----:R-:W-:-:S06]  /*2990*/  IMAD.WIDE.U32 R26, R35, 0x8, R26 ;  /* 0x00000008231a7825 */ /* 0x001fcc00078e001a */
[----:B------:R-:W5:Y:S02]  /*29a0*/  LDG.E.64 R26, desc[UR10][R26.64] ;  /* 0x0000000a1a1a7981 */ /* 0x000f64000c1e1b00 */
.L_x_7353:
[----:B------:R-:W-:Y:S05]  /*29b0*/  BSYNC.RECONVERGENT B1 ;  /* 0x0000000000017941 */ /* 0x000fea0003800200 */
.L_x_7352:
        /* <DEDUP_REMOVED lines=15> */
.L_x_7362:
        /* <DEDUP_REMOVED lines=204> */
.L_x_7361:
        /* <DEDUP_REMOVED lines=106> */
.L_x_7364:
        /* <DEDUP_REMOVED lines=55> */
.L_x_7365:
        /* <DEDUP_REMOVED lines=27> */
.L_x_7363:
[----:B------:R-:W0:Y:S01]  /*4330*/  LDC.64 R28, c[0x0][0x380] ;  /* 0x0000e000ff1c7b82 */ /* 0x000e220000000a00 */
[----:B------:R-:W1:Y:S02]  /*4340*/  LDCU UR4, c[0x0][0x3ec] ;  /* 0x00007d80ff0477ac */ /* 0x000e640008000800 */
[----:B-1----:R-:W-:-:S04]  /*4350*/  IMAD R35, R37, UR4, R38 ;  /* 0x0000000425237c24 */ /* 0x002fc8000f8e0226 */
[----:B0-----:R-:W-:-:S06]  /*4360*/  IMAD.WIDE.U32 R28, R35, 0x8, R28 ;  /* 0x00000008231c7825 */ /* 0x001fcc00078e001c */
[----:B------:R-:W5:Y:S02]  /*4370*/  LDG.E.64 R28, desc[UR10][R28.64] ;  /* 0x0000000a1c1c7981 */ /* 0x000f64000c1e1b00 */
.L_x_7360:
[----:B------:R-:W-:Y:S05]  /*4380*/  BSYNC.RECONVERGENT B1 ;  /* 0x0000000000017941 */ /* 0x000fea0003800200 */
.L_x_7359:
        /* <DEDUP_REMOVED lines=15> */
.L_x_7369:
        /* <DEDUP_REMOVED lines=204> */
.L_x_7368:
        /* <DEDUP_REMOVED lines=106> */
.L_x_7371:
        /* <DEDUP_REMOVED lines=55> */
.L_x_7372:
        /* <DEDUP_REMOVED lines=27> */
.L_x_7370:
[----:B------:R-:W0:Y:S01]  /*5d00*/  LDC.64 R30, c[0x0][0x380] ;  /* 0x0000e000ff1e7b82 */ /* 0x000e220000000a00 */
[----:B------:R-:W1:Y:S02]  /*5d10*/  LDCU UR4, c[0x0][0x3ec] ;  /* 0x00007d80ff0477ac */ /* 0x000e640008000800 */
[----:B-1----:R-:W-:-:S04]  /*5d20*/  IMAD R35, R37, UR4, R38 ;  /* 0x0000000425237c24 */ /* 0x002fc8000f8e0226 */
[----:B0-----:R-:W-:-:S06]  /*5d30*/  IMAD.WIDE.U32 R30, R35, 0x8, R30 ;  /* 0x00000008231e7825 */ /* 0x001fcc00078e001e */
[----:B------:R-:W5:Y:S02]  /*5d40*/  LDG.E.64 R30, desc[UR10][R30.64] ;  /* 0x0000000a1e1e7981 */ /* 0x000f64000c1e1b00 */
.L_x_7367:
[----:B------:R-:W-:Y:S05]  /*5d50*/  BSYNC.RECONVERGENT B1 ;  /* 0x0000000000017941 */ /* 0x000fea0003800200 */
.L_x_7366:
        /* <DEDUP_REMOVED lines=12> */
.L_x_7375:
        /* <DEDUP_REMOVED lines=204> */
.L_x_7374:
        /* <DEDUP_REMOVED lines=106> */
.L_x_7377:
        /* <DEDUP_REMOVED lines=55> */
.L_x_7378:
        /* <DEDUP_REMOVED lines=27> */
.L_x_7376:
[----:B------:R-:W0:Y:S01]  /*76a0*/  LDC.64 R32, c[0x0][0x380] ;  /* 0x0000e000ff207b82 */ /* 0x000e220000000a00 */
[----:B------:R-:W1:Y:S02]  /*76b0*/  LDCU UR4, c[0x0][0x3ec] ;  /* 0x00007d80ff0477ac */ /* 0x000e640008000800 */
[----:B-1----:R-:W-:-:S04]  /*76c0*/  IMAD R39, R38, UR4, R39 ;  /* 0x0000000426277c24 */ /* 0x002fc8000f8e0227 */
[----:B0-----:R-:W-:-:S06]  /*76d0*/  IMAD.WIDE.U32 R32, R39, 0x8, R32 ;  /* 0x0000000827207825 */ /* 0x001fcc00078e0020 */
[----:B------:R-:W5:Y:S01]  /*76e0*/  LDG.E.64 R32, desc[UR10][R32.64] ;  /* 0x0000000a20207981 */ /* 0x000f62000c1e1b00 */
[----:B------:R-:W-:Y:S05]  /*76f0*/  BRA `(.L_x_7373) ;  /* 0x0000000000747947 */ /* 0x000fea0003800000 */
.L_x_7351:
        /* <DEDUP_REMOVED lines=29> */
.L_x_7373:
[----:B------:R-:W-:Y:S05]  /*78d0*/  BSYNC.RECONVERGENT B0 ;  /* 0x0000000000007941 */ /* 0x000fea0003800200 */
.L_x_7350:
        /* <DEDUP_REMOVED lines=21> */
[----:B--2---:R-:W-:Y:S01]  /*7a30*/  FSEL R37, RZ, 1.875, P3 ;  /* 0x3ff00000ff257808 */ /* 0x004fe20001800000 */
[----:B-1----:R-:W-:-:S05]  /*7a40*/  IMAD R41, R0, UR4, RZ ;  /* 0x0000000400297c24 */ /* 0x002fca000f8e02ff */
        /* <DEDUP_REMOVED lines=15> */
.L_x_7380:
[----:B------:R-:W-:Y:S05]  /*7b40*/  BSYNC.RECONVERGENT B0 ;  /* 0x0000000000007941 */ /* 0x000fea0003800200 */
.L_x_7379:
[----:B------:R-:W-:Y:S04]  /*7b50*/  BSSY.RECONVERGENT B0, `(.L_x_7381) ;  /* 0x000001f000007945 */ /* 0x000fe80003800200 */
[----:B------:R-:W-:Y:S05]  /*7b60*/  @P2 BRA `(.L_x_7382) ;  /* 0x0000000000742947 */ /* 0x000fea0003800000 */
[----:B------:R-:W1:Y:S01]  /*7b70*/  LDCU.64 UR14, c[0x0][0x610] ;  /* 0x0000c200ff0e77ac */ /* 0x000e620008000a00 */
[----:B------:R-:W-:Y:S01]  /*7b80*/  FMUL.FTZ R43, R43, 1 ;  /* 0x3f8000002b2b7820 */ /* 0x000fe20000410000 */
[----:B0-----:R-:W0:Y:S01]  /*7b90*/  LDC.64 R38, c[0x0][0x458] ;  /* 0x00011600ff267b82 */ /* 0x001e220000000a00 */
[----:B------:R-:W2:Y:S02]  /*7ba0*/  LDCU UR4, c[0x0][0x4c4] ;  /* 0x00009880ff0477ac */ /* 0x000ea40008000800 */
        /* <DEDUP_REMOVED lines=8> */
[----:B--2---:R-:W-:Y:S01]  /*7c30*/  IMAD R41, R48, UR4, RZ ;  /* 0x0000000430297c24 */ /* 0x004fe2000f8e02ff */
[----:B------:R-:W-:-:S03]  /*7c40*/  MOV R34, RZ ;  /* 0x000000ff00227202 */ /* 0x000fc60000000f00 */
[C---:B0-----:R-:W-:Y:S01]  /*7c50*/  IMAD.WIDE.U32 R38, R41.reuse, 0x8, R38 ;  /* 0x0000000829267825 */ /* 0x041fe200078e0026 */
        /* <DEDUP_REMOVED lines=14> */
.L_x_7382:
[----:B------:R-:W-:Y:S05]  /*7d40*/  BSYNC.RECONVERGENT B0 ;  /* 0x0000000000007941 */ /* 0x000fea0003800200 */
.L_x_7381:
[----:B------:R-:W-:Y:S04]  /*7d50*/  BSSY.RECONVERGENT B0, `(.L_x_7383) ;  /* 0x000001f000007945 */ /* 0x000fe80003800200 */
[----:B------:R-:W-:Y:S05]  /*7d60*/  @P1 BRA `(.L_x_7384) ;  /* 0x0000000000741947 */ /* 0x000fea0003800000 */
[----:B------:R-:W2:Y:S01]  /*7d70*/  LDCU.64 UR14, c[0x0][0x610] ;  /* 0x0000c200ff0e77ac */ /* 0x000ea20008000a00 */
[----:B------:R-:W-:Y:S01]  /*7d80*/  FMUL.FTZ R44, R44, 1 ;  /* 0x3f8000002c2c7820 */ /* 0x000fe20000410000 */
[----:B01----:R-:W0:Y:S01]  /*7d90*/  LDC.64 R36, c[0x0][0x458] ;  /* 0x00011600ff247b82 */ /* 0x003e220000000a00 */
[----:B------:R-:W1:Y:S02]  /*7da0*/  LDCU UR4, c[0x0][0x4c4] ;  /* 0x00009880ff0477ac */ /* 0x000e640008000800 */
[----:B------:R-:W2:-:S15]  /*7db0*/  F2F.F64.F32 R34, R44 ;  /* 0x0000002c00227310 */ /* 0x000e9e0000201800 */
[----:B------:R-:W-:-:S15]  /*7dc0*/  NOP ;  /* 0x0000000000007918 */ /* 0x000fde0000000000 */
[----:B------:R-:W-:-:S15]  /*7dd0*/  NOP ;  /* 0x0000000000007918 */ /* 0x000fde0000000000 */
[----:B------:R-:W-:-:S15]  /*7de0*/  NOP ;  /* 0x0000000000007918 */ /* 0x000fde0000000000 */
[----:B------:R-:W-:-:S04]  /*7df0*/  NOP ;  /* 0x0000000000007918 */ /* 0x000fc80000000000 */
[----:B--2---:R-:W2:Y:S01]  /*7e00*/  DSETP.GEU.AND P1, PT, R34, UR14, PT ;  /* 0x0000000e22007e2a */ /* 0x004ea2000bf2e000 */
[----:B------:R-:W3:Y:S01]  /*7e10*/  LDCU.64 UR14, c[0x0][0x530] ;  /* 0x0000a600ff0e77ac */ /* 0x000ee20008000a00 */
[----:B--2---:R-:W-:Y:S01]  /*7e20*/  FSEL R35, RZ, 1.875, P1 ;  /* 0x3ff00000ff237808 */ /* 0x004fe20000800000 */
[----:B-1----:R-:W-:Y:S01]  /*7e30*/  IMAD R41, R40, UR4, RZ ;  /* 0x0000000428297c24 */ /* 0x002fe2000f8e02ff */
[----:B------:R-:W-:-:S03]  /*7e40*/  MOV R34, RZ ;  /* 0x000000ff00227202 */ /* 0x000fc60000000f00 */
[C---:B0-----:R-:W-:Y:S01]  /*7e50*/  IMAD.WIDE.U32 R36, R41.reuse, 0x8, R36 ;  /* 0x0000000829247825 */ /* 0x041fe200078e0024 */
        /* <DEDUP_REMOVED lines=14> */
.L_x_7384:
[----:B------:R-:W-:Y:S05]  /*7f40*/  BSYNC.RECONVERGENT B0 ;  /* 0x0000000000007941 */ /* 0x000fea0003800200 */
.L_x_7383:
[----:B------:R-:W-:Y:S05]  /*7f50*/  @P0 BRA `(.L_x_7385) ;  /* 0x0000000000740947 */ /* 0x000fea0003800000 */
[----:B------:R-:W3:Y:S01]  /*7f60*/  LDCU.64 UR14, c[0x0][0x610] ;  /* 0x0000c200ff0e77ac */ /* 0x000ee20008000a00 */
[----:B------:R-:W-:Y:S01]  /*7f70*/  FMUL.FTZ R45, R45, 1 ;  /* 0x3f8000002d2d7820 */ /* 0x000fe20000410000 */
[----:B012---:R-:W0:Y:S01]  /*7f80*/  LDC.64 R38, c[0x0][0x458] ;  /* 0x00011600ff267b82 */ /* 0x007e220000000a00 */
[----:B------:R-:W-:Y:S01]  /*7f90*/  IMAD.MOV.U32 R36, RZ, RZ, RZ ;  /* 0x000000ffff247224 */ /* 0x000fe200078e00ff */
[----:B------:R-:W1:Y:S01]  /*7fa0*/  LDCU UR4, c[0x0][0x4c4] ;  /* 0x00009880ff0477ac */ /* 0x000e620008000800 */
[----:B------:R-:W3:-:S15]  /*7fb0*/  F2F.F64.F32 R34, R45 ;  /* 0x0000002d00227310 */ /* 0x000ede0000201800 */
[----:B------:R-:W-:-:S15]  /*7fc0*/  NOP ;  /* 0x0000000000007918 */ /* 0x000fde0000000000 */
[----:B------:R-:W-:-:S15]  /*7fd0*/  NOP ;  /* 0x0000000000007918 */ /* 0x000fde0000000000 */
[----:B------:R-:W-:-:S15]  /*7fe0*/  NOP ;  /* 0x0000000000007918 */ /* 0x000fde0000000000 */
[----:B------:R-:W-:-:S04]  /*7ff0*/  NOP ;  /* 0x0000000000007918 */ /* 0x000fc80000000000 */
[----:B---3--:R-:W2:Y:S01]  /*8000*/  DSETP.GEU.AND P0, PT, R34, UR14, PT ;  /* 0x0000000e22007e2a */ /* 0x008ea2000bf0e000 */
[----:B------:R-:W3:Y:S01]  /*8010*/  LDCU.64 UR14, c[0x0][0x530] ;  /* 0x0000a600ff0e77ac */ /* 0x000ee20008000a00 */
[----:B--2---:R-:W-:Y:S01]  /*8020*/  FSEL R37, RZ, 1.875, P0 ;  /* 0x3ff00000ff257808 */ /* 0x004fe20000000000 */
[----:B-1----:R-:W-:-:S04]  /*8030*/  IMAD R41, R46, UR4, RZ ;  /* 0x000000042e297c24 */ /* 0x002fc8000f8e02ff */
        /* <DEDUP_REMOVED lines=15> */
.L_x_7385:
[----:B------:R-:W-:Y:S01]  /*8130*/  IADD3 R0, PT, PT, R13, R46, RZ ;  /* 0x0000002e0d007210 */ /* 0x000fe20007ffe0ff */
[----:B------:R-:W-:Y:S05]  /*8140*/  WARPSYNC.ALL ;  /* 0x0000000000007948 */ /* 0x000fea0003800000 */
[----:B------:R-:W-:Y:S01]  /*8150*/  BAR.SYNC.DEFER_BLOCKING 0x0 ;  /* 0x0000000000007b1d */ /* 0x000fe20000010000 */
[----:B------:R-:W-:Y:S01]  /*8160*/  ISETP.GE.U32.AND P0, PT, R0, R15, PT ;  /* 0x0000000f0000720c */ /* 0x000fe20003f06070 */
[----:B------:R-:W-:Y:S01]  /*8170*/  IMAD.MOV.U32 R40, RZ, RZ, R24 ;  /* 0x000000ffff287224 */ /* 0x000fe200078e0018 */
[----:B0123--:R-:W-:Y:S02]  /*8180*/  MOV R38, R18 ;  /* 0x0000001200267202 */ /* 0x00ffe40000000f00 */
[----:B------:R-:W-:-:S09]  /*8190*/  MOV R39, R19 ;  /* 0x0000001300277202 */ /* 0x000fd20000000f00 */
[----:B------:R-:W-:Y:S05]  /*81a0*/  @!P0 BRA `(.L_x_7386) ;  /* 0xffffff8800008947 */ /* 0x000fea000383ffff */
[----:B------:R-:W-:Y:S05]  /*81b0*/  EXIT ;  /* 0x000000000000794d */ /* 0x000fea0003800000 */
        .weak           $__internal_130_$__cuda_sm20_dblrcp_rn_slowpath_v3
        .type           $__internal_130_$__cuda_sm20_dblrcp_rn_slowpath_v3,@function
        .size           $__internal_130_$__cuda_sm20_dblrcp_rn_slowpath_v3,(.L_x_14216 - $__internal_130_$__cuda_sm20_dblrcp_rn_slowpath_v3)
$__internal_130_$__cuda_sm20_dblrcp_rn_slowpath_v3:
        /* <DEDUP_REMOVED lines=58> */
.L_x_7389:
        /* <DEDUP_REMOVED lines=34> */
.L_x_7387:
[----:B------:R-:W0:Y:S01]  /*8780*/  LDC R22, c[0x0][0x610] ;  /* 0x00018400ff167b82 */ /* 0x000e220000000800 */
[----:B-1----:R-:W-:-:S07]  /*8790*/  LOP3.LUT R23, R15, 0x80000, RZ, 0xfc, !PT ;  /* 0x000800000f177812 */ /* 0x002fce00078efcff */
.L_x_7388:
[----:B------:R-:W-:-:S04]  /*87a0*/  MOV R19, 0x0 ;  /* 0x0000000000137802 */ /* 0x000fc80000000f00 */
[----:B0-----:R-:W-:Y:S05]  /*87b0*/  RET.REL.NODEC R18 `(_ZN2at6native43_GLOBAL__N__7cc8d1ed_10_Dropout_cu_0e96ed3820fused_dropout_kernelIddjLin1ELi1EbEEvNS_4cuda6detail10TensorInfoIKT_T1_EENS5_IS6_S8_EENS5_IT4_S8_EES8_T0_NS_15PhiloxCudaStateE) ;  /* 0xffffff7812107950 */ /* 0x001fea0003c3ffff */
.L_x_7390:
        /* <DEDUP_REMOVED lines=12> */
.L_x_14216:


//--------------------- .text._ZN2at6native43_GLOBAL__N__7cc8d1ed_10_Dropout_cu_0e96ed3820fused_dropout_kernelIddjLi1ELi1EbEEvNS_4cuda6detail10TensorInfoIKT_T1_EENS5_IS6_S8_EENS5_IT4_S8_EES8_T0_NS_15PhiloxCudaStateE --------------------------
	.section	.text._ZN2at6native43_GLOBAL__N__7cc8d1ed_10_Dropout_cu_0e96ed3820fused_dropout_kernelIddjLi1ELi1EbEEvNS_4cuda6detail10TensorInfoIKT_T1_EENS5_IS6_S8_EENS5_IT4_S8_EES8_T0_NS_15PhiloxCudaStateE,"ax",@progbits
	.align	128
.text._ZN2at6native43_GLOBAL__N__7cc8d1ed_10_Dropout_cu_0e96ed3820fused_dropout_kernelIddjLi1ELi1EbEEvNS_4cuda6detail10TensorInfoIKT_T1_EENS5_IS6_S8_EENS5_IT4_S8_EES8_T0_NS_15PhiloxCudaStateE:
        .type           _ZN2at6native43_GLOBAL__N__7cc8d1ed_10_Dropout_cu_0e96ed3820fused_dropout_kernelIddjLi1ELi1EbEEvNS_4cuda6detail10TensorInfoIKT_T1_EENS5_IS6_S8_EENS5_IT4_S8_EES8_T0_NS_15PhiloxCudaStateE,@function
        .size           _ZN2at6native43_GLOBAL__N__7cc8d1ed_10_Dropout_cu_0e96ed3820fused_dropout_kernelIddjLi1ELi1EbEEvNS_4cuda6detail10TensorInfoIKT_T1_EENS5_IS6_S8_EENS5_IT4_S8_EES8_T0_NS_15PhiloxCudaStateE,(.L_x_14218 - _ZN2at6native43_GLOBAL__N__7cc8d1ed_10_Dropout_cu_0e96ed3820fused_dropout_kernelIddjLi1ELi1EbEEvNS_4cuda6detail10TensorInfoIKT_T1_EENS5_IS6_S8_EENS5_IT4_S8_EES8_T0_NS_15PhiloxCudaStateE)
        .other          _ZN2at6native43_GLOBAL__N__7cc8d1ed_10_Dropout_cu_0e96ed3820fused_dropout_kernelIddjLi1ELi1EbEEvNS_4cuda6detail10TensorInfoIKT_T1_EENS5_IS6_S8_EENS5_IT4_S8_EES8_T0_NS_15PhiloxCudaStateE,@"STO_CUDA_ENTRY STV_DEFAULT"
_ZN2at6native43_GLOBAL__N__7cc8d1ed_10_Dropout_cu_0e96ed3820fused_dropout_kernelIddjLi1ELi1EbEEvNS_4cuda6detail10TensorInfoIKT_T1_EENS5_IS6_S8_EENS5_IT4_S8_EES8_T0_NS_15PhiloxCudaStateE:
        /* <DEDUP_REMOVED lines=109> */
[----:B------:R-:W-:Y:S05]  /*06d0*/  CALL.REL.NOINC `($__internal_131_$__cuda_sm20_dblrcp_rn_slowpath_v3) ;  /* 0x0000001000387944 */ /* 0x000fea0003c00000 */
[----:B------:R-:W-:Y:S02]  /*06e0*/  IMAD.MOV.U32 R24, RZ, RZ, R30 ;  /* 0x000000ffff187224 */ /* 0x000fe400078e001e */
[----:B------:R-:W-:-:S07]  /*06f0*/  IMAD.MOV.U32 R25, RZ, RZ, R31 ;  /* 0x000000ffff197224 */ /* 0x000fce00078e001f */
.L_x_7391:
        /* <DEDUP_REMOVED lines=35> */
.L_x_7403:
[----:B------:R-:W-:Y:S01]  /*0930*/  IADD3 R4, PT, PT, R4, 0x1, RZ ;  /* 0x0000000104047810 */ /* 0x000fe20007ffe0ff */
[----:B------:R-:W-:Y:S03]  /*0940*/  BSSY.RECONVERGENT B0, `(.L_x_7392) ;  /* 0x000000c000007945 */ /* 0x000fe60003800200 */
[C---:B------:R-:W-:Y:S01]  /*0950*/  ISETP.NE.AND P0, PT, R4.reuse, RZ, PT ;  /* 0x000000ff0400720c */ /* 0x040fe20003f05270 */
[----:B-1----:R-:W-:-:S12]  /*0960*/  IMAD.WIDE.U32 R40, R4, -0x2daee0ad, RZ ;  /* 0xd2511f5304287825 */ /* 0x002fd800078e00ff */
        /* <DEDUP_REMOVED lines=9> */
.L_x_7393:
[----:B0123--:R-:W-:Y:S05]  /*0a00*/  BSYNC.RECONVERGENT B0 ;  /* 0x0000000000007941 */ /* 0x00ffea0003800200 */
.L_x_7392:
        /* <DEDUP_REMOVED lines=51> */
.L_x_7394:
        /* <DEDUP_REMOVED lines=9> */
.L_x_7395:
        /* <DEDUP_REMOVED lines=44> */
[----:B-1----:R-:W-:Y:S01]  /*1090*/  FSEL R39, RZ, 1.875, P3 ;  /* 0x3ff00000ff277808 */ /* 0x002fe20001800000 */
[C---:B0-----:R-:W-:Y:S01]  /*10a0*/  IMAD.WIDE.U32 R40, R3.reuse, 0x8, R36 ;  /* 0x0000000803287825 */ /* 0x041fe200078e0024 */
[----:B------:R-:W-:Y:S02]  /*10b0*/  IADD3 R36, P4, PT, R3, UR8, RZ ;  /* 0x0000000803247c10 */ /* 0x000fe4000ff9e0ff */
[----:B------:R-:W-:Y:S02]  /*10c0*/  SEL R3, RZ, 0x1, P3 ;  /* 0x00000001ff037807 */ /* 0x000fe40001800000 */
[----:B------:R-:W-:-:S15]  /*10d0*/  IADD3.X R37, PT, PT, RZ, UR9, RZ, P4, !PT ;  /* 0x00000009ff257c10 */ /* 0x000fde000a7fe4ff */
[----:B------:R-:W-:-:S15]  /*10e0*/  NOP ;  /* 0x0000000000007918 */ /* 0x000fde0000000000 */
        /* <DEDUP_REMOVED lines=10> */
.L_x_7397:
[----:B------:R-:W-:Y:S05]  /*1190*/  BSYNC.RECONVERGENT B0 ;  /* 0x0000000000007941 */ /* 0x000fea0003800200 */
.L_x_7396:
[----:B------:R-:W-:Y:S01]  /*11a0*/  BSSY.RECONVERGENT B0, `(.L_x_7398) ;  /* 0x000001f000007945 */ /* 0x000fe20003800200 */
[----:B0-----:R-:W-:Y:S01]  /*11b0*/  I2FP.F32.U32 R3, R52 ;  /* 0x0000003400037245 */ /* 0x001fe20000201000 */
[-C--:B------:R-:W-:Y:S01]  /*11c0*/  FFMA.FTZ R55, R55, R56.reuse, 1.1641532182693481445e-10 ;  /* 0x2f00000037377423 */ /* 0x080fe20000010038 */
        /* <DEDUP_REMOVED lines=10> */
[----:B0-----:R0:W1:Y:S01]  /*1270*/  DSETP.GEU.AND P2, PT, R36, UR10, PT ;  /* 0x0000000a24007e2a */ /* 0x001062000bf4e000 */
[C---:B------:R-:W-:Y:S01]  /*1280*/  IADD3 R40, P3, PT, R53.reuse, UR8, RZ ;  /* 0x0000000835287c10 */ /* 0x040fe2000ff7e0ff */
[----:B0-----:R-:W0:Y:S01]  /*1290*/  LDC.64 R36, c[0x0][0x458] ;  /* 0x00011600ff247b82 */ /* 0x001e220000000a00 */
[----:B-1----:R-:W-:Y:S02]  /*12a0*/  FSEL R39, RZ, 1.875, P2 ;  /* 0x3ff00000ff277808 */ /* 0x002fe40001000000 */
[----:B------:R-:W-:Y:S01]  /*12b0*/  IADD3.X R41, PT, PT, RZ, UR9, RZ, P3, !PT ;  /* 0x00000009ff297c10 */ /* 0x000fe20009ffe4ff */
[----:B0-----:R-:W-:Y:S01]  /*12c0*/  IMAD.WIDE.U32 R36, R53, 0x8, R36 ;  /* 0x0000000835247825 */ /* 0x001fe200078e0024 */
[----:B------:R-:W-:-:S15]  /*12d0*/  SEL R53, RZ, 0x1, P2 ;  /* 0x00000001ff357807 */ /* 0x000fde0001000000 */
[----:B------:R-:W-:-:S15]  /*12e0*/  NOP ;  /* 0x0000000000007918 */ /* 0x000fde0000000000 */
        /* <DEDUP_REMOVED lines=10> */
.L_x_7399:
[----:B------:R-:W-:Y:S05]  /*1390*/  BSYNC.RECONVERGENT B0 ;  /* 0x0000000000007941 */ /* 0x000fea0003800200 */
.L_x_7398:
[----:B------:R-:W-:Y:S04]  /*13a0*/  BSSY.RECONVERGENT B0, `(.L_x_7400) ;  /* 0x000001c000007945 */ /* 0x000fe80003800200 */
[----:B------:R-:W-:Y:S05]  /*13b0*/  @P1 BRA `(.L_x_7401) ;  /* 0x0000000000681947 */ /* 0x000fea0003800000 */
[----:B------:R-:W-:Y:S01]  /*13c0*/  FMUL.FTZ R55, R55, 1 ;  /* 0x3f80000037377820 */ /* 0x000fe20000410000 */
[----:B0-----:R-:W-:Y:S02]  /*13d0*/  IMAD R53, R2, UR4, RZ ;  /* 0x0000000402357c24 */ /* 0x001fe4000f8e02ff */
        /* <DEDUP_REMOVED lines=24> */
.L_x_7401:
[----:B------:R-:W-:Y:S05]  /*1560*/  BSYNC.RECONVERGENT B0 ;  /* 0x0000000000007941 */ /* 0x000fea0003800200 */
.L_x_7400:
[----:B------:R-:W-:Y:S01]  /*1570*/  FFMA.FTZ R3, R3, R56, 1.1641532182693481445e-10 ;  /* 0x2f00000003037423 */ /* 0x000fe20000010038 */
[----:B------:R-:W-:Y:S06]  /*1580*/  @P0 BRA `(.L_x_7402) ;  /* 0x0000000000680947 */ /* 0x000fec0003800000 */
[----:B012---:R-:W-:Y:S01]  /*1590*/  FMUL.FTZ R40, R3, 1 ;  /* 0x3f80000003287820 */ /* 0x007fe20000410000 */
[----:B------:R-:W-:Y:S02]  /*15a0*/  IMAD R41, R0, UR4, RZ ;  /* 0x0000000400297c24 */ /* 0x000fe4000f8e02ff */
[----:B------:R-:W-:Y:S01]  /*15b0*/  IMAD.MOV.U32 R38, RZ, RZ, RZ ;  /* 0x000000ffff267224 */ /* 0x000fe200078e00ff */
        /* <DEDUP_REMOVED lines=23> */
.L_x_7402:
[----:B---3--:R-:W-:Y:S01]  /*1730*/  IMAD.IADD R3, R45, 0x1, R0 ;  /* 0x000000012d037824 */ /* 0x008fe200078e0200 */
[----:B------:R-:W-:Y:S05]  /*1740*/  WARPSYNC.ALL ;  /* 0x0000000000007948 */ /* 0x000fea0003800000 */
[----:B------:R-:W-:Y:S01]  /*1750*/  BAR.SYNC.DEFER_BLOCKING 0x0 ;  /* 0x0000000000007b1d */ /* 0x000fe20000010000 */
[----:B------:R-:W-:Y:S01]  /*1760*/  ISETP.GE.U32.AND P0, PT, R3, R46, PT ;  /* 0x0000002e0300720c */ /* 0x000fe20003f06070 */
[----:B------:R-:W-:Y:S01]  /*1770*/  IMAD.MOV.U32 R56, RZ, RZ, R50 ;  /* 0x000000ffff387224 */ /* 0x000fe200078e0032 */
[----:B0-2---:R-:W-:Y:S02]  /*1780*/  MOV R53, R26 ;  /* 0x0000001a00357202 */ /* 0x005fe40000000f00 */
[----:B------:R-:W-:-:S09]  /*1790*/  MOV R0, R51 ;  /* 0x0000003300007202 */ /* 0x000fd20000000f00 */
[----:B------:R-:W-:Y:S05]  /*17a0*/  @!P0 BRA `(.L_x_7403) ;  /* 0xfffffff000608947 */ /* 0x000fea000383ffff */
[----:B------:R-:W-:Y:S05]  /*17b0*/  EXIT ;  /* 0x000000000000794d */ /* 0x000fea0003800000 */
        .weak           $__internal_131_$__cuda_sm20_dblrcp_rn_slowpath_v3
        .type           $__internal_131_$__cuda_sm20_dblrcp_rn_slowpath_v3,@function
        .size           $__internal_131_$__cuda_sm20_dblrcp_rn_slowpath_v3,(.L_x_14218 - $__internal_131_$__cuda_sm20_dblrcp_rn_slowpath_v3)
$__internal_131_$__cuda_sm20_dblrcp_rn_slowpath_v3:
        /* <DEDUP_REMOVED lines=59> */
.L_x_7406:
        /* <DEDUP_REMOVED lines=34> */
.L_x_7404:
[----:B------:R-:W0:Y:S01]  /*1d90*/  LDC R30, c[0x0][0x610] ;  /* 0x00018400ff1e7b82 */ /* 0x000e220000000800 */
[----:B-1----:R-:W-:-:S07]  /*1da0*/  LOP3.LUT R31, R28, 0x80000, RZ, 0xfc, !PT ;  /* 0x000800001c1f7812 */ /* 0x002fce00078efcff */
.L_x_7405:
[----:B------:R-:W-:Y:S01]  /*1db0*/  IMAD.MOV.U32 R24, RZ, RZ, R0 ;  /* 0x000000ffff187224 */ /* 0x000fe200078e0000 */
[----:B------:R-:W-:-:S04]  /*1dc0*/  MOV R25, 0x0 ;  /* 0x0000000000197802 */ /* 0x000fc80000000f00 */
[----:B0-----:R-:W-:Y:S05]  /*1dd0*/  RET.REL.NODEC R24 `(_ZN2at6native43_GLOBAL__N__7cc8d1ed_10_Dropout_cu_0e96ed3820fused_dropout_kernelIddjLi1ELi1EbEEvNS_4cuda6detail10TensorInfoIKT_T1_EENS5_IS6_S8_EENS5_IT4_S8_EES8_T0_NS_15PhiloxCudaStateE) ;  /* 0xffffffe018887950 */ /* 0x001fea0003c3ffff */
.L_x_7407:
        /* <DEDUP_REMOVED lines=10> */
.L_x_14218:


//--------------------- .text._ZN2at6native43_GLOBAL__N__7cc8d1ed_10_Dropout_cu_0e96ed3824fused_dropout_kernel_vecIddjLi1ELi2EbEEvNS_4cuda6detail10TensorInfoIKT_T1_EENS5_IS6_S8_EENS5_IT4_S8_EES8_T0_NS_15PhiloxCudaStateE --------------------------
	.section	.text._ZN2at6native43_GLOBAL__N__7cc8d1ed_10_Dropout_cu_0e96ed3824fused_dropout_kernel_vecIddjLi1ELi2EbEEvNS_4cuda6detail10TensorInfoIKT_T1_EENS5_IS6_S8_EENS5_IT4_S8_EES8_T0_NS_15PhiloxCudaStateE,"ax",@progbits
	.align	128
.text._ZN2at6native43_GLOBAL__N__7cc8d1ed_10_Dropout_cu_0e96ed3824fused_dropout_kernel_vecIddjLi1ELi2EbEEvNS_4cuda6detail10TensorInfoIKT_T1_EENS5_IS6_S8_EENS5_IT4_S8_EES8_T0_NS_15PhiloxCudaStateE:
        .type           _ZN2at6native43_GLOBAL__N__7cc8d1ed_10_Dropout_cu_0e96ed3824fused_dropout_kernel_vecIddjLi1ELi2EbEEvNS_4cuda6detail10TensorInfoIKT_T1_EENS5_IS6_S8_EENS5_IT4_S8_EES8_T0_NS_15PhiloxCudaStateE,@function
        .size           _ZN2at6native43_GLOBAL__N__7cc8d1ed_10_Dropout_cu_0e96ed3824fused_dropout_kernel_vecIddjLi1ELi2EbEEvNS_4cuda6detail10TensorInfoIKT_T1_EENS5_IS6_S8_EENS5_IT4_S8_EES8_T0_NS_15PhiloxCudaStateE,(.L_x_14220 - _ZN2at6native43_GLOBAL__N__7cc8d1ed_10_Dropout_cu_0e96ed3824fused_dropout_kernel_vecIddjLi1ELi2EbEEvNS_4cuda6detail10TensorInfoIKT_T1_EENS5_IS6_S8_EENS5_IT4_S8_EES8_T0_NS_15PhiloxCudaStateE)
        .other          _ZN2at6native43_GLOBAL__N__7cc8d1ed_10_Dropout_cu_0e96ed3824fused_dropout_kernel_vecIddjLi1ELi2EbEEvNS_4cuda6detail10TensorInfoIKT_T1_EENS5_IS6_S8_EENS5_IT4_S8_EES8_T0_NS_15PhiloxCudaStateE,@"STO_CUDA_ENTRY STV_DEFAULT"
_ZN2at6native43_GLOBAL__N__7cc8d1ed_10_Dropout_cu_0e96ed3824fused_dropout_kernel_vecIddjLi1ELi2EbEEvNS_4cuda6detail10TensorInfoIKT_T1_EENS5_IS6_S8_EENS5_IT4_S8_EES8_T0_NS_15PhiloxCudaStateE:
        /* <DEDUP_REMOVED lines=102> */
[----:B------:R-:W-:Y:S05]  /*0660*/  CALL.REL.NOINC `($__internal_132_$__cuda_sm20_dblrcp_rn_slowpath_v3) ;  /* 0x00000008003c7944 */ /* 0x000fea0003c00000 */
.L_x_7408:
        /* <DEDUP_REMOVED lines=14> */
.L_x_7413:
        /* <DEDUP_REMOVED lines=13> */
.L_x_7410:
[----:B0--34-:R-:W-:Y:S05]  /*0820*/  BSYNC.RECONVERGENT B0 ;  /* 0x0000000000007941 */ /* 0x019fea0003800200 */
.L_x_7409:
        /* <DEDUP_REMOVED lines=49> */
.L_x_7411:
[----:B------:R-:W-:Y:S01]  /*0b40*/  ISETP.NE.AND P0, PT, R40, 0x3, PT ;  /* 0x000000032800780c */ /* 0x000fe20003f05270 */
[----:B------:R-:W-:Y:S02]  /*0b50*/  IMAD.MOV.U32 R34, RZ, RZ, R47 ;  /* 0x000000ffff227224 */ /* 0x000fe400078e002f */
[----:B------:R-:W-:-:S10]  /*0b60*/  IMAD.MOV.U32 R45, RZ, RZ, R32 ;  /* 0x000000ffff2d7224 */ /* 0x000fd400078e0020 */
[----:B------:R-:W-:Y:S01]  /*0b70*/  @P0 MOV R34, R46 ;  /* 0x0000002e00220202 */ /* 0x000fe20000000f00 */
[----:B------:R-:W-:-:S07]  /*0b80*/  @P0 IMAD.MOV.U32 R45, RZ, RZ, R47 ;  /* 0x000000ffff2d0224 */ /* 0x000fce00078e002f */
.L_x_7412:
[----:B------:R-:W-:-:S06]  /*0b90*/  IMAD.WIDE.U32 R12, R37, 0x8, R26 ;  /* 0x00000008250c7825 */ /* 0x000fcc00078e001a */
[----:B------:R-:W3:Y:S01]  /*0ba0*/  LDG.E.128 R12, desc[UR6][R12.64] ;  /* 0x000000060c0c7981 */ /* 0x000ee2000c1e1d00 */
[----:B------:R-:W-:Y:S01]  /*0bb0*/  I2FP.F32.U32 R31, R34 ;  /* 0x00000022001f7245 */ /* 0x000fe20000201000 */
[----:B------:R-:W-:Y:S01]  /*0bc0*/  IMAD.MOV.U32 R48, RZ, RZ, 0x2f800000 ;  /* 0x2f800000ff307424 */ /* 0x000fe200078e00ff */
[----:B------:R-:W-:Y:S05]  /*0bd0*/  WARPSYNC.ALL ;  /* 0x0000000000007948 */ /* 0x000fea0003800000 */
[----:B------:R-:W-:-:S04]  /*0be0*/  FFMA.FTZ R31, R31, R48, 1.1641532182693481445e-10 ;  /* 0x2f0000001f1f7423 */ /* 0x000fc80000010030 */
[----:B------:R-:W-:Y:S01]  /*0bf0*/  FMUL.FTZ R46, R31, 1 ;  /* 0x3f8000001f2e7820 */ /* 0x000fe20000410000 */
[----:B------:R-:W-:Y:S01]  /*0c00*/  I2FP.F32.U32 R31, R45 ;  /* 0x0000002d001f7245 */ /* 0x000fe20000201000 */
[----:B------:R-:W-:Y:S02]  /*0c10*/  IMAD.HI.U32 R45, R44, -0x2daee0ad, RZ ;  /* 0xd2511f532c2d7827 */ /* 0x000fe400078e00ff */
[----:B------:R-:W0:Y:S02]  /*0c20*/  F2F.F64.F32 R34, R46 ;  /* 0x0000002e00227310 */ /* 0x000e240000201800 */
[----:B------:R-:W-:-:S15]  /*0c30*/  FFMA.FTZ R31, R31, R48, 1.1641532182693481445e-10 ;  /* 0x2f0000001f1f7423 */ /* 0x000fde0000010030 */
[----:B------:R-:W-:-:S15]  /*0c40*/  NOP ;  /* 0x0000000000007918 */ /* 0x000fde0000000000 */
[----:B------:R-:W-:-:S15]  /*0c50*/  NOP ;  /* 0x0000000000007918 */ /* 0x000fde0000000000 */
[----:B------:R-:W-:-:S15]  /*0c60*/  NOP ;  /* 0x0000000000007918 */ /* 0x000fde0000000000 */
[----:B------:R-:W-:-:S02]  /*0c70*/  NOP ;  /* 0x0000000000007918 */ /* 0x000fc40000000000 */
[----:B0-----:R0:W1:Y:S01]  /*0c80*/  DSETP.GEU.AND P0, PT, R34, UR10, PT ;  /* 0x0000000a22007e2a */ /* 0x001062000bf0e000 */
[----:B--2---:R-:W-:-:S04]  /*0c90*/  IMAD.WIDE.U32 R48, R37, 0x8, R28 ;  /* 0x0000000825307825 */ /* 0x004fc800078e001c */
[----:B------:R-:W-:-:S15]  /*0ca0*/  FMUL.FTZ R31, R31, 1 ;  /* 0x3f8000001f1f7820 */ /* 0x000fde0000410000 */
[----:B------:R-:W-:-:S15]  /*0cb0*/  NOP ;  /* 0x0000000000007918 */ /* 0x000fde0000000000 */
[----:B------:R-:W-:-:S15]  /*0cc0*/  NOP ;  /* 0x0000000000007918 */ /* 0x000fde0000000000 */
[----:B------:R-:W-:-:S14]  /*0cd0*/  NOP ;  /* 0x0000000000007918 */ /* 0x000fdc0000000000 */
[----:B0-----:R-:W0:-:S15]  /*0ce0*/  F2F.F64.F32 R34, R31 ;  /* 0x0000001f00227310 */ /* 0x001e1e0000201800 */
[----:B------:R-:W-:-:S15]  /*0cf0*/  NOP ;  /* 0x0000000000007918 */ /* 0x000fde0000000000 */
[----:B------:R-:W-:-:S15]  /*0d00*/  NOP ;  /* 0x0000000000007918 */ /* 0x000fde0000000000 */
[----:B------:R-:W-:-:S15]  /*0d10*/  NOP ;  /* 0x0000000000007918 */ /* 0x000fde0000000000 */
[----:B------:R-:W-:-:S04]  /*0d20*/  NOP ;  /* 0x0000000000007918 */ /* 0x000fc80000000000 */
[----:B0-----:R1:W0:Y:S02]  /*0d30*/  DSETP.GEU.AND P1, PT, R34, UR10, PT ;  /* 0x0000000a22007e2a */ /* 0x001224000bf2e000 */
[----:B-1----:R-:W-:Y:S02]  /*0d40*/  FSEL R35, RZ, 1.875, P0 ;  /* 0x3ff00000ff237808 */ /* 0x002fe40000000000 */
[----:B------:R-:W-:Y:S02]  /*0d50*/  MOV R34, RZ ;  /* 0x000000ff00227202 */ /* 0x000fe40000000f00 */
[----:B0-----:R-:W-:-:S15]  /*0d60*/  SEL R46, RZ, 0x1, P1 ;  /* 0x00000001ff2e7807 */ /* 0x001fde0000800000 */
[----:B------:R-:W-:-:S15]  /*0d70*/  NOP ;  /* 0x0000000000007918 */ /* 0x000fde0000000000 */
[----:B------:R-:W-:-:S15]  /*0d80*/  NOP ;  /* 0x0000000000007918 */ /* 0x000fde0000000000 */
[----:B------:R-:W-:-:S13]  /*0d90*/  NOP ;  /* 0x0000000000007918 */ /* 0x000fda0000000000 */
[----:B---3--:R0:W1:Y:S02]  /*0da0*/  DMUL R12, R12, R34 ;  /* 0x000000220c0c7228 */ /* 0x0080640000000000 */
[----:B0-----:R-:W-:-:S15]  /*0db0*/  FSEL R35, RZ, 1.875, P1 ;  /* 0x3ff00000ff237808 */ /* 0x001fde0000800000 */
[----:B------:R-:W-:-:S15]  /*0dc0*/  NOP ;  /* 0x0000000000007918 */ /* 0x000fde0000000000 */
[----:B------:R-:W-:-:S15]  /*0dd0*/  NOP ;  /* 0x0000000000007918 */ /* 0x000fde0000000000 */
[----:B------:R-:W-:-:S15]  /*0de0*/  NOP ;  /* 0x0000000000007918 */ /* 0x000fde0000000000 */
[----:B------:R-:W-:-:S02]  /*0df0*/  NOP ;  /* 0x0000000000007918 */ /* 0x000fc40000000000 */
[----:B------:R0:W2:Y:S02]  /*0e00*/  DMUL R14, R14, R34 ;  /* 0x000000220e0e7228 */ /* 0x0000a40000000000 */
[----:B0-----:R-:W-:Y:S02]  /*0e10*/  SEL R35, RZ, 0x1, P0 ;  /* 0x00000001ff237807 */ /* 0x001fe40000000000 */
[----:B------:R-:W-:Y:S01]  /*0e20*/  IADD3 R34, P0, PT, R37, UR8, RZ ;  /* 0x0000000825227c10 */ /* 0x000fe2000ff1e0ff */
[----:B------:R-:W-:Y:S01]  /*0e30*/  IMAD R37, R42, 0x2, R37 ;  /* 0x000000022a257824 */ /* 0x000fe200078e0225 */
[----:B------:R-:W-:Y:S02]  /*0e40*/  PRMT R31, R46, 0x7604, R35 ;  /* 0x000076042e1f7816 */ /* 0x000fe40000000023 */
[----:B------:R-:W-:Y:S01]  /*0e50*/  LOP3.LUT R46, R30, R45, RZ, 0x3c, !PT ;  /* 0x0000002d1e2e7212 */ /* 0x000fe200078e3cff */
[----:B------:R-:W-:Y:S01]  /*0e60*/  IMAD.X R35, RZ, RZ, UR9, P0 ;  /* 0x00000009ff237e24 */ /* 0x000fe200080e06ff */
[----:B------:R-:W-:-:S15]  /*0e70*/  ISETP.GE.U32.AND P0, PT, R37, UR5, PT ;  /* 0x0000000525007c0c */ /* 0x000fde000bf06070 */
[----:B------:R-:W-:-:S15]  /*0e80*/  NOP ;  /* 0x0000000000007918 */ /* 0x000fde0000000000 */
[----:B------:R-:W-:-:S15]  /*0e90*/  NOP ;  /* 0x0000000000007918 */ /* 0x000fde0000000000 */
[----:B------:R-:W-:-:S09]  /*0ea0*/  NOP ;  /* 0x0000000000007918 */ /* 0x000fd20000000000 */
        /* <DEDUP_REMOVED lines=11> */
        .weak           $__internal_132_$__cuda_sm20_dblrcp_rn_slowpath_v3
        .type           $__internal_132_$__cuda_sm20_dblrcp_rn_slowpath_v3,@function
        .size           $__internal_132_$__cuda_sm20_dblrcp_rn_slowpath_v3,(.L_x_14220 - $__internal_132_$__cuda_sm20_dblrcp_rn_slowpath_v3)
$__internal_132_$__cuda_sm20_dblrcp_rn_slowpath_v3:
        /* <DEDUP_REMOVED lines=59> */
.L_x_7416:
        /* <DEDUP_REMOVED lines=34> */
.L_x_7414:
[----:B------:R-:W0:Y:S01]  /*1530*/  LDC R24, c[0x0][0x610] ;  /* 0x00018400ff187b82 */ /* 0x000e220000000800 */
[----:B-1----:R-:W-:-:S07]  /*1540*/  LOP3.LUT R25, R28, 0x80000, RZ, 0xfc, !PT ;  /* 0x000800001c197812 */ /* 0x002fce00078efcff */
.L_x_7415:
[----:B------:R-:W-:-:S04]  /*1550*/  MOV R31, 0x0 ;  /* 0x00000000001f7802 */ /* 0x000fc80000000f00 */
[----:B0-----:R-:W-:Y:S05]  /*1560*/  RET.REL.NODEC R30 `(_ZN2at6native43_GLOBAL__N__7cc8d1ed_10_Dropout_cu_0e96ed3824fused_dropout_kernel_vecIddjLi1ELi2EbEEvNS_4cuda6detail10TensorInfoIKT_T1_EENS5_IS6_S8_EENS5_IT4_S8_EES8_T0_NS_15PhiloxCudaStateE) ;  /* 0xffffffe81ea47950 */ /* 0x001fea0003c3ffff */
.L_x_7417:
        /* <DEDUP_REMOVED lines=9> */
.L_x_14220:


//--------------------- .text._ZN2at6native43_GLOBAL__N__7cc8d1ed_10_Dropout_cu_0e96ed3824fused_dropout_kernel_vecIddjLi1ELi4EbEEvNS_4cuda6detail10TensorInfoIKT_T1_EENS5_IS6_S8_EENS5_IT4_S8_EES8_T0_NS_15PhiloxCudaStateE --------------------------
	.section	.text._ZN2at6native43_GLOBAL__N__7cc8d1ed_10_Dropout_cu_0e96ed3824fused_dropout_kernel_vecIddjLi1ELi4EbEEvNS_4cuda6detail10TensorInfoIKT_T1_EENS5_IS6_S8_EENS5_IT4_S8_EES8_T0_NS_15PhiloxCudaStateE,"ax",@progbits
	.align	128
.text._ZN2at6native43_GLOBAL__N__7cc8d1ed_10_Dropout_cu_0e96ed3824fused_dropout_kernel_vecIddjLi1ELi4EbEEvNS_4cuda6detail10TensorInfoIKT_T1_EENS5_IS6_S8_EENS5_IT4_S8_EES8_T0_NS_15PhiloxCudaStateE:
        .type           _ZN2at6native43_GLOBAL__N__7cc8d1ed_10_Dropout_cu_0e96ed3824fused_dropout_kernel_vecIddjLi1ELi4EbEEvNS_4cuda6detail10TensorInfoIKT_T1_EENS5_IS6_S8_EENS5_IT4_S8_EES8_T0_NS_15PhiloxCudaStateE,@function
        .size           _ZN2at6native43_GLOBAL__N__7cc8d1ed_10_Dropout_cu_0e96ed3824fused_dropout_kernel_vecIddjLi1ELi4EbEEvNS_4cuda6detail10TensorInfoIKT_T1_EENS5_IS6_S8_EENS5_IT4_S8_EES8_T0_NS_15PhiloxCudaStateE,(.L_x_14222 - _ZN2at6native43_GLOBAL__N__7cc8d1ed_10_Dropout_cu_0e96ed3824fused_dropout_kernel_vecIddjLi1ELi4EbEEvNS_4cuda6detail10TensorInfoIKT_T1_EENS5_IS6_S8_EENS5_IT4_S8_EES8_T0_NS_15PhiloxCudaStateE)
        .other          _ZN2at6native43_GLOBAL__N__7cc8d1ed_10_Dropout_cu_0e96ed3824fused_dropout_kernel_vecIddjLi1ELi4EbEEvNS_4cuda6detail10TensorInfoIKT_T1_EENS5_IS6_S8_EENS5_IT4_S8_EES8_T0_NS_15PhiloxCudaStateE,@"STO_CUDA_ENTRY STV_DEFAULT"
_ZN2at6native43_GLOBAL__N__7cc8d1ed_10_Dropout_cu_0e96ed3824fused_dropout_kernel_vecIddjLi1ELi4EbEEvNS_4cuda6detail10TensorInfoIKT_T1_EENS5_IS6_S8_EENS5_IT4_S8_EES8_T0_NS_15PhiloxCudaStateE:
        /* <DEDUP_REMOVED lines=21> */
[----:B------:R-:W-:Y:S01]  /*0150*/  IMAD.WIDE.U32 R6, R34, -0x326172a9, RZ ;  /* 0xcd9e8d5722067825 */ /* 0x000fe200078e00ff */
[----:B-----5:R-:W-:-:S03]  /*0160*/  IADD3 R33, PT, PT, R24, -0x700cb87f, RZ ;  /* 0x8ff3478118217810 */ /* 0x020fc60007ffe0ff */
[C---:B------:R-:W-:Y:S02]  /*0170*/  VIADD R0, R25.reuse, 0xbb67ae85 ;  /* 0xbb67ae8519007836 */ /* 0x040fe40000000000 */
[C---:B------:R-:W-:Y:S01]  /*0180*/  VIADD R32, R25.reuse, 0xdb3d7428 ;  /* 0xdb3d742819207836 */ /* 0x040fe20000000000 */
[----:B------:R-:W1:Y:S01]  /*0190*/  LDC.64 R26, c[0x0][0x610] ;  /* 0x00018400ff1a7b82 */ /* 0x000e620000000a00 */
[----:B------:R-:W-:Y:S01]  /*01a0*/  VIADD R38, R25, 0x96a522ad ;  /* 0x96a522ad19267836 */ /* 0x000fe20000000000 */
        /* <DEDUP_REMOVED lines=54> */
[----:B------:R-:W-:-:S04]  /*0510*/  LOP3.LUT R42, R11, R28, R15, 0x96, !PT ;  /* 0x0000001c0b2a7212 */ /* 0x000fc800078e960f */
        /* <DEDUP_REMOVED lines=8> */
[----:B------:R-:W-:Y:S02]  /*05a0*/  LOP3.LUT R39, R23, R28, R15, 0x96, !PT ;  /* 0x0000001c17277212 */ /* 0x000fe400078e960f */
[----:B0-----:R-:W0:Y:S02]  /*05b0*/  DFMA R26, R12, -R26, 1 ;  /* 0x3ff000000c1a742b */ /* 0x001e24000000081a */
[----:B------:R-:W-:Y:S01]  /*05c0*/  LOP3.LUT R42, R32, R42, R19, 0x96, !PT ;  /* 0x0000002a202a7212 */ /* 0x000fe200078e9613 */
[----:B------:R-:W-:-:S04]  /*05d0*/  IMAD.HI.U32 R41, R39, -0x2daee0ad, RZ ;  /* 0xd2511f5327297827 */ /* 0x000fc800078e00ff */
[----:B------:R-:W-:Y:S01]  /*05e0*/  IMAD.HI.U32 R15, R42, -0x326172a9, RZ ;  /* 0xcd9e8d572a0f7827 */ /* 0x000fe200078e00ff */
[----:B------:R-:W-:-:S04]  /*05f0*/  LOP3.LUT R41, R18, R41, RZ, 0x3c, !PT ;  /* 0x0000002912297212 */ /* 0x000fc800078e3cff */
[----:B------:R-:W-:-:S15]  /*0600*/  LOP3.LUT R40, R33, R14, R15, 0x96, !PT ;  /* 0x0000000e21287212 */ /* 0x000fde00078e960f */
[----:B------:R-:W-:-:S15]  /*0610*/  NOP ;  /* 0x0000000000007918 */ /* 0x000fde0000000000 */
[----:B------:R-:W-:-:S15]  /*0620*/  NOP ;  /* 0x0000000000007918 */ /* 0x000fde0000000000 */
[----:B------:R-:W-:-:S07]  /*0630*/  NOP ;  /* 0x0000000000007918 */ /* 0x000fce0000000000 */
[----:B0-----:R0:W1:Y:S02]  /*0640*/  DFMA R26, R12, R26, R12 ;  /* 0x0000001a0c1a722b */ /* 0x001064000000000c */
[----:B01----:R-:W-:Y:S05]  /*0650*/  @P0 BRA `(.L_x_7418) ;  /* 0x0000000000180947 */ /* 0x003fea0003800000 */
[----:B------:R-:W-:Y:S02]  /*0660*/  LOP3.LUT R30, R30, 0x7fffffff, RZ, 0xc0, !PT ;  /* 0x7fffffff1e1e7812 */ /* 0x000fe400078ec0ff */
[----:B------:R-:W-:-:S03]  /*0670*/  MOV R26, 0x6a0 ;  /* 0x000006a0001a7802 */ /* 0x000fc60000000f00 */
[----:B------:R-:W-:-:S07]  /*0680*/  VIADD R27, R30, 0xfff00000 ;  /* 0xfff000001e1b7836 */ /* 0x000fce0000000000 */
[----:B------:R-:W-:Y:S05]  /*0690*/  CALL.REL.NOINC `($__internal_133_$__cuda_sm20_dblrcp_rn_slowpath_v3) ;  /* 0x0000000c00207944 */ /* 0x000fea0003c00000 */
[----:B------:R-:W-:Y:S01]  /*06a0*/  MOV R26, R14 ;  /* 0x0000000e001a7202 */ /* 0x000fe20000000f00 */
[----:B------:R-:W-:-:S07]  /*06b0*/  IMAD.MOV.U32 R27, RZ, RZ, R15 ;  /* 0x000000ffff1b7224 */ /* 0x000fce00078e000f */
.L_x_7418:
[----:B------:R-:W0:Y:S01]  /*06c0*/  LDC.64 R28, c[0x0][0x380] ;  /* 0x0000e000ff1c7b82 */ /* 0x000e220000000a00 */
[----:B------:R-:W1:Y:S01]  /*06d0*/  LDCU UR4, c[0x0][0x370] ;  /* 0x00006e00ff0477ac */ /* 0x000e620008000800 */
[----:B------:R-:W-:Y:S01]  /*06e0*/  IMAD R42, R42, -0x326172a9, RZ ;  /* 0xcd9e8d572a2a7824 */ /* 0x000fe200078e02ff */
[----:B------:R-:W-:Y:S01]  /*06f0*/  LOP3.LUT R41, R41, R38, RZ, 0x3c, !PT ;  /* 0x0000002629297212 */ /* 0x000fe200078e3cff */
[----:B------:R-:W-:Y:S01]  /*0700*/  IMAD.MOV.U32 R45, RZ, RZ, RZ ;  /* 0x000000ffff2d7224 */ /* 0x000fe200078e00ff */
[----:B------:R-:W-:Y:S01]  /*0710*/  LOP3.LUT R43, R44, 0x3, RZ, 0xc0, !PT ;  /* 0x000000032c2b7812 */ /* 0x000fe200078ec0ff */
[----:B------:R-:W2:Y:S02]  /*0720*/  LDCU.64 UR10, c[0x0][0x610] ;  /* 0x0000c200ff0a77ac */ /* 0x000ea40008000a00 */
[----:B------:R-:W3:Y:S01]  /*0730*/  LDC.64 R30, c[0x0][0x458] ;  /* 0x00011600ff1e7b82 */ /* 0x000ee20000000a00 */
[----:B------:R-:W4:Y:S01]  /*0740*/  LDCU UR5, c[0x0][0x608] ;  /* 0x0000c100ff0577ac */ /* 0x000f220008000800 */
[----:B------:R-:W0:Y:S01]  /*0750*/  LDCU.64 UR8, c[0x0][0x530] ;  /* 0x0000a600ff0877ac */ /* 0x000e220008000a00 */
[----:B-1----:R-:W-:-:S07]  /*0760*/  IMAD R36, R36, UR4, RZ ;  /* 0x0000000424247c24 */ /* 0x002fce000f8e02ff */
.L_x_7423:
[----:B------:R-:W-:Y:S01]  /*0770*/  IADD3 R35, PT, PT, R35, 0x1, RZ ;  /* 0x0000000123237810 */ /* 0x000fe20007ffe0ff */
[----:B------:R-:W-:Y:S03]  /*0780*/  BSSY.RECONVERGENT B0, `(.L_x_7419) ;  /* 0x000000c000007945 */ /* 0x000fe60003800200 */
[C---:B------:R-:W-:Y:S01]  /*0790*/  ISETP.NE.AND P0, PT, R35.reuse, RZ, PT ;  /* 0x000000ff2300720c */ /* 0x040fe20003f05270 */
[----:B-1----:R-:W-:-:S12]  /*07a0*/  IMAD.WIDE.U32 R16, R35, -0x2daee0ad, RZ ;  /* 0xd2511f5323107825 */ /* 0x002fd800078e00ff */
        /* <DEDUP_REMOVED lines=9> */
.L_x_7420:
[----:B0-2-4-:R-:W-:Y:S05]  /*0840*/  BSYNC.RECONVERGENT B0 ;  /* 0x0000000000007941 */ /* 0x015fea0003800200 */
.L_x_7419:
        /* <DEDUP_REMOVED lines=55> */
.L_x_7421:
        /* <DEDUP_REMOVED lines=9> */
.L_x_7422:
[----:B------:R-:W-:-:S06]  /*0c50*/  IMAD.WIDE.U32 R12, R47, 0x8, R28 ;  /* 0x000000082f0c7825 */ /* 0x000fcc00078e001c */
        /* <DEDUP_REMOVED lines=23> */
[----:B0-----:R0:W4:Y:S01]  /*0dd0*/  DSETP.GEU.AND P1, PT, R48, UR10, PT ;  /* 0x0000000a30007e2a */ /* 0x001122000bf2e000 */
        /* <DEDUP_REMOVED lines=15> */
[----:B----4-:R-:W-:-:S03]  /*0ed0*/  SEL R46, RZ, 0x1, P1 ;  /* 0x00000001ff2e7807 */ /* 0x010fc60000800000 */
        /* <DEDUP_REMOVED lines=12> */
[----:B-1----:R-:W-:-:S15]  /*0fa0*/  SEL R44, RZ, 0x1, P3 ;  /* 0x00000001ff2c7807 */ /* 0x002fde0001800000 */
[----:B------:R-:W-:-:S15]  /*0fb0*/  NOP ;  /* 0x0000000000007918 */ /* 0x000fde0000000000 */
[----:B------:R-:W-:-:S15]  /*0fc0*/  NOP ;  /* 0x0000000000007918 */ /* 0x000fde0000000000 */
[----:B------:R-:W-:-:S15]  /*0fd0*/  NOP ;  /* 0x0000000000007918 */ /* 0x000fde0000000000 */
        /* <DEDUP_REMOVED lines=12> */
[----:B------:R0:W4:Y:S02]  /*10a0*/  DMUL R16, R16, R48 ;  /* 0x0000003010107228 */ /* 0x0001240000000000 */
[----:B0-----:R-:W-:-:S15]  /*10b0*/  FSEL R49, RZ, 1.875, P3 ;  /* 0x3ff00000ff317808 */ /* 0x001fde0001800000 */
[----:B------:R-:W-:-:S15]  /*10c0*/  NOP ;  /* 0x0000000000007918 */ /* 0x000fde0000000000 */
[----:B------:R-:W-:-:S15]  /*10d0*/  NOP ;  /* 0x0000000000007918 */ /* 0x000fde0000000000 */
[----:B------:R-:W-:-:S15]  /*10e0*/  NOP ;  /* 0x0000000000007918 */ /* 0x000fde0000000000 */
[----:B------:R-:W-:-:S02]  /*10f0*/  NOP ;  /* 0x0000000000007918 */ /* 0x000fc40000000000 */
[----:B------:R0:W5:Y:S02]  /*1100*/  DMUL R18, R18, R48 ;  /* 0x0000003012127228 */ /* 0x0001640000000000 */
[----:B0-----:R-:W-:Y:S02]  /*1110*/  SEL R49, RZ, 0x1, P2 ;  /* 0x00000001ff317807 */ /* 0x001fe40001000000 */
[----:B------:R-:W-:Y:S02]  /*1120*/  IADD3 R48, P0, PT, R47, UR8, RZ ;  /* 0x000000082f307c10 */ /* 0x000fe4000ff1e0ff */
[----:B------:R-:W-:Y:S02]  /*1130*/  PRMT R44, R49, 0x3340, R44 ;  /* 0x00003340312c7816 */ /* 0x000fe4000000002c */
[----:B------:R-:W-:Y:S01]  /*1140*/  PRMT R49, R51, 0x3340, R46 ;  /* 0x0000334033317816 */ /* 0x000fe2000000002e */
[----:B---3--:R-:W-:-:S03]  /*1150*/  IMAD.WIDE.U32 R50, R47, 0x8, R30 ;  /* 0x000000082f327825 */ /* 0x008fc600078e001e */
[----:B------:R-:W-:Y:S01]  /*1160*/  PRMT R53, R49, 0x5410, R44 ;  /* 0x0000541031357816 */ /* 0x000fe2000000002c */
[----:B------:R-:W-:Y:S01]  /*1170*/  IMAD R47, R36, 0x4, R47 ;  /* 0x00000004242f7824 */ /* 0x000fe200078e022f */
[----:B------:R-:W-:-:S04]  /*1180*/  IADD3.X R49, PT, PT, RZ, UR9, RZ, P0, !PT ;  /* 0x00000009ff317c10 */ /* 0x000fc800087fe4ff */
[----:B------:R-:W-:-:S15]  /*1190*/  ISETP.GE.U32.AND P0, PT, R47, UR5, PT ;  /* 0x000000052f007c0c */ /* 0x000fde000bf06070 */
[----:B------:R-:W-:-:S15]  /*11a0*/  NOP ;  /* 0x0000000000007918 */ /* 0x000fde0000000000 */
[----:B------:R-:W-:-:S15]  /*11b0*/  NOP ;  /* 0x0000000000007918 */ /* 0x000fde0000000000 */
[----:B------:R-:W-:-:S01]  /*11c0*/  NOP ;  /* 0x0000000000007918 */ /* 0x000fc20000000000 */
        /* <DEDUP_REMOVED lines=10> */
[----:B----4-:R-:W-:-:S15]  /*1270*/  DMUL R16, R16, R26 ;  /* 0x0000001a10107228 */ /* 0x010fde0000000000 */
[----:B------:R-:W-:-:S15]  /*1280*/  NOP ;  /* 0x0000000000007918 */ /* 0x000fde0000000000 */
[----:B------:R-:W-:-:S15]  /*1290*/  NOP ;  /* 0x0000000000007918 */ /* 0x000fde0000000000 */
[----:B------:R-:W-:-:S15]  /*12a0*/  NOP ;  /* 0x0000000000007918 */ /* 0x000fde0000000000 */
[----:B------:R-:W-:-:S04]  /*12b0*/  NOP ;  /* 0x0000000000007918 */ /* 0x000fc80000000000 */
[----:B-----5:R-:W0:Y:S02]  /*12c0*/  DMUL R18, R18, R26 ;  /* 0x0000001a12127228 */ /* 0x020e240000000000 */
[----:B0-----:R1:W-:Y:S04]  /*12d0*/  STG.E.ENL2.256 desc[UR6][R50.64], R12, R16 ;  /* 0xf800000c3210797f */ /* 0x0013e8000f121806 */
[----:B------:R1:W-:Y:S01]  /*12e0*/  STG.E desc[UR6][R48.64], R53 ;  /* 0x0000003530007986 */ /* 0x0003e2000c101906 */
[----:B------:R-:W-:Y:S06]  /*12f0*/  BAR.SYNC.DEFER_BLOCKING 0x0 ;  /* 0x0000000000007b1d */ /* 0x000fec0000010000 */
[----:B------:R-:W-:Y:S05]  /*1300*/  @!P0 BRA `(.L_x_7423) ;  /* 0xfffffff400188947 */ /* 0x000fea000383ffff */
[----:B------:R-:W-:Y:S05]  /*1310*/  EXIT ;  /* 0x000000000000794d */ /* 0x000fea0003800000 */
        .weak           $__internal_133_$__cuda_sm20_dblrcp_rn_slowpath_v3
        .type           $__internal_133_$__cuda_sm20_dblrcp_rn_slowpath_v3,@function
        .size           $__internal_133_$__cuda_sm20_dblrcp_rn_slowpath_v3,(.L_x_14222 - $__internal_133_$__cuda_sm20_dblrcp_rn_slowpath_v3)
$__internal_133_$__cuda_sm20_dblrcp_rn_slowpath_v3:
        /* <DEDUP_REMOVED lines=59> */
.L_x_7426:
        /* <DEDUP_REMOVED lines=34> */
.L_x_7424:
[----:B------:R-:W0:Y:S01]  /*18f0*/  LDC R14, c[0x0][0x610] ;  /* 0x00018400ff0e7b82 */ /* 0x000e220000000800 */
[----:B-1----:R-:W-:-:S07]  /*1900*/  LOP3.LUT R15, R18, 0x80000, RZ, 0xfc, !PT ;  /* 0x00080000120f7812 */ /* 0x002fce00078efcff */
.L_x_7425:
[----:B------:R-:W-:-:S04]  /*1910*/  MOV R27, 0x0 ;  /* 0x00000000001b7802 */ /* 0x000fc80000000f00 */
[----:B0-----:R-:W-:Y:S05]  /*1920*/  RET.REL.NODEC R26 `(_ZN2at6native43_GLOBAL__N__7cc8d1ed_10_Dropout_cu_0e96ed3824fused_dropout_kernel_vecIddjLi1ELi4EbEEvNS_4cuda6detail10TensorInfoIKT_T1_EENS5_IS6_S8_EENS5_IT4_S8_EES8_T0_NS_15PhiloxCudaStateE) ;  /* 0xffffffe41ab47950 */ /* 0x001fea0003c3ffff */
.L_x_7427:
        /* <DEDUP_REMOVED lines=13> */
.L_x_14222:


//--------------------- .text._ZN2at6native43_GLOBAL__N__7cc8d1ed_10_Dropout_cu_0e96ed3824fused_dropout_kernel_vecIddjLi1ELi8EbEEvNS_4cuda6detail10TensorInfoIKT_T1_EENS5_IS6_S8_EENS5_IT4_S8_EES8_T0_NS_15PhiloxCudaStateE --------------------------
	.section	.text._ZN2at6native43_GLOBAL__N__7cc8d1ed_10_Dropout_cu_0e96ed3824fused_dropout_kernel_vecIddjLi1ELi8EbEEvNS_4cuda6detail10TensorInfoIKT_T1_EENS5_IS6_S8_EENS5_IT4_S8_EES8_T0_NS_15PhiloxCudaStateE,"ax",@progbits
	.align	128
.text._ZN2at6native43_GLOBAL__N__7cc8d1ed_10_Dropout_cu_0e96ed3824fused_dropout_kernel_vecIddjLi1ELi8EbEEvNS_4cuda6detail10TensorInfoIKT_T1_EENS5_IS6_S8_EENS5_IT4_S8_EES8_T0_NS_15PhiloxCudaStateE:
        .type           _ZN2at6native43_GLOBAL__N__7cc8d1ed_10_Dropout_cu_0e96ed3824fused_dropout_kernel_vecIddjLi1ELi8EbEEvNS_4cuda6detail10TensorInfoIKT_T1_EENS5_IS6_S8_EENS5_IT4_S8_EES8_T0_NS_15PhiloxCudaStateE,@function
        .size           _ZN2at6native43_GLOBAL__N__7cc8d1ed_10_Dropout_cu_0e96ed3824fused_dropout_kernel_vecIddjLi1ELi8EbEEvNS_4cuda6detail10TensorInfoIKT_T1_EENS5_IS6_S8_EENS5_IT4_S8_EES8_T0_NS_15PhiloxCudaStateE,(.L_x_14224 - _ZN2at6native43_GLOBAL__N__7cc8d1ed_10_Dropout_cu_0e96ed3824fused_dropout_kernel_vecIddjLi1ELi8EbEEvNS_4cuda6detail10TensorInfoIKT_T1_EENS5_IS6_S8_EENS5_IT4_S8_EES8_T0_NS_15PhiloxCudaStateE)
        .other          _ZN2at6native43_GLOBAL__N__7cc8d1ed_10_Dropout_cu_0e96ed3824fused_dropout_kernel_vecIddjLi1ELi8EbEEvNS_4cuda6detail10TensorInfoIKT_T1_EENS5_IS6_S8_EENS5_IT4_S8_EES8_T0_NS_15PhiloxCudaStateE,@"STO_CUDA_ENTRY STV_DEFAULT"
_ZN2at6native43_GLOBAL__N__7cc8d1ed_10_Dropout_cu_0e96ed3824fused_dropout_kernel_vecIddjLi1ELi8EbEEvNS_4cuda6detail10TensorInfoIKT_T1_EENS5_IS6_S8_EENS5_IT4_S8_EES8_T0_NS_15PhiloxCudaStateE:
        /* <DEDUP_REMOVED lines=22> */
[C---:B-----5:R-:W-:Y:S01]  /*0160*/  IADD3 R40, PT, PT, R51.reuse, -0x4498517b, RZ ;  /* 0xbb67ae8533287810 */ /* 0x060fe20007ffe0ff */
[C---:B------:R-:W-:Y:S01]  /*0170*/  VIADD R39, R50.reuse, 0x9e3779b9 ;  /* 0x9e3779b932277836 */ /* 0x040fe20000000000 */
[C---:B------:R-:W-:Y:S01]  /*0180*/  IADD3 R37, PT, PT, R51.reuse, 0x76cf5d0a, RZ ;  /* 0x76cf5d0a33257810 */ /* 0x040fe20007ffe0ff */
[C---:B------:R-:W-:Y:S01]  /*0190*/  VIADD R38, R50.reuse, 0x3c6ef372 ;  /* 0x3c6ef37232267836 */ /* 0x040fe20000000000 */
[C---:B------:R-:W-:Y:S01]  /*01a0*/  IADD3 R34, PT, PT, R50.reuse, 0x78dde6e4, RZ ;  /* 0x78dde6e432227810 */ /* 0x040fe20007ffe0ff */
[C---:B------:R-:W-:Y:S01]  /*01b0*/  VIADD R36, R51.reuse, 0x32370b8f ;  /* 0x32370b8f33247836 */ /* 0x040fe20000000000 */
[C---:B------:R-:W-:Y:S01]  /*01c0*/  IADD3 R31, PT, PT, R50.reuse, 0x1715609d, RZ ;  /* 0x1715609d321f7810 */ /* 0x040fe20007ffe0ff */
[----:B------:R-:W1:Y:S01]  /*01d0*/  LDC.64 R46, c[0x0][0x610] ;  /* 0x00018400ff2e7b82 */ /* 0x000e620000000a00 */
[----:B------:R-:W-:Y:S01]  /*01e0*/  VIADD R35, R50, 0xdaa66d2b ;  /* 0xdaa66d2b32237836 */ /* 0x000fe20000000000 */
[C---:B------:R-:W-:Y:S01]  /*01f0*/  IADD3 R28, PT, PT, R51.reuse, 0x1fd5c5a3, RZ ;  /* 0x1fd5c5a3331c7810 */ /* 0x040fe20007ffe0ff */
[C---:B------:R-:W-:Y:S01]  /*0200*/  VIADD R33, R51.reuse, 0xed9eba14 ;  /* 0xed9eba1433217836 */ /* 0x040fe20000000000 */
[C---:B------:R-:W-:Y:S01]  /*0210*/  IADD3 R20, PT, PT, R51.reuse, -0x695add53, RZ ;  /* 0x96a522ad33147810 */ /* 0x040fe20007ffe0ff */
[----:B------:R-:W-:-:S02]  /*0220*/  VIADD R32, R51, 0xa9066899 ;  /* 0xa906689933207836 */ /* 0x000fc40000000000 */
        /* <DEDUP_REMOVED lines=12> */
[----:B------:R-:W-:-:S04]  /*02f0*/  IMAD.WIDE.U32 R6, R17, -0x326172a9, RZ ;  /* 0xcd9e8d5711067825 */ /* 0x000fc800078e00ff */
[----:B------:R-:W-:Y:S01]  /*0300*/  @P0 IMAD.X R9, RZ, RZ, R5, P1 ;  /* 0x000000ffff090224 */ /* 0x000fe200008e0605 */
[----:B------:R-:W-:-:S04]  /*0310*/  FSETP.GEU.AND P0, PT, |R2|, 5.8789094863358348022e-39, PT ;  /* 0x004004020200780b */ /* 0x000fc80003f0e200 */
[----:B------:R-:W-:-:S05]  /*0320*/  SHF.R.U64 R19, R18, 0x2, R9 ;  /* 0x0000000212137819 */ /* 0x000fca0000001209 */
[----:B------:R-:W-:-:S05]  /*0330*/  IMAD.WIDE.U32 R4, R19, -0x2daee0ad, RZ ;  /* 0xd2511f5313047825 */ /* 0x000fca00078e00ff */
[----:B------:R-:W-:-:S05]  /*0340*/  LOP3.LUT R10, R5, R51, RZ, 0x3c, !PT ;  /* 0x00000033050a7212 */ /* 0x000fca00078e3cff */
[----:B------:R-:W-:-:S15]  /*0350*/  IMAD.WIDE.U32 R10, R10, -0x326172a9, RZ ;  /* 0xcd9e8d570a0a7825 */ /* 0x000fde00078e00ff */
[----:B------:R-:W-:-:S15]  /*0360*/  NOP ;  /* 0x0000000000007918 */ /* 0x000fde0000000000 */
[----:B------:R-:W-:-:S05]  /*0370*/  NOP ;  /* 0x0000000000007918 */ /* 0x000fca0000000000 */
[----:B-1----:R0:W1:Y:S02]  /*0380*/  DFMA R12, R2, R12, R2 ;  /* 0x0000000c020c722b */ /* 0x0020640000000002 */
[----:B0-----:R-:W-:-:S04]  /*0390*/  SHF.R.U32.HI R3, RZ, 0x2, R9 ;  /* 0x00000002ff037819 */ /* 0x001fc80000011609 */
[----:B------:R-:W-:-:S05]  /*03a0*/  LOP3.LUT R8, R3, R7, R50, 0x96, !PT ;  /* 0x0000000703087212 */ /* 0x000fca00078e9632 */
        /* <DEDUP_REMOVED lines=20> */
[----:B-1----:R-:W0:Y:S01]  /*04f0*/  DFMA R46, R12, -R46, 1 ;  /* 0x3ff000000c2e742b */ /* 0x002e22000000082e */
        /* <DEDUP_REMOVED lines=11> */
[----:B------:R-:W-:-:S03]  /*05b0*/  LOP3.LUT R7, R18, 0x3, RZ, 0xc0, !PT ;  /* 0x0000000312077812 */ /* 0x000fc600078ec0ff */
        /* <DEDUP_REMOVED lines=14> */
[----:B------:R-:W-:-:S06]  /*06a0*/  NOP ;  /* 0x0000000000007918 */ /* 0x000fcc0000000000 */
[----:B0-----:R0:W1:Y:S02]  /*06b0*/  DFMA R46, R12, R46, R12 ;  /* 0x0000002e0c2e722b */ /* 0x001064000000000c */
[----:B01----:R-:W-:Y:S05]  /*06c0*/  @P0 BRA `(.L_x_7428) ;  /* 0x0000000000100947 */ /* 0x003fea0003800000 */
[----:B------:R-:W-:Y:S02]  /*06d0*/  LOP3.LUT R16, R16, 0x7fffffff, RZ, 0xc0, !PT ;  /* 0x7fffffff10107812 */ /* 0x000fe400078ec0ff */
[----:B------:R-:W-:Y:S02]  /*06e0*/  MOV R22, 0x710 ;  /* 0x0000071000167802 */ /* 0x000fe40000000f00 */
[----:B------:R-:W-:-:S07]  /*06f0*/  IADD3 R19, PT, PT, R16, -0x100000, RZ ;  /* 0xfff0000010137810 */ /* 0x000fce0007ffe0ff */
[----:B------:R-:W-:Y:S05]  /*0700*/  CALL.REL.NOINC `($__internal_134_$__cuda_sm20_dblrcp_rn_slowpath_v3) ;  /* 0x0000001400d47944 */ /* 0x000fea0003c00000 */
.L_x_7428:
[----:B------:R-:W0:Y:S01]  /*0710*/  LDCU UR4, c[0x0][0x370] ;  /* 0x00006e00ff0477ac */ /* 0x000e220008000800 */
[----:B------:R-:W-:Y:S01]  /*0720*/  LOP3.LUT R41, R41, R20, RZ, 0x3c, !PT ;  /* 0x0000001429297212 */ /* 0x000fe200078e3cff */
[----:B------:R-:W-:Y:S02]  /*0730*/  IMAD R42, R42, -0x326172a9, RZ ;  /* 0xcd9e8d572a2a7824 */ /* 0x000fe400078e02ff */
[----:B------:R-:W-:Y:S01]  /*0740*/  IMAD.MOV.U32 R43, RZ, RZ, RZ ;  /* 0x000000ffff2b7224 */ /* 0x000fe200078e00ff */
[----:B------:R-:W1:Y:S01]  /*0750*/  LDCU.64 UR10, c[0x0][0x610] ;  /* 0x0000c200ff0a77ac */ /* 0x000e620008000a00 */
[----:B------:R-:W2:Y:S01]  /*0760*/  LDCU UR5, c[0x0][0x608] ;  /* 0x0000c100ff0577ac */ /* 0x000ea20008000800 */
[----:B------:R-:W3:Y:S01]  /*0770*/  LDCU.64 UR8, c[0x0][0x530] ;  /* 0x0000a600ff0877ac */ /* 0x000ee20008000a00 */
[----:B0-----:R-:W-:-:S07]  /*0780*/  IMAD R44, R44, UR4, RZ ;  /* 0x000000042c2c7c24 */ /* 0x001fce000f8e02ff */
.L_x_7437:
        /* <DEDUP_REMOVED lines=13> */
.L_x_7430:
[----:B-123--:R-:W-:Y:S05]  /*0860*/  BSYNC.RECONVERGENT B0 ;  /* 0x0000000000007941 */ /* 0x00efea0003800200 */
.L_x_7429:
        /* <DEDUP_REMOVED lines=54> */
.L_x_7431:
        /* <DEDUP_REMOVED lines=9> */
.L_x_7432:
        /* <DEDUP_REMOVED lines=13> */
.L_x_7434:
[----:B------:R-:W-:Y:S05]  /*0d30*/  BSYNC.RECONVERGENT B0 ;  /* 0x0000000000007941 */ /* 0x000fea0003800200 */
.L_x_7433:
        /* <DEDUP_REMOVED lines=17> */
[----:B------:R-:W-:Y:S01]  /*0e50*/  FFMA.FTZ R56, R56, R45, 1.1641532182693481445e-10 ;  /* 0x2f00000038387423 */ /* 0x000fe2000001002d */
        /* <DEDUP_REMOVED lines=42> */
.L_x_7435:
        /* <DEDUP_REMOVED lines=9> */
.L_x_7436:
[----:B------:R-:W0:Y:S02]  /*1190*/  LDC.64 R58, c[0x0][0x380] ;  /* 0x0000e000ff3a7b82 */ /* 0x000e240000000a00 */
[----:B0-----:R-:W-:-:S05]  /*11a0*/  IMAD.WIDE.U32 R58, R3, 0x8, R58 ;  /* 0x00000008033a7825 */ /* 0x001fca00078e003a */
        /* <DEDUP_REMOVED lines=55> */
[----:B-1----:R-:W-:Y:S02]  /*1520*/  I2FP.F32.U32 R48, R54 ;  /* 0x0000003600307245 */ /* 0x002fe40000201000 */
[----:B----4-:R-:W-:-:S03]  /*1530*/  SEL R55, RZ, 0x1, P0 ;  /* 0x00000001ff377807 */ /* 0x010fc60000000000 */
        /* <DEDUP_REMOVED lines=13> */
[----:B------:R-:W-:Y:S01]  /*1610*/  FFMA.FTZ R48, R48, R45, 1.1641532182693481445e-10 ;  /* 0x2f00000030307423 */ /* 0x000fe2000001002d */
[----:B0-----:R-:W-:-:S03]  /*1620*/  PRMT R58, R55, 0x3340, R54 ;  /* 0x00003340373a7816 */ /* 0x001fc60000000036 */
[----:B------:R-:W-:-:S15]  /*1630*/  FMUL.FTZ R56, R48, 1 ;  /* 0x3f80000030387820 */ /* 0x000fde0000410000 */
[----:B------:R-:W-:-:S15]  /*1640*/  NOP ;  /* 0x0000000000007918 */ /* 0x000fde0000000000 */
[----:B------:R-:W-:-:S15]  /*1650*/  NOP ;  /* 0x0000000000007918 */ /* 0x000fde0000000000 */
[----:B------:R-:W-:-:S08]  /*1660*/  NOP ;  /* 0x0000000000007918 */ /* 0x000fd00000000000 */
[----:B------:R0:W1:Y:S02]  /*1670*/  F2F.F64.F32 R48, R56 ;  /* 0x0000003800307310 */ /* 0x0000640000201800 */
[----:B0-----:R-:W-:-:S15]  /*1680*/  SEL R56, RZ, 0x1, P4 ;  /* 0x00000001ff387807 */ /* 0x001fde0002000000 */
[----:B------:R-:W-:-:S15]  /*1690*/  NOP ;  /* 0x0000000000007918 */ /* 0x000fde0000000000 */
[----:B------:R-:W-:-:S15]  /*16a0*/  NOP ;  /* 0x0000000000007918 */ /* 0x000fde0000000000 */
[----:B------:R-:W-:-:S15]  /*16b0*/  NOP ;  /* 0x0000000000007918 */ /* 0x000fde0000000000 */
[----:B------:R-:W-:-:S02]  /*16c0*/  NOP ;  /* 0x0000000000007918 */ /* 0x000fc40000000000 */
[----:B-1----:R0:W1:Y:S02]  /*16d0*/  DSETP.GEU.AND P2, PT, R48, UR10, PT ;  /* 0x0000000a30007e2a */ /* 0x002064000bf4e000 */
[----:B0-----:R-:W-:Y:S02]  /*16e0*/  I2FP.F32.U32 R48, R52 ;  /* 0x0000003400307245 */ /* 0x001fe40000201000 */
[----:B------:R-:W-:-:S03]  /*16f0*/  FSEL R49, RZ, 1.875, P6 ;  /* 0x3ff00000ff317808 */ /* 0x000fc60003000000 */
[----:B------:R-:W-:Y:S01]  /*1700*/  FFMA.FTZ R48, R48, R45, 1.1641532182693481445e-10 ;  /* 0x2f00000030307423 */ /* 0x000fe2000001002d */
[----:B------:R-:W-:-:S03]  /*1710*/  SEL R45, RZ, 0x1, P6 ;  /* 0x00000001ff2d7807 */ /* 0x000fc60003000000 */
[----:B------:R-:W-:-:S15]  /*1720*/  FMUL.FTZ R48, R48, 1 ;  /* 0x3f80000030307820 */ /* 0x000fde0000410000 */
[----:B------:R-:W-:-:S15]  /*1730*/  NOP ;  /* 0x0000000000007918 */ /* 0x000fde0000000000 */
[----:B------:R-:W-:-:S15]  /*1740*/  NOP ;  /* 0x0000000000007918 */ /* 0x000fde0000000000 */
[----:B------:R-:W-:-:S08]  /*1750*/  NOP ;  /* 0x0000000000007918 */ /* 0x000fd00000000000 */
[----:B------:R0:W4:Y:S02]  /*1760*/  F2F.F64.F32 R52, R48 ;  /* 0x0000003000347310 */ /* 0x0001240000201800 */
[----:B0-----:R-:W-:-:S15]  /*1770*/  IMAD.MOV.U32 R48, RZ, RZ, RZ ;  /* 0x000000ffff307224 */ /* 0x001fde00078e00ff */
[----:B------:R-:W-:-:S15]  /*1780*/  NOP ;  /* 0x0000000000007918 */ /* 0x000fde0000000000 */
[----:B------:R-:W-:-:S15]  /*1790*/  NOP ;  /* 0x0000000000007918 */ /* 0x000fde0000000000 */
[----:B------:R-:W-:-:S15]  /*17a0*/  NOP ;  /* 0x0000000000007918 */ /* 0x000fde0000000000 */
[----:B------:R-:W-:-:S02]  /*17b0*/  NOP ;  /* 0x0000000000007918 */ /* 0x000fc40000000000 */
[----:B----4-:R0:W4:Y:S02]  /*17c0*/  DSETP.GEU.AND P6, PT, R52, UR10, PT ;  /* 0x0000000a34007e2a */ /* 0x010124000bfce000 */
[----:B0-----:R-:W-:Y:S02]  /*17d0*/  FSEL R53, RZ, 1.875, P3 ;  /* 0x3ff00000ff357808 */ /* 0x001fe40001800000 */
[----:B------:R-:W-:-:S15]  /*17e0*/  MOV R52, RZ ;  /* 0x000000ff00347202 */ /* 0x000fde0000000f00 */
[----:B------:R-:W-:-:S15]  /*17f0*/  NOP ;  /* 0x0000000000007918 */ /* 0x000fde0000000000 */
[----:B------:R-:W-:-:S15]  /*1800*/  NOP ;  /* 0x0000000000007918 */ /* 0x000fde0000000000 */
[----:B------:R-:W-:-:S15]  /*1810*/  NOP ;  /* 0x0000000000007918 */ /* 0x000fde0000000000 */
[----:B--2---:R0:W-:Y:S02]  /*1820*/  DMUL R18, R18, R48 ;  /* 0x0000003012127228 */ /* 0x0041e40000000000 */
[----:B0-----:R-:W-:Y:S02]  /*1830*/  FSEL R49, RZ, 1.875, P0 ;  /* 0x3ff00000ff317808 */ /* 0x001fe40000000000 */
[----:B------:R-:W-:-:S05]  /*1840*/  IADD3 R54, P0, PT, R3, UR8, RZ ;  /* 0x0000000803367c10 */ /* 0x000fca000ff1e0ff */
[----:B------:R-:W-:-:S15]  /*1850*/  IMAD.X R55, RZ, RZ, UR9, P0 ;  /* 0x00000009ff377e24 */ /* 0x000fde00080e06ff */
[----:B------:R-:W-:-:S15]  /*1860*/  NOP ;  /* 0x0000000000007918 */ /* 0x000fde0000000000 */
[----:B------:R-:W-:-:S15]  /*1870*/  NOP ;  /* 0x0000000000007918 */ /* 0x000fde0000000000 */
[----:B------:R-:W-:-:S10]  /*1880*/  NOP ;  /* 0x0000000000007918 */ /* 0x000fd40000000000 */
[----:B---3--:R0:W-:Y:S02]  /*1890*/  DMUL R20, R20, R48 ;  /* 0x0000003014147228 */ /* 0x0081e40000000000 */
        /* <DEDUP_REMOVED lines=18> */
[----:B0-----:R-:W0:-:S15]  /*19c0*/  LDC.64 R48, c[0x0][0x458] ;  /* 0x00011600ff307b82 */ /* 0x001e1e0000000a00 */
[----:B------:R-:W-:-:S15]  /*19d0*/  NOP ;  /* 0x0000000000007918 */ /* 0x000fde0000000000 */
[----:B------:R-:W-:-:S15]  /*19e0*/  NOP ;  /* 0x0000000000007918 */ /* 0x000fde0000000000 */
[----:B------:R-:W-:-:S15]  /*19f0*/  NOP ;  /* 0x0000000000007918 */ /* 0x000fde0000000000 */
[----:B------:R-:W-:-:S02]  /*1a00*/  NOP ;  /* 0x0000000000007918 */ /* 0x000fc40000000000 */
[----:B------:R1:W2:Y:S02]  /*1a10*/  DMUL R12, R12, R52 ;  /* 0x000000340c0c7228 */ /* 0x0002a40000000000 */
[----:B-1----:R-:W-:-:S15]  /*1a20*/  FSEL R53, RZ, 1.875, P4 ;  /* 0x3ff00000ff357808 */ /* 0x002fde0002000000 */
[----:B------:R-:W-:-:S15]  /*1a30*/  NOP ;  /* 0x0000000000007918 */ /* 0x000fde0000000000 */
[----:B------:R-:W-:-:S15]  /*1a40*/  NOP ;  /* 0x0000000000007918 */ /* 0x000fde0000000000 */
[----:B------:R-:W-:-:S15]  /*1a50*/  NOP ;  /* 0x0000000000007918 */ /* 0x000fde0000000000 */
[----:B------:R-:W-:-:S02]  /*1a60*/  NOP ;  /* 0x0000000000007918 */ /* 0x000fc40000000000 */
[----:B------:R1:W3:Y:S02]  /*1a70*/  DMUL R14, R14, R52 ;  /* 0x000000340e0e7228 */ /* 0x0002e40000000000 */
[----:B-1----:R-:W-:-:S15]  /*1a80*/  FSEL R53, RZ, 1.875, P5 ;  /* 0x3ff00000ff357808 */ /* 0x002fde0002800000 */
[----:B------:R-:W-:-:S15]  /*1a90*/  NOP ;  /* 0x0000000000007918 */ /* 0x000fde0000000000 */
[----:B------:R-:W-:-:S15]  /*1aa0*/  NOP ;  /* 0x0000000000007918 */ /* 0x000fde0000000000 */
[----:B------:R-:W-:-:S15]  /*1ab0*/  NOP ;  /* 0x0000000000007918 */ /* 0x000fde0000000000 */
[----:B------:R-:W-:-:S02]  /*1ac0*/  NOP ;  /* 0x0000000000007918 */ /* 0x000fc40000000000 */
[----:B------:R1:W4:Y:S02]  /*1ad0*/  DMUL R16, R16, R52 ;  /* 0x0000003410107228 */ /* 0x0003240000000000 */
[----:B-1----:R-:W-:Y:S02]  /*1ae0*/  SEL R52, RZ, 0x1, P5 ;  /* 0x00000001ff347807 */ /* 0x002fe40002800000 */
[----:B------:R-:W-:Y:S02]  /*1af0*/  SEL R53, RZ, 0x1, P3 ;  /* 0x00000001ff357807 */ /* 0x000fe40001800000 */
[----:B------:R-:W-:Y:S02]  /*1b00*/  PRMT R45, R52, 0x3340, R45 ;  /* 0x00003340342d7816 */ /* 0x000fe4000000002d */
[----:B------:R-:W-:Y:S01]  /*1b10*/  PRMT R56, R53, 0x3340, R56 ;  /* 0x0000334035387816 */ /* 0x000fe20000000038 */
[----:B0-----:R-:W-:Y:S01]  /*1b20*/  IMAD.WIDE.U32 R52, R3, 0x8, R48 ;  /* 0x0000000803347825 */ /* 0x001fe200078e0030 */
[----:B------:R-:W-:-:S02]  /*1b30*/  LEA R3, R44, R3, 0x3 ;  /* 0x000000032c037211 */ /* 0x000fc400078e18ff */
[----:B------:R-:W-:Y:S02]  /*1b40*/  SEL R48, RZ, 0x1, P6 ;  /* 0x00000001ff307807 */ /* 0x000fe40003000000 */
[----:B------:R-:W-:Y:S02]  /*1b50*/  SEL R49, RZ, 0x1, P2 ;  /* 0x00000001ff317807 */ /* 0x000fe40001000000 */
[----:B------:R-:W-:Y:S02]  /*1b60*/  ISETP.GE.U32.AND P0, PT, R3, UR5, PT ;  /* 0x0000000503007c0c */ /* 0x000fe4000bf06070 */
[----:B------:R-:W-:Y:S02]  /*1b70*/  PRMT R49, R49, 0x3340, R48 ;  /* 0x0000334031317816 */ /* 0x000fe40000000030 */
[----:B------:R-:W-:Y:S02]  /*1b80*/  PRMT R48, R56, 0x5410, R45 ;  /* 0x0000541038307816 */ /* 0x000fe4000000002d */
[----:B------:R-:W-:-:S15]  /*1b90*/  PRMT R49, R58, 0x5410, R49 ;  /* 0x000054103a317816 */ /* 0x000fde0000000031 */
[----:B------:R-:W-:-:S15]  /*1ba0*/  NOP ;  /* 0x0000000000007918 */ /* 0x000fde0000000000 */
[----:B------:R-:W-:-:S12]  /*1bb0*/  NOP ;  /* 0x0000000000007918 */ /* 0x000fd80000000000 */
        /* <DEDUP_REMOVED lines=36> */
[----:B------:R-:W1:Y:S02]  /*1e00*/  DMUL R26, R26, R46 ;  /* 0x0000002e1a1a7228 */ /* 0x000e640000000000 */
[----:B-1----:R0:W-:Y:S04]  /*1e10*/  STG.E.ENL2.256 desc[UR6][R52.64+0x20], R20, R24 ;  /* 0xf80001143418797f */ /* 0x0021e8000f121806 */
[----:B------:R0:W-:Y:S01]  /*1e20*/  STG.E.64 desc[UR6][R54.64], R48 ;  /* 0x0000003036007986 */ /* 0x0001e2000c101b06 */
[----:B------:R-:W-:Y:S06]  /*1e30*/  BAR.SYNC.DEFER_BLOCKING 0x0 ;  /* 0x0000000000007b1d */ /* 0x000fec0000010000 */
[----:B------:R-:W-:Y:S05]  /*1e40*/  @!P0 BRA `(.L_x_7437) ;  /* 0xffffffe800508947 */ /* 0x000fea000383ffff */
[----:B------:R-:W-:Y:S05]  /*1e50*/  EXIT ;  /* 0x000000000000794d */ /* 0x000fea0003800000 */
        .weak           $__internal_134_$__cuda_sm20_dblrcp_rn_slowpath_v3
        .type           $__internal_134_$__cuda_sm20_dblrcp_rn_slowpath_v3,@function
        .size           $__internal_134_$__cuda_sm20_dblrcp_rn_slowpath_v3,(.L_x_14224 - $__internal_134_$__cuda_sm20_dblrcp_rn_slowpath_v3)
$__internal_134_$__cuda_sm20_dblrcp_rn_slowpath_v3:
        /* <DEDUP_REMOVED lines=59> */
.L_x_7440:
        /* <DEDUP_REMOVED lines=34> */
.L_x_7438:
[----:B------:R-:W0:Y:S01]  /*2430*/  LDC R16, c[0x0][0x610] ;  /* 0x00018400ff107b82 */ /* 0x000e220000000800 */
[----:B-1----:R-:W-:-:S07]  /*2440*/  LOP3.LUT R17, R14, 0x80000, RZ, 0xfc, !PT ;  /* 0x000800000e117812 */ /* 0x002fce00078efcff */
.L_x_7439:
[----:B------:R-:W-:Y:S01]  /*2450*/  MOV R23, 0x0 ;  /* 0x0000000000177802 */ /* 0x000fe20000000f00 */
[----:B0-----:R-:W-:Y:S02]  /*2460*/  IMAD.MOV.U32 R46, RZ, RZ, R16 ;  /* 0x000000ffff2e7224 */ /* 0x001fe400078e0010 */
[----:B------:R-:W-:Y:S01]  /*2470*/  IMAD.MOV.U32 R47, RZ, RZ, R17 ;  /* 0x000000ffff2f7224 */ /* 0x000fe200078e0011 */
[----:B------:R-:W-:Y:S06]  /*2480*/  RET.REL.NODEC R22 `(_ZN2at6native43_GLOBAL__N__7cc8d1ed_10_Dropout_cu_0e96ed3824fused_dropout_kernel_vecIddjLi1ELi8EbEEvNS_4cuda6detail10TensorInfoIKT_T1_EENS5_IS6_S8_EENS5_IT4_S8_EES8_T0_NS_15PhiloxCudaStateE) ;  /* 0xffffffd816dc7950 */ /* 0x000fec0003c3ffff */
.L_x_7441:
        /* <DEDUP_REMOVED lines=15> */
.L_x_14224:


//--------------------- .text._ZN2at6native43_GLOBAL__N__7cc8d1ed_10_Dropout_cu_0e96ed3824fused_dropout_kernel_vecIddjLi1ELi16EbEEvNS_4cuda6detail10TensorInfoIKT_T1_EENS5_IS6_S8_EENS5_IT4_S8_EES8_T0_NS_15PhiloxCudaStateE --------------------------
	.section	.text._ZN2at6native43_GLOBAL__N__7cc8d1ed_10_Dropout_cu_0e96ed3824fused_dropout_kernel_vecIddjLi1ELi16EbEEvNS_4cuda6detail10TensorInfoIKT_T1_EENS5_IS6_S8_EENS5_IT4_S8_EES8_T0_NS_15PhiloxCudaStateE,"ax",@progbits
	.align	128
.text._ZN2at6native43_GLOBAL__N__7cc8d1ed_10_Dropout_cu_0e96ed3824fused_dropout_kernel_vecIddjLi1ELi16EbEEvNS_4cuda6detail10TensorInfoIKT_T1_EENS5_IS6_S8_EENS5_IT4_S8_EES8_T0_NS_15PhiloxCudaStateE:
        .type           _ZN2at6native43_GLOBAL__N__7cc8d1ed_10_Dropout_cu_0e96ed3824fused_dropout_kernel_vecIddjLi1ELi16EbEEvNS_4cuda6detail10TensorInfoIKT_T1_EENS5_IS6_S8_EENS5_IT4_S8_EES8_T0_NS_15PhiloxCudaStateE,@function
        .size           _ZN2at6native43_GLOBAL__N__7cc8d1ed_10_Dropout_cu_0e96ed3824fused_dropout_kernel_vecIddjLi1ELi16EbEEvNS_4cuda6detail10TensorInfoIKT_T1_EENS5_IS6_S8_EENS5_IT4_S8_EES8_T0_NS_15PhiloxCudaStateE,(.L_x_14226 - _ZN2at6native43_GLOBAL__N__7cc8d1ed_10_Dropout_cu_0e96ed3824fused_dropout_kernel_vecIddjLi1ELi16EbEEvNS_4cuda6detail10TensorInfoIKT_T1_EENS5_IS6_S8_EENS5_IT4_S8_EES8_T0_NS_15PhiloxCudaStateE)
        .other          _ZN2at6native43_GLOBAL__N__7cc8d1ed_10_Dropout_cu_0e96ed3824fused_dropout_kernel_vecIddjLi1ELi16EbEEvNS_4cuda6detail10TensorInfoIKT_T1_EENS5_IS6_S8_EENS5_IT4_S8_EES8_T0_NS_15PhiloxCudaStateE,@"STO_CUDA_ENTRY STV_DEFAULT"
_ZN2at6native43_GLOBAL__N__7cc8d1ed_10_Dropout_cu_0e96ed3824fused_dropout_kernel_vecIddjLi1ELi16EbEEvNS_4cuda6detail10TensorInfoIKT_T1_EENS5_IS6_S8_EENS5_IT4_S8_EES8_T0_NS_15PhiloxCudaStateE:
        /* <DEDUP_REMOVED lines=23> */
[----:B------:R-:W0:Y:S08]  /*0170*/  LDC R4, c[0x0][0x614] ;  /* 0x00018500ff047b82 */ /* 0x000e300000000800 */
[----:B------:R-:W1:Y:S08]  /*0180*/  @P0 LDC R5, c[0x0][0x628] ;  /* 0x00018a00ff050b82 */ /* 0x000e700000000800 */
[----:B------:R-:W2:Y:S01]  /*0190*/  LDC.64 R8, c[0x0][0x610] ;  /* 0x00018400ff087b82 */ /* 0x000ea20000000a00 */
[----:B0-----:R-:W2:Y:S01]  /*01a0*/  MUFU.RCP64H R3, R4 ;  /* 0x0000000400037308 */ /* 0x001ea20000001800 */
[----:B------:R-:W-:Y:S01]  /*01b0*/  VIADD R2, R4, 0x300402 ;  /* 0x0030040204027836 */ /* 0x000fe20000000000 */
[----:B-1---5:R-:W-:-:S05]  /*01c0*/  @P0 IADD3 R0, P1, PT, R6, R5, RZ ;  /* 0x0000000506000210 */ /* 0x022fca0007f3e0ff */
[----:B------:R-:W-:Y:S01]  /*01d0*/  @P0 IMAD.X R13, RZ, RZ, R7, P1 ;  /* 0x000000ffff0d0224 */ /* 0x000fe200008e0607 */
[----:B------:R-:W-:-:S04]  /*01e0*/  FSETP.GEU.AND P0, PT, |R2|, 5.8789094863358348022e-39, PT ;  /* 0x004004020200780b */ /* 0x000fc80003f0e200 */
[C---:B------:R-:W-:Y:S01]  /*01f0*/  SHF.R.U64 R5, R0.reuse, 0x2, R13 ;  /* 0x0000000200057819 */ /* 0x040fe2000000120d */
[----:B--2---:R-:W0:Y:S01]  /*0200*/  DFMA R10, R2, -R8, 1 ;  /* 0x3ff00000020a742b */ /* 0x004e220000000808 */
[----:B------:R-:W-:-:S03]  /*0210*/  LOP3.LUT R0, R0, 0x3, RZ, 0xc0, !PT ;  /* 0x0000000300007812 */ /* 0x000fc600078ec0ff */
[----:B------:R-:W-:-:S05]  /*0220*/  IMAD.WIDE.U32 R6, R5, -0x2daee0ad, RZ ;  /* 0xd2511f5305067825 */ /* 0x000fca00078e00ff */
[----:B------:R-:W-:Y:S01]  /*0230*/  LOP3.LUT R14, R7, R53, RZ, 0x3c, !PT ;  /* 0x00000035070e7212 */ /* 0x000fe200078e3cff */
[----:B------:R-:W-:-:S04]  /*0240*/  VIADD R7, R52, 0x9e3779b9 ;  /* 0x9e3779b934077836 */ /* 0x000fc80000000000 */
[----:B------:R-:W-:-:S15]  /*0250*/  IMAD.WIDE.U32 R14, R14, -0x326172a9, RZ ;  /* 0xcd9e8d570e0e7825 */ /* 0x000fde00078e00ff */
[----:B------:R-:W-:-:S15]  /*0260*/  NOP ;  /* 0x0000000000007918 */ /* 0x000fde0000000000 */
[----:B------:R-:W-:-:S15]  /*0270*/  NOP ;  /* 0x0000000000007918 */ /* 0x000fde0000000000 */
[----:B------:R-:W-:-:S05]  /*0280*/  NOP ;  /* 0x0000000000007918 */ /* 0x000fca0000000000 */
[----:B0-----:R0:W1:Y:S02]  /*0290*/  DFMA R50, R10, R10, R10 ;  /* 0x0000000a0a32722b */ /* 0x001064000000000a */
[----:B0-----:R-:W-:-:S03]  /*02a0*/  IMAD.WIDE.U32 R10, R42, -0x326172a9, RZ ;  /* 0xcd9e8d572a0a7825 */ /* 0x001fc600078e00ff */
[----:B------:R-:W-:Y:S02]  /*02b0*/  LOP3.LUT R7, R7, R10, R15, 0x96, !PT ;  /* 0x0000000a07077212 */ /* 0x000fe400078e960f */
[----:B------:R-:W-:-:S15]  /*02c0*/  IADD3 R15, PT, PT, R53, 0x76cf5d0a, RZ ;  /* 0x76cf5d0a350f7810 */ /* 0x000fde0007ffe0ff */
[----:B------:R-:W-:-:S15]  /*02d0*/  NOP ;  /* 0x0000000000007918 */ /* 0x000fde0000000000 */
[----:B------:R-:W-:-:S15]  /*02e0*/  NOP ;  /* 0x0000000000007918 */ /* 0x000fde0000000000 */
[----:B------:R-:W-:-:S12]  /*02f0*/  NOP ;  /* 0x0000000000007918 */ /* 0x000fd80000000000 */
[----:B-1----:R0:W1:Y:S02]  /*0300*/  DFMA R50, R2, R50, R2 ;  /* 0x000000320232722b */ /* 0x0020640000000002 */
[----:B0-----:R-:W-:Y:S01]  /*0310*/  SHF.R.U32.HI R3, RZ, 0x2, R13 ;  /* 0x00000002ff037819 */ /* 0x001fe2000001160d */
[----:B------:R-:W-:-:S03]  /*0320*/  IMAD.MOV.U32 R2, RZ, RZ, R5 ;  /* 0x000000ffff027224 */ /* 0x000fc600078e0005 */
[----:B------:R-:W-:Y:S02]  /*0330*/  LOP3.LUT R12, R3, R11, R52, 0x96, !PT ;  /* 0x0000000b030c7212 */ /* 0x000fe400078e9634 */
[----:B------:R-:W-:-:S03]  /*0340*/  IADD3 R11, PT, PT, R53, -0x4498517b, RZ ;  /* 0xbb67ae85350b7810 */ /* 0x000fc60007ffe0ff */
[----:B------:R-:W-:-:S05]  /*0350*/  IMAD.WIDE.U32 R12, R12, -0x2daee0ad, RZ ;  /* 0xd2511f530c0c7825 */ /* 0x000fca00078e00ff */
        /* <DEDUP_REMOVED lines=17> */
[----:B------:R-:W-:Y:S02]  /*0470*/  IADD3 R7, PT, PT, R52, 0x1715609d, RZ ;  /* 0x1715609d34077810 */ /* 0x000fe40007ffe0ff */
[----:B------:R-:W-:Y:S01]  /*0480*/  LOP3.LUT R13, R13, R14, R11, 0x96, !PT ;  /* 0x0000000e0d0d7212 */ /* 0x000fe200078e960b */
[----:B------:R-:W-:Y:S02]  /*0490*/  VIADD R11, R53, 0xa9066899 ;  /* 0xa9066899350b7836 */ /* 0x000fe40000000000 */
[----:B------:R-:W-:-:S04]  /*04a0*/  IMAD.WIDE.U32 R14, R15, -0x326172a9, RZ ;  /* 0xcd9e8d570f0e7825 */ /* 0x000fc800078e00ff */
[----:B------:R-:W-:Y:S01]  /*04b0*/  IMAD.WIDE.U32 R12, R13, -0x2daee0ad, RZ ;  /* 0xd2511f530d0c7825 */ /* 0x000fe200078e00ff */
[----:B------:R-:W-:-:S03]  /*04c0*/  LOP3.LUT R7, R7, R10, R15, 0x96, !PT ;  /* 0x0000000a07077212 */ /* 0x000fc600078e960f */
[----:B------:R-:W-:Y:S01]  /*04d0*/  VIADD R15, R53, 0x646e171e ;  /* 0x646e171e350f7836 */ /* 0x000fe20000000000 */
[----:B------:R-:W-:Y:S01]  /*04e0*/  LOP3.LUT R11, R11, R6, R13, 0x96, !PT ;  /* 0x000000060b0b7212 */ /* 0x000fe200078e960d */
[----:B------:R-:W-:Y:S01]  /*04f0*/  VIADD R13, R52, 0xb54cda56 ;  /* 0xb54cda56340d7836 */ /* 0x000fe20000000000 */
[----:B-1----:R-:W0:Y:S01]  /*0500*/  DFMA R8, R50, -R8, 1 ;  /* 0x3ff000003208742b */ /* 0x002e220000000808 */
        /* <DEDUP_REMOVED lines=9> */
[----:B------:R-:W-:Y:S02]  /*05a0*/  IADD3 R15, PT, PT, R53, -0x24c28bd8, RZ ;  /* 0xdb3d7428350f7810 */ /* 0x000fe40007ffe0ff */
[----:B------:R-:W-:Y:S01]  /*05b0*/  LOP3.LUT R11, R11, R6, R13, 0x96, !PT ;  /* 0x000000060b0b7212 */ /* 0x000fe200078e960d */
[----:B------:R-:W-:Y:S02]  /*05c0*/  VIADD R13, R52, 0xf1bbcdc8 ;  /* 0xf1bbcdc8340d7836 */ /* 0x000fe40000000000 */
[----:B------:R-:W-:-:S04]  /*05d0*/  IMAD.WIDE.U32 R6, R7, -0x2daee0ad, RZ ;  /* 0xd2511f5307067825 */ /* 0x000fc800078e00ff */
[----:B------:R-:W-:Y:S01]  /*05e0*/  IMAD.WIDE.U32 R10, R11, -0x326172a9, RZ ;  /* 0xcd9e8d570b0a7825 */ /* 0x000fe200078e00ff */
[----:B------:R-:W-:-:S04]  /*05f0*/  LOP3.LUT R40, R15, R12, R7, 0x96, !PT ;  /* 0x0000000c0f287212 */ /* 0x000fc800078e9607 */
[----:B------:R-:W-:Y:S01]  /*0600*/  LOP3.LUT R13, R13, R14, R11, 0x96, !PT ;  /* 0x0000000e0d0d7212 */ /* 0x000fe200078e960b */
[----:B------:R-:W-:-:S04]  /*0610*/  IMAD.HI.U32 R12, R40, -0x326172a9, RZ ;  /* 0xcd9e8d57280c7827 */ /* 0x000fc800078e00ff */
[----:B------:R-:W-:-:S04]  /*0620*/  IMAD.HI.U32 R7, R13, -0x2daee0ad, RZ ;  /* 0xd2511f530d077827 */ /* 0x000fc800078e00ff */
[----:B------:R-:W-:Y:S01]  /*0630*/  VIADD R11, R52, 0x8ff34781 ;  /* 0x8ff34781340b7836 */ /* 0x000fe20000000000 */
[----:B------:R-:W-:Y:S01]  /*0640*/  LOP3.LUT R7, R6, R7, RZ, 0x3c, !PT ;  /* 0x0000000706077212 */ /* 0x000fe200078e3cff */
[----:B------:R-:W-:-:S03]  /*0650*/  IMAD.MOV.U32 R5, RZ, RZ, R13 ;  /* 0x000000ffff057224 */ /* 0x000fc600078e000d */
[----:B------:R-:W-:Y:S02]  /*0660*/  LOP3.LUT R6, R11, R10, R12, 0x96, !PT ;  /* 0x0000000a0b067212 */ /* 0x000fe400078e960c */
[----:B------:R-:W-:-:S15]  /*0670*/  IADD3 R10, PT, PT, R53, -0x695add53, RZ ;  /* 0x96a522ad350a7810 */ /* 0x000fde0007ffe0ff */
[----:B------:R-:W-:-:S01]  /*0680*/  NOP ;  /* 0x0000000000007918 */ /* 0x000fc20000000000 */
[----:B0-----:R0:W1:Y:S02]  /*0690*/  DFMA R50, R50, R8, R50 ;  /* 0x000000083232722b */ /* 0x0010640000000032 */
[----:B01----:R-:W-:Y:S05]  /*06a0*/  @P0 BRA `(.L_x_7442) ;  /* 0x0000000000100947 */ /* 0x003fea0003800000 */
[----:B------:R-:W-:-:S05]  /*06b0*/  LOP3.LUT R4, R4, 0x7fffffff, RZ, 0xc0, !PT ;  /* 0x7fffffff04047812 */ /* 0x000fca00078ec0ff */
[----:B------:R-:W-:Y:S01]  /*06c0*/  VIADD R11, R4, 0xfff00000 ;  /* 0xfff00000040b7836 */ /* 0x000fe20000000000 */
[----:B------:R-:W-:-:S07]  /*06d0*/  MOV R4, 0x6f0 ;  /* 0x000006f000047802 */ /* 0x000fce0000000f00 */
[----:B------:R-:W-:Y:S05]  /*06e0*/  CALL.REL.NOINC `($__internal_135_$__cuda_sm20_dblrcp_rn_slowpath_v3) ;  /* 0x0000003000047944 */ /* 0x000fea0003c00000 */
.L_x_7442:
[----:B------:R-:W-:Y:S01]  /*06f0*/  LOP3.LUT R7, R7, R10, RZ, 0x3c, !PT ;  /* 0x0000000a07077212 */ /* 0x000fe200078e3cff */
[----:B------:R-:W-:Y:S01]  /*0700*/  IMAD R40, R40, -0x326172a9, RZ ;  /* 0xcd9e8d5728287824 */ /* 0x000fe200078e02ff */
[----:B------:R-:W-:Y:S01]  /*0710*/  MOV R4, RZ ;  /* 0x000000ff00047202 */ /* 0x000fe20000000f00 */
[----:B------:R-:W0:Y:S01]  /*0720*/  LDCU.64 UR10, c[0x0][0x610] ;  /* 0x0000c200ff0a77ac */ /* 0x000e220008000a00 */
[----:B------:R-:W1:Y:S01]  /*0730*/  LDCU UR5, c[0x0][0x608] ;  /* 0x0000c100ff0577ac */ /* 0x000e620008000800 */
[----:B------:R-:W2:Y:S04]  /*0740*/  LDCU.64 UR8, c[0x0][0x530] ;  /* 0x0000a600ff0877ac */ /* 0x000ea80008000a00 */
.L_x_7459:
[----:B0----5:R-:W-:Y:S01]  /*0750*/  VIADD R11, R2, 0x1 ;  /* 0x00000001020b7836 */ /* 0x021fe20000000000 */
        /* <DEDUP_REMOVED lines=12> */
.L_x_7444:
[----:B012---:R-:W-:Y:S05]  /*0820*/  BSYNC.RECONVERGENT B0 ;  /* 0x0000000000007941 */ /* 0x007fea0003800200 */
.L_x_7443:
[----:B------:R-:W-:Y:S01]  /*0830*/  IMAD.WIDE.U32 R8, R42, -0x326172a9, RZ ;  /* 0xcd9e8d572a087825 */ /* 0x000fe200078e00ff */
[----:B------:R-:W-:Y:S02]  /*0840*/  LOP3.LUT R11, R4, R11, R53, 0x96, !PT ;  /* 0x0000000b040b7212 */ /* 0x000fe400078e9635 */
[C---:B------:R-:W-:Y:S01]  /*0850*/  IADD3 R18, PT, PT, R52.reuse, -0x61c88647, RZ ;  /* 0x9e3779b934127810 */ /* 0x040fe20007ffe0ff */
[----:B------:R-:W-:Y:S01]  /*0860*/  IMAD.MOV.U32 R19, RZ, RZ, -0x2daee0ad ;  /* 0xd2511f53ff137424 */ /* 0x000fe200078e00ff */
[----:B------:R-:W-:Y:S01]  /*0870*/  LOP3.LUT R12, R3, R9, R52, 0x96, !PT ;  /* 0x00000009030c7212 */ /* 0x000fe200078e9634 */
[----:B------:R-:W-:Y:S01]  /*0880*/  IMAD.WIDE.U32 R14, R11, -0x326172a9, RZ ;  /* 0xcd9e8d570b0e7825 */ /* 0x000fe200078e00ff */
[----:B------:R-:W-:Y:S02]  /*0890*/  IADD3 R10, PT, PT, R52, 0x3c6ef372, RZ ;  /* 0x3c6ef372340a7810 */ /* 0x000fe40007ffe0ff */
[----:B------:R-:W-:Y:S01]  /*08a0*/  ISETP.GT.AND P0, PT, R0, 0x1, PT ;  /* 0x000000010000780c */ /* 0x000fe20003f04270 */
[----:B------:R-:W-:Y:S01]  /*08b0*/  IMAD R19, R2, R19, -0x2daee0ad ;  /* 0xd2511f5302137424 */ /* 0x000fe200078e0213 */
[----:B------:R-:W-:Y:S01]  /*08c0*/  LOP3.LUT R20, R18, R8, R15, 0x96, !PT ;  /* 0x0000000812147212 */ /* 0x000fe200078e960f */
[----:B------:R-:W-:Y:S01]  /*08d0*/  IMAD.WIDE.U32 R12, R12, -0x2daee0ad, RZ ;  /* 0xd2511f530c0c7825 */ /* 0x000fe200078e00ff */
[----:B------:R-:W-:-:S03]  /*08e0*/  IADD3 R43, PT, PT, R52, -0xe443238, RZ ;  /* 0xf1bbcdc8342b7810 */ /* 0x000fc60007ffe0ff */
        /* <DEDUP_REMOVED lines=47> */
[----:B------:R-:W-:Y:S01]  /*0be0*/  MOV R37, R16 ;  /* 0x0000001000257202 */ /* 0x000fe20000000f00 */
[----:B------:R-:W-:Y:S01]  /*0bf0*/  IMAD R5, R5, -0x2daee0ad, RZ ;  /* 0xd2511f5305057824 */ /* 0x000fe200078e02ff */
        /* <DEDUP_REMOVED lines=11> */
.L_x_7445:
        /* <DEDUP_REMOVED lines=9> */
.L_x_7446:
        /* <DEDUP_REMOVED lines=13> */
.L_x_7448:
[----:B------:R-:W-:Y:S05]  /*0e10*/  BSYNC.RECONVERGENT B0 ;  /* 0x0000000000007941 */ /* 0x000fea0003800200 */
.L_x_7447:
[----:B------:R-:W-:Y:S01]  /*0e20*/  IMAD.WIDE.U32 R14, R42, -0x326172a9, RZ ;  /* 0xcd9e8d572a0e7825 */ /* 0x000fe200078e00ff */
[----:B------:R-:W-:Y:S02]  /*0e30*/  LOP3.LUT R5, R4, R5, R53, 0x96, !PT ;  /* 0x0000000504057212 */ /* 0x000fe400078e9635 */
[----:B------:R-:W-:Y:S01]  /*0e40*/  I2FP.F32.U32 R7, R6 ;  /* 0x0000000600077245 */ /* 0x000fe20000201000 */
[----:B------:R-:W-:Y:S01]  /*0e50*/  IMAD R8, R8, -0x2daee0ad, RZ ;  /* 0xd2511f5308087824 */ /* 0x000fe200078e02ff */
[----:B------:R-:W-:Y:S01]  /*0e60*/  LOP3.LUT R16, R3, R15, R52, 0x96, !PT ;  /* 0x0000000f03107212 */ /* 0x000fe200078e9634 */
[----:B------:R-:W-:Y:S01]  /*0e70*/  IMAD.WIDE.U32 R26, R5, -0x326172a9, RZ ;  /* 0xcd9e8d57051a7825 */ /* 0x000fe200078e00ff */
[----:B------:R-:W-:-:S03]  /*0e80*/  I2FP.F32.U32 R35, R29 ;  /* 0x0000001d00237245 */ /* 0x000fc60000201000 */
        /* <DEDUP_REMOVED lines=39> */
[----:B------:R-:W-:Y:S01]  /*1100*/  IMAD.HI.U32 R48, R5, -0x2daee0ad, RZ ;  /* 0xd2511f5305307827 */ /* 0x000fe200078e00ff */
[----:B------:R-:W-:-:S03]  /*1110*/  LOP3.LUT R46, R44, R46, R17, 0x96, !PT ;  /* 0x0000002e2c2e7212 */ /* 0x000fc600078e9611 */
[----:B------:R-:W-:Y:S01]  /*1120*/  FFMA.FTZ R36, R15, R26, 1.1641532182693481445e-10 ;  /* 0x2f0000000f247423 */ /* 0x000fe2000001001a */
        /* <DEDUP_REMOVED lines=11> */
.L_x_7449:
        /* <DEDUP_REMOVED lines=9> */
.L_x_7450:
        /* <DEDUP_REMOVED lines=13> */
.L_x_7452:
[----:B------:R-:W-:Y:S05]  /*1340*/  BSYNC.RECONVERGENT B0 ;  /* 0x0000000000007941 */ /* 0x000fea0003800200 */
.L_x_7451:
        /* <DEDUP_REMOVED lines=37> */
[----:B------:R-:W-:Y:S01]  /*15a0*/  I2FP.F32.U32 R7, R34 ;  /* 0x0000002200077245 */ /* 0x000fe20000201000 */
[----:B------:R-:W-:Y:S01]  /*15b0*/  FFMA.FTZ R34, R17, R26, 1.1641532182693481445e-10 ;  /* 0x2f00000011227423 */ /* 0x000fe2000001001a */
[----:B------:R-:W-:Y:S01]  /*15c0*/  LOP3.LUT R8, R43, R16, R15, 0x96, !PT ;  /* 0x000000102b087212 */ /* 0x000fe200078e960f */
[----:B------:R-:W-:Y:S01]  /*15d0*/  IMAD.WIDE.U32 R32, R32, -0x326172a9, RZ ;  /* 0xcd9e8d5720207825 */ /* 0x000fe200078e00ff */
[----:B------:R-:W-:-:S03]  /*15e0*/  I2FP.F32.U32 R15, R37 ;  /* 0x00000025000f7245 */ /* 0x000fc60000201000 */
[----:B------:R-:W-:Y:S01]  /*15f0*/  FFMA.FTZ R37, R7, R26, 1.1641532182693481445e-10 ;  /* 0x2f00000007257423 */ /* 0x000fe2000001001a */
[----:B------:R-:W-:Y:S01]  /*1600*/  IMAD.HI.U32 R30, R8, -0x2daee0ad, RZ ;  /* 0xd2511f53081e7827 */ /* 0x000fe200078e00ff */
[----:B------:R-:W-:Y:S02]  /*1610*/  LOP3.LUT R27, R44, R14, R33, 0x96, !PT ;  /* 0x0000000e2c1b7212 */ /* 0x000fe400078e9621 */
[----:B------:R-:W-:Y:S01]  /*1620*/  I2FP.F32.U32 R33, R38 ;  /* 0x0000002600217245 */ /* 0x000fe20000201000 */
[----:B------:R-:W-:Y:S01]  /*1630*/  FFMA.FTZ R38, R15, R26, 1.1641532182693481445e-10 ;  /* 0x2f0000000f267423 */ /* 0x000fe2000001001a */
[----:B------:R-:W-:-:S03]  /*1640*/  LOP3.LUT R30, R45, R6, R30, 0x96, !PT ;  /* 0x000000062d1e7212 */ /* 0x000fc600078e961e */
        /* <DEDUP_REMOVED lines=10> */
.L_x_7453:
        /* <DEDUP_REMOVED lines=9> */
.L_x_7454:
        /* <DEDUP_REMOVED lines=13> */
.L_x_7456:
[----:B------:R-:W-:Y:S05]  /*1850*/  BSYNC.RECONVERGENT B0 ;  /* 0x0000000000007941 */ /* 0x000fea0003800200 */
.L_x_7455:
[----:B------:R-:W-:Y:S01]  /*1860*/  IMAD.WIDE.U32 R16, R42, -0x326172a9, RZ ;  /* 0xcd9e8d572a107825 */ /* 0x000fe200078e00ff */
[----:B------:R-:W-:Y:S02]  /*1870*/  LOP3.LUT R5, R4, R5, R53, 0x96, !PT ;  /* 0x0000000504057212 */ /* 0x000fe400078e9635 */
[----:B------:R-:W-:Y:S01]  /*1880*/  IADD3 R19, PT, PT, R19, 0x76f35df9, RZ ;  /* 0x76f35df913137810 */ /* 0x000fe20007ffe0ff */
        /* <DEDUP_REMOVED lines=40> */
[----:B------:R-:W-:Y:S01]  /*1b10*/  I2FP.F32.U32 R47, R54 ;  /* 0x00000036002f7245 */ /* 0x000fe20000201000 */
[----:B------:R-:W-:Y:S01]  /*1b20*/  IMAD.HI.U32 R7, R5, -0x2daee0ad, RZ ;  /* 0xd2511f5305077827 */ /* 0x000fe200078e00ff */
[----:B------:R-:W-:-:S03]  /*1b30*/  LOP3.LUT R6, R44, R14, R13, 0x96, !PT ;  /* 0x0000000e2c067212 */ /* 0x000fc600078e960d */
[----:B------:R-:W-:Y:S01]  /*1b40*/  FFMA.FTZ R43, R43, R26, 1.1641532182693481445e-10 ;  /* 0x2f0000002b2b7423 */ /* 0x000fe2000001001a */
[----:B------:R-:W-:Y:S01]  /*1b50*/  IMAD.MOV.U32 R40, RZ, RZ, R12 ;  /* 0x000000ffff287224 */ /* 0x000fe200078e000c */
[----:B------:R-:W-:Y:S01]  /*1b60*/  LOP3.LUT R7, R45, R10, R7, 0x96, !PT ;  /* 0x0000000a2d077212 */ /* 0x000fe200078e9607 */
        /* <DEDUP_REMOVED lines=10> */
.L_x_7457:
        /* <DEDUP_REMOVED lines=9> */
.L_x_7458:
[----:B------:R-:W0:Y:S01]  /*1ca0*/  LDC.64 R24, c[0x0][0x380] ;  /* 0x0000e000ff187b82 */ /* 0x000e220000000a00 */
[----:B------:R1:W-:Y:S01]  /*1cb0*/  STL.64 [R1+0x20], R50 ;  /* 0x0000203201007387 */ /* 0x0003e20000100a00 */
[----:B------:R-:W-:Y:S01]  /*1cc0*/  FMUL.FTZ R29, R29, 1 ;  /* 0x3f8000001d1d7820 */ /* 0x000fe20000410000 */
[----:B------:R-:W-:Y:S01]  /*1cd0*/  FMUL.FTZ R31, R31, 1 ;  /* 0x3f8000001f1f7820 */ /* 0x000fe20000410000 */
[----:B------:R-:W-:Y:S01]  /*1ce0*/  FMUL.FTZ R35, R35, 1 ;  /* 0x3f80000023237820 */ /* 0x000fe20000410000 */
[----:B------:R-:W-:Y:S01]  /*1cf0*/  FMUL.FTZ R38, R38, 1 ;  /* 0x3f80000026267820 */ /* 0x000fe20000410000 */
[----:B0-----:R-:W-:-:S04]  /*1d00*/  IMAD.WIDE.U32 R24, R41, 0x8, R24 ;  /* 0x0000000829187825 */ /* 0x001fc800078e0018 */
[----:B------:R-:W-:Y:S01]  /*1d10*/  FMUL.FTZ R47, R47, 1 ;  /* 0x3f8000002f2f7820 */ /* 0x000fe20000410000 */
[----:B------:R-:W-:Y:S01]  /*1d20*/  FMUL.FTZ R46, R46, 1 ;  /* 0x3f8000002e2e7820 */ /* 0x000fe20000410000 */
[----:B------:R-:W-:Y:S01]  /*1d30*/  FMUL.FTZ R43, R43, 1 ;  /* 0x3f8000002b2b7820 */ /* 0x000fe20000410000 */
[----:B------:R-:W-:Y:S01]  /*1d40*/  FMUL.FTZ R33, R33, 1 ;  /* 0x3f80000021217820 */ /* 0x000fe20000410000 */
[----:B------:R-:W1:Y:S04]  /*1d50*/  LDG.E.ENL2.256 R16, R20, desc[UR6][R24.64] ;  /* 0xfe0000061814797e */ /* 0x000e680008121910 */
[----:B------:R-:W2:Y:S01]  /*1d60*/  LDG.E.ENL2.256 R8, R12, desc[UR6][R24.64+0x20] ;  /* 0xfe000106180c797e */ /* 0x000ea20008121908 */
[----:B------:R-:W0:-:S15]  /*1d70*/  F2F.F64.F32 R44, R29 ;  /* 0x0000001d002c7310 */ /* 0x000e1e0000201800 */
[----:B------:R-:W-:-:S15]  /*1d80*/  NOP ;  /* 0x0000000000007918 */ /* 0x000fde0000000000 */
[----:B------:R-:W-:-:S15]  /*1d90*/  NOP ;  /* 0x0000000000007918 */ /* 0x000fde0000000000 */
[----:B------:R-:W-:-:S15]  /*1da0*/  NOP ;  /* 0x0000000000007918 */ /* 0x000fde0000000000 */
[----:B------:R-:W-:-:S04]  /*1db0*/  NOP ;  /* 0x0000000000007918 */ /* 0x000fc80000000000 */
[----:B0-----:R0:W-:Y:S01]  /*1dc0*/  DSETP.GEU.AND P3, PT, R44, UR10, PT ;  /* 0x0000000a2c007e2a */ /* 0x0011e2000bf6e000 */
[----:B------:R-:W-:Y:S01]  /*1dd0*/  I2FP.F32.U32 R27, R27 ;  /* 0x0000001b001b7245 */ /* 0x000fe20000201000 */
[----:B------:R-:W-:Y:S04]  /*1de0*/  STL.64 [R1+0x18], R52 ;  /* 0x0000183401007387 */ /* 0x000fe80000100a00 */
[----:B------:R-:W-:Y:S01]  /*1df0*/  FFMA.FTZ R27, R27, R26, 1.1641532182693481445e-10 ;  /* 0x2f0000001b1b7423 */ /* 0x000fe2000001001a */
[----:B------:R-:W-:Y:S04]  /*1e00*/  STL.64 [R1+0x10], R6 ;  /* 0x0000100601007387 */ /* 0x000fe80000100a00 */
[----:B------:R-:W-:Y:S04]  /*1e10*/  STL.64 [R1+0x8], R4 ;  /* 0x0000080401007387 */ /* 0x000fe80000100a00 */
[----:B------:R-:W-:Y:S04]  /*1e20*/  STL.64 [R1], R2 ;  /* 0x0000000201007387 */ /* 0x000fe80000100a00 */
[----:B------:R3:W-:-:S15]  /*1e30*/  STL.64 [R1+0x28], R40 ;  /* 0x0000282801007387 */ /* 0x0007de0000100a00 */
[----:B------:R-:W-:-:S15]  /*1e40*/  NOP ;  /* 0x0000000000007918 */ /* 0x000fde0000000000 */
[----:B------:R-:W-:-:S15]  /*1e50*/  NOP ;  /* 0x0000000000007918 */ /* 0x000fde0000000000 */
[----:B0-----:R-:W0:-:S15]  /*1e60*/  F2F.F64.F32 R44, R31 ;  /* 0x0000001f002c7310 */ /* 0x001e1e0000201800 */
[----:B------:R-:W-:-:S15]  /*1e70*/  NOP ;  /* 0x0000000000007918 */ /* 0x000fde0000000000 */
[----:B------:R-:W-:-:S15]  /*1e80*/  NOP ;  /* 0x0000000000007918 */ /* 0x000fde0000000000 */
[----:B------:R-:W-:-:S15]  /*1e90*/  NOP ;  /* 0x0000000000007918 */ /* 0x000fde0000000000 */
[----:B------:R-:W-:-:S04]  /*1ea0*/  NOP ;  /* 0x0000000000007918 */ /* 0x000fc80000000000 */
        /* <DEDUP_REMOVED lines=10> */
[----:B0-----:R0:W-:Y:S02]  /*1f50*/  DSETP.GEU.AND P2, PT, R44, UR10, PT ;  /* 0x0000000a2c007e2a */ /* 0x0011e4000bf4e000 */
        /* <DEDUP_REMOVED lines=41> */
[----:B0-----:R-:W0:Y:S02]  /*21f0*/  DSETP.GEU.AND P5, PT, R36, UR10, PT ;  /* 0x0000000a24007e2a */ /* 0x001e24000bfae000 */
[----:B0-----:R-:W-:Y:S02]  /*2200*/  FSEL R29, RZ, 1.875, P5 ;  /* 0x3ff00000ff1d7808 */ /* 0x001fe40002800000 */
[----:B------:R-:W-:-:S15]  /*2210*/  SEL R49, RZ, 0x1, P5 ;  /* 0x00000001ff317807 */ /* 0x000fde0002800000 */
        /* <DEDUP_REMOVED lines=20> */
[----:B0-----:R-:W-:Y:S01]  /*2360*/  FMUL.FTZ R37, R39, 1 ;  /* 0x3f80000027257820 */ /* 0x001fe20000410000 */
[----:B----4-:R-:W-:Y:S02]  /*2370*/  FSEL R57, RZ, 1.875, P5 ;  /* 0x3ff00000ff397808 */ /* 0x010fe40002800000 */
[----:B------:R-:W-:Y:S02]  /*2380*/  SEL R47, RZ, 0x1, P5 ;  /* 0x00000001ff2f7807 */ /* 0x000fe40002800000 */
[----:B------:R-:W-:Y:S02]  /*2390*/  SEL R43, RZ, 0x1, P6 ;  /* 0x00000001ff2b7807 */ /* 0x000fe40003000000 */
[----:B------:R-:W-:-:S15]  /*23a0*/  SEL R39, RZ, 0x1, P0 ;  /* 0x00000001ff277807 */ /* 0x000fde0000000000 */
[----:B------:R-:W-:-:S15]  /*23b0*/  NOP ;  /* 0x0000000000007918 */ /* 0x000fde0000000000 */
[----:B------:R-:W-:-:S15]  /*23c0*/  NOP ;  /* 0x0000000000007918 */ /* 0x000fde0000000000 */
[----:B------:R-:W-:-:S10]  /*23d0*/  NOP ;  /* 0x0000000000007918 */ /* 0x000fd40000000000 */
        /* <DEDUP_REMOVED lines=8> */
[----:B------:R-:W-:-:S15]  /*2460*/  SEL R46, RZ, 0x1, P5 ;  /* 0x00000001ff2e7807 */ /* 0x000fde0002800000 */
        /* <DEDUP_REMOVED lines=8> */
[----:B0-----:R-:W0:Y:S01]  /*24f0*/  DSETP.GEU.AND P5, PT, R34, UR10, PT ;  /* 0x0000000a22007e2a */ /* 0x001e22000bfae000 */
[----:B------:R-:W-:Y:S01]  /*2500*/  FMUL.FTZ R36, R27, 1 ;  /* 0x3f8000001b247820 */ /* 0x000fe20000410000 */
[----:B0-----:R-:W-:Y:S02]  /*2510*/  FSEL R61, RZ, 1.875, P5 ;  /* 0x3ff00000ff3d7808 */ /* 0x001fe40002800000 */
[----:B------:R-:W-:-:S15]  /*2520*/  SEL R45, RZ, 0x1, P5 ;  /* 0x00000001ff2d7807 */ /* 0x000fde0002800000 */
[----:B------:R-:W-:-:S15]  /*2530*/  NOP ;  /* 0x0000000000007918 */ /* 0x000fde0000000000 */
[----:B------:R-:W-:-:S15]  /*2540*/  NOP ;  /* 0x0000000000007918 */ /* 0x000fde0000000000 */
[----:B------:R-:W-:-:S15]  /*2550*/  NOP ;  /* 0x0000000000007918 */ /* 0x000fde0000000000 */
[----:B------:R0:W4:Y:S02]  /*2560*/  F2F.F64.F32 R34, R33 ;  /* 0x0000002100227310 */ /* 0x0001240000201800 */
[----:B0-----:R-:W-:-:S15]  /*2570*/  I2FP.F32.U32 R33, R32 ;  /* 0x0000002000217245 */ /* 0x001fde0000201000 */
[----:B------:R-:W-:-:S15]  /*2580*/  NOP ;  /* 0x0000000000007918 */ /* 0x000fde0000000000 */
[----:B------:R-:W-:-:S15]  /*2590*/  NOP ;  /* 0x0000000000007918 */ /* 0x000fde0000000000 */
[----:B------:R-:W-:-:S15]  /*25a0*/  NOP ;  /* 0x0000000000007918 */ /* 0x000fde0000000000 */
[----:B------:R-:W-:-:S02]  /*25b0*/  NOP ;  /* 0x0000000000007918 */ /* 0x000fc40000000000 */
[----:B----4-:R-:W0:Y:S01]  /*25c0*/  DSETP.GEU.AND P5, PT, R34, UR10, PT ;  /* 0x0000000a22007e2a */ /* 0x010e22000bfae000 */
[----:B------:R-:W-:Y:S01]  /*25d0*/  FFMA.FTZ R33, R33, R26, 1.1641532182693481445e-10 ;  /* 0x2f00000021217423 */ /* 0x000fe2000001001a */
[----:B0-----:R-:W-:-:S03]  /*25e0*/  FSEL R27, RZ, 1.875, P5 ;  /* 0x3ff00000ff1b7808 */ /* 0x001fc60002800000 */
[----:B------:R-:W-:Y:S01]  /*25f0*/  FMUL.FTZ R38, R33, 1 ;  /* 0x3f80000021267820 */ /* 0x000fe20000410000 */
[----:B------:R-:W-:Y:S02]  /*2600*/  SEL R44, RZ, 0x1, P5 ;  /* 0x00000001ff2c7807 */ /* 0x000fe40002800000 */
[----:B------:R-:W-:-:S15]  /*2610*/  FSEL R33, RZ, 1.875, P6 ;  /* 0x3ff00000ff217808 */ /* 0x000fde0003000000 */
[----:B------:R-:W-:-:S15]  /*2620*/  NOP ;  /* 0x0000000000007918 */ /* 0x000fde0000000000 */
[----:B------:R-:W-:-:S15]  /*2630*/  NOP ;  /* 0x0000000000007918 */ /* 0x000fde0000000000 */
[----:B------:R-:W-:-:S11]  /*2640*/  NOP ;  /* 0x0000000000007918 */ /* 0x000fd60000000000 */
[----:B------:R-:W0:-:S15]  /*2650*/  F2F.F64.F32 R34, R36 ;  /* 0x0000002400227310 */ /* 0x000e1e0000201800 */
[----:B------:R-:W-:-:S15]  /*2660*/  NOP ;  /* 0x0000000000007918 */ /* 0x000fde0000000000 */
[----:B------:R-:W-:-:S15]  /*2670*/  NOP ;  /* 0x0000000000007918 */ /* 0x000fde0000000000 */
[----:B------:R-:W-:-:S15]  /*2680*/  NOP ;  /* 0x0000000000007918 */ /* 0x000fde0000000000 */
[----:B------:R-:W-:-:S04]  /*2690*/  NOP ;  /* 0x0000000000007918 */ /* 0x000fc80000000000 */
[----:B0-----:R0:W-:Y:S01]  /*26a0*/  DSETP.GEU.AND P5, PT, R34, UR10, PT ;  /* 0x0000000a22007e2a */ /* 0x0011e2000bfae000 */
[----:B------:R-:W-:-:S15]  /*26b0*/  MOV R32, RZ ;  /* 0x000000ff00207202 */ /* 0x000fde0000000f00 */
[----:B------:R-:W-:-:S15]  /*26c0*/  NOP ;  /* 0x0000000000007918 */ /* 0x000fde0000000000 */
[----:B------:R-:W-:-:S15]  /*26d0*/  NOP ;  /* 0x0000000000007918 */ /* 0x000fde0000000000 */
[----:B------:R-:W-:-:S15]  /*26e0*/  NOP ;  /* 0x0000000000007918 */ /* 0x000fde0000000000 */
[----:B------:R-:W-:-:S03]  /*26f0*/  NOP ;  /* 0x0000000000007918 */ /* 0x000fc60000000000 */
[----:B0-----:R-:W0:-:S15]  /*2700*/  F2F.F64.F32 R34, R38 ;  /* 0x0000002600227310 */ /* 0x001e1e0000201800 */
[----:B------:R-:W-:-:S15]  /*2710*/  NOP ;  /* 0x0000000000007918 */ /* 0x000fde0000000000 */
[----:B------:R-:W-:-:S15]  /*2720*/  NOP ;  /* 0x0000000000007918 */ /* 0x000fde0000000000 */
[----:B------:R-:W-:-:S15]  /*2730*/  NOP ;  /* 0x0000000000007918 */ /* 0x000fde0000000000 */
[----:B------:R-:W-:-:S04]  /*2740*/  NOP ;  /* 0x0000000000007918 */ /* 0x000fc80000000000 */
[----:B0-----:R0:W-:Y:S02]  /*2750*/  DSETP.GEU.AND P6, PT, R34, UR10, PT ;  /* 0x0000000a22007e2a */ /* 0x0011e4000bfce000 */
[----:B0-----:R-:W-:-:S05]  /*2760*/  I2FP.F32.U32 R35, R30 ;  /* 0x0000001e00237245 */ /* 0x001fca0000201000 */
[----:B------:R-:W-:-:S04]  /*2770*/  FFMA.FTZ R35, R35, R26, 1.1641532182693481445e-10 ;  /* 0x2f00000023237423 */ /* 0x000fc8000001001a */
[----:B------:R-:W-:Y:S01]  /*2780*/  FMUL.FTZ R30, R35, 1 ;  /* 0x3f800000231e7820 */ /* 0x000fe20000410000 */
[----:B------:R-:W-:Y:S02]  /*2790*/  FSEL R35, RZ, 1.875, P0 ;  /* 0x3ff00000ff237808 */ /* 0x000fe40000000000 */
[----:B------:R-:W-:Y:S01]  /*27a0*/  SEL R38, RZ, 0x1, P1 ;  /* 0x00000001ff267807 */ /* 0x000fe20000800000 */
[----:B------:R-:W-:-:S15]  /*27b0*/  IMAD.MOV.U32 R34, RZ, RZ, RZ ;  /* 0x000000ffff227224 */ /* 0x000fde00078e00ff */
[----:B------:R-:W-:-:S15]  /*27c0*/  NOP ;  /* 0x0000000000007918 */ /* 0x000fde0000000000 */
[----:B------:R-:W-:-:S15]  /*27d0*/  NOP ;  /* 0x0000000000007918 */ /* 0x000fde0000000000 */
[----:B------:R-:W-:-:S04]  /*27e0*/  NOP ;  /* 0x0000000000007918 */ /* 0x000fc80000000000 */
        /* <DEDUP_REMOVED lines=9> */
[----:B------:R-:W-:Y:S01]  /*2880*/  FSEL R37, RZ, 1.875, P1 ;  /* 0x3ff00000ff257808 */ /* 0x000fe20000800000 */
[----:B------:R-:W-:-:S15]  /*2890*/  IMAD.MOV.U32 R36, RZ, RZ, RZ ;  /* 0x000000ffff247224 */ /* 0x000fde00078e00ff */
        /* <DEDUP_REMOVED lines=8> */
[----:B0-----:R0:W-:Y:S02]  /*2920*/  DSETP.GEU.AND P1, PT, R54, UR10, PT ;  /* 0x0000000a36007e2a */ /* 0x0011e4000bf2e000 */
[----:B0-----:R-:W-:Y:S02]  /*2930*/  FSEL R55, RZ, 1.875, P3 ;  /* 0x3ff00000ff377808 */ /* 0x001fe40001800000 */
[----:B------:R-:W-:-:S15]  /*2940*/  MOV R54, RZ ;  /* 0x000000ff00367202 */ /* 0x000fde0000000f00 */
[----:B------:R-:W-:-:S15]  /*2950*/  NOP ;  /* 0x0000000000007918 */ /* 0x000fde0000000000 */
[----:B------:R-:W-:-:S15]  /*2960*/  NOP ;  /* 0x0000000000007918 */ /* 0x000fde0000000000 */
[----:B------:R-:W-:-:S15]  /*2970*/  NOP ;  /* 0x0000000000007918 */ /* 0x000fde0000000000 */
[----:B-1----:R0:W1:Y:S02]  /*2980*/  DMUL R50, R20, R54 ;  /* 0x0000003614327228 */ /* 0x0020640000000000 */
[----:B0-----:R-:W-:Y:S01]  /*2990*/  FSEL R21, RZ, 1.875, P4 ;  /* 0x3ff00000ff157808 */ /* 0x001fe20002000000 */
[----:B------:R-:W-:-:S15]  /*29a0*/  IMAD.MOV.U32 R20, RZ, RZ, RZ ;  /* 0x000000ffff147224 */ /* 0x000fde00078e00ff */
[----:B------:R-:W-:-:S15]  /*29b0*/  NOP ;  /* 0x0000000000007918 */ /* 0x000fde0000000000 */
[----:B------:R-:W-:-:S15]  /*29c0*/  NOP ;  /* 0x0000000000007918 */ /* 0x000fde0000000000 */
[----:B------:R-:W-:-:S15]  /*29d0*/  NOP ;  /* 0x0000000000007918 */ /* 0x000fde0000000000 */
[----:B------:R-:W-:-:S01]  /*29e0*/  NOP ;  /* 0x0000000000007918 */ /* 0x000fc20000000000 */
[----:B---3--:R0:W3:Y:S02]  /*29f0*/  DMUL R40, R22, R20 ;  /* 0x0000001416287228 */ /* 0x0080e40000000000 */
[----:B0-----:R-:W-:Y:S01]  /*2a00*/  FSEL R21, RZ, 1.875, P2 ;  /* 0x3ff00000ff157808 */ /* 0x001fe20001000000 */
[----:B-1----:R-:W-:Y:S01]  /*2a10*/  IMAD.MOV.U32 R22, RZ, RZ, R50 ;  /* 0x000000ffff167224 */ /* 0x002fe200078e0032 */
[----:B------:R-:W-:-:S15]  /*2a20*/  MOV R23, R51 ;  /* 0x0000003300177202 */ /* 0x000fde0000000f00 */
[----:B------:R-:W-:-:S15]  /*2a30*/  NOP ;  /* 0x0000000000007918 */ /* 0x000fde0000000000 */
[----:B------:R-:W-:-:S15]  /*2a40*/  NOP ;  /* 0x0000000000007918 */ /* 0x000fde0000000000 */
[----:B------:R-:W-:-:S15]  /*2a50*/  NOP ;  /* 0x0000000000007918 */ /* 0x000fde0000000000 */
[----:B------:R-:W0:-:S15]  /*2a60*/  DMUL R50, R16, R20 ;  /* 0x0000001410327228 */ /* 0x000e1e0000000000 */
[----:B------:R-:W-:-:S15]  /*2a70*/  NOP ;  /* 0x0000000000007918 */ /* 0x000fde0000000000 */
[----:B------:R-:W-:-:S15]  /*2a80*/  NOP ;  /* 0x0000000000007918 */ /* 0x000fde0000000000 */
[----:B------:R-:W-:-:S15]  /*2a90*/  NOP ;  /* 0x0000000000007918 */ /* 0x000fde0000000000 */
[----:B------:R-:W-:-:S04]  /*2aa0*/  NOP ;  /* 0x0000000000007918 */ /* 0x000fc80000000000 */
[----:B------:R-:W1:-:S15]  /*2ab0*/  DMUL R52, R18, R36 ;  /* 0x0000002412347228 */ /* 0x000e5e0000000000 */
[----:B------:R-:W-:-:S15]  /*2ac0*/  NOP ;  /* 0x0000000000007918 */ /* 0x000fde0000000000 */
[----:B------:R-:W-:-:S15]  /*2ad0*/  NOP ;  /* 0x0000000000007918 */ /* 0x000fde0000000000 */
[----:B------:R-:W-:-:S15]  /*2ae0*/  NOP ;  /* 0x0000000000007918 */ /* 0x000fde0000000000 */
[----:B------:R-:W-:-:S04]  /*2af0*/  NOP ;  /* 0x0000000000007918 */ /* 0x000fc80000000000 */
[----:B--2---:R-:W2:-:S15]  /*2b00*/  DMUL R6, R12, R34 ;  /* 0x000000220c067228 */ /* 0x004e9e0000000000 */
[----:B------:R-:W-:-:S15]  /*2b10*/  NOP ;  /* 0x0000000000007918 */ /* 0x000fde0000000000 */
[----:B------:R-:W-:-:S15]  /*2b20*/  NOP ;  /* 0x0000000000007918 */ /* 0x000fde0000000000 */
[----:B------:R-:W-:-:S15]  /*2b30*/  NOP ;  /* 0x0000000000007918 */ /* 0x000fde0000000000 */
[----:B------:R-:W-:-:S04]  /*2b40*/  NOP ;  /* 0x0000000000007918 */ /* 0x000fc80000000000 */
[----:B------:R4:W2:Y:S02]  /*2b50*/  DMUL R4, R14, R32 ;  /* 0x000000200e047228 */ /* 0x0008a40000000000 */
[----:B----4-:R-:W4:Y:S01]  /*2b60*/  LDG.E.ENL2.256 R16, R12, desc[UR6][R24.64+0x60] ;  /* 0xfe000306180c797e */ /* 0x010f220008121910 */
[----:B------:R-:W-:Y:S01]  /*2b70*/  IMAD.MOV.U32 R26, RZ, RZ, RZ ;  /* 0x000000ffff1a7224 */ /* 0x000fe200078e00ff */
[----:B------:R-:W-:Y:S01]  /*2b80*/  FSEL R33, RZ, 1.875, P5 ;  /* 0x3ff00000ff217808 */ /* 0x000fe20002800000 */
[----:B------:R-:W-:-:S15]  /*2b90*/  IMAD.MOV.U32 R60, RZ, RZ, RZ ;  /* 0x000000ffff3c7224 */ /* 0x000fde00078e00ff */
[----:B------:R-:W-:-:S15]  /*2ba0*/  NOP ;  /* 0x0000000000007918 */ /* 0x000fde0000000000 */
[----:B------:R-:W-:-:S15]  /*2bb0*/  NOP ;  /* 0x0000000000007918 */ /* 0x000fde0000000000 */
[----:B------:R-:W-:-:S14]  /*2bc0*/  NOP ;  /* 0x0000000000007918 */ /* 0x000fdc0000000000 */
[----:B------:R3:W2:Y:S02]  /*2bd0*/  DMUL R2, R8, R26 ;  /* 0x0000001a08027228 */ /* 0x0006a40000000000 */
[----:B---3--:R-:W-:Y:S01]  /*2be0*/  IMAD.MOV.U32 R8, RZ, RZ, R22 ;  /* 0x000000ffff087224 */ /* 0x008fe200078e0016 */
[----:B------:R-:W-:Y:S02]  /*2bf0*/  MOV R9, R23 ;  /* 0x0000001700097202 */ /* 0x000fe40000000f00 */
[----:B------:R-:W3:-:S15]  /*2c00*/  LDG.E.ENL2.256 R24, R20, desc[UR6][R24.64+0x40] ;  /* 0xfe0002061814797e */ /* 0x000ede0008121918 */
[----:B------:R-:W-:-:S15]  /*2c10*/  NOP ;  /* 0x0000000000007918 */ /* 0x000fde0000000000 */
[----:B------:R-:W-:-:S15]  /*2c20*/  NOP ;  /* 0x0000000000007918 */ /* 0x000fde0000000000 */
[----:B------:R-:W-:-:S14]  /*2c30*/  NOP ;  /* 0x0000000000007918 */ /* 0x000fdc0000000000 */
[----:B------:R0:W3:Y:S02]  /*2c40*/  DMUL R60, R10, R60 ;  /* 0x0000003c0a3c7228 */ /* 0x0000e40000000000 */
[----:B0-----:R-:W-:Y:S01]  /*2c50*/  IMAD.MOV.U32 R10, RZ, RZ, R40 ;  /* 0x000000ffff0a7224 */ /* 0x001fe200078e0028 */
[----:B------:R-:W-:Y:S02]  /*2c60*/  MOV R11, R41 ;  /* 0x00000029000b7202 */ /* 0x000fe40000000f00 */
[----:B------:R-:W3:-:S15]  /*2c70*/  LDL.LU.64 R40, [R1+0x28] ;  /* 0x0000280001287983 */ /* 0x000ede0000300a00 */
[----:B------:R-:W-:-:S15]  /*2c80*/  NOP ;  /* 0x0000000000007918 */ /* 0x000fde0000000000 */
[----:B------:R-:W-:-:S15]  /*2c90*/  NOP ;  /* 0x0000000000007918 */ /* 0x000fde0000000000 */
[----:B------:R-:W-:-:S14]  /*2ca0*/  NOP ;  /* 0x0000000000007918 */ /* 0x000fdc0000000000 */
[----:B----4-:R0:W-:Y:S02]  /*2cb0*/  DMUL R32, R12, R32 ;  /* 0x000000200c207228 */ /* 0x0101e40000000000 */
[----:B0-----:R-:W-:Y:S02]  /*2cc0*/  IMAD.MOV.U32 R12, RZ, RZ, R50 ;  /* 0x000000ffff0c7224 */ /* 0x001fe400078e0032 */
[----:B------:R-:W-:Y:S02]  /*2cd0*/  IMAD.MOV.U32 R13, RZ, RZ, R51 ;  /* 0x000000ffff0d7224 */ /* 0x000fe400078e0033 */
[----:B------:R-:W4:Y:S01]  /*2ce0*/  LDL.LU.64 R50, [R1+0x20] ;  /* 0x0000200001327983 */ /* 0x000f220000300a00 */
[----:B------:R-:W-:Y:S02]  /*2cf0*/  FSEL R35, RZ, 1.875, P6 ;  /* 0x3ff00000ff237808 */ /* 0x000fe40003000000 */
[----:B------:R-:W-:Y:S02]  /*2d00*/  FSEL R37, RZ, 1.875, P0 ;  /* 0x3ff00000ff257808 */ /* 0x000fe40000000000 */
[----:B------:R-:W-:-:S02]  /*2d10*/  FSEL R55, RZ, 1.875, P1 ;  /* 0x3ff00000ff377808 */ /* 0x000fc40000800000 */
[----:B------:R-:W-:-:S15]  /*2d20*/  MOV R58, RZ ;  /* 0x000000ff003a7202 */ /* 0x000fde0000000f00 */
[----:B------:R-:W-:-:S15]  /*2d30*/  NOP ;  /* 0x0000000000007918 */ /* 0x000fde0000000000 */
[----:B------:R-:W-:-:S15]  /*2d40*/  NOP ;  /* 0x0000000000007918 */ /* 0x000fde0000000000 */
[----:B------:R-:W-:-:S06]  /*2d50*/  NOP ;  /* 0x0000000000007918 */ /* 0x000fcc0000000000 */
[----:B------:R1:W-:Y:S02]  /*2d60*/  DMUL R34, R14, R34 ;  /* 0x000000220e227228 */ /* 0x0003e40000000000 */
[----:B-1----:R-:W-:Y:S01]  /*2d70*/  MOV R14, R52 ;  /* 0x00000034000e7202 */ /* 0x002fe20000000f00 */
[----:B------:R-:W-:Y:S02]  /*2d80*/  IMAD.MOV.U32 R15, RZ, RZ, R53 ;  /* 0x000000ffff0f7224 */ /* 0x000fe400078e0035 */
[----:B------:R0:W5:-:S15]  /*2d90*/  LDL.LU.64 R52, [R1+0x18] ;  /* 0x0000180001347983 */ /* 0x00015e0000300a00 */
[----:B------:R-:W-:-:S15]  /*2da0*/  NOP ;  /* 0x0000000000007918 */ /* 0x000fde0000000000 */
[----:B------:R-:W-:-:S15]  /*2db0*/  NOP ;  /* 0x0000000000007918 */ /* 0x000fde0000000000 */
[----:B------:R-:W-:-:S14]  /*2dc0*/  NOP ;  /* 0x0000000000007918 */ /* 0x000fdc0000000000 */
[----:B------:R2:W-:Y:S02]  /*2dd0*/  DMUL R36, R16, R36 ;  /* 0x0000002410247228 */ /* 0x0005e40000000000 */
[----:B--2---:R-:W-:Y:S01]  /*2de0*/  IMAD.MOV.U32 R16, RZ, RZ, R6 ;  /* 0x000000ffff107224 */ /* 0x004fe200078e0006 */
[----:B------:R-:W-:Y:S02]  /*2df0*/  MOV R17, R7 ;  /* 0x0000000700117202 */ /* 0x000fe40000000f00 */
[----:B------:R0:W5:-:S15]  /*2e00*/  LDL.LU.64 R6, [R1+0x10] ;  /* 0x0000100001067983 */ /* 0x00015e0000300a00 */
[----:B------:R-:W-:-:S15]  /*2e10*/  NOP ;  /* 0x0000000000007918 */ /* 0x000fde0000000000 */
[----:B------:R-:W-:-:S15]  /*2e20*/  NOP ;  /* 0x0000000000007918 */ /* 0x000fde0000000000 */
[----:B------:R-:W-:-:S14]  /*2e30*/  NOP ;  /* 0x0000000000007918 */ /* 0x000fdc0000000000 */
[----:B------:R1:W-:Y:S02]  /*2e40*/  DMUL R54, R18, R54 ;  /* 0x0000003612367228 */ /* 0x0003e40000000000 */
[----:B-1----:R-:W-:Y:S02]  /*2e50*/  IMAD.MOV.U32 R18, RZ, RZ, R4 ;  /* 0x000000ffff127224 */ /* 0x002fe400078e0004 */
[----:B------:R-:W-:Y:S02]  /*2e60*/  IMAD.MOV.U32 R19, RZ, RZ, R5 ;  /* 0x000000ffff137224 */ /* 0x000fe400078e0005 */
[----:B------:R0:W5:-:S15]  /*2e70*/  LDL.LU.64 R4, [R1+0x8] ;  /* 0x0000080001047983 */ /* 0x00015e0000300a00 */
[----:B------:R-:W-:-:S15]  /*2e80*/  NOP ;  /* 0x0000000000007918 */ /* 0x000fde0000000000 */
[----:B------:R-:W-:-:S15]  /*2e90*/  NOP ;  /* 0x0000000000007918 */ /* 0x000fde0000000000 */
[----:B------:R-:W-:-:S13]  /*2ea0*/  NOP ;  /* 0x0000000000007918 */ /* 0x000fda0000000000 */
[----:B---3--:R-:W-:-:S15]  /*2eb0*/  DMUL R58, R20, R58 ;  /* 0x0000003a143a7228 */ /* 0x008fde0000000000 */
[----:B------:R-:W-:-:S15]  /*2ec0*/  NOP ;  /* 0x0000000000007918 */ /* 0x000fde0000000000 */
[----:B------:R-:W-:-:S15]  /*2ed0*/  NOP ;  /* 0x0000000000007918 */ /* 0x000fde0000000000 */
[----:B------:R-:W-:-:S15]  /*2ee0*/  NOP ;  /* 0x0000000000007918 */ /* 0x000fde0000000000 */
[----:B------:R-:W-:-:S04]  /*2ef0*/  NOP ;  /* 0x0000000000007918 */ /* 0x000fc80000000000 */
[----:B----4-:R1:W-:Y:S02]  /*2f00*/  DMUL R20, R2, R50 ;  /* 0x0000003202147228 */ /* 0x0103e40000000000 */
[----:B-1----:R0:W5:Y:S01]  /*2f10*/  LDL.LU.64 R2, [R1] ;  /* 0x0000000001027983 */ /* 0x0021620000300a00 */
[----:B------:R-:W-:Y:S01]  /*2f20*/  IMAD.MOV.U32 R56, RZ, RZ, RZ ;  /* 0x000000ffff387224 */ /* 0x000fe200078e00ff */
[----:B------:R-:W-:Y:S01]  /*2f30*/  MOV R28, RZ ;  /* 0x000000ff001c7202 */ /* 0x000fe20000000f00 */
[----:B------:R-:W-:Y:S05]  /*2f40*/  WARPSYNC.ALL ;  /* 0x0000000000007948 */ /* 0x000fea0003800000 */
[----:B------:R-:W-:Y:S01]  /*2f50*/  PRMT R39, R39, 0x3340, R43 ;  /* 0x0000334027277816 */ /* 0x000fe2000000002b */
[----:B------:R-:W1:Y:S01]  /*2f60*/  LDCU UR4, c[0x0][0x360] ;  /* 0x00006c00ff0477ac */ /* 0x000e620008000800 */
[----:B------:R-:W1:Y:S01]  /*2f70*/  LDC R43, c[0x0][0x370] ;  /* 0x0000dc00ff2b7b82 */ /* 0x000e620000000800 */
[----:B------:R-:W-:Y:S01]  /*2f80*/  IMAD.MOV.U32 R30, RZ, RZ, RZ ;  /* 0x000000ffff1e7224 */ /* 0x000fe200078e00ff */
[----:B------:R-:W-:-:S02]  /*2f90*/  PRMT R47, R46, 0x3340, R47 ;  /* 0x000033402e2f7816 */ /* 0x000fc4000000002f */
[----:B------:R-:W-:Y:S02]  /*2fa0*/  PRMT R44, R44, 0x3340, R45 ;  /* 0x000033402c2c7816 */ /* 0x000fe4000000002d */
[----:B------:R-:W-:Y:S02]  /*2fb0*/  SEL R45, RZ, 0x1, P2 ;  /* 0x00000001ff2d7807 */ /* 0x000fe40001000000 */
[----:B------:R-:W-:-:S15]  /*2fc0*/  SEL R46, RZ, 0x1, P4 ;  /* 0x00000001ff2e7807 */ /* 0x000fde0002000000 */
[----:B------:R-:W-:-:S15]  /*2fd0*/  NOP ;  /* 0x0000000000007918 */ /* 0x000fde0000000000 */
[----:B------:R-:W-:-:S14]  /*2fe0*/  NOP ;  /* 0x0000000000007918 */ /* 0x000fdc0000000000 */
[----:B------:R-:W-:-:S15]  /*2ff0*/  DMUL R56, R22, R56 ;  /* 0x0000003816387228 */ /* 0x000fde0000000000 */
[----:B------:R-:W-:-:S15]  /*3000*/  NOP ;  /* 0x0000000000007918 */ /* 0x000fde0000000000 */
[----:B------:R-:W-:-:S15]  /*3010*/  NOP ;  /* 0x0000000000007918 */ /* 0x000fde0000000000 */
[----:B------:R-:W-:-:S15]  /*3020*/  NOP ;  /* 0x0000000000007918 */ /* 0x000fde0000000000 */
[----:B------:R-:W-:-:S04]  /*3030*/  NOP ;  /* 0x0000000000007918 */ /* 0x000fc80000000000 */
[----:B------:R-:W2:-:S15]  /*3040*/  DMUL R26, R26, R28 ;  /* 0x0000001c1a1a7228 */ /* 0x000e9e0000000000 */
[----:B------:R-:W-:-:S15]  /*3050*/  NOP ;  /* 0x0000000000007918 */ /* 0x000fde0000000000 */
[----:B------:R-:W-:-:S15]  /*3060*/  NOP ;  /* 0x0000000000007918 */ /* 0x000fde0000000000 */
[----:B------:R-:W-:-:S15]  /*3070*/  NOP ;  /* 0x0000000000007918 */ /* 0x000fde0000000000 */
[----:B------:R-:W-:-:S04]  /*3080*/  NOP ;  /* 0x0000000000007918 */ /* 0x000fc80000000000 */
        /* <DEDUP_REMOVED lines=8> */
[----:B--2---:R-:W2:-:S15]  /*3110*/  LDC.64 R56, c[0x0][0x458] ;  /* 0x00011600ff387b82 */ /* 0x004e9e0000000a00 */
        /* <DEDUP_REMOVED lines=9> */
[----:B------:R3:W-:Y:S02]  /*31b0*/  DMUL R24, R58, R50 ;  /* 0x000000323a187228 */ /* 0x0007e40000000000 */
[----:B---3--:R-:W-:Y:S01]  /*31c0*/  PRMT R58, R48, 0x3340, R49 ;  /* 0x00003340303a7816 */ /* 0x008fe20000000031 */
[----:B--2---:R-:W-:Y:S01]  /*31d0*/  IMAD.WIDE.U32 R48, R41, 0x8, R56 ;  /* 0x0000000829307825 */ /* 0x004fe200078e0038 */
[----:B------:R-:W-:Y:S02]  /*31e0*/  SEL R59, RZ, 0x1, P0 ;  /* 0x00000001ff3b7807 */ /* 0x000fe40000000000 */
[----:B------:R-:W-:Y:S02]  /*31f0*/  SEL R57, RZ, 0x1, P3 ;  /* 0x00000001ff397807 */ /* 0x000fe40001800000 */
[----:B------:R-:W-:Y:S02]  /*3200*/  SEL R56, RZ, 0x1, P1 ;  /* 0x00000001ff387807 */ /* 0x000fe40000800000 */
[----:B------:R-:W-:-:S15]  /*3210*/  PRMT R57, R57, 0x3340, R46 ;  /* 0x0000334039397816 */ /* 0x000fde000000002e */
[----:B------:R-:W-:-:S15]  /*3220*/  NOP ;  /* 0x0000000000007918 */ /* 0x000fde0000000000 */
[----:B------:R-:W-:-:S15]  /*3230*/  NOP ;  /* 0x0000000000007918 */ /* 0x000fde0000000000 */
[----:B------:R-:W-:-:S09]  /*3240*/  NOP ;  /* 0x0000000000007918 */ /* 0x000fd20000000000 */
        /* <DEDUP_REMOVED lines=15> */
[----:B------:R-:W2:Y:S02]  /*3340*/  DMUL R14, R14, R50 ;  /* 0x000000320e0e7228 */ /* 0x000ea40000000000 */
[----:B--2---:R1:W-:Y:S02]  /*3350*/  STG.E.ENL2.256 desc[UR6][R48.64], R8, R12 ;  /* 0xf8000008300c797f */ /* 0x0043e4000f121806 */
[----:B-1----:R-:W-:Y:S01]  /*3360*/  IMAD R14, R43, UR4, RZ ;  /* 0x000000042b0e7c24 */ /* 0x002fe2000f8e02ff */
[----:B------:R-:W-:-:S04]  /*3370*/  IADD3 R12, P0, PT, R41, UR8, RZ ;  /* 0x00000008290c7c10 */ /* 0x000fc8000ff1e0ff */
[----:B------:R-:W-:Y:S01]  /*3380*/  LEA R41, R14, R41, 0x4 ;  /* 0x000000290e297211 */ /* 0x000fe200078e20ff */
[----:B------:R-:W-:Y:S01]  /*3390*/  IMAD.X R13, RZ, RZ, UR9, P0 ;  /* 0x00000009ff0d7e24 */ /* 0x000fe200080e06ff */
[----:B------:R-:W-:Y:S02]  /*33a0*/  PRMT R8, R45, 0x3340, R38 ;  /* 0x000033402d087816 */ /* 0x000fe40000000026 */
[----:B------:R-:W-:Y:S02]  /*33b0*/  ISETP.GE.U32.AND P0, PT, R41, UR5, PT ;  /* 0x0000000529007c0c */ /* 0x000fe4000bf06070 */
[----:B------:R-:W-:Y:S02]  /*33c0*/  PRMT R11, R59, 0x3340, R56 ;  /* 0x000033403b0b7816 */ /* 0x000fe40000000038 */
[----:B------:R-:W-:Y:S02]  /*33d0*/  PRMT R10, R47, 0x5410, R58 ;  /* 0x000054102f0a7816 */ /* 0x000fe4000000003a */
[----:B------:R-:W-:-:S02]  /*33e0*/  PRMT R9, R39, 0x5410, R44 ;  /* 0x0000541027097816 */ /* 0x000fc4000000002c */
[----:B------:R-:W-:-:S15]  /*33f0*/  PRMT R8, R57, 0x5410, R8 ;  /* 0x0000541039087816 */ /* 0x000fde0000000008 */
[----:B------:R-:W-:-:S15]  /*3400*/  NOP ;  /* 0x0000000000007918 */ /* 0x000fde0000000000 */
[----:B------:R-:W-:-:S13]  /*3410*/  NOP ;  /* 0x0000000000007918 */ /* 0x000fda0000000000 */
[----:B------:R-:W-:-:S15]  /*3420*/  DMUL R28, R30, R50 ;  /* 0x000000321e1c7228 */ /* 0x000fde0000000000 */
[----:B------:R-:W-:-:S15]  /*3430*/  NOP ;  /* 0x0000000000007918 */ /* 0x000fde0000000000 */
[----:B------:R-:W-:-:S15]  /*3440*/  NOP ;  /* 0x0000000000007918 */ /* 0x000fde0000000000 */
[----:B------:R-:W-:-:S15]  /*3450*/  NOP ;  /* 0x0000000000007918 */ /* 0x000fde0000000000 */
[----:B------:R-:W-:-:S04]  /*3460*/  NOP ;  /* 0x0000000000007918 */ /* 0x000fc80000000000 */
[----:B------:R1:W2:Y:S02]  /*3470*/  DMUL R30, R60, R50 ;  /* 0x000000323c1e7228 */ /* 0x0002a40000000000 */
[----:B-1----:R-:W-:Y:S02]  /*3480*/  SEL R60, RZ, 0x1, P6 ;  /* 0x00000001ff3c7807 */ /* 0x002fe40003000000 */
[----:B------:R-:W-:-:S04]  /*3490*/  SEL R61, RZ, 0x1, P5 ;  /* 0x00000001ff3d7807 */ /* 0x000fc80002800000 */
[----:B------:R-:W-:-:S04]  /*34a0*/  PRMT R60, R61, 0x3340, R60 ;  /* 0x000033403d3c7816 */ /* 0x000fc8000000003c */
[----:B------:R-:W-:Y:S01]  /*34b0*/  PRMT R11, R60, 0x5410, R11 ;  /* 0x000054103c0b7816 */ /* 0x000fe2000000000b */
[----:B--2---:R0:W-:-:S15]  /*34c0*/  STG.E.ENL2.256 desc[UR6][R48.64+0x40], R24, R28 ;  /* 0xf8000218301c797f */ /* 0x0041de000f121806 */
[----:B------:R-:W-:-:S15]  /*34d0*/  NOP ;  /* 0x0000000000007918 */ /* 0x000fde0000000000 */
[----:B------:R-:W-:-:S15]  /*34e0*/  NOP ;  /* 0x0000000000007918 */ /* 0x000fde0000000000 */
[----:B------:R-:W-:-:S06]  /*34f0*/  NOP ;  /* 0x0000000000007918 */ /* 0x000fcc0000000000 */
[----:B------:R-:W-:-:S15]  /*3500*/  DMUL R16, R16, R50 ;  /* 0x0000003210107228 */ /* 0x000fde0000000000 */
[----:B------:R-:W-:-:S15]  /*3510*/  NOP ;  /* 0x0000000000007918 */ /* 0x000fde0000000000 */
[----:B------:R-:W-:-:S15]  /*3520*/  NOP ;  /* 0x0000000000007918 */ /* 0x000fde0000000000 */
[----:B------:R-:W-:-:S15]  /*3530*/  NOP ;  /* 0x0000000000007918 */ /* 0x000fde0000000000 */
[----:B------:R-:W-:-:S04]  /*3540*/  NOP ;  /* 0x0000000000007918 */ /* 0x000fc80000000000 */
[----:B------:R-:W1:Y:S02]  /*3550*/  DMUL R18, R18, R50 ;  /* 0x0000003212127228 */ /* 0x000e640000000000 */
[----:B-1----:R0:W-:-:S15]  /*3560*/  STG.E.ENL2.256 desc[UR6][R48.64+0x20], R16, R20 ;  /* 0xf80001103014797f */ /* 0x0021de000f121806 */
        /* <DEDUP_REMOVED lines=21> */
[----:B------:R0:W-:Y:S01]  /*36c0*/  STG.E.128 desc[UR6][R12.64], R8 ;  /* 0x000000080c007986 */ /* 0x0001e2000c101d06 */
[----:B------:R-:W-:Y:S06]  /*36d0*/  BAR.SYNC.DEFER_BLOCKING 0x0 ;  /* 0x0000000000007b1d */ /* 0x000fec0000010000 */
[----:B------:R-:W-:Y:S05]  /*36e0*/  @!P0 BRA `(.L_x_7459) ;  /* 0xffffffd000188947 */ /* 0x000fea000383ffff */
[----:B------:R-:W-:Y:S05]  /*36f0*/  EXIT ;  /* 0x000000000000794d */ /* 0x000fea0003800000 */
        .weak           $__internal_135_$__cuda_sm20_dblrcp_rn_slowpath_v3
        .type           $__internal_135_$__cuda_sm20_dblrcp_rn_slowpath_v3,@function
        .size           $__internal_135_$__cuda_sm20_dblrcp_rn_slowpath_v3,(.L_x_14226 - $__internal_135_$__cuda_sm20_dblrcp_rn_slowpath_v3)
$__internal_135_$__cuda_sm20_dblrcp_rn_slowpath_v3:
        /* <DEDUP_REMOVED lines=59> */
.L_x_7462:
        /* <DEDUP_REMOVED lines=34> */
.L_x_7460:
[----:B------:R-:W0:Y:S01]  /*3cd0*/  LDC R8, c[0x0][0x610] ;  /* 0x00018400ff087b82 */ /* 0x000e220000000800 */
[----:B-1----:R-:W-:-:S07]  /*3ce0*/  LOP3.LUT R9, R12, 0x80000, RZ, 0xfc, !PT ;  /* 0x000800000c097812 */ /* 0x002fce00078efcff */
.L_x_7461:
[----:B0-----:R-:W-:Y:S01]  /*3cf0*/  IMAD.MOV.U32 R50, RZ, RZ, R8 ;  /* 0x000000ffff327224 */ /* 0x001fe200078e0008 */
[----:B------:R-:W-:Y:S01]  /*3d00*/  MOV R51, R9 ;  /* 0x0000000900337202 */ /* 0x000fe20000000f00 */
[----:B------:R-:W-:Y:S01]  /*3d10*/  IMAD.MOV.U32 R8, RZ, RZ, R4 ;  /* 0x000000ffff087224 */ /* 0x000fe200078e0004 */
[----:B------:R-:W-:-:S04]  /*3d20*/  MOV R9, 0x0 ;  /* 0x0000000000097802 */ /* 0x000fc80000000f00 */
[----:B------:R-:W-:Y:S05]  /*3d30*/  RET.REL.NODEC R8 `(_ZN2at6native43_GLOBAL__N__7cc8d1ed_10_Dropout_cu_0e96ed3824fused_dropout_kernel_vecIddjLi1ELi16EbEEvNS_4cuda6detail10TensorInfoIKT_T1_EENS5_IS6_S8_EENS5_IT4_S8_EES8_T0_NS_15PhiloxCudaStateE) ;  /* 0xffffffc008b07950 */ /* 0x000fea0003c3ffff */
.L_x_7463:
        /* <DEDUP_REMOVED lines=12> */
.L_x_14226:


//--------------------- .text._ZN2at6native18elementwise_kernelILi128ELi4EZNS0_15gpu_kernel_implIZNS0_43_GLOBAL__N__7cc8d1ed_10_Dropout_cu_0e96ed3819masked_scale_kernelIhN3c108BFloat16EfEEvRNS_6TensorERKS7_SA_T1_EUlS6_hE_EEvRNS_18TensorIteratorBaseERKT_EUliE_EEviSB_ --------------------------
	.section	.text._ZN2at6native18elementwise_kernelILi128ELi4EZNS0_15gpu_kernel_implIZNS0_43_GLOBAL__N__7cc8d1ed_10_Dropout_cu_0e96ed3819masked_scale_kernelIhN3c108BFloat16EfEEvRNS_6TensorERKS7_SA_T1_EUlS6_hE_EEvRNS_18TensorIteratorBaseERKT_EUliE_EEviSB_,"ax",@progbits
	.align	128
        .global         _ZN2at6native18elementwise_kernelILi128ELi4EZNS0_15gpu_kernel_implIZNS0_43_GLOBAL__N__7cc8d1ed_10_Dropout_cu_0e96ed3819masked_scale_kernelIhN3c108BFloat16EfEEvRNS_6TensorERKS7_SA_T1_EUlS6_hE_EEvRNS_18TensorIteratorBaseERKT_EUliE_EEviSB_
        .type           _ZN2at6native18elementwise_kernelILi128ELi4EZNS0_15gpu_kernel_implIZNS0_43_GLOBAL__N__7cc8d1ed_10_Dropout_cu_0e96ed3819masked_scale_kernelIhN3c108BFloat16EfEEvRNS_6TensorERKS7_SA_T1_EUlS6_hE_EEvRNS_18TensorIteratorBaseERKT_EUliE_EEviSB_,@function
        .size           _ZN2at6native18elementwise_kernelILi128ELi4EZNS0_15gpu_kernel_implIZNS0_43_GLOBAL__N__7cc8d1ed_10_Dropout_cu_0e96ed3819masked_scale_kernelIhN3c108BFloat16EfEEvRNS_6TensorERKS7_SA_T1_EUlS6_hE_EEvRNS_18TensorIteratorBaseERKT_EUliE_EEviSB_,(.L_x_14228 - _ZN2at6native18elementwise_kernelILi128ELi4EZNS0_15gpu_kernel_implIZNS0_43_GLOBAL__N__7cc8d1ed_10_Dropout_cu_0e96ed3819masked_scale_kernelIhN3c108BFloat16EfEEvRNS_6TensorERKS7_SA_T1_EUlS6_hE_EEvRNS_18TensorIteratorBaseERKT_EUliE_EEviSB_)
        .other          _ZN2at6native18elementwise_kernelILi128ELi4EZNS0_15gpu_kernel_implIZNS0_43_GLOBAL__N__7cc8d1ed_10_Dropout_cu_0e96ed3819masked_scale_kernelIhN3c108BFloat16EfEEvRNS_6TensorERKS7_SA_T1_EUlS6_hE_EEvRNS_18TensorIteratorBaseERKT_EUliE_EEviSB_,@"STO_CUDA_ENTRY STV_DEFAULT"
_ZN2at6native18elementwise_kernelILi128ELi4EZNS0_15gpu_kernel_implIZNS0_43_GLOBAL__N__7cc8d1ed_10_Dropout_cu_0e96ed3819masked_scale_kernelIhN3c108BFloat16EfEEvRNS_6TensorERKS7_SA_T1_EUlS6_hE_EEvRNS_18TensorIteratorBaseERKT_EUliE_EEviSB_:
.text._ZN2at6native18elementwise_kernelILi128ELi4EZNS0_15gpu_kernel_implIZNS0_43_GLOBAL__N__7cc8d1ed_10_Dropout_cu_0e96ed3819masked_scale_kernelIhN3c108BFloat16EfEEvRNS_6TensorERKS7_SA_T1_EUlS6_hE_EEvRNS_18TensorIteratorBaseERKT_EUliE_EEviSB_:
[----:B------:R-:W0:Y:S01]  /*0000*/  LDC R1, c[0x0][0x37c] ;  /* 0x0000df00ff017b82 */ /* 0x000e220000000800 */
[----:B------:R-:W1:Y:S07]  /*0010*/  S2R R17, SR_TID.X ;  /* 0x0000000000117919 */ /* 0x000e6e0000002100 */
[----:B------:R-:W2:Y:S01]  /*0020*/  S2UR UR4, SR_CTAID.X ;  /* 0x00000000000479c3 */ /* 0x000ea20000002500 */
[----:B------:R-:W3:Y:S01]  /*0030*/  LDCU UR41, c[0x0][0x388] ;  /* 0x00007100ff2977ac */ /* 0x000ee20008000800 */
[----:B------:R-:W-:Y:S01]  /*0040*/  BSSY.RECONVERGENT B6, `(.L_x_7464) ;  /* 0x0000463000067945 */ /* 0x000fe20003800200 */
[----:B------:R-:W4:Y:S01]  /*0050*/  LDCU UR5, c[0x0][0x380] ;  /* 0x00007000ff0577ac */ /* 0x000f220008000800 */
[----:B------:R-:W5:Y:S01]  /*0060*/  LDCU UR40, c[0x0][0x610] ;  /* 0x0000c200ff2877ac */ /* 0x000f620008000800 */
[----:B------:R-:W0:Y:S01]  /*0070*/  LDCU.64 UR36, c[0x0][0x358] ;  /* 0x00006b00ff2477ac */ /* 0x000e220008000a00 */
[----:B---3--:R-:W-:-:S04]  /*0080*/  UIADD3 UR39, UPT, UPT, UR41, -0x1, URZ ;  /* 0xffffffff29277890 */ /* 0x008fc8000fffe0ff */
[----:B------:R-:W-:Y:S02]  /*0090*/  UISETP.LT.U32.AND UP0, UPT, UR39, 0x18, UPT ;  /* 0x000000182700788c */ /* 0x000fe4000bf01070 */
[----:B--2---:R-:W-:Y:S02]  /*00a0*/  USHF.L.U32 UR4, UR4, 0x9, URZ ;  /* 0x0000000904047899 */ /* 0x004fe400080006ff */
[----:B------:R-:W-:Y:S02]  /*00b0*/  USEL UR38, UR39, 0x18, UP0 ;  /* 0x0000001827267887 */ /* 0x000fe40008000000 */
[----:B-----5:R-:W-:Y:S02]  /*00c0*/  UPRMT UR43, UR40, 0x7770, URZ ;  /* 0x00007770282b7896 */ /* 0x020fe400080000ff */
[----:B-1----:R-:W-:Y:S01]  /*00d0*/  LOP3.LUT R17, R17, UR4, RZ, 0xfc, !PT ;  /* 0x0000000411117c12 */ /* 0x002fe2000f8efcff */
[----:B------:R-:W-:Y:S02]  /*00e0*/  UPRMT UR42, UR40, 0x7771, URZ ;  /* 0x00007771282a7896 */ /* 0x000fe400080000ff */
[----:B------:R-:W-:Y:S01]  /*00f0*/  UPRMT UR44, UR40, 0x7772, URZ ;  /* 0x00007772282c7896 */ /* 0x000fe200080000ff */
[----:B----4-:R-:W-:Y:S01]  /*0100*/  ISETP.GE.AND P0, PT, R17, UR5, PT ;  /* 0x0000000511007c0c */ /* 0x010fe2000bf06270 */
[----:B------:R-:W-:-:S12]  /*0110*/  UIADD3 UR38, UPT, UPT, UR38, 0x1, URZ ;  /* 0x0000000126267890 */ /* 0x000fd8000fffe0ff */
[----:B0-----:R-:W-:Y:S05]  /*0120*/  @P0 BRA `(.L_x_7465) ;  /* 0x0000004400500947 */ /* 0x001fea0003800000 */
[----:B------:R-:W-:Y:S01]  /*0130*/  UISETP.NE.AND UP0, UPT, UR41, URZ, UPT ;  /* 0x000000ff2900728c */ /* 0x000fe2000bf05270 */
[----:B------:R-:W-:Y:S02]  /*0140*/  IMAD.MOV.U32 R18, RZ, RZ, RZ ;  /* 0x000000ffff127224 */ /* 0x000fe400078e00ff */
[----:B------:R-:W-:Y:S02]  /*0150*/  IMAD.MOV.U32 R0, RZ, RZ, RZ ;  /* 0x000000ffff007224 */ /* 0x000fe400078e00ff */
[----:B------:R-:W-:-:S04]  /*0160*/  IMAD.MOV.U32 R16, RZ, RZ, RZ ;  /* 0x000000ffff107224 */ /* 0x000fc800078e00ff */
[----:B------:R-:W-:Y:S05]  /*0170*/  BRA.U !UP0, `(.L_x_7466) ;  /* 0x0000001508707547 */ /* 0x000fea000b800000 */
[----:B------:R-:W0:Y:S01]  /*0180*/  LDCU.64 UR4, c[0x0][0x390] ;  /* 0x00007200ff0477ac */ /* 0x000e220008000a00 */
[----:B------:R-:W-:Y:S01]  /*0190*/  IMAD.MOV.U32 R16, RZ, RZ, RZ ;  /* 0x000000ffff107224 */ /* 0x000fe200078e00ff */
[----:B------:R-:W1:Y:S01]  /*01a0*/  LDCU UR6, c[0x0][0x38c] ;  /* 0x00007180ff0677ac */ /* 0x000e620008000800 */
[----:B------:R-:W2:Y:S01]  /*01b0*/  LDCU.64 UR8, c[0x0][0x4b8] ;  /* 0x00009700ff0877ac */ /* 0x000ea20008000a00 */
[----:B------:R-:W-:Y:S01]  /*01c0*/  UISETP.NE.AND UP0, UPT, UR39, URZ, UPT ;  /* 0x000000ff2700728c */ /* 0x000fe2000bf05270 */
[----:B0-----:R-:W-:Y:S01]  /*01d0*/  IMAD.HI.U32 R2, R17, UR4, R16 ;  /* 0x0000000411027c27 */ /* 0x001fe2000f8e0010 */
[----:B------:R-:W0:Y:S04]  /*01e0*/  LDCU UR4, c[0x0][0x4c0] ;  /* 0x00009800ff0477ac */ /* 0x000e280008000800 */
[----:B------:R-:W-:-:S04]  /*01f0*/  SHF.R.U32.HI R3, RZ, UR5, R2 ;  /* 0x00000005ff037c19 */ /* 0x000fc80008011602 */
[----:B------:R-:W-:-:S05]  /*0200*/  IADD3 R18, PT, PT, -R3, RZ, RZ ;  /* 0x000000ff03127210 */ /* 0x000fca0007ffe1ff */
[----:B-1----:R-:W-:-:S04]  /*0210*/  IMAD R18, R18, UR6, R17 ;  /* 0x0000000612127c24 */ /* 0x002fc8000f8e0211 */
[C---:B--2---:R-:W-:Y:S02]  /*0220*/  IMAD R16, R18.reuse, UR8, RZ ;  /* 0x0000000812107c24 */ /* 0x044fe4000f8e02ff */
[C---:B------:R-:W-:Y:S02]  /*0230*/  IMAD R0, R18.reuse, UR9, RZ ;  /* 0x0000000912007c24 */ /* 0x040fe4000f8e02ff */
[----:B0-----:R-:W-:Y:S01]  /*0240*/  IMAD R18, R18, UR4, RZ ;  /* 0x0000000412127c24 */ /* 0x001fe2000f8e02ff */
[----:B------:R-:W-:Y:S06]  /*0250*/  BRA.U !UP0, `(.L_x_7466) ;  /* 0x0000001508387547 */ /* 0x000fec000b800000 */
[----:B------:R-:W0:Y:S01]  /*0260*/  LDCU.64 UR6, c[0x0][0x398] ;  /* 0x00007300ff0677ac */ /* 0x000e220008000a00 */
[----:B------:R-:W-:Y:S01]  /*0270*/  IMAD.MOV.U32 R2, RZ, RZ, RZ ;  /* 0x000000ffff027224 */ /* 0x000fe200078e00ff */
[----:B------:R-:W1:Y:S01]  /*0280*/  LDCU UR4, c[0x0][0x3a0] ;  /* 0x00007400ff0477ac */ /* 0x000e620008000800 */
[----:B------:R-:W2:Y:S01]  /*0290*/  LDCU UR5, c[0x0][0x4c4] ;  /* 0x00009880ff0577ac */ /* 0x000ea20008000800 */
[----:B------:R-:W3:Y:S01]  /*02a0*/  LDCU.64 UR8, c[0x0][0x4c8] ;  /* 0x00009900ff0877ac */ /* 0x000ee20008000a00 */
[----:B------:R-:W-:Y:S01]  /*02b0*/  UISETP.NE.AND UP0, UPT, UR38, 0x2, UPT ;  /* 0x000000022600788c */ /* 0x000fe2000bf05270 */
[----:B0-----:R-:W-:-:S05]  /*02c0*/  IMAD.HI.U32 R4, R3, UR7, R2 ;  /* 0x0000000703047c27 */ /* 0x001fca000f8e0002 */
[----:B-1----:R-:W-:-:S05]  /*02d0*/  SHF.R.U32.HI R5, RZ, UR4, R4 ;  /* 0x00000004ff057c19 */ /* 0x002fca0008011604 */
[----:B------:R-:W-:-:S04]  /*02e0*/  IMAD.MOV R2, RZ, RZ, -R5 ;  /* 0x000000ffff027224 */ /* 0x000fc800078e0a05 */
[----:B------:R-:W-:-:S04]  /*02f0*/  IMAD R3, R2, UR6, R3 ;  /* 0x0000000602037c24 */ /* 0x000fc8000f8e0203 */
[C---:B--2---:R-:W-:Y:S02]  /*0300*/  IMAD R16, R3.reuse, UR5, R16 ;  /* 0x0000000503107c24 */ /* 0x044fe4000f8e0210 */
[C---:B---3--:R-:W-:Y:S02]  /*0310*/  IMAD R0, R3.reuse, UR8, R0 ;  /* 0x0000000803007c24 */ /* 0x048fe4000f8e0200 */
[----:B------:R-:W-:Y:S01]  /*0320*/  IMAD R18, R3, UR9, R18 ;  /* 0x0000000903127c24 */ /* 0x000fe2000f8e0212 */
[----:B------:R-:W-:Y:S06]  /*0330*/  BRA.U !UP0, `(.L_x_7466) ;  /* 0x0000001508007547 */ /* 0x000fec000b800000 */
[----:B------:R-:W0:Y:S01]  /*0340*/  LDCU.64 UR4, c[0x0][0x3a8] ;  /* 0x00007500ff0477ac */ /* 0x000e220008000a00 */
[----:B------:R-:W-:Y:S01]  /*0350*/  IMAD.MOV.U32 R4, RZ, RZ, RZ ;  /* 0x000000ffff047224 */ /* 0x000fe200078e00ff */
[----:B------:R-:W1:Y:S01]  /*0360*/  LDCU UR6, c[0x0][0x3a4] ;  /* 0x00007480ff0677ac */ /* 0x000e620008000800 */
[----:B------:R-:W2:Y:S01]  /*0370*/  LDCU.64 UR8, c[0x0][0x4d0] ;  /* 0x00009a00ff0877ac */ /* 0x000ea20008000a00 */
[----:B------:R-:W-:Y:S01]  /*0380*/  UISETP.NE.AND UP0, UPT, UR38, 0x3, UPT ;  /* 0x000000032600788c */ /* 0x000fe2000bf05270 */
[----:B0-----:R-:W-:Y:S01]  /*0390*/  IMAD.HI.U32 R2, R5, UR4, R4 ;  /* 0x0000000405027c27 */ /* 0x001fe2000f8e0004 */
[----:B------:R-:W0:Y:S04]  /*03a0*/  LDCU UR4, c[0x0][0x4d8] ;  /* 0x00009b00ff0477ac */ /* 0x000e280008000800 */
[----:B------:R-:W-:-:S05]  /*03b0*/  SHF.R.U32.HI R3, RZ, UR5, R2 ;  /* 0x00000005ff037c19 */ /* 0x000fca0008011602 */
[----:B------:R-:W-:-:S04]  /*03c0*/  IMAD.MOV R4, RZ, RZ, -R3 ;  /* 0x000000ffff047224 */ /* 0x000fc800078e0a03 */
[----:B-1----:R-:W-:-:S04]  /*03d0*/  IMAD R5, R4, UR6, R5 ;  /* 0x0000000604057c24 */ /* 0x002fc8000f8e0205 */
[C---:B--2---:R-:W-:Y:S02]  /*03e0*/  IMAD R16, R5.reuse, UR8, R16 ;  /* 0x0000000805107c24 */ /* 0x044fe4000f8e0210 */
[C---:B------:R-:W-:Y:S02]  /*03f0*/  IMAD R0, R5.reuse, UR9, R0 ;  /* 0x0000000905007c24 */ /* 0x040fe4000f8e0200 */
[----:B0-----:R-:W-:Y:S01]  /*0400*/  IMAD R18, R5, UR4, R18 ;  /* 0x0000000405127c24 */ /* 0x001fe2000f8e0212 */
[----:B------:R-:W-:Y:S06]  /*0410*/  BRA.U !UP0, `(.L_x_7466) ;  /* 0x0000001108c87547 */ /* 0x000fec000b800000 */
[----:B------:R-:W0:Y:S01]  /*0420*/  LDCU.64 UR6, c[0x0][0x3b0] ;  /* 0x00007600ff0677ac */ /* 0x000e220008000a00 */
[----:B------:R-:W-:Y:S01]  /*0430*/  HFMA2 R2, -RZ, RZ, 0, 0 ;  /* 0x00000000ff027431 */ /* 0x000fe200000001ff */
        /* <DEDUP_REMOVED lines=33> */
[----:B-1----:R-:W-:-:S04]  /*0650*/  SHF.R.U32.HI R5, RZ, UR4, R4 ;  /* 0x00000004ff057c19 */ /* 0x002fc80008011604 */
[----:B------:R-:W-:-:S05]  /*0660*/  IADD3 R2, PT, PT, -R5, RZ, RZ ;  /* 0x000000ff05027210 */ /* 0x000fca0007ffe1ff */
        /* <DEDUP_REMOVED lines=34> */
[----:B------:R-:W-:Y:S01]  /*0890*/  MOV R4, RZ ;  /* 0x000000ff00047202 */ /* 0x000fe20000000f00 */
[----:B------:R-:W1:Y:S01]  /*08a0*/  LDCU UR6, c[0x0][0x3ec] ;  /* 0x00007d80ff0677ac */ /* 0x000e620008000800 */
[----:B------:R-:W2:Y:S01]  /*08b0*/  LDCU.64 UR8, c[0x0][0x518] ;  /* 0x0000a300ff0877ac */ /* 0x000ea20008000a00 */
[----:B------:R-:W-:Y:S02]  /*08c0*/  UISETP.NE.AND UP0, UPT, UR38, 0x9, UPT ;  /* 0x000000092600788c */ /* 0x000fe4000bf05270 */
        /* <DEDUP_REMOVED lines=30> */
[----:B------:R-:W-:-:S04]  /*0ab0*/  SHF.R.U32.HI R3, RZ, UR5, R2 ;  /* 0x00000005ff037c19 */ /* 0x000fc80008011602 */
[----:B------:R-:W-:-:S05]  /*0ac0*/  IADD3 R4, PT, PT, -R3, RZ, RZ ;  /* 0x000000ff03047210 */ /* 0x000fca0007ffe1ff */
        /* <DEDUP_REMOVED lines=190> */
[----:B------:R-:W2:Y:S02]  /*16b0*/  LDCU.64 UR8, c[0x0][0x5d8] ;  /* 0x0000bb00ff0877ac */ /* 0x000ea40008000a00 */
[----:B0-----:R-:W-:Y:S01]  /*16c0*/  IMAD.HI.U32 R2, R5, UR4, R4 ;  /* 0x0000000405027c27 */ /* 0x001fe2000f8e0004 */
[----:B------:R-:W0:Y:S04]  /*16d0*/  LDCU UR4, c[0x0][0x5e0] ;  /* 0x0000bc00ff0477ac */ /* 0x000e280008000800 */
[----:B------:R-:W-:-:S05]  /*16e0*/  SHF.R.U32.HI R2, RZ, UR5, R2 ;  /* 0x00000005ff027c19 */ /* 0x000fca0008011602 */
[----:B------:R-:W-:-:S04]  /*16f0*/  IMAD.MOV R3, RZ, RZ, -R2 ;  /* 0x000000ffff037224 */ /* 0x000fc800078e0a02 */
[----:B-1----:R-:W-:-:S04]  /*1700*/  IMAD R5, R3, UR6, R5 ;  /* 0x0000000603057c24 */ /* 0x002fc8000f8e0205 */
[C---:B--2---:R-:W-:Y:S02]  /*1710*/  IMAD R16, R5.reuse, UR8, R16 ;  /* 0x0000000805107c24 */ /* 0x044fe4000f8e0210 */
[C---:B------:R-:W-:Y:S02]  /*1720*/  IMAD R0, R5.reuse, UR9, R0 ;  /* 0x0000000905007c24 */ /* 0x040fe4000f8e0200 */
[----:B0-----:R-:W-:-:S07]  /*1730*/  IMAD R18, R5, UR4, R18 ;  /* 0x0000000405127c24 */ /* 0x001fce000f8e0212 */
.L_x_7466:
[----:B------:R-:W0:Y:S01]  /*1740*/  LDCU.64 UR6, c[0x0][0x5f0] ;  /* 0x0000be00ff0677ac */ /* 0x000e220008000a00 */
[----:B------:R-:W-:-:S04]  /*1750*/  UPRMT UR4, UR40, 0x7771, URZ ;  /* 0x0000777128047896 */ /* 0x000fc800080000ff */
[----:B------:R-:W-:Y:S01]  /*1760*/  UISETP.GT.AND UP0, UPT, UR4, 0x9, UPT ;  /* 0x000000090400788c */ /* 0x000fe2000bf04270 */
[----:B0-----:R-:W-:-:S05]  /*1770*/  IADD3 R2, P0, PT, R0, UR6, RZ ;  /* 0x0000000600027c10 */ /* 0x001fca000ff1e0ff */
[----:B------:R-:W-:-:S03]  /*1780*/  IMAD.X R3, RZ, RZ, UR7, P0 ;  /* 0x00000007ff037e24 */ /* 0x000fc600080e06ff */
[----:B------:R-:W-:Y:S05]  /*1790*/  BRA.U UP0, `(.L_x_7467) ;  /* 0x0000000500407547 */ /* 0x000fea000b800000 */
[----:B------:R-:W-:-:S09]  /*17a0*/  UISETP.GT.AND UP0, UPT, UR4, 0x4, UPT ;  /* 0x000000040400788c */ /* 0x000fd2000bf04270 */
[----:B------:R-:W-:Y:S05]  /*17b0*/  BRA.U UP0, `(.L_x_7468) ;  /* 0x0000000100947547 */ /* 0x000fea000b800000 */
[----:B------:R-:W-:-:S09]  /*17c0*/  UISETP.GT.AND UP0, UPT, UR4, 0x1, UPT ;  /* 0x000000010400788c */ /* 0x000fd2000bf04270 */
[----:B------:R-:W-:Y:S05]  /*17d0*/  BRA.U UP0, `(.L_x_7469) ;  /* 0x0000000100387547 */ /* 0x000fea000b800000 */
[----:B------:R-:W-:-:S09]  /*17e0*/  UISETP.NE.AND UP0, UPT, UR42, URZ, UPT ;  /* 0x000000ff2a00728c */ /* 0x000fd2000bf05270 */
[----:B------:R-:W-:Y:S05]  /*17f0*/  BRA.U !UP0, `(.L_x_7470) ;  /* 0x00000001081c7547 */ /* 0x000fea000b800000 */
[----:B------:R-:W-:-:S09]  /*1800*/  UISETP.NE.AND UP0, UPT, UR4, 0x1, UPT ;  /* 0x000000010400788c */ /* 0x000fd2000bf05270 */
[----:B------:R-:W-:Y:S05]  /*1810*/  BRA.U UP0, `(.L_x_7471) ;  /* 0x0000000d006c7547 */ /* 0x000fea000b800000 */
[----:B------:R-:W2:Y:S02]  /*1820*/  LDG.E.S8 R2, desc[UR36][R2.64] ;  /* 0x0000002402027981 */ /* 0x000ea4000c1e1300 */
[----:B--2---:R-:W0:Y:S02]  /*1830*/  I2F.S16 R0, R2 ;  /* 0x0000000200007306 */ /* 0x004e240000101400 */
[----:B0-----:R-:W-:-:S04]  /*1840*/  F2FP.BF16.F32.PACK_AB R0, RZ, R0 ;  /* 0x00000000ff00723e */ /* 0x001fc800000010ff */
[----:B------:R-:W-:Y:S01]  /*1850*/  PRMT R19, R0, 0x7610, R19 ;  /* 0x0000761000137816 */ /* 0x000fe20000000013 */
[----:B------:R-:W-:Y:S06]  /*1860*/  BRA `(.L_x_7472) ;  /* 0x0000000c00f47947 */ /* 0x000fec0003800000 */
.L_x_7470:
[----:B------:R-:W2:Y:S02]  /*1870*/  LDG.E.U8 R2, desc[UR36][R2.64] ;  /* 0x0000002402027981 */ /* 0x000ea4000c1e1100 */
[----:B--2---:R-:W-:-:S04]  /*1880*/  I2FP.F32.U32 R0, R2 ;  /* 0x0000000200007245 */ /* 0x004fc80000201000 */
[----:B------:R-:W-:-:S04]  /*1890*/  F2FP.BF16.F32.PACK_AB R0, RZ, R0 ;  /* 0x00000000ff00723e */ /* 0x000fc800000010ff */
[----:B------:R-:W-:Y:S01]  /*18a0*/  PRMT R19, R0, 0x7610, R19 ;  /* 0x0000761000137816 */ /* 0x000fe20000000013 */
[----:B------:R-:W-:Y:S06]  /*18b0*/  BRA `(.L_x_7472) ;  /* 0x0000000c00e07947 */ /* 0x000fec0003800000 */
.L_x_7469:
[----:B------:R-:W-:-:S09]  /*18c0*/  UISETP.NE.AND UP0, UPT, UR4, 0x2, UPT ;  /* 0x000000020400788c */ /* 0x000fd2000bf05270 */
[----:B------:R-:W-:Y:S05]  /*18d0*/  BRA.U !UP0, `(.L_x_7473) ;  /* 0x0000000108387547 */ /* 0x000fea000b800000 */
[----:B------:R-:W-:-:S09]  /*18e0*/  UISETP.NE.AND UP0, UPT, UR4, 0x3, UPT ;  /* 0x000000030400788c */ /* 0x000fd2000bf05270 */
[----:B------:R-:W-:Y:S05]  /*18f0*/  BRA.U !UP0, `(.L_x_7474) ;  /* 0x00000001081c7547 */ /* 0x000fea000b800000 */
[----:B------:R-:W-:-:S09]  /*1900*/  UISETP.NE.AND UP0, UPT, UR4, 0x4, UPT ;  /* 0x000000040400788c */ /* 0x000fd2000bf05270 */
[----:B------:R-:W-:Y:S05]  /*1910*/  BRA.U UP0, `(.L_x_7471) ;  /* 0x0000000d002c7547 */ /* 0x000fea000b800000 */
[----:B------:R-:W2:Y:S02]  /*1920*/  LDG.E.64 R2, desc[UR36][R2.64] ;  /* 0x0000002402027981 */ /* 0x000ea4000c1e1b00 */
[----:B--2---:R-:W0:Y:S02]  /*1930*/  I2F.S64 R0, R2 ;  /* 0x0000000200007312 */ /* 0x004e240000301400 */
[----:B0-----:R-:W-:-:S04]  /*1940*/  F2FP.BF16.F32.PACK_AB R0, RZ, R0 ;  /* 0x00000000ff00723e */ /* 0x001fc800000010ff */
[----:B------:R-:W-:Y:S01]  /*1950*/  PRMT R19, R0, 0x7610, R19 ;  /* 0x0000761000137816 */ /* 0x000fe20000000013 */
[----:B------:R-:W-:Y:S06]  /*1960*/  BRA `(.L_x_7472) ;  /* 0x0000000c00b47947 */ /* 0x000fec0003800000 */
.L_x_7474:
[----:B------:R-:W2:Y:S02]  /*1970*/  LDG.E R2, desc[UR36][R2.64] ;  /* 0x0000002402027981 */ /* 0x000ea4000c1e1900 */
[----:B--2---:R-:W-:-:S04]  /*1980*/  I2FP.F32.S32 R0, R2 ;  /* 0x0000000200007245 */ /* 0x004fc80000201400 */
[----:B------:R-:W-:-:S04]  /*1990*/  F2FP.BF16.F32.PACK_AB R0, RZ, R0 ;  /* 0x00000000ff00723e */ /* 0x000fc800000010ff */
[----:B------:R-:W-:Y:S01]  /*19a0*/  PRMT R19, R0, 0x7610, R19 ;  /* 0x0000761000137816 */ /* 0x000fe20000000013 */
[----:B------:R-:W-:Y:S06]  /*19b0*/  BRA `(.L_x_7472) ;  /* 0x0000000c00a07947 */ /* 0x000fec0003800000 */
.L_x_7473:
[----:B------:R-:W2:Y:S02]  /*19c0*/  LDG.E.U16 R2, desc[UR36][R2.64] ;  /* 0x0000002402027981 */ /* 0x000ea4000c1e1500 */
[----:B--2---:R-:W0:Y:S02]  /*19d0*/  I2F.S16 R0, R2 ;  /* 0x0000000200007306 */ /* 0x004e240000101400 */
[----:B0-----:R-:W-:-:S04]  /*19e0*/  F2FP.BF16.F32.PACK_AB R0, RZ, R0 ;  /* 0x00000000ff00723e */ /* 0x001fc800000010ff */
[----:B------:R-:W-:Y:S01]  /*19f0*/  PRMT R19, R0, 0x7610, R19 ;  /* 0x0000761000137816 */ /* 0x000fe20000000013 */
[----:B------:R-:W-:Y:S06]  /*1a00*/  BRA `(.L_x_7472) ;  /* 0x0000000c008c7947 */ /* 0x000fec0003800000 */
.L_x_7468:
[----:B------:R-:W-:-:S09]  /*1a10*/  UISETP.GT.AND UP0, UPT, UR4, 0x6, UPT ;  /* 0x000000060400788c */ /* 0x000fd2000bf04270 */
[----:B------:R-:W-:Y:S05]  /*1a20*/  BRA.U UP0, `(.L_x_7475) ;  /* 0x0000000100307547 */ /* 0x000fea000b800000 */
[----:B------:R-:W-:-:S09]  /*1a30*/  UISETP.NE.AND UP0, UPT, UR4, 0x5, UPT ;  /* 0x000000050400788c */ /* 0x000fd2000bf05270 */
[----:B------:R-:W-:Y:S05]  /*1a40*/  BRA.U !UP0, `(.L_x_7476) ;  /* 0x0000000108147547 */ /* 0x000fea000b800000 */
[----:B------:R-:W-:-:S09]  /*1a50*/  UISETP.NE.AND UP0, UPT, UR4, 0x6, UPT ;  /* 0x000000060400788c */ /* 0x000fd2000bf05270 */
[----:B------:R-:W-:Y:S05]  /*1a60*/  BRA.U UP0, `(.L_x_7471) ;  /* 0x0000000900d87547 */ /* 0x000fea000b800000 */
[----:B------:R-:W2:Y:S02]  /*1a70*/  LDG.E R2, desc[UR36][R2.64] ;  /* 0x0000002402027981 */ /* 0x000ea4000c1e1900 */
[----:B--2---:R-:W-:Y:S01]  /*1a80*/  F2FP.BF16.F32.PACK_AB R19, RZ, R2 ;  /* 0x00000002ff13723e */ /* 0x004fe200000010ff */
[----:B------:R-:W-:Y:S06]  /*1a90*/  BRA `(.L_x_7472) ;  /* 0x0000000c00687947 */ /* 0x000fec0003800000 */
.L_x_7476:
[----:B------:R-:W2:Y:S02]  /*1aa0*/  LDG.E.U16 R0, desc[UR36][R2.64] ;  /* 0x0000002402007981 */ /* 0x000ea4000c1e1500 */
[----:B--2---:R-:W-:-:S05]  /*1ab0*/  HADD2.F32 R0, -RZ, R0.H0_H0 ;  /* 0x20000000ff007230 */ /* 0x004fca0000004100 */
[----:B------:R-:W-:-:S04]  /*1ac0*/  F2FP.BF16.F32.PACK_AB R0, RZ, R0 ;  /* 0x00000000ff00723e */ /* 0x000fc800000010ff */
[----:B------:R-:W-:Y:S01]  /*1ad0*/  PRMT R19, R0, 0x7610, R19 ;  /* 0x0000761000137816 */ /* 0x000fe20000000013 */
[----:B------:R-:W-:Y:S06]  /*1ae0*/  BRA `(.L_x_7472) ;  /* 0x0000000c00547947 */ /* 0x000fec0003800000 */
.L_x_7475:
[----:B------:R-:W-:-:S09]  /*1af0*/  UISETP.NE.AND UP0, UPT, UR4, 0x7, UPT ;  /* 0x000000070400788c */ /* 0x000fd2000bf05270 */
[----:B------:R-:W-:Y:S05]  /*1b00*/  BRA.U !UP0, `(.L_x_7477) ;  /* 0x0000000108307547 */ /* 0x000fea000b800000 */
[----:B------:R-:W-:-:S09]  /*1b10*/  UISETP.NE.AND UP0, UPT, UR4, 0x8, UPT ;  /* 0x000000080400788c */ /* 0x000fd2000bf05270 */
[----:B------:R-:W-:Y:S05]  /*1b20*/  BRA.U !UP0, `(.L_x_7478) ;  /* 0x0000000108147547 */ /* 0x000fea000b800000 */
[----:B------:R-:W-:-:S09]  /*1b30*/  UISETP.NE.AND UP0, UPT, UR4, 0x9, UPT ;  /* 0x000000090400788c */ /* 0x000fd2000bf05270 */
[----:B------:R-:W-:Y:S05]  /*1b40*/  BRA.U UP0, `(.L_x_7471) ;  /* 0x0000000900a07547 */ /* 0x000fea000b800000 */
[----:B------:R-:W2:Y:S02]  /*1b50*/  LDG.E R2, desc[UR36][R2.64] ;  /* 0x0000002402027981 */ /* 0x000ea4000c1e1900 */
[----:B--2---:R-:W-:Y:S01]  /*1b60*/  F2FP.BF16.F32.PACK_AB R19, RZ, R2 ;  /* 0x00000002ff13723e */ /* 0x004fe200000010ff */
[----:B------:R-:W-:Y:S06]  /*1b70*/  BRA `(.L_x_7472) ;  /* 0x0000000c00307947 */ /* 0x000fec0003800000 */
.L_x_7478:
[----:B------:R-:W2:Y:S02]  /*1b80*/  LDG.E.U16 R2, desc[UR36][R2.64] ;  /* 0x0000002402027981 */ /* 0x000ea4000c1e1500 */
[----:B--2---:R-:W-:-:S05]  /*1b90*/  HADD2.F32 R0, -RZ, R2.H0_H0 ;  /* 0x20000002ff007230 */ /* 0x004fca0000004100 */
[----:B------:R-:W-:-:S04]  /*1ba0*/  F2FP.BF16.F32.PACK_AB R0, RZ, R0 ;  /* 0x00000000ff00723e */ /* 0x000fc800000010ff */
[----:B------:R-:W-:Y:S01]  /*1bb0*/  PRMT R19, R0, 0x7610, R19 ;  /* 0x0000761000137816 */ /* 0x000fe20000000013 */
[----:B------:R-:W-:Y:S06]  /*1bc0*/  BRA `(.L_x_7472) ;  /* 0x0000000c001c7947 */ /* 0x000fec0003800000 */
.L_x_7477:
[----:B------:R-:W2:Y:S01]  /*1bd0*/  LDG.E.64 R2, desc[UR36][R2.64] ;  /* 0x0000002402027981 */ /* 0x000ea2000c1e1b00 */
[----:B------:R-:W-:Y:S01]  /*1be0*/  UMOV UR4, 0xf0000000 ;  /* 0xf000000000047882 */ /* 0x000fe20000000000 */
[----:B------:R-:W-:Y:S02]  /*1bf0*/  UMOV UR5, 0x380fffff ;  /* 0x380fffff00057882 */ /* 0x000fe40000000000 */
[----:B--2---:R-:W0:-:S15]  /*1c00*/  DSETP.GEU.AND P0, PT, |R2|, UR4, PT ;  /* 0x0000000402007e2a */ /* 0x004e1e000bf0e200 */
[----:B------:R-:W-:-:S15]  /*1c10*/  NOP ;  /* 0x0000000000007918 */ /* 0x000fde0000000000 */
[----:B------:R-:W-:-:S15]  /*1c20*/  NOP ;  /* 0x0000000000007918 */ /* 0x000fde0000000000 */
[----:B------:R-:W-:-:S15]  /*1c30*/  NOP ;  /* 0x0000000000007918 */ /* 0x000fde0000000000 */
[----:B------:R-:W-:-:S04]  /*1c40*/  NOP ;  /* 0x0000000000007918 */ /* 0x000fc80000000000 */
[----:B------:R-:W0:Y:S02]  /*1c50*/  F2F.F32.F64 R0, R2 ;  /* 0x0000000200007310 */ /* 0x000e240000301000 */
[----:B0-----:R-:W-:-:S05]  /*1c60*/  @!P0 FMUL R0, R0, 1.175494350822287508e-38 ;  /* 0x0080000000008820 */ /* 0x001fca0000400000 */
[----:B------:R-:W-:-:S04]  /*1c70*/  F2FP.BF16.F32.PACK_AB R0, RZ, R0 ;  /* 0x00000000ff00723e */ /* 0x000fc800000010ff */
[----:B------:R-:W-:Y:S01]  /*1c80*/  PRMT R19, R0, 0x7610, R19 ;  /* 0x0000761000137816 */ /* 0x000fe20000000013 */
[----:B------:R-:W-:Y:S06]  /*1c90*/  BRA `(.L_x_7472) ;  /* 0x0000000800e87947 */ /* 0x000fec0003800000 */
.L_x_7467:
[----:B------:R-:W-:-:S09]  /*1ca0*/  UISETP.GT.AND UP0, UPT, UR4, 0x18, UPT ;  /* 0x000000180400788c */ /* 0x000fd2000bf04270 */
[----:B------:R-:W-:Y:S05]  /*1cb0*/  BRA.U UP0, `(.L_x_7479) ;  /* 0x0000000500107547 */ /* 0x000fea000b800000 */
[----:B------:R-:W-:-:S09]  /*1cc0*/  UISETP.GT.AND UP0, UPT, UR4, 0xe, UPT ;  /* 0x0000000e0400788c */ /* 0x000fd2000bf04270 */
[----:B------:R-:W-:Y:S05]  /*1cd0*/  BRA.U UP0, `(.L_x_7480) ;  /* 0x00000001005c7547 */ /* 0x000fea000b800000 */
[----:B------:R-:W-:-:S09]  /*1ce0*/  UISETP.NE.AND UP0, UPT, UR4, 0xa, UPT ;  /* 0x0000000a0400788c */ /* 0x000fd2000bf05270 */
[----:B------:R-:W-:Y:S05]  /*1cf0*/  BRA.U !UP0, `(.L_x_7481) ;  /* 0x0000000108207547 */ /* 0x000fea000b800000 */
[----:B------:R-:W-:-:S09]  /*1d00*/  UISETP.NE.AND UP0, UPT, UR4, 0xb, UPT ;  /* 0x0000000b0400788c */ /* 0x000fd2000bf05270 */
[----:B------:R-:W-:Y:S05]  /*1d10*/  BRA.U UP0, `(.L_x_7471) ;  /* 0x00000009002c7547 */ /* 0x000fea000b800000 */
[----:B------:R-:W2:Y:S02]  /*1d20*/  LDG.E.U8 R2, desc[UR36][R2.64] ;  /* 0x0000002402027981 */ /* 0x000ea4000c1e1100 */
[----:B--2---:R-:W-:-:S04]  /*1d30*/  ISETP.NE.AND P0, PT, R2, RZ, PT ;  /* 0x000000ff0200720c */ /* 0x004fc80003f05270 */
[----:B------:R-:W-:-:S04]  /*1d40*/  FSEL R0, RZ, 1, !P0 ;  /* 0x3f800000ff007808 */ /* 0x000fc80004000000 */
[----:B------:R-:W-:-:S04]  /*1d50*/  F2FP.BF16.F32.PACK_AB R0, RZ, R0 ;  /* 0x00000000ff00723e */ /* 0x000fc800000010ff */
[----:B------:R-:W-:Y:S01]  /*1d60*/  PRMT R19, R0, 0x7610, R19 ;  /* 0x0000761000137816 */ /* 0x000fe20000000013 */
[----:B------:R-:W-:Y:S06]  /*1d70*/  BRA `(.L_x_7472) ;  /* 0x0000000800b07947 */ /* 0x000fec0003800000 */
.L_x_7481:
        /* <DEDUP_REMOVED lines=13> */
.L_x_7480:
[----:B------:R-:W-:-:S09]  /*1e50*/  UISETP.NE.AND UP0, UPT, UR4, 0xf, UPT ;  /* 0x0000000f0400788c */ /* 0x000fd2000bf05270 */
[----:B------:R-:W-:Y:S05]  /*1e60*/  BRA.U !UP0, `(.L_x_7482) ;  /* 0x00000001089c7547 */ /* 0x000fea000b800000 */
[----:B------:R-:W-:-:S09]  /*1e70*/  UISETP.NE.AND UP0, UPT, UR4, 0x17, UPT ;  /* 0x000000170400788c */ /* 0x000fd2000bf05270 */
[----:B------:R-:W-:Y:S05]  /*1e80*/  BRA.U !UP0, `(.L_x_7483) ;  /* 0x00000001085c7547 */ /* 0x000fea000b800000 */
[----:B------:R-:W-:-:S09]  /*1e90*/  UISETP.NE.AND UP0, UPT, UR4, 0x18, UPT ;  /* 0x000000180400788c */ /* 0x000fd2000bf05270 */
[----:B------:R-:W-:Y:S05]  /*1ea0*/  BRA.U UP0, `(.L_x_7471) ;  /* 0x0000000500c87547 */ /* 0x000fea000b800000 */
[----:B------:R-:W2:Y:S01]  /*1eb0*/  LDG.E.U8 R0, desc[UR36][R2.64] ;  /* 0x0000002402007981 */ /* 0x000ea2000c1e1100 */
[----:B------:R-:W-:Y:S01]  /*1ec0*/  IMAD.MOV.U32 R6, RZ, RZ, 0x1f ;  /* 0x0000001fff067424 */ /* 0x000fe200078e00ff */
[----:B--2---:R-:W-:-:S04]  /*1ed0*/  SHF.L.U32 R0, R0, 0x18, RZ ;  /* 0x0000001800007819 */ /* 0x004fc800000006ff */
[C---:B------:R-:W-:Y:S02]  /*1ee0*/  LOP3.LUT R4, R0.reuse, 0x7f000000, RZ, 0xc0, !PT ;  /* 0x7f00000000047812 */ /* 0x040fe400078ec0ff */
[----:B------:R-:W-:Y:S02]  /*1ef0*/  LOP3.LUT P0, RZ, R0, 0x7f000000, RZ, 0xc0, !PT ;  /* 0x7f00000000ff7812 */ /* 0x000fe4000780c0ff */
[----:B------:R-:W0:Y:S02]  /*1f00*/  FLO.U32 R5, R4 ;  /* 0x0000000400057300 */ /* 0x000e2400000e0000 */
[----:B0-----:R-:W-:-:S05]  /*1f10*/  IMAD.MOV R5, RZ, RZ, -R5 ;  /* 0x000000ffff057224 */ /* 0x001fca00078e0a05 */
[----:B------:R-:W-:-:S05]  /*1f20*/  VIADDMNMX.U32 R5, R5, R6, 0x4, !PT ;  /* 0x0000000405057446 */ /* 0x000fca0007800006 */
[----:B------:R-:W-:-:S04]  /*1f30*/  VIADD R5, R5, 0xfffffffc ;  /* 0xfffffffc05057836 */ /* 0x000fc80000000000 */
[----:B------:R-:W-:Y:S01]  /*1f40*/  IMAD.SHL.U32 R7, R5, 0x800000, RZ ;  /* 0x0080000005077824 */ /* 0x000fe200078e00ff */
[C---:B------:R-:W-:Y:S02]  /*1f50*/  SHF.L.U32 R6, R4.reuse, R5, RZ ;  /* 0x0000000504067219 */ /* 0x040fe400000006ff */
[----:B------:R-:W-:Y:S02]  /*1f60*/  IADD3 R5, PT, PT, R4, 0x1000000, RZ ;  /* 0x0100000004057810 */ /* 0x000fe40007ffe0ff */
[----:B------:R-:W-:Y:S02]  /*1f70*/  LEA.HI R6, R6, -R7, RZ, 0x1c ;  /* 0x8000000706067211 */ /* 0x000fe400078fe0ff */
[----:B------:R-:W-:-:S03]  /*1f80*/  SHF.R.S32.HI R5, RZ, 0x8, R5 ;  /* 0x00000008ff057819 */ /* 0x000fc60000011405 */
[----:B------:R-:W-:-:S05]  /*1f90*/  VIADD R6, R6, 0x3c000000 ;  /* 0x3c00000006067836 */ /* 0x000fca0000000000 */
[----:B------:R-:W-:-:S04]  /*1fa0*/  LOP3.LUT R5, R6, 0x7f800000, R5, 0xf8, !PT ;  /* 0x7f80000006057812 */ /* 0x000fc800078ef805 */
[----:B------:R-:W-:-:S04]  /*1fb0*/  SEL R5, R5, RZ, P0 ;  /* 0x000000ff05057207 */ /* 0x000fc80000000000 */
[----:B------:R-:W-:-:S04]  /*1fc0*/  LOP3.LUT R5, R5, 0x80000000, R0, 0xf8, !PT ;  /* 0x8000000005057812 */ /* 0x000fc800078ef800 */
[----:B------:R-:W-:-:S04]  /*1fd0*/  F2FP.BF16.F32.PACK_AB R5, RZ, R5 ;  /* 0x00000005ff05723e */ /* 0x000fc800000010ff */
[----:B------:R-:W-:Y:S01]  /*1fe0*/  PRMT R19, R5, 0x7610, R19 ;  /* 0x0000761005137816 */ /* 0x000fe20000000013 */
[----:B------:R-:W-:Y:S06]  /*1ff0*/  BRA `(.L_x_7472) ;  /* 0x0000000800107947 */ /* 0x000fec0003800000 */
.L_x_7483:
[----:B------:R-:W2:Y:S02]  /*2000*/  LDG.E.U8 R2, desc[UR36][R2.64] ;  /* 0x0000002402027981 */ /* 0x000ea4000c1e1100 */
[C---:B--2---:R-:W-:Y:S02]  /*2010*/  IMAD.SHL.U32 R4, R2.reuse, 0x2000000, RZ ;  /* 0x0200000002047824 */ /* 0x044fe400078e00ff */
[----:B------:R-:W-:-:S03]  /*2020*/  IMAD.SHL.U32 R5, R2, 0x100, RZ ;  /* 0x0000010002057824 */ /* 0x000fc600078e00ff */
[----:B------:R-:W-:-:S13]  /*2030*/  ISETP.GT.U32.AND P0, PT, R4, 0x7ffffff, PT ;  /* 0x07ffffff0400780c */ /* 0x000fda0003f04070 */
[C---:B------:R-:W-:Y:S02]  /*2040*/  @!P0 LOP3.LUT R0, R5.reuse, 0x7f00, RZ, 0xc0, !PT ;  /* 0x00007f0005008812 */ /* 0x040fe400078ec0ff */
[----:B------:R-:W-:Y:S02]  /*2050*/  @P0 LEA.HI R4, R4, 0x70000000, RZ, 0x1c ;  /* 0x7000000004040811 */ /* 0x000fe400078fe0ff */
[----:B------:R-:W-:Y:S02]  /*2060*/  @!P0 LOP3.LUT R0, R0, 0x3f000000, RZ, 0xfc, !PT ;  /* 0x3f00000000008812 */ /* 0x000fe400078efcff */
[----:B------:R-:W-:-:S03]  /*2070*/  PRMT R5, R5, 0x9910, RZ ;  /* 0x0000991005057816 */ /* 0x000fc600000000ff */
[----:B------:R-:W-:Y:S01]  /*2080*/  @!P0 FADD.FTZ R0, R0, -0.5 ;  /* 0xbf00000000008421 */ /* 0x000fe20000010000 */
[----:B------:R-:W-:-:S05]  /*2090*/  @P0 FMUL.FTZ R0, R4, 1.9259299443872358531e-34 ;  /* 0x0780000004000820 */ /* 0x000fca0000410000 */
[----:B------:R-:W-:-:S04]  /*20a0*/  LOP3.LUT R0, R0, 0x80000000, R5, 0xf8, !PT ;  /* 0x8000000000007812 */ /* 0x000fc800078ef805 */
[----:B------:R-:W-:-:S04]  /*20b0*/  F2FP.BF16.F32.PACK_AB R0, RZ, R0 ;  /* 0x00000000ff00723e */ /* 0x000fc800000010ff */
[----:B------:R-:W-:Y:S01]  /*20c0*/  PRMT R19, R0, 0x7610, R19 ;  /* 0x0000761000137816 */ /* 0x000fe20000000013 */
[----:B------:R-:W-:Y:S06]  /*20d0*/  BRA `(.L_x_7472) ;  /* 0x0000000400d87947 */ /* 0x000fec0003800000 */
.L_x_7482:
[----:B------:R0:W5:Y:S01]  /*20e0*/  LDG.E.U16 R19, desc[UR36][R2.64] ;  /* 0x0000002402137981 */ /* 0x000162000c1e1500 */
[----:B------:R-:W-:Y:S05]  /*20f0*/  BRA `(.L_x_7472) ;  /* 0x0000000400d07947 */ /* 0x000fea0003800000 */
.L_x_7479:
[----:B------:R-:W-:-:S09]  /*2100*/  UISETP.GT.AND UP0, UPT, UR4, 0x1b, UPT ;  /* 0x0000001b0400788c */ /* 0x000fd2000bf04270 */
[----:B------:R-:W-:Y:S05]  /*2110*/  BRA.U UP0, `(.L_x_7484) ;  /* 0x0000000500147547 */ /* 0x000fea000b800000 */
[----:B------:R-:W-:-:S09]  /*2120*/  UISETP.NE.AND UP0, UPT, UR4, 0x19, UPT ;  /* 0x000000190400788c */ /* 0x000fd2000bf05270 */
[----:B------:R-:W-:Y:S05]  /*2130*/  BRA.U !UP0, `(.L_x_7485) ;  /* 0x0000000108987547 */ /* 0x000fea000b800000 */
[----:B------:R-:W-:-:S09]  /*2140*/  UISETP.NE.AND UP0, UPT, UR4, 0x1a, UPT ;  /* 0x0000001a0400788c */ /* 0x000fd2000bf05270 */
[----:B------:R-:W-:Y:S05]  /*2150*/  BRA.U !UP0, `(.L_x_7486) ;  /* 0x00000001081c7547 */ /* 0x000fea000b800000 */
[----:B------:R-:W-:-:S09]  /*2160*/  UISETP.NE.AND UP0, UPT, UR4, 0x1b, UPT ;  /* 0x0000001b0400788c */ /* 0x000fd2000bf05270 */
[----:B------:R-:W-:Y:S05]  /*2170*/  BRA.U UP0, `(.L_x_7471) ;  /* 0x0000000500147547 */ /* 0x000fea000b800000 */
[----:B------:R-:W2:Y:S02]  /*2180*/  LDG.E.U16 R0, desc[UR36][R2.64] ;  /* 0x0000002402007981 */ /* 0x000ea4000c1e1500 */
[----:B--2---:R-:W-:-:S04]  /*2190*/  I2FP.F32.U32 R0, R0 ;  /* 0x0000000000007245 */ /* 0x004fc80000201000 */
[----:B------:R-:W-:-:S04]  /*21a0*/  F2FP.BF16.F32.PACK_AB R0, RZ, R0 ;  /* 0x00000000ff00723e */ /* 0x000fc800000010ff */
[----:B------:R-:W-:Y:S01]  /*21b0*/  PRMT R19, R0, 0x7610, R19 ;  /* 0x0000761000137816 */ /* 0x000fe20000000013 */
[----:B------:R-:W-:Y:S06]  /*21c0*/  BRA `(.L_x_7472) ;  /* 0x00000004009c7947 */ /* 0x000fec0003800000 */
.L_x_7486:
[----:B------:R-:W2:Y:S01]  /*21d0*/  LDG.E.U8 R3, desc[UR36][R2.64] ;  /* 0x0000002402037981 */ /* 0x000ea2000c1e1100 */
[----:B------:R-:W-:Y:S01]  /*21e0*/  BSSY.RECONVERGENT B0, `(.L_x_7487) ;  /* 0x0000018000007945 */ /* 0x000fe20003800200 */
[----:B------:R-:W-:Y:S01]  /*21f0*/  IMAD.MOV.U32 R0, RZ, RZ, RZ ;  /* 0x000000ffff007224 */ /* 0x000fe200078e00ff */
[----:B--2---:R-:W-:-:S13]  /*2200*/  ISETP.NE.AND P0, PT, R3, RZ, PT ;  /* 0x000000ff0300720c */ /* 0x004fda0003f05270 */
[----:B------:R-:W-:Y:S05]  /*2210*/  @!P0 BRA `(.L_x_7488) ;  /* 0x0000000000508947 */ /* 0x000fea0003800000 */
[----:B------:R-:W-:-:S13]  /*2220*/  ISETP.NE.AND P0, PT, R3, 0x80, PT ;  /* 0x000000800300780c */ /* 0x000fda0003f05270 */
[----:B------:R-:W-:Y:S01]  /*2230*/  @!P0 MOV R0, 0x7f800001 ;  /* 0x7f80000100008802 */ /* 0x000fe20000000f00 */
[----:B------:R-:W-:Y:S06]  /*2240*/  @!P0 BRA `(.L_x_7488) ;  /* 0x0000000000448947 */ /* 0x000fec0003800000 */
[--C-:B------:R-:W-:Y:S01]  /*2250*/  SHF.R.U32.HI R0, RZ, 0x3, R3.reuse ;  /* 0x00000003ff007819 */ /* 0x100fe20000011603 */
[----:B------:R-:W-:Y:S03]  /*2260*/  BSSY.RECONVERGENT B1, `(.L_x_7489) ;  /* 0x000000c000017945 */ /* 0x000fe60003800200 */
[----:B------:R-:W-:Y:S02]  /*2270*/  LOP3.LUT P0, R2, R0, 0xf, RZ, 0xc0, !PT ;  /* 0x0000000f00027812 */ /* 0x000fe4000780c0ff */
[----:B------:R-:W-:-:S05]  /*2280*/  SHF.R.U32.HI R0, RZ, 0x7, R3 ;  /* 0x00000007ff007819 */ /* 0x000fca0000011603 */
[----:B------:R-:W-:Y:S01]  /*2290*/  IMAD.U32 R7, R0, -0x80000000, RZ ;  /* 0x8000000000077824 */ /* 0x000fe200078e00ff */
[----:B------:R-:W-:-:S05]  /*22a0*/  LOP3.LUT R0, R3, 0x7, RZ, 0xc0, !PT ;  /* 0x0000000703007812 */ /* 0x000fca00078ec0ff */
[----:B------:R-:W-:Y:S05]  /*22b0*/  @P0 BRA `(.L_x_7490) ;  /* 0x0000000000180947 */ /* 0x000fea0003800000 */
[----:B------:R-:W0:Y:S02]  /*22c0*/  FLO.U32 R3, R0 ;  /* 0x0000000000037300 */ /* 0x000e2400000e0000 */
[----:B0-----:R-:W-:-:S04]  /*22d0*/  IADD3 R3, PT, PT, -R3, 0x1f, RZ ;  /* 0x0000001f03037810 */ /* 0x001fc80007ffe1ff */
[----:B------:R-:W-:Y:S01]  /*22e0*/  IADD3 R2, PT, PT, R2, 0x1d, -R3 ;  /* 0x0000001d02027810 */ /* 0x000fe20007ffe803 */
[----:B------:R-:W-:-:S05]  /*22f0*/  VIADD R5, R3, 0xffffffe4 ;  /* 0xffffffe403057836 */ /* 0x000fca0000000000 */
[----:B------:R-:W-:-:S04]  /*2300*/  SHF.L.U32 R5, R0, R5, RZ ;  /* 0x0000000500057219 */ /* 0x000fc800000006ff */
[----:B------:R-:W-:-:S07]  /*2310*/  LOP3.LUT R0, R5, 0x7, RZ, 0xc0, !PT ;  /* 0x0000000705007812 */ /* 0x000fce00078ec0ff */
.L_x_7490:
[----:B------:R-:W-:Y:S05]  /*2320*/  BSYNC.RECONVERGENT B1 ;  /* 0x0000000000017941 */ /* 0x000fea0003800200 */
.L_x_7489:
[----:B------:R-:W-:Y:S01]  /*2330*/  IMAD.SHL.U32 R0, R0, 0x100000, RZ ;  /* 0x0010000000007824 */ /* 0x000fe200078e00ff */
[----:B------:R-:W-:-:S04]  /*2340*/  LEA R2, R2, 0x3b800000, 0x17 ;  /* 0x3b80000002027811 */ /* 0x000fc800078eb8ff */
[----:B------:R-:W-:-:S07]  /*2350*/  LOP3.LUT R0, R2, R0, R7, 0xfe, !PT ;  /* 0x0000000002007212 */ /* 0x000fce00078efe07 */
.L_x_7488:
[----:B------:R-:W-:Y:S05]  /*2360*/  BSYNC.RECONVERGENT B0 ;  /* 0x0000000000007941 */ /* 0x000fea0003800200 */
.L_x_7487:
[----:B------:R-:W-:-:S04]  /*2370*/  F2FP.BF16.F32.PACK_AB R0, RZ, R0 ;  /* 0x00000000ff00723e */ /* 0x000fc800000010ff */
[----:B------:R-:W-:Y:S01]  /*2380*/  PRMT R19, R0, 0x7610, R19 ;  /* 0x0000761000137816 */ /* 0x000fe20000000013 */
[----:B------:R-:W-:Y:S06]  /*2390*/  BRA `(.L_x_7472) ;  /* 0x0000000400287947 */ /* 0x000fec0003800000 */
.L_x_7485:
        /* <DEDUP_REMOVED lines=21> */
.L_x_7494:
[----:B------:R-:W-:Y:S05]  /*24f0*/  BSYNC.RECONVERGENT B1 ;  /* 0x0000000000017941 */ /* 0x000fea0003800200 */
.L_x_7493:
[----:B------:R-:W-:Y:S01]  /*2500*/  IMAD.SHL.U32 R0, R0, 0x200000, RZ ;  /* 0x0020000000007824 */ /* 0x000fe200078e00ff */
[----:B------:R-:W-:-:S04]  /*2510*/  LEA R2, R2, 0x37800000, 0x17 ;  /* 0x3780000002027811 */ /* 0x000fc800078eb8ff */
[----:B------:R-:W-:-:S07]  /*2520*/  LOP3.LUT R0, R2, R0, R7, 0xfe, !PT ;  /* 0x0000000002007212 */ /* 0x000fce00078efe07 */
.L_x_7492:
[----:B------:R-:W-:Y:S05]  /*2530*/  BSYNC.RECONVERGENT B0 ;  /* 0x0000000000007941 */ /* 0x000fea0003800200 */
.L_x_7491:
[----:B------:R-:W-:-:S04]  /*2540*/  F2FP.BF16.F32.PACK_AB R0, RZ, R0 ;  /* 0x00000000ff00723e */ /* 0x000fc800000010ff */
[----:B------:R-:W-:Y:S01]  /*2550*/  PRMT R19, R0, 0x7610, R19 ;  /* 0x0000761000137816 */ /* 0x000fe20000000013 */
[----:B------:R-:W-:Y:S06]  /*2560*/  BRA `(.L_x_7472) ;  /* 0x0000000000b47947 */ /* 0x000fec0003800000 */
.L_x_7484:
[----:B------:R-:W-:-:S09]  /*2570*/  UISETP.NE.AND UP0, UPT, UR4, 0x1c, UPT ;  /* 0x0000001c0400788c */ /* 0x000fd2000bf05270 */
[----:B------:R-:W-:Y:S05]  /*2580*/  BRA.U !UP0, `(.L_x_7495) ;  /* 0x00000001089c7547 */ /* 0x000fea000b800000 */
[----:B------:R-:W-:-:S09]  /*2590*/  UISETP.NE.AND UP0, UPT, UR4, 0x1d, UPT ;  /* 0x0000001d0400788c */ /* 0x000fd2000bf05270 */
[----:B------:R-:W-:Y:S05]  /*25a0*/  BRA.U !UP0, `(.L_x_7496) ;  /* 0x0000000108807547 */ /* 0x000fea000b800000 */
[----:B------:R-:W-:-:S09]  /*25b0*/  UISETP.NE.AND UP0, UPT, UR4, 0x2c, UPT ;  /* 0x0000002c0400788c */ /* 0x000fd2000bf05270 */
[----:B------:R-:W-:Y:S05]  /*25c0*/  BRA.U !UP0, `(.L_x_7497) ;  /* 0x0000000108487547 */ /* 0x000fea000b800000 */
.L_x_7471:
[----:B------:R-:W-:Y:S01]  /*25d0*/  MOV R2, 0x180 ;  /* 0x0000018000027802 */ /* 0x000fe20000000f00 */
[----:B------:R-:W0:Y:S01]  /*25e0*/  LDCU.64 UR4, c[0x4][0x170] ;  /* 0x01002e00ff0477ac */ /* 0x000e220008000a00 */
[----:B------:R-:W-:Y:S02]  /*25f0*/  HFMA2 R8, -RZ, RZ, 0, 4.64916229248046875e-06 ;  /* 0x0000004eff087431 */ /* 0x000fe400000001ff */
[----:B------:R-:W-:Y:S01]  /*2600*/  IMAD.MOV.U32 R12, RZ, RZ, 0x1 ;  /* 0x00000001ff0c7424 */ /* 0x000fe200078e00ff */
[----:B------:R-:W1:Y:S01]  /*2610*/  LDCU.64 UR6, c[0x4][0x178] ;  /* 0x01002f00ff0677ac */ /* 0x000e620008000a00 */
[----:B------:R-:W2:Y:S01]  /*2620*/  LDC.64 R2, c[0x4][R2] ;  /* 0x0100000002027b82 */ /* 0x000ea20000000a00 */
[----:B------:R-:W-:Y:S01]  /*2630*/  IMAD.MOV.U32 R13, RZ, RZ, RZ ;  /* 0x000000ffff0d7224 */ /* 0x000fe200078e00ff */
[----:B------:R-:W3:Y:S01]  /*2640*/  LDCU.64 UR8, c[0x4][0x78] ;  /* 0x01000f00ff0877ac */ /* 0x000ee20008000a00 */
[----:B0-----:R-:W-:Y:S01]  /*2650*/  IMAD.U32 R4, RZ, RZ, UR4 ;  /* 0x00000004ff047e24 */ /* 0x001fe2000f8e00ff */
[----:B------:R-:W-:Y:S01]  /*2660*/  MOV R5, UR5 ;  /* 0x0000000500057c02 */ /* 0x000fe20008000f00 */
[----:B-1----:R-:W-:-:S02]  /*2670*/  IMAD.U32 R6, RZ, RZ, UR6 ;  /* 0x00000006ff067e24 */ /* 0x002fc4000f8e00ff */
[----:B------:R-:W-:Y:S02]  /*2680*/  IMAD.U32 R7, RZ, RZ, UR7 ;  /* 0x00000007ff077e24 */ /* 0x000fe4000f8e00ff */
[----:B---3--:R-:W-:Y:S02]  /*2690*/  IMAD.U32 R10, RZ, RZ, UR8 ;  /* 0x00000008ff0a7e24 */ /* 0x008fe4000f8e00ff */
[----:B------:R-:W-:-:S07]  /*26a0*/  IMAD.U32 R11, RZ, RZ, UR9 ;  /* 0x00000009ff0b7e24 */ /* 0x000fce000f8e00ff */
[----:B------:R-:W-:-:S07]  /*26b0*/  LEPC R20, `(.L_x_7498) ;  /* 0x000000001014794e */ /* 0x000fce0000000000 */
[----:B--2---:R-:W-:Y:S05]  /*26c0*/  CALL.ABS.NOINC R2 ;  /* 0x0000000002007343 */ /* 0x004fea0003c00000 */
.L_x_7498:
[----:B------:R-:W-:Y:S01]  /*26d0*/  PRMT R19, RZ, 0x7610, R19 ;  /* 0x00007610ff137816 */ /* 0x000fe20000000013 */
[----:B------:R-:W-:Y:S06]  /*26e0*/  BRA `(.L_x_7472) ;  /* 0x0000000000547947 */ /* 0x000fec0003800000 */
.L_x_7497:
[----:B------:R-:W2:Y:S01]  /*26f0*/  LDG.E.U8 R2, desc[UR36][R2.64] ;  /* 0x0000002402027981 */ /* 0x000ea2000c1e1100 */
[----:B------:R-:W-:Y:S01]  /*2700*/  BSSY.RECONVERGENT B0, `(.L_x_7499) ;  /* 0x0000007000007945 */ /* 0x000fe20003800200 */
[----:B------:R-:W-:Y:S01]  /*2710*/  IMAD.MOV.U32 R0, RZ, RZ, 0x400000 ;  /* 0x00400000ff007424 */ /* 0x000fe200078e00ff */
[----:B--2---:R-:W-:-:S13]  /*2720*/  ISETP.NE.AND P0, PT, R2, RZ, PT ;  /* 0x000000ff0200720c */ /* 0x004fda0003f05270 */
[----:B------:R-:W-:Y:S05]  /*2730*/  @!P0 BRA `(.L_x_7500) ;  /* 0x00000000000c8947 */ /* 0x000fea0003800000 */
[----:B------:R-:W-:-:S13]  /*2740*/  ISETP.NE.AND P0, PT, R2, 0xff, PT ;  /* 0x000000ff0200780c */ /* 0x000fda0003f05270 */
[----:B------:R-:W-:Y:S01]  /*2750*/  @!P0 IMAD.MOV.U32 R0, RZ, RZ, 0x7f800001 ;  /* 0x7f800001ff008424 */ /* 0x000fe200078e00ff */
[----:B------:R-:W-:-:S07]  /*2760*/  @P0 SHF.L.U32 R0, R2, 0x17, RZ ;  /* 0x0000001702000819 */ /* 0x000fce00000006ff */
.L_x_7500:
[----:B------:R-:W-:Y:S05]  /*2770*/  BSYNC.RECONVERGENT B0 ;  /* 0x0000000000007941 */ /* 0x000fea0003800200 */
.L_x_7499:
[----:B------:R-:W-:-:S04]  /*2780*/  F2FP.BF16.F32.PACK_AB R0, RZ, R0 ;  /* 0x00000000ff00723e */ /* 0x000fc800000010ff */
[----:B------:R-:W-:Y:S01]  /*2790*/  PRMT R19, R0, 0x7610, R19 ;  /* 0x0000761000137816 */ /* 0x000fe20000000013 */
[----:B------:R-:W-:Y:S06]  /*27a0*/  BRA `(.L_x_7472) ;  /* 0x0000000000247947 */ /* 0x000fec0003800000 */
.L_x_7496:
[----:B------:R-:W2:Y:S02]  /*27b0*/  LDG.E.64 R2, desc[UR36][R2.64] ;  /* 0x0000002402027981 */ /* 0x000ea4000c1e1b00 */
[----:B--2---:R-:W0:Y:S02]  /*27c0*/  I2F.U64 R0, R2 ;  /* 0x0000000200007312 */ /* 0x004e240000301000 */
[----:B0-----:R-:W-:-:S04]  /*27d0*/  F2FP.BF16.F32.PACK_AB R0, RZ, R0 ;  /* 0x00000000ff00723e */ /* 0x001fc800000010ff */
[----:B------:R-:W-:Y:S01]  /*27e0*/  PRMT R19, R0, 0x7610, R19 ;  /* 0x0000761000137816 */ /* 0x000fe20000000013 */
[----:B------:R-:W-:Y:S06]  /*27f0*/  BRA `(.L_x_7472) ;  /* 0x0000000000107947 */ /* 0x000fec0003800000 */
.L_x_7495:
[----:B------:R-:W2:Y:S02]  /*2800*/  LDG.E R2, desc[UR36][R2.64] ;  /* 0x0000002402027981 */ /* 0x000ea4000c1e1900 */
[----:B--2---:R-:W-:-:S04]  /*2810*/  I2FP.F32.U32 R0, R2 ;  /* 0x0000000200007245 */ /* 0x004fc80000201000 */
[----:B------:R-:W-:-:S04]  /*2820*/  F2FP.BF16.F32.PACK_AB R0, RZ, R0 ;  /* 0x00000000ff00723e */ /* 0x000fc800000010ff */
[----:B------:R-:W-:-:S07]  /*2830*/  PRMT R19, R0, 0x7610, R19 ;  /* 0x0000761000137816 */ /* 0x000fce0000000013 */
.L_x_7472:
[----:B------:R-:W1:Y:S01]  /*2840*/  LDCU.64 UR6, c[0x0][0x5f8] ;  /* 0x0000bf00ff0677ac */ /* 0x000e620008000a00 */
[----:B------:R-:W-:-:S04]  /*2850*/  UPRMT UR4, UR40, 0x7772, URZ ;  /* 0x0000777228047896 */ /* 0x000fc800080000ff */
[----:B------:R-:W-:Y:S01]  /*2860*/  UISETP.GT.AND UP0, UPT, UR4, 0x9, UPT ;  /* 0x000000090400788c */ /* 0x000fe2000bf04270 */
[----:B-1----:R-:W-:-:S05]  /*2870*/  IADD3 R4, P0, PT, R18, UR6, RZ ;  /* 0x0000000612047c10 */ /* 0x002fca000ff1e0ff */
        /* <DEDUP_REMOVED lines=10> */
[----:B------:R1:W5:Y:S01]  /*2920*/  LDG.E.U8 R0, desc[UR36][R4.64] ;  /* 0x0000002404007981 */ /* 0x000362000c1e1100 */
[----:B------:R-:W-:Y:S05]  /*2930*/  BRA `(.L_x_7506) ;  /* 0x0000000c00647947 */ /* 0x000fea0003800000 */
.L_x_7504:
[----:B------:R4:W5:Y:S01]  /*2940*/  LDG.E.U8 R0, desc[UR36][R4.64] ;  /* 0x0000002404007981 */ /* 0x000962000c1e1100 */
[----:B------:R-:W-:Y:S05]  /*2950*/  BRA `(.L_x_7506) ;  /* 0x0000000c005c7947 */ /* 0x000fea0003800000 */
.L_x_7503:
[----:B------:R-:W-:-:S09]  /*2960*/  UISETP.NE.AND UP0, UPT, UR4, 0x2, UPT ;  /* 0x000000020400788c */ /* 0x000fd2000bf05270 */
[----:B------:R-:W-:Y:S05]  /*2970*/  BRA.U !UP0, `(.L_x_7507) ;  /* 0x0000000108207547 */ /* 0x000fea000b800000 */
[----:B------:R-:W-:-:S09]  /*2980*/  UISETP.NE.AND UP0, UPT, UR4, 0x3, UPT ;  /* 0x000000030400788c */ /* 0x000fd2000bf05270 */
[----:B------:R-:W-:Y:S05]  /*2990*/  BRA.U !UP0, `(.L_x_7508) ;  /* 0x0000000108107547 */ /* 0x000fea000b800000 */
[----:B------:R-:W-:-:S09]  /*29a0*/  UISETP.NE.AND UP0, UPT, UR4, 0x4, UPT ;  /* 0x000000040400788c */ /* 0x000fd2000bf05270 */
[----:B------:R-:W-:Y:S05]  /*29b0*/  BRA.U UP0, `(.L_x_7505) ;  /* 0x0000000900c07547 */ /* 0x000fea000b800000 */
[----:B------:R1:W5:Y:S01]  /*29c0*/  LDG.E.U8 R0, desc[UR36][R4.64] ;  /* 0x0000002404007981 */ /* 0x000362000c1e1100 */
[----:B------:R-:W-:Y:S05]  /*29d0*/  BRA `(.L_x_7506) ;  /* 0x0000000c003c7947 */ /* 0x000fea0003800000 */
.L_x_7508:
[----:B------:R2:W5:Y:S01]  /*29e0*/  LDG.E.U8 R0, desc[UR36][R4.64] ;  /* 0x0000002404007981 */ /* 0x000562000c1e1100 */
[----:B------:R-:W-:Y:S05]  /*29f0*/  BRA `(.L_x_7506) ;  /* 0x0000000c00347947 */ /* 0x000fea0003800000 */
.L_x_7507:
[----:B------:R3:W5:Y:S01]  /*2a00*/  LDG.E.U16 R0, desc[UR36][R4.64] ;  /* 0x0000002404007981 */ /* 0x000762000c1e1500 */
[----:B------:R-:W-:Y:S05]  /*2a10*/  BRA `(.L_x_7506) ;  /* 0x0000000c002c7947 */ /* 0x000fea0003800000 */
.L_x_7502:
[----:B------:R-:W-:-:S09]  /*2a20*/  UISETP.GT.AND UP0, UPT, UR4, 0x6, UPT ;  /* 0x000000060400788c */ /* 0x000fd2000bf04270 */
[----:B------:R-:W-:Y:S05]  /*2a30*/  BRA.U UP0, `(.L_x_7509) ;  /* 0x0000000100347547 */ /* 0x000fea000b800000 */
[----:B------:R-:W-:-:S09]  /*2a40*/  UISETP.NE.AND UP0, UPT, UR4, 0x5, UPT ;  /* 0x000000050400788c */ /* 0x000fd2000bf05270 */
[----:B------:R-:W-:Y:S05]  /*2a50*/  BRA.U !UP0, `(.L_x_7510) ;  /* 0x0000000108187547 */ /* 0x000fea000b800000 */
[----:B------:R-:W-:-:S09]  /*2a60*/  UISETP.NE.AND UP0, UPT, UR4, 0x6, UPT ;  /* 0x000000060400788c */ /* 0x000fd2000bf05270 */
[----:B------:R-:W-:Y:S05]  /*2a70*/  BRA.U UP0, `(.L_x_7505) ;  /* 0x0000000900907547 */ /* 0x000fea000b800000 */
[----:B0-----:R-:W2:Y:S02]  /*2a80*/  LDG.E R2, desc[UR36][R4.64] ;  /* 0x0000002404027981 */ /* 0x001ea4000c1e1900 */
[----:B--2---:R-:W0:Y:S02]  /*2a90*/  F2I.S64.TRUNC R2, R2 ;  /* 0x0000000200027311 */ /* 0x004e24000020d900 */
[----:B0-----:R-:W-:Y:S01]  /*2aa0*/  PRMT R0, R2, 0x7610, R0 ;  /* 0x0000761002007816 */ /* 0x001fe20000000000 */
[----:B------:R-:W-:Y:S06]  /*2ab0*/  BRA `(.L_x_7506) ;  /* 0x0000000c00047947 */ /* 0x000fec0003800000 */
.L_x_7510:
[----:B0-----:R-:W2:Y:S02]  /*2ac0*/  LDG.E.U16 R2, desc[UR36][R4.64] ;  /* 0x0000002404027981 */ /* 0x001ea4000c1e1500 */
[----:B--2---:R-:W-:-:S06]  /*2ad0*/  HADD2.F32 R2, -RZ, R2.H0_H0 ;  /* 0x20000002ff027230 */ /* 0x004fcc0000004100 */
[----:B------:R-:W0:Y:S02]  /*2ae0*/  F2I.S64.TRUNC R2, R2 ;  /* 0x0000000200027311 */ /* 0x000e24000020d900 */
[----:B0-----:R-:W-:Y:S01]  /*2af0*/  PRMT R0, R2, 0x7610, R0 ;  /* 0x0000761002007816 */ /* 0x001fe20000000000 */
[----:B------:R-:W-:Y:S06]  /*2b00*/  BRA `(.L_x_7506) ;  /* 0x0000000800f07947 */ /* 0x000fec0003800000 */
.L_x_7509:
[----:B------:R-:W-:-:S09]  /*2b10*/  UISETP.NE.AND UP0, UPT, UR4, 0x7, UPT ;  /* 0x000000070400788c */ /* 0x000fd2000bf05270 */
[----:B------:R-:W-:Y:S05]  /*2b20*/  BRA.U !UP0, `(.L_x_7511) ;  /* 0x0000000108347547 */ /* 0x000fea000b800000 */
        /* <DEDUP_REMOVED lines=8> */
.L_x_7512:
[----:B------:R-:W0:Y:S02]  /*2bb0*/  LDG.E.U16 R4, desc[UR36][R4.64] ;  /* 0x0000002404047981 */ /* 0x000e24000c1e1500 */
[----:B0-----:R-:W-:-:S06]  /*2bc0*/  HADD2.F32 R2, -RZ, R4.H0_H0 ;  /* 0x20000004ff027230 */ /* 0x001fcc0000004100 */
[----:B------:R-:W0:Y:S02]  /*2bd0*/  F2I.S64.TRUNC R2, R2 ;  /* 0x0000000200027311 */ /* 0x000e24000020d900 */
[----:B0-----:R-:W-:Y:S01]  /*2be0*/  PRMT R0, R2, 0x7610, R0 ;  /* 0x0000761002007816 */ /* 0x001fe20000000000 */
[----:B------:R-:W-:Y:S06]  /*2bf0*/  BRA `(.L_x_7506) ;  /* 0x0000000800b47947 */ /* 0x000fec0003800000 */
.L_x_7511:
[----:B0-----:R-:W2:Y:S02]  /*2c00*/  LDG.E.64 R2, desc[UR36][R4.64] ;  /* 0x0000002404027981 */ /* 0x001ea4000c1e1b00 */
[----:B--2---:R-:W0:Y:S02]  /*2c10*/  F2I.S64.F64.TRUNC R2, R2 ;  /* 0x0000000200027311 */ /* 0x004e24000030d900 */
[----:B0-----:R-:W-:Y:S01]  /*2c20*/  PRMT R0, R2, 0x7610, R0 ;  /* 0x0000761002007816 */ /* 0x001fe20000000000 */
[----:B------:R-:W-:Y:S06]  /*2c30*/  BRA `(.L_x_7506) ;  /* 0x0000000800a47947 */ /* 0x000fec0003800000 */
.L_x_7501:
        /* <DEDUP_REMOVED lines=10> */
[----:B------:R-:W-:Y:S01]  /*2ce0*/  SEL R0, RZ, 0x1, !P0 ;  /* 0x00000001ff007807 */ /* 0x000fe20004000000 */
[----:B------:R-:W-:Y:S08]  /*2cf0*/  BRA `(.L_x_7506) ;  /* 0x0000000800747947 */ /* 0x000ff00003800000 */
.L_x_7515:
[----:B------:R-:W0:Y:S02]  /*2d00*/  LDG.E.64 R4, desc[UR36][R4.64] ;  /* 0x0000002404047981 */ /* 0x000e24000c1e1b00 */
[----:B0-----:R-:W0:Y:S02]  /*2d10*/  F2I.S64.F64.TRUNC R2, R4 ;  /* 0x0000000400027311 */ /* 0x001e24000030d900 */
[----:B0-----:R-:W-:Y:S01]  /*2d20*/  PRMT R0, R2, 0x7610, R0 ;  /* 0x0000761002007816 */ /* 0x001fe20000000000 */
[----:B------:R-:W-:Y:S06]  /*2d30*/  BRA `(.L_x_7506) ;  /* 0x0000000800647947 */ /* 0x000fec0003800000 */
.L_x_7514:
[----:B------:R-:W-:-:S09]  /*2d40*/  UISETP.NE.AND UP0, UPT, UR4, 0xf, UPT ;  /* 0x0000000f0400788c */ /* 0x000fd2000bf05270 */
[----:B------:R-:W-:Y:S05]  /*2d50*/  BRA.U !UP0, `(.L_x_7516) ;  /* 0x00000001089c7547 */ /* 0x000fea000b800000 */
[----:B------:R-:W-:-:S09]  /*2d60*/  UISETP.NE.AND UP0, UPT, UR4, 0x17, UPT ;  /* 0x000000170400788c */ /* 0x000fd2000bf05270 */
[----:B------:R-:W-:Y:S05]  /*2d70*/  BRA.U !UP0, `(.L_x_7517) ;  /* 0x00000001085c7547 */ /* 0x000fea000b800000 */
[----:B------:R-:W-:-:S09]  /*2d80*/  UISETP.NE.AND UP0, UPT, UR4, 0x18, UPT ;  /* 0x000000180400788c */ /* 0x000fd2000bf05270 */
[----:B------:R-:W-:Y:S05]  /*2d90*/  BRA.U UP0, `(.L_x_7505) ;  /* 0x0000000500c87547 */ /* 0x000fea000b800000 */
[----:B------:R-:W2:Y:S01]  /*2da0*/  LDG.E.U8 R0, desc[UR36][R4.64] ;  /* 0x0000002404007981 */ /* 0x000ea2000c1e1100 */
[----:B------:R-:W-:Y:S02]  /*2db0*/  IMAD.MOV.U32 R6, RZ, RZ, 0x1f ;  /* 0x0000001fff067424 */ /* 0x000fe400078e00ff */
[----:B--2---:R-:W-:-:S05]  /*2dc0*/  IMAD.SHL.U32 R0, R0, 0x1000000, RZ ;  /* 0x0100000000007824 */ /* 0x004fca00078e00ff */
[C---:B0-----:R-:W-:Y:S02]  /*2dd0*/  LOP3.LUT R2, R0.reuse, 0x7f000000, RZ, 0xc0, !PT ;  /* 0x7f00000000027812 */ /* 0x041fe400078ec0ff */
[----:B------:R-:W-:Y:S02]  /*2de0*/  LOP3.LUT P0, RZ, R0, 0x7f000000, RZ, 0xc0, !PT ;  /* 0x7f00000000ff7812 */ /* 0x000fe4000780c0ff */
[----:B------:R-:W0:Y:S02]  /*2df0*/  FLO.U32 R3, R2 ;  /* 0x0000000200037300 */ /* 0x000e2400000e0000 */
[----:B0-----:R-:W-:-:S05]  /*2e00*/  IMAD.MOV R3, RZ, RZ, -R3 ;  /* 0x000000ffff037224 */ /* 0x001fca00078e0a03 */
[----:B------:R-:W-:-:S04]  /*2e10*/  VIADDMNMX.U32 R3, R3, R6, 0x4, !PT ;  /* 0x0000000403037446 */ /* 0x000fc80007800006 */
[----:B------:R-:W-:-:S04]  /*2e20*/  IADD3 R3, PT, PT, R3, -0x4, RZ ;  /* 0xfffffffc03037810 */ /* 0x000fc80007ffe0ff */
[C---:B------:R-:W-:Y:S01]  /*2e30*/  SHF.L.U32 R6, R2.reuse, R3, RZ ;  /* 0x0000000302067219 */ /* 0x040fe200000006ff */
[----:B------:R-:W-:Y:S02]  /*2e40*/  IMAD.SHL.U32 R7, R3, 0x800000, RZ ;  /* 0x0080000003077824 */ /* 0x000fe400078e00ff */
[----:B------:R-:W-:-:S03]  /*2e50*/  VIADD R3, R2, 0x1000000 ;  /* 0x0100000002037836 */ /* 0x000fc60000000000 */
[----:B------:R-:W-:Y:S02]  /*2e60*/  LEA.HI R6, R6, -R7, RZ, 0x1c ;  /* 0x8000000706067211 */ /* 0x000fe400078fe0ff */
[----:B------:R-:W-:-:S03]  /*2e70*/  SHF.R.S32.HI R3, RZ, 0x8, R3 ;  /* 0x00000008ff037819 */ /* 0x000fc60000011403 */
[----:B------:R-:W-:-:S05]  /*2e80*/  VIADD R6, R6, 0x3c000000 ;  /* 0x3c00000006067836 */ /* 0x000fca0000000000 */
[----:B------:R-:W-:-:S04]  /*2e90*/  LOP3.LUT R3, R6, 0x7f800000, R3, 0xf8, !PT ;  /* 0x7f80000006037812 */ /* 0x000fc800078ef803 */
[----:B------:R-:W-:-:S04]  /*2ea0*/  SEL R3, R3, RZ, P0 ;  /* 0x000000ff03037207 */ /* 0x000fc80000000000 */
[----:B------:R-:W-:-:S06]  /*2eb0*/  LOP3.LUT R3, R3, 0x80000000, R0, 0xf8, !PT ;  /* 0x8000000003037812 */ /* 0x000fcc00078ef800 */
[----:B------:R-:W0:Y:S02]  /*2ec0*/  F2I.S64.TRUNC R2, R3 ;  /* 0x0000000300027311 */ /* 0x000e24000020d900 */
[----:B0-----:R-:W-:Y:S01]  /*2ed0*/  PRMT R0, R2, 0x7610, R0 ;  /* 0x0000761002007816 */ /* 0x001fe20000000000 */
[----:B------:R-:W-:Y:S06]  /*2ee0*/  BRA `(.L_x_7506) ;  /* 0x0000000400f87947 */ /* 0x000fec0003800000 */
.L_x_7517:
[----:B0-----:R-:W2:Y:S02]  /*2ef0*/  LDG.E.U8 R3, desc[UR36][R4.64] ;  /* 0x0000002404037981 */ /* 0x001ea4000c1e1100 */
[C---:B--2---:R-:W-:Y:S01]  /*2f00*/  IMAD.SHL.U32 R2, R3.reuse, 0x2000000, RZ ;  /* 0x0200000003027824 */ /* 0x044fe200078e00ff */
[----:B------:R-:W-:-:S04]  /*2f10*/  SHF.L.U32 R3, R3, 0x8, RZ ;  /* 0x0000000803037819 */ /* 0x000fc800000006ff */
[----:B------:R-:W-:-:S13]  /*2f20*/  ISETP.GT.U32.AND P0, PT, R2, 0x7ffffff, PT ;  /* 0x07ffffff0200780c */ /* 0x000fda0003f04070 */
[C---:B------:R-:W-:Y:S02]  /*2f30*/  @!P0 LOP3.LUT R0, R3.reuse, 0x7f00, RZ, 0xc0, !PT ;  /* 0x00007f0003008812 */ /* 0x040fe400078ec0ff */
[----:B------:R-:W-:Y:S02]  /*2f40*/  @P0 LEA.HI R2, R2, 0x70000000, RZ, 0x1c ;  /* 0x7000000002020811 */ /* 0x000fe400078fe0ff */
[----:B------:R-:W-:Y:S02]  /*2f50*/  @!P0 LOP3.LUT R0, R0, 0x3f000000, RZ, 0xfc, !PT ;  /* 0x3f00000000008812 */ /* 0x000fe400078efcff */
[----:B------:R-:W-:-:S03]  /*2f60*/  PRMT R3, R3, 0x9910, RZ ;  /* 0x0000991003037816 */ /* 0x000fc600000000ff */
[----:B------:R-:W-:Y:S01]  /*2f70*/  @!P0 FADD.FTZ R0, R0, -0.5 ;  /* 0xbf00000000008421 */ /* 0x000fe20000010000 */
[----:B------:R-:W-:-:S05]  /*2f80*/  @P0 FMUL.FTZ R0, R2, 1.9259299443872358531e-34 ;  /* 0x0780000002000820 */ /* 0x000fca0000410000 */
[----:B------:R-:W-:-:S06]  /*2f90*/  LOP3.LUT R3, R0, 0x80000000, R3, 0xf8, !PT ;  /* 0x8000000000037812 */ /* 0x000fcc00078ef803 */
[----:B------:R-:W0:Y:S02]  /*2fa0*/  F2I.S64.TRUNC R2, R3 ;  /* 0x0000000300027311 */ /* 0x000e24000020d900 */
[----:B0-----:R-:W-:Y:S01]  /*2fb0*/  PRMT R0, R2, 0x7610, R0 ;  /* 0x0000761002007816 */ /* 0x001fe20000000000 */
[----:B------:R-:W-:Y:S06]  /*2fc0*/  BRA `(.L_x_7506) ;  /* 0x0000000400c07947 */ /* 0x000fec0003800000 */
.L_x_7516:
[----:B0-----:R-:W2:Y:S02]  /*2fd0*/  LDG.E.U16 R2, desc[UR36][R4.64] ;  /* 0x0000002404027981 */ /* 0x001ea4000c1e1500 */
[----:B--2---:R-:W-:-:S06]  /*2fe0*/  IMAD.U32 R2, R2, 0x10000, RZ ;  /* 0x0001000002027824 */ /* 0x004fcc00078e00ff */
[----:B------:R-:W0:Y:S02]  /*2ff0*/  F2I.S64.TRUNC R2, R2 ;  /* 0x0000000200027311 */ /* 0x000e24000020d900 */
[----:B0-----:R-:W-:Y:S01]  /*3000*/  PRMT R0, R2, 0x7610, R0 ;  /* 0x0000761002007816 */ /* 0x001fe20000000000 */
[----:B------:R-:W-:Y:S06]  /*3010*/  BRA `(.L_x_7506) ;  /* 0x0000000400ac7947 */ /* 0x000fec0003800000 */
.L_x_7513:
        /* <DEDUP_REMOVED lines=8> */
[----:B------:R1:W5:Y:S01]  /*30a0*/  LDG.E.U16 R0, desc[UR36][R4.64] ;  /* 0x0000002404007981 */ /* 0x000362000c1e1500 */
[----:B------:R-:W-:Y:S05]  /*30b0*/  BRA `(.L_x_7506) ;  /* 0x0000000400847947 */ /* 0x000fea0003800000 */
.L_x_7520:
[----:B------:R-:W2:Y:S01]  /*30c0*/  LDG.E.U8 R4, desc[UR36][R4.64] ;  /* 0x0000002404047981 */ /* 0x000ea2000c1e1100 */
[----:B------:R-:W-:Y:S01]  /*30d0*/  BSSY.RECONVERGENT B0, `(.L_x_7521) ;  /* 0x0000018000007945 */ /* 0x000fe20003800200 */
[----:B0-----:R-:W-:Y:S01]  /*30e0*/  IMAD.MOV.U32 R2, RZ, RZ, RZ ;  /* 0x000000ffff027224 */ /* 0x001fe200078e00ff */
[----:B--2---:R-:W-:-:S13]  /*30f0*/  ISETP.NE.AND P0, PT, R4, RZ, PT ;  /* 0x000000ff0400720c */ /* 0x004fda0003f05270 */
[----:B------:R-:W-:Y:S05]  /*3100*/  @!P0 BRA `(.L_x_7522) ;  /* 0x0000000000508947 */ /* 0x000fea0003800000 */
[----:B------:R-:W-:-:S13]  /*3110*/  ISETP.NE.AND P0, PT, R4, 0x80, PT ;  /* 0x000000800400780c */ /* 0x000fda0003f05270 */
[----:B------:R-:W-:Y:S01]  /*3120*/  @!P0 IMAD.MOV.U32 R2, RZ, RZ, 0x7f800001 ;  /* 0x7f800001ff028424 */ /* 0x000fe200078e00ff */
        /* <DEDUP_REMOVED lines=10> */
[----:B------:R-:W-:Y:S02]  /*31d0*/  IADD3 R5, PT, PT, R3, -0x1c, RZ ;  /* 0xffffffe403057810 */ /* 0x000fe40007ffe0ff */
[----:B------:R-:W-:Y:S02]  /*31e0*/  IADD3 R2, PT, PT, R2, 0x1d, -R3 ;  /* 0x0000001d02027810 */ /* 0x000fe40007ffe803 */
[----:B------:R-:W-:-:S04]  /*31f0*/  SHF.L.U32 R5, R0, R5, RZ ;  /* 0x0000000500057219 */ /* 0x000fc800000006ff */
[----:B------:R-:W-:-:S07]  /*3200*/  LOP3.LUT R0, R5, 0x7, RZ, 0xc0, !PT ;  /* 0x0000000705007812 */ /* 0x000fce00078ec0ff */
.L_x_7524:
[----:B------:R-:W-:Y:S05]  /*3210*/  BSYNC.RECONVERGENT B1 ;  /* 0x0000000000017941 */ /* 0x000fea0003800200 */
.L_x_7523:
[----:B------:R-:W-:Y:S01]  /*3220*/  IMAD.SHL.U32 R0, R0, 0x100000, RZ ;  /* 0x0010000000007824 */ /* 0x000fe200078e00ff */
[----:B------:R-:W-:-:S04]  /*3230*/  LEA R2, R2, 0x3b800000, 0x17 ;  /* 0x3b80000002027811 */ /* 0x000fc800078eb8ff */
[----:B------:R-:W-:-:S07]  /*3240*/  LOP3.LUT R2, R2, R0, R7, 0xfe, !PT ;  /* 0x0000000002027212 */ /* 0x000fce00078efe07 */
.L_x_7522:
[----:B------:R-:W-:Y:S05]  /*3250*/  BSYNC.RECONVERGENT B0 ;  /* 0x0000000000007941 */ /* 0x000fea0003800200 */
.L_x_7521:
[----:B------:R-:W0:Y:S02]  /*3260*/  F2I.S64.TRUNC R2, R2 ;  /* 0x0000000200027311 */ /* 0x000e24000020d900 */
[----:B0-----:R-:W-:Y:S01]  /*3270*/  PRMT R0, R2, 0x7610, R0 ;  /* 0x0000761002007816 */ /* 0x001fe20000000000 */
[----:B------:R-:W-:Y:S06]  /*3280*/  BRA `(.L_x_7506) ;  /* 0x0000000400107947 */ /* 0x000fec0003800000 */
.L_x_7519:
        /* <DEDUP_REMOVED lines=21> */
.L_x_7528:
[----:B------:R-:W-:Y:S05]  /*33e0*/  BSYNC.RECONVERGENT B1 ;  /* 0x0000000000017941 */ /* 0x000fea0003800200 */
.L_x_7527:
[----:B------:R-:W-:Y:S01]  /*33f0*/  IMAD.SHL.U32 R0, R0, 0x200000, RZ ;  /* 0x0020000000007824 */ /* 0x000fe200078e00ff */
[----:B------:R-:W-:-:S04]  /*3400*/  LEA R2, R2, 0x37800000, 0x17 ;  /* 0x3780000002027811 */ /* 0x000fc800078eb8ff */
[----:B------:R-:W-:-:S07]  /*3410*/  LOP3.LUT R2, R2, R0, R7, 0xfe, !PT ;  /* 0x0000000002027212 */ /* 0x000fce00078efe07 */
.L_x_7526:
[----:B------:R-:W-:Y:S05]  /*3420*/  BSYNC.RECONVERGENT B0 ;  /* 0x0000000000007941 */ /* 0x000fea0003800200 */
.L_x_7525:
[----:B------:R-:W0:Y:S02]  /*3430*/  F2I.S64.TRUNC R2, R2 ;  /* 0x0000000200027311 */ /* 0x000e24000020d900 */
[----:B0-----:R-:W-:Y:S01]  /*3440*/  PRMT R0, R2, 0x7610, R0 ;  /* 0x0000761002007816 */ /* 0x001fe20000000000 */
[----:B------:R-:W-:Y:S06]  /*3450*/  BRA `(.L_x_7506) ;  /* 0x00000000009c7947 */ /* 0x000fec0003800000 */
.L_x_7518:
[----:B------:R-:W-:-:S09]  /*3460*/  UISETP.NE.AND UP0, UPT, UR4, 0x1c, UPT ;  /* 0x0000001c0400788c */ /* 0x000fd2000bf05270 */
[----:B------:R-:W-:Y:S05]  /*3470*/  BRA.U !UP0, `(.L_x_7529) ;  /* 0x0000000108907547 */ /* 0x000fea000b800000 */
[----:B------:R-:W-:-:S09]  /*3480*/  UISETP.NE.AND UP0, UPT, UR4, 0x1d, UPT ;  /* 0x0000001d0400788c */ /* 0x000fd2000bf05270 */
[----:B------:R-:W-:Y:S05]  /*3490*/  BRA.U !UP0, `(.L_x_7530) ;  /* 0x0000000108807547 */ /* 0x000fea000b800000 */
[----:B------:R-:W-:-:S09]  /*34a0*/  UISETP.NE.AND UP0, UPT, UR4, 0x2c, UPT ;  /* 0x0000002c0400788c */ /* 0x000fd2000bf05270 */
[----:B------:R-:W-:Y:S05]  /*34b0*/  BRA.U !UP0, `(.L_x_7531) ;  /* 0x0000000108487547 */ /* 0x000fea000b800000 */
.L_x_7505:
[----:B0-----:R-:W-:Y:S01]  /*34c0*/  MOV R2, 0x180 ;  /* 0x0000018000027802 */ /* 0x001fe20000000f00 */
[----:B------:R-:W0:Y:S01]  /*34d0*/  LDCU.64 UR6, c[0x4][0x170] ;  /* 0x01002e00ff0677ac */ /* 0x000e220008000a00 */
[----:B------:R-:W-:Y:S02]  /*34e0*/  HFMA2 R13, -RZ, RZ, 0, 0 ;  /* 0x00000000ff0d7431 */ /* 0x000fe400000001ff */
[----:B------:R-:W-:Y:S01]  /*34f0*/  IMAD.MOV.U32 R8, RZ, RZ, 0x4e ;  /* 0x0000004eff087424 */ /* 0x000fe200078e00ff */
[----:B------:R-:W1:Y:S01]  /*3500*/  LDCU.64 UR8, c[0x4][0x178] ;  /* 0x01002f00ff0877ac */ /* 0x000e620008000a00 */
[----:B------:R-:W2:Y:S01]  /*3510*/  LDC.64 R2, c[0x4][R2] ;  /* 0x0100000002027b82 */ /* 0x000ea20000000a00 */
[----:B------:R-:W-:Y:S01]  /*3520*/  IMAD.MOV.U32 R12, RZ, RZ, 0x1 ;  /* 0x00000001ff0c7424 */ /* 0x000fe200078e00ff */
[----:B------:R-:W3:Y:S01]  /*3530*/  LDCU.64 UR4, c[0x4][0x88] ;  /* 0x01001100ff0477ac */ /* 0x000ee20008000a00 */
[----:B0-----:R-:W-:Y:S02]  /*3540*/  IMAD.U32 R4, RZ, RZ, UR6 ;  /* 0x00000006ff047e24 */ /* 0x001fe4000f8e00ff */
[----:B------:R-:W-:-:S02]  /*3550*/  IMAD.U32 R5, RZ, RZ, UR7 ;  /* 0x00000007ff057e24 */ /* 0x000fc4000f8e00ff */
[----:B-1----:R-:W-:Y:S01]  /*3560*/  IMAD.U32 R6, RZ, RZ, UR8 ;  /* 0x00000008ff067e24 */ /* 0x002fe2000f8e00ff */
[----:B------:R-:W-:Y:S01]  /*3570*/  MOV R7, UR9 ;  /* 0x0000000900077c02 */ /* 0x000fe20008000f00 */
[----:B---3--:R-:W-:Y:S02]  /*3580*/  IMAD.U32 R10, RZ, RZ, UR4 ;  /* 0x00000004ff0a7e24 */ /* 0x008fe4000f8e00ff */
[----:B------:R-:W-:-:S07]  /*3590*/  IMAD.U32 R11, RZ, RZ, UR5 ;  /* 0x00000005ff0b7e24 */ /* 0x000fce000f8e00ff */
[----:B------:R-:W-:-:S07]  /*35a0*/  LEPC R20, `(.L_x_7532) ;  /* 0x000000001014794e */ /* 0x000fce0000000000 */
[----:B--2--5:R-:W-:Y:S05]  /*35b0*/  CALL.ABS.NOINC R2 ;  /* 0x0000000002007343 */ /* 0x024fea0003c00000 */
.L_x_7532:
[----:B------:R-:W-:Y:S01]  /*35c0*/  PRMT R0, RZ, 0x7610, R0 ;  /* 0x00007610ff007816 */ /* 0x000fe20000000000 */
[----:B------:R-:W-:Y:S06]  /*35d0*/  BRA `(.L_x_7506) ;  /* 0x00000000003c7947 */ /* 0x000fec0003800000 */
.L_x_7531:
[----:B------:R-:W2:Y:S01]  /*35e0*/  LDG.E.U8 R4, desc[UR36][R4.64] ;  /* 0x0000002404047981 */ /* 0x000ea2000c1e1100 */
[----:B------:R-:W-:Y:S01]  /*35f0*/  BSSY.RECONVERGENT B0, `(.L_x_7533) ;  /* 0x0000007000007945 */ /* 0x000fe20003800200 */
[----:B0-----:R-:W-:Y:S01]  /*3600*/  IMAD.MOV.U32 R2, RZ, RZ, 0x400000 ;  /* 0x00400000ff027424 */ /* 0x001fe200078e00ff */
[----:B--2---:R-:W-:-:S13]  /*3610*/  ISETP.NE.AND P0, PT, R4, RZ, PT ;  /* 0x000000ff0400720c */ /* 0x004fda0003f05270 */
[----:B------:R-:W-:Y:S05]  /*3620*/  @!P0 BRA `(.L_x_7534) ;  /* 0x00000000000c8947 */ /* 0x000fea0003800000 */
[----:B------:R-:W-:-:S13]  /*3630*/  ISETP.NE.AND P0, PT, R4, 0xff, PT ;  /* 0x000000ff0400780c */ /* 0x000fda0003f05270 */
[----:B------:R-:W-:Y:S02]  /*3640*/  @!P0 IMAD.MOV.U32 R2, RZ, RZ, 0x7f800001 ;  /* 0x7f800001ff028424 */ /* 0x000fe400078e00ff */
[----:B------:R-:W-:-:S07]  /*3650*/  @P0 IMAD.SHL.U32 R2, R4, 0x800000, RZ ;  /* 0x0080000004020824 */ /* 0x000fce00078e00ff */
.L_x_7534:
[----:B------:R-:W-:Y:S05]  /*3660*/  BSYNC.RECONVERGENT B0 ;  /* 0x0000000000007941 */ /* 0x000fea0003800200 */
.L_x_7533:
[----:B------:R-:W0:Y:S02]  /*3670*/  F2I.S64.TRUNC R2, R2 ;  /* 0x0000000200027311 */ /* 0x000e24000020d900 */
[----:B0-----:R-:W-:Y:S01]  /*3680*/  PRMT R0, R2, 0x7610, R0 ;  /* 0x0000761002007816 */ /* 0x001fe20000000000 */
[----:B------:R-:W-:Y:S06]  /*3690*/  BRA `(.L_x_7506) ;  /* 0x00000000000c7947 */ /* 0x000fec0003800000 */
.L_x_7530:
[----:B------:R1:W5:Y:S01]  /*36a0*/  LDG.E.U8 R0, desc[UR36][R4.64] ;  /* 0x0000002404007981 */ /* 0x000362000c1e1100 */
[----:B------:R-:W-:Y:S05]  /*36b0*/  BRA `(.L_x_7506) ;  /* 0x0000000000047947 */ /* 0x000fea0003800000 */
.L_x_7529:
[----:B------:R1:W5:Y:S02]  /*36c0*/  LDG.E.U8 R0, desc[UR36][R4.64] ;  /* 0x0000002404007981 */ /* 0x000364000c1e1100 */
.L_x_7506:
[----:B-----5:R-:W-:Y:S01]  /*36d0*/  LOP3.LUT R0, R0, 0xff, RZ, 0xc0, !PT ;  /* 0x000000ff00007812 */ /* 0x020fe200078ec0ff */
[----:B------:R-:W2:Y:S01]  /*36e0*/  LDCU UR4, c[0x0][0x600] ;  /* 0x0000c000ff0477ac */ /* 0x000ea20008000800 */
[----:B------:R-:W-:Y:S01]  /*36f0*/  IMAD.U32 R19, R19, 0x10000, RZ ;  /* 0x0001000013137824 */ /* 0x000fe200078e00ff */
[----:B------:R-:W0:Y:S03]  /*3700*/  LDCU.64 UR6, c[0x0][0x5e8] ;  /* 0x0000bd00ff0677ac */ /* 0x000e260008000a00 */
[----:B------:R-:W3:Y:S02]  /*3710*/  I2F.U16 R0, R0 ;  /* 0x0000000000007306 */ /* 0x000ee40000101000 */
[----:B---3--:R-:W-:Y:S01]  /*3720*/  FMUL.FTZ R19, R0, R19 ;  /* 0x0000001300137220 */ /* 0x008fe20000410000 */
[----:B0-----:R-:W-:-:S03]  /*3730*/  IADD3 R2, P0, PT, R16, UR6, RZ ;  /* 0x0000000610027c10 */ /* 0x001fc6000ff1e0ff */
[----:B--2---:R-:W-:Y:S01]  /*3740*/  FMUL.FTZ R19, R19, UR4 ;  /* 0x0000000413137c20 */ /* 0x004fe20008410000 */
[----:B------:R-:W-:Y:S01]  /*3750*/  ULOP3.LUT UR4, UR40, 0xff, URZ, 0xc0, !UPT ;  /* 0x000000ff28047892 */ /* 0x000fe2000f8ec0ff */
[----:B------:R-:W-:-:S03]  /*3760*/  IADD3.X R3, PT, PT, RZ, UR7, RZ, P0, !PT ;  /* 0x00000007ff037c10 */ /* 0x000fc600087fe4ff */
[----:B------:R-:W-:Y:S01]  /*3770*/  UISETP.GT.AND UP0, UPT, UR4, 0x9, UPT ;  /* 0x000000090400788c */ /* 0x000fe2000bf04270 */
[----:B------:R-:W0:Y:S08]  /*3780*/  F2F.BF16.F32 R19, R19 ;  /* 0x0000001300137304 */ /* 0x000e300000202000 */
        /* <DEDUP_REMOVED lines=9> */
[----:B0-----:R-:W-:-:S04]  /*3820*/  IMAD.U32 R0, R19, 0x10000, RZ ;  /* 0x0001000013007824 */ /* 0x001fc800078e00ff */
[----:B-1--4-:R-:W0:Y:S02]  /*3830*/  F2I.FTZ.TRUNC.NTZ R5, R0 ;  /* 0x0000000000057305 */ /* 0x012e24000021f100 */
[----:B0-----:R0:W-:Y:S01]  /*3840*/  STG.E.U8 desc[UR36][R2.64], R5 ;  /* 0x0000000502007986 */ /* 0x0011e2000c101124 */
[----:B------:R-:W-:Y:S05]  /*3850*/  BRA `(.L_x_7540) ;  /* 0x0000000c00807947 */ /* 0x000fea0003800000 */
.L_x_7538:
[----:B01--4-:R-:W-:-:S06]  /*3860*/  IMAD.U32 R5, R19, 0x10000, RZ ;  /* 0x0001000013057824 */ /* 0x013fcc00078e00ff */
[----:B------:R-:W0:Y:S02]  /*3870*/  F2I.S64.TRUNC R4, R5 ;  /* 0x0000000500047311 */ /* 0x000e24000020d900 */
[----:B0-----:R1:W-:Y:S01]  /*3880*/  STG.E.U8 desc[UR36][R2.64], R4 ;  /* 0x0000000402007986 */ /* 0x0013e2000c101124 */
[----:B------:R-:W-:Y:S05]  /*3890*/  BRA `(.L_x_7540) ;  /* 0x0000000c00707947 */ /* 0x000fea0003800000 */
.L_x_7537:
[----:B------:R-:W-:-:S09]  /*38a0*/  UISETP.NE.AND UP0, UPT, UR4, 0x2, UPT ;  /* 0x000000020400788c */ /* 0x000fd2000bf05270 */
[----:B------:R-:W-:Y:S05]  /*38b0*/  BRA.U !UP0, `(.L_x_7541) ;  /* 0x0000000108307547 */ /* 0x000fea000b800000 */
[----:B------:R-:W-:-:S09]  /*38c0*/  UISETP.NE.AND UP0, UPT, UR4, 0x3, UPT ;  /* 0x000000030400788c */ /* 0x000fd2000bf05270 */
[----:B------:R-:W-:Y:S05]  /*38d0*/  BRA.U !UP0, `(.L_x_7542) ;  /* 0x0000000108187547 */ /* 0x000fea000b800000 */
[----:B------:R-:W-:-:S09]  /*38e0*/  UISETP.NE.AND UP0, UPT, UR4, 0x4, UPT ;  /* 0x000000040400788c */ /* 0x000fd2000bf05270 */
[----:B------:R-:W-:Y:S05]  /*38f0*/  BRA.U UP0, `(.L_x_7539) ;  /* 0x0000000900b87547 */ /* 0x000fea000b800000 */
[----:B01--4-:R-:W-:-:S06]  /*3900*/  IMAD.U32 R4, R19, 0x10000, RZ ;  /* 0x0001000013047824 */ /* 0x013fcc00078e00ff */
[----:B------:R-:W0:Y:S02]  /*3910*/  F2I.S64.TRUNC R4, R4 ;  /* 0x0000000400047311 */ /* 0x000e24000020d900 */
[----:B0-----:R0:W-:Y:S01]  /*3920*/  STG.E.64 desc[UR36][R2.64], R4 ;  /* 0x0000000402007986 */ /* 0x0011e2000c101b24 */
[----:B------:R-:W-:Y:S05]  /*3930*/  BRA `(.L_x_7540) ;  /* 0x0000000c00487947 */ /* 0x000fea0003800000 */
.L_x_7542:
[----:B0-----:R-:W-:-:S06]  /*3940*/  IMAD.U32 R19, R19, 0x10000, RZ ;  /* 0x0001000013137824 */ /* 0x001fcc00078e00ff */
[----:B------:R-:W0:Y:S02]  /*3950*/  F2I.FTZ.TRUNC.NTZ R19, R19 ;  /* 0x0000001300137305 */ /* 0x000e24000021f100 */
[----:B0-----:R3:W-:Y:S01]  /*3960*/  STG.E desc[UR36][R2.64], R19 ;  /* 0x0000001302007986 */ /* 0x0017e2000c101924 */
[----:B------:R-:W-:Y:S05]  /*3970*/  BRA `(.L_x_7540) ;  /* 0x0000000c00387947 */ /* 0x000fea0003800000 */
.L_x_7541:
[----:B0-----:R-:W-:-:S06]  /*3980*/  SHF.L.U32 R19, R19, 0x10, RZ ;  /* 0x0000001013137819 */ /* 0x001fcc00000006ff */
[----:B------:R-:W0:Y:S02]  /*3990*/  F2I.FTZ.TRUNC.NTZ R19, R19 ;  /* 0x0000001300137305 */ /* 0x000e24000021f100 */
[----:B0-----:R2:W-:Y:S01]  /*39a0*/  STG.E.U16 desc[UR36][R2.64], R19 ;  /* 0x0000001302007986 */ /* 0x0015e2000c101524 */
[----:B------:R-:W-:Y:S05]  /*39b0*/  BRA `(.L_x_7540) ;  /* 0x0000000c00287947 */ /* 0x000fea0003800000 */
.L_x_7536:
[----:B------:R-:W-:-:S09]  /*39c0*/  UISETP.GT.AND UP0, UPT, UR4, 0x6, UPT ;  /* 0x000000060400788c */ /* 0x000fd2000bf04270 */
[----:B------:R-:W-:Y:S05]  /*39d0*/  BRA.U UP0, `(.L_x_7543) ;  /* 0x00000001002c7547 */ /* 0x000fea000b800000 */
[----:B------:R-:W-:-:S09]  /*39e0*/  UISETP.NE.AND UP0, UPT, UR4, 0x5, UPT ;  /* 0x000000050400788c */ /* 0x000fd2000bf05270 */
[----:B------:R-:W-:Y:S05]  /*39f0*/  BRA.U !UP0, `(.L_x_7544) ;  /* 0x0000000108147547 */ /* 0x000fea000b800000 */
[----:B------:R-:W-:-:S09]  /*3a00*/  UISETP.NE.AND UP0, UPT, UR4, 0x6, UPT ;  /* 0x000000060400788c */ /* 0x000fd2000bf05270 */
[----:B------:R-:W-:Y:S05]  /*3a10*/  BRA.U UP0, `(.L_x_7539) ;  /* 0x0000000900707547 */ /* 0x000fea000b800000 */
[----:B0-----:R-:W-:-:S05]  /*3a20*/  IMAD.U32 R19, R19, 0x10000, RZ ;  /* 0x0001000013137824 */ /* 0x001fca00078e00ff */
[----:B------:R0:W-:Y:S01]  /*3a30*/  STG.E desc[UR36][R2.64], R19 ;  /* 0x0000001302007986 */ /* 0x0001e2000c101924 */
[----:B------:R-:W-:Y:S05]  /*3a40*/  BRA `(.L_x_7540) ;  /* 0x0000000c00047947 */ /* 0x000fea0003800000 */
.L_x_7544:
[----:B0-----:R-:W-:-:S05]  /*3a50*/  IMAD.U32 R0, R19, 0x10000, RZ ;  /* 0x0001000013007824 */ /* 0x001fca00078e00ff */
[----:B------:R-:W-:-:S05]  /*3a60*/  F2FP.F16.F32.PACK_AB R0, RZ, R0 ;  /* 0x00000000ff00723e */ /* 0x000fca00000000ff */
[----:B------:R0:W-:Y:S01]  /*3a70*/  STG.E.U16 desc[UR36][R2.64], R0 ;  /* 0x0000000002007986 */ /* 0x0001e2000c101524 */
[----:B------:R-:W-:Y:S05]  /*3a80*/  BRA `(.L_x_7540) ;  /* 0x0000000800f47947 */ /* 0x000fea0003800000 */
.L_x_7543:
[----:B------:R-:W-:-:S09]  /*3a90*/  UISETP.NE.AND UP0, UPT, UR4, 0x7, UPT ;  /* 0x000000070400788c */ /* 0x000fd2000bf05270 */
[----:B------:R-:W-:Y:S05]  /*3aa0*/  BRA.U !UP0, `(.L_x_7545) ;  /* 0x0000000108347547 */ /* 0x000fea000b800000 */
[----:B------:R-:W-:-:S09]  /*3ab0*/  UISETP.NE.AND UP0, UPT, UR4, 0x8, UPT ;  /* 0x000000080400788c */ /* 0x000fd2000bf05270 */
[----:B------:R-:W-:Y:S05]  /*3ac0*/  BRA.U !UP0, `(.L_x_7546) ;  /* 0x0000000108187547 */ /* 0x000fea000b800000 */
[----:B------:R-:W-:-:S09]  /*3ad0*/  UISETP.NE.AND UP0, UPT, UR4, 0x9, UPT ;  /* 0x000000090400788c */ /* 0x000fd2000bf05270 */
[----:B------:R-:W-:Y:S05]  /*3ae0*/  BRA.U UP0, `(.L_x_7539) ;  /* 0x00000009003c7547 */ /* 0x000fea000b800000 */
[----:B01--4-:R-:W-:Y:S02]  /*3af0*/  IMAD.U32 R4, R19, 0x10000, RZ ;  /* 0x0001000013047824 */ /* 0x013fe400078e00ff */
[----:B------:R-:W-:-:S05]  /*3b00*/  IMAD.MOV.U32 R5, RZ, RZ, RZ ;  /* 0x000000ffff057224 */ /* 0x000fca00078e00ff */
[----:B------:R0:W-:Y:S01]  /*3b10*/  STG.E.64 desc[UR36][R2.64], R4 ;  /* 0x0000000402007986 */ /* 0x0001e2000c101b24 */
[----:B------:R-:W-:Y:S05]  /*3b20*/  BRA `(.L_x_7540) ;  /* 0x0000000800cc7947 */ /* 0x000fea0003800000 */
.L_x_7546:
[----:B0-----:R-:W-:-:S04]  /*3b30*/  SHF.L.U32 R19, R19, 0x10, RZ ;  /* 0x0000001013137819 */ /* 0x001fc800000006ff */
[----:B-1--4-:R-:W-:-:S04]  /*3b40*/  F2FP.F16.F32.PACK_AB R5, RZ, R19 ;  /* 0x00000013ff05723e */ /* 0x012fc800000000ff */
[----:B------:R-:W-:-:S05]  /*3b50*/  PRMT R5, R5, 0x5410, RZ ;  /* 0x0000541005057816 */ /* 0x000fca00000000ff */
[----:B------:R0:W-:Y:S01]  /*3b60*/  STG.E desc[UR36][R2.64], R5 ;  /* 0x0000000502007986 */ /* 0x0001e2000c101924 */
[----:B------:R-:W-:Y:S05]  /*3b70*/  BRA `(.L_x_7540) ;  /* 0x0000000800b87947 */ /* 0x000fea0003800000 */
.L_x_7545:
[----:B01--4-:R-:W-:-:S04]  /*3b80*/  IMAD.U32 R4, R19, 0x10000, RZ ;  /* 0x0001000013047824 */ /* 0x013fc800078e00ff */
[----:B------:R-:W-:-:S06]  /*3b90*/  FMUL.FTZ R4, R4, 1 ;  /* 0x3f80000004047820 */ /* 0x000fcc0000410000 */
[----:B------:R-:W0:Y:S02]  /*3ba0*/  F2F.F64.F32 R4, R4 ;  /* 0x0000000400047310 */ /* 0x000e240000201800 */
[----:B0-----:R0:W-:Y:S01]  /*3bb0*/  STG.E.64 desc[UR36][R2.64], R4 ;  /* 0x0000000402007986 */ /* 0x0011e2000c101b24 */
[----:B------:R-:W-:Y:S05]  /*3bc0*/  BRA `(.L_x_7540) ;  /* 0x0000000800a47947 */ /* 0x000fea0003800000 */
.L_x_7535:
        /* <DEDUP_REMOVED lines=8> */
[----:B0-----:R-:W-:-:S05]  /*3c50*/  IMAD.U32 R19, R19, 0x10000, RZ ;  /* 0x0001000013137824 */ /* 0x001fca00078e00ff */
[----:B------:R-:W-:-:S04]  /*3c60*/  FSETP.NEU.FTZ.AND P0, PT, R19, RZ, PT ;  /* 0x000000ff1300720b */ /* 0x000fc80003f1d000 */
[----:B-1--4-:R-:W-:-:S05]  /*3c70*/  SEL R5, RZ, 0x1, !P0 ;  /* 0x00000001ff057807 */ /* 0x012fca0004000000 */
[----:B------:R0:W-:Y:S01]  /*3c80*/  STG.E.U8 desc[UR36][R2.64], R5 ;  /* 0x0000000502007986 */ /* 0x0001e2000c101124 */
[----:B------:R-:W-:Y:S05]  /*3c90*/  BRA `(.L_x_7540) ;  /* 0x0000000800707947 */ /* 0x000fea0003800000 */
.L_x_7549:
[----:B0-----:R-:W-:Y:S01]  /*3ca0*/  IMAD.U32 R19, R19, 0x10000, RZ ;  /* 0x0001000013137824 */ /* 0x001fe200078e00ff */
[----:B------:R-:W-:-:S03]  /*3cb0*/  CS2R R6, SRZ ;  /* 0x0000000000067805 */ /* 0x000fc6000001ff00 */
[----:B-1--4-:R-:W-:-:S06]  /*3cc0*/  FMUL.FTZ R4, R19, 1 ;  /* 0x3f80000013047820 */ /* 0x012fcc0000410000 */
[----:B------:R-:W0:Y:S02]  /*3cd0*/  F2F.F64.F32 R4, R4 ;  /* 0x0000000400047310 */ /* 0x000e240000201800 */
[----:B0-----:R0:W-:Y:S01]  /*3ce0*/  STG.E.128 desc[UR36][R2.64], R4 ;  /* 0x0000000402007986 */ /* 0x0011e2000c101d24 */
[----:B------:R-:W-:Y:S05]  /*3cf0*/  BRA `(.L_x_7540) ;  /* 0x0000000800587947 */ /* 0x000fea0003800000 */
.L_x_7548:
[----:B------:R-:W-:-:S09]  /*3d00*/  UISETP.NE.AND UP0, UPT, UR4, 0xf, UPT ;  /* 0x0000000f0400788c */ /* 0x000fd2000bf05270 */
[----:B------:R-:W-:Y:S05]  /*3d10*/  BRA.U !UP0, `(.L_x_7550) ;  /* 0x0000000108a07547 */ /* 0x000fea000b800000 */
[----:B------:R-:W-:-:S09]  /*3d20*/  UISETP.NE.AND UP0, UPT, UR4, 0x17, UPT ;  /* 0x000000170400788c */ /* 0x000fd2000bf05270 */
[----:B------:R-:W-:Y:S05]  /*3d30*/  BRA.U !UP0, `(.L_x_7551) ;  /* 0x00000001084c7547 */ /* 0x000fea000b800000 */
[----:B------:R-:W-:-:S09]  /*3d40*/  UISETP.NE.AND UP0, UPT, UR4, 0x18, UPT ;  /* 0x000000180400788c */ /* 0x000fd2000bf05270 */
[----:B------:R-:W-:Y:S05]  /*3d50*/  BRA.U UP0, `(.L_x_7539) ;  /* 0x0000000500a07547 */ /* 0x000fea000b800000 */
[----:B0-----:R-:W-:Y:S01]  /*3d60*/  IMAD.U32 R19, R19, 0x10000, RZ ;  /* 0x0001000013137824 */ /* 0x001fe200078e00ff */
[----:B------:R-:W-:Y:S01]  /*3d70*/  BSSY.RECONVERGENT B0, `(.L_x_7552) ;  /* 0x000000c000007945 */ /* 0x000fe20003800200 */
[----:B------:R-:W-:-:S03]  /*3d80*/  MOV R0, 0x7f ;  /* 0x0000007f00007802 */ /* 0x000fc60000000f00 */
[----:B------:R-:W-:Y:S02]  /*3d90*/  LOP3.LUT R6, R19, 0x7fffffff, RZ, 0xc0, !PT ;  /* 0x7fffffff13067812 */ /* 0x000fe400078ec0ff */
[----:B-1--4-:R-:W-:Y:S02]  /*3da0*/  SHF.R.U32.HI R5, RZ, 0x18, R19 ;  /* 0x00000018ff057819 */ /* 0x012fe40000011613 */
[----:B------:R-:W-:-:S13]  /*3db0*/  ISETP.GT.U32.AND P0, PT, R6, 0x43efffff, PT ;  /* 0x43efffff0600780c */ /* 0x000fda0003f04070 */
[----:B------:R-:W-:Y:S05]  /*3dc0*/  @P0 BRA `(.L_x_7553) ;  /* 0x0000000000180947 */ /* 0x000fea0003800000 */
[----:B------:R-:W-:-:S13]  /*3dd0*/  ISETP.GT.U32.AND P0, PT, R6, 0x3c7fffff, PT ;  /* 0x3c7fffff0600780c */ /* 0x000fda0003f04070 */
[----:B------:R-:W-:-:S04]  /*3de0*/  @P0 SHF.R.U32.HI R0, RZ, 0x14, R19 ;  /* 0x00000014ff000819 */ /* 0x000fc80000011613 */
[----:B------:R-:W-:Y:S01]  /*3df0*/  @P0 LOP3.LUT R4, R0, 0x1, RZ, 0xc0, !PT ;  /* 0x0000000100040812 */ /* 0x000fe200078ec0ff */
[----:B------:R-:W-:-:S03]  /*3e00*/  @!P0 FADD.FTZ R0, R6, 16384 ;  /* 0x4680000006008421 */ /* 0x000fc60000010000 */
[----:B------:R-:W-:-:S04]  /*3e10*/  @P0 IADD3 R4, PT, PT, R19, 0x407ffff, R4 ;  /* 0x0407ffff13040810 */ /* 0x000fc80007ffe004 */
[----:B------:R-:W-:-:S07]  /*3e20*/  @P0 SHF.R.U32.HI R0, RZ, 0x14, R4 ;  /* 0x00000014ff000819 */ /* 0x000fce0000011604 */
.L_x_7553:
[----:B------:R-:W-:Y:S05]  /*3e30*/  BSYNC.RECONVERGENT B0 ;  /* 0x0000000000007941 */ /* 0x000fea0003800200 */
.L_x_7552:
[----:B------:R-:W-:-:S05]  /*3e40*/  LOP3.LUT R5, R0, 0x80, R5, 0xf8, !PT ;  /* 0x0000008000057812 */ /* 0x000fca00078ef805 */
[----:B------:R0:W-:Y:S01]  /*3e50*/  STG.E.U8 desc[UR36][R2.64], R5 ;  /* 0x0000000502007986 */ /* 0x0001e2000c101124 */
[----:B------:R-:W-:Y:S05]  /*3e60*/  BRA `(.L_x_7540) ;  /* 0x0000000400fc7947 */ /* 0x000fea0003800000 */
.L_x_7551:
[----:B0-----:R-:W-:Y:S01]  /*3e70*/  IMAD.U32 R19, R19, 0x10000, RZ ;  /* 0x0001000013137824 */ /* 0x001fe200078e00ff */
[----:B------:R-:W-:Y:S04]  /*3e80*/  BSSY.RECONVERGENT B0, `(.L_x_7554) ;  /* 0x000000e000007945 */ /* 0x000fe80003800200 */
[----:B------:R-:W-:Y:S02]  /*3e90*/  LOP3.LUT R6, R19, 0x7fffffff, RZ, 0xc0, !PT ;  /* 0x7fffffff13067812 */ /* 0x000fe400078ec0ff */
[----:B-1--4-:R-:W-:Y:S02]  /*3ea0*/  SHF.R.U32.HI R5, RZ, 0x18, R19 ;  /* 0x00000018ff057819 */ /* 0x012fe40000011613 */
[----:B------:R-:W-:-:S13]  /*3eb0*/  ISETP.GE.U32.AND P1, PT, R6, 0x47800000, PT ;  /* 0x478000000600780c */ /* 0x000fda0003f26070 */
[----:B------:R-:W-:Y:S01]  /*3ec0*/  @P1 IMAD.MOV.U32 R0, RZ, RZ, 0x7f ;  /* 0x0000007fff001424 */ /* 0x000fe200078e00ff */
[----:B------:R-:W-:-:S04]  /*3ed0*/  @P1 ISETP.GT.U32.AND P0, PT, R6, 0x7f800000, PT ;  /* 0x7f8000000600180c */ /* 0x000fc80003f04070 */
[----:B------:R-:W-:Y:S01]  /*3ee0*/  @P1 SEL R0, R0, 0x7c, P0 ;  /* 0x0000007c00001807 */ /* 0x000fe20000000000 */
[----:B------:R-:W-:Y:S08]  /*3ef0*/  @P1 BRA `(.L_x_7555) ;  /* 0x0000000000181947 */ /* 0x000ff00003800000 */
[----:B------:R-:W-:-:S13]  /*3f00*/  ISETP.GT.U32.AND P0, PT, R6, 0x387fffff, PT ;  /* 0x387fffff0600780c */ /* 0x000fda0003f04070 */
[----:B------:R-:W-:-:S04]  /*3f10*/  @P0 SHF.R.U32.HI R0, RZ, 0x15, R19 ;  /* 0x00000015ff000819 */ /* 0x000fc80000011613 */
[----:B------:R-:W-:Y:S01]  /*3f20*/  @P0 LOP3.LUT R4, R0, 0x1, RZ, 0xc0, !PT ;  /* 0x0000000100040812 */ /* 0x000fe200078ec0ff */
[----:B------:R-:W-:-:S03]  /*3f30*/  @!P0 FADD.FTZ R0, R6, 128 ;  /* 0x4300000006008421 */ /* 0x000fc60000010000 */
[----:B------:R-:W-:-:S04]  /*3f40*/  @P0 IADD3 R4, PT, PT, R19, 0x80fffff, R4 ;  /* 0x080fffff13040810 */ /* 0x000fc80007ffe004 */
[----:B------:R-:W-:-:S07]  /*3f50*/  @P0 SHF.R.U32.HI R0, RZ, 0x15, R4 ;  /* 0x00000015ff000819 */ /* 0x000fce0000011604 */
.L_x_7555:
[----:B------:R-:W-:Y:S05]  /*3f60*/  BSYNC.RECONVERGENT B0 ;  /* 0x0000000000007941 */ /* 0x000fea0003800200 */
.L_x_7554:
[----:B------:R-:W-:-:S05]  /*3f70*/  LOP3.LUT R5, R0, 0x80, R5, 0xf8, !PT ;  /* 0x0000008000057812 */ /* 0x000fca00078ef805 */
[----:B------:R0:W-:Y:S01]  /*3f80*/  STG.E.U8 desc[UR36][R2.64], R5 ;  /* 0x0000000502007986 */ /* 0x0001e2000c101124 */
[----:B------:R-:W-:Y:S05]  /*3f90*/  BRA `(.L_x_7540) ;  /* 0x0000000400b07947 */ /* 0x000fea0003800000 */
.L_x_7550:
[----:B0-----:R0:W-:Y:S01]  /*3fa0*/  STG.E.U16 desc[UR36][R2.64], R19 ;  /* 0x0000001302007986 */ /* 0x0011e2000c101524 */
[----:B------:R-:W-:Y:S05]  /*3fb0*/  BRA `(.L_x_7540) ;  /* 0x0000000400a87947 */ /* 0x000fea0003800000 */
.L_x_7547:
        /* <DEDUP_REMOVED lines=8> */
[----:B01--4-:R-:W-:-:S06]  /*4040*/  IMAD.U32 R5, R19, 0x10000, RZ ;  /* 0x0001000013057824 */ /* 0x013fcc00078e00ff */
[----:B------:R-:W0:Y:S02]  /*4050*/  F2I.FTZ.U32.TRUNC.NTZ R5, R5 ;  /* 0x0000000500057305 */ /* 0x000e24000021f000 */
[----:B0-----:R0:W-:Y:S01]  /*4060*/  STG.E.U16 desc[UR36][R2.64], R5 ;  /* 0x0000000502007986 */ /* 0x0011e2000c101524 */
[----:B------:R-:W-:Y:S05]  /*4070*/  BRA `(.L_x_7540) ;  /* 0x0000000400787947 */ /* 0x000fea0003800000 */
.L_x_7558:
[----:B01--4-:R-:W-:Y:S01]  /*4080*/  IMAD.U32 R5, R19, 0x10000, RZ ;  /* 0x0001000013057824 */ /* 0x013fe200078e00ff */
[----:B------:R-:W-:Y:S01]  /*4090*/  BSSY.RECONVERGENT B0, `(.L_x_7559) ;  /* 0x0000014000007945 */ /* 0x000fe20003800200 */
[----:B------:R-:W-:-:S03]  /*40a0*/  HFMA2 R0, -RZ, RZ, 0, 7.62939453125e-06 ;  /* 0x00000080ff007431 */ /* 0x000fc600000001ff */
[----:B------:R-:W-:-:S04]  /*40b0*/  LOP3.LUT R4, R5, 0x7fffffff, RZ, 0xc0, !PT ;  /* 0x7fffffff05047812 */ /* 0x000fc800078ec0ff */
[----:B------:R-:W-:-:S13]  /*40c0*/  ISETP.GT.U32.AND P0, PT, R4, 0x437fffff, PT ;  /* 0x437fffff0400780c */ /* 0x000fda0003f04070 */
[----:B------:R-:W-:Y:S05]  /*40d0*/  @P0 BRA `(.L_x_7560) ;  /* 0x00000000003c0947 */ /* 0x000fea0003800000 */
[----:B------:R-:W-:-:S13]  /*40e0*/  ISETP.GT.U32.AND P0, PT, R4, 0x3bffffff, PT ;  /* 0x3bffffff0400780c */ /* 0x000fda0003f04070 */
[----:B------:R-:W-:Y:S05]  /*40f0*/  @P0 BRA `(.L_x_7561) ;  /* 0x0000000000140947 */ /* 0x000fea0003800000 */
[----:B------:R-:W-:-:S05]  /*4100*/  FADD.FTZ R0, R4, 8192 ;  /* 0x4600000004007421 */ /* 0x000fca0000010000 */
[----:B------:R-:W-:Y:S02]  /*4110*/  LOP3.LUT P0, R4, R0, 0xff, RZ, 0xc0, !PT ;  /* 0x000000ff00047812 */ /* 0x000fe4000780c0ff */
[----:B------:R-:W-:-:S11]  /*4120*/  PRMT R0, RZ, 0x7610, R0 ;  /* 0x00007610ff007816 */ /* 0x000fd60000000000 */
[----:B------:R-:W-:Y:S05]  /*4130*/  @!P0 BRA `(.L_x_7560) ;  /* 0x0000000000248947 */ /* 0x000fea0003800000 */
[----:B------:R-:W-:Y:S05]  /*4140*/  BRA `(.L_x_7562) ;  /* 0x0000000000147947 */ /* 0x000fea0003800000 */
.L_x_7561:
[----:B------:R-:W-:-:S04]  /*4150*/  SHF.R.U32.HI R0, RZ, 0x14, R5 ;  /* 0x00000014ff007819 */ /* 0x000fc80000011605 */
[----:B------:R-:W-:-:S04]  /*4160*/  LOP3.LUT R0, R0, 0x1, RZ, 0xc0, !PT ;  /* 0x0000000100007812 */ /* 0x000fc800078ec0ff */
[----:B------:R-:W-:-:S04]  /*4170*/  IADD3 R0, PT, PT, R5, 0x487ffff, R0 ;  /* 0x0487ffff05007810 */ /* 0x000fc80007ffe000 */
[----:B------:R-:W-:-:S04]  /*4180*/  SHF.R.U32.HI R0, RZ, 0x14, R0 ;  /* 0x00000014ff007819 */ /* 0x000fc80000011600 */
[----:B------:R-:W-:-:S07]  /*4190*/  LOP3.LUT R4, R0, 0xff, RZ, 0xc0, !PT ;  /* 0x000000ff00047812 */ /* 0x000fce00078ec0ff */
.L_x_7562:
[----:B------:R-:W-:-:S04]  /*41a0*/  SHF.R.U32.HI R5, RZ, 0x18, R5 ;  /* 0x00000018ff057819 */ /* 0x000fc80000011605 */
[----:B------:R-:W-:-:S04]  /*41b0*/  LOP3.LUT R4, R4, 0x80, R5, 0xf8, !PT ;  /* 0x0000008004047812 */ /* 0x000fc800078ef805 */
[----:B------:R-:W-:-:S07]  /*41c0*/  PRMT R0, R4, 0x7610, R0 ;  /* 0x0000761004007816 */ /* 0x000fce0000000000 */
.L_x_7560:
[----:B------:R-:W-:Y:S05]  /*41d0*/  BSYNC.RECONVERGENT B0 ;  /* 0x0000000000007941 */ /* 0x000fea0003800200 */
.L_x_7559:
[----:B------:R0:W-:Y:S01]  /*41e0*/  STG.E.U8 desc[UR36][R2.64], R0 ;  /* 0x0000000002007986 */ /* 0x0001e2000c101124 */
[----:B------:R-:W-:Y:S05]  /*41f0*/  BRA `(.L_x_7540) ;  /* 0x0000000400187947 */ /* 0x000fea0003800000 */
.L_x_7557:
[----:B01--4-:R-:W-:Y:S01]  /*4200*/  IMAD.U32 R5, R19, 0x10000, RZ ;  /* 0x0001000013057824 */ /* 0x013fe200078e00ff */
[----:B------:R-:W-:Y:S01]  /*4210*/  BSSY.RECONVERGENT B0, `(.L_x_7563) ;  /* 0x0000014000007945 */ /* 0x000fe20003800200 */
[----:B------:R-:W-:-:S03]  /*4220*/  IMAD.MOV.U32 R0, RZ, RZ, 0x80 ;  /* 0x00000080ff007424 */ /* 0x000fc600078e00ff */
        /* <DEDUP_REMOVED lines=10> */
.L_x_7565:
[----:B------:R-:W-:-:S04]  /*42d0*/  SHF.R.U32.HI R0, RZ, 0x15, R5 ;  /* 0x00000015ff007819 */ /* 0x000fc80000011605 */
[----:B------:R-:W-:-:S04]  /*42e0*/  LOP3.LUT R0, R0, 0x1, RZ, 0xc0, !PT ;  /* 0x0000000100007812 */ /* 0x000fc800078ec0ff */
[----:B------:R-:W-:-:S04]  /*42f0*/  IADD3 R0, PT, PT, R5, 0x88fffff, R0 ;  /* 0x088fffff05007810 */ /* 0x000fc80007ffe000 */
[----:B------:R-:W-:-:S04]  /*4300*/  SHF.R.U32.HI R0, RZ, 0x15, R0 ;  /* 0x00000015ff007819 */ /* 0x000fc80000011600 */
[----:B------:R-:W-:-:S07]  /*4310*/  LOP3.LUT R4, R0, 0xff, RZ, 0xc0, !PT ;  /* 0x000000ff00047812 */ /* 0x000fce00078ec0ff */
.L_x_7566:
[----:B------:R-:W-:-:S04]  /*4320*/  SHF.R.U32.HI R5, RZ, 0x18, R5 ;  /* 0x00000018ff057819 */ /* 0x000fc80000011605 */
[----:B------:R-:W-:-:S04]  /*4330*/  LOP3.LUT R4, R4, 0x80, R5, 0xf8, !PT ;  /* 0x0000008004047812 */ /* 0x000fc800078ef805 */
[----:B------:R-:W-:-:S07]  /*4340*/  PRMT R0, R4, 0x7610, R0 ;  /* 0x0000761004007816 */ /* 0x000fce0000000000 */
.L_x_7564:
[----:B------:R-:W-:Y:S05]  /*4350*/  BSYNC.RECONVERGENT B0 ;  /* 0x0000000000007941 */ /* 0x000fea0003800200 */
.L_x_7563:
[----:B------:R0:W-:Y:S01]  /*4360*/  STG.E.U8 desc[UR36][R2.64], R0 ;  /* 0x0000000002007986 */ /* 0x0001e2000c101124 */
[----:B------:R-:W-:Y:S05]  /*4370*/  BRA `(.L_x_7540) ;  /* 0x0000000000b87947 */ /* 0x000fea0003800000 */
.L_x_7556:
[----:B------:R-:W-:-:S09]  /*4380*/  UISETP.NE.AND UP0, UPT, UR4, 0x1c, UPT ;  /* 0x0000001c0400788c */ /* 0x000fd2000bf05270 */
[----:B------:R-:W-:Y:S05]  /*4390*/  BRA.U !UP0, `(.L_x_7567) ;  /* 0x0000000108a47547 */ /* 0x000fea000b800000 */
[----:B------:R-:W-:-:S09]  /*43a0*/  UISETP.NE.AND UP0, UPT, UR4, 0x1d, UPT ;  /* 0x0000001d0400788c */ /* 0x000fd2000bf05270 */
[----:B------:R-:W-:Y:S05]  /*43b0*/  BRA.U !UP0, `(.L_x_7568) ;  /* 0x00000001088c7547 */ /* 0x000fea000b800000 */
[----:B------:R-:W-:-:S09]  /*43c0*/  UISETP.NE.AND UP0, UPT, UR4, 0x2c, UPT ;  /* 0x0000002c0400788c */ /* 0x000fd2000bf05270 */
[----:B------:R-:W-:Y:S05]  /*43d0*/  BRA.U !UP0, `(.L_x_7569) ;  /* 0x0000000108447547 */ /* 0x000fea000b800000 */
.L_x_7539:
[----:B------:R-:W-:Y:S01]  /*43e0*/  MOV R0, 0x180 ;  /* 0x0000018000007802 */ /* 0x000fe20000000f00 */
[----:B------:R-:W1:Y:S01]  /*43f0*/  LDCU.64 UR6, c[0x4][0x170] ;  /* 0x01002e00ff0677ac */ /* 0x000e620008000a00 */
[----:B------:R-:W-:Y:S02]  /*4400*/  HFMA2 R12, -RZ, RZ, 0, 5.9604644775390625e-08 ;  /* 0x00000001ff0c7431 */ /* 0x000fe400000001ff */
[----:B------:R-:W-:Y:S01]  /*4410*/  IMAD.MOV.U32 R8, RZ, RZ, 0x65 ;  /* 0x00000065ff087424 */ /* 0x000fe200078e00ff */
[----:B------:R2:W3:Y:S01]  /*4420*/  LDC.64 R2, c[0x4][R0] ;  /* 0x0100000000027b82 */ /* 0x0004e20000000a00 */
[----:B------:R-:W5:Y:S01]  /*4430*/  LDCU.64 UR8, c[0x4][0x178] ;  /* 0x01002f00ff0877ac */ /* 0x000f620008000a00 */
[----:B------:R-:W-:Y:S01]  /*4440*/  IMAD.MOV.U32 R13, RZ, RZ, RZ ;  /* 0x000000ffff0d7224 */ /* 0x000fe200078e00ff */
[----:B------:R-:W0:Y:S01]  /*4450*/  LDCU.64 UR4, c[0x4][0x80] ;  /* 0x01001000ff0477ac */ /* 0x000e220008000a00 */
[----:B-1--4-:R-:W-:Y:S02]  /*4460*/  IMAD.U32 R4, RZ, RZ, UR6 ;  /* 0x00000006ff047e24 */ /* 0x012fe4000f8e00ff */
[----:B------:R-:W-:Y:S01]  /*4470*/  IMAD.U32 R5, RZ, RZ, UR7 ;  /* 0x00000007ff057e24 */ /* 0x000fe2000f8e00ff */
[----:B-----5:R-:W-:Y:S01]  /*4480*/  MOV R6, UR8 ;  /* 0x0000000800067c02 */ /* 0x020fe20008000f00 */
[----:B------:R-:W-:-:S02]  /*4490*/  IMAD.U32 R7, RZ, RZ, UR9 ;  /* 0x00000009ff077e24 */ /* 0x000fc4000f8e00ff */
[----:B0-----:R-:W-:Y:S02]  /*44a0*/  IMAD.U32 R10, RZ, RZ, UR4 ;  /* 0x00000004ff0a7e24 */ /* 0x001fe4000f8e00ff */
[----:B--2---:R-:W-:-:S07]  /*44b0*/  IMAD.U32 R11, RZ, RZ, UR5 ;  /* 0x00000005ff0b7e24 */ /* 0x004fce000f8e00ff */
[----:B------:R-:W-:-:S07]  /*44c0*/  LEPC R20, `(.L_x_7570) ;  /* 0x000000001014794e */ /* 0x000fce0000000000 */
[----:B---3--:R-:W-:Y:S05]  /*44d0*/  CALL.ABS.NOINC R2 ;  /* 0x0000000002007343 */ /* 0x008fea0003c00000 */
.L_x_7570:
[----:B------:R-:W-:Y:S05]  /*44e0*/  BRA `(.L_x_7540) ;  /* 0x00000000005c7947 */ /* 0x000fea0003800000 */
.L_x_7569:
[----:B0-----:R-:W-:Y:S02]  /*44f0*/  IMAD.U32 R19, R19, 0x10000, RZ ;  /* 0x0001000013137824 */ /* 0x001fe400078e00ff */
[----:B-1--4-:R-:W-:-:S03]  /*4500*/  IMAD.MOV.U32 R5, RZ, RZ, 0xff ;  /* 0x000000ffff057424 */ /* 0x012fc600078e00ff */
[----:B------:R-:W-:-:S04]  /*4510*/  SHF.R.U32.HI R6, RZ, 0x17, R19 ;  /* 0x00000017ff067819 */ /* 0x000fc80000011613 */
[----:B------:R-:W-:-:S04]  /*4520*/  LOP3.LUT R4, R6, 0xff, RZ, 0xc0, !PT ;  /* 0x000000ff06047812 */ /* 0x000fc800078ec0ff */
[----:B------:R-:W-:-:S13]  /*4530*/  ISETP.NE.AND P1, PT, R4, 0xff, PT ;  /* 0x000000ff0400780c */ /* 0x000fda0003f25270 */
[--C-:B------:R-:W-:Y:S02]  /*4540*/  @P1 SHF.R.U32.HI R0, RZ, 0x16, R19.reuse ;  /* 0x00000016ff001819 */ /* 0x100fe40000011613 */
[----:B------:R-:W-:Y:S02]  /*4550*/  @P1 LOP3.LUT P0, RZ, R4, 0x3fffff, R19, 0xf8, !PT ;  /* 0x003fffff04ff1812 */ /* 0x000fe4000780f813 */
[----:B------:R-:W-:-:S04]  /*4560*/  @P1 LOP3.LUT R0, R0, 0x1, RZ, 0xc0, !PT ;  /* 0x0000000100001812 */ /* 0x000fc800078ec0ff */
[----:B------:R-:W-:Y:S01]  /*4570*/  @P1 ISETP.EQ.U32.AND P2, PT, R0, 0x1, P0 ;  /* 0x000000010000180c */ /* 0x000fe20000742070 */
[----:B------:R-:W-:Y:S01]  /*4580*/  @P1 VIADD R0, R6, 0x1 ;  /* 0x0000000106001836 */ /* 0x000fe20000000000 */
[----:B------:R-:W-:Y:S02]  /*4590*/  PLOP3.LUT P0, PT, PT, PT, PT, 0x80, 0x8 ;  /* 0x000000000008781c */ /* 0x000fe40003f0f070 */
[----:B------:R-:W-:-:S13]  /*45a0*/  @P1 PLOP3.LUT P0, PT, P2, PT, PT, 0x80, 0x8 ;  /* 0x000000000008181c */ /* 0x000fda000170f070 */
[----:B------:R-:W-:-:S05]  /*45b0*/  @!P0 IADD3 R0, PT, PT, R6, RZ, RZ ;  /* 0x000000ff06008210 */ /* 0x000fca0007ffe0ff */
[----:B------:R-:W-:-:S05]  /*45c0*/  @P1 IMAD.MOV.U32 R5, RZ, RZ, R0 ;  /* 0x000000ffff051224 */ /* 0x000fca00078e0000 */
[----:B------:R0:W-:Y:S01]  /*45d0*/  STG.E.U8 desc[UR36][R2.64], R5 ;  /* 0x0000000502007986 */ /* 0x0001e2000c101124 */
[----:B------:R-:W-:Y:S05]  /*45e0*/  BRA `(.L_x_7540) ;  /* 0x00000000001c7947 */ /* 0x000fea0003800000 */
.L_x_7568:
[----:B01--4-:R-:W-:-:S06]  /*45f0*/  IMAD.U32 R4, R19, 0x10000, RZ ;  /* 0x0001000013047824 */ /* 0x013fcc00078e00ff */
[----:B------:R-:W0:Y:S02]  /*4600*/  F2I.U64.TRUNC R4, R4 ;  /* 0x0000000400047311 */ /* 0x000e24000020d800 */
[----:B0-----:R0:W-:Y:S01]  /*4610*/  STG.E.64 desc[UR36][R2.64], R4 ;  /* 0x0000000402007986 */ /* 0x0011e2000c101b24 */
[----:B------:R-:W-:Y:S05]  /*4620*/  BRA `(.L_x_7540) ;  /* 0x00000000000c7947 */ /* 0x000fea0003800000 */
.L_x_7567:
[----:B0-----:R-:W-:-:S06]  /*4630*/  IMAD.U32 R19, R19, 0x10000, RZ ;  /* 0x0001000013137824 */ /* 0x001fcc00078e00ff */
[----:B------:R-:W0:Y:S02]  /*4640*/  F2I.FTZ.U32.TRUNC.NTZ R19, R19 ;  /* 0x0000001300137305 */ /* 0x000e24000021f000 */
[----:B0-----:R0:W-:Y:S02]  /*4650*/  STG.E desc[UR36][R2.64], R19 ;  /* 0x0000001302007986 */ /* 0x0011e4000c101924 */
.L_x_7540:
[----:B------:R-:W-:-:S07]  /*4660*/  VIADD R17, R17, 0x80 ;  /* 0x0000008011117836 */ /* 0x000fce0000000000 */
.L_x_7465:
[----:B------:R-:W-:Y:S05]  /*4670*/  BSYNC.RECONVERGENT B6 ;  /* 0x0000000000067941 */ /* 0x000fea0003800200 */
.L_x_7464:
[----:B------:R-:W5:Y:S01]  /*4680*/  LDCU UR4, c[0x0][0x380] ;  /* 0x00007000ff0477ac */ /* 0x000f620008000800 */
[----:B------:R-:W-:Y:S01]  /*4690*/  BSSY.RECONVERGENT B6, `(.L_x_7571) ;  /* 0x0000457000067945 */ /* 0x000fe20003800200 */
[----:B-----5:R-:W-:-:S13]  /*46a0*/  ISETP.GE.AND P0, PT, R17, UR4, PT ;  /* 0x0000000411007c0c */ /* 0x020fda000bf06270 */
[----:B------:R-:W-:Y:S05]  /*46b0*/  @P0 BRA `(.L_x_7572) ;  /* 0x0000004400500947 */ /* 0x000fea0003800000 */
[----:B------:R-:W5:Y:S01]  /*46c0*/  LDCU UR4, c[0x0][0x388] ;  /* 0x00007100ff0477ac */ /* 0x000f620008000800 */
[----:B------:R-:W-:Y:S02]  /*46d0*/  HFMA2 R18, -RZ, RZ, 0, 0 ;  /* 0x00000000ff127431 */ /* 0x000fe400000001ff */
[----:B0-----:R-:W-:Y:S02]  /*46e0*/  IMAD.MOV.U32 R0, RZ, RZ, RZ ;  /* 0x000000ffff007224 */ /* 0x001fe400078e00ff */
[----:B------:R-:W-:Y:S01]  /*46f0*/  IMAD.MOV.U32 R16, RZ, RZ, RZ ;  /* 0x000000ffff107224 */ /* 0x000fe200078e00ff */
[----:B-----5:R-:W-:-:S09]  /*4700*/  UISETP.NE.AND UP0, UPT, UR4, URZ, UPT ;  /* 0x000000ff0400728c */ /* 0x020fd2000bf05270 */
[----:B------:R-:W-:Y:S05]  /*4710*/  BRA.U !UP0, `(.L_x_7573) ;  /* 0x0000001508707547 */ /* 0x000fea000b800000 */
[----:B------:R-:W1:Y:S01]  /*4720*/  LDCU.64 UR4, c[0x0][0x390] ;  /* 0x00007200ff0477ac */ /* 0x000e620008000a00 */
[----:B------:R-:W-:Y:S01]  /*4730*/  IMAD.MOV.U32 R16, RZ, RZ, RZ ;  /* 0x000000ffff107224 */ /* 0x000fe200078e00ff */
[----:B------:R-:W0:Y:S01]  /*4740*/  LDCU UR6, c[0x0][0x38c] ;  /* 0x00007180ff0677ac */ /* 0x000e220008000800 */
[----:B------:R-:W5:Y:S01]  /*4750*/  LDCU.64 UR8, c[0x0][0x4b8] ;  /* 0x00009700ff0877ac */ /* 0x000f620008000a00 */
[----:B------:R-:W-:Y:S01]  /*4760*/  UISETP.NE.AND UP0, UPT, UR39, URZ, UPT ;  /* 0x000000ff2700728c */ /* 0x000fe2000bf05270 */
[----:B-123--:R-:W-:Y:S01]  /*4770*/  IMAD.HI.U32 R2, R17, UR4, R16 ;  /* 0x0000000411027c27 */ /* 0x00efe2000f8e0010 */
[----:B------:R-:W1:Y:S04]  /*4780*/  LDCU UR4, c[0x0][0x4c0] ;  /* 0x00009800ff0477ac */ /* 0x000e680008000800 */
[----:B------:R-:W-:-:S05]  /*4790*/  SHF.R.U32.HI R3, RZ, UR5, R2 ;  /* 0x00000005ff037c19 */ /* 0x000fca0008011602 */
[----:B------:R-:W-:-:S04]  /*47a0*/  IMAD.MOV R18, RZ, RZ, -R3 ;  /* 0x000000ffff127224 */ /* 0x000fc800078e0a03 */
[----:B0-----:R-:W-:-:S04]  /*47b0*/  IMAD R18, R18, UR6, R17 ;  /* 0x0000000612127c24 */ /* 0x001fc8000f8e0211 */
[C---:B-----5:R-:W-:Y:S02]  /*47c0*/  IMAD R16, R18.reuse, UR8, RZ ;  /* 0x0000000812107c24 */ /* 0x060fe4000f8e02ff */
[C---:B------:R-:W-:Y:S02]  /*47d0*/  IMAD R0, R18.reuse, UR9, RZ ;  /* 0x0000000912007c24 */ /* 0x040fe4000f8e02ff */
[----:B-1----:R-:W-:Y:S01]  /*47e0*/  IMAD R18, R18, UR4, RZ ;  /* 0x0000000412127c24 */ /* 0x002fe2000f8e02ff */
[----:B------:R-:W-:Y:S06]  /*47f0*/  BRA.U !UP0, `(.L_x_7573) ;  /* 0x0000001508387547 */ /* 0x000fec000b800000 */
[----:B------:R-:W4:Y:S01]  /*4800*/  LDCU.64 UR6, c[0x0][0x398] ;  /* 0x00007300ff0677ac */ /* 0x000f220008000a00 */
[----:B------:R-:W-:Y:S01]  /*4810*/  MOV R2, RZ ;  /* 0x000000ff00027202 */ /* 0x000fe20000000f00 */
[----:B------:R-:W0:Y:S01]  /*4820*/  LDCU UR4, c[0x0][0x3a0] ;  /* 0x00007400ff0477ac */ /* 0x000e220008000800 */
[----:B------:R-:W1:Y:S01]  /*4830*/  LDCU UR5, c[0x0][0x4c4] ;  /* 0x00009880ff0577ac */ /* 0x000e620008000800 */
[----:B------:R-:W2:Y:S01]  /*4840*/  LDCU.64 UR8, c[0x0][0x4c8] ;  /* 0x00009900ff0877ac */ /* 0x000ea20008000a00 */
[----:B------:R-:W-:Y:S01]  /*4850*/  UISETP.NE.AND UP0, UPT, UR38, 0x2, UPT ;  /* 0x000000022600788c */ /* 0x000fe2000bf05270 */
[----:B----4-:R-:W-:-:S05]  /*4860*/  IMAD.HI.U32 R4, R3, UR7, R2 ;  /* 0x0000000703047c27 */ /* 0x010fca000f8e0002 */
[----:B0-----:R-:W-:-:S05]  /*4870*/  SHF.R.U32.HI R5, RZ, UR4, R4 ;  /* 0x00000004ff057c19 */ /* 0x001fca0008011604 */
[----:B------:R-:W-:-:S04]  /*4880*/  IMAD.MOV R2, RZ, RZ, -R5 ;  /* 0x000000ffff027224 */ /* 0x000fc800078e0a05 */
[----:B------:R-:W-:-:S04]  /*4890*/  IMAD R3, R2, UR6, R3 ;  /* 0x0000000602037c24 */ /* 0x000fc8000f8e0203 */
[C---:B-1----:R-:W-:Y:S02]  /*48a0*/  IMAD R16, R3.reuse, UR5, R16 ;  /* 0x0000000503107c24 */ /* 0x042fe4000f8e0210 */
[C---:B--2---:R-:W-:Y:S02]  /*48b0*/  IMAD R0, R3.reuse, UR8, R0 ;  /* 0x0000000803007c24 */ /* 0x044fe4000f8e0200 */
        /* <DEDUP_REMOVED lines=59> */
[----:B------:R-:W-:Y:S01]  /*4c70*/  HFMA2 R4, -RZ, RZ, 0, 0 ;  /* 0x00000000ff047431 */ /* 0x000fe200000001ff */
        /* <DEDUP_REMOVED lines=69> */
[----:B------:R-:W-:Y:S01]  /*50d0*/  MOV R2, RZ ;  /* 0x000000ff00027202 */ /* 0x000fe20000000f00 */
        /* <DEDUP_REMOVED lines=192> */
.L_x_7573:
[----:B------:R-:W1:Y:S01]  /*5ce0*/  LDCU.64 UR6, c[0x0][0x5f0] ;  /* 0x0000be00ff0677ac */ /* 0x000e620008000a00 */
[----:B------:R-:W-:-:S04]  /*5cf0*/  UPRMT UR4, UR40, 0x7771, URZ ;  /* 0x0000777128047896 */ /* 0x000fc800080000ff */
[----:B------:R-:W-:Y:S01]  /*5d00*/  UISETP.GT.AND UP0, UPT, UR4, 0x9, UPT ;  /* 0x000000090400788c */ /* 0x000fe2000bf04270 */
[----:B-123--:R-:W-:-:S05]  /*5d10*/  IADD3 R2, P0, PT, R0, UR6, RZ ;  /* 0x0000000600027c10 */ /* 0x00efca000ff1e0ff */
        /* <DEDUP_REMOVED lines=15> */
.L_x_7577:
[----:B------:R-:W2:Y:S02]  /*5e10*/  LDG.E.U8 R2, desc[UR36][R2.64] ;  /* 0x0000002402027981 */ /* 0x000ea4000c1e1100 */
[----:B--2---:R-:W-:-:S04]  /*5e20*/  I2FP.F32.U32 R0, R2 ;  /* 0x0000000200007245 */ /* 0x004fc80000201000 */
[----:B------:R-:W-:-:S04]  /*5e30*/  F2FP.BF16.F32.PACK_AB R0, RZ, R0 ;  /* 0x00000000ff00723e */ /* 0x000fc800000010ff */
[----:B------:R-:W-:Y:S01]  /*5e40*/  PRMT R19, R0, 0x7610, R19 ;  /* 0x0000761000137816 */ /* 0x000fe20000000013 */
[----:B------:R-:W-:Y:S06]  /*5e50*/  BRA `(.L_x_7579) ;  /* 0x0000000c00e07947 */ /* 0x000fec0003800000 */
.L_x_7576:
        /* <DEDUP_REMOVED lines=11> */
.L_x_7581:
[----:B------:R-:W2:Y:S02]  /*5f10*/  LDG.E R2, desc[UR36][R2.64] ;  /* 0x0000002402027981 */ /* 0x000ea4000c1e1900 */
[----:B--2---:R-:W-:-:S04]  /*5f20*/  I2FP.F32.S32 R0, R2 ;  /* 0x0000000200007245 */ /* 0x004fc80000201400 */
[----:B------:R-:W-:-:S04]  /*5f30*/  F2FP.BF16.F32.PACK_AB R0, RZ, R0 ;  /* 0x00000000ff00723e */ /* 0x000fc800000010ff */
[----:B------:R-:W-:Y:S01]  /*5f40*/  PRMT R19, R0, 0x7610, R19 ;  /* 0x0000761000137816 */ /* 0x000fe20000000013 */
[----:B------:R-:W-:Y:S06]  /*5f50*/  BRA `(.L_x_7579) ;  /* 0x0000000c00a07947 */ /* 0x000fec0003800000 */
.L_x_7580:
[----:B------:R-:W2:Y:S02]  /*5f60*/  LDG.E.U16 R2, desc[UR36][R2.64] ;  /* 0x0000002402027981 */ /* 0x000ea4000c1e1500 */
[----:B--2---:R-:W0:Y:S02]  /*5f70*/  I2F.S16 R0, R2 ;  /* 0x0000000200007306 */ /* 0x004e240000101400 */
[----:B0-----:R-:W-:-:S04]  /*5f80*/  F2FP.BF16.F32.PACK_AB R0, RZ, R0 ;  /* 0x00000000ff00723e */ /* 0x001fc800000010ff */
[----:B------:R-:W-:Y:S01]  /*5f90*/  PRMT R19, R0, 0x7610, R19 ;  /* 0x0000761000137816 */ /* 0x000fe20000000013 */
[----:B------:R-:W-:Y:S06]  /*5fa0*/  BRA `(.L_x_7579) ;  /* 0x0000000c008c7947 */ /* 0x000fec0003800000 */
.L_x_7575:
        /* <DEDUP_REMOVED lines=9> */
.L_x_7583:
[----:B------:R-:W2:Y:S02]  /*6040*/  LDG.E.U16 R0, desc[UR36][R2.64] ;  /* 0x0000002402007981 */ /* 0x000ea4000c1e1500 */
[----:B--2---:R-:W-:-:S05]  /*6050*/  HADD2.F32 R0, -RZ, R0.H0_H0 ;  /* 0x20000000ff007230 */ /* 0x004fca0000004100 */
[----:B------:R-:W-:-:S04]  /*6060*/  F2FP.BF16.F32.PACK_AB R0, RZ, R0 ;  /* 0x00000000ff00723e */ /* 0x000fc800000010ff */
[----:B------:R-:W-:Y:S01]  /*6070*/  PRMT R19, R0, 0x7610, R19 ;  /* 0x0000761000137816 */ /* 0x000fe20000000013 */
[----:B------:R-:W-:Y:S06]  /*6080*/  BRA `(.L_x_7579) ;  /* 0x0000000c00547947 */ /* 0x000fec0003800000 */
.L_x_7582:
        /* <DEDUP_REMOVED lines=9> */
.L_x_7585:
[----:B------:R-:W2:Y:S02]  /*6120*/  LDG.E.U16 R2, desc[UR36][R2.64] ;  /* 0x0000002402027981 */ /* 0x000ea4000c1e1500 */
[----:B--2---:R-:W-:-:S05]  /*6130*/  HADD2.F32 R0, -RZ, R2.H0_H0 ;  /* 0x20000002ff007230 */ /* 0x004fca0000004100 */
[----:B------:R-:W-:-:S04]  /*6140*/  F2FP.BF16.F32.PACK_AB R0, RZ, R0 ;  /* 0x00000000ff00723e */ /* 0x000fc800000010ff */
[----:B------:R-:W-:Y:S01]  /*6150*/  PRMT R19, R0, 0x7610, R19 ;  /* 0x0000761000137816 */ /* 0x000fe20000000013 */
[----:B------:R-:W-:Y:S06]  /*6160*/  BRA `(.L_x_7579) ;  /* 0x0000000c001c7947 */ /* 0x000fec0003800000 */
.L_x_7584:
        /* <DEDUP_REMOVED lines=13> */
.L_x_7574:
        /* <DEDUP_REMOVED lines=14> */
.L_x_7588:
        /* <DEDUP_REMOVED lines=13> */
.L_x_7587:
[----:B------:R-:W-:-:S09]  /*63f0*/  UISETP.NE.AND UP0, UPT, UR4, 0xf, UPT ;  /* 0x0000000f0400788c */ /* 0x000fd2000bf05270 */
[----:B------:R-:W-:Y:S05]  /*6400*/  BRA.U !UP0, `(.L_x_7589) ;  /* 0x00000001089c7547 */ /* 0x000fea000b800000 */
[----:B------:R-:W-:-:S09]  /*6410*/  UISETP.NE.AND UP0, UPT, UR4, 0x17, UPT ;  /* 0x000000170400788c */ /* 0x000fd2000bf05270 */
[----:B------:R-:W-:Y:S05]  /*6420*/  BRA.U !UP0, `(.L_x_7590) ;  /* 0x00000001085c7547 */ /* 0x000fea000b800000 */
[----:B------:R-:W-:-:S09]  /*6430*/  UISETP.NE.AND UP0, UPT, UR4, 0x18, UPT ;  /* 0x000000180400788c */ /* 0x000fd2000bf05270 */
[----:B------:R-:W-:Y:S05]  /*6440*/  BRA.U UP0, `(.L_x_7578) ;  /* 0x0000000500f87547 */ /* 0x000fea000b800000 */
[----:B------:R-:W2:Y:S01]  /*6450*/  LDG.E.U8 R0, desc[UR36][R2.64] ;  /* 0x0000002402007981 */ /* 0x000ea2000c1e1100 */
[----:B------:R-:W-:Y:S01]  /*6460*/  MOV R6, 0x1f ;  /* 0x0000001f00067802 */ /* 0x000fe20000000f00 */
[----:B--2---:R-:W-:-:S05]  /*6470*/  IMAD.SHL.U32 R0, R0, 0x1000000, RZ ;  /* 0x0100000000007824 */ /* 0x004fca00078e00ff */
[C---:B----4-:R-:W-:Y:S02]  /*6480*/  LOP3.LUT R4, R0.reuse, 0x7f000000, RZ, 0xc0, !PT ;  /* 0x7f00000000047812 */ /* 0x050fe400078ec0ff */
[----:B------:R-:W-:Y:S02]  /*6490*/  LOP3.LUT P0, RZ, R0, 0x7f000000, RZ, 0xc0, !PT ;  /* 0x7f00000000ff7812 */ /* 0x000fe4000780c0ff */
[----:B------:R-:W0:Y:S02]  /*64a0*/  FLO.U32 R5, R4 ;  /* 0x0000000400057300 */ /* 0x000e2400000e0000 */
[----:B0-----:R-:W-:-:S05]  /*64b0*/  IMAD.MOV R5, RZ, RZ, -R5 ;  /* 0x000000ffff057224 */ /* 0x001fca00078e0a05 */
[----:B------:R-:W-:-:S05]  /*64c0*/  VIADDMNMX.U32 R5, R5, R6, 0x4, !PT ;  /* 0x0000000405057446 */ /* 0x000fca0007800006 */
[----:B------:R-:W-:-:S04]  /*64d0*/  VIADD R5, R5, 0xfffffffc ;  /* 0xfffffffc05057836 */ /* 0x000fc80000000000 */
[----:B------:R-:W-:Y:S01]  /*64e0*/  IMAD.SHL.U32 R7, R5, 0x800000, RZ ;  /* 0x0080000005077824 */ /* 0x000fe200078e00ff */
[C---:B------:R-:W-:Y:S01]  /*64f0*/  SHF.L.U32 R6, R4.reuse, R5, RZ ;  /* 0x0000000504067219 */ /* 0x040fe200000006ff */
[----:B------:R-:W-:-:S03]  /*6500*/  VIADD R5, R4, 0x1000000 ;  /* 0x0100000004057836 */ /* 0x000fc60000000000 */
[----:B------:R-:W-:Y:S02]  /*6510*/  LEA.HI R6, R6, -R7, RZ, 0x1c ;  /* 0x8000000706067211 */ /* 0x000fe400078fe0ff */
[----:B------:R-:W-:Y:S02]  /*6520*/  SHF.R.S32.HI R5, RZ, 0x8, R5 ;  /* 0x00000008ff057819 */ /* 0x000fe40000011405 */
[----:B------:R-:W-:-:S04]  /*6530*/  IADD3 R6, PT, PT, R6, 0x3c000000, RZ ;  /* 0x3c00000006067810 */ /* 0x000fc80007ffe0ff */
[----:B------:R-:W-:-:S04]  /*6540*/  LOP3.LUT R5, R6, 0x7f800000, R5, 0xf8, !PT ;  /* 0x7f80000006057812 */ /* 0x000fc800078ef805 */
[----:B------:R-:W-:-:S04]  /*6550*/  SEL R5, R5, RZ, P0 ;  /* 0x000000ff05057207 */ /* 0x000fc80000000000 */
[----:B------:R-:W-:-:S04]  /*6560*/  LOP3.LUT R5, R5, 0x80000000, R0, 0xf8, !PT ;  /* 0x8000000005057812 */ /* 0x000fc800078ef800 */
[----:B------:R-:W-:-:S04]  /*6570*/  F2FP.BF16.F32.PACK_AB R5, RZ, R5 ;  /* 0x00000005ff05723e */ /* 0x000fc800000010ff */
[----:B------:R-:W-:Y:S01]  /*6580*/  PRMT R19, R5, 0x7610, R19 ;  /* 0x0000761005137816 */ /* 0x000fe20000000013 */
[----:B------:R-:W-:Y:S06]  /*6590*/  BRA `(.L_x_7579) ;  /* 0x0000000800107947 */ /* 0x000fec0003800000 */
.L_x_7590:
[----:B------:R-:W2:Y:S02]  /*65a0*/  LDG.E.U8 R2, desc[UR36][R2.64] ;  /* 0x0000002402027981 */ /* 0x000ea4000c1e1100 */
[C---:B--2---:R-:W-:Y:S02]  /*65b0*/  IMAD.SHL.U32 R0, R2.reuse, 0x2000000, RZ ;  /* 0x0200000002007824 */ /* 0x044fe400078e00ff */
[----:B----4-:R-:W-:-:S03]  /*65c0*/  IMAD.SHL.U32 R5, R2, 0x100, RZ ;  /* 0x0000010002057824 */ /* 0x010fc600078e00ff */
[----:B------:R-:W-:-:S13]  /*65d0*/  ISETP.GE.U32.AND P0, PT, R0, 0x8000000, PT ;  /* 0x080000000000780c */ /* 0x000fda0003f06070 */
[C---:B------:R-:W-:Y:S02]  /*65e0*/  @!P0 LOP3.LUT R4, R5.reuse, 0x7f00, RZ, 0xc0, !PT ;  /* 0x00007f0005048812 */ /* 0x040fe400078ec0ff */
[----:B------:R-:W-:Y:S02]  /*65f0*/  @P0 LEA.HI R0, R0, 0x70000000, RZ, 0x1c ;  /* 0x7000000000000811 */ /* 0x000fe400078fe0ff */
[----:B------:R-:W-:Y:S02]  /*6600*/  @!P0 LOP3.LUT R4, R4, 0x3f000000, RZ, 0xfc, !PT ;  /* 0x3f00000004048812 */ /* 0x000fe400078efcff */
[----:B------:R-:W-:Y:S01]  /*6610*/  PRMT R5, R5, 0x9910, RZ ;  /* 0x0000991005057816 */ /* 0x000fe200000000ff */
[----:B------:R-:W-:Y:S02]  /*6620*/  @P0 FMUL.FTZ R0, R0, 1.9259299443872358531e-34 ;  /* 0x0780000000000820 */ /* 0x000fe40000410000 */
[----:B------:R-:W-:-:S05]  /*6630*/  @!P0 FADD.FTZ R0, R4, -0.5 ;  /* 0xbf00000004008421 */ /* 0x000fca0000010000 */
[----:B------:R-:W-:-:S04]  /*6640*/  LOP3.LUT R0, R0, 0x80000000, R5, 0xf8, !PT ;  /* 0x8000000000007812 */ /* 0x000fc800078ef805 */
[----:B------:R-:W-:-:S04]  /*6650*/  F2FP.BF16.F32.PACK_AB R0, RZ, R0 ;  /* 0x00000000ff00723e */ /* 0x000fc800000010ff */
[----:B------:R-:W-:Y:S01]  /*6660*/  PRMT R19, R0, 0x7610, R19 ;  /* 0x0000761000137816 */ /* 0x000fe20000000013 */
[----:B------:R-:W-:Y:S06]  /*6670*/  BRA `(.L_x_7579) ;  /* 0x0000000400d87947 */ /* 0x000fec0003800000 */
.L_x_7589:
[----:B------:R0:W5:Y:S01]  /*6680*/  LDG.E.U16 R19, desc[UR36][R2.64] ;  /* 0x0000002402137981 */ /* 0x000162000c1e1500 */
[----:B------:R-:W-:Y:S05]  /*6690*/  BRA `(.L_x_7579) ;  /* 0x0000000400d07947 */ /* 0x000fea0003800000 */
.L_x_7586:
        /* <DEDUP_REMOVED lines=13> */
.L_x_7593:
[----:B------:R-:W2:Y:S01]  /*6770*/  LDG.E.U8 R3, desc[UR36][R2.64] ;  /* 0x0000002402037981 */ /* 0x000ea2000c1e1100 */
[----:B------:R-:W-:Y:S01]  /*6780*/  BSSY.RECONVERGENT B0, `(.L_x_7594) ;  /* 0x0000018000007945 */ /* 0x000fe20003800200 */
[----:B------:R-:W-:Y:S01]  /*6790*/  IMAD.MOV.U32 R0, RZ, RZ, RZ ;  /* 0x000000ffff007224 */ /* 0x000fe200078e00ff */
        /* <DEDUP_REMOVED lines=8> */
[----:B------:R-:W-:-:S04]  /*6820*/  SHF.R.U32.HI R0, RZ, 0x7, R3 ;  /* 0x00000007ff007819 */ /* 0x000fc80000011603 */
[----:B------:R-:W-:Y:S02]  /*6830*/  SHF.L.U32 R7, R0, 0x1f, RZ ;  /* 0x0000001f00077819 */ /* 0x000fe400000006ff */
[----:B------:R-:W-:-:S05]  /*6840*/  LOP3.LUT R0, R3, 0x7, RZ, 0xc0, !PT ;  /* 0x0000000703007812 */ /* 0x000fca00078ec0ff */
[----:B------:R-:W-:Y:S05]  /*6850*/  @P0 BRA `(.L_x_7597) ;  /* 0x0000000000180947 */ /* 0x000fea0003800000 */
[----:B------:R-:W0:Y:S02]  /*6860*/  FLO.U32 R3, R0 ;  /* 0x0000000000037300 */ /* 0x000e2400000e0000 */
[----:B0-----:R-:W-:-:S04]  /*6870*/  IADD3 R3, PT, PT, -R3, 0x1f, RZ ;  /* 0x0000001f03037810 */ /* 0x001fc80007ffe1ff */
[----:B------:R-:W-:Y:S01]  /*6880*/  IADD3 R2, PT, PT, R2, 0x1d, -R3 ;  /* 0x0000001d02027810 */ /* 0x000fe20007ffe803 */
[----:B----4-:R-:W-:-:S05]  /*6890*/  VIADD R5, R3, 0xffffffe4 ;  /* 0xffffffe403057836 */ /* 0x010fca0000000000 */
[----:B------:R-:W-:-:S04]  /*68a0*/  SHF.L.U32 R5, R0, R5, RZ ;  /* 0x0000000500057219 */ /* 0x000fc800000006ff */
[----:B------:R-:W-:-:S07]  /*68b0*/  LOP3.LUT R0, R5, 0x7, RZ, 0xc0, !PT ;  /* 0x0000000705007812 */ /* 0x000fce00078ec0ff */
.L_x_7597:
[----:B------:R-:W-:Y:S05]  /*68c0*/  BSYNC.RECONVERGENT B1 ;  /* 0x0000000000017941 */ /* 0x000fea0003800200 */
.L_x_7596:
[----:B------:R-:W-:Y:S01]  /*68d0*/  IMAD.SHL.U32 R0, R0, 0x100000, RZ ;  /* 0x0010000000007824 */ /* 0x000fe200078e00ff */
[----:B------:R-:W-:-:S04]  /*68e0*/  LEA R2, R2, 0x3b800000, 0x17 ;  /* 0x3b80000002027811 */ /* 0x000fc800078eb8ff */
[----:B------:R-:W-:-:S07]  /*68f0*/  LOP3.LUT R0, R2, R0, R7, 0xfe, !PT ;  /* 0x0000000002007212 */ /* 0x000fce00078efe07 */
.L_x_7595:
[----:B------:R-:W-:Y:S05]  /*6900*/  BSYNC.RECONVERGENT B0 ;  /* 0x0000000000007941 */ /* 0x000fea0003800200 */
.L_x_7594:
[----:B------:R-:W-:-:S04]  /*6910*/  F2FP.BF16.F32.PACK_AB R0, RZ, R0 ;  /* 0x00000000ff00723e */ /* 0x000fc800000010ff */
[----:B------:R-:W-:Y:S01]  /*6920*/  PRMT R19, R0, 0x7610, R19 ;  /* 0x0000761000137816 */ /* 0x000fe20000000013 */
[----:B------:R-:W-:Y:S06]  /*6930*/  BRA `(.L_x_7579) ;  /* 0x0000000400287947 */ /* 0x000fec0003800000 */
.L_x_7592:
        /* <DEDUP_REMOVED lines=21> */
.L_x_7601:
[----:B------:R-:W-:Y:S05]  /*6a90*/  BSYNC.RECONVERGENT B1 ;  /* 0x0000000000017941 */ /* 0x000fea0003800200 */
.L_x_7600:
[----:B------:R-:W-:Y:S01]  /*6aa0*/  IMAD.SHL.U32 R0, R0, 0x200000, RZ ;  /* 0x0020000000007824 */ /* 0x000fe200078e00ff */
[----:B------:R-:W-:-:S04]  /*6ab0*/  LEA R2, R2, 0x37800000, 0x17 ;  /* 0x3780000002027811 */ /* 0x000fc800078eb8ff */
[----:B------:R-:W-:-:S07]  /*6ac0*/  LOP3.LUT R0, R2, R0, R7, 0xfe, !PT ;  /* 0x0000000002007212 */ /* 0x000fce00078efe07 */
.L_x_7599:
[----:B------:R-:W-:Y:S05]  /*6ad0*/  BSYNC.RECONVERGENT B0 ;  /* 0x0000000000007941 */ /* 0x000fea0003800200 */
.L_x_7598:
[----:B------:R-:W-:-:S04]  /*6ae0*/  F2FP.BF16.F32.PACK_AB R0, RZ, R0 ;  /* 0x00000000ff00723e */ /* 0x000fc800000010ff */
[----:B------:R-:W-:Y:S01]  /*6af0*/  PRMT R19, R0, 0x7610, R19 ;  /* 0x0000761000137816 */ /* 0x000fe20000000013 */
[----:B------:R-:W-:Y:S06]  /*6b00*/  BRA `(.L_x_7579) ;  /* 0x0000000000b47947 */ /* 0x000fec0003800000 */
.L_x_7591:
[----:B------:R-:W-:-:S09]  /*6b10*/  UISETP.NE.AND UP0, UPT, UR4, 0x1c, UPT ;  /* 0x0000001c0400788c */ /* 0x000fd2000bf05270 */
[----:B------:R-:W-:Y:S05]  /*6b20*/  BRA.U !UP0, `(.L_x_7602) ;  /* 0x00000001089c7547 */ /* 0x000fea000b800000 */
[----:B------:R-:W-:-:S09]  /*6b30*/  UISETP.NE.AND UP0, UPT, UR4, 0x1d, UPT ;  /* 0x0000001d0400788c */ /* 0x000fd2000bf05270 */
[----:B------:R-:W-:Y:S05]  /*6b40*/  BRA.U !UP0, `(.L_x_7603) ;  /* 0x0000000108807547 */ /* 0x000fea000b800000 */
[----:B------:R-:W-:-:S09]  /*6b50*/  UISETP.NE.AND UP0, UPT, UR4, 0x2c, UPT ;  /* 0x0000002c0400788c */ /* 0x000fd2000bf05270 */
[----:B------:R-:W-:Y:S05]  /*6b60*/  BRA.U UP0, `(.L_x_7578) ;  /* 0x0000000100307547 */ /* 0x000fea000b800000 */
        /* <DEDUP_REMOVED lines=8> */
.L_x_7605:
[----:B------:R-:W-:Y:S05]  /*6bf0*/  BSYNC.RECONVERGENT B0 ;  /* 0x0000000000007941 */ /* 0x000fea0003800200 */
.L_x_7604:
[----:B------:R-:W-:-:S04]  /*6c00*/  F2FP.BF16.F32.PACK_AB R0, RZ, R0 ;  /* 0x00000000ff00723e */ /* 0x000fc800000010ff */
[----:B------:R-:W-:Y:S01]  /*6c10*/  PRMT R19, R0, 0x7610, R19 ;  /* 0x0000761000137816 */ /* 0x000fe20000000013 */
[----:B------:R-:W-:Y:S06]  /*6c20*/  BRA `(.L_x_7579) ;  /* 0x00000000006c7947 */ /* 0x000fec0003800000 */
.L_x_7578:
[----:B------:R-:W-:Y:S01]  /*6c30*/  MOV R2, 0x180 ;  /* 0x0000018000027802 */ /* 0x000fe20000000f00 */
[----:B------:R-:W4:Y:S01]  /*6c40*/  LDCU.64 UR4, c[0x4][0x170] ;  /* 0x01002e00ff0477ac */ /* 0x000f220008000a00 */
[----:B------:R-:W-:Y:S02]  /*6c50*/  IMAD.MOV.U32 R8, RZ, RZ, 0x4e ;  /* 0x0000004eff087424 */ /* 0x000fe400078e00ff */
[----:B------:R-:W-:Y:S01]  /*6c60*/  IMAD.MOV.U32 R12, RZ, RZ, 0x1 ;  /* 0x00000001ff0c7424 */ /* 0x000fe200078e00ff */
[----:B------:R-:W0:Y:S01]  /*6c70*/  LDCU.64 UR6, c[0x4][0x178] ;  /* 0x01002f00ff0677ac */ /* 0x000e220008000a00 */
[----:B------:R-:W1:Y:S01]  /*6c80*/  LDC.64 R2, c[0x4][R2] ;  /* 0x0100000002027b82 */ /* 0x000e620000000a00 */
[----:B------:R-:W-:Y:S01]  /*6c90*/  IMAD.MOV.U32 R13, RZ, RZ, RZ ;  /* 0x000000ffff0d7224 */ /* 0x000fe200078e00ff */
[----:B------:R-:W2:Y:S01]  /*6ca0*/  LDCU.64 UR8, c[0x4][0x78] ;  /* 0x01000f00ff0877ac */ /* 0x000ea20008000a00 */
[----:B----4-:R-:W-:Y:S02]  /*6cb0*/  IMAD.U32 R4, RZ, RZ, UR4 ;  /* 0x00000004ff047e24 */ /* 0x010fe4000f8e00ff */
[----:B------:R-:W-:-:S02]  /*6cc0*/  IMAD.U32 R5, RZ, RZ, UR5 ;  /* 0x00000005ff057e24 */ /* 0x000fc4000f8e00ff */
[----:B0-----:R-:W-:Y:S02]  /*6cd0*/  IMAD.U32 R6, RZ, RZ, UR6 ;  /* 0x00000006ff067e24 */ /* 0x001fe4000f8e00ff */
[----:B------:R-:W-:Y:S01]  /*6ce0*/  IMAD.U32 R7, RZ, RZ, UR7 ;  /* 0x00000007ff077e24 */ /* 0x000fe2000f8e00ff */
[----:B--2---:R-:W-:Y:S01]  /*6cf0*/  MOV R10, UR8 ;  /* 0x00000008000a7c02 */ /* 0x004fe20008000f00 */
[----:B------:R-:W-:-:S07]  /*6d00*/  IMAD.U32 R11, RZ, RZ, UR9 ;  /* 0x00000009ff0b7e24 */ /* 0x000fce000f8e00ff */
[----:B------:R-:W-:-:S07]  /*6d10*/  LEPC R20, `(.L_x_7606) ;  /* 0x000000001014794e */ /* 0x000fce0000000000 */
[----:B-1----:R-:W-:Y:S05]  /*6d20*/  CALL.ABS.NOINC R2 ;  /* 0x0000000002007343 */ /* 0x002fea0003c00000 */
.L_x_7606:
[----:B------:R-:W-:Y:S01]  /*6d30*/  PRMT R19, RZ, 0x7610, R19 ;  /* 0x00007610ff137816 */ /* 0x000fe20000000013 */
[----:B------:R-:W-:Y:S06]  /*6d40*/  BRA `(.L_x_7579) ;  /* 0x0000000000247947 */ /* 0x000fec0003800000 */
.L_x_7603:
[----:B------:R-:W2:Y:S02]  /*6d50*/  LDG.E.64 R2, desc[UR36][R2.64] ;  /* 0x0000002402027981 */ /* 0x000ea4000c1e1b00 */
[----:B--2---:R-:W0:Y:S02]  /*6d60*/  I2F.U64 R0, R2 ;  /* 0x0000000200007312 */ /* 0x004e240000301000 */
[----:B0-----:R-:W-:-:S04]  /*6d70*/  F2FP.BF16.F32.PACK_AB R0, RZ, R0 ;  /* 0x00000000ff00723e */ /* 0x001fc800000010ff */
[----:B------:R-:W-:Y:S01]  /*6d80*/  PRMT R19, R0, 0x7610, R19 ;  /* 0x0000761000137816 */ /* 0x000fe20000000013 */
[----:B------:R-:W-:Y:S06]  /*6d90*/  BRA `(.L_x_7579) ;  /* 0x0000000000107947 */ /* 0x000fec0003800000 */
.L_x_7602:
[----:B------:R-:W2:Y:S02]  /*6da0*/  LDG.E R2, desc[UR36][R2.64] ;  /* 0x0000002402027981 */ /* 0x000ea4000c1e1900 */
[----:B--2---:R-:W-:-:S04]  /*6db0*/  I2FP.F32.U32 R0, R2 ;  /* 0x0000000200007245 */ /* 0x004fc80000201000 */
[----:B------:R-:W-:-:S04]  /*6dc0*/  F2FP.BF16.F32.PACK_AB R0, RZ, R0 ;  /* 0x00000000ff00723e */ /* 0x000fc800000010ff */
[----:B------:R-:W-:-:S07]  /*6dd0*/  PRMT R19, R0, 0x7610, R19 ;  /* 0x0000761000137816 */ /* 0x000fce0000000013 */
.L_x_7579:
[----:B------:R-:W4:Y:S01]  /*6de0*/  LDCU.64 UR6, c[0x0][0x5f8] ;  /* 0x0000bf00ff0677ac */ /* 0x000f220008000a00 */
[----:B------:R-:W-:-:S04]  /*6df0*/  UPRMT UR4, UR40, 0x7772, URZ ;  /* 0x0000777228047896 */ /* 0x000fc800080000ff */
[----:B------:R-:W-:Y:S01]  /*6e00*/  UISETP.GT.AND UP0, UPT, UR4, 0x9, UPT ;  /* 0x000000090400788c */ /* 0x000fe2000bf04270 */
[----:B----4-:R-:W-:-:S04]  /*6e10*/  IADD3 R4, P0, PT, R18, UR6, RZ ;  /* 0x0000000612047c10 */ /* 0x010fc8000ff1e0ff */
[----:B------:R-:W-:-:S04]  /*6e20*/  IADD3.X R5, PT, PT, RZ, UR7, RZ, P0, !PT ;  /* 0x00000007ff057c10 */ /* 0x000fc800087fe4ff */
        /* <DEDUP_REMOVED lines=11> */
.L_x_7610:
[----:B------:R4:W5:Y:S01]  /*6ee0*/  LDG.E.U8 R0, desc[UR36][R4.64] ;  /* 0x0000002404007981 */ /* 0x000962000c1e1100 */
[----:B------:R-:W-:Y:S05]  /*6ef0*/  BRA `(.L_x_7612) ;  /* 0x0000000c005c7947 */ /* 0x000fea0003800000 */
.L_x_7609:
        /* <DEDUP_REMOVED lines=8> */
.L_x_7614:
[----:B------:R3:W5:Y:S01]  /*6f80*/  LDG.E.U8 R0, desc[UR36][R4.64] ;  /* 0x0000002404007981 */ /* 0x000762000c1e1100 */
[----:B------:R-:W-:Y:S05]  /*6f90*/  BRA `(.L_x_7612) ;  /* 0x0000000c00347947 */ /* 0x000fea0003800000 */
.L_x_7613:
[----:B------:R1:W5:Y:S01]  /*6fa0*/  LDG.E.U16 R0, desc[UR36][R4.64] ;  /* 0x0000002404007981 */ /* 0x000362000c1e1500 */
[----:B------:R-:W-:Y:S05]  /*6fb0*/  BRA `(.L_x_7612) ;  /* 0x0000000c002c7947 */ /* 0x000fea0003800000 */
.L_x_7608:
        /* <DEDUP_REMOVED lines=10> */
.L_x_7616:
[----:B0-----:R-:W2:Y:S02]  /*7060*/  LDG.E.U16 R2, desc[UR36][R4.64] ;  /* 0x0000002404027981 */ /* 0x001ea4000c1e1500 */
[----:B--2---:R-:W-:-:S06]  /*7070*/  HADD2.F32 R2, -RZ, R2.H0_H0 ;  /* 0x20000002ff027230 */ /* 0x004fcc0000004100 */
[----:B------:R-:W0:Y:S02]  /*7080*/  F2I.S64.TRUNC R2, R2 ;  /* 0x0000000200027311 */ /* 0x000e24000020d900 */
[----:B0-----:R-:W-:Y:S01]  /*7090*/  PRMT R0, R2, 0x7610, R0 ;  /* 0x0000761002007816 */ /* 0x001fe20000000000 */
[----:B------:R-:W-:Y:S06]  /*70a0*/  BRA `(.L_x_7612) ;  /* 0x0000000800f07947 */ /* 0x000fec0003800000 */
.L_x_7615:
        /* <DEDUP_REMOVED lines=10> */
.L_x_7618:
[----:B------:R-:W0:Y:S02]  /*7150*/  LDG.E.U16 R4, desc[UR36][R4.64] ;  /* 0x0000002404047981 */ /* 0x000e24000c1e1500 */
[----:B0-----:R-:W-:-:S06]  /*7160*/  HADD2.F32 R2, -RZ, R4.H0_H0 ;  /* 0x20000004ff027230 */ /* 0x001fcc0000004100 */
[----:B------:R-:W0:Y:S02]  /*7170*/  F2I.S64.TRUNC R2, R2 ;  /* 0x0000000200027311 */ /* 0x000e24000020d900 */
[----:B0-----:R-:W-:Y:S01]  /*7180*/  PRMT R0, R2, 0x7610, R0 ;  /* 0x0000761002007816 */ /* 0x001fe20000000000 */
[----:B------:R-:W-:Y:S06]  /*7190*/  BRA `(.L_x_7612) ;  /* 0x0000000800b47947 */ /* 0x000fec0003800000 */
.L_x_7617:
[----:B0-----:R-:W2:Y:S02]  /*71a0*/  LDG.E.64 R2, desc[UR36][R4.64] ;  /* 0x0000002404027981 */ /* 0x001ea4000c1e1b00 */
[----:B--2---:R-:W0:Y:S02]  /*71b0*/  F2I.S64.F64.TRUNC R2, R2 ;  /* 0x0000000200027311 */ /* 0x004e24000030d900 */
[----:B0-----:R-:W-:Y:S01]  /*71c0*/  PRMT R0, R2, 0x7610, R0 ;  /* 0x0000761002007816 */ /* 0x001fe20000000000 */
[----:B------:R-:W-:Y:S06]  /*71d0*/  BRA `(.L_x_7612) ;  /* 0x0000000800a47947 */ /* 0x000fec0003800000 */
.L_x_7607:
        /* <DEDUP_REMOVED lines=12> */
.L_x_7621:
[----:B------:R-:W0:Y:S02]  /*72a0*/  LDG.E.64 R4, desc[UR36][R4.64] ;  /* 0x0000002404047981 */ /* 0x000e24000c1e1b00 */
[----:B0-----:R-:W0:Y:S02]  /*72b0*/  F2I.S64.F64.TRUNC R2, R4 ;  /* 0x0000000400027311 */ /* 0x001e24000030d900 */
[----:B0-----:R-:W-:Y:S01]  /*72c0*/  PRMT R0, R2, 0x7610, R0 ;  /* 0x0000761002007816 */ /* 0x001fe20000000000 */
[----:B------:R-:W-:Y:S06]  /*72d0*/  BRA `(.L_x_7612) ;  /* 0x0000000800647947 */ /* 0x000fec0003800000 */
.L_x_7620:
        /* <DEDUP_REMOVED lines=13> */
[----:B------:R-:W-:-:S05]  /*73b0*/  VIADDMNMX.U32 R3, R3, R6, 0x4, !PT ;  /* 0x0000000403037446 */ /* 0x000fca0007800006 */
[----:B------:R-:W-:-:S05]  /*73c0*/  VIADD R3, R3, 0xfffffffc ;  /* 0xfffffffc03037836 */ /* 0x000fca0000000000 */
[C---:B------:R-:W-:Y:S02]  /*73d0*/  SHF.L.U32 R6, R2.reuse, R3, RZ ;  /* 0x0000000302067219 */ /* 0x040fe400000006ff */
[----:B------:R-:W-:Y:S01]  /*73e0*/  SHF.L.U32 R7, R3, 0x17, RZ ;  /* 0x0000001703077819 */ /* 0x000fe200000006ff */
        /* <DEDUP_REMOVED lines=10> */
.L_x_7623:
[----:B0-----:R-:W2:Y:S02]  /*7490*/  LDG.E.U8 R3, desc[UR36][R4.64] ;  /* 0x0000002404037981 */ /* 0x001ea4000c1e1100 */
[C---:B--2---:R-:W-:Y:S02]  /*74a0*/  IMAD.SHL.U32 R0, R3.reuse, 0x2000000, RZ ;  /* 0x0200000003007824 */ /* 0x044fe400078e00ff */
[----:B------:R-:W-:-:S03]  /*74b0*/  IMAD.SHL.U32 R3, R3, 0x100, RZ ;  /* 0x0000010003037824 */ /* 0x000fc600078e00ff */
[----:B------:R-:W-:-:S13]  /*74c0*/  ISETP.GE.U32.AND P0, PT, R0, 0x8000000, PT ;  /* 0x080000000000780c */ /* 0x000fda0003f06070 */
[C---:B------:R-:W-:Y:S02]  /*74d0*/  @!P0 LOP3.LUT R2, R3.reuse, 0x7f00, RZ, 0xc0, !PT ;  /* 0x00007f0003028812 */ /* 0x040fe400078ec0ff */
[----:B------:R-:W-:Y:S02]  /*74e0*/  @P0 LEA.HI R0, R0, 0x70000000, RZ, 0x1c ;  /* 0x7000000000000811 */ /* 0x000fe400078fe0ff */
[----:B------:R-:W-:Y:S02]  /*74f0*/  @!P0 LOP3.LUT R2, R2, 0x3f000000, RZ, 0xfc, !PT ;  /* 0x3f00000002028812 */ /* 0x000fe400078efcff */
[----:B------:R-:W-:Y:S01]  /*7500*/  PRMT R3, R3, 0x9910, RZ ;  /* 0x0000991003037816 */ /* 0x000fe200000000ff */
[----:B------:R-:W-:Y:S02]  /*7510*/  @P0 FMUL.FTZ R0, R0, 1.9259299443872358531e-34 ;  /* 0x0780000000000820 */ /* 0x000fe40000410000 */
[----:B------:R-:W-:-:S05]  /*7520*/  @!P0 FADD.FTZ R0, R2, -0.5 ;  /* 0xbf00000002008421 */ /* 0x000fca0000010000 */
[----:B------:R-:W-:-:S06]  /*7530*/  LOP3.LUT R3, R0, 0x80000000, R3, 0xf8, !PT ;  /* 0x8000000000037812 */ /* 0x000fcc00078ef803 */
[----:B------:R-:W0:Y:S02]  /*7540*/  F2I.S64.TRUNC R2, R3 ;  /* 0x0000000300027311 */ /* 0x000e24000020d900 */
[----:B0-----:R-:W-:Y:S01]  /*7550*/  PRMT R0, R2, 0x7610, R0 ;  /* 0x0000761002007816 */ /* 0x001fe20000000000 */
[----:B------:R-:W-:Y:S06]  /*7560*/  BRA `(.L_x_7612) ;  /* 0x0000000400c07947 */ /* 0x000fec0003800000 */
.L_x_7622:
[----:B0-----:R-:W2:Y:S02]  /*7570*/  LDG.E.U16 R2, desc[UR36][R4.64] ;  /* 0x0000002404027981 */ /* 0x001ea4000c1e1500 */
[----:B--2---:R-:W-:-:S06]  /*7580*/  SHF.L.U32 R2, R2, 0x10, RZ ;  /* 0x0000001002027819 */ /* 0x004fcc00000006ff */
[----:B------:R-:W0:Y:S02]  /*7590*/  F2I.S64.TRUNC R2, R2 ;  /* 0x0000000200027311 */ /* 0x000e24000020d900 */
[----:B0-----:R-:W-:Y:S01]  /*75a0*/  PRMT R0, R2, 0x7610, R0 ;  /* 0x0000761002007816 */ /* 0x001fe20000000000 */
[----:B------:R-:W-:Y:S06]  /*75b0*/  BRA `(.L_x_7612) ;  /* 0x0000000400ac7947 */ /* 0x000fec0003800000 */
.L_x_7619:
        /* <DEDUP_REMOVED lines=10> */
.L_x_7626:
        /* <DEDUP_REMOVED lines=21> */
.L_x_7630:
[----:B------:R-:W-:Y:S05]  /*77b0*/  BSYNC.RECONVERGENT B1 ;  /* 0x0000000000017941 */ /* 0x000fea0003800200 */
.L_x_7629:
[----:B------:R-:W-:Y:S02]  /*77c0*/  SHF.L.U32 R0, R0, 0x14, RZ ;  /* 0x0000001400007819 */ /* 0x000fe400000006ff */
[----:B------:R-:W-:-:S04]  /*77d0*/  LEA R2, R2, 0x3b800000, 0x17 ;  /* 0x3b80000002027811 */ /* 0x000fc800078eb8ff */
[----:B------:R-:W-:-:S07]  /*77e0*/  LOP3.LUT R2, R2, R0, R7, 0xfe, !PT ;  /* 0x0000000002027212 */ /* 0x000fce00078efe07 */
.L_x_7628:
[----:B------:R-:W-:Y:S05]  /*77f0*/  BSYNC.RECONVERGENT B0 ;  /* 0x0000000000007941 */ /* 0x000fea0003800200 */
.L_x_7627:
[----:B------:R-:W0:Y:S02]  /*7800*/  F2I.S64.TRUNC R2, R2 ;  /* 0x0000000200027311 */ /* 0x000e24000020d900 */
[----:B0-----:R-:W-:Y:S01]  /*7810*/  PRMT R0, R2, 0x7610, R0 ;  /* 0x0000761002007816 */ /* 0x001fe20000000000 */
[----:B------:R-:W-:Y:S06]  /*7820*/  BRA `(.L_x_7612) ;  /* 0x0000000400107947 */ /* 0x000fec0003800000 */
.L_x_7625:
        /* <DEDUP_REMOVED lines=21> */
.L_x_7634:
[----:B------:R-:W-:Y:S05]  /*7980*/  BSYNC.RECONVERGENT B1 ;  /* 0x0000000000017941 */ /* 0x000fea0003800200 */
.L_x_7633:
[----:B------:R-:W-:Y:S02]  /*7990*/  SHF.L.U32 R0, R0, 0x15, RZ ;  /* 0x0000001500007819 */ /* 0x000fe400000006ff */
[----:B------:R-:W-:-:S04]  /*79a0*/  LEA R2, R2, 0x37800000, 0x17 ;  /* 0x3780000002027811 */ /* 0x000fc800078eb8ff */
[----:B------:R-:W-:-:S07]  /*79b0*/  LOP3.LUT R2, R2, R0, R7, 0xfe, !PT ;  /* 0x0000000002027212 */ /* 0x000fce00078efe07 */
.L_x_7632:
[----:B------:R-:W-:Y:S05]  /*79c0*/  BSYNC.RECONVERGENT B0 ;  /* 0x0000000000007941 */ /* 0x000fea0003800200 */
.L_x_7631:
[----:B------:R-:W0:Y:S02]  /*79d0*/  F2I.S64.TRUNC R2, R2 ;  /* 0x0000000200027311 */ /* 0x000e24000020d900 */
[----:B0-----:R-:W-:Y:S01]  /*79e0*/  PRMT R0, R2, 0x7610, R0 ;  /* 0x0000761002007816 */ /* 0x001fe20000000000 */
[----:B------:R-:W-:Y:S06]  /*79f0*/  BRA `(.L_x_7612) ;  /* 0x00000000009c7947 */ /* 0x000fec0003800000 */
.L_x_7624:
        /* <DEDUP_REMOVED lines=14> */
.L_x_7638:
[----:B------:R-:W-:Y:S05]  /*7ae0*/  BSYNC.RECONVERGENT B0 ;  /* 0x0000000000007941 */ /* 0x000fea0003800200 */
.L_x_7637:
[----:B------:R-:W0:Y:S02]  /*7af0*/  F2I.S64.TRUNC R2, R2 ;  /* 0x0000000200027311 */ /* 0x000e24000020d900 */
[----:B0-----:R-:W-:Y:S01]  /*7b00*/  PRMT R0, R2, 0x7610, R0 ;  /* 0x0000761002007816 */ /* 0x001fe20000000000 */
[----:B------:R-:W-:Y:S06]  /*7b10*/  BRA `(.L_x_7612) ;  /* 0x0000000000547947 */ /* 0x000fec0003800000 */
.L_x_7611:
[----:B0-----:R-:W-:Y:S01]  /*7b20*/  MOV R2, 0x180 ;  /* 0x0000018000027802 */ /* 0x001fe20000000f00 */
        /* <DEDUP_REMOVED lines=14> */
[----:B--2--5:R-:W-:Y:S05]  /*7c10*/  CALL.ABS.NOINC R2 ;  /* 0x0000000002007343 */ /* 0x024fea0003c00000 */
.L_x_7639:
[----:B------:R-:W-:Y:S01]  /*7c20*/  PRMT R0, RZ, 0x7610, R0 ;  /* 0x00007610ff007816 */ /* 0x000fe20000000000 */
[----:B------:R-:W-:Y:S06]  /*7c30*/  BRA `(.L_x_7612) ;  /* 0x00000000000c7947 */ /* 0x000fec0003800000 */
.L_x_7636:
[----:B------:R1:W5:Y:S01]  /*7c40*/  LDG.E.U8 R0, desc[UR36][R4.64] ;  /* 0x0000002404007981 */ /* 0x000362000c1e1100 */
[----:B------:R-:W-:Y:S05]  /*7c50*/  BRA `(.L_x_7612) ;  /* 0x0000000000047947 */ /* 0x000fea0003800000 */
.L_x_7635:
[----:B------:R1:W5:Y:S02]  /*7c60*/  LDG.E.U8 R0, desc[UR36][R4.64] ;  /* 0x0000002404007981 */ /* 0x000364000c1e1100 */
.L_x_7612:
        /* <DEDUP_REMOVED lines=9> */
[----:B------:R-:W-:-:S03]  /*7d00*/  IMAD.X R3, RZ, RZ, UR5, P0 ;  /* 0x00000005ff037e24 */ /* 0x000fc600080e06ff */
        /* <DEDUP_REMOVED lines=11> */
[----:B0-----:R-:W-:-:S04]  /*7dc0*/  SHF.L.U32 R0, R19, 0x10, RZ ;  /* 0x0000001013007819 */ /* 0x001fc800000006ff */
[----:B-1--4-:R-:W0:Y:S02]  /*7dd0*/  F2I.FTZ.TRUNC.NTZ R5, R0 ;  /* 0x0000000000057305 */ /* 0x012e24000021f100 */
[----:B0-----:R0:W-:Y:S01]  /*7de0*/  STG.E.U8 desc[UR36][R2.64], R5 ;  /* 0x0000000502007986 */ /* 0x0011e2000c101124 */
[----:B------:R-:W-:Y:S05]  /*7df0*/  BRA `(.L_x_7645) ;  /* 0x0000000c007c7947 */ /* 0x000fea0003800000 */
.L_x_7643:
[----:B01--4-:R-:W-:-:S06]  /*7e00*/  IMAD.U32 R5, R19, 0x10000, RZ ;  /* 0x0001000013057824 */ /* 0x013fcc00078e00ff */
[----:B------:R-:W0:Y:S02]  /*7e10*/  F2I.S64.TRUNC R4, R5 ;  /* 0x0000000500047311 */ /* 0x000e24000020d900 */
[----:B0-----:R0:W-:Y:S01]  /*7e20*/  STG.E.U8 desc[UR36][R2.64], R4 ;  /* 0x0000000402007986 */ /* 0x0011e2000c101124 */
[----:B------:R-:W-:Y:S05]  /*7e30*/  BRA `(.L_x_7645) ;  /* 0x0000000c006c7947 */ /* 0x000fea0003800000 */
.L_x_7642:
        /* <DEDUP_REMOVED lines=10> */
.L_x_7647:
[----:B0-----:R-:W-:-:S06]  /*7ee0*/  IMAD.U32 R19, R19, 0x10000, RZ ;  /* 0x0001000013137824 */ /* 0x001fcc00078e00ff */
[----:B------:R-:W0:Y:S02]  /*7ef0*/  F2I.FTZ.TRUNC.NTZ R19, R19 ;  /* 0x0000001300137305 */ /* 0x000e24000021f100 */
[----:B0-----:R0:W-:Y:S01]  /*7f00*/  STG.E desc[UR36][R2.64], R19 ;  /* 0x0000001302007986 */ /* 0x0011e2000c101924 */
[----:B------:R-:W-:Y:S05]  /*7f10*/  BRA `(.L_x_7645) ;  /* 0x0000000c00347947 */ /* 0x000fea0003800000 */
.L_x_7646:
[----:B0-----:R-:W-:-:S06]  /*7f20*/  IMAD.U32 R19, R19, 0x10000, RZ ;  /* 0x0001000013137824 */ /* 0x001fcc00078e00ff */
[----:B------:R-:W0:Y:S02]  /*7f30*/  F2I.FTZ.TRUNC.NTZ R19, R19 ;  /* 0x0000001300137305 */ /* 0x000e24000021f100 */
[----:B0-----:R0:W-:Y:S01]  /*7f40*/  STG.E.U16 desc[UR36][R2.64], R19 ;  /* 0x0000001302007986 */ /* 0x0011e2000c101524 */
[----:B------:R-:W-:Y:S05]  /*7f50*/  BRA `(.L_x_7645) ;  /* 0x0000000c00247947 */ /* 0x000fea0003800000 */
.L_x_7641:
[----:B------:R-:W-:-:S09]  /*7f60*/  UISETP.GT.AND UP0, UPT, UR6, 0x6, UPT ;  /* 0x000000060600788c */ /* 0x000fd2000bf04270 */
[----:B------:R-:W-:Y:S05]  /*7f70*/  BRA.U UP0, `(.L_x_7648) ;  /* 0x00000001002c7547 */ /* 0x000fea000b800000 */
[----:B------:R-:W-:-:S09]  /*7f80*/  UISETP.NE.AND UP0, UPT, UR6, 0x5, UPT ;  /* 0x000000050600788c */ /* 0x000fd2000bf05270 */
[----:B------:R-:W-:Y:S05]  /*7f90*/  BRA.U !UP0, `(.L_x_7649) ;  /* 0x0000000108147547 */ /* 0x000fea000b800000 */
[----:B------:R-:W-:-:S09]  /*7fa0*/  UISETP.NE.AND UP0, UPT, UR6, 0x6, UPT ;  /* 0x000000060600788c */ /* 0x000fd2000bf05270 */
[----:B------:R-:W-:Y:S05]  /*7fb0*/  BRA.U UP0, `(.L_x_7644) ;  /* 0x0000000900307547 */ /* 0x000fea000b800000 */
[----:B0-----:R-:W-:-:S05]  /*7fc0*/  SHF.L.U32 R19, R19, 0x10, RZ ;  /* 0x0000001013137819 */ /* 0x001fca00000006ff */
[----:B------:R0:W-:Y:S01]  /*7fd0*/  STG.E desc[UR36][R2.64], R19 ;  /* 0x0000001302007986 */ /* 0x0001e2000c101924 */
[----:B------:R-:W-:Y:S05]  /*7fe0*/  BRA `(.L_x_7645) ;  /* 0x0000000c00007947 */ /* 0x000fea0003800000 */
.L_x_7649:
[----:B0-----:R-:W-:-:S05]  /*7ff0*/  IMAD.U32 R0, R19, 0x10000, RZ ;  /* 0x0001000013007824 */ /* 0x001fca00078e00ff */
[----:B------:R-:W-:-:S05]  /*8000*/  F2FP.F16.F32.PACK_AB R0, RZ, R0 ;  /* 0x00000000ff00723e */ /* 0x000fca00000000ff */
[----:B------:R0:W-:Y:S01]  /*8010*/  STG.E.U16 desc[UR36][R2.64], R0 ;  /* 0x0000000002007986 */ /* 0x0001e2000c101524 */
[----:B------:R-:W-:Y:S05]  /*8020*/  BRA `(.L_x_7645) ;  /* 0x0000000800f07947 */ /* 0x000fea0003800000 */
.L_x_7648:
        /* <DEDUP_REMOVED lines=10> */
.L_x_7651:
[----:B0-----:R-:W-:-:S05]  /*80d0*/  IMAD.U32 R19, R19, 0x10000, RZ ;  /* 0x0001000013137824 */ /* 0x001fca00078e00ff */
[----:B-1--4-:R-:W-:-:S04]  /*80e0*/  F2FP.F16.F32.PACK_AB R5, RZ, R19 ;  /* 0x00000013ff05723e */ /* 0x012fc800000000ff */
[----:B------:R-:W-:-:S05]  /*80f0*/  PRMT R5, R5, 0x5410, RZ ;  /* 0x0000541005057816 */ /* 0x000fca00000000ff */
[----:B------:R0:W-:Y:S01]  /*8100*/  STG.E desc[UR36][R2.64], R5 ;  /* 0x0000000502007986 */ /* 0x0001e2000c101924 */
[----:B------:R-:W-:Y:S05]  /*8110*/  BRA `(.L_x_7645) ;  /* 0x0000000800b47947 */ /* 0x000fea0003800000 */
.L_x_7650:
[----:B01--4-:R-:W-:-:S05]  /*8120*/  SHF.L.U32 R4, R19, 0x10, RZ ;  /* 0x0000001013047819 */ /* 0x013fca00000006ff */
[----:B------:R-:W-:-:S06]  /*8130*/  FMUL.FTZ R4, R4, 1 ;  /* 0x3f80000004047820 */ /* 0x000fcc0000410000 */
[----:B------:R-:W0:Y:S02]  /*8140*/  F2F.F64.F32 R4, R4 ;  /* 0x0000000400047310 */ /* 0x000e240000201800 */
[----:B0-----:R0:W-:Y:S01]  /*8150*/  STG.E.64 desc[UR36][R2.64], R4 ;  /* 0x0000000402007986 */ /* 0x0011e2000c101b24 */
[----:B------:R-:W-:Y:S05]  /*8160*/  BRA `(.L_x_7645) ;  /* 0x0000000800a07947 */ /* 0x000fea0003800000 */
.L_x_7640:
[----:B------:R-:W-:-:S09]  /*8170*/  UISETP.GT.AND UP0, UPT, UR6, 0x18, UPT ;  /* 0x000000180600788c */ /* 0x000fd2000bf04270 */
[----:B------:R-:W-:Y:S05]  /*8180*/  BRA.U !UP0, `(.L_x_7652) ;  /* 0x0000000508607547 */ /* 0x000fea000b800000 */
        /* <DEDUP_REMOVED lines=12> */
.L_x_7655:
[----:B01--4-:R-:W-:Y:S01]  /*8250*/  IMAD.U32 R5, R19, 0x10000, RZ ;  /* 0x0001000013057824 */ /* 0x013fe200078e00ff */
[----:B------:R-:W-:Y:S01]  /*8260*/  BSSY.RECONVERGENT B0, `(.L_x_7656) ;  /* 0x0000013000007945 */ /* 0x000fe20003800200 */
[----:B------:R-:W-:-:S03]  /*8270*/  IMAD.MOV.U32 R0, RZ, RZ, 0x80 ;  /* 0x00000080ff007424 */ /* 0x000fc600078e00ff */
[----:B------:R-:W-:-:S04]  /*8280*/  LOP3.LUT R4, R5, 0x7fffffff, RZ, 0xc0, !PT ;  /* 0x7fffffff05047812 */ /* 0x000fc800078ec0ff */
[----:B------:R-:W-:-:S13]  /*8290*/  ISETP.GT.U32.AND P0, PT, R4, 0x437fffff, PT ;  /* 0x437fffff0400780c */ /* 0x000fda0003f04070 */
[----:B------:R-:W-:Y:S05]  /*82a0*/  @P0 BRA `(.L_x_7657) ;  /* 0x0000000000380947 */ /* 0x000fea0003800000 */
[----:B------:R-:W-:-:S13]  /*82b0*/  ISETP.GE.U32.AND P0, PT, R4, 0x3c000000, PT ;  /* 0x3c0000000400780c */ /* 0x000fda0003f06070 */
[----:B------:R-:W-:-:S04]  /*82c0*/  @P0 SHF.R.U32.HI R0, RZ, 0x14, R5 ;  /* 0x00000014ff000819 */ /* 0x000fc80000011605 */
[----:B------:R-:W-:-:S04]  /*82d0*/  @P0 LOP3.LUT R0, R0, 0x1, RZ, 0xc0, !PT ;  /* 0x0000000100000812 */ /* 0x000fc800078ec0ff */
[----:B------:R-:W-:-:S04]  /*82e0*/  @P0 IADD3 R0, PT, PT, R5, 0x487ffff, R0 ;  /* 0x0487ffff05000810 */ /* 0x000fc80007ffe000 */
[----:B------:R-:W-:-:S04]  /*82f0*/  @P0 SHF.R.U32.HI R0, RZ, 0x14, R0 ;  /* 0x00000014ff000819 */ /* 0x000fc80000011600 */
[----:B------:R-:W-:Y:S01]  /*8300*/  @P0 LOP3.LUT R0, R0, 0xff, RZ, 0xc0, !PT ;  /* 0x000000ff00000812 */ /* 0x000fe200078ec0ff */
[----:B------:R-:W-:Y:S06]  /*8310*/  @P0 BRA `(.L_x_7658) ;  /* 0x0000000000140947 */ /* 0x000fec0003800000 */
[----:B------:R-:W-:-:S05]  /*8320*/  FADD.FTZ R0, R4, 8192 ;  /* 0x4600000004007421 */ /* 0x000fca0000010000 */
[----:B------:R-:W-:Y:S02]  /*8330*/  LOP3.LUT P0, R4, R0, 0xff, RZ, 0xc0, !PT ;  /* 0x000000ff00047812 */ /* 0x000fe4000780c0ff */
[----:B------:R-:W-:-:S11]  /*8340*/  PRMT R0, RZ, 0x7610, R0 ;  /* 0x00007610ff007816 */ /* 0x000fd60000000000 */
[----:B------:R-:W-:Y:S05]  /*8350*/  @!P0 BRA `(.L_x_7657) ;  /* 0x00000000000c8947 */ /* 0x000fea0003800000 */
[----:B------:R-:W-:-:S07]  /*8360*/  IMAD.MOV.U32 R0, RZ, RZ, R4 ;  /* 0x000000ffff007224 */ /* 0x000fce00078e0004 */
.L_x_7658:
[----:B------:R-:W-:-:S04]  /*8370*/  SHF.R.U32.HI R5, RZ, 0x18, R5 ;  /* 0x00000018ff057819 */ /* 0x000fc80000011605 */
[----:B------:R-:W-:-:S07]  /*8380*/  LOP3.LUT R0, R0, 0x80, R5, 0xf8, !PT ;  /* 0x0000008000007812 */ /* 0x000fce00078ef805 */
.L_x_7657:
[----:B------:R-:W-:Y:S05]  /*8390*/  BSYNC.RECONVERGENT B0 ;  /* 0x0000000000007941 */ /* 0x000fea0003800200 */
.L_x_7656:
[----:B------:R0:W-:Y:S01]  /*83a0*/  STG.E.U8 desc[UR36][R2.64], R0 ;  /* 0x0000000002007986 */ /* 0x0001e2000c101124 */
[----:B------:R-:W-:Y:S05]  /*83b0*/  BRA `(.L_x_7645) ;  /* 0x00000008000c7947 */ /* 0x000fea0003800000 */
.L_x_7654:
[----:B01--4-:R-:W-:Y:S01]  /*83c0*/  SHF.L.U32 R5, R19, 0x10, RZ ;  /* 0x0000001013057819 */ /* 0x013fe200000006ff */
[----:B------:R-:W-:Y:S01]  /*83d0*/  BSSY.RECONVERGENT B0, `(.L_x_7659) ;  /* 0x0000013000007945 */ /* 0x000fe20003800200 */
[----:B------:R-:W-:Y:S02]  /*83e0*/  IMAD.MOV.U32 R0, RZ, RZ, 0x80 ;  /* 0x00000080ff007424 */ /* 0x000fe400078e00ff */
        /* <DEDUP_REMOVED lines=15> */
.L_x_7661:
[----:B------:R-:W-:-:S04]  /*84e0*/  SHF.R.U32.HI R5, RZ, 0x18, R5 ;  /* 0x00000018ff057819 */ /* 0x000fc80000011605 */
[----:B------:R-:W-:-:S07]  /*84f0*/  LOP3.LUT R0, R0, 0x80, R5, 0xf8, !PT ;  /* 0x0000008000007812 */ /* 0x000fce00078ef805 */
.L_x_7660:
[----:B------:R-:W-:Y:S05]  /*8500*/  BSYNC.RECONVERGENT B0 ;  /* 0x0000000000007941 */ /* 0x000fea0003800200 */
.L_x_7659:
[----:B------:R0:W-:Y:S01]  /*8510*/  STG.E.U8 desc[UR36][R2.64], R0 ;  /* 0x0000000002007986 */ /* 0x0001e2000c101124 */
[----:B------:R-:W-:Y:S05]  /*8520*/  BRA `(.L_x_7645) ;  /* 0x0000000400b07947 */ /* 0x000fea0003800000 */
.L_x_7653:
[----:B------:R-:W-:-:S09]  /*8530*/  UISETP.NE.AND UP0, UPT, UR6, 0x1c, UPT ;  /* 0x0000001c0600788c */ /* 0x000fd2000bf05270 */
[----:B------:R-:W-:Y:S05]  /*8540*/  BRA.U !UP0, `(.L_x_7662) ;  /* 0x0000000108607547 */ /* 0x000fea000b800000 */
[----:B------:R-:W-:-:S09]  /*8550*/  UISETP.NE.AND UP0, UPT, UR6, 0x1d, UPT ;  /* 0x0000001d0600788c */ /* 0x000fd2000bf05270 */
[----:B------:R-:W-:Y:S05]  /*8560*/  BRA.U !UP0, `(.L_x_7663) ;  /* 0x0000000108487547 */ /* 0x000fea000b800000 */
[----:B------:R-:W-:-:S09]  /*8570*/  UISETP.NE.AND UP0, UPT, UR6, 0x2c, UPT ;  /* 0x0000002c0600788c */ /* 0x000fd2000bf05270 */
[----:B------:R-:W-:Y:S05]  /*8580*/  BRA.U UP0, `(.L_x_7644) ;  /* 0x0000000100bc7547 */ /* 0x000fea000b800000 */
        /* <DEDUP_REMOVED lines=8> */
[----:B------:R-:W-:Y:S02]  /*8610*/  @P1 ISETP.EQ.U32.AND P2, PT, R0, 0x1, P0 ;  /* 0x000000010000180c */ /* 0x000fe40000742070 */
[----:B------:R-:W-:Y:S02]  /*8620*/  PLOP3.LUT P0, PT, PT, PT, PT, 0x80, 0x8 ;  /* 0x000000000008781c */ /* 0x000fe40003f0f070 */
[----:B------:R-:W-:Y:S02]  /*8630*/  @P1 PLOP3.LUT P0, PT, P2, PT, PT, 0x80, 0x8 ;  /* 0x000000000008181c */ /* 0x000fe4000170f070 */
[----:B------:R-:W-:-:S11]  /*8640*/  @P1 IADD3 R0, PT, PT, R6, 0x1, RZ ;  /* 0x0000000106001810 */ /* 0x000fd60007ffe0ff */
[----:B------:R-:W-:-:S04]  /*8650*/  @!P0 IMAD.MOV R0, RZ, RZ, R6 ;  /* 0x000000ffff008224 */ /* 0x000fc800078e0206 */
[----:B------:R-:W-:-:S05]  /*8660*/  @P1 IMAD.MOV.U32 R5, RZ, RZ, R0 ;  /* 0x000000ffff051224 */ /* 0x000fca00078e0000 */
[----:B------:R3:W-:Y:S01]  /*8670*/  STG.E.U8 desc[UR36][R2.64], R5 ;  /* 0x0000000502007986 */ /* 0x0007e2000c101124 */
[----:B------:R-:W-:Y:S05]  /*8680*/  BRA `(.L_x_7645) ;  /* 0x0000000400587947 */ /* 0x000fea0003800000 */
.L_x_7663:
[----:B01--4-:R-:W-:-:S06]  /*8690*/  IMAD.U32 R4, R19, 0x10000, RZ ;  /* 0x0001000013047824 */ /* 0x013fcc00078e00ff */
[----:B------:R-:W0:Y:S02]  /*86a0*/  F2I.U64.TRUNC R4, R4 ;  /* 0x0000000400047311 */ /* 0x000e24000020d800 */
[----:B0-----:R2:W-:Y:S01]  /*86b0*/  STG.E.64 desc[UR36][R2.64], R4 ;  /* 0x0000000402007986 */ /* 0x0015e2000c101b24 */
[----:B------:R-:W-:Y:S05]  /*86c0*/  BRA `(.L_x_7645) ;  /* 0x0000000400487947 */ /* 0x000fea0003800000 */
.L_x_7662:
[----:B0-----:R-:W-:-:S06]  /*86d0*/  IMAD.U32 R19, R19, 0x10000, RZ ;  /* 0x0001000013137824 */ /* 0x001fcc00078e00ff */
[----:B------:R-:W0:Y:S02]  /*86e0*/  F2I.FTZ.U32.TRUNC.NTZ R19, R19 ;  /* 0x0000001300137305 */ /* 0x000e24000021f000 */
[----:B0-----:R0:W-:Y:S01]  /*86f0*/  STG.E desc[UR36][R2.64], R19 ;  /* 0x0000001302007986 */ /* 0x0011e2000c101924 */
[----:B------:R-:W-:Y:S05]  /*8700*/  BRA `(.L_x_7645) ;  /* 0x0000000400387947 */ /* 0x000fea0003800000 */
.L_x_7652:
[----:B------:R-:W-:-:S09]  /*8710*/  UISETP.GT.AND UP0, UPT, UR6, 0xe, UPT ;  /* 0x0000000e0600788c */ /* 0x000fd2000bf04270 */
[----:B------:R-:W-:Y:S05]  /*8720*/  BRA.U UP0, `(.L_x_7664) ;  /* 0x00000001003c7547 */ /* 0x000fea000b800000 */
[----:B------:R-:W-:-:S09]  /*8730*/  UISETP.NE.AND UP0, UPT, UR6, 0xa, UPT ;  /* 0x0000000a0600788c */ /* 0x000fd2000bf05270 */
[----:B------:R-:W-:Y:S05]  /*8740*/  BRA.U !UP0, `(.L_x_7665) ;  /* 0x00000001081c7547 */ /* 0x000fea000b800000 */
[----:B------:R-:W-:-:S09]  /*8750*/  UISETP.NE.AND UP0, UPT, UR6, 0xb, UPT ;  /* 0x0000000b0600788c */ /* 0x000fd2000bf05270 */
[----:B------:R-:W-:Y:S05]  /*8760*/  BRA.U UP0, `(.L_x_7644) ;  /* 0x0000000100447547 */ /* 0x000fea000b800000 */
[----:B0-----:R-:W-:-:S04]  /*8770*/  SHF.L.U32 R19, R19, 0x10, RZ ;  /* 0x0000001013137819 */ /* 0x001fc800000006ff */
[----:B------:R-:W-:-:S04]  /*8780*/  FSETP.NEU.FTZ.AND P0, PT, R19, RZ, PT ;  /* 0x000000ff1300720b */ /* 0x000fc80003f1d000 */
[----:B-1--4-:R-:W-:-:S05]  /*8790*/  SEL R5, RZ, 0x1, !P0 ;  /* 0x00000001ff057807 */ /* 0x012fca0004000000 */
[----:B------:R0:W-:Y:S01]  /*87a0*/  STG.E.U8 desc[UR36][R2.64], R5 ;  /* 0x0000000502007986 */ /* 0x0001e2000c101124 */
[----:B------:R-:W-:Y:S05]  /*87b0*/  BRA `(.L_x_7645) ;  /* 0x00000004000c7947 */ /* 0x000fea0003800000 */
.L_x_7665:
[----:B0-----:R-:W-:Y:S01]  /*87c0*/  IMAD.U32 R19, R19, 0x10000, RZ ;  /* 0x0001000013137824 */ /* 0x001fe200078e00ff */
[----:B------:R-:W-:-:S03]  /*87d0*/  CS2R R6, SRZ ;  /* 0x0000000000067805 */ /* 0x000fc6000001ff00 */
[----:B-1--4-:R-:W-:-:S06]  /*87e0*/  FMUL.FTZ R4, R19, 1 ;  /* 0x3f80000013047820 */ /* 0x012fcc0000410000 */
[----:B------:R-:W0:Y:S02]  /*87f0*/  F2F.F64.F32 R4, R4 ;  /* 0x0000000400047310 */ /* 0x000e240000201800 */
[----:B0-----:R0:W-:Y:S01]  /*8800*/  STG.E.128 desc[UR36][R2.64], R4 ;  /* 0x0000000402007986 */ /* 0x0011e2000c101d24 */
[----:B------:R-:W-:Y:S05]  /*8810*/  BRA `(.L_x_7645) ;  /* 0x0000000000f47947 */ /* 0x000fea0003800000 */
.L_x_7664:
[----:B------:R-:W-:-:S09]  /*8820*/  UISETP.NE.AND UP0, UPT, UR6, 0xf, UPT ;  /* 0x0000000f0600788c */ /* 0x000fd2000bf05270 */
[----:B------:R-:W-:Y:S05]  /*8830*/  BRA.U !UP0, `(.L_x_7666) ;  /* 0x0000000108e87547 */ /* 0x000fea000b800000 */
[----:B------:R-:W-:-:S09]  /*8840*/  UISETP.NE.AND UP0, UPT, UR6, 0x17, UPT ;  /* 0x000000170600788c */ /* 0x000fd2000bf05270 */
[----:B------:R-:W-:Y:S05]  /*8850*/  BRA.U !UP0, `(.L_x_7667) ;  /* 0x0000000108907547 */ /* 0x000fea000b800000 */
[----:B------:R-:W-:-:S09]  /*8860*/  UISETP.NE.AND UP0, UPT, UR6, 0x18, UPT ;  /* 0x000000180600788c */ /* 0x000fd2000bf05270 */
[----:B------:R-:W-:Y:S05]  /*8870*/  BRA.U !UP0, `(.L_x_7668) ;  /* 0x0000000108447547 */ /* 0x000fea000b800000 */
.L_x_7644:
[----:B------:R-:W-:Y:S01]  /*8880*/  MOV R0, 0x180 ;  /* 0x0000018000007802 */ /* 0x000fe20000000f00 */
[----:B------:R-:W1:Y:S01]  /*8890*/  LDCU.64 UR4, c[0x4][0x170] ;  /* 0x01002e00ff0477ac */ /* 0x000e620008000a00 */
[----:B------:R-:W-:Y:S02]  /*88a0*/  HFMA2 R13, -RZ, RZ, 0, 0 ;  /* 0x00000000ff0d7431 */ /* 0x000fe400000001ff */
[----:B------:R-:W-:Y:S01]  /*88b0*/  IMAD.MOV.U32 R8, RZ, RZ, 0x65 ;  /* 0x00000065ff087424 */ /* 0x000fe200078e00ff */
[----:B------:R2:W3:Y:S01]  /*88c0*/  LDC.64 R2, c[0x4][R0] ;  /* 0x0100000000027b82 */ /* 0x0004e20000000a00 */
[----:B------:R-:W5:Y:S01]  /*88d0*/  LDCU.64 UR6, c[0x4][0x178] ;  /* 0x01002f00ff0677ac */ /* 0x000f620008000a00 */
[----:B------:R-:W-:Y:S01]  /*88e0*/  IMAD.MOV.U32 R12, RZ, RZ, 0x1 ;  /* 0x00000001ff0c7424 */ /* 0x000fe200078e00ff */
[----:B------:R-:W0:Y:S01]  /*88f0*/  LDCU.64 UR8, c[0x4][0x80] ;  /* 0x01001000ff0877ac */ /* 0x000e220008000a00 */
[----:B-1--4-:R-:W-:Y:S02]  /*8900*/  IMAD.U32 R4, RZ, RZ, UR4 ;  /* 0x00000004ff047e24 */ /* 0x012fe4000f8e00ff */
[----:B------:R-:W-:-:S02]  /*8910*/  IMAD.U32 R5, RZ, RZ, UR5 ;  /* 0x00000005ff057e24 */ /* 0x000fc4000f8e00ff */
[----:B-----5:R-:W-:Y:S01]  /*8920*/  IMAD.U32 R6, RZ, RZ, UR6 ;  /* 0x00000006ff067e24 */ /* 0x020fe2000f8e00ff */
[----:B------:R-:W-:Y:S01]  /*8930*/  MOV R7, UR7 ;  /* 0x0000000700077c02 */ /* 0x000fe20008000f00 */
[----:B0-----:R-:W-:Y:S02]  /*8940*/  IMAD.U32 R10, RZ, RZ, UR8 ;  /* 0x00000008ff0a7e24 */ /* 0x001fe4000f8e00ff */
[----:B--2---:R-:W-:-:S07]  /*8950*/  IMAD.U32 R11, RZ, RZ, UR9 ;  /* 0x00000009ff0b7e24 */ /* 0x004fce000f8e00ff */
[----:B------:R-:W-:-:S07]  /*8960*/  LEPC R20, `(.L_x_7669) ;  /* 0x000000001014794e */ /* 0x000fce0000000000 */
[----:B---3--:R-:W-:Y:S05]  /*8970*/  CALL.ABS.NOINC R2 ;  /* 0x0000000002007343 */ /* 0x008fea0003c00000 */
.L_x_7669:
[----:B------:R-:W-:Y:S05]  /*8980*/  BRA `(.L_x_7645) ;  /* 0x0000000000987947 */ /* 0x000fea0003800000 */
.L_x_7668:
[----:B0-----:R-:W-:Y:S01]  /*8990*/  IMAD.U32 R19, R19, 0x10000, RZ ;  /* 0x0001000013137824 */ /* 0x001fe200078e00ff */
[----:B------:R-:W-:Y:S01]  /*89a0*/  BSSY.RECONVERGENT B0, `(.L_x_7670) ;  /* 0x000000c000007945 */ /* 0x000fe20003800200 */
[----:B------:R-:W-:-:S03]  /*89b0*/  IMAD.MOV.U32 R0, RZ, RZ, 0x7f ;  /* 0x0000007fff007424 */ /* 0x000fc600078e00ff */
[----:B-1--4-:R-:W-:Y:S02]  /*89c0*/  LOP3.LUT R4, R19, 0x7fffffff, RZ, 0xc0, !PT ;  /* 0x7fffffff13047812 */ /* 0x012fe400078ec0ff */
[----:B------:R-:W-:Y:S02]  /*89d0*/  SHF.R.U32.HI R5, RZ, 0x18, R19 ;  /* 0x00000018ff057819 */ /* 0x000fe40000011613 */
[----:B------:R-:W-:-:S13]  /*89e0*/  ISETP.GT.U32.AND P0, PT, R4, 0x43efffff, PT ;  /* 0x43efffff0400780c */ /* 0x000fda0003f04070 */
[----:B------:R-:W-:Y:S05]  /*89f0*/  @P0 BRA `(.L_x_7671) ;  /* 0x0000000000180947 */ /* 0x000fea0003800000 */
[----:B------:R-:W-:-:S13]  /*8a00*/  ISETP.GE.U32.AND P0, PT, R4, 0x3c800000, PT ;  /* 0x3c8000000400780c */ /* 0x000fda0003f06070 */
[----:B------:R-:W-:-:S04]  /*8a10*/  @P0 SHF.R.U32.HI R0, RZ, 0x14, R19 ;  /* 0x00000014ff000819 */ /* 0x000fc80000011613 */
[----:B------:R-:W-:-:S04]  /*8a20*/  @P0 LOP3.LUT R0, R0, 0x1, RZ, 0xc0, !PT ;  /* 0x0000000100000812 */ /* 0x000fc800078ec0ff */
[----:B------:R-:W-:-:S04]  /*8a30*/  @P0 IADD3 R0, PT, PT, R19, 0x407ffff, R0 ;  /* 0x0407ffff13000810 */ /* 0x000fc80007ffe000 */
[----:B------:R-:W-:Y:S01]  /*8a40*/  @P0 SHF.R.U32.HI R0, RZ, 0x14, R0 ;  /* 0x00000014ff000819 */ /* 0x000fe20000011600 */
[----:B------:R-:W-:-:S07]  /*8a50*/  @!P0 FADD.FTZ R0, R4, 16384 ;  /* 0x4680000004008421 */ /* 0x000fce0000010000 */
.L_x_7671:
[----:B------:R-:W-:Y:S05]  /*8a60*/  BSYNC.RECONVERGENT B0 ;  /* 0x0000000000007941 */ /* 0x000fea0003800200 */
.L_x_7670:
[----:B------:R-:W-:-:S05]  /*8a70*/  LOP3.LUT R5, R0, 0x80, R5, 0xf8, !PT ;  /* 0x0000008000057812 */ /* 0x000fca00078ef805 */
[----:B------:R0:W-:Y:S01]  /*8a80*/  STG.E.U8 desc[UR36][R2.64], R5 ;  /* 0x0000000502007986 */ /* 0x0001e2000c101124 */
[----:B------:R-:W-:Y:S05]  /*8a90*/  BRA `(.L_x_7645) ;  /* 0x0000000000547947 */ /* 0x000fea0003800000 */
.L_x_7667:
[----:B01--4-:R-:W-:Y:S01]  /*8aa0*/  IMAD.U32 R5, R19, 0x10000, RZ ;  /* 0x0001000013057824 */ /* 0x013fe200078e00ff */
[----:B------:R-:W-:Y:S04]  /*8ab0*/  BSSY.RECONVERGENT B0, `(.L_x_7672) ;  /* 0x000000e000007945 */ /* 0x000fe80003800200 */
[----:B------:R-:W-:-:S04]  /*8ac0*/  LOP3.LUT R4, R5, 0x7fffffff, RZ, 0xc0, !PT ;  /* 0x7fffffff05047812 */ /* 0x000fc800078ec0ff */
[----:B------:R-:W-:-:S13]  /*8ad0*/  ISETP.GT.U32.AND P0, PT, R4, 0x477fffff, PT ;  /* 0x477fffff0400780c */ /* 0x000fda0003f04070 */
[----:B------:R-:W-:Y:S05]  /*8ae0*/  @P0 BRA `(.L_x_7673) ;  /* 0x00000000001c0947 */ /* 0x000fea0003800000 */
[----:B------:R-:W-:-:S13]  /*8af0*/  ISETP.GE.U32.AND P0, PT, R4, 0x38800000, PT ;  /* 0x388000000400780c */ /* 0x000fda0003f06070 */
[----:B------:R-:W-:-:S04]  /*8b00*/  @P0 SHF.R.U32.HI R0, RZ, 0x15, R5 ;  /* 0x00000015ff000819 */ /* 0x000fc80000011605 */
[----:B------:R-:W-:-:S04]  /*8b10*/  @P0 LOP3.LUT R0, R0, 0x1, RZ, 0xc0, !PT ;  /* 0x0000000100000812 */ /* 0x000fc800078ec0ff */
[----:B------:R-:W-:-:S04]  /*8b20*/  @P0 IADD3 R0, PT, PT, R5, 0x80fffff, R0 ;  /* 0x080fffff05000810 */ /* 0x000fc80007ffe000 */
[----:B------:R-:W-:Y:S01]  /*8b30*/  @P0 SHF.R.U32.HI R0, RZ, 0x15, R0 ;  /* 0x00000015ff000819 */ /* 0x000fe20000011600 */
[----:B------:R-:W-:Y:S01]  /*8b40*/  @!P0 FADD.FTZ R0, R4, 128 ;  /* 0x4300000004008421 */ /* 0x000fe20000010000 */
[----:B------:R-:W-:Y:S06]  /*8b50*/  BRA `(.L_x_7674) ;  /* 0x00000000000c7947 */ /* 0x000fec0003800000 */
.L_x_7673:
[----:B------:R-:W-:Y:S01]  /*8b60*/  IMAD.MOV.U32 R0, RZ, RZ, 0x7f ;  /* 0x0000007fff007424 */ /* 0x000fe200078e00ff */
[----:B------:R-:W-:-:S04]  /*8b70*/  ISETP.GT.U32.AND P0, PT, R4, 0x7f800000, PT ;  /* 0x7f8000000400780c */ /* 0x000fc80003f04070 */
[----:B------:R-:W-:-:S09]  /*8b80*/  SEL R0, R0, 0x7c, P0 ;  /* 0x0000007c00007807 */ /* 0x000fd20000000000 */
.L_x_7674:
[----:B------:R-:W-:Y:S05]  /*8b90*/  BSYNC.RECONVERGENT B0 ;  /* 0x0000000000007941 */ /* 0x000fea0003800200 */
.L_x_7672:
[----:B------:R-:W-:-:S04]  /*8ba0*/  SHF.R.U32.HI R5, RZ, 0x18, R5 ;  /* 0x00000018ff057819 */ /* 0x000fc80000011605 */
[----:B------:R-:W-:-:S05]  /*8bb0*/  LOP3.LUT R5, R0, 0x80, R5, 0xf8, !PT ;  /* 0x0000008000057812 */ /* 0x000fca00078ef805 */
[----:B------:R0:W-:Y:S01]  /*8bc0*/  STG.E.U8 desc[UR36][R2.64], R5 ;  /* 0x0000000502007986 */ /* 0x0001e2000c101124 */
[----:B------:R-:W-:Y:S05]  /*8bd0*/  BRA `(.L_x_7645) ;  /* 0x0000000000047947 */ /* 0x000fea0003800000 */
.L_x_7666:
[----:B0-----:R0:W-:Y:S02]  /*8be0*/  STG.E.U16 desc[UR36][R2.64], R19 ;  /* 0x0000001302007986 */ /* 0x0011e4000c101524 */
.L_x_7645:
[----:B------:R-:W-:-:S07]  /*8bf0*/  IADD3 R17, PT, PT, R17, 0x80, RZ ;  /* 0x0000008011117810 */ /* 0x000fce0007ffe0ff */
.L_x_7572:
[----:B------:R-:W-:Y:S05]  /*8c00*/  BSYNC.RECONVERGENT B6 ;  /* 0x0000000000067941 */ /* 0x000fea0003800200 */
.L_x_7571:
[----:B------:R-:W5:Y:S01]  /*8c10*/  LDCU UR4, c[0x0][0x380] ;  /* 0x00007000ff0477ac */ /* 0x000f620008000800 */
[----:B------:R-:W-:Y:S01]  /*8c20*/  BSSY.RECONVERGENT B6, `(.L_x_7675) ;  /* 0x0000457000067945 */ /* 0x000fe20003800200 */
[----:B-----5:R-:W-:-:S13]  /*8c30*/  ISETP.GE.AND P0, PT, R17, UR4, PT ;  /* 0x0000000411007c0c */ /* 0x020fda000bf06270 */
[----:B------:R-:W-:Y:S05]  /*8c40*/  @P0 BRA `(.L_x_7676) ;  /* 0x0000004400500947 */ /* 0x000fea0003800000 */
[----:B------:R-:W5:Y:S01]  /*8c50*/  LDCU UR4, c[0x0][0x388] ;  /* 0x00007100ff0477ac */ /* 0x000f620008000800 */
[----:B------:R-:W-:Y:S02]  /*8c60*/  IMAD.MOV.U32 R18, RZ, RZ, RZ ;  /* 0x000000ffff127224 */ /* 0x000fe400078e00ff */
        /* <DEDUP_REMOVED lines=11> */
[----:B------:R-:W-:-:S04]  /*8d20*/  SHF.R.U32.HI R3, RZ, UR5, R2 ;  /* 0x00000005ff037c19 */ /* 0x000fc80008011602 */
[----:B------:R-:W-:-:S05]  /*8d30*/  IADD3 R18, PT, PT, -R3, RZ, RZ ;  /* 0x000000ff03127210 */ /* 0x000fca0007ffe1ff */
[----:B0-----:R-:W-:-:S04]  /*8d40*/  IMAD R18, R18, UR6, R17 ;  /* 0x0000000612127c24 */ /* 0x001fc8000f8e0211 */
[C---:B-----5:R-:W-:Y:S02]  /*8d50*/  IMAD R16, R18.reuse, UR8, RZ ;  /* 0x0000000812107c24 */ /* 0x060fe4000f8e02ff */
[C---:B------:R-:W-:Y:S02]  /*8d60*/  IMAD R0, R18.reuse, UR9, RZ ;  /* 0x0000000912007c24 */ /* 0x040fe4000f8e02ff */
[----:B-1----:R-:W-:Y:S01]  /*8d70*/  IMAD R18, R18, UR4, RZ ;  /* 0x0000000412127c24 */ /* 0x002fe2000f8e02ff */
[----:B------:R-:W-:Y:S06]  /*8d80*/  BRA.U !UP0, `(.L_x_7677) ;  /* 0x0000001508387547 */ /* 0x000fec000b800000 */
[----:B------:R-:W4:Y:S01]  /*8d90*/  LDCU.64 UR6, c[0x0][0x398] ;  /* 0x00007300ff0677ac */ /* 0x000f220008000a00 */
[----:B------:R-:W-:Y:S01]  /*8da0*/  IMAD.MOV.U32 R2, RZ, RZ, RZ ;  /* 0x000000ffff027224 */ /* 0x000fe200078e00ff */
        /* <DEDUP_REMOVED lines=332> */
.L_x_7677:
        /* <DEDUP_REMOVED lines=19> */
.L_x_7681:
[----:B------:R-:W2:Y:S02]  /*a3a0*/  LDG.E.U8 R2, desc[UR36][R2.64] ;  /* 0x0000002402027981 */ /* 0x000ea4000c1e1100 */
[----:B--2---:R-:W-:-:S04]  /*a3b0*/  I2FP.F32.U32 R0, R2 ;  /* 0x0000000200007245 */ /* 0x004fc80000201000 */
[----:B------:R-:W-:-:S04]  /*a3c0*/  F2FP.BF16.F32.PACK_AB R0, RZ, R0 ;  /* 0x00000000ff00723e */ /* 0x000fc800000010ff */
[----:B------:R-:W-:Y:S01]  /*a3d0*/  PRMT R19, R0, 0x7610, R19 ;  /* 0x0000761000137816 */ /* 0x000fe20000000013 */
[----:B------:R-:W-:Y:S06]  /*a3e0*/  BRA `(.L_x_7683) ;  /* 0x0000000c00e07947 */ /* 0x000fec0003800000 */
.L_x_7680:
        /* <DEDUP_REMOVED lines=11> */
.L_x_7685:
[----:B------:R-:W2:Y:S02]  /*a4a0*/  LDG.E R2, desc[UR36][R2.64] ;  /* 0x0000002402027981 */ /* 0x000ea4000c1e1900 */
[----:B--2---:R-:W-:-:S04]  /*a4b0*/  I2FP.F32.S32 R0, R2 ;  /* 0x0000000200007245 */ /* 0x004fc80000201400 */
[----:B------:R-:W-:-:S04]  /*a4c0*/  F2FP.BF16.F32.PACK_AB R0, RZ, R0 ;  /* 0x00000000ff00723e */ /* 0x000fc800000010ff */
[----:B------:R-:W-:Y:S01]  /*a4d0*/  PRMT R19, R0, 0x7610, R19 ;  /* 0x0000761000137816 */ /* 0x000fe20000000013 */
[----:B------:R-:W-:Y:S06]  /*a4e0*/  BRA `(.L_x_7683) ;  /* 0x0000000c00a07947 */ /* 0x000fec0003800000 */
.L_x_7684:
[----:B------:R-:W2:Y:S02]  /*a4f0*/  LDG.E.U16 R2, desc[UR36][R2.64] ;  /* 0x0000002402027981 */ /* 0x000ea4000c1e1500 */
[----:B--2---:R-:W0:Y:S02]  /*a500*/  I2F.S16 R0, R2 ;  /* 0x0000000200007306 */ /* 0x004e240000101400 */
[----:B0-----:R-:W-:-:S04]  /*a510*/  F2FP.BF16.F32.PACK_AB R0, RZ, R0 ;  /* 0x00000000ff00723e */ /* 0x001fc800000010ff */
[----:B------:R-:W-:Y:S01]  /*a520*/  PRMT R19, R0, 0x7610, R19 ;  /* 0x0000761000137816 */ /* 0x000fe20000000013 */
[----:B------:R-:W-:Y:S06]  /*a530*/  BRA `(.L_x_7683) ;  /* 0x0000000c008c7947 */ /* 0x000fec0003800000 */
.L_x_7679:
        /* <DEDUP_REMOVED lines=9> */
.L_x_7687:
[----:B------:R-:W2:Y:S02]  /*a5d0*/  LDG.E.U16 R0, desc[UR36][R2.64] ;  /* 0x0000002402007981 */ /* 0x000ea4000c1e1500 */
[----:B--2---:R-:W-:-:S05]  /*a5e0*/  HADD2.F32 R0, -RZ, R0.H0_H0 ;  /* 0x20000000ff007230 */ /* 0x004fca0000004100 */
[----:B------:R-:W-:-:S04]  /*a5f0*/  F2FP.BF16.F32.PACK_AB R0, RZ, R0 ;  /* 0x00000000ff00723e */ /* 0x000fc800000010ff */
[----:B------:R-:W-:Y:S01]  /*a600*/  PRMT R19, R0, 0x7610, R19 ;  /* 0x0000761000137816 */ /* 0x000fe20000000013 */
[----:B------:R-:W-:Y:S06]  /*a610*/  BRA `(.L_x_7683) ;  /* 0x0000000c00547947 */ /* 0x000fec0003800000 */
.L_x_7686:
        /* <DEDUP_REMOVED lines=9> */
.L_x_7689:
[----:B------:R-:W2:Y:S02]  /*a6b0*/  LDG.E.U16 R2, desc[UR36][R2.64] ;  /* 0x0000002402027981 */ /* 0x000ea4000c1e1500 */
[----:B--2---:R-:W-:-:S05]  /*a6c0*/  HADD2.F32 R0, -RZ, R2.H0_H0 ;  /* 0x20000002ff007230 */ /* 0x004fca0000004100 */
[----:B------:R-:W-:-:S04]  /*a6d0*/  F2FP.BF16.F32.PACK_AB R0, RZ, R0 ;  /* 0x00000000ff00723e */ /* 0x000fc800000010ff */
[----:B------:R-:W-:Y:S01]  /*a6e0*/  PRMT R19, R0, 0x7610, R19 ;  /* 0x0000761000137816 */ /* 0x000fe20000000013 */
[----:B------:R-:W-:Y:S06]  /*a6f0*/  BRA `(.L_x_7683) ;  /* 0x0000000c001c7947 */ /* 0x000fec0003800000 */
.L_x_7688:
        /* <DEDUP_REMOVED lines=13> */
.L_x_7678:
        /* <DEDUP_REMOVED lines=14> */
.L_x_7692:
        /* <DEDUP_REMOVED lines=13> */
.L_x_7691:
        /* <DEDUP_REMOVED lines=9> */
[C---:B----4-:R-:W-:Y:S02]  /*aa10*/  LOP3.LUT R4, R0.reuse, 0x7f000000, RZ, 0xc0, !PT ;  /* 0x7f00000000047812 */ /* 0x050fe400078ec0ff */
        /* <DEDUP_REMOVED lines=17> */
.L_x_7694:
        /* <DEDUP_REMOVED lines=14> */
.L_x_7693:
[----:B------:R0:W5:Y:S01]  /*ac10*/  LDG.E.U16 R19, desc[UR36][R2.64] ;  /* 0x0000002402137981 */ /* 0x000162000c1e1500 */
[----:B------:R-:W-:Y:S05]  /*ac20*/  BRA `(.L_x_7683) ;  /* 0x0000000400d07947 */ /* 0x000fea0003800000 */
.L_x_7690:
        /* <DEDUP_REMOVED lines=13> */
.L_x_7697:
        /* <DEDUP_REMOVED lines=21> */
.L_x_7701:
[----:B------:R-:W-:Y:S05]  /*ae50*/  BSYNC.RECONVERGENT B1 ;  /* 0x0000000000017941 */ /* 0x000fea0003800200 */
.L_x_7700:
[----:B------:R-:W-:Y:S01]  /*ae60*/  IMAD.SHL.U32 R0, R0, 0x100000, RZ ;  /* 0x0010000000007824 */ /* 0x000fe200078e00ff */
[----:B------:R-:W-:-:S04]  /*ae70*/  LEA R2, R2, 0x3b800000, 0x17 ;  /* 0x3b80000002027811 */ /* 0x000fc800078eb8ff */
[----:B------:R-:W-:-:S07]  /*ae80*/  LOP3.LUT R0, R2, R0, R7, 0xfe, !PT ;  /* 0x0000000002007212 */ /* 0x000fce00078efe07 */
.L_x_7699:
[----:B------:R-:W-:Y:S05]  /*ae90*/  BSYNC.RECONVERGENT B0 ;  /* 0x0000000000007941 */ /* 0x000fea0003800200 */
.L_x_7698:
[----:B------:R-:W-:-:S04]  /*aea0*/  F2FP.BF16.F32.PACK_AB R0, RZ, R0 ;  /* 0x00000000ff00723e */ /* 0x000fc800000010ff */
[----:B------:R-:W-:Y:S01]  /*aeb0*/  PRMT R19, R0, 0x7610, R19 ;  /* 0x0000761000137816 */ /* 0x000fe20000000013 */
[----:B------:R-:W-:Y:S06]  /*aec0*/  BRA `(.L_x_7683) ;  /* 0x0000000400287947 */ /* 0x000fec0003800000 */
.L_x_7696:
        /* <DEDUP_REMOVED lines=21> */
.L_x_7705:
[----:B------:R-:W-:Y:S05]  /*b020*/  BSYNC.RECONVERGENT B1 ;  /* 0x0000000000017941 */ /* 0x000fea0003800200 */
.L_x_7704:
[----:B------:R-:W-:Y:S01]  /*b030*/  IMAD.SHL.U32 R0, R0, 0x200000, RZ ;  /* 0x0020000000007824 */ /* 0x000fe200078e00ff */
[----:B------:R-:W-:-:S04]  /*b040*/  LEA R2, R2, 0x37800000, 0x17 ;  /* 0x3780000002027811 */ /* 0x000fc800078eb8ff */
[----:B------:R-:W-:-:S07]  /*b050*/  LOP3.LUT R0, R2, R0, R7, 0xfe, !PT ;  /* 0x0000000002007212 */ /* 0x000fce00078efe07 */
.L_x_7703:
[----:B------:R-:W-:Y:S05]  /*b060*/  BSYNC.RECONVERGENT B0 ;  /* 0x0000000000007941 */ /* 0x000fea0003800200 */
.L_x_7702:
[----:B------:R-:W-:-:S04]  /*b070*/  F2FP.BF16.F32.PACK_AB R0, RZ, R0 ;  /* 0x00000000ff00723e */ /* 0x000fc800000010ff */
[----:B------:R-:W-:Y:S01]  /*b080*/  PRMT R19, R0, 0x7610, R19 ;  /* 0x0000761000137816 */ /* 0x000fe20000000013 */
[----:B------:R-:W-:Y:S06]  /*b090*/  BRA `(.L_x_7683) ;  /* 0x0000000000b47947 */ /* 0x000fec0003800000 */
.L_x_7695:
        /* <DEDUP_REMOVED lines=12> */
[----:B------:R-:W-:Y:S01]  /*b160*/  @!P0 MOV R0, 0x7f800001 ;  /* 0x7f80000100008802 */ /* 0x000fe20000000f00 */
[----:B------:R-:W-:-:S07]  /*b170*/  @P0 IMAD.SHL.U32 R0, R2, 0x800000, RZ ;  /* 0x0080000002000824 */ /* 0x000fce00078e00ff */
.L_x_7709:
[----:B------:R-:W-:Y:S05]  /*b180*/  BSYNC.RECONVERGENT B0 ;  /* 0x0000000000007941 */ /* 0x000fea0003800200 */
.L_x_7708:
[----:B------:R-:W-:-:S04]  /*b190*/  F2FP.BF16.F32.PACK_AB R0, RZ, R0 ;  /* 0x00000000ff00723e */ /* 0x000fc800000010ff */
[----:B------:R-:W-:Y:S01]  /*b1a0*/  PRMT R19, R0, 0x7610, R19 ;  /* 0x0000761000137816 */ /* 0x000fe20000000013 */
[----:B------:R-:W-:Y:S06]  /*b1b0*/  BRA `(.L_x_7683) ;  /* 0x00000000006c7947 */ /* 0x000fec0003800000 */
.L_x_7682:
[----:B------:R-:W-:Y:S01]  /*b1c0*/  MOV R2, 0x180 ;  /* 0x0000018000027802 */ /* 0x000fe20000000f00 */
[----:B------:R-:W4:Y:S01]  /*b1d0*/  LDCU.64 UR4, c[0x4][0x170] ;  /* 0x01002e00ff0477ac */ /* 0x000f220008000a00 */
[----:B------:R-:W-:Y:S02]  /*b1e0*/  HFMA2 R13, -RZ, RZ, 0, 0 ;  /* 0x00000000ff0d7431 */ /* 0x000fe400000001ff */
[----:B------:R-:W-:Y:S01]  /*b1f0*/  IMAD.MOV.U32 R8, RZ, RZ, 0x4e ;  /* 0x0000004eff087424 */ /* 0x000fe200078e00ff */
[----:B------:R-:W0:Y:S01]  /*b200*/  LDCU.64 UR6, c[0x4][0x178] ;  /* 0x01002f00ff0677ac */ /* 0x000e220008000a00 */
[----:B------:R-:W1:Y:S01]  /*b210*/  LDC.64 R2, c[0x4][R2] ;  /* 0x0100000002027b82 */ /* 0x000e620000000a00 */
[----:B------:R-:W-:Y:S01]  /*b220*/  IMAD.MOV.U32 R12, RZ, RZ, 0x1 ;  /* 0x00000001ff0c7424 */ /* 0x000fe200078e00ff */
[----:B------:R-:W2:Y:S01]  /*b230*/  LDCU.64 UR8, c[0x4][0x78] ;  /* 0x01000f00ff0877ac */ /* 0x000ea20008000a00 */
[----:B----4-:R-:W-:Y:S02]  /*b240*/  IMAD.U32 R4, RZ, RZ, UR4 ;  /* 0x00000004ff047e24 */ /* 0x010fe4000f8e00ff */
[----:B------:R-:W-:-:S02]  /*b250*/  IMAD.U32 R5, RZ, RZ, UR5 ;  /* 0x00000005ff057e24 */ /* 0x000fc4000f8e00ff */
[----:B0-----:R-:W-:Y:S01]  /*b260*/  IMAD.U32 R6, RZ, RZ, UR6 ;  /* 0x00000006ff067e24 */ /* 0x001fe2000f8e00ff */
[----:B------:R-:W-:Y:S01]  /*b270*/  MOV R7, UR7 ;  /* 0x0000000700077c02 */ /* 0x000fe20008000f00 */
[----:B--2---:R-:W-:Y:S02]  /*b280*/  IMAD.U32 R10, RZ, RZ, UR8 ;  /* 0x00000008ff0a7e24 */ /* 0x004fe4000f8e00ff */
[----:B------:R-:W-:-:S07]  /*b290*/  IMAD.U32 R11, RZ, RZ, UR9 ;  /* 0x00000009ff0b7e24 */ /* 0x000fce000f8e00ff */
[----:B------:R-:W-:-:S07]  /*b2a0*/  LEPC R20, `(.L_x_7710) ;  /* 0x000000001014794e */ /* 0x000fce0000000000 */
[----:B-1----:R-:W-:Y:S05]  /*b2b0*/  CALL.ABS.NOINC R2 ;  /* 0x0000000002007343 */ /* 0x002fea0003c00000 */
.L_x_7710:
[----:B------:R-:W-:Y:S01]  /*b2c0*/  PRMT R19, RZ, 0x7610, R19 ;  /* 0x00007610ff137816 */ /* 0x000fe20000000013 */
[----:B------:R-:W-:Y:S06]  /*b2d0*/  BRA `(.L_x_7683) ;  /* 0x0000000000247947 */ /* 0x000fec0003800000 */
.L_x_7707:
[----:B------:R-:W2:Y:S02]  /*b2e0*/  LDG.E.64 R2, desc[UR36][R2.64] ;  /* 0x0000002402027981 */ /* 0x000ea4000c1e1b00 */
[----:B--2---:R-:W0:Y:S02]  /*b2f0*/  I2F.U64 R0, R2 ;  /* 0x0000000200007312 */ /* 0x004e240000301000 */
[----:B0-----:R-:W-:-:S04]  /*b300*/  F2FP.BF16.F32.PACK_AB R0, RZ, R0 ;  /* 0x00000000ff00723e */ /* 0x001fc800000010ff */
[----:B------:R-:W-:Y:S01]  /*b310*/  PRMT R19, R0, 0x7610, R19 ;  /* 0x0000761000137816 */ /* 0x000fe20000000013 */
[----:B------:R-:W-:Y:S06]  /*b320*/  BRA `(.L_x_7683) ;  /* 0x0000000000107947 */ /* 0x000fec0003800000 */
.L_x_7706:
[----:B------:R-:W2:Y:S02]  /*b330*/  LDG.E R2, desc[UR36][R2.64] ;  /* 0x0000002402027981 */ /* 0x000ea4000c1e1900 */
[----:B--2---:R-:W-:-:S04]  /*b340*/  I2FP.F32.U32 R0, R2 ;  /* 0x0000000200007245 */ /* 0x004fc80000201000 */
[----:B------:R-:W-:-:S04]  /*b350*/  F2FP.BF16.F32.PACK_AB R0, RZ, R0 ;  /* 0x00000000ff00723e */ /* 0x000fc800000010ff */
[----:B------:R-:W-:-:S07]  /*b360*/  PRMT R19, R0, 0x7610, R19 ;  /* 0x0000761000137816 */ /* 0x000fce0000000013 */
.L_x_7683:
[----:B------:R-:W4:Y:S01]  /*b370*/  LDCU.64 UR6, c[0x0][0x5f8] ;  /* 0x0000bf00ff0677ac */ /* 0x000f220008000a00 */
[----:B------:R-:W-:-:S04]  /*b380*/  UPRMT UR4, UR40, 0x7772, URZ ;  /* 0x0000777228047896 */ /* 0x000fc800080000ff */
[----:B------:R-:W-:Y:S01]  /*b390*/  UISETP.GT.AND UP0, UPT, UR4, 0x9, UPT ;  /* 0x000000090400788c */ /* 0x000fe2000bf04270 */
[----:B----4-:R-:W-:-:S05]  /*b3a0*/  IADD3 R4, P0, PT, R18, UR6, RZ ;  /* 0x0000000612047c10 */ /* 0x010fca000ff1e0ff */
        /* <DEDUP_REMOVED lines=12> */
.L_x_7714:
[----:B------:R2:W5:Y:S01]  /*b470*/  LDG.E.U8 R0, desc[UR36][R4.64] ;  /* 0x0000002404007981 */ /* 0x000562000c1e1100 */
[----:B------:R-:W-:Y:S05]  /*b480*/  BRA `(.L_x_7716) ;  /* 0x0000000c005c7947 */ /* 0x000fea0003800000 */
.L_x_7713:
        /* <DEDUP_REMOVED lines=8> */
.L_x_7718:
[----:B------:R1:W5:Y:S01]  /*b510*/  LDG.E.U8 R0, desc[UR36][R4.64] ;  /* 0x0000002404007981 */ /* 0x000362000c1e1100 */
[----:B------:R-:W-:Y:S05]  /*b520*/  BRA `(.L_x_7716) ;  /* 0x0000000c00347947 */ /* 0x000fea0003800000 */
.L_x_7717:
[----:B------:R3:W5:Y:S01]  /*b530*/  LDG.E.U16 R0, desc[UR36][R4.64] ;  /* 0x0000002404007981 */ /* 0x000762000c1e1500 */
[----:B------:R-:W-:Y:S05]  /*b540*/  BRA `(.L_x_7716) ;  /* 0x0000000c002c7947 */ /* 0x000fea0003800000 */
.L_x_7712:
        /* <DEDUP_REMOVED lines=10> */
.L_x_7720:
[----:B0-----:R-:W2:Y:S02]  /*b5f0*/  LDG.E.U16 R2, desc[UR36][R4.64] ;  /* 0x0000002404027981 */ /* 0x001ea4000c1e1500 */
[----:B--2---:R-:W-:-:S06]  /*b600*/  HADD2.F32 R2, -RZ, R2.H0_H0 ;  /* 0x20000002ff027230 */ /* 0x004fcc0000004100 */
[----:B------:R-:W0:Y:S02]  /*b610*/  F2I.S64.TRUNC R2, R2 ;  /* 0x0000000200027311 */ /* 0x000e24000020d900 */
[----:B0-----:R-:W-:Y:S01]  /*b620*/  PRMT R0, R2, 0x7610, R0 ;  /* 0x0000761002007816 */ /* 0x001fe20000000000 */
[----:B------:R-:W-:Y:S06]  /*b630*/  BRA `(.L_x_7716) ;  /* 0x0000000800f07947 */ /* 0x000fec0003800000 */
.L_x_7719:
        /* <DEDUP_REMOVED lines=10> */
.L_x_7722:
[----:B------:R-:W0:Y:S02]  /*b6e0*/  LDG.E.U16 R4, desc[UR36][R4.64] ;  /* 0x0000002404047981 */ /* 0x000e24000c1e1500 */
[----:B0-----:R-:W-:-:S06]  /*b6f0*/  HADD2.F32 R2, -RZ, R4.H0_H0 ;  /* 0x20000004ff027230 */ /* 0x001fcc0000004100 */
[----:B------:R-:W0:Y:S02]  /*b700*/  F2I.S64.TRUNC R2, R2 ;  /* 0x0000000200027311 */ /* 0x000e24000020d900 */
[----:B0-----:R-:W-:Y:S01]  /*b710*/  PRMT R0, R2, 0x7610, R0 ;  /* 0x0000761002007816 */ /* 0x001fe20000000000 */
[----:B------:R-:W-:Y:S06]  /*b720*/  BRA `(.L_x_7716) ;  /* 0x0000000800b47947 */ /* 0x000fec0003800000 */
.L_x_7721:
[----:B0-----:R-:W2:Y:S02]  /*b730*/  LDG.E.64 R2, desc[UR36][R4.64] ;  /* 0x0000002404027981 */ /* 0x001ea4000c1e1b00 */
[----:B--2---:R-:W0:Y:S02]  /*b740*/  F2I.S64.F64.TRUNC R2, R2 ;  /* 0x0000000200027311 */ /* 0x004e24000030d900 */
[----:B0-----:R-:W-:Y:S01]  /*b750*/  PRMT R0, R2, 0x7610, R0 ;  /* 0x0000761002007816 */ /* 0x001fe20000000000 */
[----:B------:R-:W-:Y:S06]  /*b760*/  BRA `(.L_x_7716) ;  /* 0x0000000800a47947 */ /* 0x000fec0003800000 */
.L_x_7711:
        /* <DEDUP_REMOVED lines=12> */
.L_x_7725:
[----:B------:R-:W0:Y:S02]  /*b830*/  LDG.E.64 R4, desc[UR36][R4.64] ;  /* 0x0000002404047981 */ /* 0x000e24000c1e1b00 */
[----:B0-----:R-:W0:Y:S02]  /*b840*/  F2I.S64.F64.TRUNC R2, R4 ;  /* 0x0000000400027311 */ /* 0x001e24000030d900 */
[----:B0-----:R-:W-:Y:S01]  /*b850*/  PRMT R0, R2, 0x7610, R0 ;  /* 0x0000761002007816 */ /* 0x001fe20000000000 */
[----:B------:R-:W-:Y:S06]  /*b860*/  BRA `(.L_x_7716) ;  /* 0x0000000800647947 */ /* 0x000fec0003800000 */
.L_x_7724:
        /* <DEDUP_REMOVED lines=27> */
.L_x_7727:
[----:B0-----:R-:W2:Y:S02]  /*ba20*/  LDG.E.U8 R3, desc[UR36][R4.64] ;  /* 0x0000002404037981 */ /* 0x001ea4000c1e1100 */
[C---:B--2---:R-:W-:Y:S01]  /*ba30*/  IMAD.SHL.U32 R0, R3.reuse, 0x2000000, RZ ;  /* 0x0200000003007824 */ /* 0x044fe200078e00ff */
[----:B------:R-:W-:-:S04]  /*ba40*/  SHF.L.U32 R3, R3, 0x8, RZ ;  /* 0x0000000803037819 */ /* 0x000fc800000006ff */
        /* <DEDUP_REMOVED lines=11> */
.L_x_7726:
[----:B0-----:R-:W2:Y:S02]  /*bb00*/  LDG.E.U16 R2, desc[UR36][R4.64] ;  /* 0x0000002404027981 */ /* 0x001ea4000c1e1500 */
[----:B--2---:R-:W-:-:S06]  /*bb10*/  IMAD.U32 R2, R2, 0x10000, RZ ;  /* 0x0001000002027824 */ /* 0x004fcc00078e00ff */
[----:B------:R-:W0:Y:S02]  /*bb20*/  F2I.S64.TRUNC R2, R2 ;  /* 0x0000000200027311 */ /* 0x000e24000020d900 */
[----:B0-----:R-:W-:Y:S01]  /*bb30*/  PRMT R0, R2, 0x7610, R0 ;  /* 0x0000761002007816 */ /* 0x001fe20000000000 */
[----:B------:R-:W-:Y:S06]  /*bb40*/  BRA `(.L_x_7716) ;  /* 0x0000000400ac7947 */ /* 0x000fec0003800000 */
.L_x_7723:
        /* <DEDUP_REMOVED lines=10> */
.L_x_7730:
        /* <DEDUP_REMOVED lines=21> */
.L_x_7734:
[----:B------:R-:W-:Y:S05]  /*bd40*/  BSYNC.RECONVERGENT B1 ;  /* 0x0000000000017941 */ /* 0x000fea0003800200 */
.L_x_7733:
[----:B------:R-:W-:Y:S01]  /*bd50*/  IMAD.SHL.U32 R0, R0, 0x100000, RZ ;  /* 0x0010000000007824 */ /* 0x000fe200078e00ff */
[----:B------:R-:W-:-:S04]  /*bd60*/  LEA R2, R2, 0x3b800000, 0x17 ;  /* 0x3b80000002027811 */ /* 0x000fc800078eb8ff */
[----:B------:R-:W-:-:S07]  /*bd70*/  LOP3.LUT R2, R2, R0, R7, 0xfe, !PT ;  /* 0x0000000002027212 */ /* 0x000fce00078efe07 */
.L_x_7732:
[----:B------:R-:W-:Y:S05]  /*bd80*/  BSYNC.RECONVERGENT B0 ;  /* 0x0000000000007941 */ /* 0x000fea0003800200 */
.L_x_7731:
[----:B------:R-:W0:Y:S02]  /*bd90*/  F2I.S64.TRUNC R2, R2 ;  /* 0x0000000200027311 */ /* 0x000e24000020d900 */
[----:B0-----:R-:W-:Y:S01]  /*bda0*/  PRMT R0, R2, 0x7610, R0 ;  /* 0x0000761002007816 */ /* 0x001fe20000000000 */
[----:B------:R-:W-:Y:S06]  /*bdb0*/  BRA `(.L_x_7716) ;  /* 0x0000000400107947 */ /* 0x000fec0003800000 */
.L_x_7729:
        /* <DEDUP_REMOVED lines=21> */
.L_x_7738:
[----:B------:R-:W-:Y:S05]  /*bf10*/  BSYNC.RECONVERGENT B1 ;  /* 0x0000000000017941 */ /* 0x000fea0003800200 */
.L_x_7737:
[----:B------:R-:W-:Y:S01]  /*bf20*/  IMAD.SHL.U32 R0, R0, 0x200000, RZ ;  /* 0x0020000000007824 */ /* 0x000fe200078e00ff */
[----:B------:R-:W-:-:S04]  /*bf30*/  LEA R2, R2, 0x37800000, 0x17 ;  /* 0x3780000002027811 */ /* 0x000fc800078eb8ff */
[----:B------:R-:W-:-:S07]  /*bf40*/  LOP3.LUT R2, R2, R0, R7, 0xfe, !PT ;  /* 0x0000000002027212 */ /* 0x000fce00078efe07 */
.L_x_7736:
[----:B------:R-:W-:Y:S05]  /*bf50*/  BSYNC.RECONVERGENT B0 ;  /* 0x0000000000007941 */ /* 0x000fea0003800200 */
.L_x_7735:
[----:B------:R-:W0:Y:S02]  /*bf60*/  F2I.S64.TRUNC R2, R2 ;  /* 0x0000000200027311 */ /* 0x000e24000020d900 */
[----:B0-----:R-:W-:Y:S01]  /*bf70*/  PRMT R0, R2, 0x7610, R0 ;  /* 0x0000761002007816 */ /* 0x001fe20000000000 */
[----:B------:R-:W-:Y:S06]  /*bf80*/  BRA `(.L_x_7716) ;  /* 0x00000000009c7947 */ /* 0x000fec0003800000 */
.L_x_7728:
        /* <DEDUP_REMOVED lines=14> */
.L_x_7742:
[----:B------:R-:W-:Y:S05]  /*c070*/  BSYNC.RECONVERGENT B0 ;  /* 0x0000000000007941 */ /* 0x000fea0003800200 */
.L_x_7741:
[----:B------:R-:W0:Y:S02]  /*c080*/  F2I.S64.TRUNC R2, R2 ;  /* 0x0000000200027311 */ /* 0x000e24000020d900 */
[----:B0-----:R-:W-:Y:S01]  /*c090*/  PRMT R0, R2, 0x7610, R0 ;  /* 0x0000761002007816 */ /* 0x001fe20000000000 */
[----:B------:R-:W-:Y:S06]  /*c0a0*/  BRA `(.L_x_7716) ;  /* 0x0000000000547947 */ /* 0x000fec0003800000 */
.L_x_7715:
[----:B0-----:R-:W-:Y:S01]  /*c0b0*/  MOV R2, 0x180 ;  /* 0x0000018000027802 */ /* 0x001fe20000000f00 */
[----:B------:R-:W0:Y:S01]  /*c0c0*/  LDCU.64 UR4, c[0x4][0x170] ;  /* 0x01002e00ff0477ac */ /* 0x000e220008000a00 */
[----:B------:R-:W-:Y:S02]  /*c0d0*/  IMAD.MOV.U32 R8, RZ, RZ, 0x4e ;  /* 0x0000004eff087424 */ /* 0x000fe400078e00ff */
[----:B------:R-:W-:Y:S01]  /*c0e0*/  IMAD.MOV.U32 R12, RZ, RZ, 0x1 ;  /* 0x00000001ff0c7424 */ /* 0x000fe200078e00ff */
[----:B------:R-:W1:Y:S01]  /*c0f0*/  LDCU.64 UR6, c[0x4][0x178] ;  /* 0x01002f00ff0677ac */ /* 0x000e620008000a00 */
[----:B------:R-:W2:Y:S01]  /*c100*/  LDC.64 R2, c[0x4][R2] ;  /* 0x0100000002027b82 */ /* 0x000ea20000000a00 */
[----:B------:R-:W-:Y:S01]  /*c110*/  IMAD.MOV.U32 R13, RZ, RZ, RZ ;  /* 0x000000ffff0d7224 */ /* 0x000fe200078e00ff */
[----:B------:R-:W3:Y:S01]  /*c120*/  LDCU.64 UR8, c[0x4][0x88] ;  /* 0x01001100ff0877ac */ /* 0x000ee20008000a00 */
[----:B0-----:R-:W-:Y:S01]  /*c130*/  MOV R4, UR4 ;  /* 0x0000000400047c02 */ /* 0x001fe20008000f00 */
[----:B------:R-:W-:-:S02]  /*c140*/  IMAD.U32 R5, RZ, RZ, UR5 ;  /* 0x00000005ff057e24 */ /* 0x000fc4000f8e00ff */
[----:B-1----:R-:W-:Y:S02]  /*c150*/  IMAD.U32 R6, RZ, RZ, UR6 ;  /* 0x00000006ff067e24 */ /* 0x002fe4000f8e00ff */
[----:B------:R-:W-:Y:S02]  /*c160*/  IMAD.U32 R7, RZ, RZ, UR7 ;  /* 0x00000007ff077e24 */ /* 0x000fe4000f8e00ff */
[----:B---3--:R-:W-:Y:S01]  /*c170*/  IMAD.U32 R10, RZ, RZ, UR8 ;  /* 0x00000008ff0a7e24 */ /* 0x008fe2000f8e00ff */
[----:B------:R-:W-:-:S07]  /*c180*/  MOV R11, UR9 ;  /* 0x00000009000b7c02 */ /* 0x000fce0008000f00 */
[----:B------:R-:W-:-:S07]  /*c190*/  LEPC R20, `(.L_x_7743) ;  /* 0x000000001014794e */ /* 0x000fce0000000000 */
[----:B--2--5:R-:W-:Y:S05]  /*c1a0*/  CALL.ABS.NOINC R2 ;  /* 0x0000000002007343 */ /* 0x024fea0003c00000 */
.L_x_7743:
[----:B------:R-:W-:Y:S01]  /*c1b0*/  PRMT R0, RZ, 0x7610, R0 ;  /* 0x00007610ff007816 */ /* 0x000fe20000000000 */
[----:B------:R-:W-:Y:S06]  /*c1c0*/  BRA `(.L_x_7716) ;  /* 0x00000000000c7947 */ /* 0x000fec0003800000 */
.L_x_7740:
[----:B------:R1:W5:Y:S01]  /*c1d0*/  LDG.E.U8 R0, desc[UR36][R4.64] ;  /* 0x0000002404007981 */ /* 0x000362000c1e1100 */
[----:B------:R-:W-:Y:S05]  /*c1e0*/  BRA `(.L_x_7716) ;  /* 0x0000000000047947 */ /* 0x000fea0003800000 */
.L_x_7739:
[----:B------:R1:W5:Y:S02]  /*c1f0*/  LDG.E.U8 R0, desc[UR36][R4.64] ;  /* 0x0000002404007981 */ /* 0x000364000c1e1100 */
.L_x_7716:
        /* <DEDUP_REMOVED lines=25> */
.L_x_7747:
[----:B01--4-:R-:W-:-:S06]  /*c390*/  IMAD.U32 R5, R19, 0x10000, RZ ;  /* 0x0001000013057824 */ /* 0x013fcc00078e00ff */
[----:B------:R-:W0:Y:S02]  /*c3a0*/  F2I.S64.TRUNC R4, R5 ;  /* 0x0000000500047311 */ /* 0x000e24000020d900 */
[----:B0-----:R0:W-:Y:S01]  /*c3b0*/  STG.E.U8 desc[UR36][R2.64], R4 ;  /* 0x0000000402007986 */ /* 0x0011e2000c101124 */
[----:B------:R-:W-:Y:S05]  /*c3c0*/  BRA `(.L_x_7749) ;  /* 0x0000000c006c7947 */ /* 0x000fea0003800000 */
.L_x_7746:
        /* <DEDUP_REMOVED lines=10> */
.L_x_7751:
[----:B0-----:R-:W-:-:S06]  /*c470*/  IMAD.U32 R19, R19, 0x10000, RZ ;  /* 0x0001000013137824 */ /* 0x001fcc00078e00ff */
[----:B------:R-:W0:Y:S02]  /*c480*/  F2I.FTZ.TRUNC.NTZ R19, R19 ;  /* 0x0000001300137305 */ /* 0x000e24000021f100 */
[----:B0-----:R0:W-:Y:S01]  /*c490*/  STG.E desc[UR36][R2.64], R19 ;  /* 0x0000001302007986 */ /* 0x0011e2000c101924 */
[----:B------:R-:W-:Y:S05]  /*c4a0*/  BRA `(.L_x_7749) ;  /* 0x0000000c00347947 */ /* 0x000fea0003800000 */
.L_x_7750:
[----:B0-----:R-:W-:-:S06]  /*c4b0*/  SHF.L.U32 R19, R19, 0x10, RZ ;  /* 0x0000001013137819 */ /* 0x001fcc00000006ff */
[----:B------:R-:W0:Y:S02]  /*c4c0*/  F2I.FTZ.TRUNC.NTZ R19, R19 ;  /* 0x0000001300137305 */ /* 0x000e24000021f100 */
[----:B0-----:R0:W-:Y:S01]  /*c4d0*/  STG.E.U16 desc[UR36][R2.64], R19 ;  /* 0x0000001302007986 */ /* 0x0011e2000c101524 */
[----:B------:R-:W-:Y:S05]  /*c4e0*/  BRA `(.L_x_7749) ;  /* 0x0000000c00247947 */ /* 0x000fea0003800000 */
.L_x_7745:
        /* <DEDUP_REMOVED lines=9> */
.L_x_7753:
[----:B0-----:R-:W-:-:S05]  /*c580*/  IMAD.U32 R0, R19, 0x10000, RZ ;  /* 0x0001000013007824 */ /* 0x001fca00078e00ff */
[----:B------:R-:W-:-:S05]  /*c590*/  F2FP.F16.F32.PACK_AB R0, RZ, R0 ;  /* 0x00000000ff00723e */ /* 0x000fca00000000ff */
[----:B------:R0:W-:Y:S01]  /*c5a0*/  STG.E.U16 desc[UR36][R2.64], R0 ;  /* 0x0000000002007986 */ /* 0x0001e2000c101524 */
[----:B------:R-:W-:Y:S05]  /*c5b0*/  BRA `(.L_x_7749) ;  /* 0x0000000800f07947 */ /* 0x000fea0003800000 */
.L_x_7752:
        /* <DEDUP_REMOVED lines=10> */
.L_x_7755:
[----:B0-----:R-:W-:-:S04]  /*c660*/  SHF.L.U32 R19, R19, 0x10, RZ ;  /* 0x0000001013137819 */ /* 0x001fc800000006ff */
[----:B-1--4-:R-:W-:-:S04]  /*c670*/  F2FP.F16.F32.PACK_AB R5, RZ, R19 ;  /* 0x00000013ff05723e */ /* 0x012fc800000000ff */
[----:B------:R-:W-:-:S05]  /*c680*/  PRMT R5, R5, 0x5410, RZ ;  /* 0x0000541005057816 */ /* 0x000fca00000000ff */
[----:B------:R0:W-:Y:S01]  /*c690*/  STG.E desc[UR36][R2.64], R5 ;  /* 0x0000000502007986 */ /* 0x0001e2000c101924 */
[----:B------:R-:W-:Y:S05]  /*c6a0*/  BRA `(.L_x_7749) ;  /* 0x0000000800b47947 */ /* 0x000fea0003800000 */
.L_x_7754:
[----:B01--4-:R-:W-:-:S04]  /*c6b0*/  IMAD.U32 R4, R19, 0x10000, RZ ;  /* 0x0001000013047824 */ /* 0x013fc800078e00ff */
[----:B------:R-:W-:-:S06]  /*c6c0*/  FMUL.FTZ R4, R4, 1 ;  /* 0x3f80000004047820 */ /* 0x000fcc0000410000 */
[----:B------:R-:W0:Y:S02]  /*c6d0*/  F2F.F64.F32 R4, R4 ;  /* 0x0000000400047310 */ /* 0x000e240000201800 */
[----:B0-----:R0:W-:Y:S01]  /*c6e0*/  STG.E.64 desc[UR36][R2.64], R4 ;  /* 0x0000000402007986 */ /* 0x0011e2000c101b24 */
[----:B------:R-:W-:Y:S05]  /*c6f0*/  BRA `(.L_x_7749) ;  /* 0x0000000800a07947 */ /* 0x000fea0003800000 */
.L_x_7744:
        /* <DEDUP_REMOVED lines=14> */
.L_x_7759:
        /* <DEDUP_REMOVED lines=17> */
[----:B------:R-:W-:-:S07]  /*c8f0*/  MOV R0, R4 ;  /* 0x0000000400007202 */ /* 0x000fce0000000f00 */
.L_x_7762:
[----:B------:R-:W-:-:S04]  /*c900*/  SHF.R.U32.HI R5, RZ, 0x18, R5 ;  /* 0x00000018ff057819 */ /* 0x000fc80000011605 */
[----:B------:R-:W-:-:S07]  /*c910*/  LOP3.LUT R0, R0, 0x80, R5, 0xf8, !PT ;  /* 0x0000008000007812 */ /* 0x000fce00078ef805 */
.L_x_7761:
[----:B------:R-:W-:Y:S05]  /*c920*/  BSYNC.RECONVERGENT B0 ;  /* 0x0000000000007941 */ /* 0x000fea0003800200 */
.L_x_7760:
[----:B------:R0:W-:Y:S01]  /*c930*/  STG.E.U8 desc[UR36][R2.64], R0 ;  /* 0x0000000002007986 */ /* 0x0001e2000c101124 */
[----:B------:R-:W-:Y:S05]  /*c940*/  BRA `(.L_x_7749) ;  /* 0x00000008000c7947 */ /* 0x000fea0003800000 */
.L_x_7758:
        /* <DEDUP_REMOVED lines=18> */
.L_x_7765:
[----:B------:R-:W-:-:S04]  /*ca70*/  SHF.R.U32.HI R5, RZ, 0x18, R5 ;  /* 0x00000018ff057819 */ /* 0x000fc80000011605 */
[----:B------:R-:W-:-:S07]  /*ca80*/  LOP3.LUT R0, R0, 0x80, R5, 0xf8, !PT ;  /* 0x0000008000007812 */ /* 0x000fce00078ef805 */
.L_x_7764:
[----:B------:R-:W-:Y:S05]  /*ca90*/  BSYNC.RECONVERGENT B0 ;  /* 0x0000000000007941 */ /* 0x000fea0003800200 */
.L_x_7763:
[----:B------:R0:W-:Y:S01]  /*caa0*/  STG.E.U8 desc[UR36][R2.64], R0 ;  /* 0x0000000002007986 */ /* 0x0001e2000c101124 */
[----:B------:R-:W-:Y:S05]  /*cab0*/  BRA `(.L_x_7749) ;  /* 0x0000000400b07947 */ /* 0x000fea0003800000 */
.L_x_7757:
[----:B------:R-:W-:-:S09]  /*cac0*/  UISETP.NE.AND UP0, UPT, UR6, 0x1c, UPT ;  /* 0x0000001c0600788c */ /* 0x000fd2000bf05270 */
[----:B------:R-:W-:Y:S05]  /*cad0*/  BRA.U !UP0, `(.L_x_7766) ;  /* 0x0000000108607547 */ /* 0x000fea000b800000 */
[----:B------:R-:W-:-:S09]  /*cae0*/  UISETP.NE.AND UP0, UPT, UR6, 0x1d, UPT ;  /* 0x0000001d0600788c */ /* 0x000fd2000bf05270 */
[----:B------:R-:W-:Y:S05]  /*caf0*/  BRA.U !UP0, `(.L_x_7767) ;  /* 0x0000000108487547 */ /* 0x000fea000b800000 */
[----:B------:R-:W-:-:S09]  /*cb00*/  UISETP.NE.AND UP0, UPT, UR6, 0x2c, UPT ;  /* 0x0000002c0600788c */ /* 0x000fd2000bf05270 */
[----:B------:R-:W-:Y:S05]  /*cb10*/  BRA.U UP0, `(.L_x_7748) ;  /* 0x0000000100bc7547 */ /* 0x000fea000b800000 */
[----:B0-----:R-:W-:Y:S02]  /*cb20*/  IMAD.U32 R19, R19, 0x10000, RZ ;  /* 0x0001000013137824 */ /* 0x001fe400078e00ff */
[----:B-1--4-:R-:W-:-:S03]  /*cb30*/  HFMA2 R5, -RZ, RZ, 0, 1.5199184417724609375e-05 ;  /* 0x000000ffff057431 */ /* 0x012fc600000001ff */
        /* <DEDUP_REMOVED lines=10> */
[----:B------:R-:W-:-:S04]  /*cbe0*/  @!P0 IMAD.MOV R0, RZ, RZ, R6 ;  /* 0x000000ffff008224 */ /* 0x000fc800078e0206 */
[----:B------:R-:W-:-:S05]  /*cbf0*/  @P1 IMAD.MOV.U32 R5, RZ, RZ, R0 ;  /* 0x000000ffff051224 */ /* 0x000fca00078e0000 */
[----:B------:R0:W-:Y:S01]  /*cc00*/  STG.E.U8 desc[UR36][R2.64], R5 ;  /* 0x0000000502007986 */ /* 0x0001e2000c101124 */
[----:B------:R-:W-:Y:S05]  /*cc10*/  BRA `(.L_x_7749) ;  /* 0x0000000400587947 */ /* 0x000fea0003800000 */
.L_x_7767:
[----:B01--4-:R-:W-:-:S06]  /*cc20*/  IMAD.U32 R4, R19, 0x10000, RZ ;  /* 0x0001000013047824 */ /* 0x013fcc00078e00ff */
[----:B------:R-:W0:Y:S02]  /*cc30*/  F2I.U64.TRUNC R4, R4 ;  /* 0x0000000400047311 */ /* 0x000e24000020d800 */
[----:B0-----:R0:W-:Y:S01]  /*cc40*/  STG.E.64 desc[UR36][R2.64], R4 ;  /* 0x0000000402007986 */ /* 0x0011e2000c101b24 */
[----:B------:R-:W-:Y:S05]  /*cc50*/  BRA `(.L_x_7749) ;  /* 0x0000000400487947 */ /* 0x000fea0003800000 */
.L_x_7766:
[----:B0-----:R-:W-:-:S06]  /*cc60*/  SHF.L.U32 R19, R19, 0x10, RZ ;  /* 0x0000001013137819 */ /* 0x001fcc00000006ff */
[----:B------:R-:W0:Y:S02]  /*cc70*/  F2I.FTZ.U32.TRUNC.NTZ R19, R19 ;  /* 0x0000001300137305 */ /* 0x000e24000021f000 */
[----:B0-----:R0:W-:Y:S01]  /*cc80*/  STG.E desc[UR36][R2.64], R19 ;  /* 0x0000001302007986 */ /* 0x0011e2000c101924 */
[----:B------:R-:W-:Y:S05]  /*cc90*/  BRA `(.L_x_7749) ;  /* 0x0000000400387947 */ /* 0x000fea0003800000 */
.L_x_7756:
        /* <DEDUP_REMOVED lines=11> */
.L_x_7769:
[----:B0-----:R-:W-:Y:S01]  /*cd50*/  IMAD.U32 R19, R19, 0x10000, RZ ;  /* 0x0001000013137824 */ /* 0x001fe200078e00ff */
[----:B------:R-:W-:-:S03]  /*cd60*/  CS2R R6, SRZ ;  /* 0x0000000000067805 */ /* 0x000fc6000001ff00 */
[----:B-1--4-:R-:W-:-:S06]  /*cd70*/  FMUL.FTZ R4, R19, 1 ;  /* 0x3f80000013047820 */ /* 0x012fcc0000410000 */
[----:B------:R-:W0:Y:S02]  /*cd80*/  F2F.F64.F32 R4, R4 ;  /* 0x0000000400047310 */ /* 0x000e240000201800 */
[----:B0-----:R0:W-:Y:S01]  /*cd90*/  STG.E.128 desc[UR36][R2.64], R4 ;  /* 0x0000000402007986 */ /* 0x0011e2000c101d24 */
[----:B------:R-:W-:Y:S05]  /*cda0*/  BRA `(.L_x_7749) ;  /* 0x0000000000f47947 */ /* 0x000fea0003800000 */
.L_x_7768:
[----:B------:R-:W-:-:S09]  /*cdb0*/  UISETP.NE.AND UP0, UPT, UR6, 0xf, UPT ;  /* 0x0000000f0600788c */ /* 0x000fd2000bf05270 */
[----:B------:R-:W-:Y:S05]  /*cdc0*/  BRA.U !UP0, `(.L_x_7770) ;  /* 0x0000000108e87547 */ /* 0x000fea000b800000 */
[----:B------:R-:W-:-:S09]  /*cdd0*/  UISETP.NE.AND UP0, UPT, UR6, 0x17, UPT ;  /* 0x000000170600788c */ /* 0x000fd2000bf05270 */
[----:B------:R-:W-:Y:S05]  /*cde0*/  BRA.U !UP0, `(.L_x_7771) ;  /* 0x0000000108907547 */ /* 0x000fea000b800000 */
[----:B------:R-:W-:-:S09]  /*cdf0*/  UISETP.NE.AND UP0, UPT, UR6, 0x18, UPT ;  /* 0x000000180600788c */ /* 0x000fd2000bf05270 */
[----:B------:R-:W-:Y:S05]  /*ce00*/  BRA.U !UP0, `(.L_x_7772) ;  /* 0x0000000108447547 */ /* 0x000fea000b800000 */
.L_x_7748:
        /* <DEDUP_REMOVED lines=16> */
.L_x_7773:
[----:B------:R-:W-:Y:S05]  /*cf10*/  BRA `(.L_x_7749) ;  /* 0x0000000000987947 */ /* 0x000fea0003800000 */
.L_x_7772:
        /* <DEDUP_REMOVED lines=13> */
.L_x_7775:
[----:B------:R-:W-:Y:S05]  /*cff0*/  BSYNC.RECONVERGENT B0 ;  /* 0x0000000000007941 */ /* 0x000fea0003800200 */
.L_x_7774:
[----:B------:R-:W-:-:S05]  /*d000*/  LOP3.LUT R5, R0, 0x80, R5, 0xf8, !PT ;  /* 0x0000008000057812 */ /* 0x000fca00078ef805 */
[----:B------:R3:W-:Y:S01]  /*d010*/  STG.E.U8 desc[UR36][R2.64], R5 ;  /* 0x0000000502007986 */ /* 0x0007e2000c101124 */
[----:B------:R-:W-:Y:S05]  /*d020*/  BRA `(.L_x_7749) ;  /* 0x0000000000547947 */ /* 0x000fea0003800000 */
.L_x_7771:
        /* <DEDUP_REMOVED lines=12> */
.L_x_7777:
[----:B------:R-:W-:Y:S02]  /*d0f0*/  ISETP.GT.U32.AND P0, PT, R4, 0x7f800000, PT ;  /* 0x7f8000000400780c */ /* 0x000fe40003f04070 */
[----:B------:R-:W-:-:S04]  /*d100*/  MOV R0, 0x7f ;  /* 0x0000007f00007802 */ /* 0x000fc80000000f00 */
[----:B------:R-:W-:-:S07]  /*d110*/  SEL R0, R0, 0x7c, P0 ;  /* 0x0000007c00007807 */ /* 0x000fce0000000000 */
.L_x_7778:
[----:B------:R-:W-:Y:S05]  /*d120*/  BSYNC.RECONVERGENT B0 ;  /* 0x0000000000007941 */ /* 0x000fea0003800200 */
.L_x_7776:
[----:B------:R-:W-:-:S04]  /*d130*/  SHF.R.U32.HI R5, RZ, 0x18, R5 ;  /* 0x00000018ff057819 */ /* 0x000fc80000011605 */
[----:B------:R-:W-:-:S05]  /*d140*/  LOP3.LUT R5, R0, 0x80, R5, 0xf8, !PT ;  /* 0x0000008000057812 */ /* 0x000fca00078ef805 */
[----:B------:R2:W-:Y:S01]  /*d150*/  STG.E.U8 desc[UR36][R2.64], R5 ;  /* 0x0000000502007986 */ /* 0x0005e2000c101124 */
[----:B------:R-:W-:Y:S05]  /*d160*/  BRA `(.L_x_7749) ;  /* 0x0000000000047947 */ /* 0x000fea0003800000 */
.L_x_7770:
[----:B0-----:R0:W-:Y:S02]  /*d170*/  STG.E.U16 desc[UR36][R2.64], R19 ;  /* 0x0000001302007986 */ /* 0x0011e4000c101524 */
.L_x_7749:
[----:B------:R-:W-:-:S07]  /*d180*/  VIADD R17, R17, 0x80 ;  /* 0x0000008011117836 */ /* 0x000fce0000000000 */
.L_x_7676:
[----:B------:R-:W-:Y:S05]  /*d190*/  BSYNC.RECONVERGENT B6 ;  /* 0x0000000000067941 */ /* 0x000fea0003800200 */
.L_x_7675:
[----:B------:R-:W5:Y:S02]  /*d1a0*/  LDCU UR4, c[0x0][0x380] ;  /* 0x00007000ff0477ac */ /* 0x000f640008000800 */
[----:B-----5:R-:W-:-:S13]  /*d1b0*/  ISETP.GE.AND P0, PT, R17, UR4, PT ;  /* 0x0000000411007c0c */ /* 0x020fda000bf06270 */
[----:B------:R-:W-:Y:S05]  /*d1c0*/  @P0 EXIT ;  /* 0x000000000000094d */ /* 0x000fea0003800000 */
[----:B------:R-:W5:Y:S01]  /*d1d0*/  LDCU UR4, c[0x0][0x388] ;  /* 0x00007100ff0477ac */ /* 0x000f620008000800 */
[----:B------:R-:W-:Y:S02]  /*d1e0*/  IMAD.MOV.U32 R18, RZ, RZ, RZ ;  /* 0x000000ffff127224 */ /* 0x000fe400078e00ff */
[----:B0-----:R-:W-:Y:S02]  /*d1f0*/  IMAD.MOV.U32 R0, RZ, RZ, RZ ;  /* 0x000000ffff007224 */ /* 0x001fe400078e00ff */
[----:B------:R-:W-:Y:S01]  /*d200*/  IMAD.MOV.U32 R16, RZ, RZ, RZ ;  /* 0x000000ffff107224 */ /* 0x000fe200078e00ff */
[----:B-----5:R-:W-:-:S09]  /*d210*/  UISETP.NE.AND UP0, UPT, UR4, URZ, UPT ;  /* 0x000000ff0400728c */ /* 0x020fd2000bf05270 */
[----:B------:R-:W-:Y:S05]  /*d220*/  BRA.U !UP0, `(.L_x_7779) ;  /* 0x0000001508707547 */ /* 0x000fea000b800000 */
[----:B------:R-:W1:Y:S01]  /*d230*/  LDCU.64 UR4, c[0x0][0x390] ;  /* 0x00007200ff0477ac */ /* 0x000e620008000a00 */
[----:B------:R-:W-:Y:S01]  /*d240*/  HFMA2 R16, -RZ, RZ, 0, 0 ;  /* 0x00000000ff107431 */ /* 0x000fe200000001ff */
[----:B------:R-:W0:Y:S01]  /*d250*/  LDCU UR6, c[0x0][0x38c] ;  /* 0x00007180ff0677ac */ /* 0x000e220008000800 */
[----:B------:R-:W5:Y:S01]  /*d260*/  LDCU.64 UR8, c[0x0][0x4b8] ;  /* 0x00009700ff0877ac */ /* 0x000f620008000a00 */
[----:B------:R-:W-:Y:S02]  /*d270*/  UISETP.NE.AND UP0, UPT, UR39, URZ, UPT ;  /* 0x000000ff2700728c */ /* 0x000fe4000bf05270 */
        /* <DEDUP_REMOVED lines=343> */
.L_x_7779:
[----:B------:R-:W1:Y:S01]  /*e7f0*/  LDCU.64 UR8, c[0x0][0x5f0] ;  /* 0x0000be00ff0877ac */ /* 0x000e620008000a00 */
[----:B------:R-:W0:Y:S01]  /*e800*/  LDCU.64 UR6, c[0x0][0x5e8] ;  /* 0x0000bd00ff0677ac */ /* 0x000e220008000a00 */
[----:B------:R-:W-:-:S04]  /*e810*/  UPRMT UR4, UR40, 0x7771, URZ ;  /* 0x0000777128047896 */ /* 0x000fc800080000ff */
[----:B------:R-:W-:Y:S01]  /*e820*/  UISETP.GT.AND UP0, UPT, UR4, 0x9, UPT ;  /* 0x000000090400788c */ /* 0x000fe2000bf04270 */
[----:B-123--:R-:W-:Y:S02]  /*e830*/  IADD3 R2, P1, PT, R0, UR8, RZ ;  /* 0x0000000800027c10 */ /* 0x00efe4000ff3e0ff */
[----:B0-----:R-:W-:-:S03]  /*e840*/  IADD3 R16, P0, PT, R16, UR6, RZ ;  /* 0x0000000610107c10 */ /* 0x001fc6000ff1e0ff */
[----:B------:R-:W-:Y:S01]  /*e850*/  IMAD.X R3, RZ, RZ, UR9, P1 ;  /* 0x00000009ff037e24 */ /* 0x000fe200088e06ff */
[----:B------:R-:W-:Y:S02]  /*e860*/  IADD3.X R17, PT, PT, RZ, UR7, RZ, P0, !PT ;  /* 0x00000007ff117c10 */ /* 0x000fe400087fe4ff */
[----:B------:R-:W-:Y:S07]  /*e870*/  BRA.U UP0, `(.L_x_7780) ;  /* 0x0000000500407547 */ /* 0x000fee000b800000 */
        /* <DEDUP_REMOVED lines=13> */
.L_x_7783:
[----:B------:R-:W2:Y:S02]  /*e950*/  LDG.E.U8 R2, desc[UR36][R2.64] ;  /* 0x0000002402027981 */ /* 0x000ea4000c1e1100 */
[----:B--2---:R-:W-:-:S04]  /*e960*/  I2FP.F32.U32 R0, R2 ;  /* 0x0000000200007245 */ /* 0x004fc80000201000 */
[----:B------:R-:W-:-:S04]  /*e970*/  F2FP.BF16.F32.PACK_AB R0, RZ, R0 ;  /* 0x00000000ff00723e */ /* 0x000fc800000010ff */
[----:B------:R-:W-:Y:S01]  /*e980*/  PRMT R19, R0, 0x7610, R19 ;  /* 0x0000761000137816 */ /* 0x000fe20000000013 */
[----:B------:R-:W-:Y:S06]  /*e990*/  BRA `(.L_x_7785) ;  /* 0x0000000c00e07947 */ /* 0x000fec0003800000 */
.L_x_7782:
        /* <DEDUP_REMOVED lines=11> */
.L_x_7787:
[----:B------:R-:W2:Y:S02]  /*ea50*/  LDG.E R2, desc[UR36][R2.64] ;  /* 0x0000002402027981 */ /* 0x000ea4000c1e1900 */
[----:B--2---:R-:W-:-:S04]  /*ea60*/  I2FP.F32.S32 R0, R2 ;  /* 0x0000000200007245 */ /* 0x004fc80000201400 */
[----:B------:R-:W-:-:S04]  /*ea70*/  F2FP.BF16.F32.PACK_AB R0, RZ, R0 ;  /* 0x00000000ff00723e */ /* 0x000fc800000010ff */
[----:B------:R-:W-:Y:S01]  /*ea80*/  PRMT R19, R0, 0x7610, R19 ;  /* 0x0000761000137816 */ /* 0x000fe20000000013 */
[----:B------:R-:W-:Y:S06]  /*ea90*/  BRA `(.L_x_7785) ;  /* 0x0000000c00a07947 */ /* 0x000fec0003800000 */
.L_x_7786:
[----:B------:R-:W2:Y:S02]  /*eaa0*/  LDG.E.U16 R2, desc[UR36][R2.64] ;  /* 0x0000002402027981 */ /* 0x000ea4000c1e1500 */
[----:B--2---:R-:W0:Y:S02]  /*eab0*/  I2F.S16 R0, R2 ;  /* 0x0000000200007306 */ /* 0x004e240000101400 */
[----:B0-----:R-:W-:-:S04]  /*eac0*/  F2FP.BF16.F32.PACK_AB R0, RZ, R0 ;  /* 0x00000000ff00723e */ /* 0x001fc800000010ff */
[----:B------:R-:W-:Y:S01]  /*ead0*/  PRMT R19, R0, 0x7610, R19 ;  /* 0x0000761000137816 */ /* 0x000fe20000000013 */
[----:B------:R-:W-:Y:S06]  /*eae0*/  BRA `(.L_x_7785) ;  /* 0x0000000c008c7947 */ /* 0x000fec0003800000 */
.L_x_7781:
        /* <DEDUP_REMOVED lines=9> */
.L_x_7789:
[----:B------:R-:W2:Y:S02]  /*eb80*/  LDG.E.U16 R0, desc[UR36][R2.64] ;  /* 0x0000002402007981 */ /* 0x000ea4000c1e1500 */
[----:B--2---:R-:W-:-:S05]  /*eb90*/  HADD2.F32 R0, -RZ, R0.H0_H0 ;  /* 0x20000000ff007230 */ /* 0x004fca0000004100 */
[----:B------:R-:W-:-:S04]  /*eba0*/  F2FP.BF16.F32.PACK_AB R0, RZ, R0 ;  /* 0x00000000ff00723e */ /* 0x000fc800000010ff */
[----:B------:R-:W-:Y:S01]  /*ebb0*/  PRMT R19, R0, 0x7610, R19 ;  /* 0x0000761000137816 */ /* 0x000fe20000000013 */
[----:B------:R-:W-:Y:S06]  /*ebc0*/  BRA `(.L_x_7785) ;  /* 0x0000000c00547947 */ /* 0x000fec0003800000 */
.L_x_7788:
        /* <DEDUP_REMOVED lines=9> */
.L_x_7791:
[----:B------:R-:W2:Y:S02]  /*ec60*/  LDG.E.U16 R2, desc[UR36][R2.64] ;  /* 0x0000002402027981 */ /* 0x000ea4000c1e1500 */
[----:B--2---:R-:W-:-:S05]  /*ec70*/  HADD2.F32 R0, -RZ, R2.H0_H0 ;  /* 0x20000002ff007230 */ /* 0x004fca0000004100 */
[----:B------:R-:W-:-:S04]  /*ec80*/  F2FP.BF16.F32.PACK_AB R0, RZ, R0 ;  /* 0x00000000ff00723e */ /* 0x000fc800000010ff */
[----:B------:R-:W-:Y:S01]  /*ec90*/  PRMT R19, R0, 0x7610, R19 ;  /* 0x0000761000137816 */ /* 0x000fe20000000013 */
[----:B------:R-:W-:Y:S06]  /*eca0*/  BRA `(.L_x_7785) ;  /* 0x0000000c001c7947 */ /* 0x000fec0003800000 */
.L_x_7790:
        /* <DEDUP_REMOVED lines=13> */
.L_x_7780:
        /* <DEDUP_REMOVED lines=14> */
.L_x_7794:
        /* <DEDUP_REMOVED lines=13> */
.L_x_7793:
        /* <DEDUP_REMOVED lines=9> */
[C---:B----4-:R-:W-:Y:S02]  /*efc0*/  LOP3.LUT R4, R0.reuse, 0x7f000000, RZ, 0xc0, !PT ;  /* 0x7f00000000047812 */ /* 0x050fe400078ec0ff */
        /* <DEDUP_REMOVED lines=17> */
.L_x_7796:
[----:B------:R-:W2:Y:S02]  /*f0e0*/  LDG.E.U8 R2, desc[UR36][R2.64] ;  /* 0x0000002402027981 */ /* 0x000ea4000c1e1100 */
[C---:B--2---:R-:W-:Y:S01]  /*f0f0*/  IMAD.SHL.U32 R0, R2.reuse, 0x2000000, RZ ;  /* 0x0200000002007824 */ /* 0x044fe200078e00ff */
[----:B----4-:R-:W-:-:S04]  /*f100*/  SHF.L.U32 R5, R2, 0x8, RZ ;  /* 0x0000000802057819 */ /* 0x010fc800000006ff */
        /* <DEDUP_REMOVED lines=11> */
.L_x_7795:
[----:B------:R0:W5:Y:S01]  /*f1c0*/  LDG.E.U16 R19, desc[UR36][R2.64] ;  /* 0x0000002402137981 */ /* 0x000162000c1e1500 */
[----:B------:R-:W-:Y:S05]  /*f1d0*/  BRA `(.L_x_7785) ;  /* 0x0000000400d07947 */ /* 0x000fea0003800000 */
.L_x_7792:
        /* <DEDUP_REMOVED lines=13> */
.L_x_7799:
        /* <DEDUP_REMOVED lines=21> */
.L_x_7803:
[----:B------:R-:W-:Y:S05]  /*f400*/  BSYNC.RECONVERGENT B1 ;  /* 0x0000000000017941 */ /* 0x000fea0003800200 */
.L_x_7802:
[----:B------:R-:W-:Y:S02]  /*f410*/  SHF.L.U32 R0, R0, 0x14, RZ ;  /* 0x0000001400007819 */ /* 0x000fe400000006ff */
[----:B------:R-:W-:-:S04]  /*f420*/  LEA R2, R2, 0x3b800000, 0x17 ;  /* 0x3b80000002027811 */ /* 0x000fc800078eb8ff */
[----:B------:R-:W-:-:S07]  /*f430*/  LOP3.LUT R0, R2, R0, R7, 0xfe, !PT ;  /* 0x0000000002007212 */ /* 0x000fce00078efe07 */
.L_x_7801:
[----:B------:R-:W-:Y:S05]  /*f440*/  BSYNC.RECONVERGENT B0 ;  /* 0x0000000000007941 */ /* 0x000fea0003800200 */
.L_x_7800:
[----:B------:R-:W-:-:S04]  /*f450*/  F2FP.BF16.F32.PACK_AB R0, RZ, R0 ;  /* 0x00000000ff00723e */ /* 0x000fc800000010ff */
[----:B------:R-:W-:Y:S01]  /*f460*/  PRMT R19, R0, 0x7610, R19 ;  /* 0x0000761000137816 */ /* 0x000fe20000000013 */
[----:B------:R-:W-:Y:S06]  /*f470*/  BRA `(.L_x_7785) ;  /* 0x0000000400287947 */ /* 0x000fec0003800000 */
.L_x_7798:
        /* <DEDUP_REMOVED lines=21> */
.L_x_7807:
[----:B------:R-:W-:Y:S05]  /*f5d0*/  BSYNC.RECONVERGENT B1 ;  /* 0x0000000000017941 */ /* 0x000fea0003800200 */
.L_x_7806:
[----:B------:R-:W-:Y:S02]  /*f5e0*/  SHF.L.U32 R0, R0, 0x15, RZ ;  /* 0x0000001500007819 */ /* 0x000fe400000006ff */
[----:B------:R-:W-:-:S04]  /*f5f0*/  LEA R2, R2, 0x37800000, 0x17 ;  /* 0x3780000002027811 */ /* 0x000fc800078eb8ff */
[----:B------:R-:W-:-:S07]  /*f600*/  LOP3.LUT R0, R2, R0, R7, 0xfe, !PT ;  /* 0x0000000002007212 */ /* 0x000fce00078efe07 */
.L_x_7805:
[----:B------:R-:W-:Y:S05]  /*f610*/  BSYNC.RECONVERGENT B0 ;  /* 0x0000000000007941 */ /* 0x000fea0003800200 */
.L_x_7804:
[----:B------:R-:W-:-:S04]  /*f620*/  F2FP.BF16.F32.PACK_AB R0, RZ, R0 ;  /* 0x00000000ff00723e */ /* 0x000fc800000010ff */
[----:B------:R-:W-:Y:S01]  /*f630*/  PRMT R19, R0, 0x7610, R19 ;  /* 0x0000761000137816 */ /* 0x000fe20000000013 */
[----:B------:R-:W-:Y:S06]  /*f640*/  BRA `(.L_x_7785) ;  /* 0x0000000000b47947 */ /* 0x000fec0003800000 */
.L_x_7797:
        /* <DEDUP_REMOVED lines=12> */
[----:B------:R-:W-:Y:S02]  /*f710*/  @!P0 IMAD.MOV.U32 R0, RZ, RZ, 0x7f800001 ;  /* 0x7f800001ff008424 */ /* 0x000fe400078e00ff */
[----:B------:R-:W-:-:S07]  /*f720*/  @P0 IMAD.SHL.U32 R0, R2, 0x800000, RZ ;  /* 0x0080000002000824 */ /* 0x000fce00078e00ff */
.L_x_7811:
[----:B------:R-:W-:Y:S05]  /*f730*/  BSYNC.RECONVERGENT B0 ;  /* 0x0000000000007941 */ /* 0x000fea0003800200 */
.L_x_7810:
[----:B------:R-:W-:-:S04]  /*f740*/  F2FP.BF16.F32.PACK_AB R0, RZ, R0 ;  /* 0x00000000ff00723e */ /* 0x000fc800000010ff */
[----:B------:R-:W-:Y:S01]  /*f750*/  PRMT R19, R0, 0x7610, R19 ;  /* 0x0000761000137816 */ /* 0x000fe20000000013 */
[----:B------:R-:W-:Y:S06]  /*f760*/  BRA `(.L_x_7785) ;  /* 0x00000000006c7947 */ /* 0x000fec0003800000 */
.L_x_7784:
[----:B------:R-:W-:Y:S01]  /*f770*/  MOV R2, 0x180 ;  /* 0x0000018000027802 */ /* 0x000fe20000000f00 */
[----:B------:R-:W4:Y:S01]  /*f780*/  LDCU.64 UR4, c[0x4][0x170] ;  /* 0x01002e00ff0477ac */ /* 0x000f220008000a00 */
[----:B------:R-:W-:Y:S02]  /*f790*/  HFMA2 R8, -RZ, RZ, 0, 4.64916229248046875e-06 ;  /* 0x0000004eff087431 */ /* 0x000fe400000001ff */
[----:B------:R-:W-:Y:S01]  /*f7a0*/  IMAD.MOV.U32 R12, RZ, RZ, 0x1 ;  /* 0x00000001ff0c7424 */ /* 0x000fe200078e00ff */
[----:B------:R-:W0:Y:S01]  /*f7b0*/  LDCU.64 UR6, c[0x4][0x178] ;  /* 0x01002f00ff0677ac */ /* 0x000e220008000a00 */
[----:B------:R-:W1:Y:S01]  /*f7c0*/  LDC.64 R2, c[0x4][R2] ;  /* 0x0100000002027b82 */ /* 0x000e620000000a00 */
[----:B------:R-:W-:Y:S01]  /*f7d0*/  IMAD.MOV.U32 R13, RZ, RZ, RZ ;  /* 0x000000ffff0d7224 */ /* 0x000fe200078e00ff */
[----:B------:R-:W2:Y:S01]  /*f7e0*/  LDCU.64 UR8, c[0x4][0x78] ;  /* 0x01000f00ff0877ac */ /* 0x000ea20008000a00 */
[----:B----4-:R-:W-:Y:S01]  /*f7f0*/  IMAD.U32 R4, RZ, RZ, UR4 ;  /* 0x00000004ff047e24 */ /* 0x010fe2000f8e00ff */
[----:B------:R-:W-:Y:S01]  /*f800*/  MOV R5, UR5 ;  /* 0x0000000500057c02 */ /* 0x000fe20008000f00 */
[----:B0-----:R-:W-:-:S02]  /*f810*/  IMAD.U32 R6, RZ, RZ, UR6 ;  /* 0x00000006ff067e24 */ /* 0x001fc4000f8e00ff */
[----:B------:R-:W-:Y:S02]  /*f820*/  IMAD.U32 R7, RZ, RZ, UR7 ;  /* 0x00000007ff077e24 */ /* 0x000fe4000f8e00ff */
[----:B--2---:R-:W-:Y:S02]  /*f830*/  IMAD.U32 R10, RZ, RZ, UR8 ;  /* 0x00000008ff0a7e24 */ /* 0x004fe4000f8e00ff */
[----:B------:R-:W-:-:S07]  /*f840*/  IMAD.U32 R11, RZ, RZ, UR9 ;  /* 0x00000009ff0b7e24 */ /* 0x000fce000f8e00ff */
[----:B------:R-:W-:-:S07]  /*f850*/  LEPC R20, `(.L_x_7812) ;  /* 0x000000001014794e */ /* 0x000fce0000000000 */
[----:B-1----:R-:W-:Y:S05]  /*f860*/  CALL.ABS.NOINC R2 ;  /* 0x0000000002007343 */ /* 0x002fea0003c00000 */
.L_x_7812:
[----:B------:R-:W-:Y:S01]  /*f870*/  PRMT R19, RZ, 0x7610, R19 ;  /* 0x00007610ff137816 */ /* 0x000fe20000000013 */
[----:B------:R-:W-:Y:S06]  /*f880*/  BRA `(.L_x_7785) ;  /* 0x0000000000247947 */ /* 0x000fec0003800000 */
.L_x_7809:
[----:B------:R-:W2:Y:S02]  /*f890*/  LDG.E.64 R2, desc[UR36][R2.64] ;  /* 0x0000002402027981 */ /* 0x000ea4000c1e1b00 */
[----:B--2---:R-:W0:Y:S02]  /*f8a0*/  I2F.U64 R0, R2 ;  /* 0x0000000200007312 */ /* 0x004e240000301000 */
[----:B0-----:R-:W-:-:S04]  /*f8b0*/  F2FP.BF16.F32.PACK_AB R0, RZ, R0 ;  /* 0x00000000ff00723e */ /* 0x001fc800000010ff */
[----:B------:R-:W-:Y:S01]  /*f8c0*/  PRMT R19, R0, 0x7610, R19 ;  /* 0x0000761000137816 */ /* 0x000fe20000000013 */
[----:B------:R-:W-:Y:S06]  /*f8d0*/  BRA `(.L_x_7785) ;  /* 0x0000000000107947 */ /* 0x000fec0003800000 */
.L_x_7808:
[----:B------:R-:W2:Y:S02]  /*f8e0*/  LDG.E R2, desc[UR36][R2.64] ;  /* 0x0000002402027981 */ /* 0x000ea4000c1e1900 */
[----:B--2---:R-:W-:-:S04]  /*f8f0*/  I2FP.F32.U32 R0, R2 ;  /* 0x0000000200007245 */ /* 0x004fc80000201000 */
[----:B------:R-:W-:-:S04]  /*f900*/  F2FP.BF16.F32.PACK_AB R0, RZ, R0 ;  /* 0x00000000ff00723e */ /* 0x000fc800000010ff */
[----:B------:R-:W-:-:S07]  /*f910*/  PRMT R19, R0, 0x7610, R19 ;  /* 0x0000761000137816 */ /* 0x000fce0000000013 */
.L_x_7785:
        /* <DEDUP_REMOVED lines=16> */
.L_x_7816:
[----:B------:R2:W5:Y:S01]  /*fa20*/  LDG.E.U8 R0, desc[UR36][R4.64] ;  /* 0x0000002404007981 */ /* 0x000562000c1e1100 */
[----:B------:R-:W-:Y:S05]  /*fa30*/  BRA `(.L_x_7818) ;  /* 0x0000000c005c7947 */ /* 0x000fea0003800000 */
.L_x_7815:
        /* <DEDUP_REMOVED lines=8> */
.L_x_7820:
[----:B------:R1:W5:Y:S01]  /*fac0*/  LDG.E.U8 R0, desc[UR36][R4.64] ;  /* 0x0000002404007981 */ /* 0x000362000c1e1100 */
[----:B------:R-:W-:Y:S05]  /*fad0*/  BRA `(.L_x_7818) ;  /* 0x0000000c00347947 */ /* 0x000fea0003800000 */
.L_x_7819:
[----:B------:R3:W5:Y:S01]  /*fae0*/  LDG.E.U16 R0, desc[UR36][R4.64] ;  /* 0x0000002404007981 */ /* 0x000762000c1e1500 */
[----:B------:R-:W-:Y:S05]  /*faf0*/  BRA `(.L_x_7818) ;  /* 0x0000000c002c7947 */ /* 0x000fea0003800000 */
.L_x_7814:
        /* <DEDUP_REMOVED lines=10> */
.L_x_7822:
[----:B0-----:R-:W2:Y:S02]  /*fba0*/  LDG.E.U16 R2, desc[UR36][R4.64] ;  /* 0x0000002404027981 */ /* 0x001ea4000c1e1500 */
[----:B--2---:R-:W-:-:S06]  /*fbb0*/  HADD2.F32 R2, -RZ, R2.H0_H0 ;  /* 0x20000002ff027230 */ /* 0x004fcc0000004100 */
[----:B------:R-:W0:Y:S02]  /*fbc0*/  F2I.S64.TRUNC R2, R2 ;  /* 0x0000000200027311 */ /* 0x000e24000020d900 */
[----:B0-----:R-:W-:Y:S01]  /*fbd0*/  PRMT R0, R2, 0x7610, R0 ;  /* 0x0000761002007816 */ /* 0x001fe20000000000 */
[----:B------:R-:W-:Y:S06]  /*fbe0*/  BRA `(.L_x_7818) ;  /* 0x0000000800f07947 */ /* 0x000fec0003800000 */
.L_x_7821:
        /* <DEDUP_REMOVED lines=10> */
.L_x_7824:
[----:B------:R-:W0:Y:S02]  /*fc90*/  LDG.E.U16 R4, desc[UR36][R4.64] ;  /* 0x0000002404047981 */ /* 0x000e24000c1e1500 */
[----:B0-----:R-:W-:-:S06]  /*fca0*/  HADD2.F32 R2, -RZ, R4.H0_H0 ;  /* 0x20000004ff027230 */ /* 0x001fcc0000004100 */
[----:B------:R-:W0:Y:S02]  /*fcb0*/  F2I.S64.TRUNC R2, R2 ;  /* 0x0000000200027311 */ /* 0x000e24000020d900 */
[----:B0-----:R-:W-:Y:S01]  /*fcc0*/  PRMT R0, R2, 0x7610, R0 ;  /* 0x0000761002007816 */ /* 0x001fe20000000000 */
[----:B------:R-:W-:Y:S06]  /*fcd0*/  BRA `(.L_x_7818) ;  /* 0x0000000800b47947 */ /* 0x000fec0003800000 */
.L_x_7823:
[----:B0-----:R-:W2:Y:S02]  /*fce0*/  LDG.E.64 R2, desc[UR36][R4.64] ;  /* 0x0000002404027981 */ /* 0x001ea4000c1e1b00 */
[----:B--2---:R-:W0:Y:S02]  /*fcf0*/  F2I.S64.F64.TRUNC R2, R2 ;  /* 0x0000000200027311 */ /* 0x004e24000030d900 */
[----:B0-----:R-:W-:Y:S01]  /*fd00*/  PRMT R0, R2, 0x7610, R0 ;  /* 0x0000761002007816 */ /* 0x001fe20000000000 */
[----:B------:R-:W-:Y:S06]  /*fd10*/  BRA `(.L_x_7818) ;  /* 0x0000000800a47947 */ /* 0x000fec0003800000 */
.L_x_7813:
        /* <DEDUP_REMOVED lines=12> */
.L_x_7827:
[----:B------:R-:W0:Y:S02]  /*fde0*/  LDG.E.64 R4, desc[UR36][R4.64] ;  /* 0x0000002404047981 */ /* 0x000e24000c1e1b00 */
[----:B0-----:R-:W0:Y:S02]  /*fdf0*/  F2I.S64.F64.TRUNC R2, R4 ;  /* 0x0000000400027311 */ /* 0x001e24000030d900 */
[----:B0-----:R-:W-:Y:S01]  /*fe00*/  PRMT R0, R2, 0x7610, R0 ;  /* 0x0000761002007816 */ /* 0x001fe20000000000 */
[----:B------:R-:W-:Y:S06]  /*fe10*/  BRA `(.L_x_7818) ;  /* 0x0000000800647947 */ /* 0x000fec0003800000 */
.L_x_7826:
        /* <DEDUP_REMOVED lines=9> */
[C---:B0-----:R-:W-:Y:S02]  /*feb0*/  LOP3.LUT R2, R0.reuse, 0x7f000000, RZ, 0xc0, !PT ;  /* 0x7f00000000027812 */ /* 0x041fe400078ec0ff */
        /* <DEDUP_REMOVED lines=13> */
[----:B------:R-:W-:-:S06]  /*ff90*/  LOP3.LUT R3, R3, 0x80000000, R0, 0xf8, !PT ;  /* 0x8000000003037812 */ /* 0x000fcc00078ef800 */
[----:B------:R-:W0:Y:S02]  /*ffa0*/  F2I.S64.TRUNC R2, R3 ;  /* 0x0000000300027311 */ /* 0x000e24000020d900 */
[----:B0-----:R-:W-:Y:S01]  /*ffb0*/  PRMT R0, R2, 0x7610, R0 ;  /* 0x0000761002007816 */ /* 0x001fe20000000000 */
[----:B------:R-:W-:Y:S06]  /*ffc0*/  BRA `(.L_x_7818) ;  /* 0x0000000400f87947 */ /* 0x000fec0003800000 */
.L_x_7829:
        /* <DEDUP_REMOVED lines=14> */
.L_x_7828:
[----:B0-----:R-:W2:Y:S02]  /*100b0*/  LDG.E.U16 R2, desc[UR36][R4.64] ;  /* 0x0000002404027981 */ /* 0x001ea4000c1e1500 */
[----:B--2---:R-:W-:-:S06]  /*100c0*/  IMAD.U32 R2, R2, 0x10000, RZ ;  /* 0x0001000002027824 */ /* 0x004fcc00078e00ff */
[----:B------:R-:W0:Y:S02]  /*100d0*/  F2I.S64.TRUNC R2, R2 ;  /* 0x0000000200027311 */ /* 0x000e24000020d900 */
[----:B0-----:R-:W-:Y:S01]  /*100e0*/  PRMT R0, R2, 0x7610, R0 ;  /* 0x0000761002007816 */ /* 0x001fe20000000000 */
[----:B------:R-:W-:Y:S06]  /*100f0*/  BRA `(.L_x_7818) ;  /* 0x0000000400ac7947 */ /* 0x000fec0003800000 */
.L_x_7825:
        /* <DEDUP_REMOVED lines=10> */
.L_x_7832:
[----:B------:R-:W2:Y:S01]  /*101a0*/  LDG.E.U8 R4, desc[UR36][R4.64] ;  /* 0x0000002404047981 */ /* 0x000ea2000c1e1100 */
[----:B------:R-:W-:Y:S01]  /*101b0*/  BSSY.RECONVERGENT B0, `(.L_x_7833) ;  /* 0x0000018000007945 */ /* 0x000fe20003800200 */
[----:B0-----:R-:W-:Y:S01]  /*101c0*/  IMAD.MOV.U32 R2, RZ, RZ, RZ ;  /* 0x000000ffff027224 */ /* 0x001fe200078e00ff */
        /* <DEDUP_REMOVED lines=18> */
.L_x_7836:
[----:B------:R-:W-:Y:S05]  /*102f0*/  BSYNC.RECONVERGENT B1 ;  /* 0x0000000000017941 */ /* 0x000fea0003800200 */
.L_x_7835:
[----:B------:R-:W-:Y:S01]  /*10300*/  IMAD.SHL.U32 R0, R0, 0x100000, RZ ;  /* 0x0010000000007824 */ /* 0x000fe200078e00ff */
[----:B------:R-:W-:-:S04]  /*10310*/  LEA R2, R2, 0x3b800000, 0x17 ;  /* 0x3b80000002027811 */ /* 0x000fc800078eb8ff */
[----:B------:R-:W-:-:S07]  /*10320*/  LOP3.LUT R2, R2, R0, R7, 0xfe, !PT ;  /* 0x0000000002027212 */ /* 0x000fce00078efe07 */
.L_x_7834:
[----:B------:R-:W-:Y:S05]  /*10330*/  BSYNC.RECONVERGENT B0 ;  /* 0x0000000000007941 */ /* 0x000fea0003800200 */
.L_x_7833:
[----:B------:R-:W0:Y:S02]  /*10340*/  F2I.S64.TRUNC R2, R2 ;  /* 0x0000000200027311 */ /* 0x000e24000020d900 */
[----:B0-----:R-:W-:Y:S01]  /*10350*/  PRMT R0, R2, 0x7610, R0 ;  /* 0x0000761002007816 */ /* 0x001fe20000000000 */
[----:B------:R-:W-:Y:S06]  /*10360*/  BRA `(.L_x_7818) ;  /* 0x0000000400107947 */ /* 0x000fec0003800000 */
.L_x_7831:
        /* <DEDUP_REMOVED lines=21> */
.L_x_7840:
[----:B------:R-:W-:Y:S05]  /*104c0*/  BSYNC.RECONVERGENT B1 ;  /* 0x0000000000017941 */ /* 0x000fea0003800200 */
.L_x_7839:
[----:B------:R-:W-:Y:S01]  /*104d0*/  IMAD.SHL.U32 R0, R0, 0x200000, RZ ;  /* 0x0020000000007824 */ /* 0x000fe200078e00ff */
[----:B------:R-:W-:-:S04]  /*104e0*/  LEA R2, R2, 0x37800000, 0x17 ;  /* 0x3780000002027811 */ /* 0x000fc800078eb8ff */
[----:B------:R-:W-:-:S07]  /*104f0*/  LOP3.LUT R2, R2, R0, R7, 0xfe, !PT ;  /* 0x0000000002027212 */ /* 0x000fce00078efe07 */
.L_x_7838:
[----:B------:R-:W-:Y:S05]  /*10500*/  BSYNC.RECONVERGENT B0 ;  /* 0x0000000000007941 */ /* 0x000fea0003800200 */
.L_x_7837:
[----:B------:R-:W0:Y:S02]  /*10510*/  F2I.S64.TRUNC R2, R2 ;  /* 0x0000000200027311 */ /* 0x000e24000020d900 */
[----:B0-----:R-:W-:Y:S01]  /*10520*/  PRMT R0, R2, 0x7610, R0 ;  /* 0x0000761002007816 */ /* 0x001fe20000000000 */
[----:B------:R-:W-:Y:S06]  /*10530*/  BRA `(.L_x_7818) ;  /* 0x00000000009c7947 */ /* 0x000fec0003800000 */
.L_x_7830:
        /* <DEDUP_REMOVED lines=8> */
[----:B0-----:R-:W-:Y:S01]  /*105c0*/  HFMA2 R2, -RZ, RZ, 3.814697265625e-06, 0 ;  /* 0x00400000ff027431 */ /* 0x001fe200000001ff */
[----:B--2---:R-:W-:-:S13]  /*105d0*/  ISETP.NE.AND P0, PT, R4, RZ, PT ;  /* 0x000000ff0400720c */ /* 0x004fda0003f05270 */
[----:B------:R-:W-:Y:S05]  /*105e0*/  @!P0 BRA `(.L_x_7844) ;  /* 0x00000000000c8947 */ /* 0x000fea0003800000 */
[----:B------:R-:W-:-:S13]  /*105f0*/  ISETP.NE.AND P0, PT, R4, 0xff, PT ;  /* 0x000000ff0400780c */ /* 0x000fda0003f05270 */
[----:B------:R-:W-:Y:S02]  /*10600*/  @!P0 IMAD.MOV.U32 R2, RZ, RZ, 0x7f800001 ;  /* 0x7f800001ff028424 */ /* 0x000fe400078e00ff */
[----:B------:R-:W-:-:S07]  /*10610*/  @P0 IMAD.SHL.U32 R2, R4, 0x800000, RZ ;  /* 0x0080000004020824 */ /* 0x000fce00078e00ff */
.L_x_7844:
[----:B------:R-:W-:Y:S05]  /*10620*/  BSYNC.RECONVERGENT B0 ;  /* 0x0000000000007941 */ /* 0x000fea0003800200 */
.L_x_7843:
[----:B------:R-:W0:Y:S02]  /*10630*/  F2I.S64.TRUNC R2, R2 ;  /* 0x0000000200027311 */ /* 0x000e24000020d900 */
[----:B0-----:R-:W-:Y:S01]  /*10640*/  PRMT R0, R2, 0x7610, R0 ;  /* 0x0000761002007816 */ /* 0x001fe20000000000 */
[----:B------:R-:W-:Y:S06]  /*10650*/  BRA `(.L_x_7818) ;  /* 0x0000000000547947 */ /* 0x000fec0003800000 */
.L_x_7817:
        /* <DEDUP_REMOVED lines=12> */
[----:B---3--:R-:W-:Y:S01]  /*10720*/  IMAD.U32 R10, RZ, RZ, UR8 ;  /* 0x00000008ff0a7e24 */ /* 0x008fe2000f8e00ff */
[----:B------:R-:W-:-:S07]  /*10730*/  MOV R11, UR9 ;  /* 0x00000009000b7c02 */ /* 0x000fce0008000f00 */
[----:B------:R-:W-:-:S07]  /*10740*/  LEPC R20, `(.L_x_7845) ;  /* 0x000000001014794e */ /* 0x000fce0000000000 */
[----:B--2--5:R-:W-:Y:S05]  /*10750*/  CALL.ABS.NOINC R2 ;  /* 0x0000000002007343 */ /* 0x024fea0003c00000 */
.L_x_7845:
[----:B------:R-:W-:Y:S01]  /*10760*/  PRMT R0, RZ, 0x7610, R0 ;  /* 0x00007610ff007816 */ /* 0x000fe20000000000 */
[----:B------:R-:W-:Y:S06]  /*10770*/  BRA `(.L_x_7818) ;  /* 0x00000000000c7947 */ /* 0x000fec0003800000 */
.L_x_7842:
[----:B------:R1:W5:Y:S01]  /*10780*/  LDG.E.U8 R0, desc[UR36][R4.64] ;  /* 0x0000002404007981 */ /* 0x000362000c1e1100 */
[----:B------:R-:W-:Y:S05]  /*10790*/  BRA `(.L_x_7818) ;  /* 0x0000000000047947 */ /* 0x000fea0003800000 */
.L_x_7841:
[----:B------:R1:W5:Y:S02]  /*107a0*/  LDG.E.U8 R0, desc[UR36][R4.64] ;  /* 0x0000002404007981 */ /* 0x000364000c1e1100 */
.L_x_7818:
[----:B-----5:R-:W-:Y:S01]  /*107b0*/  LOP3.LUT R0, R0, 0xff, RZ, 0xc0, !PT ;  /* 0x000000ff00007812 */ /* 0x020fe200078ec0ff */
[----:B------:R-:W0:Y:S01]  /*107c0*/  LDCU UR4, c[0x0][0x600] ;  /* 0x0000c000ff0477ac */ /* 0x000e220008000800 */
[----:B------:R-:W-:-:S04]  /*107d0*/  SHF.L.U32 R19, R19, 0x10, RZ ;  /* 0x0000001013137819 */ /* 0x000fc800000006ff */
[----:B------:R-:W2:Y:S02]  /*107e0*/  I2F.U16 R0, R0 ;  /* 0x0000000000007306 */ /* 0x000ea40000101000 */
[----:B--2---:R-:W-:-:S04]  /*107f0*/  FMUL.FTZ R19, R0, R19 ;  /* 0x0000001300137220 */ /* 0x004fc80000410000 */
[----:B0-----:R-:W-:Y:S01]  /*10800*/  FMUL.FTZ R19, R19, UR4 ;  /* 0x0000000413137c20 */ /* 0x001fe20008410000 */
[----:B------:R-:W-:-:S04]  /*10810*/  ULOP3.LUT UR4, UR40, 0xff, URZ, 0xc0, !UPT ;  /* 0x000000ff28047892 */ /* 0x000fc8000f8ec0ff */
        /* <DEDUP_REMOVED lines=12> */
[----:B------:R-:W0:Y:S02]  /*108e0*/  F2I.FTZ.TRUNC.NTZ R3, R0 ;  /* 0x0000000000037305 */ /* 0x000e24000021f100 */
[----:B0-----:R-:W-:Y:S01]  /*108f0*/  STG.E.U8 desc[UR36][R16.64], R3 ;  /* 0x0000000310007986 */ /* 0x001fe2000c101124 */
[----:B------:R-:W-:Y:S05]  /*10900*/  EXIT ;  /* 0x000000000000794d */ /* 0x000fea0003800000 */
.L_x_7849:
[----:B0-----:R-:W-:-:S06]  /*10910*/  IMAD.U32 R3, R19, 0x10000, RZ ;  /* 0x0001000013037824 */ /* 0x001fcc00078e00ff */
[----:B------:R-:W0:Y:S02]  /*10920*/  F2I.S64.TRUNC R2, R3 ;  /* 0x0000000300027311 */ /* 0x000e24000020d900 */
[----:B0-----:R-:W-:Y:S01]  /*10930*/  STG.E.U8 desc[UR36][R16.64], R2 ;  /* 0x0000000210007986 */ /* 0x001fe2000c101124 */
[----:B------:R-:W-:Y:S05]  /*10940*/  EXIT ;  /* 0x000000000000794d */ /* 0x000fea0003800000 */
.L_x_7848:
[----:B------:R-:W-:-:S09]  /*10950*/  UISETP.NE.AND UP0, UPT, UR4, 0x2, UPT ;  /* 0x000000020400788c */ /* 0x000fd2000bf05270 */
[----:B------:R-:W-:Y:S05]  /*10960*/  BRA.U !UP0, `(.L_x_7851) ;  /* 0x0000000108307547 */ /* 0x000fea000b800000 */
[----:B------:R-:W-:-:S09]  /*10970*/  UISETP.NE.AND UP0, UPT, UR4, 0x3, UPT ;  /* 0x000000030400788c */ /* 0x000fd2000bf05270 */
[----:B------:R-:W-:Y:S05]  /*10980*/  BRA.U !UP0, `(.L_x_7852) ;  /* 0x0000000108187547 */ /* 0x000fea000b800000 */
[----:B------:R-:W-:-:S09]  /*10990*/  UISETP.NE.AND UP0, UPT, UR4, 0x4, UPT ;  /* 0x000000040400788c */ /* 0x000fd2000bf05270 */
[----:B------:R-:W-:Y:S05]  /*109a0*/  BRA.U UP0, `(.L_x_7850) ;  /* 0x0000000900787547 */ /* 0x000fea000b800000 */
[----:B0-----:R-:W-:-:S06]  /*109b0*/  IMAD.U32 R2, R19, 0x10000, RZ ;  /* 0x0001000013027824 */ /* 0x001fcc00078e00ff */
[----:B------:R-:W0:Y:S02]  /*109c0*/  F2I.S64.TRUNC R2, R2 ;  /* 0x0000000200027311 */ /* 0x000e24000020d900 */
[----:B0-----:R-:W-:Y:S01]  /*109d0*/  STG.E.64 desc[UR36][R16.64], R2 ;  /* 0x0000000210007986 */ /* 0x001fe2000c101b24 */
[----:B------:R-:W-:Y:S05]  /*109e0*/  EXIT ;  /* 0x000000000000794d */ /* 0x000fea0003800000 */
.L_x_7852:
[----:B0-----:R-:W-:-:S06]  /*109f0*/  SHF.L.U32 R19, R19, 0x10, RZ ;  /* 0x0000001013137819 */ /* 0x001fcc00000006ff */
[----:B------:R-:W0:Y:S02]  /*10a00*/  F2I.FTZ.TRUNC.NTZ R19, R19 ;  /* 0x0000001300137305 */ /* 0x000e24000021f100 */
[----:B0-----:R-:W-:Y:S01]  /*10a10*/  STG.E desc[UR36][R16.64], R19 ;  /* 0x0000001310007986 */ /* 0x001fe2000c101924 */
[----:B------:R-:W-:Y:S05]  /*10a20*/  EXIT ;  /* 0x000000000000794d */ /* 0x000fea0003800000 */
.L_x_7851:
[----:B0-----:R-:W-:-:S06]  /*10a30*/  IMAD.U32 R19, R19, 0x10000, RZ ;  /* 0x0001000013137824 */ /* 0x001fcc00078e00ff */
[----:B------:R-:W0:Y:S02]  /*10a40*/  F2I.FTZ.TRUNC.NTZ R19, R19 ;  /* 0x0000001300137305 */ /* 0x000e24000021f100 */
[----:B0-----:R-:W-:Y:S01]  /*10a50*/  STG.E.U16 desc[UR36][R16.64], R19 ;  /* 0x0000001310007986 */ /* 0x001fe2000c101524 */
[----:B------:R-:W-:Y:S05]  /*10a60*/  EXIT ;  /* 0x000000000000794d */ /* 0x000fea0003800000 */
.L_x_7847:
[----:B------:R-:W-:-:S09]  /*10a70*/  UISETP.GT.AND UP0, UPT, UR4, 0x6, UPT ;  /* 0x000000060400788c */ /* 0x000fd2000bf04270 */
[----:B------:R-:W-:Y:S05]  /*10a80*/  BRA.U UP0, `(.L_x_7853) ;  /* 0x00000001002c7547 */ /* 0x000fea000b800000 */
[----:B------:R-:W-:-:S09]  /*10a90*/  UISETP.NE.AND UP0, UPT, UR4, 0x5, UPT ;  /* 0x000000050400788c */ /* 0x000fd2000bf05270 */
[----:B------:R-:W-:Y:S05]  /*10aa0*/  BRA.U !UP0, `(.L_x_7854) ;  /* 0x0000000108147547 */ /* 0x000fea000b800000 */
[----:B------:R-:W-:-:S09]  /*10ab0*/  UISETP.NE.AND UP0, UPT, UR4, 0x6, UPT ;  /* 0x000000060400788c */ /* 0x000fd2000bf05270 */
[----:B------:R-:W-:Y:S05]  /*10ac0*/  BRA.U UP0, `(.L_x_7850) ;  /* 0x0000000900307547 */ /* 0x000fea000b800000 */
[----:B0-----:R-:W-:-:S05]  /*10ad0*/  IMAD.U32 R19, R19, 0x10000, RZ ;  /* 0x0001000013137824 */ /* 0x001fca00078e00ff */
[----:B------:R-:W-:Y:S01]  /*10ae0*/  STG.E desc[UR36][R16.64], R19 ;  /* 0x0000001310007986 */ /* 0x000fe2000c101924 */
[----:B------:R-:W-:Y:S05]  /*10af0*/  EXIT ;  /* 0x000000000000794d */ /* 0x000fea0003800000 */
.L_x_7854:
[----:B0-----:R-:W-:-:S05]  /*10b00*/  IMAD.U32 R0, R19, 0x10000, RZ ;  /* 0x0001000013007824 */ /* 0x001fca00078e00ff */
[----:B------:R-:W-:-:S05]  /*10b10*/  F2FP.F16.F32.PACK_AB R0, RZ, R0 ;  /* 0x00000000ff00723e */ /* 0x000fca00000000ff */
[----:B------:R-:W-:Y:S01]  /*10b20*/  STG.E.U16 desc[UR36][R16.64], R0 ;  /* 0x0000000010007986 */ /* 0x000fe2000c101524 */
[----:B------:R-:W-:Y:S05]  /*10b30*/  EXIT ;  /* 0x000000000000794d */ /* 0x000fea0003800000 */
.L_x_7853:
[----:B------:R-:W-:-:S09]  /*10b40*/  UISETP.NE.AND UP0, UPT, UR4, 0x7, UPT ;  /* 0x000000070400788c */ /* 0x000fd2000bf05270 */
[----:B------:R-:W-:Y:S05]  /*10b50*/  BRA.U !UP0, `(.L_x_7855) ;  /* 0x0000000108347547 */ /* 0x000fea000b800000 */
[----:B------:R-:W-:-:S09]  /*10b60*/  UISETP.NE.AND UP0, UPT, UR4, 0x8, UPT ;  /* 0x000000080400788c */ /* 0x000fd2000bf05270 */
[----:B------:R-:W-:Y:S05]  /*10b70*/  BRA.U !UP0, `(.L_x_7856) ;  /* 0x0000000108187547 */ /* 0x000fea000b800000 */
[----:B------:R-:W-:-:S09]  /*10b80*/  UISETP.NE.AND UP0, UPT, UR4, 0x9, UPT ;  /* 0x000000090400788c */ /* 0x000fd2000bf05270 */
[----:B------:R-:W-:Y:S05]  /*10b90*/  BRA.U UP0, `(.L_x_7850) ;  /* 0x0000000500fc7547 */ /* 0x000fea000b800000 */
[----:B0-----:R-:W-:Y:S01]  /*10ba0*/  SHF.L.U32 R2, R19, 0x10, RZ ;  /* 0x0000001013027819 */ /* 0x001fe200000006ff */
[----:B------:R-:W-:-:S05]  /*10bb0*/  IMAD.MOV.U32 R3, RZ, RZ, RZ ;  /* 0x000000ffff037224 */ /* 0x000fca00078e00ff */
[----:B------:R-:W-:Y:S01]  /*10bc0*/  STG.E.64 desc[UR36][R16.64], R2 ;  /* 0x0000000210007986 */ /* 0x000fe2000c101b24 */
[----:B------:R-:W-:Y:S05]  /*10bd0*/  EXIT ;  /* 0x000000000000794d */ /* 0x000fea0003800000 */
.L_x_7856:
[----:B0-----:R-:W-:-:S05]  /*10be0*/  IMAD.U32 R19, R19, 0x10000, RZ ;  /* 0x0001000013137824 */ /* 0x001fca00078e00ff */
[----:B------:R-:W-:-:S04]  /*10bf0*/  F2FP.F16.F32.PACK_AB R3, RZ, R19 ;  /* 0x00000013ff03723e */ /* 0x000fc800000000ff */
[----:B------:R-:W-:-:S05]  /*10c00*/  PRMT R3, R3, 0x5410, RZ ;  /* 0x0000541003037816 */ /* 0x000fca00000000ff */
[----:B------:R-:W-:Y:S01]  /*10c10*/  STG.E desc[UR36][R16.64], R3 ;  /* 0x0000000310007986 */ /* 0x000fe2000c101924 */
[----:B------:R-:W-:Y:S05]  /*10c20*/  EXIT ;  /* 0x000000000000794d */ /* 0x000fea0003800000 */
.L_x_7855:
[----:B0-----:R-:W-:-:S04]  /*10c30*/  IMAD.U32 R2, R19, 0x10000, RZ ;  /* 0x0001000013027824 */ /* 0x001fc800078e00ff */
[----:B------:R-:W-:-:S06]  /*10c40*/  FMUL.FTZ R2, R2, 1 ;  /* 0x3f80000002027820 */ /* 0x000fcc0000410000 */
[----:B------:R-:W0:Y:S02]  /*10c50*/  F2F.F64.F32 R2, R2 ;  /* 0x0000000200027310 */ /* 0x000e240000201800 */
[----:B0-----:R-:W-:Y:S01]  /*10c60*/  STG.E.64 desc[UR36][R16.64], R2 ;  /* 0x0000000210007986 */ /* 0x001fe2000c101b24 */
[----:B------:R-:W-:Y:S05]  /*10c70*/  EXIT ;  /* 0x000000000000794d */ /* 0x000fea0003800000 */
.L_x_7846:
        /* <DEDUP_REMOVED lines=10> */
[----:B0-----:R-:W-:-:S06]  /*10d20*/  SHF.L.U32 R3, R19, 0x10, RZ ;  /* 0x0000001013037819 */ /* 0x001fcc00000006ff */
[----:B------:R-:W0:Y:S02]  /*10d30*/  F2I.FTZ.U32.TRUNC.NTZ R3, R3 ;  /* 0x0000000300037305 */ /* 0x000e24000021f000 */
[----:B0-----:R-:W-:Y:S01]  /*10d40*/  STG.E.U16 desc[UR36][R16.64], R3 ;  /* 0x0000000310007986 */ /* 0x001fe2000c101524 */
[----:B------:R-:W-:Y:S05]  /*10d50*/  EXIT ;  /* 0x000000000000794d */ /* 0x000fea0003800000 */
.L_x_7860:
[----:B0-----:R-:W-:Y:S01]  /*10d60*/  IMAD.U32 R3, R19, 0x10000, RZ ;  /* 0x0001000013037824 */ /* 0x001fe200078e00ff */
        /* <DEDUP_REMOVED lines=12> */
[----:B------:R-:W-:Y:S01]  /*10e30*/  FADD.FTZ R0, R2, 8192 ;  /* 0x4600000002007421 */ /* 0x000fe20000010000 */
[----:B------:R-:W-:-:S04]  /*10e40*/  PRMT R8, RZ, 0x7610, R8 ;  /* 0x00007610ff087816 */ /* 0x000fc80000000008 */
[----:B------:R-:W-:-:S13]  /*10e50*/  LOP3.LUT P0, R0, R0, 0xff, RZ, 0xc0, !PT ;  /* 0x000000ff00007812 */ /* 0x000fda000780c0ff */
[----:B------:R-:W-:Y:S05]  /*10e60*/  @!P0 BRA `(.L_x_7862) ;  /* 0x00000000000c8947 */ /* 0x000fea0003800000 */
.L_x_7863:
[----:B------:R-:W-:-:S04]  /*10e70*/  SHF.R.U32.HI R3, RZ, 0x18, R3 ;  /* 0x00000018ff037819 */ /* 0x000fc80000011603 */
[----:B------:R-:W-:-:S04]  /*10e80*/  LOP3.LUT R0, R0, 0x80, R3, 0xf8, !PT ;  /* 0x0000008000007812 */ /* 0x000fc800078ef803 */
[----:B------:R-:W-:-:S07]  /*10e90*/  PRMT R8, R0, 0x7610, R8 ;  /* 0x0000761000087816 */ /* 0x000fce0000000008 */
.L_x_7862:
[----:B------:R-:W-:Y:S05]  /*10ea0*/  BSYNC.RECONVERGENT B0 ;  /* 0x0000000000007941 */ /* 0x000fea0003800200 */
.L_x_7861:
[----:B------:R-:W-:Y:S01]  /*10eb0*/  STG.E.U8 desc[UR36][R16.64], R8 ;  /* 0x0000000810007986 */ /* 0x000fe2000c101124 */
[----:B------:R-:W-:Y:S05]  /*10ec0*/  EXIT ;  /* 0x000000000000794d */ /* 0x000fea0003800000 */
.L_x_7859:
[----:B0-----:R-:W-:Y:S01]  /*10ed0*/  IMAD.U32 R3, R19, 0x10000, RZ ;  /* 0x0001000013037824 */ /* 0x001fe200078e00ff */
[----:B------:R-:W-:Y:S01]  /*10ee0*/  BSSY.RECONVERGENT B0, `(.L_x_7864) ;  /* 0x0000013000007945 */ /* 0x000fe20003800200 */
[----:B------:R-:W-:-:S03]  /*10ef0*/  HFMA2 R8, -RZ, RZ, 0, 7.62939453125e-06 ;  /* 0x00000080ff087431 */ /* 0x000fc600000001ff */
        /* <DEDUP_REMOVED lines=14> */
.L_x_7866:
[----:B------:R-:W-:-:S04]  /*10fe0*/  SHF.R.U32.HI R3, RZ, 0x18, R3 ;  /* 0x00000018ff037819 */ /* 0x000fc80000011603 */
[----:B------:R-:W-:-:S04]  /*10ff0*/  LOP3.LUT R0, R0, 0x80, R3, 0xf8, !PT ;  /* 0x0000008000007812 */ /* 0x000fc800078ef803 */
[----:B------:R-:W-:-:S07]  /*11000*/  PRMT R8, R0, 0x7610, R8 ;  /* 0x0000761000087816 */ /* 0x000fce0000000008 */
.L_x_7865:
[----:B------:R-:W-:Y:S05]  /*11010*/  BSYNC.RECONVERGENT B0 ;  /* 0x0000000000007941 */ /* 0x000fea0003800200 */
.L_x_7864:
[----:B------:R-:W-:Y:S01]  /*11020*/  STG.E.U8 desc[UR36][R16.64], R8 ;  /* 0x0000000810007986 */ /* 0x000fe2000c101124 */
[----:B------:R-:W-:Y:S05]  /*11030*/  EXIT ;  /* 0x000000000000794d */ /* 0x000fea0003800000 */
.L_x_7858:
[----:B------:R-:W-:-:S09]  /*11040*/  UISETP.NE.AND UP0, UPT, UR4, 0x1c, UPT ;  /* 0x0000001c0400788c */ /* 0x000fd2000bf05270 */
[----:B------:R-:W-:Y:S05]  /*11050*/  BRA.U !UP0, `(.L_x_7867) ;  /* 0x0000000108607547 */ /* 0x000fea000b800000 */
[----:B------:R-:W-:-:S09]  /*11060*/  UISETP.NE.AND UP0, UPT, UR4, 0x1d, UPT ;  /* 0x0000001d0400788c */ /* 0x000fd2000bf05270 */
[----:B------:R-:W-:Y:S05]  /*11070*/  BRA.U !UP0, `(.L_x_7868) ;  /* 0x0000000108487547 */ /* 0x000fea000b800000 */
[----:B------:R-:W-:-:S09]  /*11080*/  UISETP.NE.AND UP0, UPT, UR4, 0x2c, UPT ;  /* 0x0000002c0400788c */ /* 0x000fd2000bf05270 */
[----:B------:R-:W-:Y:S05]  /*11090*/  BRA.U UP0, `(.L_x_7850) ;  /* 0x0000000100bc7547 */ /* 0x000fea000b800000 */
[----:B0-----:R-:W-:Y:S02]  /*110a0*/  IMAD.U32 R19, R19, 0x10000, RZ ;  /* 0x0001000013137824 */ /* 0x001fe400078e00ff */
[----:B------:R-:W-:-:S03]  /*110b0*/  IMAD.MOV.U32 R3, RZ, RZ, 0xff ;  /* 0x000000ffff037424 */ /* 0x000fc600078e00ff */
[----:B-1-34-:R-:W-:-:S04]  /*110c0*/  SHF.R.U32.HI R4, RZ, 0x17, R19 ;  /* 0x00000017ff047819 */ /* 0x01afc80000011613 */
        /* <DEDUP_REMOVED lines=11> */
[----:B------:R-:W-:Y:S01]  /*11180*/  STG.E.U8 desc[UR36][R16.64], R3 ;  /* 0x0000000310007986 */ /* 0x000fe2000c101124 */
[----:B------:R-:W-:Y:S05]  /*11190*/  EXIT ;  /* 0x000000000000794d */ /* 0x000fea0003800000 */
.L_x_7868:
[----:B0-----:R-:W-:-:S06]  /*111a0*/  IMAD.U32 R2, R19, 0x10000, RZ ;  /* 0x0001000013027824 */ /* 0x001fcc00078e00ff */
[----:B------:R-:W0:Y:S02]  /*111b0*/  F2I.U64.TRUNC R2, R2 ;  /* 0x0000000200027311 */ /* 0x000e24000020d800 */
[----:B0-----:R-:W-:Y:S01]  /*111c0*/  STG.E.64 desc[UR36][R16.64], R2 ;  /* 0x0000000210007986 */ /* 0x001fe2000c101b24 */
[----:B------:R-:W-:Y:S05]  /*111d0*/  EXIT ;  /* 0x000000000000794d */ /* 0x000fea0003800000 */
.L_x_7867:
[----:B0-----:R-:W-:-:S06]  /*111e0*/  IMAD.U32 R19, R19, 0x10000, RZ ;  /* 0x0001000013137824 */ /* 0x001fcc00078e00ff */
[----:B------:R-:W0:Y:S02]  /*111f0*/  F2I.FTZ.U32.TRUNC.NTZ R19, R19 ;  /* 0x0000001300137305 */ /* 0x000e24000021f000 */
[----:B0-----:R-:W-:Y:S01]  /*11200*/  STG.E desc[UR36][R16.64], R19 ;  /* 0x0000001310007986 */ /* 0x001fe2000c101924 */
[----:B------:R-:W-:Y:S05]  /*11210*/  EXIT ;  /* 0x000000000000794d */ /* 0x000fea0003800000 */
.L_x_7857:
        /* <DEDUP_REMOVED lines=8> */
[----:B------:R-:W-:-:S05]  /*112a0*/  SEL R3, RZ, 0x1, !P0 ;  /* 0x00000001ff037807 */ /* 0x000fca0004000000 */
[----:B------:R-:W-:Y:S01]  /*112b0*/  STG.E.U8 desc[UR36][R16.64], R3 ;  /* 0x0000000310007986 */ /* 0x000fe2000c101124 */
[----:B------:R-:W-:Y:S05]  /*112c0*/  EXIT ;  /* 0x000000000000794d */ /* 0x000fea0003800000 */
.L_x_7870:
[----:B0-----:R-:W-:Y:S01]  /*112d0*/  IMAD.U32 R19, R19, 0x10000, RZ ;  /* 0x0001000013137824 */ /* 0x001fe200078e00ff */
[----:B------:R-:W-:-:S03]  /*112e0*/  CS2R R6, SRZ ;  /* 0x0000000000067805 */ /* 0x000fc6000001ff00 */
[----:B-1-34-:R-:W-:-:S06]  /*112f0*/  FMUL.FTZ R4, R19, 1 ;  /* 0x3f80000013047820 */ /* 0x01afcc0000410000 */
[----:B------:R-:W0:Y:S02]  /*11300*/  F2F.F64.F32 R4, R4 ;  /* 0x0000000400047310 */ /* 0x000e240000201800 */
[----:B0-----:R-:W-:Y:S01]  /*11310*/  STG.E.128 desc[UR36][R16.64], R4 ;  /* 0x0000000410007986 */ /* 0x001fe2000c101d24 */
[----:B------:R-:W-:Y:S05]  /*11320*/  EXIT ;  /* 0x000000000000794d */ /* 0x000fea0003800000 */
.L_x_7869:
[----:B------:R-:W-:-:S09]  /*11330*/  UISETP.NE.AND UP0, UPT, UR4, 0xf, UPT ;  /* 0x0000000f0400788c */ /* 0x000fd2000bf05270 */
[----:B------:R-:W-:Y:S05]  /*11340*/  BRA.U !UP0, `(.L_x_7871) ;  /* 0x0000000108e87547 */ /* 0x000fea000b800000 */
[----:B------:R-:W-:-:S09]  /*11350*/  UISETP.NE.AND UP0, UPT, UR4, 0x17, UPT ;  /* 0x000000170400788c */ /* 0x000fd2000bf05270 */
[----:B------:R-:W-:Y:S05]  /*11360*/  BRA.U !UP0, `(.L_x_7872) ;  /* 0x0000000108907547 */ /* 0x000fea000b800000 */
[----:B------:R-:W-:-:S09]  /*11370*/  UISETP.NE.AND UP0, UPT, UR4, 0x18, UPT ;  /* 0x000000180400788c */ /* 0x000fd2000bf05270 */
[----:B------:R-:W-:Y:S05]  /*11380*/  BRA.U !UP0, `(.L_x_7873) ;  /* 0x0000000108447547 */ /* 0x000fea000b800000 */
.L_x_7850:
[----:B------:R-:W-:Y:S01]  /*11390*/  MOV R0, 0x180 ;  /* 0x0000018000007802 */ /* 0x000fe20000000f00 */
[----:B------:R-:W1:Y:S01]  /*113a0*/  LDCU.64 UR4, c[0x4][0x170] ;  /* 0x01002e00ff0477ac */ /* 0x000e620008000a00 */
[----:B------:R-:W-:Y:S02]  /*113b0*/  HFMA2 R8, -RZ, RZ, 0, 6.020069122314453125e-06 ;  /* 0x00000065ff087431 */ /* 0x000fe400000001ff */
[----:B------:R-:W-:Y:S01]  /*113c0*/  IMAD.MOV.U32 R12, RZ, RZ, 0x1 ;  /* 0x00000001ff0c7424 */ /* 0x000fe200078e00ff */
[----:B------:R2:W0:Y:S01]  /*113d0*/  LDC.64 R2, c[0x4][R0] ;  /* 0x0100000000027b82 */ /* 0x0004220000000a00 */
[----:B------:R-:W5:Y:S01]  /*113e0*/  LDCU.64 UR6, c[0x4][0x178] ;  /* 0x01002f00ff0677ac */ /* 0x000f620008000a00 */
[----:B------:R-:W-:Y:S01]  /*113f0*/  IMAD.MOV.U32 R13, RZ, RZ, RZ ;  /* 0x000000ffff0d7224 */ /* 0x000fe200078e00ff */
[----:B------:R-:W2:Y:S01]  /*11400*/  LDCU.64 UR8, c[0x4][0x80] ;  /* 0x01001000ff0877ac */ /* 0x000ea20008000a00 */
[----:B-1-34-:R-:W-:Y:S02]  /*11410*/  IMAD.U32 R4, RZ, RZ, UR4 ;  /* 0x00000004ff047e24 */ /* 0x01afe4000f8e00ff */
[----:B------:R-:W-:Y:S01]  /*11420*/  IMAD.U32 R5, RZ, RZ, UR5 ;  /* 0x00000005ff057e24 */ /* 0x000fe2000f8e00ff */
[----:B-----5:R-:W-:Y:S01]  /*11430*/  MOV R6, UR6 ;  /* 0x0000000600067c02 */ /* 0x020fe20008000f00 */
[----:B------:R-:W-:-:S02]  /*11440*/  IMAD.U32 R7, RZ, RZ, UR7 ;  /* 0x00000007ff077e24 */ /* 0x000fc4000f8e00ff */
[----:B--2---:R-:W-:Y:S02]  /*11450*/  IMAD.U32 R10, RZ, RZ, UR8 ;  /* 0x00000008ff0a7e24 */ /* 0x004fe4000f8e00ff */
[----:B------:R-:W-:-:S07]  /*11460*/  IMAD.U32 R11, RZ, RZ, UR9 ;  /* 0x00000009ff0b7e24 */ /* 0x000fce000f8e00ff */
[----:B------:R-:W-:-:S07]  /*11470*/  LEPC R20, `(.L_x_7874) ;  /* 0x000000001014794e */ /* 0x000fce0000000000 */
[----:B0-----:R-:W-:Y:S05]  /*11480*/  CALL.ABS.NOINC R2 ;  /* 0x0000000002007343 */ /* 0x001fea0003c00000 */
.L_x_7874:
[----:B------:R-:W-:Y:S05]  /*11490*/  EXIT ;  /* 0x000000000000794d */ /* 0x000fea0003800000 */
.L_x_7873:
[----:B0-----:R-:W-:Y:S01]  /*114a0*/  IMAD.U32 R19, R19, 0x10000, RZ ;  /* 0x0001000013137824 */ /* 0x001fe200078e00ff */
[----:B------:R-:W-:Y:S01]  /*114b0*/  BSSY.RECONVERGENT B0, `(.L_x_7875) ;  /* 0x000000c000007945 */ /* 0x000fe20003800200 */
[----:B------:R-:W-:-:S03]  /*114c0*/  MOV R0, 0x7f ;  /* 0x0000007f00007802 */ /* 0x000fc60000000f00 */
[----:B------:R-:W-:Y:S02]  /*114d0*/  LOP3.LUT R2, R19, 0x7fffffff, RZ, 0xc0, !PT ;  /* 0x7fffffff13027812 */ /* 0x000fe400078ec0ff */
        /* <DEDUP_REMOVED lines=9> */
.L_x_7876:
[----:B------:R-:W-:Y:S05]  /*11570*/  BSYNC.RECONVERGENT B0 ;  /* 0x0000000000007941 */ /* 0x000fea0003800200 */
.L_x_7875:
[----:B------:R-:W-:-:S05]  /*11580*/  LOP3.LUT R3, R0, 0x80, R3, 0xf8, !PT ;  /* 0x0000008000037812 */ /* 0x000fca00078ef803 */
[----:B------:R-:W-:Y:S01]  /*11590*/  STG.E.U8 desc[UR36][R16.64], R3 ;  /* 0x0000000310007986 */ /* 0x000fe2000c101124 */
[----:B------:R-:W-:Y:S05]  /*115a0*/  EXIT ;  /* 0x000000000000794d */ /* 0x000fea0003800000 */
.L_x_7872:
[----:B0-----:R-:W-:Y:S01]  /*115b0*/  IMAD.U32 R3, R19, 0x10000, RZ ;  /* 0x0001000013037824 */ /* 0x001fe200078e00ff */
        /* <DEDUP_REMOVED lines=11> */
.L_x_7878:
[----:B------:R-:W-:Y:S01]  /*11670*/  IMAD.MOV.U32 R0, RZ, RZ, 0x7f ;  /* 0x0000007fff007424 */ /* 0x000fe200078e00ff */
[----:B------:R-:W-:-:S04]  /*11680*/  ISETP.GT.U32.AND P0, PT, R2, 0x7f800000, PT ;  /* 0x7f8000000200780c */ /* 0x000fc80003f04070 */
[----:B------:R-:W-:-:S09]  /*11690*/  SEL R0, R0, 0x7c, P0 ;  /* 0x0000007c00007807 */ /* 0x000fd20000000000 */
.L_x_7879:
[----:B------:R-:W-:Y:S05]  /*116a0*/  BSYNC.RECONVERGENT B0 ;  /* 0x0000000000007941 */ /* 0x000fea0003800200 */
.L_x_7877:
[----:B------:R-:W-:-:S04]  /*116b0*/  SHF.R.U32.HI R3, RZ, 0x18, R3 ;  /* 0x00000018ff037819 */ /* 0x000fc80000011603 */
[----:B------:R-:W-:-:S05]  /*116c0*/  LOP3.LUT R3, R0, 0x80, R3, 0xf8, !PT ;  /* 0x0000008000037812 */ /* 0x000fca00078ef803 */
[----:B------:R-:W-:Y:S01]  /*116d0*/  STG.E.U8 desc[UR36][R16.64], R3 ;  /* 0x0000000310007986 */ /* 0x000fe2000c101124 */
[----:B------:R-:W-:Y:S05]  /*116e0*/  EXIT ;  /* 0x000000000000794d */ /* 0x000fea0003800000 */
.L_x_7871:
[----:B0-----:R-:W-:Y:S01]  /*116f0*/  STG.E.U16 desc[UR36][R16.64], R19 ;  /* 0x0000001310007986 */ /* 0x001fe2000c101524 */
[----:B------:R-:W-:Y:S05]  /*11700*/  EXIT ;  /* 0x000000000000794d */ /* 0x000fea0003800000 */
.L_x_7880:
        /* <DEDUP_REMOVED lines=15> */
.L_x_14228:


//--------------------- .text._ZN2at6native27unrolled_elementwise_kernelIZNS0_43_GLOBAL__N__7cc8d1ed_10_Dropout_cu_0e96ed3819masked_scale_kernelIhN3c108BFloat16EfEEvRNS_6TensorERKS6_S9_T1_EUlS5_hE_St5arrayIPcLm3EELi4E23TrivialOffsetCalculatorILi2EjESF_ILi1EjENS0_6memory12LoadWithCastILi2EEENSI_13StoreWithCastILi1EEEEEviT_T0_T2_T3_T4_T5_ --------------------------
	.section	.text._ZN2at6native27unrolled_elementwise_kernelIZNS0_43_GLOBAL__N__7cc8d1ed_10_Dropout_cu_0e96ed3819masked_scale_kernelIhN3c108BFloat16EfEEvRNS_6TensorERKS6_S9_T1_EUlS5_hE_St5arrayIPcLm3EELi4E23TrivialOffsetCalculatorILi2EjESF_ILi1EjENS0_6memory12LoadWithCastILi2EEENSI_13StoreWithCastILi1EEEEEviT_T0_T2_T3_T4_T5_,"ax",@progbits
	.align	128
        .global         _ZN2at6native27unrolled_elementwise_kernelIZNS0_43_GLOBAL__N__7cc8d1ed_10_Dropout_cu_0e96ed3819masked_scale_kernelIhN3c108BFloat16EfEEvRNS_6TensorERKS6_S9_T1_EUlS5_hE_St5arrayIPcLm3EELi4E23TrivialOffsetCalculatorILi2EjESF_ILi1EjENS0_6memory12LoadWithCastILi2EEENSI_13StoreWithCastILi1EEEEEviT_T0_T2_T3_T4_T5_
        .type           _ZN2at6native27unrolled_elementwise_kernelIZNS0_43_GLOBAL__N__7cc8d1ed_10_Dropout_cu_0e96ed3819masked_scale_kernelIhN3c108BFloat16EfEEvRNS_6TensorERKS6_S9_T1_EUlS5_hE_St5arrayIPcLm3EELi4E23TrivialOffsetCalculatorILi2EjESF_ILi1EjENS0_6memory12LoadWithCastILi2EEENSI_13StoreWithCastILi1EEEEEviT_T0_T2_T3_T4_T5_,@function
        .size           _ZN2at6native27unrolled_elementwise_kernelIZNS0_43_GLOBAL__N__7cc8d1ed_10_Dropout_cu_0e96ed3819masked_scale_kernelIhN3c108BFloat16EfEEvRNS_6TensorERKS6_S9_T1_EUlS5_hE_St5arrayIPcLm3EELi4E23TrivialOffsetCalculatorILi2EjESF_ILi1EjENS0_6memory12LoadWithCastILi2EEENSI_13StoreWithCastILi1EEEEEviT_T0_T2_T3_T4_T5_,(.L_x_14229 - _ZN2at6native27unrolled_elementwise_kernelIZNS0_43_GLOBAL__N__7cc8d1ed_10_Dropout_cu_0e96ed3819masked_scale_kernelIhN3c108BFloat16EfEEvRNS_6TensorERKS6_S9_T1_EUlS5_hE_St5arrayIPcLm3EELi4E23TrivialOffsetCalculatorILi2EjESF_ILi1EjENS0_6memory12LoadWithCastILi2EEENSI_13StoreWithCastILi1EEEEEviT_T0_T2_T3_T4_T5_)
        .other          _ZN2at6native27unrolled_elementwise_kernelIZNS0_43_GLOBAL__N__7cc8d1ed_10_Dropout_cu_0e96ed3819masked_scale_kernelIhN3c108BFloat16EfEEvRNS_6TensorERKS6_S9_T1_EUlS5_hE_St5arrayIPcLm3EELi4E23TrivialOffsetCalculatorILi2EjESF_ILi1EjENS0_6memory12LoadWithCastILi2EEENSI_13StoreWithCastILi1EEEEEviT_T0_T2_T3_T4_T5_,@"STO_CUDA_ENTRY STV_DEFAULT"
_ZN2at6native27unrolled_elementwise_kernelIZNS0_43_GLOBAL__N__7cc8d1ed_10_Dropout_cu_0e96ed3819masked_scale_kernelIhN3c108BFloat16EfEEvRNS_6TensorERKS6_S9_T1_EUlS5_hE_St5arrayIPcLm3EELi4E23TrivialOffsetCalculatorILi2EjESF_ILi1EjENS0_6memory12LoadWithCastILi2EEENSI_13StoreWithCastILi1EEEEEviT_T0_T2_T3_T4_T5_:
.text._ZN2at6native27unrolled_elementwise_kernelIZNS0_43_GLOBAL__N__7cc8d1ed_10_Dropout_cu_0e96ed3819masked_scale_kernelIhN3c108BFloat16EfEEvRNS_6TensorERKS6_S9_T1_EUlS5_hE_St5arrayIPcLm3EELi4E23TrivialOffsetCalculatorILi2EjESF_ILi1EjENS0_6memory12LoadWithCastILi2EEENSI_13StoreWithCastILi1EEEEEviT_T0_T2_T3_T4_T5_:
[----:B------:R-:W0:Y:S01]  /*0000*/  LDC R1, c[0x0][0x37c] ;  /* 0x0000df00ff017b82 */ /* 0x000e220000000800 */
[----:B------:R-:W1:Y:S07]  /*0010*/  S2R R2, SR_CTAID.X ;  /* 0x0000000000027919 */ /* 0x000e6e0000002500 */
[----:B------:R-:W1:Y:S01]  /*0020*/  LDC R3, c[0x0][0x380] ;  /* 0x0000e000ff037b82 */ /* 0x000e620000000800 */
[----:B------:R-:W2:Y:S01]  /*0030*/  LDCU.64 UR36, c[0x0][0x358] ;  /* 0x00006b00ff2477ac */ /* 0x000ea20008000a00 */
[----:B------:R-:W-:Y:S01]  /*0040*/  BSSY.RECONVERGENT B6, `(.L_x_7881) ;  /* 0x000020d000067945 */ /* 0x000fe20003800200 */
[----:B------:R-:W3:Y:S01]  /*0050*/  S2R R23, SR_TID.X ;  /* 0x0000000000177919 */ /* 0x000ee20000002100 */
[----:B------:R-:W-:Y:S01]  /*0060*/  IMAD.MOV.U32 R27, RZ, RZ, RZ ;  /* 0x000000ffff1b7224 */ /* 0x000fe200078e00ff */
[----:B------:R-:W4:Y:S01]  /*0070*/  LDCU.U8 UR38, c[0x0][0x3b4] ;  /* 0x00007680ff2677ac */ /* 0x000f220008000000 */
[----:B------:R-:W-:Y:S01]  /*0080*/  PRMT R26, RZ, 0x7610, R26 ;  /* 0x00007610ff1a7816 */ /* 0x000fe2000000001a */
[----:B------:R-:W0:Y:S01]  /*0090*/  LDCU.U8 UR39, c[0x0][0x3b5] ;  /* 0x000076a0ff2777ac */ /* 0x000e220008000000 */
[----:B-1----:R-:W-:-:S02]  /*00a0*/  IMAD R16, R2, -0x200, R3 ;  /* 0xfffffe0002107824 */ /* 0x002fc400078e0203 */
[----:B---3--:R-:W-:-:S03]  /*00b0*/  IMAD.MOV.U32 R25, RZ, RZ, R23 ;  /* 0x000000ffff197224 */ /* 0x008fc600078e0017 */
[----:B------:R-:W-:-:S13]  /*00c0*/  ISETP.GE.AND P0, PT, R23, R16, PT ;  /* 0x000000101700720c */ /* 0x000fda0003f06270 */
[----:B0-2-4-:R-:W-:Y:S05]  /*00d0*/  @P0 BRA `(.L_x_7882) ;  /* 0x00000020000c0947 */ /* 0x015fea0003800000 */
[----:B------:R-:W0:Y:S01]  /*00e0*/  LDC.64 R4, c[0x0][0x3a0] ;  /* 0x0000e800ff047b82 */ /* 0x000e220000000a00 */
[----:B------:R-:W1:Y:S01]  /*00f0*/  LDCU UR5, c[0x0][0x3b8] ;  /* 0x00007700ff0577ac */ /* 0x000e620008000800 */
[----:B------:R-:W-:Y:S01]  /*0100*/  IMAD R17, R2, 0x200, R25 ;  /* 0x0000020002117824 */ /* 0x000fe200078e0219 */
[----:B------:R-:W-:-:S04]  /*0110*/  UPRMT UR4, UR38, 0x9910, URZ ;  /* 0x0000991026047896 */ /* 0x000fc800080000ff */
[----:B------:R-:W-:Y:S01]  /*0120*/  UISETP.GT.AND UP0, UPT, UR4, 0x9, UPT ;  /* 0x000000090400788c */ /* 0x000fe2000bf04270 */
[----:B-1----:R-:W-:-:S05]  /*0130*/  IMAD R3, R17, UR5, RZ ;  /* 0x0000000511037c24 */ /* 0x002fca000f8e02ff */
[----:B0-----:R-:W-:-:S05]  /*0140*/  IADD3 R4, P0, PT, R3, R4, RZ ;  /* 0x0000000403047210 */ /* 0x001fca0007f1e0ff */
[----:B------:R-:W-:Y:S01]  /*0150*/  IMAD.X R5, RZ, RZ, R5, P0 ;  /* 0x000000ffff057224 */ /* 0x000fe200000e0605 */
        /* <DEDUP_REMOVED lines=14> */
.L_x_7886:
[----:B------:R-:W2:Y:S02]  /*0240*/  LDG.E.U8 R4, desc[UR36][R4.64] ;  /* 0x0000002404047981 */ /* 0x000ea4000c1e1100 */
[----:B--2---:R-:W-:-:S04]  /*0250*/  I2FP.F32.U32 R0, R4 ;  /* 0x0000000400007245 */ /* 0x004fc80000201000 */
[----:B------:R-:W-:-:S04]  /*0260*/  F2FP.BF16.F32.PACK_AB R0, RZ, R0 ;  /* 0x00000000ff00723e */ /* 0x000fc800000010ff */
[----:B------:R-:W-:Y:S01]  /*0270*/  PRMT R26, R0, 0x7610, R26 ;  /* 0x00007610001a7816 */ /* 0x000fe2000000001a */
[----:B------:R-:W-:Y:S06]  /*0280*/  BRA `(.L_x_7888) ;  /* 0x0000000c00e47947 */ /* 0x000fec0003800000 */
.L_x_7885:
        /* <DEDUP_REMOVED lines=11> */
.L_x_7890:
[----:B------:R-:W2:Y:S02]  /*0340*/  LDG.E R4, desc[UR36][R4.64] ;  /* 0x0000002404047981 */ /* 0x000ea4000c1e1900 */
[----:B--2---:R-:W-:-:S04]  /*0350*/  I2FP.F32.S32 R0, R4 ;  /* 0x0000000400007245 */ /* 0x004fc80000201400 */
[----:B------:R-:W-:-:S04]  /*0360*/  F2FP.BF16.F32.PACK_AB R0, RZ, R0 ;  /* 0x00000000ff00723e */ /* 0x000fc800000010ff */
[----:B------:R-:W-:Y:S01]  /*0370*/  PRMT R26, R0, 0x7610, R26 ;  /* 0x00007610001a7816 */ /* 0x000fe2000000001a */
[----:B------:R-:W-:Y:S06]  /*0380*/  BRA `(.L_x_7888) ;  /* 0x0000000c00a47947 */ /* 0x000fec0003800000 */
.L_x_7889:
[----:B------:R-:W2:Y:S02]  /*0390*/  LDG.E.U16 R4, desc[UR36][R4.64] ;  /* 0x0000002404047981 */ /* 0x000ea4000c1e1500 */
[----:B--2---:R-:W0:Y:S02]  /*03a0*/  I2F.S16 R0, R4 ;  /* 0x0000000400007306 */ /* 0x004e240000101400 */
[----:B0-----:R-:W-:-:S04]  /*03b0*/  F2FP.BF16.F32.PACK_AB R0, RZ, R0 ;  /* 0x00000000ff00723e */ /* 0x001fc800000010ff */
[----:B------:R-:W-:Y:S01]  /*03c0*/  PRMT R26, R0, 0x7610, R26 ;  /* 0x00007610001a7816 */ /* 0x000fe2000000001a */
[----:B------:R-:W-:Y:S06]  /*03d0*/  BRA `(.L_x_7888) ;  /* 0x0000000c00907947 */ /* 0x000fec0003800000 */
.L_x_7884:
        /* <DEDUP_REMOVED lines=9> */
.L_x_7892:
[----:B------:R-:W2:Y:S02]  /*0470*/  LDG.E.U16 R0, desc[UR36][R4.64] ;  /* 0x0000002404007981 */ /* 0x000ea4000c1e1500 */
[----:B--2---:R-:W-:-:S05]  /*0480*/  HADD2.F32 R0, -RZ, R0.H0_H0 ;  /* 0x20000000ff007230 */ /* 0x004fca0000004100 */
[----:B------:R-:W-:-:S04]  /*0490*/  F2FP.BF16.F32.PACK_AB R0, RZ, R0 ;  /* 0x00000000ff00723e */ /* 0x000fc800000010ff */
[----:B------:R-:W-:Y:S01]  /*04a0*/  PRMT R26, R0, 0x7610, R26 ;  /* 0x00007610001a7816 */ /* 0x000fe2000000001a */
[----:B------:R-:W-:Y:S06]  /*04b0*/  BRA `(.L_x_7888) ;  /* 0x0000000c00587947 */ /* 0x000fec0003800000 */
.L_x_7891:
        /* <DEDUP_REMOVED lines=9> */
.L_x_7894:
[----:B------:R-:W2:Y:S02]  /*0550*/  LDG.E.U16 R4, desc[UR36][R4.64] ;  /* 0x0000002404047981 */ /* 0x000ea4000c1e1500 */
[----:B--2---:R-:W-:-:S05]  /*0560*/  HADD2.F32 R0, -RZ, R4.H0_H0 ;  /* 0x20000004ff007230 */ /* 0x004fca0000004100 */
[----:B------:R-:W-:-:S04]  /*0570*/  F2FP.BF16.F32.PACK_AB R0, RZ, R0 ;  /* 0x00000000ff00723e */ /* 0x000fc800000010ff */
[----:B------:R-:W-:Y:S01]  /*0580*/  PRMT R26, R0, 0x7610, R26 ;  /* 0x00007610001a7816 */ /* 0x000fe2000000001a */
[----:B------:R-:W-:Y:S06]  /*0590*/  BRA `(.L_x_7888) ;  /* 0x0000000c00207947 */ /* 0x000fec0003800000 */
.L_x_7893:
        /* <DEDUP_REMOVED lines=13> */
.L_x_7883:
        /* <DEDUP_REMOVED lines=14> */
.L_x_7897:
        /* <DEDUP_REMOVED lines=13> */
.L_x_7896:
        /* <DEDUP_REMOVED lines=9> */
[C---:B------:R-:W-:Y:S02]  /*08b0*/  LOP3.LUT R3, R0.reuse, 0x7f000000, RZ, 0xc0, !PT ;  /* 0x7f00000000037812 */ /* 0x040fe400078ec0ff */
        /* <DEDUP_REMOVED lines=17> */
.L_x_7899:
[----:B------:R-:W2:Y:S02]  /*09d0*/  LDG.E.U8 R4, desc[UR36][R4.64] ;  /* 0x0000002404047981 */ /* 0x000ea4000c1e1100 */
[C---:B--2---:R-:W-:Y:S02]  /*09e0*/  IMAD.SHL.U32 R3, R4.reuse, 0x2000000, RZ ;  /* 0x0200000004037824 */ /* 0x044fe400078e00ff */
[----:B------:R-:W-:-:S03]  /*09f0*/  IMAD.SHL.U32 R6, R4, 0x100, RZ ;  /* 0x0000010004067824 */ /* 0x000fc600078e00ff */
[----:B------:R-:W-:-:S13]  /*0a00*/  ISETP.GT.U32.AND P0, PT, R3, 0x7ffffff, PT ;  /* 0x07ffffff0300780c */ /* 0x000fda0003f04070 */
[----:B------:R-:W-:Y:S02]  /*0a10*/  @!P0 LOP3.LUT R0, R6, 0x7f00, RZ, 0xc0, !PT ;  /* 0x00007f0006008812 */ /* 0x000fe400078ec0ff */
[----:B------:R-:W-:Y:S02]  /*0a20*/  @P0 LEA.HI R3, R3, 0x70000000, RZ, 0x1c ;  /* 0x7000000003030811 */ /* 0x000fe400078fe0ff */
[----:B------:R-:W-:Y:S02]  /*0a30*/  @!P0 LOP3.LUT R0, R0, 0x3f000000, RZ, 0xfc, !PT ;  /* 0x3f00000000008812 */ /* 0x000fe400078efcff */
[----:B------:R-:W-:-:S03]  /*0a40*/  PRMT R6, R6, 0x9910, RZ ;  /* 0x0000991006067816 */ /* 0x000fc600000000ff */
[----:B------:R-:W-:Y:S01]  /*0a50*/  @!P0 FADD.FTZ R0, R0, -0.5 ;  /* 0xbf00000000008421 */ /* 0x000fe20000010000 */
[----:B------:R-:W-:Y:S01]  /*0a60*/  @P0 FMUL.FTZ R0, R3, 1.9259299443872358531e-34 ;  /* 0x0780000003000820 */ /* 0x000fe20000410000 */
[----:B------:R-:W-:-:S05]  /*0a70*/  IMAD.MOV.U32 R3, RZ, RZ, R6 ;  /* 0x000000ffff037224 */ /* 0x000fca00078e0006 */
[----:B------:R-:W-:-:S04]  /*0a80*/  LOP3.LUT R0, R0, 0x80000000, R3, 0xf8, !PT ;  /* 0x8000000000007812 */ /* 0x000fc800078ef803 */
[----:B------:R-:W-:-:S04]  /*0a90*/  F2FP.BF16.F32.PACK_AB R0, RZ, R0 ;  /* 0x00000000ff00723e */ /* 0x000fc800000010ff */
[----:B------:R-:W-:Y:S01]  /*0aa0*/  PRMT R26, R0, 0x7610, R26 ;  /* 0x00007610001a7816 */ /* 0x000fe2000000001a */
[----:B------:R-:W-:Y:S06]  /*0ab0*/  BRA `(.L_x_7888) ;  /* 0x0000000400d87947 */ /* 0x000fec0003800000 */
.L_x_7898:
[----:B------:R0:W5:Y:S01]  /*0ac0*/  LDG.E.U16 R26, desc[UR36][R4.64] ;  /* 0x00000024041a7981 */ /* 0x000162000c1e1500 */
[----:B------:R-:W-:Y:S05]  /*0ad0*/  BRA `(.L_x_7888) ;  /* 0x0000000400d07947 */ /* 0x000fea0003800000 */
.L_x_7895:
        /* <DEDUP_REMOVED lines=13> */
.L_x_7902:
        /* <DEDUP_REMOVED lines=21> */
.L_x_7906:
[----:B------:R-:W-:Y:S05]  /*0d00*/  BSYNC.RECONVERGENT B1 ;  /* 0x0000000000017941 */ /* 0x000fea0003800200 */
.L_x_7905:
[----:B------:R-:W-:Y:S01]  /*0d10*/  IMAD.SHL.U32 R0, R0, 0x100000, RZ ;  /* 0x0010000000007824 */ /* 0x000fe200078e00ff */
[----:B------:R-:W-:-:S04]  /*0d20*/  LEA R3, R3, 0x3b800000, 0x17 ;  /* 0x3b80000003037811 */ /* 0x000fc800078eb8ff */
[----:B------:R-:W-:-:S07]  /*0d30*/  LOP3.LUT R0, R3, R0, R7, 0xfe, !PT ;  /* 0x0000000003007212 */ /* 0x000fce00078efe07 */
.L_x_7904:
[----:B------:R-:W-:Y:S05]  /*0d40*/  BSYNC.RECONVERGENT B0 ;  /* 0x0000000000007941 */ /* 0x000fea0003800200 */
.L_x_7903:
[----:B------:R-:W-:-:S04]  /*0d50*/  F2FP.BF16.F32.PACK_AB R0, RZ, R0 ;  /* 0x00000000ff00723e */ /* 0x000fc800000010ff */
[----:B------:R-:W-:Y:S01]  /*0d60*/  PRMT R26, R0, 0x7610, R26 ;  /* 0x00007610001a7816 */ /* 0x000fe2000000001a */
[----:B------:R-:W-:Y:S06]  /*0d70*/  BRA `(.L_x_7888) ;  /* 0x0000000400287947 */ /* 0x000fec0003800000 */
.L_x_7901:
        /* <DEDUP_REMOVED lines=21> */
.L_x_7910:
[----:B------:R-:W-:Y:S05]  /*0ed0*/  BSYNC.RECONVERGENT B1 ;  /* 0x0000000000017941 */ /* 0x000fea0003800200 */
.L_x_7909:
[----:B------:R-:W-:Y:S01]  /*0ee0*/  IMAD.SHL.U32 R0, R0, 0x200000, RZ ;  /* 0x0020000000007824 */ /* 0x000fe200078e00ff */
[----:B------:R-:W-:-:S04]  /*0ef0*/  LEA R3, R3, 0x37800000, 0x17 ;  /* 0x3780000003037811 */ /* 0x000fc800078eb8ff */
[----:B------:R-:W-:-:S07]  /*0f00*/  LOP3.LUT R0, R3, R0, R7, 0xfe, !PT ;  /* 0x0000000003007212 */ /* 0x000fce00078efe07 */
.L_x_7908:
[----:B------:R-:W-:Y:S05]  /*0f10*/  BSYNC.RECONVERGENT B0 ;  /* 0x0000000000007941 */ /* 0x000fea0003800200 */
.L_x_7907:
[----:B------:R-:W-:-:S04]  /*0f20*/  F2FP.BF16.F32.PACK_AB R0, RZ, R0 ;  /* 0x00000000ff00723e */ /* 0x000fc800000010ff */
[----:B------:R-:W-:Y:S01]  /*0f30*/  PRMT R26, R0, 0x7610, R26 ;  /* 0x00007610001a7816 */ /* 0x000fe2000000001a */
[----:B------:R-:W-:Y:S06]  /*0f40*/  BRA `(.L_x_7888) ;  /* 0x0000000000b47947 */ /* 0x000fec0003800000 */
.L_x_7900:
[----:B------:R-:W-:-:S09]  /*0f50*/  UISETP.NE.AND UP0, UPT, UR4, 0x1c, UPT ;  /* 0x0000001c0400788c */ /* 0x000fd2000bf05270 */
[----:B------:R-:W-:Y:S05]  /*0f60*/  BRA.U !UP0, `(.L_x_7911) ;  /* 0x00000001089c7547 */ /* 0x000fea000b800000 */
[----:B------:R-:W-:-:S09]  /*0f70*/  UISETP.NE.AND UP0, UPT, UR4, 0x1d, UPT ;  /* 0x0000001d0400788c */ /* 0x000fd2000bf05270 */
[----:B------:R-:W-:Y:S05]  /*0f80*/  BRA.U !UP0, `(.L_x_7912) ;  /* 0x0000000108807547 */ /* 0x000fea000b800000 */
[----:B------:R-:W-:-:S09]  /*0f90*/  UISETP.NE.AND UP0, UPT, UR4, 0x2c, UPT ;  /* 0x0000002c0400788c */ /* 0x000fd2000bf05270 */
[----:B------:R-:W-:Y:S05]  /*0fa0*/  BRA.U !UP0, `(.L_x_7913) ;  /* 0x0000000108487547 */ /* 0x000fea000b800000 */
.L_x_7887:
[----:B------:R-:W-:Y:S01]  /*0fb0*/  MOV R14, 0x180 ;  /* 0x00000180000e7802 */ /* 0x000fe20000000f00 */
[----:B------:R-:W0:Y:S01]  /*0fc0*/  LDCU.64 UR4, c[0x4][0x170] ;  /* 0x01002e00ff0477ac */ /* 0x000e220008000a00 */
[----:B------:R-:W-:Y:S02]  /*0fd0*/  IMAD.MOV.U32 R8, RZ, RZ, 0x4e ;  /* 0x0000004eff087424 */ /* 0x000fe400078e00ff */
[----:B------:R-:W-:Y:S01]  /*0fe0*/  IMAD.MOV.U32 R12, RZ, RZ, 0x1 ;  /* 0x00000001ff0c7424 */ /* 0x000fe200078e00ff */
[----:B------:R-:W1:Y:S01]  /*0ff0*/  LDCU.64 UR6, c[0x4][0x178] ;  /* 0x01002f00ff0677ac */ /* 0x000e620008000a00 */
[----:B------:R-:W2:Y:S01]  /*1000*/  LDC.64 R14, c[0x4][R14] ;  /* 0x010000000e0e7b82 */ /* 0x000ea20000000a00 */
[----:B------:R-:W-:Y:S01]  /*1010*/  IMAD.MOV.U32 R13, RZ, RZ, RZ ;  /* 0x000000ffff0d7224 */ /* 0x000fe200078e00ff */
[----:B------:R-:W3:Y:S01]  /*1020*/  LDCU.64 UR8, c[0x4][0x78] ;  /* 0x01000f00ff0877ac */ /* 0x000ee20008000a00 */
[----:B0-----:R-:W-:Y:S02]  /*1030*/  IMAD.U32 R4, RZ, RZ, UR4 ;  /* 0x00000004ff047e24 */ /* 0x001fe4000f8e00ff */
[----:B------:R-:W-:-:S02]  /*1040*/  IMAD.U32 R5, RZ, RZ, UR5 ;  /* 0x00000005ff057e24 */ /* 0x000fc4000f8e00ff */
[----:B-1----:R-:W-:Y:S02]  /*1050*/  IMAD.U32 R6, RZ, RZ, UR6 ;  /* 0x00000006ff067e24 */ /* 0x002fe4000f8e00ff */
[----:B------:R-:W-:Y:S02]  /*1060*/  IMAD.U32 R7, RZ, RZ, UR7 ;  /* 0x00000007ff077e24 */ /* 0x000fe4000f8e00ff */
[----:B---3--:R-:W-:Y:S02]  /*1070*/  IMAD.U32 R10, RZ, RZ, UR8 ;  /* 0x00000008ff0a7e24 */ /* 0x008fe4000f8e00ff */
[----:B------:R-:W-:-:S07]  /*1080*/  IMAD.U32 R11, RZ, RZ, UR9 ;  /* 0x00000009ff0b7e24 */ /* 0x000fce000f8e00ff */
[----:B------:R-:W-:-:S07]  /*1090*/  LEPC R20, `(.L_x_7914) ;  /* 0x000000001014794e */ /* 0x000fce0000000000 */
[----:B--2---:R-:W-:Y:S05]  /*10a0*/  CALL.ABS.NOINC R14 ;  /* 0x000000000e007343 */ /* 0x004fea0003c00000 */
.L_x_7914:
[----:B------:R-:W-:Y:S01]  /*10b0*/  PRMT R26, RZ, 0x7610, R26 ;  /* 0x00007610ff1a7816 */ /* 0x000fe2000000001a */
[----:B------:R-:W-:Y:S06]  /*10c0*/  BRA `(.L_x_7888) ;  /* 0x0000000000547947 */ /* 0x000fec0003800000 */
.L_x_7913:
        /* <DEDUP_REMOVED lines=8> */
.L_x_7916:
[----:B------:R-:W-:Y:S05]  /*1150*/  BSYNC.RECONVERGENT B0 ;  /* 0x0000000000007941 */ /* 0x000fea0003800200 */
.L_x_7915:
[----:B------:R-:W-:-:S04]  /*1160*/  F2FP.BF16.F32.PACK_AB R0, RZ, R0 ;  /* 0x00000000ff00723e */ /* 0x000fc800000010ff */
[----:B------:R-:W-:Y:S01]  /*1170*/  PRMT R26, R0, 0x7610, R26 ;  /* 0x00007610001a7816 */ /* 0x000fe2000000001a */
[----:B------:R-:W-:Y:S06]  /*1180*/  BRA `(.L_x_7888) ;  /* 0x0000000000247947 */ /* 0x000fec0003800000 */
.L_x_7912:
[----:B------:R-:W2:Y:S02]  /*1190*/  LDG.E.64 R4, desc[UR36][R4.64] ;  /* 0x0000002404047981 */ /* 0x000ea4000c1e1b00 */
[----:B--2---:R-:W0:Y:S02]  /*11a0*/  I2F.U64 R0, R4 ;  /* 0x0000000400007312 */ /* 0x004e240000301000 */
[----:B0-----:R-:W-:-:S04]  /*11b0*/  F2FP.BF16.F32.PACK_AB R0, RZ, R0 ;  /* 0x00000000ff00723e */ /* 0x001fc800000010ff */
[----:B------:R-:W-:Y:S01]  /*11c0*/  PRMT R26, R0, 0x7610, R26 ;  /* 0x00007610001a7816 */ /* 0x000fe2000000001a */
[----:B------:R-:W-:Y:S06]  /*11d0*/  BRA `(.L_x_7888) ;  /* 0x0000000000107947 */ /* 0x000fec0003800000 */
.L_x_7911:
[----:B------:R-:W2:Y:S02]  /*11e0*/  LDG.E R4, desc[UR36][R4.64] ;  /* 0x0000002404047981 */ /* 0x000ea4000c1e1900 */
[----:B--2---:R-:W-:-:S04]  /*11f0*/  I2FP.F32.U32 R0, R4 ;  /* 0x0000000400007245 */ /* 0x004fc80000201000 */
[----:B------:R-:W-:-:S04]  /*1200*/  F2FP.BF16.F32.PACK_AB R0, RZ, R0 ;  /* 0x00000000ff00723e */ /* 0x000fc800000010ff */
[----:B------:R-:W-:-:S07]  /*1210*/  PRMT R26, R0, 0x7610, R26 ;  /* 0x00007610001a7816 */ /* 0x000fce000000001a */
.L_x_7888:
[----:B------:R-:W1:Y:S01]  /*1220*/  LDC.64 R6, c[0x0][0x3a8] ;  /* 0x0000ea00ff067b82 */ /* 0x000e620000000a00 */
[----:B------:R-:W2:Y:S01]  /*1230*/  LDCU UR5, c[0x0][0x3bc] ;  /* 0x00007780ff0577ac */ /* 0x000ea20008000800 */
[----:B------:R-:W-:-:S04]  /*1240*/  UPRMT UR4, UR39, 0x9910, URZ ;  /* 0x0000991027047896 */ /* 0x000fc800080000ff */
[----:B------:R-:W-:Y:S01]  /*1250*/  UISETP.GT.AND UP0, UPT, UR4, 0x9, UPT ;  /* 0x000000090400788c */ /* 0x000fe2000bf04270 */
[----:B--2---:R-:W-:-:S05]  /*1260*/  IMAD R17, R17, UR5, RZ ;  /* 0x0000000511117c24 */ /* 0x004fca000f8e02ff */
[----:B-1----:R-:W-:-:S05]  /*1270*/  IADD3 R6, P0, PT, R17, R6, RZ ;  /* 0x0000000611067210 */ /* 0x002fca0007f1e0ff */
        /* <DEDUP_REMOVED lines=12> */
.L_x_7920:
[----:B------:R2:W5:Y:S01]  /*1340*/  LDG.E.U8 R0, desc[UR36][R6.64] ;  /* 0x0000002406007981 */ /* 0x000562000c1e1100 */
[----:B------:R-:W-:Y:S05]  /*1350*/  BRA `(.L_x_7922) ;  /* 0x0000000c00607947 */ /* 0x000fea0003800000 */
.L_x_7919:
        /* <DEDUP_REMOVED lines=8> */
.L_x_7924:
[----:B------:R4:W5:Y:S01]  /*13e0*/  LDG.E.U8 R0, desc[UR36][R6.64] ;  /* 0x0000002406007981 */ /* 0x000962000c1e1100 */
[----:B------:R-:W-:Y:S05]  /*13f0*/  BRA `(.L_x_7922) ;  /* 0x0000000c00387947 */ /* 0x000fea0003800000 */
.L_x_7923:
[----:B------:R3:W5:Y:S01]  /*1400*/  LDG.E.U16 R0, desc[UR36][R6.64] ;  /* 0x0000002406007981 */ /* 0x000762000c1e1500 */
[----:B------:R-:W-:Y:S05]  /*1410*/  BRA `(.L_x_7922) ;  /* 0x0000000c00307947 */ /* 0x000fea0003800000 */
.L_x_7918:
        /* <DEDUP_REMOVED lines=10> */
.L_x_7926:
[----:B0-----:R-:W2:Y:S02]  /*14c0*/  LDG.E.U16 R4, desc[UR36][R6.64] ;  /* 0x0000002406047981 */ /* 0x001ea4000c1e1500 */
[----:B--2---:R-:W-:-:S06]  /*14d0*/  HADD2.F32 R4, -RZ, R4.H0_H0 ;  /* 0x20000004ff047230 */ /* 0x004fcc0000004100 */
[----:B------:R-:W0:Y:S02]  /*14e0*/  F2I.S64.TRUNC R4, R4 ;  /* 0x0000000400047311 */ /* 0x000e24000020d900 */
[----:B0-----:R-:W-:Y:S01]  /*14f0*/  PRMT R0, R4, 0x7610, R0 ;  /* 0x0000761004007816 */ /* 0x001fe20000000000 */
[----:B------:R-:W-:Y:S06]  /*1500*/  BRA `(.L_x_7922) ;  /* 0x0000000800f47947 */ /* 0x000fec0003800000 */
.L_x_7925:
        /* <DEDUP_REMOVED lines=10> */
.L_x_7928:
[----:B------:R-:W0:Y:S02]  /*15b0*/  LDG.E.U16 R6, desc[UR36][R6.64] ;  /* 0x0000002406067981 */ /* 0x000e24000c1e1500 */
[----:B0-----:R-:W-:-:S06]  /*15c0*/  HADD2.F32 R4, -RZ, R6.H0_H0 ;  /* 0x20000006ff047230 */ /* 0x001fcc0000004100 */
[----:B------:R-:W0:Y:S02]  /*15d0*/  F2I.S64.TRUNC R4, R4 ;  /* 0x0000000400047311 */ /* 0x000e24000020d900 */
[----:B0-----:R-:W-:Y:S01]  /*15e0*/  PRMT R0, R4, 0x7610, R0 ;  /* 0x0000761004007816 */ /* 0x001fe20000000000 */
[----:B------:R-:W-:Y:S06]  /*15f0*/  BRA `(.L_x_7922) ;  /* 0x0000000800b87947 */ /* 0x000fec0003800000 */
.L_x_7927:
[----:B0-----:R-:W2:Y:S02]  /*1600*/  LDG.E.64 R4, desc[UR36][R6.64] ;  /* 0x0000002406047981 */ /* 0x001ea4000c1e1b00 */
[----:B--2---:R-:W0:Y:S02]  /*1610*/  F2I.S64.F64.TRUNC R4, R4 ;  /* 0x0000000400047311 */ /* 0x004e24000030d900 */
[----:B0-----:R-:W-:Y:S01]  /*1620*/  PRMT R0, R4, 0x7610, R0 ;  /* 0x0000761004007816 */ /* 0x001fe20000000000 */
[----:B------:R-:W-:Y:S06]  /*1630*/  BRA `(.L_x_7922) ;  /* 0x0000000800a87947 */ /* 0x000fec0003800000 */
.L_x_7917:
        /* <DEDUP_REMOVED lines=12> */
.L_x_7931:
[----:B------:R-:W0:Y:S02]  /*1700*/  LDG.E.64 R6, desc[UR36][R6.64] ;  /* 0x0000002406067981 */ /* 0x000e24000c1e1b00 */
[----:B0-----:R-:W0:Y:S02]  /*1710*/  F2I.S64.F64.TRUNC R4, R6 ;  /* 0x0000000600047311 */ /* 0x001e24000030d900 */
[----:B0-----:R-:W-:Y:S01]  /*1720*/  PRMT R0, R4, 0x7610, R0 ;  /* 0x0000761004007816 */ /* 0x001fe20000000000 */
[----:B------:R-:W-:Y:S06]  /*1730*/  BRA `(.L_x_7922) ;  /* 0x0000000800687947 */ /* 0x000fec0003800000 */
.L_x_7930:
[----:B------:R-:W-:-:S09]  /*1740*/  UISETP.NE.AND UP0, UPT, UR4, 0xf, UPT ;  /* 0x0000000f0400788c */ /* 0x000fd2000bf05270 */
[----:B------:R-:W-:Y:S05]  /*1750*/  BRA.U !UP0, `(.L_x_7932) ;  /* 0x0000000108a07547 */ /* 0x000fea000b800000 */
[----:B------:R-:W-:-:S09]  /*1760*/  UISETP.NE.AND UP0, UPT, UR4, 0x17, UPT ;  /* 0x000000170400788c */ /* 0x000fd2000bf05270 */
[----:B------:R-:W-:Y:S05]  /*1770*/  BRA.U !UP0, `(.L_x_7933) ;  /* 0x00000001085c7547 */ /* 0x000fea000b800000 */
[----:B------:R-:W-:-:S09]  /*1780*/  UISETP.NE.AND UP0, UPT, UR4, 0x18, UPT ;  /* 0x000000180400788c */ /* 0x000fd2000bf05270 */
[----:B------:R-:W-:Y:S05]  /*1790*/  BRA.U UP0, `(.L_x_7921) ;  /* 0x0000000500cc7547 */ /* 0x000fea000b800000 */
[----:B------:R-:W2:Y:S01]  /*17a0*/  LDG.E.U8 R0, desc[UR36][R6.64] ;  /* 0x0000002406007981 */ /* 0x000ea2000c1e1100 */
[----:B0-----:R-:W-:Y:S02]  /*17b0*/  IMAD.MOV.U32 R5, RZ, RZ, 0x1f ;  /* 0x0000001fff057424 */ /* 0x001fe400078e00ff */
        /* <DEDUP_REMOVED lines=16> */
[----:B------:R-:W0:Y:S02]  /*18c0*/  F2I.S64.TRUNC R4, R3 ;  /* 0x0000000300047311 */ /* 0x000e24000020d900 */
[----:B0-----:R-:W-:Y:S01]  /*18d0*/  PRMT R0, R4, 0x7610, R0 ;  /* 0x0000761004007816 */ /* 0x001fe20000000000 */
[----:B------:R-:W-:Y:S06]  /*18e0*/  BRA `(.L_x_7922) ;  /* 0x0000000400fc7947 */ /* 0x000fec0003800000 */
.L_x_7933:
[----:B0-----:R-:W2:Y:S02]  /*18f0*/  LDG.E.U8 R4, desc[UR36][R6.64] ;  /* 0x0000002406047981 */ /* 0x001ea4000c1e1100 */
        /* <DEDUP_REMOVED lines=11> */
[----:B------:R-:W0:Y:S02]  /*19b0*/  F2I.S64.TRUNC R4, R3 ;  /* 0x0000000300047311 */ /* 0x000e24000020d900 */
[----:B0-----:R-:W-:Y:S01]  /*19c0*/  PRMT R0, R4, 0x7610, R0 ;  /* 0x0000761004007816 */ /* 0x001fe20000000000 */
[----:B------:R-:W-:Y:S06]  /*19d0*/  BRA `(.L_x_7922) ;  /* 0x0000000400c07947 */ /* 0x000fec0003800000 */
.L_x_7932:
[----:B0-----:R-:W2:Y:S02]  /*19e0*/  LDG.E.U16 R4, desc[UR36][R6.64] ;  /* 0x0000002406047981 */ /* 0x001ea4000c1e1500 */
[----:B--2---:R-:W-:-:S06]  /*19f0*/  IMAD.U32 R4, R4, 0x10000, RZ ;  /* 0x0001000004047824 */ /* 0x004fcc00078e00ff */
[----:B------:R-:W0:Y:S02]  /*1a00*/  F2I.S64.TRUNC R4, R4 ;  /* 0x0000000400047311 */ /* 0x000e24000020d900 */
[----:B0-----:R-:W-:Y:S01]  /*1a10*/  PRMT R0, R4, 0x7610, R0 ;  /* 0x0000761004007816 */ /* 0x001fe20000000000 */
[----:B------:R-:W-:Y:S06]  /*1a20*/  BRA `(.L_x_7922) ;  /* 0x0000000400ac7947 */ /* 0x000fec0003800000 */
.L_x_7929:
        /* <DEDUP_REMOVED lines=10> */
.L_x_7936:
        /* <DEDUP_REMOVED lines=21> */
.L_x_7940:
[----:B------:R-:W-:Y:S05]  /*1c20*/  BSYNC.RECONVERGENT B1 ;  /* 0x0000000000017941 */ /* 0x000fea0003800200 */
.L_x_7939:
[----:B------:R-:W-:Y:S01]  /*1c30*/  IMAD.SHL.U32 R0, R0, 0x100000, RZ ;  /* 0x0010000000007824 */ /* 0x000fe200078e00ff */
[----:B------:R-:W-:-:S04]  /*1c40*/  LEA R3, R3, 0x3b800000, 0x17 ;  /* 0x3b80000003037811 */ /* 0x000fc800078eb8ff */
[----:B------:R-:W-:-:S07]  /*1c50*/  LOP3.LUT R4, R3, R0, R7, 0xfe, !PT ;  /* 0x0000000003047212 */ /* 0x000fce00078efe07 */
.L_x_7938:
[----:B------:R-:W-:Y:S05]  /*1c60*/  BSYNC.RECONVERGENT B0 ;  /* 0x0000000000007941 */ /* 0x000fea0003800200 */
.L_x_7937:
[----:B------:R-:W0:Y:S02]  /*1c70*/  F2I.S64.TRUNC R4, R4 ;  /* 0x0000000400047311 */ /* 0x000e24000020d900 */
[----:B0-----:R-:W-:Y:S01]  /*1c80*/  PRMT R0, R4, 0x7610, R0 ;  /* 0x0000761004007816 */ /* 0x001fe20000000000 */
[----:B------:R-:W-:Y:S06]  /*1c90*/  BRA `(.L_x_7922) ;  /* 0x0000000400107947 */ /* 0x000fec0003800000 */
.L_x_7935:
        /* <DEDUP_REMOVED lines=21> */
.L_x_7944:
[----:B------:R-:W-:Y:S05]  /*1df0*/  BSYNC.RECONVERGENT B1 ;  /* 0x0000000000017941 */ /* 0x000fea0003800200 */
.L_x_7943:
[----:B------:R-:W-:Y:S01]  /*1e00*/  IMAD.SHL.U32 R0, R0, 0x200000, RZ ;  /* 0x0020000000007824 */ /* 0x000fe200078e00ff */
[----:B------:R-:W-:-:S04]  /*1e10*/  LEA R3, R3, 0x37800000, 0x17 ;  /* 0x3780000003037811 */ /* 0x000fc800078eb8ff */
[----:B------:R-:W-:-:S07]  /*1e20*/  LOP3.LUT R4, R3, R0, R7, 0xfe, !PT ;  /* 0x0000000003047212 */ /* 0x000fce00078efe07 */
.L_x_7942:
[----:B------:R-:W-:Y:S05]  /*1e30*/  BSYNC.RECONVERGENT B0 ;  /* 0x0000000000007941 */ /* 0x000fea0003800200 */
.L_x_7941:
[----:B------:R-:W0:Y:S02]  /*1e40*/  F2I.S64.TRUNC R4, R4 ;  /* 0x0000000400047311 */ /* 0x000e24000020d900 */
[----:B0-----:R-:W-:Y:S01]  /*1e50*/  PRMT R0, R4, 0x7610, R0 ;  /* 0x0000761004007816 */ /* 0x001fe20000000000 */
[----:B------:R-:W-:Y:S06]  /*1e60*/  BRA `(.L_x_7922) ;  /* 0x00000000009c7947 */ /* 0x000fec0003800000 */
.L_x_7934:
[----:B------:R-:W-:-:S09]  /*1e70*/  UISETP.NE.AND UP0, UPT, UR4, 0x1c, UPT ;  /* 0x0000001c0400788c */ /* 0x000fd2000bf05270 */
[----:B------:R-:W-:Y:S05]  /*1e80*/  BRA.U !UP0, `(.L_x_7945) ;  /* 0x0000000108907547 */ /* 0x000fea000b800000 */
[----:B------:R-:W-:-:S09]  /*1e90*/  UISETP.NE.AND UP0, UPT, UR4, 0x1d, UPT ;  /* 0x0000001d0400788c */ /* 0x000fd2000bf05270 */
[----:B------:R-:W-:Y:S05]  /*1ea0*/  BRA.U !UP0, `(.L_x_7946) ;  /* 0x0000000108807547 */ /* 0x000fea000b800000 */
[----:B------:R-:W-:-:S09]  /*1eb0*/  UISETP.NE.AND UP0, UPT, UR4, 0x2c, UPT ;  /* 0x0000002c0400788c */ /* 0x000fd2000bf05270 */
[----:B------:R-:W-:Y:S05]  /*1ec0*/  BRA.U !UP0, `(.L_x_7947) ;  /* 0x0000000108487547 */ /* 0x000fea000b800000 */
.L_x_7921:
        /* <DEDUP_REMOVED lines=15> */
[----:B--2--5:R-:W-:Y:S05]  /*1fc0*/  CALL.ABS.NOINC R14 ;  /* 0x000000000e007343 */ /* 0x024fea0003c00000 */
.L_x_7948:
[----:B------:R-:W-:Y:S01]  /*1fd0*/  PRMT R0, RZ, 0x7610, R0 ;  /* 0x00007610ff007816 */ /* 0x000fe20000000000 */
[----:B------:R-:W-:Y:S06]  /*1fe0*/  BRA `(.L_x_7922) ;  /* 0x00000000003c7947 */ /* 0x000fec0003800000 */
.L_x_7947:
        /* <DEDUP_REMOVED lines=8> */
.L_x_7950:
[----:B------:R-:W-:Y:S05]  /*2070*/  BSYNC.RECONVERGENT B0 ;  /* 0x0000000000007941 */ /* 0x000fea0003800200 */
.L_x_7949:
[----:B------:R-:W0:Y:S02]  /*2080*/  F2I.S64.TRUNC R4, R4 ;  /* 0x0000000400047311 */ /* 0x000e24000020d900 */
[----:B0-----:R-:W-:Y:S01]  /*2090*/  PRMT R0, R4, 0x7610, R0 ;  /* 0x0000761004007816 */ /* 0x001fe20000000000 */
[----:B------:R-:W-:Y:S06]  /*20a0*/  BRA `(.L_x_7922) ;  /* 0x00000000000c7947 */ /* 0x000fec0003800000 */
.L_x_7946:
[----:B------:R1:W5:Y:S01]  /*20b0*/  LDG.E.U8 R0, desc[UR36][R6.64] ;  /* 0x0000002406007981 */ /* 0x000362000c1e1100 */
[----:B------:R-:W-:Y:S05]  /*20c0*/  BRA `(.L_x_7922) ;  /* 0x0000000000047947 */ /* 0x000fea0003800000 */
.L_x_7945:
[----:B------:R1:W5:Y:S02]  /*20d0*/  LDG.E.U8 R0, desc[UR36][R6.64] ;  /* 0x0000002406007981 */ /* 0x000364000c1e1100 */
.L_x_7922:
[----:B-----5:R-:W-:Y:S01]  /*20e0*/  LOP3.LUT R0, R0, 0xff, RZ, 0xc0, !PT ;  /* 0x000000ff00007812 */ /* 0x020fe200078ec0ff */
[----:B------:R-:W-:-:S03]  /*20f0*/  VIADD R23, R25, 0x80 ;  /* 0x0000008019177836 */ /* 0x000fc60000000000 */
[----:B------:R0:W0:Y:S04]  /*2100*/  I2F.U16 R27, R0 ;  /* 0x00000000001b7306 */ /* 0x0000280000101000 */
.L_x_7882:
[----:B------:R-:W-:Y:S05]  /*2110*/  BSYNC.RECONVERGENT B6 ;  /* 0x0000000000067941 */ /* 0x000fea0003800200 */
.L_x_7881:
[----:B------:R-:W-:Y:S01]  /*2120*/  ISETP.GE.AND P0, PT, R23, R16, PT ;  /* 0x000000101700720c */ /* 0x000fe20003f06270 */
[----:B------:R-:W-:Y:S01]  /*2130*/  BSSY.RECONVERGENT B6, `(.L_x_7951) ;  /* 0x0000207000067945 */ /* 0x000fe20003800200 */
[----:B------:R-:W-:Y:S01]  /*2140*/  IMAD.MOV.U32 R19, RZ, RZ, RZ ;  /* 0x000000ffff137224 */ /* 0x000fe200078e00ff */
[----:B------:R-:W-:-:S10]  /*2150*/  PRMT R18, RZ, 0x7610, R18 ;  /* 0x00007610ff127816 */ /* 0x000fd40000000012 */
[----:B------:R-:W-:Y:S05]  /*2160*/  @P0 BRA `(.L_x_7952) ;  /* 0x00000020000c0947 */ /* 0x000fea0003800000 */
[----:B0-----:R-:W0:Y:S01]  /*2170*/  LDC.64 R4, c[0x0][0x3a0] ;  /* 0x0000e800ff047b82 */ /* 0x001e220000000a00 */
[----:B------:R-:W5:Y:S01]  /*2180*/  LDCU UR5, c[0x0][0x3b8] ;  /* 0x00007700ff0577ac */ /* 0x000f620008000800 */
[----:B------:R-:W-:Y:S01]  /*2190*/  IMAD R17, R2, 0x200, R23 ;  /* 0x0000020002117824 */ /* 0x000fe200078e0217 */
[----:B------:R-:W-:-:S04]  /*21a0*/  UPRMT UR4, UR38, 0x9910, URZ ;  /* 0x0000991026047896 */ /* 0x000fc800080000ff */
[----:B------:R-:W-:Y:S01]  /*21b0*/  UISETP.GT.AND UP0, UPT, UR4, 0x9, UPT ;  /* 0x000000090400788c */ /* 0x000fe2000bf04270 */
[----:B-----5:R-:W-:-:S05]  /*21c0*/  IMAD R3, R17, UR5, RZ ;  /* 0x0000000511037c24 */ /* 0x020fca000f8e02ff */
        /* <DEDUP_REMOVED lines=11> */
[----:B------:R-:W5:Y:S02]  /*2280*/  LDG.E.S8 R4, desc[UR36][R4.64] ;  /* 0x0000002404047981 */ /* 0x000f64000c1e1300 */
[----:B-----5:R-:W0:Y:S02]  /*2290*/  I2F.S16 R0, R4 ;  /* 0x0000000400007306 */ /* 0x020e240000101400 */
[----:B0-----:R-:W-:-:S04]  /*22a0*/  F2FP.BF16.F32.PACK_AB R0, RZ, R0 ;  /* 0x00000000ff00723e */ /* 0x001fc800000010ff */
[----:B------:R-:W-:Y:S01]  /*22b0*/  PRMT R18, R0, 0x7610, R18 ;  /* 0x0000761000127816 */ /* 0x000fe20000000012 */
[----:B------:R-:W-:Y:S06]  /*22c0*/  BRA `(.L_x_7958) ;  /* 0x0000000c00f87947 */ /* 0x000fec0003800000 */
.L_x_7956:
[----:B------:R-:W5:Y:S02]  /*22d0*/  LDG.E.U8 R4, desc[UR36][R4.64] ;  /* 0x0000002404047981 */ /* 0x000f64000c1e1100 */
[----:B-----5:R-:W-:-:S04]  /*22e0*/  I2FP.F32.U32 R0, R4 ;  /* 0x0000000400007245 */ /* 0x020fc80000201000 */
[----:B------:R-:W-:-:S04]  /*22f0*/  F2FP.BF16.F32.PACK_AB R0, RZ, R0 ;  /* 0x00000000ff00723e */ /* 0x000fc800000010ff */
[----:B------:R-:W-:Y:S01]  /*2300*/  PRMT R18, R0, 0x7610, R18 ;  /* 0x0000761000127816 */ /* 0x000fe20000000012 */
[----:B------:R-:W-:Y:S06]  /*2310*/  BRA `(.L_x_7958) ;  /* 0x0000000c00e47947 */ /* 0x000fec0003800000 */
.L_x_7955:
[----:B------:R-:W-:-:S09]  /*2320*/  UISETP.NE.AND UP0, UPT, UR4, 0x2, UPT ;  /* 0x000000020400788c */ /* 0x000fd2000bf05270 */
[----:B------:R-:W-:Y:S05]  /*2330*/  BRA.U !UP0, `(.L_x_7959) ;  /* 0x0000000108387547 */ /* 0x000fea000b800000 */
[----:B------:R-:W-:-:S09]  /*2340*/  UISETP.NE.AND UP0, UPT, UR4, 0x3, UPT ;  /* 0x000000030400788c */ /* 0x000fd2000bf05270 */
[----:B------:R-:W-:Y:S05]  /*2350*/  BRA.U !UP0, `(.L_x_7960) ;  /* 0x00000001081c7547 */ /* 0x000fea000b800000 */
[----:B------:R-:W-:-:S09]  /*2360*/  UISETP.NE.AND UP0, UPT, UR4, 0x4, UPT ;  /* 0x000000040400788c */ /* 0x000fd2000bf05270 */
[----:B------:R-:W-:Y:S05]  /*2370*/  BRA.U UP0, `(.L_x_7957) ;  /* 0x0000000d00607547 */ /* 0x000fea000b800000 */
[----:B------:R-:W5:Y:S02]  /*2380*/  LDG.E.64 R4, desc[UR36][R4.64] ;  /* 0x0000002404047981 */ /* 0x000f64000c1e1b00 */
[----:B-----5:R-:W0:Y:S02]  /*2390*/  I2F.S64 R0, R4 ;  /* 0x0000000400007312 */ /* 0x020e240000301400 */
[----:B0-----:R-:W-:-:S04]  /*23a0*/  F2FP.BF16.F32.PACK_AB R0, RZ, R0 ;  /* 0x00000000ff00723e */ /* 0x001fc800000010ff */
[----:B------:R-:W-:Y:S01]  /*23b0*/  PRMT R18, R0, 0x7610, R18 ;  /* 0x0000761000127816 */ /* 0x000fe20000000012 */
[----:B------:R-:W-:Y:S06]  /*23c0*/  BRA `(.L_x_7958) ;  /* 0x0000000c00b87947 */ /* 0x000fec0003800000 */
.L_x_7960:
[----:B------:R-:W5:Y:S02]  /*23d0*/  LDG.E R4, desc[UR36][R4.64] ;  /* 0x0000002404047981 */ /* 0x000f64000c1e1900 */
[----:B-----5:R-:W-:-:S04]  /*23e0*/  I2FP.F32.S32 R0, R4 ;  /* 0x0000000400007245 */ /* 0x020fc80000201400 */
[----:B------:R-:W-:-:S04]  /*23f0*/  F2FP.BF16.F32.PACK_AB R0, RZ, R0 ;  /* 0x00000000ff00723e */ /* 0x000fc800000010ff */
[----:B------:R-:W-:Y:S01]  /*2400*/  PRMT R18, R0, 0x7610, R18 ;  /* 0x0000761000127816 */ /* 0x000fe20000000012 */
[----:B------:R-:W-:Y:S06]  /*2410*/  BRA `(.L_x_7958) ;  /* 0x0000000c00a47947 */ /* 0x000fec0003800000 */
.L_x_7959:
[----:B------:R-:W5:Y:S02]  /*2420*/  LDG.E.U16 R4, desc[UR36][R4.64] ;  /* 0x0000002404047981 */ /* 0x000f64000c1e1500 */
[----:B-----5:R-:W0:Y:S02]  /*2430*/  I2F.S16 R0, R4 ;  /* 0x0000000400007306 */ /* 0x020e240000101400 */
[----:B0-----:R-:W-:-:S04]  /*2440*/  F2FP.BF16.F32.PACK_AB R0, RZ, R0 ;  /* 0x00000000ff00723e */ /* 0x001fc800000010ff */
[----:B------:R-:W-:Y:S01]  /*2450*/  PRMT R18, R0, 0x7610, R18 ;  /* 0x0000761000127816 */ /* 0x000fe20000000012 */
[----:B------:R-:W-:Y:S06]  /*2460*/  BRA `(.L_x_7958) ;  /* 0x0000000c00907947 */ /* 0x000fec0003800000 */
.L_x_7954:
[----:B------:R-:W-:-:S09]  /*2470*/  UISETP.GT.AND UP0, UPT, UR4, 0x6, UPT ;  /* 0x000000060400788c */ /* 0x000fd2000bf04270 */
[----:B------:R-:W-:Y:S05]  /*2480*/  BRA.U UP0, `(.L_x_7961) ;  /* 0x0000000100307547 */ /* 0x000fea000b800000 */
[----:B------:R-:W-:-:S09]  /*2490*/  UISETP.NE.AND UP0, UPT, UR4, 0x5, UPT ;  /* 0x000000050400788c */ /* 0x000fd2000bf05270 */
[----:B------:R-:W-:Y:S05]  /*24a0*/  BRA.U !UP0, `(.L_x_7962) ;  /* 0x0000000108147547 */ /* 0x000fea000b800000 */
[----:B------:R-:W-:-:S09]  /*24b0*/  UISETP.NE.AND UP0, UPT, UR4, 0x6, UPT ;  /* 0x000000060400788c */ /* 0x000fd2000bf05270 */
[----:B------:R-:W-:Y:S05]  /*24c0*/  BRA.U UP0, `(.L_x_7957) ;  /* 0x0000000d000c7547 */ /* 0x000fea000b800000 */
[----:B------:R-:W5:Y:S02]  /*24d0*/  LDG.E R4, desc[UR36][R4.64] ;  /* 0x0000002404047981 */ /* 0x000f64000c1e1900 */
[----:B-----5:R-:W-:Y:S01]  /*24e0*/  F2FP.BF16.F32.PACK_AB R18, RZ, R4 ;  /* 0x00000004ff12723e */ /* 0x020fe200000010ff */
[----:B------:R-:W-:Y:S06]  /*24f0*/  BRA `(.L_x_7958) ;  /* 0x0000000c006c7947 */ /* 0x000fec0003800000 */
.L_x_7962:
[----:B------:R-:W5:Y:S02]  /*2500*/  LDG.E.U16 R0, desc[UR36][R4.64] ;  /* 0x0000002404007981 */ /* 0x000f64000c1e1500 */
[----:B-----5:R-:W-:-:S05]  /*2510*/  HADD2.F32 R0, -RZ, R0.H0_H0 ;  /* 0x20000000ff007230 */ /* 0x020fca0000004100 */
[----:B------:R-:W-:-:S04]  /*2520*/  F2FP.BF16.F32.PACK_AB R0, RZ, R0 ;  /* 0x00000000ff00723e */ /* 0x000fc800000010ff */
[----:B------:R-:W-:Y:S01]  /*2530*/  PRMT R18, R0, 0x7610, R18 ;  /* 0x0000761000127816 */ /* 0x000fe20000000012 */
[----:B------:R-:W-:Y:S06]  /*2540*/  BRA `(.L_x_7958) ;  /* 0x0000000c00587947 */ /* 0x000fec0003800000 */
.L_x_7961:
[----:B------:R-:W-:-:S09]  /*2550*/  UISETP.NE.AND UP0, UPT, UR4, 0x7, UPT ;  /* 0x000000070400788c */ /* 0x000fd2000bf05270 */
[----:B------:R-:W-:Y:S05]  /*2560*/  BRA.U !UP0, `(.L_x_7963) ;  /* 0x0000000108307547 */ /* 0x000fea000b800000 */
[----:B------:R-:W-:-:S09]  /*2570*/  UISETP.NE.AND UP0, UPT, UR4, 0x8, UPT ;  /* 0x000000080400788c */ /* 0x000fd2000bf05270 */
[----:B------:R-:W-:Y:S05]  /*2580*/  BRA.U !UP0, `(.L_x_7964) ;  /* 0x0000000108147547 */ /* 0x000fea000b800000 */
[----:B------:R-:W-:-:S09]  /*2590*/  UISETP.NE.AND UP0, UPT, UR4, 0x9, UPT ;  /* 0x000000090400788c */ /* 0x000fd2000bf05270 */
[----:B------:R-:W-:Y:S05]  /*25a0*/  BRA.U UP0, `(.L_x_7957) ;  /* 0x0000000900d47547 */ /* 0x000fea000b800000 */
[----:B------:R-:W5:Y:S02]  /*25b0*/  LDG.E R4, desc[UR36][R4.64] ;  /* 0x0000002404047981 */ /* 0x000f64000c1e1900 */
[----:B-----5:R-:W-:Y:S01]  /*25c0*/  F2FP.BF16.F32.PACK_AB R18, RZ, R4 ;  /* 0x00000004ff12723e */ /* 0x020fe200000010ff */
[----:B------:R-:W-:Y:S06]  /*25d0*/  BRA `(.L_x_7958) ;  /* 0x0000000c00347947 */ /* 0x000fec0003800000 */
.L_x_7964:
[----:B------:R-:W5:Y:S02]  /*25e0*/  LDG.E.U16 R4, desc[UR36][R4.64] ;  /* 0x0000002404047981 */ /* 0x000f64000c1e1500 */
[----:B-----5:R-:W-:-:S05]  /*25f0*/  HADD2.F32 R0, -RZ, R4.H0_H0 ;  /* 0x20000004ff007230 */ /* 0x020fca0000004100 */
[----:B------:R-:W-:-:S04]  /*2600*/  F2FP.BF16.F32.PACK_AB R0, RZ, R0 ;  /* 0x00000000ff00723e */ /* 0x000fc800000010ff */
[----:B------:R-:W-:Y:S01]  /*2610*/  PRMT R18, R0, 0x7610, R18 ;  /* 0x0000761000127816 */ /* 0x000fe20000000012 */
[----:B------:R-:W-:Y:S06]  /*2620*/  BRA `(.L_x_7958) ;  /* 0x0000000c00207947 */ /* 0x000fec0003800000 */
.L_x_7963:
[----:B------:R-:W5:Y:S01]  /*2630*/  LDG.E.64 R4, desc[UR36][R4.64] ;  /* 0x0000002404047981 */ /* 0x000f62000c1e1b00 */
[----:B------:R-:W-:Y:S01]  /*2640*/  UMOV UR4, 0xf0000000 ;  /* 0xf000000000047882 */ /* 0x000fe20000000000 */
[----:B------:R-:W-:Y:S02]  /*2650*/  UMOV UR5, 0x380fffff ;  /* 0x380fffff00057882 */ /* 0x000fe40000000000 */
[----:B-----5:R-:W0:-:S15]  /*2660*/  DSETP.GEU.AND P0, PT, |R4|, UR4, PT ;  /* 0x0000000404007e2a */ /* 0x020e1e000bf0e200 */
        /* <DEDUP_REMOVED lines=9> */
.L_x_7953:
        /* <DEDUP_REMOVED lines=8> */
[----:B------:R-:W5:Y:S02]  /*2780*/  LDG.E.U8 R4, desc[UR36][R4.64] ;  /* 0x0000002404047981 */ /* 0x000f64000c1e1100 */
[----:B-----5:R-:W-:-:S04]  /*2790*/  ISETP.NE.AND P0, PT, R4, RZ, PT ;  /* 0x000000ff0400720c */ /* 0x020fc80003f05270 */
[----:B------:R-:W-:-:S04]  /*27a0*/  FSEL R0, RZ, 1, !P0 ;  /* 0x3f800000ff007808 */ /* 0x000fc80004000000 */
[----:B------:R-:W-:-:S04]  /*27b0*/  F2FP.BF16.F32.PACK_AB R0, RZ, R0 ;  /* 0x00000000ff00723e */ /* 0x000fc800000010ff */
[----:B------:R-:W-:Y:S01]  /*27c0*/  PRMT R18, R0, 0x7610, R18 ;  /* 0x0000761000127816 */ /* 0x000fe20000000012 */
[----:B------:R-:W-:Y:S06]  /*27d0*/  BRA `(.L_x_7958) ;  /* 0x0000000800b47947 */ /* 0x000fec0003800000 */
.L_x_7967:
        /* <DEDUP_REMOVED lines=13> */
.L_x_7966:
[----:B------:R-:W-:-:S09]  /*28b0*/  UISETP.NE.AND UP0, UPT, UR4, 0xf, UPT ;  /* 0x0000000f0400788c */ /* 0x000fd2000bf05270 */
[----:B------:R-:W-:Y:S05]  /*28c0*/  BRA.U !UP0, `(.L_x_7968) ;  /* 0x0000000108a07547 */ /* 0x000fea000b800000 */
[----:B------:R-:W-:-:S09]  /*28d0*/  UISETP.NE.AND UP0, UPT, UR4, 0x17, UPT ;  /* 0x000000170400788c */ /* 0x000fd2000bf05270 */
[----:B------:R-:W-:Y:S05]  /*28e0*/  BRA.U !UP0, `(.L_x_7969) ;  /* 0x00000001085c7547 */ /* 0x000fea000b800000 */
[----:B------:R-:W-:-:S09]  /*28f0*/  UISETP.NE.AND UP0, UPT, UR4, 0x18, UPT ;  /* 0x000000180400788c */ /* 0x000fd2000bf05270 */
[----:B------:R-:W-:Y:S05]  /*2900*/  BRA.U UP0, `(.L_x_7957) ;  /* 0x0000000500fc7547 */ /* 0x000fea000b800000 */
[----:B------:R-:W5:Y:S01]  /*2910*/  LDG.E.U8 R0, desc[UR36][R4.64] ;  /* 0x0000002404007981 */ /* 0x000f62000c1e1100 */
[----:B-1234-:R-:W-:Y:S02]  /*2920*/  IMAD.MOV.U32 R7, RZ, RZ, 0x1f ;  /* 0x0000001fff077424 */ /* 0x01efe400078e00ff */
[----:B-----5:R-:W-:-:S05]  /*2930*/  IMAD.SHL.U32 R0, R0, 0x1000000, RZ ;  /* 0x0100000000007824 */ /* 0x020fca00078e00ff */
        /* <DEDUP_REMOVED lines=18> */
.L_x_7969:
[----:B------:R-:W5:Y:S02]  /*2a60*/  LDG.E.U8 R4, desc[UR36][R4.64] ;  /* 0x0000002404047981 */ /* 0x000f64000c1e1100 */
[C---:B-----5:R-:W-:Y:S02]  /*2a70*/  IMAD.SHL.U32 R0, R4.reuse, 0x2000000, RZ ;  /* 0x0200000004007824 */ /* 0x060fe400078e00ff */
[----:B-1234-:R-:W-:-:S03]  /*2a80*/  IMAD.SHL.U32 R6, R4, 0x100, RZ ;  /* 0x0000010004067824 */ /* 0x01efc600078e00ff */
[----:B------:R-:W-:-:S13]  /*2a90*/  ISETP.GE.U32.AND P0, PT, R0, 0x8000000, PT ;  /* 0x080000000000780c */ /* 0x000fda0003f06070 */
[----:B------:R-:W-:Y:S02]  /*2aa0*/  @!P0 LOP3.LUT R3, R6, 0x7f00, RZ, 0xc0, !PT ;  /* 0x00007f0006038812 */ /* 0x000fe400078ec0ff */
[----:B------:R-:W-:Y:S02]  /*2ab0*/  @P0 LEA.HI R0, R0, 0x70000000, RZ, 0x1c ;  /* 0x7000000000000811 */ /* 0x000fe400078fe0ff */
[----:B------:R-:W-:Y:S02]  /*2ac0*/  @!P0 LOP3.LUT R3, R3, 0x3f000000, RZ, 0xfc, !PT ;  /* 0x3f00000003038812 */ /* 0x000fe400078efcff */
[----:B------:R-:W-:Y:S01]  /*2ad0*/  PRMT R6, R6, 0x9910, RZ ;  /* 0x0000991006067816 */ /* 0x000fe200000000ff */
[----:B------:R-:W-:Y:S02]  /*2ae0*/  @P0 FMUL.FTZ R0, R0, 1.9259299443872358531e-34 ;  /* 0x0780000000000820 */ /* 0x000fe40000410000 */
[----:B------:R-:W-:Y:S02]  /*2af0*/  @!P0 FADD.FTZ R0, R3, -0.5 ;  /* 0xbf00000003008421 */ /* 0x000fe40000010000 */
[----:B------:R-:W-:-:S05]  /*2b00*/  IMAD.MOV.U32 R3, RZ, RZ, R6 ;  /* 0x000000ffff037224 */ /* 0x000fca00078e0006 */
[----:B------:R-:W-:-:S04]  /*2b10*/  LOP3.LUT R0, R0, 0x80000000, R3, 0xf8, !PT ;  /* 0x8000000000007812 */ /* 0x000fc800078ef803 */
[----:B------:R-:W-:-:S04]  /*2b20*/  F2FP.BF16.F32.PACK_AB R0, RZ, R0 ;  /* 0x00000000ff00723e */ /* 0x000fc800000010ff */
[----:B------:R-:W-:Y:S01]  /*2b30*/  PRMT R18, R0, 0x7610, R18 ;  /* 0x0000761000127816 */ /* 0x000fe20000000012 */
[----:B------:R-:W-:Y:S06]  /*2b40*/  BRA `(.L_x_7958) ;  /* 0x0000000400d87947 */ /* 0x000fec0003800000 */
.L_x_7968:
[----:B------:R0:W5:Y:S01]  /*2b50*/  LDG.E.U16 R18, desc[UR36][R4.64] ;  /* 0x0000002404127981 */ /* 0x000162000c1e1500 */
[----:B------:R-:W-:Y:S05]  /*2b60*/  BRA `(.L_x_7958) ;  /* 0x0000000400d07947 */ /* 0x000fea0003800000 */
.L_x_7965:
        /* <DEDUP_REMOVED lines=8> */
[----:B------:R-:W5:Y:S02]  /*2bf0*/  LDG.E.U16 R0, desc[UR36][R4.64] ;  /* 0x0000002404007981 */ /* 0x000f64000c1e1500 */
[----:B-----5:R-:W-:-:S04]  /*2c00*/  I2FP.F32.U32 R0, R0 ;  /* 0x0000000000007245 */ /* 0x020fc80000201000 */
[----:B------:R-:W-:-:S04]  /*2c10*/  F2FP.BF16.F32.PACK_AB R0, RZ, R0 ;  /* 0x00000000ff00723e */ /* 0x000fc800000010ff */
[----:B------:R-:W-:Y:S01]  /*2c20*/  PRMT R18, R0, 0x7610, R18 ;  /* 0x0000761000127816 */ /* 0x000fe20000000012 */
[----:B------:R-:W-:Y:S06]  /*2c30*/  BRA `(.L_x_7958) ;  /* 0x00000004009c7947 */ /* 0x000fec0003800000 */
.L_x_7972:
[----:B------:R-:W5:Y:S01]  /*2c40*/  LDG.E.U8 R4, desc[UR36][R4.64] ;  /* 0x0000002404047981 */ /* 0x000f62000c1e1100 */
[----:B------:R-:W-:Y:S01]  /*2c50*/  BSSY.RECONVERGENT B0, `(.L_x_7973) ;  /* 0x0000018000007945 */ /* 0x000fe20003800200 */
[----:B------:R-:W-:Y:S01]  /*2c60*/  IMAD.MOV.U32 R0, RZ, RZ, RZ ;  /* 0x000000ffff007224 */ /* 0x000fe200078e00ff */
[----:B-----5:R-:W-:-:S13]  /*2c70*/  ISETP.NE.AND P0, PT, R4, RZ, PT ;  /* 0x000000ff0400720c */ /* 0x020fda0003f05270 */
        /* <DEDUP_REMOVED lines=8> */
[----:B-1234-:R-:W-:Y:S01]  /*2d00*/  IMAD.U32 R7, R0, -0x80000000, RZ ;  /* 0x8000000000077824 */ /* 0x01efe200078e00ff */
        /* <DEDUP_REMOVED lines=8> */
.L_x_7976:
[----:B------:R-:W-:Y:S05]  /*2d90*/  BSYNC.RECONVERGENT B1 ;  /* 0x0000000000017941 */ /* 0x000fea0003800200 */
.L_x_7975:
[----:B------:R-:W-:Y:S01]  /*2da0*/  IMAD.SHL.U32 R0, R0, 0x100000, RZ ;  /* 0x0010000000007824 */ /* 0x000fe200078e00ff */
[----:B------:R-:W-:-:S04]  /*2db0*/  LEA R3, R3, 0x3b800000, 0x17 ;  /* 0x3b80000003037811 */ /* 0x000fc800078eb8ff */
[----:B------:R-:W-:-:S07]  /*2dc0*/  LOP3.LUT R0, R3, R0, R7, 0xfe, !PT ;  /* 0x0000000003007212 */ /* 0x000fce00078efe07 */
.L_x_7974:
[----:B------:R-:W-:Y:S05]  /*2dd0*/  BSYNC.RECONVERGENT B0 ;  /* 0x0000000000007941 */ /* 0x000fea0003800200 */
.L_x_7973:
[----:B------:R-:W-:-:S04]  /*2de0*/  F2FP.BF16.F32.PACK_AB R0, RZ, R0 ;  /* 0x00000000ff00723e */ /* 0x000fc800000010ff */
[----:B------:R-:W-:Y:S01]  /*2df0*/  PRMT R18, R0, 0x7610, R18 ;  /* 0x0000761000127816 */ /* 0x000fe20000000012 */
[----:B------:R-:W-:Y:S06]  /*2e00*/  BRA `(.L_x_7958) ;  /* 0x0000000400287947 */ /* 0x000fec0003800000 */
.L_x_7971:
        /* <DEDUP_REMOVED lines=21> */
.L_x_7980:
[----:B------:R-:W-:Y:S05]  /*2f60*/  BSYNC.RECONVERGENT B1 ;  /* 0x0000000000017941 */ /* 0x000fea0003800200 */
.L_x_7979:
[----:B------:R-:W-:Y:S01]  /*2f70*/  IMAD.SHL.U32 R0, R0, 0x200000, RZ ;  /* 0x0020000000007824 */ /* 0x000fe200078e00ff */
[----:B------:R-:W-:-:S04]  /*2f80*/  LEA R3, R3, 0x37800000, 0x17 ;  /* 0x3780000003037811 */ /* 0x000fc800078eb8ff */
[----:B------:R-:W-:-:S07]  /*2f90*/  LOP3.LUT R0, R3, R0, R7, 0xfe, !PT ;  /* 0x0000000003007212 */ /* 0x000fce00078efe07 */
.L_x_7978:
[----:B------:R-:W-:Y:S05]  /*2fa0*/  BSYNC.RECONVERGENT B0 ;  /* 0x0000000000007941 */ /* 0x000fea0003800200 */
.L_x_7977:
[----:B------:R-:W-:-:S04]  /*2fb0*/  F2FP.BF16.F32.PACK_AB R0, RZ, R0 ;  /* 0x00000000ff00723e */ /* 0x000fc800000010ff */
[----:B------:R-:W-:Y:S01]  /*2fc0*/  PRMT R18, R0, 0x7610, R18 ;  /* 0x0000761000127816 */ /* 0x000fe20000000012 */
[----:B------:R-:W-:Y:S06]  /*2fd0*/  BRA `(.L_x_7958) ;  /* 0x0000000000b47947 */ /* 0x000fec0003800000 */
.L_x_7970:
[----:B------:R-:W-:-:S09]  /*2fe0*/  UISETP.NE.AND UP0, UPT, UR4, 0x1c, UPT ;  /* 0x0000001c0400788c */ /* 0x000fd2000bf05270 */
[----:B------:R-:W-:Y:S05]  /*2ff0*/  BRA.U !UP0, `(.L_x_7981) ;  /* 0x00000001089c7547 */ /* 0x000fea000b800000 */
[----:B------:R-:W-:-:S09]  /*3000*/  UISETP.NE.AND UP0, UPT, UR4, 0x1d, UPT ;  /* 0x0000001d0400788c */ /* 0x000fd2000bf05270 */
[----:B------:R-:W-:Y:S05]  /*3010*/  BRA.U !UP0, `(.L_x_7982) ;  /* 0x0000000108807547 */ /* 0x000fea000b800000 */
[----:B------:R-:W-:-:S09]  /*3020*/  UISETP.NE.AND UP0, UPT, UR4, 0x2c, UPT ;  /* 0x0000002c0400788c */ /* 0x000fd2000bf05270 */
[----:B------:R-:W-:Y:S05]  /*3030*/  BRA.U UP0, `(.L_x_7957) ;  /* 0x0000000100307547 */ /* 0x000fea000b800000 */
[----:B------:R-:W5:Y:S01]  /*3040*/  LDG.E.U8 R4, desc[UR36][R4.64] ;  /* 0x0000002404047981 */ /* 0x000f62000c1e1100 */
[----:B------:R-:W-:Y:S01]  /*3050*/  BSSY.RECONVERGENT B0, `(.L_x_7983) ;  /* 0x0000007000007945 */ /* 0x000fe20003800200 */
[----:B------:R-:W-:Y:S01]  /*3060*/  IMAD.MOV.U32 R0, RZ, RZ, 0x400000 ;  /* 0x00400000ff007424 */ /* 0x000fe200078e00ff */
[----:B-----5:R-:W-:-:S13]  /*3070*/  ISETP.NE.AND P0, PT, R4, RZ, PT ;  /* 0x000000ff0400720c */ /* 0x020fda0003f05270 */
[----:B------:R-:W-:Y:S05]  /*3080*/  @!P0 BRA `(.L_x_7984) ;  /* 0x00000000000c8947 */ /* 0x000fea0003800000 */
[----:B------:R-:W-:-:S13]  /*3090*/  ISETP.NE.AND P0, PT, R4, 0xff, PT ;  /* 0x000000ff0400780c */ /* 0x000fda0003f05270 */
[----:B------:R-:W-:Y:S02]  /*30a0*/  @!P0 IMAD.MOV.U32 R0, RZ, RZ, 0x7f800001 ;  /* 0x7f800001ff008424 */ /* 0x000fe400078e00ff */
[----:B------:R-:W-:-:S07]  /*30b0*/  @P0 IMAD.SHL.U32 R0, R4, 0x800000, RZ ;  /* 0x0080000004000824 */ /* 0x000fce00078e00ff */
.L_x_7984:
[----:B------:R-:W-:Y:S05]  /*30c0*/  BSYNC.RECONVERGENT B0 ;  /* 0x0000000000007941 */ /* 0x000fea0003800200 */
.L_x_7983:
[----:B------:R-:W-:-:S04]  /*30d0*/  F2FP.BF16.F32.PACK_AB R0, RZ, R0 ;  /* 0x00000000ff00723e */ /* 0x000fc800000010ff */
[----:B------:R-:W-:Y:S01]  /*30e0*/  PRMT R18, R0, 0x7610, R18 ;  /* 0x0000761000127816 */ /* 0x000fe20000000012 */
[----:B------:R-:W-:Y:S06]  /*30f0*/  BRA `(.L_x_7958) ;  /* 0x00000000006c7947 */ /* 0x000fec0003800000 */
.L_x_7957:
[----:B------:R-:W-:Y:S01]  /*3100*/  MOV R14, 0x180 ;  /* 0x00000180000e7802 */ /* 0x000fe20000000f00 */
[----:B------:R-:W0:Y:S01]  /*3110*/  LDCU.64 UR4, c[0x4][0x170] ;  /* 0x01002e00ff0477ac */ /* 0x000e220008000a00 */
[----:B------:R-:W-:Y:S02]  /*3120*/  IMAD.MOV.U32 R8, RZ, RZ, 0x4e ;  /* 0x0000004eff087424 */ /* 0x000fe400078e00ff */
[----:B------:R-:W-:Y:S01]  /*3130*/  IMAD.MOV.U32 R12, RZ, RZ, 0x1 ;  /* 0x00000001ff0c7424 */ /* 0x000fe200078e00ff */
[----:B------:R-:W1:Y:S01]  /*3140*/  LDCU.64 UR6, c[0x4][0x178] ;  /* 0x01002f00ff0677ac */ /* 0x000e620008000a00 */
[----:B------:R-:W1:Y:S01]  /*3150*/  LDC.64 R14, c[0x4][R14] ;  /* 0x010000000e0e7b82 */ /* 0x000e620000000a00 */
[----:B------:R-:W-:Y:S01]  /*3160*/  IMAD.MOV.U32 R13, RZ, RZ, RZ ;  /* 0x000000ffff0d7224 */ /* 0x000fe200078e00ff */
[----:B------:R-:W5:Y:S01]  /*3170*/  LDCU.64 UR8, c[0x4][0x78] ;  /* 0x01000f00ff0877ac */ /* 0x000f620008000a00 */
[----:B0-----:R-:W-:Y:S02]  /*3180*/  IMAD.U32 R4, RZ, RZ, UR4 ;  /* 0x00000004ff047e24 */ /* 0x001fe4000f8e00ff */
[----:B------:R-:W-:-:S02]  /*3190*/  IMAD.U32 R5, RZ, RZ, UR5 ;  /* 0x00000005ff057e24 */ /* 0x000fc4000f8e00ff */
[----:B-1234-:R-:W-:Y:S02]  /*31a0*/  IMAD.U32 R6, RZ, RZ, UR6 ;  /* 0x00000006ff067e24 */ /* 0x01efe4000f8e00ff */
[----:B------:R-:W-:Y:S02]  /*31b0*/  IMAD.U32 R7, RZ, RZ, UR7 ;  /* 0x00000007ff077e24 */ /* 0x000fe4000f8e00ff */
[----:B-----5:R-:W-:Y:S02]  /*31c0*/  IMAD.U32 R10, RZ, RZ, UR8 ;  /* 0x00000008ff0a7e24 */ /* 0x020fe4000f8e00ff */
[----:B------:R-:W-:-:S07]  /*31d0*/  IMAD.U32 R11, RZ, RZ, UR9 ;  /* 0x00000009ff0b7e24 */ /* 0x000fce000f8e00ff */
[----:B------:R-:W-:-:S07]  /*31e0*/  LEPC R20, `(.L_x_7985) ;  /* 0x000000001014794e */ /* 0x000fce0000000000 */
[----:B------:R-:W-:Y:S05]  /*31f0*/  CALL.ABS.NOINC R14 ;  /* 0x000000000e007343 */ /* 0x000fea0003c00000 */
.L_x_7985:
[----:B------:R-:W-:Y:S01]  /*3200*/  PRMT R18, RZ, 0x7610, R18 ;  /* 0x00007610ff127816 */ /* 0x000fe20000000012 */
[----:B------:R-:W-:Y:S06]  /*3210*/  BRA `(.L_x_7958) ;  /* 0x0000000000247947 */ /* 0x000fec0003800000 */
.L_x_7982:
[----:B------:R-:W5:Y:S02]  /*3220*/  LDG.E.64 R4, desc[UR36][R4.64] ;  /* 0x0000002404047981 */ /* 0x000f64000c1e1b00 */
[----:B-----5:R-:W0:Y:S02]  /*3230*/  I2F.U64 R0, R4 ;  /* 0x0000000400007312 */ /* 0x020e240000301000 */
[----:B0-----:R-:W-:-:S04]  /*3240*/  F2FP.BF16.F32.PACK_AB R0, RZ, R0 ;  /* 0x00000000ff00723e */ /* 0x001fc800000010ff */
[----:B------:R-:W-:Y:S01]  /*3250*/  PRMT R18, R0, 0x7610, R18 ;  /* 0x0000761000127816 */ /* 0x000fe20000000012 */
[----:B------:R-:W-:Y:S06]  /*3260*/  BRA `(.L_x_7958) ;  /* 0x0000000000107947 */ /* 0x000fec0003800000 */
.L_x_7981:
[----:B------:R-:W5:Y:S02]  /*3270*/  LDG.E R4, desc[UR36][R4.64] ;  /* 0x0000002404047981 */ /* 0x000f64000c1e1900 */
[----:B-----5:R-:W-:-:S04]  /*3280*/  I2FP.F32.U32 R0, R4 ;  /* 0x0000000400007245 */ /* 0x020fc80000201000 */
[----:B------:R-:W-:-:S04]  /*3290*/  F2FP.BF16.F32.PACK_AB R0, RZ, R0 ;  /* 0x00000000ff00723e */ /* 0x000fc800000010ff */
[----:B------:R-:W-:-:S07]  /*32a0*/  PRMT R18, R0, 0x7610, R18 ;  /* 0x0000761000127816 */ /* 0x000fce0000000012 */
.L_x_7958:
[----:B-1234-:R-:W1:Y:S01]  /*32b0*/  LDC.64 R6, c[0x0][0x3a8] ;  /* 0x0000ea00ff067b82 */ /* 0x01ee620000000a00 */
        /* <DEDUP_REMOVED lines=17> */
.L_x_7989:
[----:B------:R1:W5:Y:S01]  /*33d0*/  LDG.E.U8 R0, desc[UR36][R6.64] ;  /* 0x0000002406007981 */ /* 0x000362000c1e1100 */
[----:B------:R-:W-:Y:S05]  /*33e0*/  BRA `(.L_x_7991) ;  /* 0x0000000c00607947 */ /* 0x000fea0003800000 */
.L_x_7988:
        /* <DEDUP_REMOVED lines=8> */
.L_x_7993:
[----:B------:R1:W5:Y:S01]  /*3470*/  LDG.E.U8 R0, desc[UR36][R6.64] ;  /* 0x0000002406007981 */ /* 0x000362000c1e1100 */
[----:B------:R-:W-:Y:S05]  /*3480*/  BRA `(.L_x_7991) ;  /* 0x0000000c00387947 */ /* 0x000fea0003800000 */
.L_x_7992:
[----:B------:R1:W5:Y:S01]  /*3490*/  LDG.E.U16 R0, desc[UR36][R6.64] ;  /* 0x0000002406007981 */ /* 0x000362000c1e1500 */
[----:B------:R-:W-:Y:S05]  /*34a0*/  BRA `(.L_x_7991) ;  /* 0x0000000c00307947 */ /* 0x000fea0003800000 */
.L_x_7987:
        /* <DEDUP_REMOVED lines=10> */
.L_x_7995:
[----:B0-----:R-:W2:Y:S02]  /*3550*/  LDG.E.U16 R4, desc[UR36][R6.64] ;  /* 0x0000002406047981 */ /* 0x001ea4000c1e1500 */
[----:B--2---:R-:W-:-:S06]  /*3560*/  HADD2.F32 R4, -RZ, R4.H0_H0 ;  /* 0x20000004ff047230 */ /* 0x004fcc0000004100 */
[----:B------:R-:W0:Y:S02]  /*3570*/  F2I.S64.TRUNC R4, R4 ;  /* 0x0000000400047311 */ /* 0x000e24000020d900 */
[----:B0-----:R-:W-:Y:S01]  /*3580*/  PRMT R0, R4, 0x7610, R0 ;  /* 0x0000761004007816 */ /* 0x001fe20000000000 */
[----:B------:R-:W-:Y:S06]  /*3590*/  BRA `(.L_x_7991) ;  /* 0x0000000800f47947 */ /* 0x000fec0003800000 */
.L_x_7994:
        /* <DEDUP_REMOVED lines=10> */
.L_x_7997:
[----:B------:R-:W0:Y:S02]  /*3640*/  LDG.E.U16 R6, desc[UR36][R6.64] ;  /* 0x0000002406067981 */ /* 0x000e24000c1e1500 */
[----:B0-----:R-:W-:-:S06]  /*3650*/  HADD2.F32 R4, -RZ, R6.H0_H0 ;  /* 0x20000006ff047230 */ /* 0x001fcc0000004100 */
[----:B------:R-:W0:Y:S02]  /*3660*/  F2I.S64.TRUNC R4, R4 ;  /* 0x0000000400047311 */ /* 0x000e24000020d900 */
[----:B0-----:R-:W-:Y:S01]  /*3670*/  PRMT R0, R4, 0x7610, R0 ;  /* 0x0000761004007816 */ /* 0x001fe20000000000 */
[----:B------:R-:W-:Y:S06]  /*3680*/  BRA `(.L_x_7991) ;  /* 0x0000000800b87947 */ /* 0x000fec0003800000 */
.L_x_7996:
[----:B0-----:R-:W2:Y:S02]  /*3690*/  LDG.E.64 R4, desc[UR36][R6.64] ;  /* 0x0000002406047981 */ /* 0x001ea4000c1e1b00 */
[----:B--2---:R-:W0:Y:S02]  /*36a0*/  F2I.S64.F64.TRUNC R4, R4 ;  /* 0x0000000400047311 */ /* 0x004e24000030d900 */
[----:B0-----:R-:W-:Y:S01]  /*36b0*/  PRMT R0, R4, 0x7610, R0 ;  /* 0x0000761004007816 */ /* 0x001fe20000000000 */
[----:B------:R-:W-:Y:S06]  /*36c0*/  BRA `(.L_x_7991) ;  /* 0x0000000800a87947 */ /* 0x000fec0003800000 */
.L_x_7986:
        /* <DEDUP_REMOVED lines=12> */
.L_x_8000:
[----:B------:R-:W0:Y:S02]  /*3790*/  LDG.E.64 R6, desc[UR36][R6.64] ;  /* 0x0000002406067981 */ /* 0x000e24000c1e1b00 */
[----:B0-----:R-:W0:Y:S02]  /*37a0*/  F2I.S64.F64.TRUNC R4, R6 ;  /* 0x0000000600047311 */ /* 0x001e24000030d900 */
[----:B0-----:R-:W-:Y:S01]  /*37b0*/  PRMT R0, R4, 0x7610, R0 ;  /* 0x0000761004007816 */ /* 0x001fe20000000000 */
[----:B------:R-:W-:Y:S06]  /*37c0*/  BRA `(.L_x_7991) ;  /* 0x0000000800687947 */ /* 0x000fec0003800000 */
.L_x_7999:
        /* <DEDUP_REMOVED lines=27> */
.L_x_8002:
[----:B0-----:R-:W2:Y:S02]  /*3980*/  LDG.E.U8 R4, desc[UR36][R6.64] ;  /* 0x0000002406047981 */ /* 0x001ea4000c1e1100 */
[C---:B--2---:R-:W-:Y:S02]  /*3990*/  IMAD.SHL.U32 R0, R4.reuse, 0x2000000, RZ ;  /* 0x0200000004007824 */ /* 0x044fe400078e00ff */
[----:B------:R-:W-:-:S03]  /*39a0*/  IMAD.SHL.U32 R4, R4, 0x100, RZ ;  /* 0x0000010004047824 */ /* 0x000fc600078e00ff */
        /* <DEDUP_REMOVED lines=9> */
[----:B------:R-:W0:Y:S02]  /*3a40*/  F2I.S64.TRUNC R4, R3 ;  /* 0x0000000300047311 */ /* 0x000e24000020d900 */
[----:B0-----:R-:W-:Y:S01]  /*3a50*/  PRMT R0, R4, 0x7610, R0 ;  /* 0x0000761004007816 */ /* 0x001fe20000000000 */
[----:B------:R-:W-:Y:S06]  /*3a60*/  BRA `(.L_x_7991) ;  /* 0x0000000400c07947 */ /* 0x000fec0003800000 */
.L_x_8001:
[----:B0-----:R-:W2:Y:S02]  /*3a70*/  LDG.E.U16 R4, desc[UR36][R6.64] ;  /* 0x0000002406047981 */ /* 0x001ea4000c1e1500 */
[----:B--2---:R-:W-:-:S06]  /*3a80*/  IMAD.U32 R4, R4, 0x10000, RZ ;  /* 0x0001000004047824 */ /* 0x004fcc00078e00ff */
[----:B------:R-:W0:Y:S02]  /*3a90*/  F2I.S64.TRUNC R4, R4 ;  /* 0x0000000400047311 */ /* 0x000e24000020d900 */
[----:B0-----:R-:W-:Y:S01]  /*3aa0*/  PRMT R0, R4, 0x7610, R0 ;  /* 0x0000761004007816 */ /* 0x001fe20000000000 */
[----:B------:R-:W-:Y:S06]  /*3ab0*/  BRA `(.L_x_7991) ;  /* 0x0000000400ac7947 */ /* 0x000fec0003800000 */
.L_x_7998:
        /* <DEDUP_REMOVED lines=10> */
.L_x_8005:
        /* <DEDUP_REMOVED lines=21> */
.L_x_8009:
[----:B------:R-:W-:Y:S05]  /*3cb0*/  BSYNC.RECONVERGENT B1 ;  /* 0x0000000000017941 */ /* 0x000fea0003800200 */
.L_x_8008:
[----:B------:R-:W-:Y:S01]  /*3cc0*/  IMAD.SHL.U32 R0, R0, 0x100000, RZ ;  /* 0x0010000000007824 */ /* 0x000fe200078e00ff */
[----:B------:R-:W-:-:S04]  /*3cd0*/  LEA R3, R3, 0x3b800000, 0x17 ;  /* 0x3b80000003037811 */ /* 0x000fc800078eb8ff */
[----:B------:R-:W-:-:S07]  /*3ce0*/  LOP3.LUT R4, R3, R0, R7, 0xfe, !PT ;  /* 0x0000000003047212 */ /* 0x000fce00078efe07 */
.L_x_8007:
[----:B------:R-:W-:Y:S05]  /*3cf0*/  BSYNC.RECONVERGENT B0 ;  /* 0x0000000000007941 */ /* 0x000fea0003800200 */
.L_x_8006:
[----:B------:R-:W0:Y:S02]  /*3d00*/  F2I.S64.TRUNC R4, R4 ;  /* 0x0000000400047311 */ /* 0x000e24000020d900 */
[----:B0-----:R-:W-:Y:S01]  /*3d10*/  PRMT R0, R4, 0x7610, R0 ;  /* 0x0000761004007816 */ /* 0x001fe20000000000 */
[----:B------:R-:W-:Y:S06]  /*3d20*/  BRA `(.L_x_7991) ;  /* 0x0000000400107947 */ /* 0x000fec0003800000 */
.L_x_8004:
        /* <DEDUP_REMOVED lines=21> */
.L_x_8013:
[----:B------:R-:W-:Y:S05]  /*3e80*/  BSYNC.RECONVERGENT B1 ;  /* 0x0000000000017941 */ /* 0x000fea0003800200 */
.L_x_8012:
[----:B------:R-:W-:Y:S01]  /*3e90*/  IMAD.SHL.U32 R0, R0, 0x200000, RZ ;  /* 0x0020000000007824 */ /* 0x000fe200078e00ff */
[----:B------:R-:W-:-:S04]  /*3ea0*/  LEA R3, R3, 0x37800000, 0x17 ;  /* 0x3780000003037811 */ /* 0x000fc800078eb8ff */
[----:B------:R-:W-:-:S07]  /*3eb0*/  LOP3.LUT R4, R3, R0, R7, 0xfe, !PT ;  /* 0x0000000003047212 */ /* 0x000fce00078efe07 */
.L_x_8011:
[----:B------:R-:W-:Y:S05]  /*3ec0*/  BSYNC.RECONVERGENT B0 ;  /* 0x0000000000007941 */ /* 0x000fea0003800200 */
.L_x_8010:
[----:B------:R-:W0:Y:S02]  /*3ed0*/  F2I.S64.TRUNC R4, R4 ;  /* 0x0000000400047311 */ /* 0x000e24000020d900 */
[----:B0-----:R-:W-:Y:S01]  /*3ee0*/  PRMT R0, R4, 0x7610, R0 ;  /* 0x0000761004007816 */ /* 0x001fe20000000000 */
[----:B------:R-:W-:Y:S06]  /*3ef0*/  BRA `(.L_x_7991) ;  /* 0x00000000009c7947 */ /* 0x000fec0003800000 */
.L_x_8003:
        /* <DEDUP_REMOVED lines=14> */
.L_x_8017:
[----:B------:R-:W-:Y:S05]  /*3fe0*/  BSYNC.RECONVERGENT B0 ;  /* 0x0000000000007941 */ /* 0x000fea0003800200 */
.L_x_8016:
[----:B------:R-:W0:Y:S02]  /*3ff0*/  F2I.S64.TRUNC R4, R4 ;  /* 0x0000000400047311 */ /* 0x000e24000020d900 */
[----:B0-----:R-:W-:Y:S01]  /*4000*/  PRMT R0, R4, 0x7610, R0 ;  /* 0x0000761004007816 */ /* 0x001fe20000000000 */
[----:B------:R-:W-:Y:S06]  /*4010*/  BRA `(.L_x_7991) ;  /* 0x0000000000547947 */ /* 0x000fec0003800000 */
.L_x_7990:
        /* <DEDUP_REMOVED lines=16> */
.L_x_8018:
[----:B------:R-:W-:Y:S01]  /*4120*/  PRMT R0, RZ, 0x7610, R0 ;  /* 0x00007610ff007816 */ /* 0x000fe20000000000 */
[----:B------:R-:W-:Y:S06]  /*4130*/  BRA `(.L_x_7991) ;  /* 0x00000000000c7947 */ /* 0x000fec0003800000 */
.L_x_8015:
[----:B------:R2:W5:Y:S01]  /*4140*/  LDG.E.U8 R0, desc[UR36][R6.64] ;  /* 0x0000002406007981 */ /* 0x000562000c1e1100 */
[----:B------:R-:W-:Y:S05]  /*4150*/  BRA `(.L_x_7991) ;  /* 0x0000000000047947 */ /* 0x000fea0003800000 */
.L_x_8014:
[----:B------:R3:W5:Y:S02]  /*4160*/  LDG.E.U8 R0, desc[UR36][R6.64] ;  /* 0x0000002406007981 */ /* 0x000764000c1e1100 */
.L_x_7991:
[----:B-----5:R-:W-:Y:S01]  /*4170*/  LOP3.LUT R0, R0, 0xff, RZ, 0xc0, !PT ;  /* 0x000000ff00007812 */ /* 0x020fe200078ec0ff */
[----:B------:R-:W-:-:S03]  /*4180*/  VIADD R23, R23, 0x80 ;  /* 0x0000008017177836 */ /* 0x000fc60000000000 */
[----:B------:R0:W0:Y:S04]  /*4190*/  I2F.U16 R19, R0 ;  /* 0x0000000000137306 */ /* 0x0000280000101000 */
.L_x_7952:
[----:B------:R-:W-:Y:S05]  /*41a0*/  BSYNC.RECONVERGENT B6 ;  /* 0x0000000000067941 */ /* 0x000fea0003800200 */
.L_x_7951:
        /* <DEDUP_REMOVED lines=27> */
.L_x_8024:
[----:B------:R-:W5:Y:S02]  /*4360*/  LDG.E.U8 R4, desc[UR36][R4.64] ;  /* 0x0000002404047981 */ /* 0x000f64000c1e1100 */
[----:B-----5:R-:W-:-:S04]  /*4370*/  I2FP.F32.U32 R0, R4 ;  /* 0x0000000400007245 */ /* 0x020fc80000201000 */
[----:B------:R-:W-:-:S04]  /*4380*/  F2FP.BF16.F32.PACK_AB R0, RZ, R0 ;  /* 0x00000000ff00723e */ /* 0x000fc800000010ff */
[----:B------:R-:W-:Y:S01]  /*4390*/  PRMT R22, R0, 0x7610, R22 ;  /* 0x0000761000167816 */ /* 0x000fe20000000016 */
[----:B------:R-:W-:Y:S06]  /*43a0*/  BRA `(.L_x_8026) ;  /* 0x0000000c00e47947 */ /* 0x000fec0003800000 */
.L_x_8023:
        /* <DEDUP_REMOVED lines=11> */
.L_x_8028:
[----:B------:R-:W5:Y:S02]  /*4460*/  LDG.E R4, desc[UR36][R4.64] ;  /* 0x0000002404047981 */ /* 0x000f64000c1e1900 */
[----:B-----5:R-:W-:-:S04]  /*4470*/  I2FP.F32.S32 R0, R4 ;  /* 0x0000000400007245 */ /* 0x020fc80000201400 */
[----:B------:R-:W-:-:S04]  /*4480*/  F2FP.BF16.F32.PACK_AB R0, RZ, R0 ;  /* 0x00000000ff00723e */ /* 0x000fc800000010ff */
[----:B------:R-:W-:Y:S01]  /*4490*/  PRMT R22, R0, 0x7610, R22 ;  /* 0x0000761000167816 */ /* 0x000fe20000000016 */
[----:B------:R-:W-:Y:S06]  /*44a0*/  BRA `(.L_x_8026) ;  /* 0x0000000c00a47947 */ /* 0x000fec0003800000 */
.L_x_8027:
[----:B------:R-:W5:Y:S02]  /*44b0*/  LDG.E.U16 R4, desc[UR36][R4.64] ;  /* 0x0000002404047981 */ /* 0x000f64000c1e1500 */
[----:B-----5:R-:W0:Y:S02]  /*44c0*/  I2F.S16 R0, R4 ;  /* 0x0000000400007306 */ /* 0x020e240000101400 */
[----:B0-----:R-:W-:-:S04]  /*44d0*/  F2FP.BF16.F32.PACK_AB R0, RZ, R0 ;  /* 0x00000000ff00723e */ /* 0x001fc800000010ff */
[----:B------:R-:W-:Y:S01]  /*44e0*/  PRMT R22, R0, 0x7610, R22 ;  /* 0x0000761000167816 */ /* 0x000fe20000000016 */
[----:B------:R-:W-:Y:S06]  /*44f0*/  BRA `(.L_x_8026) ;  /* 0x0000000c00907947 */ /* 0x000fec0003800000 */
.L_x_8022:
        /* <DEDUP_REMOVED lines=9> */
.L_x_8030:
[----:B------:R-:W5:Y:S02]  /*4590*/  LDG.E.U16 R0, desc[UR36][R4.64] ;  /* 0x0000002404007981 */ /* 0x000f64000c1e1500 */
[----:B-----5:R-:W-:-:S05]  /*45a0*/  HADD2.F32 R0, -RZ, R0.H0_H0 ;  /* 0x20000000ff007230 */ /* 0x020fca0000004100 */
[----:B------:R-:W-:-:S04]  /*45b0*/  F2FP.BF16.F32.PACK_AB R0, RZ, R0 ;  /* 0x00000000ff00723e */ /* 0x000fc800000010ff */
[----:B------:R-:W-:Y:S01]  /*45c0*/  PRMT R22, R0, 0x7610, R22 ;  /* 0x0000761000167816 */ /* 0x000fe20000000016 */
[----:B------:R-:W-:Y:S06]  /*45d0*/  BRA `(.L_x_8026) ;  /* 0x0000000c00587947 */ /* 0x000fec0003800000 */
.L_x_8029:
        /* <DEDUP_REMOVED lines=9> */
.L_x_8032:
[----:B------:R-:W5:Y:S02]  /*4670*/  LDG.E.U16 R4, desc[UR36][R4.64] ;  /* 0x0000002404047981 */ /* 0x000f64000c1e1500 */
[----:B-----5:R-:W-:-:S05]  /*4680*/  HADD2.F32 R0, -RZ, R4.H0_H0 ;  /* 0x20000004ff007230 */ /* 0x020fca0000004100 */
[----:B------:R-:W-:-:S04]  /*4690*/  F2FP.BF16.F32.PACK_AB R0, RZ, R0 ;  /* 0x00000000ff00723e */ /* 0x000fc800000010ff */
[----:B------:R-:W-:Y:S01]  /*46a0*/  PRMT R22, R0, 0x7610, R22 ;  /* 0x0000761000167816 */ /* 0x000fe20000000016 */
[----:B------:R-:W-:Y:S06]  /*46b0*/  BRA `(.L_x_8026) ;  /* 0x0000000c00207947 */ /* 0x000fec0003800000 */
.L_x_8031:
        /* <DEDUP_REMOVED lines=13> */
.L_x_8021:
        /* <DEDUP_REMOVED lines=14> */
.L_x_8035:
        /* <DEDUP_REMOVED lines=13> */
.L_x_8034:
        /* <DEDUP_REMOVED lines=27> */
.L_x_8037:
        /* <DEDUP_REMOVED lines=15> */
.L_x_8036:
[----:B------:R0:W5:Y:S01]  /*4be0*/  LDG.E.U16 R22, desc[UR36][R4.64] ;  /* 0x0000002404167981 */ /* 0x000162000c1e1500 */
[----:B------:R-:W-:Y:S05]  /*4bf0*/  BRA `(.L_x_8026) ;  /* 0x0000000400d07947 */ /* 0x000fea0003800000 */
.L_x_8033:
        /* <DEDUP_REMOVED lines=13> */
.L_x_8040:
        /* <DEDUP_REMOVED lines=21> */
.L_x_8044:
[----:B------:R-:W-:Y:S05]  /*4e20*/  BSYNC.RECONVERGENT B1 ;  /* 0x0000000000017941 */ /* 0x000fea0003800200 */
.L_x_8043:
[----:B------:R-:W-:Y:S01]  /*4e30*/  IMAD.SHL.U32 R0, R0, 0x100000, RZ ;  /* 0x0010000000007824 */ /* 0x000fe200078e00ff */
[----:B------:R-:W-:-:S04]  /*4e40*/  LEA R3, R3, 0x3b800000, 0x17 ;  /* 0x3b80000003037811 */ /* 0x000fc800078eb8ff */
[----:B------:R-:W-:-:S07]  /*4e50*/  LOP3.LUT R0, R3, R0, R7, 0xfe, !PT ;  /* 0x0000000003007212 */ /* 0x000fce00078efe07 */
.L_x_8042:
[----:B------:R-:W-:Y:S05]  /*4e60*/  BSYNC.RECONVERGENT B0 ;  /* 0x0000000000007941 */ /* 0x000fea0003800200 */
.L_x_8041:
[----:B------:R-:W-:-:S04]  /*4e70*/  F2FP.BF16.F32.PACK_AB R0, RZ, R0 ;  /* 0x00000000ff00723e */ /* 0x000fc800000010ff */
[----:B------:R-:W-:Y:S01]  /*4e80*/  PRMT R22, R0, 0x7610, R22 ;  /* 0x0000761000167816 */ /* 0x000fe20000000016 */
[----:B------:R-:W-:Y:S06]  /*4e90*/  BRA `(.L_x_8026) ;  /* 0x0000000400287947 */ /* 0x000fec0003800000 */
.L_x_8039:
        /* <DEDUP_REMOVED lines=21> */
.L_x_8048:
[----:B------:R-:W-:Y:S05]  /*4ff0*/  BSYNC.RECONVERGENT B1 ;  /* 0x0000000000017941 */ /* 0x000fea0003800200 */
.L_x_8047:
[----:B------:R-:W-:Y:S01]  /*5000*/  IMAD.SHL.U32 R0, R0, 0x200000, RZ ;  /* 0x0020000000007824 */ /* 0x000fe200078e00ff */
[----:B------:R-:W-:-:S04]  /*5010*/  LEA R3, R3, 0x37800000, 0x17 ;  /* 0x3780000003037811 */ /* 0x000fc800078eb8ff */
[----:B------:R-:W-:-:S07]  /*5020*/  LOP3.LUT R0, R3, R0, R7, 0xfe, !PT ;  /* 0x0000000003007212 */ /* 0x000fce00078efe07 */
.L_x_8046:
[----:B------:R-:W-:Y:S05]  /*5030*/  BSYNC.RECONVERGENT B0 ;  /* 0x0000000000007941 */ /* 0x000fea0003800200 */
.L_x_8045:
[----:B------:R-:W-:-:S04]  /*5040*/  F2FP.BF16.F32.PACK_AB R0, RZ, R0 ;  /* 0x00000000ff00723e */ /* 0x000fc800000010ff */
[----:B------:R-:W-:Y:S01]  /*5050*/  PRMT R22, R0, 0x7610, R22 ;  /* 0x0000761000167816 */ /* 0x000fe20000000016 */
[----:B------:R-:W-:Y:S06]  /*5060*/  BRA `(.L_x_8026) ;  /* 0x0000000000b47947 */ /* 0x000fec0003800000 */
.L_x_8038:
        /* <DEDUP_REMOVED lines=14> */
.L_x_8052:
[----:B------:R-:W-:Y:S05]  /*5150*/  BSYNC.RECONVERGENT B0 ;  /* 0x0000000000007941 */ /* 0x000fea0003800200 */
.L_x_8051:
[----:B------:R-:W-:-:S04]  /*5160*/  F2FP.BF16.F32.PACK_AB R0, RZ, R0 ;  /* 0x00000000ff00723e */ /* 0x000fc800000010ff */
[----:B------:R-:W-:Y:S01]  /*5170*/  PRMT R22, R0, 0x7610, R22 ;  /* 0x0000761000167816 */ /* 0x000fe20000000016 */
[----:B------:R-:W-:Y:S06]  /*5180*/  BRA `(.L_x_8026) ;  /* 0x00000000006c7947 */ /* 0x000fec0003800000 */
.L_x_8025:
        /* <DEDUP_REMOVED lines=16> */
.L_x_8053:
[----:B------:R-:W-:Y:S01]  /*5290*/  PRMT R22, RZ, 0x7610, R22 ;  /* 0x00007610ff167816 */ /* 0x000fe20000000016 */
[----:B------:R-:W-:Y:S06]  /*52a0*/  BRA `(.L_x_8026) ;  /* 0x0000000000247947 */ /* 0x000fec0003800000 */
.L_x_8050:
[----:B------:R-:W5:Y:S02]  /*52b0*/  LDG.E.64 R4, desc[UR36][R4.64] ;  /* 0x0000002404047981 */ /* 0x000f64000c1e1b00 */
[----:B-----5:R-:W0:Y:S02]  /*52c0*/  I2F.U64 R0, R4 ;  /* 0x0000000400007312 */ /* 0x020e240000301000 */
[----:B0-----:R-:W-:-:S04]  /*52d0*/  F2FP.BF16.F32.PACK_AB R0, RZ, R0 ;  /* 0x00000000ff00723e */ /* 0x001fc800000010ff */
[----:B------:R-:W-:Y:S01]  /*52e0*/  PRMT R22, R0, 0x7610, R22 ;  /* 0x0000761000167816 */ /* 0x000fe20000000016 */
[----:B------:R-:W-:Y:S06]  /*52f0*/  BRA `(.L_x_8026) ;  /* 0x0000000000107947 */ /* 0x000fec0003800000 */
.L_x_8049:
[----:B------:R-:W5:Y:S02]  /*5300*/  LDG.E R4, desc[UR36][R4.64] ;  /* 0x0000002404047981 */ /* 0x000f64000c1e1900 */
[----:B-----5:R-:W-:-:S04]  /*5310*/  I2FP.F32.U32 R0, R4 ;  /* 0x0000000400007245 */ /* 0x020fc80000201000 */
[----:B------:R-:W-:-:S04]  /*5320*/  F2FP.BF16.F32.PACK_AB R0, RZ, R0 ;  /* 0x00000000ff00723e */ /* 0x000fc800000010ff */
[----:B------:R-:W-:-:S07]  /*5330*/  PRMT R22, R0, 0x7610, R22 ;  /* 0x0000761000167816 */ /* 0x000fce0000000016 */
.L_x_8026:
[----:B------:R-:W0:Y:S01]  /*5340*/  LDCU.U8 UR6, c[0x0][0x3b5] ;  /* 0x000076a0ff0677ac */ /* 0x000e220008000000 */
[----:B-1234-:R-:W1:Y:S01]  /*5350*/  LDC.64 R6, c[0x0][0x3a8] ;  /* 0x0000ea00ff067b82 */ /* 0x01ee620000000a00 */
[----:B------:R-:W2:Y:S01]  /*5360*/  LDCU UR5, c[0x0][0x3bc] ;  /* 0x00007780ff0577ac */ /* 0x000ea20008000800 */
[----:B0-----:R-:W-:-:S04]  /*5370*/  UPRMT UR4, UR6, 0x9910, URZ ;  /* 0x0000991006047896 */ /* 0x001fc800080000ff */
        /* <DEDUP_REMOVED lines=15> */
.L_x_8057:
[----:B------:R0:W5:Y:S01]  /*5470*/  LDG.E.U8 R0, desc[UR36][R6.64] ;  /* 0x0000002406007981 */ /* 0x000162000c1e1100 */
[----:B------:R-:W-:Y:S05]  /*5480*/  BRA `(.L_x_8059) ;  /* 0x0000000c00607947 */ /* 0x000fea0003800000 */
.L_x_8056:
        /* <DEDUP_REMOVED lines=8> */
.L_x_8061:
[----:B------:R4:W5:Y:S01]  /*5510*/  LDG.E.U8 R0, desc[UR36][R6.64] ;  /* 0x0000002406007981 */ /* 0x000962000c1e1100 */
[----:B------:R-:W-:Y:S05]  /*5520*/  BRA `(.L_x_8059) ;  /* 0x0000000c00387947 */ /* 0x000fea0003800000 */
.L_x_8060:
[----:B------:R3:W5:Y:S01]  /*5530*/  LDG.E.U16 R0, desc[UR36][R6.64] ;  /* 0x0000002406007981 */ /* 0x000762000c1e1500 */
[----:B------:R-:W-:Y:S05]  /*5540*/  BRA `(.L_x_8059) ;  /* 0x0000000c00307947 */ /* 0x000fea0003800000 */
.L_x_8055:
[----:B------:R-:W-:-:S09]  /*5550*/  UISETP.GT.AND UP0, UPT, UR4, 0x6, UPT ;  /* 0x000000060400788c */ /* 0x000fd2000bf04270 */
[----:B------:R-:W-:Y:S05]  /*5560*/  BRA.U UP0, `(.L_x_8062) ;  /* 0x0000000100347547 */ /* 0x000fea000b800000 */
[----:B------:R-:W-:-:S09]  /*5570*/  UISETP.NE.AND UP0, UPT, UR4, 0x5, UPT ;  /* 0x000000050400788c */ /* 0x000fd2000bf05270 */
[----:B------:R-:W-:Y:S05]  /*5580*/  BRA.U !UP0, `(.L_x_8063) ;  /* 0x0000000108187547 */ /* 0x000fea000b800000 */
[----:B------:R-:W-:-:S09]  /*5590*/  UISETP.NE.AND UP0, UPT, UR4, 0x6, UPT ;  /* 0x000000060400788c */ /* 0x000fd2000bf05270 */
[----:B------:R-:W-:Y:S05]  /*55a0*/  BRA.U UP0, `(.L_x_8058) ;  /* 0x0000000900c47547 */ /* 0x000fea000b800000 */
[----:B------:R-:W2:Y:S02]  /*55b0*/  LDG.E R4, desc[UR36][R6.64] ;  /* 0x0000002406047981 */ /* 0x000ea4000c1e1900 */
[----:B--2---:R-:W0:Y:S02]  /*55c0*/  F2I.S64.TRUNC R4, R4 ;  /* 0x0000000400047311 */ /* 0x004e24000020d900 */
[----:B0-----:R-:W-:Y:S01]  /*55d0*/  PRMT R0, R4, 0x7610, R0 ;  /* 0x0000761004007816 */ /* 0x001fe20000000000 */
[----:B------:R-:W-:Y:S06]  /*55e0*/  BRA `(.L_x_8059) ;  /* 0x0000000c00087947 */ /* 0x000fec0003800000 */
.L_x_8063:
[----:B------:R-:W2:Y:S02]  /*55f0*/  LDG.E.U16 R4, desc[UR36][R6.64] ;  /* 0x0000002406047981 */ /* 0x000ea4000c1e1500 */
[----:B--2---:R-:W-:-:S06]  /*5600*/  HADD2.F32 R4, -RZ, R4.H0_H0 ;  /* 0x20000004ff047230 */ /* 0x004fcc0000004100 */
[----:B------:R-:W0:Y:S02]  /*5610*/  F2I.S64.TRUNC R4, R4 ;  /* 0x0000000400047311 */ /* 0x000e24000020d900 */
[----:B0-----:R-:W-:Y:S01]  /*5620*/  PRMT R0, R4, 0x7610, R0 ;  /* 0x0000761004007816 */ /* 0x001fe20000000000 */
[----:B------:R-:W-:Y:S06]  /*5630*/  BRA `(.L_x_8059) ;  /* 0x0000000800f47947 */ /* 0x000fec0003800000 */
.L_x_8062:
[----:B------:R-:W-:-:S09]  /*5640*/  UISETP.NE.AND UP0, UPT, UR4, 0x7, UPT ;  /* 0x000000070400788c */ /* 0x000fd2000bf05270 */
[----:B------:R-:W-:Y:S05]  /*5650*/  BRA.U !UP0, `(.L_x_8064) ;  /* 0x0000000108347547 */ /* 0x000fea000b800000 */
        /* <DEDUP_REMOVED lines=8> */
.L_x_8065:
[----:B------:R-:W2:Y:S02]  /*56e0*/  LDG.E.U16 R6, desc[UR36][R6.64] ;  /* 0x0000002406067981 */ /* 0x000ea4000c1e1500 */
[----:B--2---:R-:W-:-:S06]  /*56f0*/  HADD2.F32 R4, -RZ, R6.H0_H0 ;  /* 0x20000006ff047230 */ /* 0x004fcc0000004100 */
[----:B------:R-:W0:Y:S02]  /*5700*/  F2I.S64.TRUNC R4, R4 ;  /* 0x0000000400047311 */ /* 0x000e24000020d900 */
[----:B0-----:R-:W-:Y:S01]  /*5710*/  PRMT R0, R4, 0x7610, R0 ;  /* 0x0000761004007816 */ /* 0x001fe20000000000 */
[----:B------:R-:W-:Y:S06]  /*5720*/  BRA `(.L_x_8059) ;  /* 0x0000000800b87947 */ /* 0x000fec0003800000 */
.L_x_8064:
[----:B------:R-:W2:Y:S02]  /*5730*/  LDG.E.64 R4, desc[UR36][R6.64] ;  /* 0x0000002406047981 */ /* 0x000ea4000c1e1b00 */
[----:B--2---:R-:W0:Y:S02]  /*5740*/  F2I.S64.F64.TRUNC R4, R4 ;  /* 0x0000000400047311 */ /* 0x004e24000030d900 */
[----:B0-----:R-:W-:Y:S01]  /*5750*/  PRMT R0, R4, 0x7610, R0 ;  /* 0x0000761004007816 */ /* 0x001fe20000000000 */
[----:B------:R-:W-:Y:S06]  /*5760*/  BRA `(.L_x_8059) ;  /* 0x0000000800a87947 */ /* 0x000fec0003800000 */
.L_x_8054:
        /* <DEDUP_REMOVED lines=12> */
.L_x_8068:
[----:B------:R-:W2:Y:S02]  /*5830*/  LDG.E.64 R6, desc[UR36][R6.64] ;  /* 0x0000002406067981 */ /* 0x000ea4000c1e1b00 */
[----:B--2---:R-:W0:Y:S02]  /*5840*/  F2I.S64.F64.TRUNC R4, R6 ;  /* 0x0000000600047311 */ /* 0x004e24000030d900 */
[----:B0-----:R-:W-:Y:S01]  /*5850*/  PRMT R0, R4, 0x7610, R0 ;  /* 0x0000761004007816 */ /* 0x001fe20000000000 */
[----:B------:R-:W-:Y:S06]  /*5860*/  BRA `(.L_x_8059) ;  /* 0x0000000800687947 */ /* 0x000fec0003800000 */
.L_x_8067:
        /* <DEDUP_REMOVED lines=27> */
.L_x_8070:
[----:B------:R-:W2:Y:S02]  /*5a20*/  LDG.E.U8 R4, desc[UR36][R6.64] ;  /* 0x0000002406047981 */ /* 0x000ea4000c1e1100 */
        /* <DEDUP_REMOVED lines=14> */
.L_x_8069:
[----:B------:R-:W2:Y:S02]  /*5b10*/  LDG.E.U16 R4, desc[UR36][R6.64] ;  /* 0x0000002406047981 */ /* 0x000ea4000c1e1500 */
[----:B--2---:R-:W-:-:S06]  /*5b20*/  IMAD.U32 R4, R4, 0x10000, RZ ;  /* 0x0001000004047824 */ /* 0x004fcc00078e00ff */
[----:B------:R-:W0:Y:S02]  /*5b30*/  F2I.S64.TRUNC R4, R4 ;  /* 0x0000000400047311 */ /* 0x000e24000020d900 */
[----:B0-----:R-:W-:Y:S01]  /*5b40*/  PRMT R0, R4, 0x7610, R0 ;  /* 0x0000761004007816 */ /* 0x001fe20000000000 */
[----:B------:R-:W-:Y:S06]  /*5b50*/  BRA `(.L_x_8059) ;  /* 0x0000000400ac7947 */ /* 0x000fec0003800000 */
.L_x_8066:
        /* <DEDUP_REMOVED lines=10> */
.L_x_8073:
        /* <DEDUP_REMOVED lines=21> */
.L_x_8077:
[----:B------:R-:W-:Y:S05]  /*5d50*/  BSYNC.RECONVERGENT B1 ;  /* 0x0000000000017941 */ /* 0x000fea0003800200 */
.L_x_8076:
[----:B------:R-:W-:Y:S01]  /*5d60*/  IMAD.SHL.U32 R0, R0, 0x100000, RZ ;  /* 0x0010000000007824 */ /* 0x000fe200078e00ff */
[----:B------:R-:W-:-:S04]  /*5d70*/  LEA R3, R3, 0x3b800000, 0x17 ;  /* 0x3b80000003037811 */ /* 0x000fc800078eb8ff */
[----:B------:R-:W-:-:S07]  /*5d80*/  LOP3.LUT R4, R3, R0, R7, 0xfe, !PT ;  /* 0x0000000003047212 */ /* 0x000fce00078efe07 */
.L_x_8075:
[----:B------:R-:W-:Y:S05]  /*5d90*/  BSYNC.RECONVERGENT B0 ;  /* 0x0000000000007941 */ /* 0x000fea0003800200 */
.L_x_8074:
[----:B------:R-:W0:Y:S02]  /*5da0*/  F2I.S64.TRUNC R4, R4 ;  /* 0x0000000400047311 */ /* 0x000e24000020d900 */
[----:B0-----:R-:W-:Y:S01]  /*5db0*/  PRMT R0, R4, 0x7610, R0 ;  /* 0x0000761004007816 */ /* 0x001fe20000000000 */
[----:B------:R-:W-:Y:S06]  /*5dc0*/  BRA `(.L_x_8059) ;  /* 0x0000000400107947 */ /* 0x000fec0003800000 */
.L_x_8072:
        /* <DEDUP_REMOVED lines=21> */
.L_x_8081:
[----:B------:R-:W-:Y:S05]  /*5f20*/  BSYNC.RECONVERGENT B1 ;  /* 0x0000000000017941 */ /* 0x000fea0003800200 */
.L_x_8080:
[----:B------:R-:W-:Y:S01]  /*5f30*/  IMAD.SHL.U32 R0, R0, 0x200000, RZ ;  /* 0x0020000000007824 */ /* 0x000fe200078e00ff */
[----:B------:R-:W-:-:S04]  /*5f40*/  LEA R3, R3, 0x37800000, 0x17 ;  /* 0x3780000003037811 */ /* 0x000fc800078eb8ff */
[----:B------:R-:W-:-:S07]  /*5f50*/  LOP3.LUT R4, R3, R0, R7, 0xfe, !PT ;  /* 0x0000000003047212 */ /* 0x000fce00078efe07 */
.L_x_8079:
[----:B------:R-:W-:Y:S05]  /*5f60*/  BSYNC.RECONVERGENT B0 ;  /* 0x0000000000007941 */ /* 0x000fea0003800200 */
.L_x_8078:
[----:B------:R-:W0:Y:S02]  /*5f70*/  F2I.S64.TRUNC R4, R4 ;  /* 0x0000000400047311 */ /* 0x000e24000020d900 */
[----:B0-----:R-:W-:Y:S01]  /*5f80*/  PRMT R0, R4, 0x7610, R0 ;  /* 0x0000761004007816 */ /* 0x001fe20000000000 */
[----:B------:R-:W-:Y:S06]  /*5f90*/  BRA `(.L_x_8059) ;  /* 0x00000000009c7947 */ /* 0x000fec0003800000 */
.L_x_8071:
        /* <DEDUP_REMOVED lines=14> */
.L_x_8085:
[----:B------:R-:W-:Y:S05]  /*6080*/  BSYNC.RECONVERGENT B0 ;  /* 0x0000000000007941 */ /* 0x000fea0003800200 */
.L_x_8084:
[----:B------:R-:W0:Y:S02]  /*6090*/  F2I.S64.TRUNC R4, R4 ;  /* 0x0000000400047311 */ /* 0x000e24000020d900 */
[----:B0-----:R-:W-:Y:S01]  /*60a0*/  PRMT R0, R4, 0x7610, R0 ;  /* 0x0000761004007816 */ /* 0x001fe20000000000 */
[----:B------:R-:W-:Y:S06]  /*60b0*/  BRA `(.L_x_8059) ;  /* 0x0000000000547947 */ /* 0x000fec0003800000 */
.L_x_8058:
        /* <DEDUP_REMOVED lines=16> */
.L_x_8086:
[----:B------:R-:W-:Y:S01]  /*61c0*/  PRMT R0, RZ, 0x7610, R0 ;  /* 0x00007610ff007816 */ /* 0x000fe20000000000 */
[----:B------:R-:W-:Y:S06]  /*61d0*/  BRA `(.L_x_8059) ;  /* 0x00000000000c7947 */ /* 0x000fec0003800000 */
.L_x_8083:
[----:B------:R1:W5:Y:S01]  /*61e0*/  LDG.E.U8 R0, desc[UR36][R6.64] ;  /* 0x0000002406007981 */ /* 0x000362000c1e1100 */
[----:B------:R-:W-:Y:S05]  /*61f0*/  BRA `(.L_x_8059) ;  /* 0x0000000000047947 */ /* 0x000fea0003800000 */
.L_x_8082:
[----:B------:R2:W5:Y:S02]  /*6200*/  LDG.E.U8 R0, desc[UR36][R6.64] ;  /* 0x0000002406007981 */ /* 0x000564000c1e1100 */
.L_x_8059:
[----:B-----5:R-:W-:Y:S01]  /*6210*/  LOP3.LUT R0, R0, 0xff, RZ, 0xc0, !PT ;  /* 0x000000ff00007812 */ /* 0x020fe200078ec0ff */
[----:B------:R-:W-:-:S03]  /*6220*/  VIADD R23, R23, 0x80 ;  /* 0x0000008017177836 */ /* 0x000fc60000000000 */
[----:B------:R0:W0:Y:S04]  /*6230*/  I2F.U16 R24, R0 ;  /* 0x0000000000187306 */ /* 0x0000280000101000 */
.L_x_8020:
[----:B------:R-:W-:Y:S05]  /*6240*/  BSYNC.RECONVERGENT B6 ;  /* 0x0000000000067941 */ /* 0x000fea0003800200 */
.L_x_8019:
[----:B------:R-:W-:Y:S01]  /*6250*/  ISETP.GE.AND P0, PT, R23, R16, PT ;  /* 0x000000101700720c */ /* 0x000fe20003f06270 */
[----:B------:R-:W-:Y:S01]  /*6260*/  BSSY.RECONVERGENT B6, `(.L_x_8087) ;  /* 0x0000207000067945 */ /* 0x000fe20003800200 */
[----:B0-----:R-:W-:Y:S01]  /*6270*/  IMAD.MOV.U32 R0, RZ, RZ, RZ ;  /* 0x000000ffff007224 */ /* 0x001fe200078e00ff */
[----:B------:R-:W-:-:S10]  /*6280*/  PRMT R17, RZ, 0x7610, R17 ;  /* 0x00007610ff117816 */ /* 0x000fd40000000011 */
[----:B------:R-:W-:Y:S05]  /*6290*/  @P0 BRA `(.L_x_8088) ;  /* 0x00000020000c0947 */ /* 0x000fea0003800000 */
[----:B------:R-:W0:Y:S01]  /*62a0*/  LDC.64 R4, c[0x0][0x3a0] ;  /* 0x0000e800ff047b82 */ /* 0x000e220000000a00 */
        /* <DEDUP_REMOVED lines=21> */
.L_x_8092:
[----:B------:R-:W5:Y:S02]  /*6400*/  LDG.E.U8 R4, desc[UR36][R4.64] ;  /* 0x0000002404047981 */ /* 0x000f64000c1e1100 */
[----:B-----5:R-:W-:-:S04]  /*6410*/  I2FP.F32.U32 R0, R4 ;  /* 0x0000000400007245 */ /* 0x020fc80000201000 */
[----:B------:R-:W-:-:S04]  /*6420*/  F2FP.BF16.F32.PACK_AB R0, RZ, R0 ;  /* 0x00000000ff00723e */ /* 0x000fc800000010ff */
[----:B------:R-:W-:Y:S01]  /*6430*/  PRMT R17, R0, 0x7610, R17 ;  /* 0x0000761000117816 */ /* 0x000fe20000000011 */
[----:B------:R-:W-:Y:S06]  /*6440*/  BRA `(.L_x_8094) ;  /* 0x0000000c00e47947 */ /* 0x000fec0003800000 */
.L_x_8091:
        /* <DEDUP_REMOVED lines=11> */
.L_x_8096:
[----:B------:R-:W5:Y:S02]  /*6500*/  LDG.E R4, desc[UR36][R4.64] ;  /* 0x0000002404047981 */ /* 0x000f64000c1e1900 */
[----:B-----5:R-:W-:-:S04]  /*6510*/  I2FP.F32.S32 R0, R4 ;  /* 0x0000000400007245 */ /* 0x020fc80000201400 */
[----:B------:R-:W-:-:S04]  /*6520*/  F2FP.BF16.F32.PACK_AB R0, RZ, R0 ;  /* 0x00000000ff00723e */ /* 0x000fc800000010ff */
[----:B------:R-:W-:Y:S01]  /*6530*/  PRMT R17, R0, 0x7610, R17 ;  /* 0x0000761000117816 */ /* 0x000fe20000000011 */
[----:B------:R-:W-:Y:S06]  /*6540*/  BRA `(.L_x_8094) ;  /* 0x0000000c00a47947 */ /* 0x000fec0003800000 */
.L_x_8095:
[----:B------:R-:W5:Y:S02]  /*6550*/  LDG.E.U16 R4, desc[UR36][R4.64] ;  /* 0x0000002404047981 */ /* 0x000f64000c1e1500 */
[----:B-----5:R-:W0:Y:S02]  /*6560*/  I2F.S16 R0, R4 ;  /* 0x0000000400007306 */ /* 0x020e240000101400 */
[----:B0-----:R-:W-:-:S04]  /*6570*/  F2FP.BF16.F32.PACK_AB R0, RZ, R0 ;  /* 0x00000000ff00723e */ /* 0x001fc800000010ff */
[----:B------:R-:W-:Y:S01]  /*6580*/  PRMT R17, R0, 0x7610, R17 ;  /* 0x0000761000117816 */ /* 0x000fe20000000011 */
[----:B------:R-:W-:Y:S06]  /*6590*/  BRA `(.L_x_8094) ;  /* 0x0000000c00907947 */ /* 0x000fec0003800000 */
.L_x_8090:
        /* <DEDUP_REMOVED lines=9> */
.L_x_8098:
[----:B------:R-:W5:Y:S02]  /*6630*/  LDG.E.U16 R0, desc[UR36][R4.64] ;  /* 0x0000002404007981 */ /* 0x000f64000c1e1500 */
[----:B-----5:R-:W-:-:S05]  /*6640*/  HADD2.F32 R0, -RZ, R0.H0_H0 ;  /* 0x20000000ff007230 */ /* 0x020fca0000004100 */
[----:B------:R-:W-:-:S04]  /*6650*/  F2FP.BF16.F32.PACK_AB R0, RZ, R0 ;  /* 0x00000000ff00723e */ /* 0x000fc800000010ff */
[----:B------:R-:W-:Y:S01]  /*6660*/  PRMT R17, R0, 0x7610, R17 ;  /* 0x0000761000117816 */ /* 0x000fe20000000011 */
[----:B------:R-:W-:Y:S06]  /*6670*/  BRA `(.L_x_8094) ;  /* 0x0000000c00587947 */ /* 0x000fec0003800000 */
.L_x_8097:
        /* <DEDUP_REMOVED lines=9> */
.L_x_8100:
[----:B------:R-:W5:Y:S02]  /*6710*/  LDG.E.U16 R4, desc[UR36][R4.64] ;  /* 0x0000002404047981 */ /* 0x000f64000c1e1500 */
[----:B-----5:R-:W-:-:S05]  /*6720*/  HADD2.F32 R0, -RZ, R4.H0_H0 ;  /* 0x20000004ff007230 */ /* 0x020fca0000004100 */
[----:B------:R-:W-:-:S04]  /*6730*/  F2FP.BF16.F32.PACK_AB R0, RZ, R0 ;  /* 0x00000000ff00723e */ /* 0x000fc800000010ff */
[----:B------:R-:W-:Y:S01]  /*6740*/  PRMT R17, R0, 0x7610, R17 ;  /* 0x0000761000117816 */ /* 0x000fe20000000011 */
[----:B------:R-:W-:Y:S06]  /*6750*/  BRA `(.L_x_8094) ;  /* 0x0000000c00207947 */ /* 0x000fec0003800000 */
.L_x_8099:
        /* <DEDUP_REMOVED lines=13> */
.L_x_8089:
        /* <DEDUP_REMOVED lines=14> */
.L_x_8103:
        /* <DEDUP_REMOVED lines=13> */
.L_x_8102:
        /* <DEDUP_REMOVED lines=27> */
.L_x_8105:
        /* <DEDUP_REMOVED lines=15> */
.L_x_8104:
[----:B------:R0:W5:Y:S01]  /*6c80*/  LDG.E.U16 R17, desc[UR36][R4.64] ;  /* 0x0000002404117981 */ /* 0x000162000c1e1500 */
[----:B------:R-:W-:Y:S05]  /*6c90*/  BRA `(.L_x_8094) ;  /* 0x0000000400d07947 */ /* 0x000fea0003800000 */
.L_x_8101:
        /* <DEDUP_REMOVED lines=13> */
.L_x_8108:
        /* <DEDUP_REMOVED lines=21> */
.L_x_8112:
[----:B------:R-:W-:Y:S05]  /*6ec0*/  BSYNC.RECONVERGENT B1 ;  /* 0x0000000000017941 */ /* 0x000fea0003800200 */
.L_x_8111:
[----:B------:R-:W-:Y:S01]  /*6ed0*/  IMAD.SHL.U32 R0, R0, 0x100000, RZ ;  /* 0x0010000000007824 */ /* 0x000fe200078e00ff */
[----:B------:R-:W-:-:S04]  /*6ee0*/  LEA R3, R3, 0x3b800000, 0x17 ;  /* 0x3b80000003037811 */ /* 0x000fc800078eb8ff */
[----:B------:R-:W-:-:S07]  /*6ef0*/  LOP3.LUT R0, R3, R0, R7, 0xfe, !PT ;  /* 0x0000000003007212 */ /* 0x000fce00078efe07 */
.L_x_8110:
[----:B------:R-:W-:Y:S05]  /*6f00*/  BSYNC.RECONVERGENT B0 ;  /* 0x0000000000007941 */ /* 0x000fea0003800200 */
.L_x_8109:
[----:B------:R-:W-:-:S04]  /*6f10*/  F2FP.BF16.F32.PACK_AB R0, RZ, R0 ;  /* 0x00000000ff00723e */ /* 0x000fc800000010ff */
[----:B------:R-:W-:Y:S01]  /*6f20*/  PRMT R17, R0, 0x7610, R17 ;  /* 0x0000761000117816 */ /* 0x000fe20000000011 */
[----:B------:R-:W-:Y:S06]  /*6f30*/  BRA `(.L_x_8094) ;  /* 0x0000000400287947 */ /* 0x000fec0003800000 */
.L_x_8107:
        /* <DEDUP_REMOVED lines=21> */
.L_x_8116:
[----:B------:R-:W-:Y:S05]  /*7090*/  BSYNC.RECONVERGENT B1 ;  /* 0x0000000000017941 */ /* 0x000fea0003800200 */
.L_x_8115:
[----:B------:R-:W-:Y:S01]  /*70a0*/  IMAD.SHL.U32 R0, R0, 0x200000, RZ ;  /* 0x0020000000007824 */ /* 0x000fe200078e00ff */
[----:B------:R-:W-:-:S04]  /*70b0*/  LEA R3, R3, 0x37800000, 0x17 ;  /* 0x3780000003037811 */ /* 0x000fc800078eb8ff */
[----:B------:R-:W-:-:S07]  /*70c0*/  LOP3.LUT R0, R3, R0, R7, 0xfe, !PT ;  /* 0x0000000003007212 */ /* 0x000fce00078efe07 */
.L_x_8114:
[----:B------:R-:W-:Y:S05]  /*70d0*/  BSYNC.RECONVERGENT B0 ;  /* 0x0000000000007941 */ /* 0x000fea0003800200 */
.L_x_8113:
[----:B------:R-:W-:-:S04]  /*70e0*/  F2FP.BF16.F32.PACK_AB R0, RZ, R0 ;  /* 0x00000000ff00723e */ /* 0x000fc800000010ff */
[----:B------:R-:W-:Y:S01]  /*70f0*/  PRMT R17, R0, 0x7610, R17 ;  /* 0x0000761000117816 */ /* 0x000fe20000000011 */
[----:B------:R-:W-:Y:S06]  /*7100*/  BRA `(.L_x_8094) ;  /* 0x0000000000b47947 */ /* 0x000fec0003800000 */
.L_x_8106:
        /* <DEDUP_REMOVED lines=14> */
.L_x_8120:
[----:B------:R-:W-:Y:S05]  /*71f0*/  BSYNC.RECONVERGENT B0 ;  /* 0x0000000000007941 */ /* 0x000fea0003800200 */
.L_x_8119:
[----:B------:R-:W-:-:S04]  /*7200*/  F2FP.BF16.F32.PACK_AB R0, RZ, R0 ;  /* 0x00000000ff00723e */ /* 0x000fc800000010ff */
[----:B------:R-:W-:Y:S01]  /*7210*/  PRMT R17, R0, 0x7610, R17 ;  /* 0x0000761000117816 */ /* 0x000fe20000000011 */
[----:B------:R-:W-:Y:S06]  /*7220*/  BRA `(.L_x_8094) ;  /* 0x00000000006c7947 */ /* 0x000fec0003800000 */
.L_x_8093:
        /* <DEDUP_REMOVED lines=16> */
.L_x_8121:
[----:B------:R-:W-:Y:S01]  /*7330*/  PRMT R17, RZ, 0x7610, R17 ;  /* 0x00007610ff117816 */ /* 0x000fe20000000011 */
[----:B------:R-:W-:Y:S06]  /*7340*/  BRA `(.L_x_8094) ;  /* 0x0000000000247947 */ /* 0x000fec0003800000 */
.L_x_8118:
[----:B------:R-:W5:Y:S02]  /*7350*/  LDG.E.64 R4, desc[UR36][R4.64] ;  /* 0x0000002404047981 */ /* 0x000f64000c1e1b00 */
[----:B-----5:R-:W0:Y:S02]  /*7360*/  I2F.U64 R0, R4 ;  /* 0x0000000400007312 */ /* 0x020e240000301000 */
[----:B0-----:R-:W-:-:S04]  /*7370*/  F2FP.BF16.F32.PACK_AB R0, RZ, R0 ;  /* 0x00000000ff00723e */ /* 0x001fc800000010ff */
[----:B------:R-:W-:Y:S01]  /*7380*/  PRMT R17, R0, 0x7610, R17 ;  /* 0x0000761000117816 */ /* 0x000fe20000000011 */
[----:B------:R-:W-:Y:S06]  /*7390*/  BRA `(.L_x_8094) ;  /* 0x0000000000107947 */ /* 0x000fec0003800000 */
.L_x_8117:
[----:B------:R-:W5:Y:S02]  /*73a0*/  LDG.E R4, desc[UR36][R4.64] ;  /* 0x0000002404047981 */ /* 0x000f64000c1e1900 */
[----:B-----5:R-:W-:-:S04]  /*73b0*/  I2FP.F32.U32 R0, R4 ;  /* 0x0000000400007245 */ /* 0x020fc80000201000 */
[----:B------:R-:W-:-:S04]  /*73c0*/  F2FP.BF16.F32.PACK_AB R0, RZ, R0 ;  /* 0x00000000ff00723e */ /* 0x000fc800000010ff */
[----:B------:R-:W-:-:S07]  /*73d0*/  PRMT R17, R0, 0x7610, R17 ;  /* 0x0000761000117816 */ /* 0x000fce0000000011 */
.L_x_8094:
        /* <DEDUP_REMOVED lines=19> */
.L_x_8125:
[----:B------:R3:W5:Y:S01]  /*7510*/  LDG.E.U8 R0, desc[UR36][R6.64] ;  /* 0x0000002406007981 */ /* 0x000762000c1e1100 */
[----:B------:R-:W-:Y:S05]  /*7520*/  BRA `(.L_x_8127) ;  /* 0x0000000c00607947 */ /* 0x000fea0003800000 */
.L_x_8124:
        /* <DEDUP_REMOVED lines=8> */
.L_x_8129:
[----:B------:R0:W5:Y:S01]  /*75b0*/  LDG.E.U8 R0, desc[UR36][R6.64] ;  /* 0x0000002406007981 */ /* 0x000162000c1e1100 */
[----:B------:R-:W-:Y:S05]  /*75c0*/  BRA `(.L_x_8127) ;  /* 0x0000000c00387947 */ /* 0x000fea0003800000 */
.L_x_8128:
[----:B------:R0:W5:Y:S01]  /*75d0*/  LDG.E.U16 R0, desc[UR36][R6.64] ;  /* 0x0000002406007981 */ /* 0x000162000c1e1500 */
[----:B------:R-:W-:Y:S05]  /*75e0*/  BRA `(.L_x_8127) ;  /* 0x0000000c00307947 */ /* 0x000fea0003800000 */
.L_x_8123:
        /* <DEDUP_REMOVED lines=10> */
.L_x_8131:
[----:B------:R-:W2:Y:S02]  /*7690*/  LDG.E.U16 R4, desc[UR36][R6.64] ;  /* 0x0000002406047981 */ /* 0x000ea4000c1e1500 */
[----:B--2---:R-:W-:-:S06]  /*76a0*/  HADD2.F32 R4, -RZ, R4.H0_H0 ;  /* 0x20000004ff047230 */ /* 0x004fcc0000004100 */
[----:B------:R-:W0:Y:S02]  /*76b0*/  F2I.S64.TRUNC R4, R4 ;  /* 0x0000000400047311 */ /* 0x000e24000020d900 */
[----:B0-----:R-:W-:Y:S01]  /*76c0*/  PRMT R0, R4, 0x7610, R0 ;  /* 0x0000761004007816 */ /* 0x001fe20000000000 */
[----:B------:R-:W-:Y:S06]  /*76d0*/  BRA `(.L_x_8127) ;  /* 0x0000000800f47947 */ /* 0x000fec0003800000 */
.L_x_8130:
        /* <DEDUP_REMOVED lines=10> */
.L_x_8133:
[----:B------:R-:W2:Y:S02]  /*7780*/  LDG.E.U16 R6, desc[UR36][R6.64] ;  /* 0x0000002406067981 */ /* 0x000ea4000c1e1500 */
[----:B--2---:R-:W-:-:S06]  /*7790*/  HADD2.F32 R4, -RZ, R6.H0_H0 ;  /* 0x20000006ff047230 */ /* 0x004fcc0000004100 */
[----:B------:R-:W0:Y:S02]  /*77a0*/  F2I.S64.TRUNC R4, R4 ;  /* 0x0000000400047311 */ /* 0x000e24000020d900 */
[----:B0-----:R-:W-:Y:S01]  /*77b0*/  PRMT R0, R4, 0x7610, R0 ;  /* 0x0000761004007816 */ /* 0x001fe20000000000 */
[----:B------:R-:W-:Y:S06]  /*77c0*/  BRA `(.L_x_8127) ;  /* 0x0000000800b87947 */ /* 0x000fec0003800000 */
.L_x_8132:
[----:B------:R-:W2:Y:S02]  /*77d0*/  LDG.E.64 R4, desc[UR36][R6.64] ;  /* 0x0000002406047981 */ /* 0x000ea4000c1e1b00 */
[----:B--2---:R-:W0:Y:S02]  /*77e0*/  F2I.S64.F64.TRUNC R4, R4 ;  /* 0x0000000400047311 */ /* 0x004e24000030d900 */
[----:B0-----:R-:W-:Y:S01]  /*77f0*/  PRMT R0, R4, 0x7610, R0 ;  /* 0x0000761004007816 */ /* 0x001fe20000000000 */
[----:B------:R-:W-:Y:S06]  /*7800*/  BRA `(.L_x_8127) ;  /* 0x0000000800a87947 */ /* 0x000fec0003800000 */
.L_x_8122:
        /* <DEDUP_REMOVED lines=12> */
.L_x_8136:
[----:B------:R-:W2:Y:S02]  /*78d0*/  LDG.E.64 R6, desc[UR36][R6.64] ;  /* 0x0000002406067981 */ /* 0x000ea4000c1e1b00 */
[----:B--2---:R-:W0:Y:S02]  /*78e0*/  F2I.S64.F64.TRUNC R4, R6 ;  /* 0x0000000600047311 */ /* 0x004e24000030d900 */
[----:B0-----:R-:W-:Y:S01]  /*78f0*/  PRMT R0, R4, 0x7610, R0 ;  /* 0x0000761004007816 */ /* 0x001fe20000000000 */
[----:B------:R-:W-:Y:S06]  /*7900*/  BRA `(.L_x_8127) ;  /* 0x0000000800687947 */ /* 0x000fec0003800000 */
.L_x_8135:
        /* <DEDUP_REMOVED lines=27> */
.L_x_8138:
        /* <DEDUP_REMOVED lines=15> */
.L_x_8137:
[----:B------:R-:W2:Y:S02]  /*7bb0*/  LDG.E.U16 R4, desc[UR36][R6.64] ;  /* 0x0000002406047981 */ /* 0x000ea4000c1e1500 */
[----:B--2---:R-:W-:-:S06]  /*7bc0*/  IMAD.U32 R4, R4, 0x10000, RZ ;  /* 0x0001000004047824 */ /* 0x004fcc00078e00ff */
[----:B------:R-:W0:Y:S02]  /*7bd0*/  F2I.S64.TRUNC R4, R4 ;  /* 0x0000000400047311 */ /* 0x000e24000020d900 */
[----:B0-----:R-:W-:Y:S01]  /*7be0*/  PRMT R0, R4, 0x7610, R0 ;  /* 0x0000761004007816 */ /* 0x001fe20000000000 */
[----:B------:R-:W-:Y:S06]  /*7bf0*/  BRA `(.L_x_8127) ;  /* 0x0000000400ac7947 */ /* 0x000fec0003800000 */
.L_x_8134:
        /* <DEDUP_REMOVED lines=10> */
.L_x_8141:
        /* <DEDUP_REMOVED lines=21> */
.L_x_8145:
[----:B------:R-:W-:Y:S05]  /*7df0*/  BSYNC.RECONVERGENT B1 ;  /* 0x0000000000017941 */ /* 0x000fea0003800200 */
.L_x_8144:
[----:B------:R-:W-:Y:S01]  /*7e00*/  IMAD.SHL.U32 R0, R0, 0x100000, RZ ;  /* 0x0010000000007824 */ /* 0x000fe200078e00ff */
[----:B------:R-:W-:-:S04]  /*7e10*/  LEA R3, R3, 0x3b800000, 0x17 ;  /* 0x3b80000003037811 */ /* 0x000fc800078eb8ff */
[----:B------:R-:W-:-:S07]  /*7e20*/  LOP3.LUT R4, R3, R0, R7, 0xfe, !PT ;  /* 0x0000000003047212 */ /* 0x000fce00078efe07 */
.L_x_8143:
[----:B------:R-:W-:Y:S05]  /*7e30*/  BSYNC.RECONVERGENT B0 ;  /* 0x0000000000007941 */ /* 0x000fea0003800200 */
.L_x_8142:
[----:B------:R-:W0:Y:S02]  /*7e40*/  F2I.S64.TRUNC R4, R4 ;  /* 0x0000000400047311 */ /* 0x000e24000020d900 */
[----:B0-----:R-:W-:Y:S01]  /*7e50*/  PRMT R0, R4, 0x7610, R0 ;  /* 0x0000761004007816 */ /* 0x001fe20000000000 */
[----:B------:R-:W-:Y:S06]  /*7e60*/  BRA `(.L_x_8127) ;  /* 0x0000000400107947 */ /* 0x000fec0003800000 */
.L_x_8140:
        /* <DEDUP_REMOVED lines=21> */
.L_x_8149:
[----:B------:R-:W-:Y:S05]  /*7fc0*/  BSYNC.RECONVERGENT B1 ;  /* 0x0000000000017941 */ /* 0x000fea0003800200 */
.L_x_8148:
[----:B------:R-:W-:Y:S01]  /*7fd0*/  IMAD.SHL.U32 R0, R0, 0x200000, RZ ;  /* 0x0020000000007824 */ /* 0x000fe200078e00ff */
[----:B------:R-:W-:-:S04]  /*7fe0*/  LEA R3, R3, 0x37800000, 0x17 ;  /* 0x3780000003037811 */ /* 0x000fc800078eb8ff */
[----:B------:R-:W-:-:S07]  /*7ff0*/  LOP3.LUT R4, R3, R0, R7, 0xfe, !PT ;  /* 0x0000000003047212 */ /* 0x000fce00078efe07 */
.L_x_8147:
[----:B------:R-:W-:Y:S05]  /*8000*/  BSYNC.RECONVERGENT B0 ;  /* 0x0000000000007941 */ /* 0x000fea0003800200 */
.L_x_8146:
[----:B------:R-:W0:Y:S02]  /*8010*/  F2I.S64.TRUNC R4, R4 ;  /* 0x0000000400047311 */ /* 0x000e24000020d900 */
[----:B0-----:R-:W-:Y:S01]  /*8020*/  PRMT R0, R4, 0x7610, R0 ;  /* 0x0000761004007816 */ /* 0x001fe20000000000 */
[----:B------:R-:W-:Y:S06]  /*8030*/  BRA `(.L_x_8127) ;  /* 0x00000000009c7947 */ /* 0x000fec0003800000 */
.L_x_8139:
        /* <DEDUP_REMOVED lines=14> */
.L_x_8153:
[----:B------:R-:W-:Y:S05]  /*8120*/  BSYNC.RECONVERGENT B0 ;  /* 0x0000000000007941 */ /* 0x000fea0003800200 */
.L_x_8152:
[----:B------:R-:W0:Y:S02]  /*8130*/  F2I.S64.TRUNC R4, R4 ;  /* 0x0000000400047311 */ /* 0x000e24000020d900 */
[----:B0-----:R-:W-:Y:S01]  /*8140*/  PRMT R0, R4, 0x7610, R0 ;  /* 0x0000761004007816 */ /* 0x001fe20000000000 */
[----:B------:R-:W-:Y:S06]  /*8150*/  BRA `(.L_x_8127) ;  /* 0x0000000000547947 */ /* 0x000fec0003800000 */
.L_x_8126:
        /* <DEDUP_REMOVED lines=16> */
.L_x_8154:
[----:B------:R-:W-:Y:S01]  /*8260*/  PRMT R0, RZ, 0x7610, R0 ;  /* 0x00007610ff007816 */ /* 0x000fe20000000000 */
[----:B------:R-:W-:Y:S06]  /*8270*/  BRA `(.L_x_8127) ;  /* 0x00000000000c7947 */ /* 0x000fec0003800000 */
.L_x_8151:
[----:B------:R1:W5:Y:S01]  /*8280*/  LDG.E.U8 R0, desc[UR36][R6.64] ;  /* 0x0000002406007981 */ /* 0x000362000c1e1100 */
[----:B------:R-:W-:Y:S05]  /*8290*/  BRA `(.L_x_8127) ;  /* 0x0000000000047947 */ /* 0x000fea0003800000 */
.L_x_8150:
[----:B------:R0:W5:Y:S02]  /*82a0*/  LDG.E.U8 R0, desc[UR36][R6.64] ;  /* 0x0000002406007981 */ /* 0x000164000c1e1100 */
.L_x_8127:
[----:B-----5:R-:W-:-:S06]  /*82b0*/  LOP3.LUT R0, R0, 0xff, RZ, 0xc0, !PT ;  /* 0x000000ff00007812 */ /* 0x020fcc00078ec0ff */
[----:B------:R-:W0:Y:S02]  /*82c0*/  I2F.U16 R0, R0 ;  /* 0x0000000000007306 */ /* 0x000e240000101000 */
.L_x_8088:
[----:B------:R-:W-:Y:S05]  /*82d0*/  BSYNC.RECONVERGENT B6 ;  /* 0x0000000000067941 */ /* 0x000fea0003800200 */
.L_x_8087:
[C---:B------:R-:W-:Y:S01]  /*82e0*/  ISETP.GE.AND P0, PT, R25.reuse, R16, PT ;  /* 0x000000101900720c */ /* 0x040fe20003f06270 */
[C---:B------:R-:W-:Y:S01]  /*82f0*/  VIADD R5, R25.reuse, 0x100 ;  /* 0x0000010019057836 */ /* 0x040fe20000000000 */
[----:B------:R-:W-:Y:S01]  /*8300*/  BSSY.RECONVERGENT B6, `(.L_x_8155) ;  /* 0x0000128000067945 */ /* 0x000fe20003800200 */
[----:B------:R-:W-:-:S03]  /*8310*/  VIADD R23, R25, 0x80 ;  /* 0x0000008019177836 */ /* 0x000fc60000000000 */
[-C--:B------:R-:W-:Y:S01]  /*8320*/  ISETP.GE.AND P2, PT, R5, R16.reuse, PT ;  /* 0x000000100500720c */ /* 0x080fe20003f46270 */
[----:B------:R-:W-:Y:S01]  /*8330*/  VIADD R5, R25, 0x180 ;  /* 0x0000018019057836 */ /* 0x000fe20000000000 */
[----:B------:R-:W-:-:S04]  /*8340*/  ISETP.GE.AND P1, PT, R23, R16, PT ;  /* 0x000000101700720c */ /* 0x000fc80003f26270 */
[----:B------:R-:W-:Y:S01]  /*8350*/  ISETP.GE.AND P3, PT, R5, R16, PT ;  /* 0x000000100500720c */ /* 0x000fe20003f66270 */
[----:B01234-:R-:W0:Y:S01]  /*8360*/  @!P0 LDC R7, c[0x0][0x388] ;  /* 0x0000e200ff078b82 */ /* 0x01fe220000000800 */
[----:B------:R-:W-:-:S04]  /*8370*/  @!P0 IMAD.U32 R26, R26, 0x10000, RZ ;  /* 0x000100001a1a8824 */ /* 0x000fc800078e00ff */
[----:B------:R-:W-:Y:S01]  /*8380*/  @!P0 FMUL.FTZ R26, R26, R27 ;  /* 0x0000001b1a1a8220 */ /* 0x000fe20000410000 */
[----:B------:R-:W-:Y:S02]  /*8390*/  @!P2 IMAD.U32 R5, R22, 0x10000, RZ ;  /* 0x000100001605a824 */ /* 0x000fe400078e00ff */
[----:B------:R-:W1:Y:S02]  /*83a0*/  @!P2 LDC R4, c[0x0][0x388] ;  /* 0x0000e200ff04ab82 */ /* 0x000e640000000800 */
[----:B------:R-:W-:-:S06]  /*83b0*/  @!P2 FMUL.FTZ R5, R5, R24 ;  /* 0x000000180505a220 */ /* 0x000fcc0000410000 */
[----:B------:R-:W2:Y:S08]  /*83c0*/  @!P3 LDC R6, c[0x0][0x388] ;  /* 0x0000e200ff06bb82 */ /* 0x000eb00000000800 */
[----:B------:R-:W3:Y:S01]  /*83d0*/  @!P1 LDC R9, c[0x0][0x388] ;  /* 0x0000e200ff099b82 */ /* 0x000ee20000000800 */
[----:B0-----:R-:W-:Y:S01]  /*83e0*/  @!P0 FMUL.FTZ R26, R26, R7 ;  /* 0x000000071a1a8220 */ /* 0x001fe20000410000 */
[----:B------:R-:W-:-:S03]  /*83f0*/  @!P3 IMAD.U32 R7, R17, 0x10000, RZ ;  /* 0x000100001107b824 */ /* 0x000fc600078e00ff */
[----:B------:R0:W4:Y:S01]  /*8400*/  @!P0 F2F.BF16.F32 R3, R26 ;  /* 0x0000001a00038304 */ /* 0x0001220000202000 */
[----:B------:R-:W-:Y:S01]  /*8410*/  @!P3 FMUL.FTZ R7, R7, R0 ;  /* 0x000000000707b220 */ /* 0x000fe20000410000 */
[----:B------:R-:W-:Y:S02]  /*8420*/  @!P1 IMAD.U32 R0, R18, 0x10000, RZ ;  /* 0x0001000012009824 */ /* 0x000fe400078e00ff */
[----:B-1----:R-:W-:Y:S01]  /*8430*/  @!P2 FMUL.FTZ R5, R5, R4 ;  /* 0x000000040505a220 */ /* 0x002fe20000410000 */
[----:B------:R-:W1:Y:S01]  /*8440*/  LDC.U8 R18, c[0x0][0x3c0] ;  /* 0x0000f000ff127b82 */ /* 0x000e620000000000 */
[----:B------:R-:W-:Y:S02]  /*8450*/  @!P1 FMUL.FTZ R0, R0, R19 ;  /* 0x0000001300009220 */ /* 0x000fe40000410000 */
[----:B------:R0:W0:Y:S01]  /*8460*/  @!P2 F2F.BF16.F32 R17, R5 ;  /* 0x000000050011a304 */ /* 0x0000220000202000 */
[----:B--2---:R-:W-:-:S07]  /*8470*/  @!P3 FMUL.FTZ R7, R7, R6 ;  /* 0x000000060707b220 */ /* 0x004fce0000410000 */
[----:B------:R2:W0:Y:S01]  /*8480*/  @!P3 F2F.BF16.F32 R19, R7 ;  /* 0x000000070013b304 */ /* 0x0004220000202000 */
[----:B---3--:R-:W-:-:S07]  /*8490*/  @!P1 FMUL.FTZ R0, R0, R9 ;  /* 0x0000000900009220 */ /* 0x008fce0000410000 */
[----:B------:R2:W3:Y:S01]  /*84a0*/  @!P1 F2F.BF16.F32 R22, R0 ;  /* 0x0000000000169304 */ /* 0x0004e20000202000 */
[----:B----4-:R-:W-:Y:S05]  /*84b0*/  @P0 BRA `(.L_x_8156) ;  /* 0x0000001000300947 */ /* 0x010fea0003800000 */
[----:B------:R-:W0:Y:S01]  /*84c0*/  LDCU UR4, c[0x0][0x3c4] ;  /* 0x00007880ff0477ac */ /* 0x000e220008000800 */
[----:B------:R-:W4:Y:S01]  /*84d0*/  LDC.64 R8, c[0x0][0x398] ;  /* 0x0000e600ff087b82 */ /* 0x000f220000000a00 */
[----:B--2---:R-:W-:Y:S01]  /*84e0*/  IMAD R0, R2, 0x200, R25 ;  /* 0x0000020002007824 */ /* 0x004fe200078e0219 */
[----:B-1----:R-:W-:-:S03]  /*84f0*/  PRMT R4, R18, 0x9910, RZ ;  /* 0x0000991012047816 */ /* 0x002fc600000000ff */
[----:B0-----:R-:W-:Y:S02]  /*8500*/  IMAD R5, R0, UR4, RZ ;  /* 0x0000000400057c24 */ /* 0x001fe4000f8e02ff */
[----:B------:R-:W-:-:S05]  /*8510*/  IMAD.MOV.U32 R0, RZ, RZ, R4 ;  /* 0x000000ffff007224 */ /* 0x000fca00078e0004 */
[----:B------:R-:W-:Y:S02]  /*8520*/  ISETP.GT.AND P0, PT, R0, 0x9, PT ;  /* 0x000000090000780c */ /* 0x000fe40003f04270 */
[----:B----4-:R-:W-:-:S05]  /*8530*/  IADD3 R8, P1, PT, R5, R8, RZ ;  /* 0x0000000805087210 */ /* 0x010fca0007f3e0ff */
[----:B------:R-:W-:-:S06]  /*8540*/  IMAD.X R9, RZ, RZ, R9, P1 ;  /* 0x000000ffff097224 */ /* 0x000fcc00008e0609 */
[----:B------:R-:W-:Y:S05]  /*8550*/  @P0 BRA `(.L_x_8157) ;  /* 0x0000000400340947 */ /* 0x000fea0003800000 */
[----:B------:R-:W-:-:S13]  /*8560*/  ISETP.GT.AND P0, PT, R0, 0x4, PT ;  /* 0x000000040000780c */ /* 0x000fda0003f04270 */
[----:B------:R-:W-:Y:S05]  /*8570*/  @P0 BRA `(.L_x_8158) ;  /* 0x0000000000940947 */ /* 0x000fea0003800000 */
[----:B------:R-:W-:-:S13]  /*8580*/  ISETP.GT.AND P0, PT, R0, 0x1, PT ;  /* 0x000000010000780c */ /* 0x000fda0003f04270 */
[----:B------:R-:W-:Y:S05]  /*8590*/  @P0 BRA `(.L_x_8159) ;  /* 0x0000000000380947 */ /* 0x000fea0003800000 */
[----:B------:R-:W-:-:S13]  /*85a0*/  ISETP.NE.AND P0, PT, R18, RZ, PT ;  /* 0x000000ff1200720c */ /* 0x000fda0003f05270 */
[----:B------:R-:W-:Y:S05]  /*85b0*/  @!P0 BRA `(.L_x_8160) ;  /* 0x00000000001c8947 */ /* 0x000fea0003800000 */
[----:B------:R-:W-:-:S13]  /*85c0*/  ISETP.NE.AND P0, PT, R0, 0x1, PT ;  /* 0x000000010000780c */ /* 0x000fda0003f05270 */
[----:B------:R-:W-:Y:S05]  /*85d0*/  @P0 BRA `(.L_x_8161) ;  /* 0x0000000c00380947 */ /* 0x000fea0003800000 */
[----:B------:R-:W-:Y:S02]  /*85e0*/  IMAD.U32 R3, R3, 0x10000, RZ ;  /* 0x0001000003037824 */ /* 0x000fe400078e00ff */
[----:B------:R-:W-:-:S04]  /*85f0*/  IMAD.MOV.U32 R25, RZ, RZ, R23 ;  /* 0x000000ffff197224 */ /* 0x000fc800078e0017 */
[----:B------:R-:W0:Y:S02]  /*8600*/  F2I.FTZ.TRUNC.NTZ R3, R3 ;  /* 0x0000000300037305 */ /* 0x000e24000021f100 */
[----:B0-----:R0:W-:Y:S01]  /*8610*/  STG.E.U8 desc[UR36][R8.64], R3 ;  /* 0x0000000308007986 */ /* 0x0011e2000c101124 */
[----:B------:R-:W-:Y:S05]  /*8620*/  BRA `(.L_x_8156) ;  /* 0x0000000c00d47947 */ /* 0x000fea0003800000 */
.L_x_8160:
[----:B------:R-:W-:Y:S02]  /*8630*/  IMAD.U32 R5, R3, 0x10000, RZ ;  /* 0x0001000003057824 */ /* 0x000fe400078e00ff */
[----:B------:R-:W-:-:S04]  /*8640*/  IMAD.MOV.U32 R25, RZ, RZ, R23 ;  /* 0x000000ffff197224 */ /* 0x000fc800078e0017 */
[----:B------:R-:W0:Y:S02]  /*8650*/  F2I.S64.TRUNC R4, R5 ;  /* 0x0000000500047311 */ /* 0x000e24000020d900 */
[----:B0-----:R0:W-:Y:S01]  /*8660*/  STG.E.U8 desc[UR36][R8.64], R4 ;  /* 0x0000000408007986 */ /* 0x0011e2000c101124 */
[----:B------:R-:W-:Y:S05]  /*8670*/  BRA `(.L_x_8156) ;  /* 0x0000000c00c07947 */ /* 0x000fea0003800000 */
.L_x_8159:
[----:B------:R-:W-:-:S13]  /*8680*/  ISETP.NE.AND P0, PT, R0, 0x2, PT ;  /* 0x000000020000780c */ /* 0x000fda0003f05270 */
[----:B------:R-:W-:Y:S05]  /*8690*/  @!P0 BRA `(.L_x_8162) ;  /* 0x0000000000388947 */ /* 0x000fea0003800000 */
[----:B------:R-:W-:-:S13]  /*86a0*/  ISETP.NE.AND P0, PT, R0, 0x3, PT ;  /* 0x000000030000780c */ /* 0x000fda0003f05270 */
[----:B------:R-:W-:Y:S05]  /*86b0*/  @!P0 BRA `(.L_x_8163) ;  /* 0x00000000001c8947 */ /* 0x000fea0003800000 */
[----:B------:R-:W-:-:S13]  /*86c0*/  ISETP.NE.AND P0, PT, R0, 0x4, PT ;  /* 0x000000040000780c */ /* 0x000fda0003f05270 */
[----:B------:R-:W-:Y:S05]  /*86d0*/  @P0 BRA `(.L_x_8161) ;  /* 0x0000000800f80947 */ /* 0x000fea0003800000 */
[----:B------:R-:W-:Y:S02]  /*86e0*/  IMAD.U32 R4, R3, 0x10000, RZ ;  /* 0x0001000003047824 */ /* 0x000fe400078e00ff */
[----:B------:R-:W-:-:S04]  /*86f0*/  IMAD.MOV.U32 R25, RZ, RZ, R23 ;  /* 0x000000ffff197224 */ /* 0x000fc800078e0017 */
[----:B------:R-:W0:Y:S02]  /*8700*/  F2I.S64.TRUNC R4, R4 ;  /* 0x0000000400047311 */ /* 0x000e24000020d900 */
[----:B0-----:R0:W-:Y:S01]  /*8710*/  STG.E.64 desc[UR36][R8.64], R4 ;  /* 0x0000000408007986 */ /* 0x0011e2000c101b24 */
[----:B------:R-:W-:Y:S05]  /*8720*/  BRA `(.L_x_8156) ;  /* 0x0000000c00947947 */ /* 0x000fea0003800000 */
.L_x_8163:
[----:B------:R-:W-:Y:S02]  /*8730*/  IMAD.U32 R3, R3, 0x10000, RZ ;  /* 0x0001000003037824 */ /* 0x000fe400078e00ff */
[----:B------:R-:W-:-:S04]  /*8740*/  IMAD.MOV.U32 R25, RZ, RZ, R23 ;  /* 0x000000ffff197224 */ /* 0x000fc800078e0017 */
[----:B------:R-:W0:Y:S02]  /*8750*/  F2I.FTZ.TRUNC.NTZ R3, R3 ;  /* 0x0000000300037305 */ /* 0x000e24000021f100 */
[----:B0-----:R0:W-:Y:S01]  /*8760*/  STG.E desc[UR36][R8.64], R3 ;  /* 0x0000000308007986 */ /* 0x0011e2000c101924 */
[----:B------:R-:W-:Y:S05]  /*8770*/  BRA `(.L_x_8156) ;  /* 0x0000000c00807947 */ /* 0x000fea0003800000 */
.L_x_8162:
[----:B------:R-:W-:Y:S02]  /*8780*/  IMAD.U32 R3, R3, 0x10000, RZ ;  /* 0x0001000003037824 */ /* 0x000fe400078e00ff */
[----:B------:R-:W-:-:S04]  /*8790*/  IMAD.MOV.U32 R25, RZ, RZ, R23 ;  /* 0x000000ffff197224 */ /* 0x000fc800078e0017 */
[----:B------:R-:W0:Y:S02]  /*87a0*/  F2I.FTZ.TRUNC.NTZ R3, R3 ;  /* 0x0000000300037305 */ /* 0x000e24000021f100 */
[----:B0-----:R0:W-:Y:S01]  /*87b0*/  STG.E.U16 desc[UR36][R8.64], R3 ;  /* 0x0000000308007986 */ /* 0x0011e2000c101524 */
[----:B------:R-:W-:Y:S05]  /*87c0*/  BRA `(.L_x_8156) ;  /* 0x0000000c006c7947 */ /* 0x000fea0003800000 */
.L_x_8158:
[----:B------:R-:W-:-:S13]  /*87d0*/  ISETP.GT.AND P0, PT, R0, 0x6, PT ;  /* 0x000000060000780c */ /* 0x000fda0003f04270 */
[----:B------:R-:W-:Y:S05]  /*87e0*/  @P0 BRA `(.L_x_8164) ;  /* 0x0000000000340947 */ /* 0x000fea0003800000 */
[----:B------:R-:W-:-:S13]  /*87f0*/  ISETP.NE.AND P0, PT, R0, 0x5, PT ;  /* 0x000000050000780c */ /* 0x000fda0003f05270 */
[----:B------:R-:W-:Y:S05]  /*8800*/  @!P0 BRA `(.L_x_8165) ;  /* 0x0000000000188947 */ /* 0x000fea0003800000 */
[----:B------:R-:W-:-:S13]  /*8810*/  ISETP.NE.AND P0, PT, R0, 0x6, PT ;  /* 0x000000060000780c */ /* 0x000fda0003f05270 */
[----:B------:R-:W-:Y:S05]  /*8820*/  @P0 BRA `(.L_x_8161) ;  /* 0x0000000800a40947 */ /* 0x000fea0003800000 */
[----:B------:R-:W-:Y:S02]  /*8830*/  IMAD.U32 R3, R3, 0x10000, RZ ;  /* 0x0001000003037824 */ /* 0x000fe400078e00ff */
[----:B------:R-:W-:-:S03]  /*8840*/  IMAD.MOV.U32 R25, RZ, RZ, R23 ;  /* 0x000000ffff197224 */ /* 0x000fc600078e0017 */
[----:B------:R0:W-:Y:S01]  /*8850*/  STG.E desc[UR36][R8.64], R3 ;  /* 0x0000000308007986 */ /* 0x0001e2000c101924 */
[----:B------:R-:W-:Y:S05]  /*8860*/  BRA `(.L_x_8156) ;  /* 0x0000000c00447947 */ /* 0x000fea0003800000 */
.L_x_8165:
[----:B------:R-:W-:Y:S02]  /*8870*/  IMAD.U32 R0, R3, 0x10000, RZ ;  /* 0x0001000003007824 */ /* 0x000fe400078e00ff */
[----:B------:R-:W-:-:S03]  /*8880*/  IMAD.MOV.U32 R25, RZ, RZ, R23 ;  /* 0x000000ffff197224 */ /* 0x000fc600078e0017 */
[----:B------:R-:W-:-:S05]  /*8890*/  F2FP.F16.F32.PACK_AB R0, RZ, R0 ;  /* 0x00000000ff00723e */ /* 0x000fca00000000ff */
[----:B------:R0:W-:Y:S01]  /*88a0*/  STG.E.U16 desc[UR36][R8.64], R0 ;  /* 0x0000000008007986 */ /* 0x0001e2000c101524 */
[----:B------:R-:W-:Y:S05]  /*88b0*/  BRA `(.L_x_8156) ;  /* 0x0000000c00307947 */ /* 0x000fea0003800000 */
.L_x_8164:
[----:B------:R-:W-:-:S13]  /*88c0*/  ISETP.NE.AND P0, PT, R0, 0x7, PT ;  /* 0x000000070000780c */ /* 0x000fda0003f05270 */
[----:B------:R-:W-:Y:S05]  /*88d0*/  @!P0 BRA `(.L_x_8166) ;  /* 0x00000000003c8947 */ /* 0x000fea0003800000 */
[----:B------:R-:W-:-:S13]  /*88e0*/  ISETP.NE.AND P0, PT, R0, 0x8, PT ;  /* 0x000000080000780c */ /* 0x000fda0003f05270 */
[----:B------:R-:W-:Y:S05]  /*88f0*/  @!P0 BRA `(.L_x_8167) ;  /* 0x00000000001c8947 */ /* 0x000fea0003800000 */
[----:B------:R-:W-:-:S13]  /*8900*/  ISETP.NE.AND P0, PT, R0, 0x9, PT ;  /* 0x000000090000780c */ /* 0x000fda0003f05270 */
[----:B------:R-:W-:Y:S05]  /*8910*/  @P0 BRA `(.L_x_8161) ;  /* 0x0000000800680947 */ /* 0x000fea0003800000 */
[----:B------:R-:W-:Y:S02]  /*8920*/  IMAD.U32 R4, R3, 0x10000, RZ ;  /* 0x0001000003047824 */ /* 0x000fe400078e00ff */
[----:B------:R-:W-:Y:S02]  /*8930*/  IMAD.MOV.U32 R5, RZ, RZ, RZ ;  /* 0x000000ffff057224 */ /* 0x000fe400078e00ff */
[----:B------:R-:W-:-:S03]  /*8940*/  IMAD.MOV.U32 R25, RZ, RZ, R23 ;  /* 0x000000ffff197224 */ /* 0x000fc600078e0017 */
[----:B------:R0:W-:Y:S01]  /*8950*/  STG.E.64 desc[UR36][R8.64], R4 ;  /* 0x0000000408007986 */ /* 0x0001e2000c101b24 */
[----:B------:R-:W-:Y:S05]  /*8960*/  BRA `(.L_x_8156) ;  /* 0x0000000c00047947 */ /* 0x000fea0003800000 */
.L_x_8167:
[----:B------:R-:W-:Y:S02]  /*8970*/  IMAD.U32 R3, R3, 0x10000, RZ ;  /* 0x0001000003037824 */ /* 0x000fe400078e00ff */
[----:B------:R-:W-:-:S03]  /*8980*/  IMAD.MOV.U32 R25, RZ, RZ, R23 ;  /* 0x000000ffff197224 */ /* 0x000fc600078e0017 */
[----:B------:R-:W-:-:S04]  /*8990*/  F2FP.F16.F32.PACK_AB R3, RZ, R3 ;  /* 0x00000003ff03723e */ /* 0x000fc800000000ff */
[----:B------:R-:W-:-:S05]  /*89a0*/  PRMT R3, R3, 0x5410, RZ ;  /* 0x0000541003037816 */ /* 0x000fca00000000ff */
[----:B------:R0:W-:Y:S01]  /*89b0*/  STG.E desc[UR36][R8.64], R3 ;  /* 0x0000000308007986 */ /* 0x0001e2000c101924 */
[----:B------:R-:W-:Y:S05]  /*89c0*/  BRA `(.L_x_8156) ;  /* 0x0000000800ec7947 */ /* 0x000fea0003800000 */
.L_x_8166:
[----:B------:R-:W-:Y:S02]  /*89d0*/  IMAD.U32 R4, R3, 0x10000, RZ ;  /* 0x0001000003047824 */ /* 0x000fe400078e00ff */
[----:B------:R-:W-:Y:S02]  /*89e0*/  IMAD.MOV.U32 R25, RZ, RZ, R23 ;  /* 0x000000ffff197224 */ /* 0x000fe400078e0017 */
[----:B------:R-:W-:-:S06]  /*89f0*/  FMUL.FTZ R4, R4, 1 ;  /* 0x3f80000004047820 */ /* 0x000fcc0000410000 */
[----:B------:R-:W0:Y:S02]  /*8a00*/  F2F.F64.F32 R4, R4 ;  /* 0x0000000400047310 */ /* 0x000e240000201800 */
[----:B0-----:R0:W-:Y:S01]  /*8a10*/  STG.E.64 desc[UR36][R8.64], R4 ;  /* 0x0000000408007986 */ /* 0x0011e2000c101b24 */
[----:B------:R-:W-:Y:S05]  /*8a20*/  BRA `(.L_x_8156) ;  /* 0x0000000800d47947 */ /* 0x000fea0003800000 */
.L_x_8157:
[----:B------:R-:W-:-:S13]  /*8a30*/  ISETP.GT.AND P0, PT, R0, 0x18, PT ;  /* 0x000000180000780c */ /* 0x000fda0003f04270 */
[----:B------:R-:W-:Y:S05]  /*8a40*/  @P0 BRA `(.L_x_8168) ;  /* 0x0000000400080947 */ /* 0x000fea0003800000 */
        /* <DEDUP_REMOVED lines=8> */
[----:B------:R-:W-:-:S04]  /*8ad0*/  FSETP.NEU.FTZ.AND P0, PT, R3, RZ, PT ;  /* 0x000000ff0300720b */ /* 0x000fc80003f1d000 */
[----:B------:R-:W-:-:S05]  /*8ae0*/  SEL R3, RZ, 0x1, !P0 ;  /* 0x00000001ff037807 */ /* 0x000fca0004000000 */
[----:B------:R0:W-:Y:S01]  /*8af0*/  STG.E.U8 desc[UR36][R8.64], R3 ;  /* 0x0000000308007986 */ /* 0x0001e2000c101124 */
[----:B------:R-:W-:Y:S05]  /*8b00*/  BRA `(.L_x_8156) ;  /* 0x00000008009c7947 */ /* 0x000fea0003800000 */
.L_x_8170:
[----:B------:R-:W-:Y:S01]  /*8b10*/  IMAD.U32 R3, R3, 0x10000, RZ ;  /* 0x0001000003037824 */ /* 0x000fe200078e00ff */
[----:B------:R-:W-:Y:S01]  /*8b20*/  CS2R R6, SRZ ;  /* 0x0000000000067805 */ /* 0x000fe2000001ff00 */
[----:B------:R-:W-:Y:S02]  /*8b30*/  IMAD.MOV.U32 R25, RZ, RZ, R23 ;  /* 0x000000ffff197224 */ /* 0x000fe400078e0017 */
[----:B------:R-:W-:-:S04]  /*8b40*/  FMUL.FTZ R3, R3, 1 ;  /* 0x3f80000003037820 */ /* 0x000fc80000410000 */
[----:B------:R-:W0:Y:S02]  /*8b50*/  F2F.F64.F32 R4, R3 ;  /* 0x0000000300047310 */ /* 0x000e240000201800 */
[----:B0-----:R0:W-:Y:S01]  /*8b60*/  STG.E.128 desc[UR36][R8.64], R4 ;  /* 0x0000000408007986 */ /* 0x0011e2000c101d24 */
[----:B------:R-:W-:Y:S05]  /*8b70*/  BRA `(.L_x_8156) ;  /* 0x0000000800807947 */ /* 0x000fea0003800000 */
.L_x_8169:
[----:B------:R-:W-:-:S13]  /*8b80*/  ISETP.NE.AND P0, PT, R0, 0xf, PT ;  /* 0x0000000f0000780c */ /* 0x000fda0003f05270 */
[----:B------:R-:W-:Y:S05]  /*8b90*/  @!P0 BRA `(.L_x_8171) ;  /* 0x0000000000a88947 */ /* 0x000fea0003800000 */
[----:B------:R-:W-:-:S13]  /*8ba0*/  ISETP.NE.AND P0, PT, R0, 0x17, PT ;  /* 0x000000170000780c */ /* 0x000fda0003f05270 */
[----:B------:R-:W-:Y:S05]  /*8bb0*/  @!P0 BRA `(.L_x_8172) ;  /* 0x0000000000508947 */ /* 0x000fea0003800000 */
[----:B------:R-:W-:-:S13]  /*8bc0*/  ISETP.NE.AND P0, PT, R0, 0x18, PT ;  /* 0x000000180000780c */ /* 0x000fda0003f05270 */
[----:B------:R-:W-:Y:S05]  /*8bd0*/  @P0 BRA `(.L_x_8161) ;  /* 0x0000000400b80947 */ /* 0x000fea0003800000 */
[----:B------:R-:W-:Y:S01]  /*8be0*/  IMAD.U32 R6, R3, 0x10000, RZ ;  /* 0x0001000003067824 */ /* 0x000fe200078e00ff */
[----:B------:R-:W-:Y:S01]  /*8bf0*/  BSSY.RECONVERGENT B0, `(.L_x_8173) ;  /* 0x000000c000007945 */ /* 0x000fe20003800200 */
[----:B------:R-:W-:-:S03]  /*8c00*/  IMAD.MOV.U32 R0, RZ, RZ, 0x7f ;  /* 0x0000007fff007424 */ /* 0x000fc600078e00ff */
[----:B------:R-:W-:Y:S02]  /*8c10*/  LOP3.LUT R4, R6, 0x7fffffff, RZ, 0xc0, !PT ;  /* 0x7fffffff06047812 */ /* 0x000fe400078ec0ff */
[----:B------:R-:W-:Y:S02]  /*8c20*/  SHF.R.U32.HI R5, RZ, 0x18, R6 ;  /* 0x00000018ff057819 */ /* 0x000fe40000011606 */
        /* <DEDUP_REMOVED lines=8> */
.L_x_8174:
[----:B------:R-:W-:Y:S05]  /*8cb0*/  BSYNC.RECONVERGENT B0 ;  /* 0x0000000000007941 */ /* 0x000fea0003800200 */
.L_x_8173:
[----:B------:R-:W-:Y:S01]  /*8cc0*/  LOP3.LUT R5, R0, 0x80, R5, 0xf8, !PT ;  /* 0x0000008000057812 */ /* 0x000fe200078ef805 */
[----:B------:R-:W-:-:S04]  /*8cd0*/  IMAD.MOV.U32 R25, RZ, RZ, R23 ;  /* 0x000000ffff197224 */ /* 0x000fc800078e0017 */
[----:B------:R0:W-:Y:S01]  /*8ce0*/  STG.E.U8 desc[UR36][R8.64], R5 ;  /* 0x0000000508007986 */ /* 0x0001e2000c101124 */
[----:B------:R-:W-:Y:S05]  /*8cf0*/  BRA `(.L_x_8156) ;  /* 0x0000000800207947 */ /* 0x000fea0003800000 */
.L_x_8172:
[----:B------:R-:W-:Y:S01]  /*8d00*/  IMAD.U32 R6, R3, 0x10000, RZ ;  /* 0x0001000003067824 */ /* 0x000fe200078e00ff */
[----:B------:R-:W-:Y:S04]  /*8d10*/  BSSY.RECONVERGENT B0, `(.L_x_8175) ;  /* 0x000000e000007945 */ /* 0x000fe80003800200 */
[----:B------:R-:W-:Y:S02]  /*8d20*/  LOP3.LUT R4, R6, 0x7fffffff, RZ, 0xc0, !PT ;  /* 0x7fffffff06047812 */ /* 0x000fe400078ec0ff */
[----:B------:R-:W-:Y:S02]  /*8d30*/  SHF.R.U32.HI R5, RZ, 0x18, R6 ;  /* 0x00000018ff057819 */ /* 0x000fe40000011606 */
        /* <DEDUP_REMOVED lines=11> */
.L_x_8176:
[----:B------:R-:W-:Y:S05]  /*8df0*/  BSYNC.RECONVERGENT B0 ;  /* 0x0000000000007941 */ /* 0x000fea0003800200 */
.L_x_8175:
[----:B------:R-:W-:Y:S01]  /*8e00*/  LOP3.LUT R5, R0, 0x80, R5, 0xf8, !PT ;  /* 0x0000008000057812 */ /* 0x000fe200078ef805 */
[----:B------:R-:W-:-:S04]  /*8e10*/  IMAD.MOV.U32 R25, RZ, RZ, R23 ;  /* 0x000000ffff197224 */ /* 0x000fc800078e0017 */
[----:B------:R0:W-:Y:S01]  /*8e20*/  STG.E.U8 desc[UR36][R8.64], R5 ;  /* 0x0000000508007986 */ /* 0x0001e2000c101124 */
[----:B------:R-:W-:Y:S05]  /*8e30*/  BRA `(.L_x_8156) ;  /* 0x0000000400d07947 */ /* 0x000fea0003800000 */
.L_x_8171:
[----:B------:R0:W-:Y:S01]  /*8e40*/  STG.E.U16 desc[UR36][R8.64], R3 ;  /* 0x0000000308007986 */ /* 0x0001e2000c101524 */
[----:B------:R-:W-:Y:S01]  /*8e50*/  IMAD.MOV.U32 R25, RZ, RZ, R23 ;  /* 0x000000ffff197224 */ /* 0x000fe200078e0017 */
[----:B------:R-:W-:Y:S06]  /*8e60*/  BRA `(.L_x_8156) ;  /* 0x0000000400c47947 */ /* 0x000fec0003800000 */
.L_x_8168:
[----:B------:R-:W-:-:S13]  /*8e70*/  ISETP.GT.AND P0, PT, R0, 0x1b, PT ;  /* 0x0000001b0000780c */ /* 0x000fda0003f04270 */
[----:B------:R-:W-:Y:S05]  /*8e80*/  @P0 BRA `(.L_x_8177) ;  /* 0x0000000000f40947 */ /* 0x000fea0003800000 */
        /* <DEDUP_REMOVED lines=8> */
[----:B------:R-:W0:Y:S02]  /*8f10*/  F2I.FTZ.U32.TRUNC.NTZ R3, R3 ;  /* 0x0000000300037305 */ /* 0x000e24000021f000 */
[----:B0-----:R0:W-:Y:S01]  /*8f20*/  STG.E.U16 desc[UR36][R8.64], R3 ;  /* 0x0000000308007986 */ /* 0x0011e2000c101524 */
[----:B------:R-:W-:Y:S05]  /*8f30*/  BRA `(.L_x_8156) ;  /* 0x0000000400907947 */ /* 0x000fea0003800000 */
.L_x_8179:
[----:B------:R-:W-:Y:S01]  /*8f40*/  IMAD.U32 R3, R3, 0x10000, RZ ;  /* 0x0001000003037824 */ /* 0x000fe200078e00ff */
[----:B------:R-:W-:Y:S01]  /*8f50*/  BSSY.RECONVERGENT B0, `(.L_x_8180) ;  /* 0x0000014000007945 */ /* 0x000fe20003800200 */
[----:B------:R-:W-:-:S03]  /*8f60*/  IMAD.MOV.U32 R4, RZ, RZ, 0x80 ;  /* 0x00000080ff047424 */ /* 0x000fc600078e00ff */
[----:B------:R-:W-:-:S04]  /*8f70*/  LOP3.LUT R0, R3, 0x7fffffff, RZ, 0xc0, !PT ;  /* 0x7fffffff03007812 */ /* 0x000fc800078ec0ff */
[----:B------:R-:W-:-:S13]  /*8f80*/  ISETP.GT.U32.AND P0, PT, R0, 0x437fffff, PT ;  /* 0x437fffff0000780c */ /* 0x000fda0003f04070 */
[----:B------:R-:W-:Y:S05]  /*8f90*/  @P0 BRA `(.L_x_8181) ;  /* 0x00000000003c0947 */ /* 0x000fea0003800000 */
[----:B------:R-:W-:-:S13]  /*8fa0*/  ISETP.GT.U32.AND P0, PT, R0, 0x3bffffff, PT ;  /* 0x3bffffff0000780c */ /* 0x000fda0003f04070 */
[----:B------:R-:W-:Y:S05]  /*8fb0*/  @P0 BRA `(.L_x_8182) ;  /* 0x0000000000140947 */ /* 0x000fea0003800000 */
[----:B------:R-:W-:Y:S01]  /*8fc0*/  FADD.FTZ R0, R0, 8192 ;  /* 0x4600000000007421 */ /* 0x000fe20000010000 */
[----:B------:R-:W-:-:S04]  /*8fd0*/  PRMT R4, RZ, 0x7610, R4 ;  /* 0x00007610ff047816 */ /* 0x000fc80000000004 */
[----:B------:R-:W-:-:S13]  /*8fe0*/  LOP3.LUT P0, R0, R0, 0xff, RZ, 0xc0, !PT ;  /* 0x000000ff00007812 */ /* 0x000fda000780c0ff */
[----:B------:R-:W-:Y:S05]  /*8ff0*/  @!P0 BRA `(.L_x_8181) ;  /* 0x0000000000248947 */ /* 0x000fea0003800000 */
[----:B------:R-:W-:Y:S05]  /*9000*/  BRA `(.L_x_8183) ;  /* 0x0000000000147947 */ /* 0x000fea0003800000 */
.L_x_8182:
[----:B------:R-:W-:-:S04]  /*9010*/  SHF.R.U32.HI R0, RZ, 0x14, R3 ;  /* 0x00000014ff007819 */ /* 0x000fc80000011603 */
[----:B------:R-:W-:-:S04]  /*9020*/  LOP3.LUT R0, R0, 0x1, RZ, 0xc0, !PT ;  /* 0x0000000100007812 */ /* 0x000fc800078ec0ff */
[----:B------:R-:W-:-:S04]  /*9030*/  IADD3 R0, PT, PT, R3, 0x487ffff, R0 ;  /* 0x0487ffff03007810 */ /* 0x000fc80007ffe000 */
[----:B------:R-:W-:-:S04]  /*9040*/  SHF.R.U32.HI R0, RZ, 0x14, R0 ;  /* 0x00000014ff007819 */ /* 0x000fc80000011600 */
[----:B------:R-:W-:-:S07]  /*9050*/  LOP3.LUT R0, R0, 0xff, RZ, 0xc0, !PT ;  /* 0x000000ff00007812 */ /* 0x000fce00078ec0ff */
.L_x_8183:
[----:B------:R-:W-:-:S04]  /*9060*/  SHF.R.U32.HI R3, RZ, 0x18, R3 ;  /* 0x00000018ff037819 */ /* 0x000fc80000011603 */
[----:B------:R-:W-:-:S04]  /*9070*/  LOP3.LUT R0, R0, 0x80, R3, 0xf8, !PT ;  /* 0x0000008000007812 */ /* 0x000fc800078ef803 */
[----:B------:R-:W-:-:S07]  /*9080*/  PRMT R4, R0, 0x7610, R4 ;  /* 0x0000761000047816 */ /* 0x000fce0000000004 */
.L_x_8181:
[----:B------:R-:W-:Y:S05]  /*9090*/  BSYNC.RECONVERGENT B0 ;  /* 0x0000000000007941 */ /* 0x000fea0003800200 */
.L_x_8180:
[----:B------:R0:W-:Y:S01]  /*90a0*/  STG.E.U8 desc[UR36][R8.64], R4 ;  /* 0x0000000408007986 */ /* 0x0001e2000c101124 */
[----:B------:R-:W-:Y:S01]  /*90b0*/  IMAD.MOV.U32 R25, RZ, RZ, R23 ;  /* 0x000000ffff197224 */ /* 0x000fe200078e0017 */
[----:B------:R-:W-:Y:S06]  /*90c0*/  BRA `(.L_x_8156) ;  /* 0x00000004002c7947 */ /* 0x000fec0003800000 */
.L_x_8178:
        /* <DEDUP_REMOVED lines=13> */
.L_x_8186:
[----:B------:R-:W-:-:S04]  /*91a0*/  SHF.R.U32.HI R0, RZ, 0x15, R3 ;  /* 0x00000015ff007819 */ /* 0x000fc80000011603 */
[----:B------:R-:W-:-:S04]  /*91b0*/  LOP3.LUT R0, R0, 0x1, RZ, 0xc0, !PT ;  /* 0x0000000100007812 */ /* 0x000fc800078ec0ff */
[----:B------:R-:W-:-:S04]  /*91c0*/  IADD3 R0, PT, PT, R3, 0x88fffff, R0 ;  /* 0x088fffff03007810 */ /* 0x000fc80007ffe000 */
[----:B------:R-:W-:-:S04]  /*91d0*/  SHF.R.U32.HI R0, RZ, 0x15, R0 ;  /* 0x00000015ff007819 */ /* 0x000fc80000011600 */
[----:B------:R-:W-:-:S07]  /*91e0*/  LOP3.LUT R0, R0, 0xff, RZ, 0xc0, !PT ;  /* 0x000000ff00007812 */ /* 0x000fce00078ec0ff */
.L_x_8187:
[----:B------:R-:W-:-:S04]  /*91f0*/  SHF.R.U32.HI R3, RZ, 0x18, R3 ;  /* 0x00000018ff037819 */ /* 0x000fc80000011603 */
[----:B------:R-:W-:-:S04]  /*9200*/  LOP3.LUT R0, R0, 0x80, R3, 0xf8, !PT ;  /* 0x0000008000007812 */ /* 0x000fc800078ef803 */
[----:B------:R-:W-:-:S07]  /*9210*/  PRMT R4, R0, 0x7610, R4 ;  /* 0x0000761000047816 */ /* 0x000fce0000000004 */
.L_x_8185:
[----:B------:R-:W-:Y:S05]  /*9220*/  BSYNC.RECONVERGENT B0 ;  /* 0x0000000000007941 */ /* 0x000fea0003800200 */
.L_x_8184:
[----:B------:R4:W-:Y:S01]  /*9230*/  STG.E.U8 desc[UR36][R8.64], R4 ;  /* 0x0000000408007986 */ /* 0x0009e2000c101124 */
[----:B------:R-:W-:Y:S01]  /*9240*/  IMAD.MOV.U32 R25, RZ, RZ, R23 ;  /* 0x000000ffff197224 */ /* 0x000fe200078e0017 */
[----:B------:R-:W-:Y:S06]  /*9250*/  BRA `(.L_x_8156) ;  /* 0x0000000000c87947 */ /* 0x000fec0003800000 */
.L_x_8177:
[----:B------:R-:W-:-:S13]  /*9260*/  ISETP.NE.AND P0, PT, R0, 0x1c, PT ;  /* 0x0000001c0000780c */ /* 0x000fda0003f05270 */
[----:B------:R-:W-:Y:S05]  /*9270*/  @!P0 BRA `(.L_x_8188) ;  /* 0x0000000000b08947 */ /* 0x000fea0003800000 */
[----:B------:R-:W-:-:S13]  /*9280*/  ISETP.NE.AND P0, PT, R0, 0x1d, PT ;  /* 0x0000001d0000780c */ /* 0x000fda0003f05270 */
[----:B------:R-:W-:Y:S05]  /*9290*/  @!P0 BRA `(.L_x_8189) ;  /* 0x0000000000948947 */ /* 0x000fea0003800000 */
[----:B------:R-:W-:-:S13]  /*92a0*/  ISETP.NE.AND P0, PT, R0, 0x2c, PT ;  /* 0x0000002c0000780c */ /* 0x000fda0003f05270 */
[----:B------:R-:W-:Y:S05]  /*92b0*/  @!P0 BRA `(.L_x_8190) ;  /* 0x0000000000488947 */ /* 0x000fea0003800000 */
.L_x_8161:
[----:B------:R-:W-:Y:S01]  /*92c0*/  MOV R14, 0x180 ;  /* 0x00000180000e7802 */ /* 0x000fe20000000f00 */
[----:B------:R-:W0:Y:S01]  /*92d0*/  LDCU.64 UR6, c[0x4][0x170] ;  /* 0x01002e00ff0677ac */ /* 0x000e220008000a00 */
[----:B------:R-:W-:Y:S02]  /*92e0*/  IMAD.MOV.U32 R8, RZ, RZ, 0x65 ;  /* 0x00000065ff087424 */ /* 0x000fe400078e00ff */
[----:B------:R-:W-:Y:S01]  /*92f0*/  IMAD.MOV.U32 R12, RZ, RZ, 0x1 ;  /* 0x00000001ff0c7424 */ /* 0x000fe200078e00ff */
[----:B------:R-:W1:Y:S01]  /*9300*/  LDCU.64 UR8, c[0x4][0x178] ;  /* 0x01002f00ff0877ac */ /* 0x000e620008000a00 */
[----:B------:R-:W2:Y:S01]  /*9310*/  LDC.64 R14, c[0x4][R14] ;  /* 0x010000000e0e7b82 */ /* 0x000ea20000000a00 */
[----:B------:R-:W-:Y:S01]  /*9320*/  IMAD.MOV.U32 R13, RZ, RZ, RZ ;  /* 0x000000ffff0d7224 */ /* 0x000fe200078e00ff */
[----:B------:R-:W4:Y:S01]  /*9330*/  LDCU.64 UR4, c[0x4][0x80] ;  /* 0x01001000ff0477ac */ /* 0x000f220008000a00 */
[----:B0-----:R-:W-:Y:S02]  /*9340*/  IMAD.U32 R4, RZ, RZ, UR6 ;  /* 0x00000006ff047e24 */ /* 0x001fe4000f8e00ff */
[----:B------:R-:W-:-:S02]  /*9350*/  IMAD.U32 R5, RZ, RZ, UR7 ;  /* 0x00000007ff057e24 */ /* 0x000fc4000f8e00ff */
[----:B-1----:R-:W-:Y:S02]  /*9360*/  IMAD.U32 R6, RZ, RZ, UR8 ;  /* 0x00000008ff067e24 */ /* 0x002fe4000f8e00ff */
[----:B------:R-:W-:Y:S02]  /*9370*/  IMAD.U32 R7, RZ, RZ, UR9 ;  /* 0x00000009ff077e24 */ /* 0x000fe4000f8e00ff */
[----:B----4-:R-:W-:Y:S02]  /*9380*/  IMAD.U32 R10, RZ, RZ, UR4 ;  /* 0x00000004ff0a7e24 */ /* 0x010fe4000f8e00ff */
[----:B------:R-:W-:-:S07]  /*9390*/  IMAD.U32 R11, RZ, RZ, UR5 ;  /* 0x00000005ff0b7e24 */ /* 0x000fce000f8e00ff */
[----:B------:R-:W-:-:S07]  /*93a0*/  LEPC R20, `(.L_x_8191) ;  /* 0x000000001014794e */ /* 0x000fce0000000000 */
[----:B--23--:R-:W-:Y:S05]  /*93b0*/  CALL.ABS.NOINC R14 ;  /* 0x000000000e007343 */ /* 0x00cfea0003c00000 */
.L_x_8191:
[----:B------:R-:W-:Y:S01]  /*93c0*/  IMAD.MOV.U32 R25, RZ, RZ, R23 ;  /* 0x000000ffff197224 */ /* 0x000fe200078e0017 */
[----:B------:R-:W-:Y:S06]  /*93d0*/  BRA `(.L_x_8156) ;  /* 0x0000000000687947 */ /* 0x000fec0003800000 */
.L_x_8190:
[----:B------:R-:W-:Y:S02]  /*93e0*/  IMAD.U32 R4, R3, 0x10000, RZ ;  /* 0x0001000003047824 */ /* 0x000fe400078e00ff */
[----:B------:R-:W-:-:S03]  /*93f0*/  IMAD.MOV.U32 R25, RZ, RZ, R23 ;  /* 0x000000ffff197224 */ /* 0x000fc600078e0017 */
[----:B------:R-:W-:-:S04]  /*9400*/  SHF.R.U32.HI R5, RZ, 0x17, R4 ;  /* 0x00000017ff057819 */ /* 0x000fc80000011604 */
[----:B------:R-:W-:-:S04]  /*9410*/  LOP3.LUT R3, R5, 0xff, RZ, 0xc0, !PT ;  /* 0x000000ff05037812 */ /* 0x000fc800078ec0ff */
[----:B------:R-:W-:-:S13]  /*9420*/  ISETP.NE.AND P2, PT, R3, 0xff, PT ;  /* 0x000000ff0300780c */ /* 0x000fda0003f45270 */
[--C-:B------:R-:W-:Y:S02]  /*9430*/  @P2 SHF.R.U32.HI R0, RZ, 0x16, R4.reuse ;  /* 0x00000016ff002819 */ /* 0x100fe40000011604 */
[----:B------:R-:W-:Y:S01]  /*9440*/  @P2 LOP3.LUT P0, RZ, R3, 0x3fffff, R4, 0xf8, !PT ;  /* 0x003fffff03ff2812 */ /* 0x000fe2000780f804 */
[----:B------:R-:W-:Y:S01]  /*9450*/  IMAD.MOV.U32 R3, RZ, RZ, 0xff ;  /* 0x000000ffff037424 */ /* 0x000fe200078e00ff */
        /* <DEDUP_REMOVED lines=9> */
.L_x_8189:
[----:B------:R-:W-:Y:S02]  /*94f0*/  IMAD.U32 R4, R3, 0x10000, RZ ;  /* 0x0001000003047824 */ /* 0x000fe400078e00ff */
[----:B------:R-:W-:-:S04]  /*9500*/  IMAD.MOV.U32 R25, RZ, RZ, R23 ;  /* 0x000000ffff197224 */ /* 0x000fc800078e0017 */
[----:B------:R-:W0:Y:S02]  /*9510*/  F2I.U64.TRUNC R4, R4 ;  /* 0x0000000400047311 */ /* 0x000e24000020d800 */
[----:B0-----:R0:W-:Y:S01]  /*9520*/  STG.E.64 desc[UR36][R8.64], R4 ;  /* 0x0000000408007986 */ /* 0x0011e2000c101b24 */
[----:B------:R-:W-:Y:S05]  /*9530*/  BRA `(.L_x_8156) ;  /* 0x0000000000107947 */ /* 0x000fea0003800000 */
.L_x_8188:
[----:B------:R-:W-:Y:S02]  /*9540*/  IMAD.U32 R3, R3, 0x10000, RZ ;  /* 0x0001000003037824 */ /* 0x000fe400078e00ff */
[----:B------:R-:W-:-:S04]  /*9550*/  IMAD.MOV.U32 R25, RZ, RZ, R23 ;  /* 0x000000ffff197224 */ /* 0x000fc800078e0017 */
[----:B------:R-:W0:Y:S02]  /*9560*/  F2I.FTZ.U32.TRUNC.NTZ R3, R3 ;  /* 0x0000000300037305 */ /* 0x000e24000021f000 */
[----:B0-----:R0:W-:Y:S02]  /*9570*/  STG.E desc[UR36][R8.64], R3 ;  /* 0x0000000308007986 */ /* 0x0011e4000c101924 */
.L_x_8156:
[----:B------:R-:W-:Y:S05]  /*9580*/  BSYNC.RECONVERGENT B6 ;  /* 0x0000000000067941 */ /* 0x000fea0003800200 */
.L_x_8155:
[----:B------:R-:W-:Y:S01]  /*9590*/  ISETP.GE.AND P0, PT, R25, R16, PT ;  /* 0x000000101900720c */ /* 0x000fe20003f06270 */
[----:B------:R-:W-:-:S12]  /*95a0*/  BSSY.RECONVERGENT B6, `(.L_x_8192) ;  /* 0x00001f0000067945 */ /* 0x000fd80003800200 */
[----:B------:R-:W-:Y:S05]  /*95b0*/  @P0 BRA `(.L_x_8193) ;  /* 0x0000001c00b80947 */ /* 0x000fea0003800000 */
[----:B------:R-:W5:Y:S01]  /*95c0*/  LDCU UR4, c[0x0][0x3c4] ;  /* 0x00007880ff0477ac */ /* 0x000f620008000800 */
[----:B0---4-:R-:W0:Y:S01]  /*95d0*/  LDC.64 R8, c[0x0][0x398] ;  /* 0x0000e600ff087b82 */ /* 0x011e220000000a00 */
[----:B--2---:R-:W-:Y:S01]  /*95e0*/  IMAD R0, R2, 0x200, R25 ;  /* 0x0000020002007824 */ /* 0x004fe200078e0219 */
[----:B-1----:R-:W-:-:S03]  /*95f0*/  PRMT R4, R18, 0x9910, RZ ;  /* 0x0000991012047816 */ /* 0x002fc600000000ff */
[----:B-----5:R-:W-:Y:S02]  /*9600*/  IMAD R3, R0, UR4, RZ ;  /* 0x0000000400037c24 */ /* 0x020fe4000f8e02ff */
[----:B------:R-:W-:-:S05]  /*9610*/  IMAD.MOV.U32 R0, RZ, RZ, R4 ;  /* 0x000000ffff007224 */ /* 0x000fca00078e0004 */
[----:B------:R-:W-:Y:S02]  /*9620*/  ISETP.GT.AND P1, PT, R0, 0x9, PT ;  /* 0x000000090000780c */ /* 0x000fe40003f24270 */
[----:B0-----:R-:W-:-:S05]  /*9630*/  IADD3 R8, P0, PT, R3, R8, RZ ;  /* 0x0000000803087210 */ /* 0x001fca0007f1e0ff */
        /* <DEDUP_REMOVED lines=10> */
[----:B---3--:R-:W-:-:S04]  /*96e0*/  IMAD.U32 R22, R22, 0x10000, RZ ;  /* 0x0001000016167824 */ /* 0x008fc800078e00ff */
[----:B------:R-:W0:Y:S02]  /*96f0*/  F2I.FTZ.TRUNC.NTZ R3, R22 ;  /* 0x0000001600037305 */ /* 0x000e24000021f100 */
[----:B0-----:R0:W-:Y:S01]  /*9700*/  STG.E.U8 desc[UR36][R8.64], R3 ;  /* 0x0000000308007986 */ /* 0x0011e2000c101124 */
[----:B------:R-:W-:Y:S05]  /*9710*/  BRA `(.L_x_8199) ;  /* 0x0000000c007c7947 */ /* 0x000fea0003800000 */
.L_x_8197:
[----:B---3--:R-:W-:-:S06]  /*9720*/  IMAD.U32 R5, R22, 0x10000, RZ ;  /* 0x0001000016057824 */ /* 0x008fcc00078e00ff */
[----:B------:R-:W0:Y:S02]  /*9730*/  F2I.S64.TRUNC R4, R5 ;  /* 0x0000000500047311 */ /* 0x000e24000020d900 */
[----:B0-----:R0:W-:Y:S01]  /*9740*/  STG.E.U8 desc[UR36][R8.64], R4 ;  /* 0x0000000408007986 */ /* 0x0011e2000c101124 */
[----:B------:R-:W-:Y:S05]  /*9750*/  BRA `(.L_x_8199) ;  /* 0x0000000c006c7947 */ /* 0x000fea0003800000 */
.L_x_8196:
[----:B------:R-:W-:-:S13]  /*9760*/  ISETP.NE.AND P0, PT, R0, 0x2, PT ;  /* 0x000000020000780c */ /* 0x000fda0003f05270 */
[----:B------:R-:W-:Y:S05]  /*9770*/  @!P0 BRA `(.L_x_8200) ;  /* 0x0000000000308947 */ /* 0x000fea0003800000 */
[----:B------:R-:W-:-:S13]  /*9780*/  ISETP.NE.AND P0, PT, R0, 0x3, PT ;  /* 0x000000030000780c */ /* 0x000fda0003f05270 */
[----:B------:R-:W-:Y:S05]  /*9790*/  @!P0 BRA `(.L_x_8201) ;  /* 0x0000000000188947 */ /* 0x000fea0003800000 */
[----:B------:R-:W-:-:S13]  /*97a0*/  ISETP.NE.AND P0, PT, R0, 0x4, PT ;  /* 0x000000040000780c */ /* 0x000fda0003f05270 */
[----:B------:R-:W-:Y:S05]  /*97b0*/  @P0 BRA `(.L_x_8198) ;  /* 0x0000000800780947 */ /* 0x000fea0003800000 */
[----:B---3--:R-:W-:-:S06]  /*97c0*/  IMAD.U32 R4, R22, 0x10000, RZ ;  /* 0x0001000016047824 */ /* 0x008fcc00078e00ff */
[----:B------:R-:W0:Y:S02]  /*97d0*/  F2I.S64.TRUNC R4, R4 ;  /* 0x0000000400047311 */ /* 0x000e24000020d900 */
[----:B0-----:R0:W-:Y:S01]  /*97e0*/  STG.E.64 desc[UR36][R8.64], R4 ;  /* 0x0000000408007986 */ /* 0x0011e2000c101b24 */
[----:B------:R-:W-:Y:S05]  /*97f0*/  BRA `(.L_x_8199) ;  /* 0x0000000c00447947 */ /* 0x000fea0003800000 */
.L_x_8201:
[----:B---3--:R-:W-:-:S04]  /*9800*/  IMAD.U32 R22, R22, 0x10000, RZ ;  /* 0x0001000016167824 */ /* 0x008fc800078e00ff */
[----:B------:R-:W0:Y:S02]  /*9810*/  F2I.FTZ.TRUNC.NTZ R3, R22 ;  /* 0x0000001600037305 */ /* 0x000e24000021f100 */
[----:B0-----:R0:W-:Y:S01]  /*9820*/  STG.E desc[UR36][R8.64], R3 ;  /* 0x0000000308007986 */ /* 0x0011e2000c101924 */
[----:B------:R-:W-:Y:S05]  /*9830*/  BRA `(.L_x_8199) ;  /* 0x0000000c00347947 */ /* 0x000fea0003800000 */
.L_x_8200:
[----:B---3--:R-:W-:-:S04]  /*9840*/  IMAD.U32 R22, R22, 0x10000, RZ ;  /* 0x0001000016167824 */ /* 0x008fc800078e00ff */
[----:B------:R-:W0:Y:S02]  /*9850*/  F2I.FTZ.TRUNC.NTZ R3, R22 ;  /* 0x0000001600037305 */ /* 0x000e24000021f100 */
[----:B0-----:R0:W-:Y:S01]  /*9860*/  STG.E.U16 desc[UR36][R8.64], R3 ;  /* 0x0000000308007986 */ /* 0x0011e2000c101524 */
[----:B------:R-:W-:Y:S05]  /*9870*/  BRA `(.L_x_8199) ;  /* 0x0000000c00247947 */ /* 0x000fea0003800000 */
.L_x_8195:
[----:B------:R-:W-:-:S13]  /*9880*/  ISETP.GT.AND P0, PT, R0, 0x6, PT ;  /* 0x000000060000780c */ /* 0x000fda0003f04270 */
[----:B------:R-:W-:Y:S05]  /*9890*/  @P0 BRA `(.L_x_8202) ;  /* 0x00000000002c0947 */ /* 0x000fea0003800000 */
[----:B------:R-:W-:-:S13]  /*98a0*/  ISETP.NE.AND P0, PT, R0, 0x5, PT ;  /* 0x000000050000780c */ /* 0x000fda0003f05270 */
[----:B------:R-:W-:Y:S05]  /*98b0*/  @!P0 BRA `(.L_x_8203) ;  /* 0x0000000000148947 */ /* 0x000fea0003800000 */
[----:B------:R-:W-:-:S13]  /*98c0*/  ISETP.NE.AND P0, PT, R0, 0x6, PT ;  /* 0x000000060000780c */ /* 0x000fda0003f05270 */
[----:B------:R-:W-:Y:S05]  /*98d0*/  @P0 BRA `(.L_x_8198) ;  /* 0x0000000800300947 */ /* 0x000fea0003800000 */
[----:B---3--:R-:W-:-:S05]  /*98e0*/  IMAD.U32 R3, R22, 0x10000, RZ ;  /* 0x0001000016037824 */ /* 0x008fca00078e00ff */
[----:B------:R0:W-:Y:S01]  /*98f0*/  STG.E desc[UR36][R8.64], R3 ;  /* 0x0000000308007986 */ /* 0x0001e2000c101924 */
[----:B------:R-:W-:Y:S05]  /*9900*/  BRA `(.L_x_8199) ;  /* 0x0000000c00007947 */ /* 0x000fea0003800000 */
.L_x_8203:
[----:B---3--:R-:W-:-:S05]  /*9910*/  IMAD.U32 R0, R22, 0x10000, RZ ;  /* 0x0001000016007824 */ /* 0x008fca00078e00ff */
[----:B------:R-:W-:-:S05]  /*9920*/  F2FP.F16.F32.PACK_AB R0, RZ, R0 ;  /* 0x00000000ff00723e */ /* 0x000fca00000000ff */
[----:B------:R0:W-:Y:S01]  /*9930*/  STG.E.U16 desc[UR36][R8.64], R0 ;  /* 0x0000000008007986 */ /* 0x0001e2000c101524 */
[----:B------:R-:W-:Y:S05]  /*9940*/  BRA `(.L_x_8199) ;  /* 0x0000000800f07947 */ /* 0x000fea0003800000 */
.L_x_8202:
[----:B------:R-:W-:-:S13]  /*9950*/  ISETP.NE.AND P0, PT, R0, 0x7, PT ;  /* 0x000000070000780c */ /* 0x000fda0003f05270 */
[----:B------:R-:W-:Y:S05]  /*9960*/  @!P0 BRA `(.L_x_8204) ;  /* 0x0000000000348947 */ /* 0x000fea0003800000 */
[----:B------:R-:W-:-:S13]  /*9970*/  ISETP.NE.AND P0, PT, R0, 0x8, PT ;  /* 0x000000080000780c */ /* 0x000fda0003f05270 */
[----:B------:R-:W-:Y:S05]  /*9980*/  @!P0 BRA `(.L_x_8205) ;  /* 0x0000000000188947 */ /* 0x000fea0003800000 */
[----:B------:R-:W-:-:S13]  /*9990*/  ISETP.NE.AND P0, PT, R0, 0x9, PT ;  /* 0x000000090000780c */ /* 0x000fda0003f05270 */
[----:B------:R-:W-:Y:S05]  /*99a0*/  @P0 BRA `(.L_x_8198) ;  /* 0x0000000400fc0947 */ /* 0x000fea0003800000 */
[----:B---3--:R-:W-:Y:S02]  /*99b0*/  IMAD.U32 R22, R22, 0x10000, RZ ;  /* 0x0001000016167824 */ /* 0x008fe400078e00ff */
[----:B------:R-:W-:-:S05]  /*99c0*/  IMAD.MOV.U32 R23, RZ, RZ, RZ ;  /* 0x000000ffff177224 */ /* 0x000fca00078e00ff */
[----:B------:R0:W-:Y:S01]  /*99d0*/  STG.E.64 desc[UR36][R8.64], R22 ;  /* 0x0000001608007986 */ /* 0x0001e2000c101b24 */
[----:B------:R-:W-:Y:S05]  /*99e0*/  BRA `(.L_x_8199) ;  /* 0x0000000800c87947 */ /* 0x000fea0003800000 */
.L_x_8205:
[----:B---3--:R-:W-:-:S05]  /*99f0*/  IMAD.U32 R22, R22, 0x10000, RZ ;  /* 0x0001000016167824 */ /* 0x008fca00078e00ff */
[----:B------:R-:W-:-:S04]  /*9a00*/  F2FP.F16.F32.PACK_AB R3, RZ, R22 ;  /* 0x00000016ff03723e */ /* 0x000fc800000000ff */
[----:B------:R-:W-:-:S05]  /*9a10*/  PRMT R3, R3, 0x5410, RZ ;  /* 0x0000541003037816 */ /* 0x000fca00000000ff */
[----:B------:R0:W-:Y:S01]  /*9a20*/  STG.E desc[UR36][R8.64], R3 ;  /* 0x0000000308007986 */ /* 0x0001e2000c101924 */
[----:B------:R-:W-:Y:S05]  /*9a30*/  BRA `(.L_x_8199) ;  /* 0x0000000800b47947 */ /* 0x000fea0003800000 */
.L_x_8204:
[----:B---3--:R-:W-:-:S04]  /*9a40*/  IMAD.U32 R4, R22, 0x10000, RZ ;  /* 0x0001000016047824 */ /* 0x008fc800078e00ff */
[----:B------:R-:W-:-:S06]  /*9a50*/  FMUL.FTZ R4, R4, 1 ;  /* 0x3f80000004047820 */ /* 0x000fcc0000410000 */
[----:B------:R-:W0:Y:S02]  /*9a60*/  F2F.F64.F32 R4, R4 ;  /* 0x0000000400047310 */ /* 0x000e240000201800 */
[----:B0-----:R0:W-:Y:S01]  /*9a70*/  STG.E.64 desc[UR36][R8.64], R4 ;  /* 0x0000000408007986 */ /* 0x0011e2000c101b24 */
[----:B------:R-:W-:Y:S05]  /*9a80*/  BRA `(.L_x_8199) ;  /* 0x0000000800a07947 */ /* 0x000fea0003800000 */
.L_x_8194:
[----:B------:R-:W-:-:S13]  /*9a90*/  ISETP.GT.AND P0, PT, R0, 0x18, PT ;  /* 0x000000180000780c */ /* 0x000fda0003f04270 */
[----:B------:R-:W-:Y:S05]  /*9aa0*/  @!P0 BRA `(.L_x_8206) ;  /* 0x0000000400608947 */ /* 0x000fea0003800000 */
        /* <DEDUP_REMOVED lines=8> */
[----:B---3--:R-:W-:-:S06]  /*9b30*/  IMAD.U32 R3, R22, 0x10000, RZ ;  /* 0x0001000016037824 */ /* 0x008fcc00078e00ff */
[----:B------:R-:W0:Y:S02]  /*9b40*/  F2I.FTZ.U32.TRUNC.NTZ R3, R3 ;  /* 0x0000000300037305 */ /* 0x000e24000021f000 */
[----:B0-----:R0:W-:Y:S01]  /*9b50*/  STG.E.U16 desc[UR36][R8.64], R3 ;  /* 0x0000000308007986 */ /* 0x0011e2000c101524 */
[----:B------:R-:W-:Y:S05]  /*9b60*/  BRA `(.L_x_8199) ;  /* 0x0000000800687947 */ /* 0x000fea0003800000 */
.L_x_8209:
[----:B---3--:R-:W-:Y:S01]  /*9b70*/  IMAD.U32 R5, R22, 0x10000, RZ ;  /* 0x0001000016057824 */ /* 0x008fe200078e00ff */
        /* <DEDUP_REMOVED lines=16> */
.L_x_8212:
[----:B------:R-:W-:-:S04]  /*9c80*/  SHF.R.U32.HI R3, RZ, 0x18, R5 ;  /* 0x00000018ff037819 */ /* 0x000fc80000011605 */
[----:B------:R-:W-:-:S04]  /*9c90*/  LOP3.LUT R0, R0, 0x80, R3, 0xf8, !PT ;  /* 0x0000008000007812 */ /* 0x000fc800078ef803 */
[----:B------:R-:W-:-:S07]  /*9ca0*/  PRMT R4, R0, 0x7610, R4 ;  /* 0x0000761000047816 */ /* 0x000fce0000000004 */
.L_x_8211:
[----:B------:R-:W-:Y:S05]  /*9cb0*/  BSYNC.RECONVERGENT B0 ;  /* 0x0000000000007941 */ /* 0x000fea0003800200 */
.L_x_8210:
[----:B------:R0:W-:Y:S01]  /*9cc0*/  STG.E.U8 desc[UR36][R8.64], R4 ;  /* 0x0000000408007986 */ /* 0x0001e2000c101124 */
[----:B------:R-:W-:Y:S05]  /*9cd0*/  BRA `(.L_x_8199) ;  /* 0x00000008000c7947 */ /* 0x000fea0003800000 */
.L_x_8208:
        /* <DEDUP_REMOVED lines=17> */
.L_x_8215:
[----:B------:R-:W-:-:S04]  /*9df0*/  SHF.R.U32.HI R3, RZ, 0x18, R5 ;  /* 0x00000018ff037819 */ /* 0x000fc80000011605 */
[----:B------:R-:W-:-:S04]  /*9e00*/  LOP3.LUT R0, R0, 0x80, R3, 0xf8, !PT ;  /* 0x0000008000007812 */ /* 0x000fc800078ef803 */
[----:B------:R-:W-:-:S07]  /*9e10*/  PRMT R4, R0, 0x7610, R4 ;  /* 0x0000761000047816 */ /* 0x000fce0000000004 */
.L_x_8214:
[----:B------:R-:W-:Y:S05]  /*9e20*/  BSYNC.RECONVERGENT B0 ;  /* 0x0000000000007941 */ /* 0x000fea0003800200 */
.L_x_8213:
[----:B------:R0:W-:Y:S01]  /*9e30*/  STG.E.U8 desc[UR36][R8.64], R4 ;  /* 0x0000000408007986 */ /* 0x0001e2000c101124 */
[----:B------:R-:W-:Y:S05]  /*9e40*/  BRA `(.L_x_8199) ;  /* 0x0000000400b07947 */ /* 0x000fea0003800000 */
.L_x_8207:
[----:B------:R-:W-:-:S13]  /*9e50*/  ISETP.NE.AND P0, PT, R0, 0x1c, PT ;  /* 0x0000001c0000780c */ /* 0x000fda0003f05270 */
[----:B------:R-:W-:Y:S05]  /*9e60*/  @!P0 BRA `(.L_x_8216) ;  /* 0x0000000000608947 */ /* 0x000fea0003800000 */
[----:B------:R-:W-:-:S13]  /*9e70*/  ISETP.NE.AND P0, PT, R0, 0x1d, PT ;  /* 0x0000001d0000780c */ /* 0x000fda0003f05270 */
[----:B------:R-:W-:Y:S05]  /*9e80*/  @!P0 BRA `(.L_x_8217) ;  /* 0x0000000000488947 */ /* 0x000fea0003800000 */
[----:B------:R-:W-:-:S13]  /*9e90*/  ISETP.NE.AND P0, PT, R0, 0x2c, PT ;  /* 0x0000002c0000780c */ /* 0x000fda0003f05270 */
[----:B------:R-:W-:Y:S05]  /*9ea0*/  @P0 BRA `(.L_x_8198) ;  /* 0x0000000000bc0947 */ /* 0x000fea0003800000 */
[----:B---3--:R-:W-:-:S05]  /*9eb0*/  IMAD.U32 R22, R22, 0x10000, RZ ;  /* 0x0001000016167824 */ /* 0x008fca00078e00ff */
        /* <DEDUP_REMOVED lines=15> */
.L_x_8217:
[----:B---3--:R-:W-:-:S06]  /*9fb0*/  IMAD.U32 R4, R22, 0x10000, RZ ;  /* 0x0001000016047824 */ /* 0x008fcc00078e00ff */
[----:B------:R-:W0:Y:S02]  /*9fc0*/  F2I.U64.TRUNC R4, R4 ;  /* 0x0000000400047311 */ /* 0x000e24000020d800 */
[----:B0-----:R0:W-:Y:S01]  /*9fd0*/  STG.E.64 desc[UR36][R8.64], R4 ;  /* 0x0000000408007986 */ /* 0x0011e2000c101b24 */
[----:B------:R-:W-:Y:S05]  /*9fe0*/  BRA `(.L_x_8199) ;  /* 0x0000000400487947 */ /* 0x000fea0003800000 */
.L_x_8216:
[----:B---3--:R-:W-:-:S04]  /*9ff0*/  IMAD.U32 R22, R22, 0x10000, RZ ;  /* 0x0001000016167824 */ /* 0x008fc800078e00ff */
[----:B------:R-:W0:Y:S02]  /*a000*/  F2I.FTZ.U32.TRUNC.NTZ R3, R22 ;  /* 0x0000001600037305 */ /* 0x000e24000021f000 */
[----:B0-----:R0:W-:Y:S01]  /*a010*/  STG.E desc[UR36][R8.64], R3 ;  /* 0x0000000308007986 */ /* 0x0011e2000c101924 */
[----:B------:R-:W-:Y:S05]  /*a020*/  BRA `(.L_x_8199) ;  /* 0x0000000400387947 */ /* 0x000fea0003800000 */
.L_x_8206:
[----:B------:R-:W-:-:S13]  /*a030*/  ISETP.GT.AND P0, PT, R0, 0xe, PT ;  /* 0x0000000e0000780c */ /* 0x000fda0003f04270 */
[----:B------:R-:W-:Y:S05]  /*a040*/  @P0 BRA `(.L_x_8218) ;  /* 0x00000000003c0947 */ /* 0x000fea0003800000 */
[----:B------:R-:W-:-:S13]  /*a050*/  ISETP.NE.AND P0, PT, R0, 0xa, PT ;  /* 0x0000000a0000780c */ /* 0x000fda0003f05270 */
[----:B------:R-:W-:Y:S05]  /*a060*/  @!P0 BRA `(.L_x_8219) ;  /* 0x00000000001c8947 */ /* 0x000fea0003800000 */
[----:B------:R-:W-:-:S13]  /*a070*/  ISETP.NE.AND P0, PT, R0, 0xb, PT ;  /* 0x0000000b0000780c */ /* 0x000fda0003f05270 */
[----:B------:R-:W-:Y:S05]  /*a080*/  @P0 BRA `(.L_x_8198) ;  /* 0x0000000000440947 */ /* 0x000fea0003800000 */
[----:B---3--:R-:W-:-:S05]  /*a090*/  IMAD.U32 R22, R22, 0x10000, RZ ;  /* 0x0001000016167824 */ /* 0x008fca00078e00ff */
[----:B------:R-:W-:-:S04]  /*a0a0*/  FSETP.NEU.FTZ.AND P0, PT, R22, RZ, PT ;  /* 0x000000ff1600720b */ /* 0x000fc80003f1d000 */
[----:B------:R-:W-:-:S05]  /*a0b0*/  SEL R3, RZ, 0x1, !P0 ;  /* 0x00000001ff037807 */ /* 0x000fca0004000000 */
[----:B------:R3:W-:Y:S01]  /*a0c0*/  STG.E.U8 desc[UR36][R8.64], R3 ;  /* 0x0000000308007986 */ /* 0x0007e2000c101124 */
[----:B------:R-:W-:Y:S05]  /*a0d0*/  BRA `(.L_x_8199) ;  /* 0x00000004000c7947 */ /* 0x000fea0003800000 */
.L_x_8219:
[----:B---3--:R-:W-:Y:S01]  /*a0e0*/  IMAD.U32 R22, R22, 0x10000, RZ ;  /* 0x0001000016167824 */ /* 0x008fe200078e00ff */
[----:B------:R-:W-:-:S03]  /*a0f0*/  CS2R R6, SRZ ;  /* 0x0000000000067805 */ /* 0x000fc6000001ff00 */
[----:B------:R-:W-:-:S06]  /*a100*/  FMUL.FTZ R4, R22, 1 ;  /* 0x3f80000016047820 */ /* 0x000fcc0000410000 */
[----:B------:R-:W0:Y:S02]  /*a110*/  F2F.F64.F32 R4, R4 ;  /* 0x0000000400047310 */ /* 0x000e240000201800 */
[----:B0-----:R4:W-:Y:S01]  /*a120*/  STG.E.128 desc[UR36][R8.64], R4 ;  /* 0x0000000408007986 */ /* 0x0019e2000c101d24 */
[----:B------:R-:W-:Y:S05]  /*a130*/  BRA `(.L_x_8199) ;  /* 0x0000000000f47947 */ /* 0x000fea0003800000 */
.L_x_8218:
[----:B------:R-:W-:-:S13]  /*a140*/  ISETP.NE.AND P0, PT, R0, 0xf, PT ;  /* 0x0000000f0000780c */ /* 0x000fda0003f05270 */
[----:B------:R-:W-:Y:S05]  /*a150*/  @!P0 BRA `(.L_x_8220) ;  /* 0x0000000000e88947 */ /* 0x000fea0003800000 */
[----:B------:R-:W-:-:S13]  /*a160*/  ISETP.NE.AND P0, PT, R0, 0x17, PT ;  /* 0x000000170000780c */ /* 0x000fda0003f05270 */
[----:B------:R-:W-:Y:S05]  /*a170*/  @!P0 BRA `(.L_x_8221) ;  /* 0x0000000000908947 */ /* 0x000fea0003800000 */
[----:B------:R-:W-:-:S13]  /*a180*/  ISETP.NE.AND P0, PT, R0, 0x18, PT ;  /* 0x000000180000780c */ /* 0x000fda0003f05270 */
[----:B------:R-:W-:Y:S05]  /*a190*/  @!P0 BRA `(.L_x_8222) ;  /* 0x0000000000448947 */ /* 0x000fea0003800000 */
.L_x_8198:
        /* <DEDUP_REMOVED lines=16> */
.L_x_8223:
[----:B------:R-:W-:Y:S05]  /*a2a0*/  BRA `(.L_x_8199) ;  /* 0x0000000000987947 */ /* 0x000fea0003800000 */
.L_x_8222:
[----:B---3--:R-:W-:Y:S01]  /*a2b0*/  IMAD.U32 R5, R22, 0x10000, RZ ;  /* 0x0001000016057824 */ /* 0x008fe200078e00ff */
[----:B------:R-:W-:Y:S01]  /*a2c0*/  BSSY.RECONVERGENT B0, `(.L_x_8224) ;  /* 0x000000c000007945 */ /* 0x000fe20003800200 */
[----:B------:R-:W-:-:S03]  /*a2d0*/  IMAD.MOV.U32 R0, RZ, RZ, 0x7f ;  /* 0x0000007fff007424 */ /* 0x000fc600078e00ff */
        /* <DEDUP_REMOVED lines=10> */
.L_x_8225:
[----:B------:R-:W-:Y:S05]  /*a380*/  BSYNC.RECONVERGENT B0 ;  /* 0x0000000000007941 */ /* 0x000fea0003800200 */
.L_x_8224:
[----:B------:R-:W-:-:S05]  /*a390*/  LOP3.LUT R3, R0, 0x80, R3, 0xf8, !PT ;  /* 0x0000008000037812 */ /* 0x000fca00078ef803 */
[----:B------:R2:W-:Y:S01]  /*a3a0*/  STG.E.U8 desc[UR36][R8.64], R3 ;  /* 0x0000000308007986 */ /* 0x0005e2000c101124 */
[----:B------:R-:W-:Y:S05]  /*a3b0*/  BRA `(.L_x_8199) ;  /* 0x0000000000547947 */ /* 0x000fea0003800000 */
.L_x_8221:
[----:B---3--:R-:W-:Y:S01]  /*a3c0*/  IMAD.U32 R3, R22, 0x10000, RZ ;  /* 0x0001000016037824 */ /* 0x008fe200078e00ff */
        /* <DEDUP_REMOVED lines=11> */
.L_x_8227:
[----:B------:R-:W-:Y:S01]  /*a480*/  IMAD.MOV.U32 R0, RZ, RZ, 0x7f ;  /* 0x0000007fff007424 */ /* 0x000fe200078e00ff */
[----:B------:R-:W-:-:S04]  /*a490*/  ISETP.GT.U32.AND P0, PT, R4, 0x7f800000, PT ;  /* 0x7f8000000400780c */ /* 0x000fc80003f04070 */
[----:B------:R-:W-:-:S09]  /*a4a0*/  SEL R0, R0, 0x7c, P0 ;  /* 0x0000007c00007807 */ /* 0x000fd20000000000 */
.L_x_8228:
[----:B------:R-:W-:Y:S05]  /*a4b0*/  BSYNC.RECONVERGENT B0 ;  /* 0x0000000000007941 */ /* 0x000fea0003800200 */
.L_x_8226:
[----:B------:R-:W-:-:S04]  /*a4c0*/  SHF.R.U32.HI R3, RZ, 0x18, R3 ;  /* 0x00000018ff037819 */ /* 0x000fc80000011603 */
[----:B------:R-:W-:-:S05]  /*a4d0*/  LOP3.LUT R3, R0, 0x80, R3, 0xf8, !PT ;  /* 0x0000008000037812 */ /* 0x000fca00078ef803 */
[----:B------:R1:W-:Y:S01]  /*a4e0*/  STG.E.U8 desc[UR36][R8.64], R3 ;  /* 0x0000000308007986 */ /* 0x0003e2000c101124 */
[----:B------:R-:W-:Y:S05]  /*a4f0*/  BRA `(.L_x_8199) ;  /* 0x0000000000047947 */ /* 0x000fea0003800000 */
.L_x_8220:
[----:B---3--:R0:W-:Y:S02]  /*a500*/  STG.E.U16 desc[UR36][R8.64], R22 ;  /* 0x0000001608007986 */ /* 0x0081e4000c101524 */
.L_x_8199:
[----:B------:R-:W-:-:S05]  /*a510*/  VIADD R25, R25, 0x80 ;  /* 0x0000008019197836 */ /* 0x000fca0000000000 */
[----:B------:R-:W-:-:S13]  /*a520*/  ISETP.GE.AND P0, PT, R25, R16, PT ;  /* 0x000000101900720c */ /* 0x000fda0003f06270 */
[----:B------:R-:W-:Y:S05]  /*a530*/  @P0 BRA `(.L_x_8193) ;  /* 0x0000000c00d80947 */ /* 0x000fea0003800000 */
[----:B------:R-:W5:Y:S01]  /*a540*/  LDCU UR4, c[0x0][0x3c4] ;  /* 0x00007880ff0477ac */ /* 0x000f620008000800 */
[----:B01234-:R-:W0:Y:S01]  /*a550*/  LDC.64 R8, c[0x0][0x398] ;  /* 0x0000e600ff087b82 */ /* 0x01fe220000000a00 */
[----:B------:R-:W-:Y:S01]  /*a560*/  IMAD R0, R2, 0x200, R25 ;  /* 0x0000020002007824 */ /* 0x000fe200078e0219 */
[----:B------:R-:W-:-:S03]  /*a570*/  PRMT R4, R18, 0x9910, RZ ;  /* 0x0000991012047816 */ /* 0x000fc600000000ff */
        /* <DEDUP_REMOVED lines=14> */
[----:B------:R-:W-:-:S06]  /*a660*/  IMAD.U32 R17, R17, 0x10000, RZ ;  /* 0x0001000011117824 */ /* 0x000fcc00078e00ff */
[----:B------:R-:W0:Y:S02]  /*a670*/  F2I.FTZ.TRUNC.NTZ R17, R17 ;  /* 0x0000001100117305 */ /* 0x000e24000021f100 */
[----:B0-----:R0:W-:Y:S01]  /*a680*/  STG.E.U8 desc[UR36][R8.64], R17 ;  /* 0x0000001108007986 */ /* 0x0011e2000c101124 */
[----:B------:R-:W-:Y:S05]  /*a690*/  BRA `(.L_x_8234) ;  /* 0x0000000c007c7947 */ /* 0x000fea0003800000 */
.L_x_8232:
[----:B------:R-:W-:-:S06]  /*a6a0*/  IMAD.U32 R5, R17, 0x10000, RZ ;  /* 0x0001000011057824 */ /* 0x000fcc00078e00ff */
[----:B------:R-:W0:Y:S02]  /*a6b0*/  F2I.S64.TRUNC R4, R5 ;  /* 0x0000000500047311 */ /* 0x000e24000020d900 */
[----:B0-----:R0:W-:Y:S01]  /*a6c0*/  STG.E.U8 desc[UR36][R8.64], R4 ;  /* 0x0000000408007986 */ /* 0x0011e2000c101124 */
[----:B------:R-:W-:Y:S05]  /*a6d0*/  BRA `(.L_x_8234) ;  /* 0x0000000c006c7947 */ /* 0x000fea0003800000 */
.L_x_8231:
[----:B------:R-:W-:-:S13]  /*a6e0*/  ISETP.NE.AND P0, PT, R0, 0x2, PT ;  /* 0x000000020000780c */ /* 0x000fda0003f05270 */
[----:B------:R-:W-:Y:S05]  /*a6f0*/  @!P0 BRA `(.L_x_8235) ;  /* 0x0000000000308947 */ /* 0x000fea0003800000 */
[----:B------:R-:W-:-:S13]  /*a700*/  ISETP.NE.AND P0, PT, R0, 0x3, PT ;  /* 0x000000030000780c */ /* 0x000fda0003f05270 */
[----:B------:R-:W-:Y:S05]  /*a710*/  @!P0 BRA `(.L_x_8236) ;  /* 0x0000000000188947 */ /* 0x000fea0003800000 */
[----:B------:R-:W-:-:S13]  /*a720*/  ISETP.NE.AND P0, PT, R0, 0x4, PT ;  /* 0x000000040000780c */ /* 0x000fda0003f05270 */
[----:B------:R-:W-:Y:S05]  /*a730*/  @P0 BRA `(.L_x_8233) ;  /* 0x0000000800780947 */ /* 0x000fea0003800000 */
[----:B------:R-:W-:-:S06]  /*a740*/  IMAD.U32 R4, R17, 0x10000, RZ ;  /* 0x0001000011047824 */ /* 0x000fcc00078e00ff */
[----:B------:R-:W0:Y:S02]  /*a750*/  F2I.S64.TRUNC R4, R4 ;  /* 0x0000000400047311 */ /* 0x000e24000020d900 */
[----:B0-----:R0:W-:Y:S01]  /*a760*/  STG.E.64 desc[UR36][R8.64], R4 ;  /* 0x0000000408007986 */ /* 0x0011e2000c101b24 */
[----:B------:R-:W-:Y:S05]  /*a770*/  BRA `(.L_x_8234) ;  /* 0x0000000c00447947 */ /* 0x000fea0003800000 */
.L_x_8236:
[----:B------:R-:W-:-:S06]  /*a780*/  IMAD.U32 R17, R17, 0x10000, RZ ;  /* 0x0001000011117824 */ /* 0x000fcc00078e00ff */
[----:B------:R-:W0:Y:S02]  /*a790*/  F2I.FTZ.TRUNC.NTZ R17, R17 ;  /* 0x0000001100117305 */ /* 0x000e24000021f100 */
[----:B0-----:R0:W-:Y:S01]  /*a7a0*/  STG.E desc[UR36][R8.64], R17 ;  /* 0x0000001108007986 */ /* 0x0011e2000c101924 */
[----:B------:R-:W-:Y:S05]  /*a7b0*/  BRA `(.L_x_8234) ;  /* 0x0000000c00347947 */ /* 0x000fea0003800000 */
.L_x_8235:
[----:B------:R-:W-:-:S06]  /*a7c0*/  IMAD.U32 R17, R17, 0x10000, RZ ;  /* 0x0001000011117824 */ /* 0x000fcc00078e00ff */
[----:B------:R-:W0:Y:S02]  /*a7d0*/  F2I.FTZ.TRUNC.NTZ R17, R17 ;  /* 0x0000001100117305 */ /* 0x000e24000021f100 */
[----:B0-----:R0:W-:Y:S01]  /*a7e0*/  STG.E.U16 desc[UR36][R8.64], R17 ;  /* 0x0000001108007986 */ /* 0x0011e2000c101524 */
[----:B------:R-:W-:Y:S05]  /*a7f0*/  BRA `(.L_x_8234) ;  /* 0x0000000c00247947 */ /* 0x000fea0003800000 */
.L_x_8230:
[----:B------:R-:W-:-:S13]  /*a800*/  ISETP.GT.AND P0, PT, R0, 0x6, PT ;  /* 0x000000060000780c */ /* 0x000fda0003f04270 */
[----:B------:R-:W-:Y:S05]  /*a810*/  @P0 BRA `(.L_x_8237) ;  /* 0x00000000002c0947 */ /* 0x000fea0003800000 */
[----:B------:R-:W-:-:S13]  /*a820*/  ISETP.NE.AND P0, PT, R0, 0x5, PT ;  /* 0x000000050000780c */ /* 0x000fda0003f05270 */
[----:B------:R-:W-:Y:S05]  /*a830*/  @!P0 BRA `(.L_x_8238) ;  /* 0x0000000000148947 */ /* 0x000fea0003800000 */
[----:B------:R-:W-:-:S13]  /*a840*/  ISETP.NE.AND P0, PT, R0, 0x6, PT ;  /* 0x000000060000780c */ /* 0x000fda0003f05270 */
[----:B------:R-:W-:Y:S05]  /*a850*/  @P0 BRA `(.L_x_8233) ;  /* 0x0000000800300947 */ /* 0x000fea0003800000 */
[----:B------:R-:W-:-:S05]  /*a860*/  IMAD.U32 R17, R17, 0x10000, RZ ;  /* 0x0001000011117824 */ /* 0x000fca00078e00ff */
[----:B------:R1:W-:Y:S01]  /*a870*/  STG.E desc[UR36][R8.64], R17 ;  /* 0x0000001108007986 */ /* 0x0003e2000c101924 */
[----:B------:R-:W-:Y:S05]  /*a880*/  BRA `(.L_x_8234) ;  /* 0x0000000c00007947 */ /* 0x000fea0003800000 */
.L_x_8238:
[----:B------:R-:W-:-:S05]  /*a890*/  IMAD.U32 R0, R17, 0x10000, RZ ;  /* 0x0001000011007824 */ /* 0x000fca00078e00ff */
[----:B------:R-:W-:-:S05]  /*a8a0*/  F2FP.F16.F32.PACK_AB R0, RZ, R0 ;  /* 0x00000000ff00723e */ /* 0x000fca00000000ff */
[----:B------:R0:W-:Y:S01]  /*a8b0*/  STG.E.U16 desc[UR36][R8.64], R0 ;  /* 0x0000000008007986 */ /* 0x0001e2000c101524 */
[----:B------:R-:W-:Y:S05]  /*a8c0*/  BRA `(.L_x_8234) ;  /* 0x0000000800f07947 */ /* 0x000fea0003800000 */
.L_x_8237:
[----:B------:R-:W-:-:S13]  /*a8d0*/  ISETP.NE.AND P0, PT, R0, 0x7, PT ;  /* 0x000000070000780c */ /* 0x000fda0003f05270 */
[----:B------:R-:W-:Y:S05]  /*a8e0*/  @!P0 BRA `(.L_x_8239) ;  /* 0x0000000000348947 */ /* 0x000fea0003800000 */
[----:B------:R-:W-:-:S13]  /*a8f0*/  ISETP.NE.AND P0, PT, R0, 0x8, PT ;  /* 0x000000080000780c */ /* 0x000fda0003f05270 */
[----:B------:R-:W-:Y:S05]  /*a900*/  @!P0 BRA `(.L_x_8240) ;  /* 0x0000000000188947 */ /* 0x000fea0003800000 */
[----:B------:R-:W-:-:S13]  /*a910*/  ISETP.NE.AND P0, PT, R0, 0x9, PT ;  /* 0x000000090000780c */ /* 0x000fda0003f05270 */
[----:B------:R-:W-:Y:S05]  /*a920*/  @P0 BRA `(.L_x_8233) ;  /* 0x0000000400fc0947 */ /* 0x000fea0003800000 */
[----:B------:R-:W-:Y:S02]  /*a930*/  IMAD.U32 R4, R17, 0x10000, RZ ;  /* 0x0001000011047824 */ /* 0x000fe400078e00ff */
[----:B------:R-:W-:-:S05]  /*a940*/  IMAD.MOV.U32 R5, RZ, RZ, RZ ;  /* 0x000000ffff057224 */ /* 0x000fca00078e00ff */
[----:B------:R3:W-:Y:S01]  /*a950*/  STG.E.64 desc[UR36][R8.64], R4 ;  /* 0x0000000408007986 */ /* 0x0007e2000c101b24 */
[----:B------:R-:W-:Y:S05]  /*a960*/  BRA `(.L_x_8234) ;  /* 0x0000000800c87947 */ /* 0x000fea0003800000 */
.L_x_8240:
[----:B------:R-:W-:-:S05]  /*a970*/  IMAD.U32 R17, R17, 0x10000, RZ ;  /* 0x0001000011117824 */ /* 0x000fca00078e00ff */
[----:B------:R-:W-:-:S04]  /*a980*/  F2FP.F16.F32.PACK_AB R3, RZ, R17 ;  /* 0x00000011ff03723e */ /* 0x000fc800000000ff */
[----:B------:R-:W-:-:S05]  /*a990*/  PRMT R3, R3, 0x5410, RZ ;  /* 0x0000541003037816 */ /* 0x000fca00000000ff */
[----:B------:R2:W-:Y:S01]  /*a9a0*/  STG.E desc[UR36][R8.64], R3 ;  /* 0x0000000308007986 */ /* 0x0005e2000c101924 */
[----:B------:R-:W-:Y:S05]  /*a9b0*/  BRA `(.L_x_8234) ;  /* 0x0000000800b47947 */ /* 0x000fea0003800000 */
.L_x_8239:
[----:B------:R-:W-:-:S04]  /*a9c0*/  IMAD.U32 R4, R17, 0x10000, RZ ;  /* 0x0001000011047824 */ /* 0x000fc800078e00ff */
[----:B------:R-:W-:-:S06]  /*a9d0*/  FMUL.FTZ R4, R4, 1 ;  /* 0x3f80000004047820 */ /* 0x000fcc0000410000 */
[----:B------:R-:W0:Y:S02]  /*a9e0*/  F2F.F64.F32 R4, R4 ;  /* 0x0000000400047310 */ /* 0x000e240000201800 */
[----:B0-----:R4:W-:Y:S01]  /*a9f0*/  STG.E.64 desc[UR36][R8.64], R4 ;  /* 0x0000000408007986 */ /* 0x0019e2000c101b24 */
[----:B------:R-:W-:Y:S05]  /*aa00*/  BRA `(.L_x_8234) ;  /* 0x0000000800a07947 */ /* 0x000fea0003800000 */
.L_x_8229:
        /* <DEDUP_REMOVED lines=10> */
[----:B------:R-:W-:-:S06]  /*aab0*/  IMAD.U32 R3, R17, 0x10000, RZ ;  /* 0x0001000011037824 */ /* 0x000fcc00078e00ff */
[----:B------:R-:W0:Y:S02]  /*aac0*/  F2I.FTZ.U32.TRUNC.NTZ R3, R3 ;  /* 0x0000000300037305 */ /* 0x000e24000021f000 */
[----:B0-----:R0:W-:Y:S01]  /*aad0*/  STG.E.U16 desc[UR36][R8.64], R3 ;  /* 0x0000000308007986 */ /* 0x0011e2000c101524 */
[----:B------:R-:W-:Y:S05]  /*aae0*/  BRA `(.L_x_8234) ;  /* 0x0000000800687947 */ /* 0x000fea0003800000 */
.L_x_8244:
[----:B------:R-:W-:Y:S01]  /*aaf0*/  IMAD.U32 R17, R17, 0x10000, RZ ;  /* 0x0001000011117824 */ /* 0x000fe200078e00ff */
        /* <DEDUP_REMOVED lines=16> */
.L_x_8247:
[----:B------:R-:W-:-:S04]  /*ac00*/  SHF.R.U32.HI R3, RZ, 0x18, R17 ;  /* 0x00000018ff037819 */ /* 0x000fc80000011611 */
[----:B------:R-:W-:-:S04]  /*ac10*/  LOP3.LUT R0, R0, 0x80, R3, 0xf8, !PT ;  /* 0x0000008000007812 */ /* 0x000fc800078ef803 */
[----:B------:R-:W-:-:S07]  /*ac20*/  PRMT R4, R0, 0x7610, R4 ;  /* 0x0000761000047816 */ /* 0x000fce0000000004 */
.L_x_8246:
[----:B------:R-:W-:Y:S05]  /*ac30*/  BSYNC.RECONVERGENT B0 ;  /* 0x0000000000007941 */ /* 0x000fea0003800200 */
.L_x_8245:
[----:B------:R0:W-:Y:S01]  /*ac40*/  STG.E.U8 desc[UR36][R8.64], R4 ;  /* 0x0000000408007986 */ /* 0x0001e2000c101124 */
[----:B------:R-:W-:Y:S05]  /*ac50*/  BRA `(.L_x_8234) ;  /* 0x00000008000c7947 */ /* 0x000fea0003800000 */
.L_x_8243:
        /* <DEDUP_REMOVED lines=17> */
.L_x_8250:
[----:B------:R-:W-:-:S04]  /*ad70*/  SHF.R.U32.HI R3, RZ, 0x18, R17 ;  /* 0x00000018ff037819 */ /* 0x000fc80000011611 */
[----:B------:R-:W-:-:S04]  /*ad80*/  LOP3.LUT R0, R0, 0x80, R3, 0xf8, !PT ;  /* 0x0000008000007812 */ /* 0x000fc800078ef803 */
[----:B------:R-:W-:-:S07]  /*ad90*/  PRMT R4, R0, 0x7610, R4 ;  /* 0x0000761000047816 */ /* 0x000fce0000000004 */
.L_x_8249:
[----:B------:R-:W-:Y:S05]  /*ada0*/  BSYNC.RECONVERGENT B0 ;  /* 0x0000000000007941 */ /* 0x000fea0003800200 */
.L_x_8248:
[----:B------:R0:W-:Y:S01]  /*adb0*/  STG.E.U8 desc[UR36][R8.64], R4 ;  /* 0x0000000408007986 */ /* 0x0001e2000c101124 */
[----:B------:R-:W-:Y:S05]  /*adc0*/  BRA `(.L_x_8234) ;  /* 0x0000000400b07947 */ /* 0x000fea0003800000 */
.L_x_8242:
[----:B------:R-:W-:-:S13]  /*add0*/  ISETP.NE.AND P0, PT, R0, 0x1c, PT ;  /* 0x0000001c0000780c */ /* 0x000fda0003f05270 */
[----:B------:R-:W-:Y:S05]  /*ade0*/  @!P0 BRA `(.L_x_8251) ;  /* 0x0000000000608947 */ /* 0x000fea0003800000 */
[----:B------:R-:W-:-:S13]  /*adf0*/  ISETP.NE.AND P0, PT, R0, 0x1d, PT ;  /* 0x0000001d0000780c */ /* 0x000fda0003f05270 */
[----:B------:R-:W-:Y:S05]  /*ae00*/  @!P0 BRA `(.L_x_8252) ;  /* 0x0000000000488947 */ /* 0x000fea0003800000 */
[----:B------:R-:W-:-:S13]  /*ae10*/  ISETP.NE.AND P0, PT, R0, 0x2c, PT ;  /* 0x0000002c0000780c */ /* 0x000fda0003f05270 */
[----:B------:R-:W-:Y:S05]  /*ae20*/  @P0 BRA `(.L_x_8233) ;  /* 0x0000000000bc0947 */ /* 0x000fea0003800000 */
[----:B------:R-:W-:-:S05]  /*ae30*/  IMAD.U32 R4, R17, 0x10000, RZ ;  /* 0x0001000011047824 */ /* 0x000fca00078e00ff */
        /* <DEDUP_REMOVED lines=15> */
.L_x_8252:
[----:B------:R-:W-:-:S06]  /*af30*/  IMAD.U32 R4, R17, 0x10000, RZ ;  /* 0x0001000011047824 */ /* 0x000fcc00078e00ff */
[----:B------:R-:W0:Y:S02]  /*af40*/  F2I.U64.TRUNC R4, R4 ;  /* 0x0000000400047311 */ /* 0x000e24000020d800 */
[----:B0-----:R0:W-:Y:S01]  /*af50*/  STG.E.64 desc[UR36][R8.64], R4 ;  /* 0x0000000408007986 */ /* 0x0011e2000c101b24 */
[----:B------:R-:W-:Y:S05]  /*af60*/  BRA `(.L_x_8234) ;  /* 0x0000000400487947 */ /* 0x000fea0003800000 */
.L_x_8251:
[----:B------:R-:W-:-:S06]  /*af70*/  IMAD.U32 R17, R17, 0x10000, RZ ;  /* 0x0001000011117824 */ /* 0x000fcc00078e00ff */
[----:B------:R-:W0:Y:S02]  /*af80*/  F2I.FTZ.U32.TRUNC.NTZ R17, R17 ;  /* 0x0000001100117305 */ /* 0x000e24000021f000 */
[----:B0-----:R0:W-:Y:S01]  /*af90*/  STG.E desc[UR36][R8.64], R17 ;  /* 0x0000001108007986 */ /* 0x0011e2000c101924 */
[----:B------:R-:W-:Y:S05]  /*afa0*/  BRA `(.L_x_8234) ;  /* 0x0000000400387947 */ /* 0x000fea0003800000 */
.L_x_8241:
[----:B------:R-:W-:-:S13]  /*afb0*/  ISETP.GT.AND P0, PT, R0, 0xe, PT ;  /* 0x0000000e0000780c */ /* 0x000fda0003f04270 */
[----:B------:R-:W-:Y:S05]  /*afc0*/  @P0 BRA `(.L_x_8253) ;  /* 0x00000000003c0947 */ /* 0x000fea0003800000 */
[----:B------:R-:W-:-:S13]  /*afd0*/  ISETP.NE.AND P0, PT, R0, 0xa, PT ;  /* 0x0000000a0000780c */ /* 0x000fda0003f05270 */
[----:B------:R-:W-:Y:S05]  /*afe0*/  @!P0 BRA `(.L_x_8254) ;  /* 0x00000000001c8947 */ /* 0x000fea0003800000 */
[----:B------:R-:W-:-:S13]  /*aff0*/  ISETP.NE.AND P0, PT, R0, 0xb, PT ;  /* 0x0000000b0000780c */ /* 0x000fda0003f05270 */
[----:B------:R-:W-:Y:S05]  /*b000*/  @P0 BRA `(.L_x_8233) ;  /* 0x0000000000440947 */ /* 0x000fea0003800000 */
[----:B------:R-:W-:-:S05]  /*b010*/  IMAD.U32 R17, R17, 0x10000, RZ ;  /* 0x0001000011117824 */ /* 0x000fca00078e00ff */
[----:B------:R-:W-:-:S04]  /*b020*/  FSETP.NEU.FTZ.AND P0, PT, R17, RZ, PT ;  /* 0x000000ff1100720b */ /* 0x000fc80003f1d000 */
[----:B------:R-:W-:-:S05]  /*b030*/  SEL R3, RZ, 0x1, !P0 ;  /* 0x00000001ff037807 */ /* 0x000fca0004000000 */
[----:B------:R0:W-:Y:S01]  /*b040*/  STG.E.U8 desc[UR36][R8.64], R3 ;  /* 0x0000000308007986 */ /* 0x0001e2000c101124 */
[----:B------:R-:W-:Y:S05]  /*b050*/  BRA `(.L_x_8234) ;  /* 0x00000004000c7947 */ /* 0x000fea0003800000 */
.L_x_8254:
[----:B------:R-:W-:Y:S01]  /*b060*/  IMAD.U32 R17, R17, 0x10000, RZ ;  /* 0x0001000011117824 */ /* 0x000fe200078e00ff */
[----:B------:R-:W-:-:S03]  /*b070*/  CS2R R6, SRZ ;  /* 0x0000000000067805 */ /* 0x000fc6000001ff00 */
[----:B------:R-:W-:-:S06]  /*b080*/  FMUL.FTZ R4, R17, 1 ;  /* 0x3f80000011047820 */ /* 0x000fcc0000410000 */
[----:B------:R-:W0:Y:S02]  /*b090*/  F2F.F64.F32 R4, R4 ;  /* 0x0000000400047310 */ /* 0x000e240000201800 */
[----:B0-----:R0:W-:Y:S01]  /*b0a0*/  STG.E.128 desc[UR36][R8.64], R4 ;  /* 0x0000000408007986 */ /* 0x0011e2000c101d24 */
[----:B------:R-:W-:Y:S05]  /*b0b0*/  BRA `(.L_x_8234) ;  /* 0x0000000000f47947 */ /* 0x000fea0003800000 */
.L_x_8253:
[----:B------:R-:W-:-:S13]  /*b0c0*/  ISETP.NE.AND P0, PT, R0, 0xf, PT ;  /* 0x0000000f0000780c */ /* 0x000fda0003f05270 */
[----:B------:R-:W-:Y:S05]  /*b0d0*/  @!P0 BRA `(.L_x_8255) ;  /* 0x0000000000e88947 */ /* 0x000fea0003800000 */
[----:B------:R-:W-:-:S13]  /*b0e0*/  ISETP.NE.AND P0, PT, R0, 0x17, PT ;  /* 0x000000170000780c */ /* 0x000fda0003f05270 */
[----:B------:R-:W-:Y:S05]  /*b0f0*/  @!P0 BRA `(.L_x_8256) ;  /* 0x0000000000908947 */ /* 0x000fea0003800000 */
[----:B------:R-:W-:-:S13]  /*b100*/  ISETP.NE.AND P0, PT, R0, 0x18, PT ;  /* 0x000000180000780c */ /* 0x000fda0003f05270 */
[----:B------:R-:W-:Y:S05]  /*b110*/  @!P0 BRA `(.L_x_8257) ;  /* 0x0000000000448947 */ /* 0x000fea0003800000 */
.L_x_8233:
        /* <DEDUP_REMOVED lines=16> */
.L_x_8258:
[----:B------:R-:W-:Y:S05]  /*b220*/  BRA `(.L_x_8234) ;  /* 0x0000000000987947 */ /* 0x000fea0003800000 */
.L_x_8257:
[----:B------:R-:W-:Y:S01]  /*b230*/  IMAD.U32 R17, R17, 0x10000, RZ ;  /* 0x0001000011117824 */ /* 0x000fe200078e00ff */
        /* <DEDUP_REMOVED lines=12> */
.L_x_8260:
[----:B------:R-:W-:Y:S05]  /*b300*/  BSYNC.RECONVERGENT B0 ;  /* 0x0000000000007941 */ /* 0x000fea0003800200 */
.L_x_8259:
[----:B------:R-:W-:-:S05]  /*b310*/  LOP3.LUT R3, R0, 0x80, R3, 0xf8, !PT ;  /* 0x0000008000037812 */ /* 0x000fca00078ef803 */
[----:B------:R0:W-:Y:S01]  /*b320*/  STG.E.U8 desc[UR36][R8.64], R3 ;  /* 0x0000000308007986 */ /* 0x0001e2000c101124 */
[----:B------:R-:W-:Y:S05]  /*b330*/  BRA `(.L_x_8234) ;  /* 0x0000000000547947 */ /* 0x000fea0003800000 */
.L_x_8256:
[----:B------:R-:W-:Y:S01]  /*b340*/  IMAD.U32 R3, R17, 0x10000, RZ ;  /* 0x0001000011037824 */ /* 0x000fe200078e00ff */
        /* <DEDUP_REMOVED lines=11> */
.L_x_8262:
[----:B------:R-:W-:Y:S01]  /*b400*/  IMAD.MOV.U32 R0, RZ, RZ, 0x7f ;  /* 0x0000007fff007424 */ /* 0x000fe200078e00ff */
[----:B------:R-:W-:-:S04]  /*b410*/  ISETP.GT.U32.AND P0, PT, R4, 0x7f800000, PT ;  /* 0x7f8000000400780c */ /* 0x000fc80003f04070 */
[----:B------:R-:W-:-:S09]  /*b420*/  SEL R0, R0, 0x7c, P0 ;  /* 0x0000007c00007807 */ /* 0x000fd20000000000 */
.L_x_8263:
[----:B------:R-:W-:Y:S05]  /*b430*/  BSYNC.RECONVERGENT B0 ;  /* 0x0000000000007941 */ /* 0x000fea0003800200 */
.L_x_8261:
[----:B------:R-:W-:-:S04]  /*b440*/  SHF.R.U32.HI R3, RZ, 0x18, R3 ;  /* 0x00000018ff037819 */ /* 0x000fc80000011603 */
[----:B------:R-:W-:-:S05]  /*b450*/  LOP3.LUT R3, R0, 0x80, R3, 0xf8, !PT ;  /* 0x0000008000037812 */ /* 0x000fca00078ef803 */
[----:B------:R0:W-:Y:S01]  /*b460*/  STG.E.U8 desc[UR36][R8.64], R3 ;  /* 0x0000000308007986 */ /* 0x0001e2000c101124 */
[----:B------:R-:W-:Y:S05]  /*b470*/  BRA `(.L_x_8234) ;  /* 0x0000000000047947 */ /* 0x000fea0003800000 */
.L_x_8255:
[----:B------:R0:W-:Y:S02]  /*b480*/  STG.E.U16 desc[UR36][R8.64], R17 ;  /* 0x0000001108007986 */ /* 0x0001e4000c101524 */
.L_x_8234:
[----:B------:R-:W-:-:S07]  /*b490*/  VIADD R25, R25, 0x80 ;  /* 0x0000008019197836 */ /* 0x000fce0000000000 */
.L_x_8193:
[----:B------:R-:W-:Y:S05]  /*b4a0*/  BSYNC.RECONVERGENT B6 ;  /* 0x0000000000067941 */ /* 0x000fea0003800200 */
.L_x_8192:
[----:B------:R-:W-:-:S13]  /*b4b0*/  ISETP.GE.AND P0, PT, R25, R16, PT ;  /* 0x000000101900720c */ /* 0x000fda0003f06270 */
[----:B------:R-:W-:Y:S05]  /*b4c0*/  @P0 EXIT ;  /* 0x000000000000094d */ /* 0x000fea0003800000 */
[----:B0--34-:R-:W0:Y:S01]  /*b4d0*/  LDC.64 R4, c[0x0][0x398] ;  /* 0x0000e600ff047b82 */ /* 0x019e220000000a00 */
[----:B------:R-:W3:Y:S01]  /*b4e0*/  LDCU UR4, c[0x0][0x3c4] ;  /* 0x00007880ff0477ac */ /* 0x000ee20008000800 */
[----:B-12---:R-:W-:Y:S01]  /*b4f0*/  PRMT R0, R18, 0x9910, RZ ;  /* 0x0000991012007816 */ /* 0x006fe200000000ff */
[----:B------:R-:W-:-:S03]  /*b500*/  IMAD R2, R2, 0x200, R25 ;  /* 0x0000020002027824 */ /* 0x000fc600078e0219 */
[----:B------:R-:W-:Y:S01]  /*b510*/  ISETP.GT.AND P1, PT, R0, 0x9, PT ;  /* 0x000000090000780c */ /* 0x000fe20003f24270 */
[----:B---3--:R-:W-:-:S05]  /*b520*/  IMAD R3, R2, UR4, RZ ;  /* 0x0000000402037c24 */ /* 0x008fca000f8e02ff */
[----:B0-----:R-:W-:-:S05]  /*b530*/  IADD3 R2, P0, PT, R3, R4, RZ ;  /* 0x0000000403027210 */ /* 0x001fca0007f1e0ff */
[----:B------:R-:W-:Y:S02]  /*b540*/  IMAD.X R3, RZ, RZ, R5, P0 ;  /* 0x000000ffff037224 */ /* 0x000fe400000e0605 */
[----:B------:R-:W-:Y:S06]  /*b550*/  @P1 BRA `(.L_x_8264) ;  /* 0x00000004000c1947 */ /* 0x000fec0003800000 */
        /* <DEDUP_REMOVED lines=10> */
[----:B0-----:R-:W-:Y:S01]  /*b600*/  STG.E.U8 desc[UR36][R2.64], R19 ;  /* 0x0000001302007986 */ /* 0x001fe2000c101124 */
[----:B------:R-:W-:Y:S05]  /*b610*/  EXIT ;  /* 0x000000000000794d */ /* 0x000fea0003800000 */
.L_x_8267:
[----:B------:R-:W-:-:S06]  /*b620*/  IMAD.U32 R5, R19, 0x10000, RZ ;  /* 0x0001000013057824 */ /* 0x000fcc00078e00ff */
[----:B------:R-:W0:Y:S02]  /*b630*/  F2I.S64.TRUNC R4, R5 ;  /* 0x0000000500047311 */ /* 0x000e24000020d900 */
[----:B0-----:R-:W-:Y:S01]  /*b640*/  STG.E.U8 desc[UR36][R2.64], R4 ;  /* 0x0000000402007986 */ /* 0x001fe2000c101124 */
[----:B------:R-:W-:Y:S05]  /*b650*/  EXIT ;  /* 0x000000000000794d */ /* 0x000fea0003800000 */
.L_x_8266:
        /* <DEDUP_REMOVED lines=8> */
[----:B0-----:R-:W-:Y:S01]  /*b6e0*/  STG.E.64 desc[UR36][R2.64], R4 ;  /* 0x0000000402007986 */ /* 0x001fe2000c101b24 */
[----:B------:R-:W-:Y:S05]  /*b6f0*/  EXIT ;  /* 0x000000000000794d */ /* 0x000fea0003800000 */
.L_x_8270:
[----:B------:R-:W-:-:S06]  /*b700*/  IMAD.U32 R19, R19, 0x10000, RZ ;  /* 0x0001000013137824 */ /* 0x000fcc00078e00ff */
[----:B------:R-:W0:Y:S02]  /*b710*/  F2I.FTZ.TRUNC.NTZ R19, R19 ;  /* 0x0000001300137305 */ /* 0x000e24000021f100 */
[----:B0-----:R-:W-:Y:S01]  /*b720*/  STG.E desc[UR36][R2.64], R19 ;  /* 0x0000001302007986 */ /* 0x001fe2000c101924 */
[----:B------:R-:W-:Y:S05]  /*b730*/  EXIT ;  /* 0x000000000000794d */ /* 0x000fea0003800000 */
.L_x_8269:
[----:B------:R-:W-:-:S06]  /*b740*/  IMAD.U32 R19, R19, 0x10000, RZ ;  /* 0x0001000013137824 */ /* 0x000fcc00078e00ff */
[----:B------:R-:W0:Y:S02]  /*b750*/  F2I.FTZ.TRUNC.NTZ R19, R19 ;  /* 0x0000001300137305 */ /* 0x000e24000021f100 */
[----:B0-----:R-:W-:Y:S01]  /*b760*/  STG.E.U16 desc[UR36][R2.64], R19 ;  /* 0x0000001302007986 */ /* 0x001fe2000c101524 */
[----:B------:R-:W-:Y:S05]  /*b770*/  EXIT ;  /* 0x000000000000794d */ /* 0x000fea0003800000 */
.L_x_8265:
[----:B------:R-:W-:-:S13]  /*b780*/  ISETP.GT.AND P0, PT, R0, 0x6, PT ;  /* 0x000000060000780c */ /* 0x000fda0003f04270 */
[----:B------:R-:W-:Y:S05]  /*b790*/  @P0 BRA `(.L_x_8271) ;  /* 0x00000000002c0947 */ /* 0x000fea0003800000 */
[----:B------:R-:W-:-:S13]  /*b7a0*/  ISETP.NE.AND P0, PT, R0, 0x5, PT ;  /* 0x000000050000780c */ /* 0x000fda0003f05270 */
[----:B------:R-:W-:Y:S05]  /*b7b0*/  @!P0 BRA `(.L_x_8272) ;  /* 0x0000000000148947 */ /* 0x000fea0003800000 */
[----:B------:R-:W-:-:S13]  /*b7c0*/  ISETP.NE.AND P0, PT, R0, 0x6, PT ;  /* 0x000000060000780c */ /* 0x000fda0003f05270 */
[----:B------:R-:W-:Y:S05]  /*b7d0*/  @P0 BRA `(.L_x_8268) ;  /* 0x0000000800300947 */ /* 0x000fea0003800000 */
[----:B------:R-:W-:-:S05]  /*b7e0*/  IMAD.U32 R19, R19, 0x10000, RZ ;  /* 0x0001000013137824 */ /* 0x000fca00078e00ff */
[----:B------:R-:W-:Y:S01]  /*b7f0*/  STG.E desc[UR36][R2.64], R19 ;  /* 0x0000001302007986 */ /* 0x000fe2000c101924 */
[----:B------:R-:W-:Y:S05]  /*b800*/  EXIT ;  /* 0x000000000000794d */ /* 0x000fea0003800000 */
.L_x_8272:
[----:B------:R-:W-:-:S05]  /*b810*/  IMAD.U32 R0, R19, 0x10000, RZ ;  /* 0x0001000013007824 */ /* 0x000fca00078e00ff */
[----:B------:R-:W-:-:S05]  /*b820*/  F2FP.F16.F32.PACK_AB R0, RZ, R0 ;  /* 0x00000000ff00723e */ /* 0x000fca00000000ff */
[----:B------:R-:W-:Y:S01]  /*b830*/  STG.E.U16 desc[UR36][R2.64], R0 ;  /* 0x0000000002007986 */ /* 0x000fe2000c101524 */
[----:B------:R-:W-:Y:S05]  /*b840*/  EXIT ;  /* 0x000000000000794d */ /* 0x000fea0003800000 */
.L_x_8271:
        /* <DEDUP_REMOVED lines=8> */
[----:B------:R-:W-:Y:S01]  /*b8d0*/  STG.E.64 desc[UR36][R2.64], R4 ;  /* 0x0000000402007986 */ /* 0x000fe2000c101b24 */
[----:B------:R-:W-:Y:S05]  /*b8e0*/  EXIT ;  /* 0x000000000000794d */ /* 0x000fea0003800000 */
.L_x_8274:
[----:B------:R-:W-:-:S05]  /*b8f0*/  IMAD.U32 R19, R19, 0x10000, RZ ;  /* 0x0001000013137824 */ /* 0x000fca00078e00ff */
[----:B------:R-:W-:-:S04]  /*b900*/  F2FP.F16.F32.PACK_AB R5, RZ, R19 ;  /* 0x00000013ff05723e */ /* 0x000fc800000000ff */
[----:B------:R-:W-:-:S05]  /*b910*/  PRMT R5, R5, 0x5410, RZ ;  /* 0x0000541005057816 */ /* 0x000fca00000000ff */
[----:B------:R-:W-:Y:S01]  /*b920*/  STG.E desc[UR36][R2.64], R5 ;  /* 0x0000000502007986 */ /* 0x000fe2000c101924 */
[----:B------:R-:W-:Y:S05]  /*b930*/  EXIT ;  /* 0x000000000000794d */ /* 0x000fea0003800000 */
.L_x_8273:
[----:B------:R-:W-:-:S04]  /*b940*/  IMAD.U32 R4, R19, 0x10000, RZ ;  /* 0x0001000013047824 */ /* 0x000fc800078e00ff */
[----:B------:R-:W-:-:S06]  /*b950*/  FMUL.FTZ R4, R4, 1 ;  /* 0x3f80000004047820 */ /* 0x000fcc0000410000 */
[----:B------:R-:W0:Y:S02]  /*b960*/  F2F.F64.F32 R4, R4 ;  /* 0x0000000400047310 */ /* 0x000e240000201800 */
[----:B0-----:R-:W-:Y:S01]  /*b970*/  STG.E.64 desc[UR36][R2.64], R4 ;  /* 0x0000000402007986 */ /* 0x001fe2000c101b24 */
[----:B------:R-:W-:Y:S05]  /*b980*/  EXIT ;  /* 0x000000000000794d */ /* 0x000fea0003800000 */
.L_x_8264:
        /* <DEDUP_REMOVED lines=12> */
[----:B0-----:R-:W-:Y:S01]  /*ba50*/  STG.E.U16 desc[UR36][R2.64], R5 ;  /* 0x0000000502007986 */ /* 0x001fe2000c101524 */
[----:B------:R-:W-:Y:S05]  /*ba60*/  EXIT ;  /* 0x000000000000794d */ /* 0x000fea0003800000 */
.L_x_8278:
        /* <DEDUP_REMOVED lines=18> */
.L_x_8281:
[----:B------:R-:W-:-:S04]  /*bb90*/  SHF.R.U32.HI R5, RZ, 0x18, R5 ;  /* 0x00000018ff057819 */ /* 0x000fc80000011605 */
[----:B------:R-:W-:-:S07]  /*bba0*/  LOP3.LUT R0, R0, 0x80, R5, 0xf8, !PT ;  /* 0x0000008000007812 */ /* 0x000fce00078ef805 */
.L_x_8280:
[----:B------:R-:W-:Y:S05]  /*bbb0*/  BSYNC.RECONVERGENT B0 ;  /* 0x0000000000007941 */ /* 0x000fea0003800200 */
.L_x_8279:
[----:B------:R-:W-:Y:S01]  /*bbc0*/  STG.E.U8 desc[UR36][R2.64], R0 ;  /* 0x0000000002007986 */ /* 0x000fe2000c101124 */
[----:B------:R-:W-:Y:S05]  /*bbd0*/  EXIT ;  /* 0x000000000000794d */ /* 0x000fea0003800000 */
.L_x_8277:
        /* <DEDUP_REMOVED lines=18> */
.L_x_8284:
[----:B------:R-:W-:-:S04]  /*bd00*/  SHF.R.U32.HI R5, RZ, 0x18, R5 ;  /* 0x00000018ff057819 */ /* 0x000fc80000011605 */
[----:B------:R-:W-:-:S07]  /*bd10*/  LOP3.LUT R0, R0, 0x80, R5, 0xf8, !PT ;  /* 0x0000008000007812 */ /* 0x000fce00078ef805 */
.L_x_8283:
[----:B------:R-:W-:Y:S05]  /*bd20*/  BSYNC.RECONVERGENT B0 ;  /* 0x0000000000007941 */ /* 0x000fea0003800200 */
.L_x_8282:
[----:B------:R-:W-:Y:S01]  /*bd30*/  STG.E.U8 desc[UR36][R2.64], R0 ;  /* 0x0000000002007986 */ /* 0x000fe2000c101124 */
[----:B------:R-:W-:Y:S05]  /*bd40*/  EXIT ;  /* 0x000000000000794d */ /* 0x000fea0003800000 */
.L_x_8276:
[----:B------:R-:W-:-:S13]  /*bd50*/  ISETP.NE.AND P0, PT, R0, 0x1c, PT ;  /* 0x0000001c0000780c */ /* 0x000fda0003f05270 */
[----:B------:R-:W-:Y:S05]  /*bd60*/  @!P0 BRA `(.L_x_8285) ;  /* 0x0000000000608947 */ /* 0x000fea0003800000 */
[----:B------:R-:W-:-:S13]  /*bd70*/  ISETP.NE.AND P0, PT, R0, 0x1d, PT ;  /* 0x0000001d0000780c */ /* 0x000fda0003f05270 */
[----:B------:R-:W-:Y:S05]  /*bd80*/  @!P0 BRA `(.L_x_8286) ;  /* 0x0000000000488947 */ /* 0x000fea0003800000 */
[----:B------:R-:W-:-:S13]  /*bd90*/  ISETP.NE.AND P0, PT, R0, 0x2c, PT ;  /* 0x0000002c0000780c */ /* 0x000fda0003f05270 */
[----:B------:R-:W-:Y:S05]  /*bda0*/  @P0 BRA `(.L_x_8268) ;  /* 0x0000000000bc0947 */ /* 0x000fea0003800000 */
[----:B------:R-:W-:Y:S02]  /*bdb0*/  IMAD.U32 R19, R19, 0x10000, RZ ;  /* 0x0001000013137824 */ /* 0x000fe400078e00ff */
[----:B------:R-:W-:-:S03]  /*bdc0*/  IMAD.MOV.U32 R5, RZ, RZ, 0xff ;  /* 0x000000ffff057424 */ /* 0x000fc600078e00ff */
        /* <DEDUP_REMOVED lines=12> */
[----:B------:R-:W-:Y:S01]  /*be90*/  STG.E.U8 desc[UR36][R2.64], R5 ;  /* 0x0000000502007986 */ /* 0x000fe2000c101124 */
[----:B------:R-:W-:Y:S05]  /*bea0*/  EXIT ;  /* 0x000000000000794d */ /* 0x000fea0003800000 */
.L_x_8286:
[----:B------:R-:W-:-:S06]  /*beb0*/  IMAD.U32 R4, R19, 0x10000, RZ ;  /* 0x0001000013047824 */ /* 0x000fcc00078e00ff */
[----:B------:R-:W0:Y:S02]  /*bec0*/  F2I.U64.TRUNC R4, R4 ;  /* 0x0000000400047311 */ /* 0x000e24000020d800 */
[----:B0-----:R-:W-:Y:S01]  /*bed0*/  STG.E.64 desc[UR36][R2.64], R4 ;  /* 0x0000000402007986 */ /* 0x001fe2000c101b24 */
[----:B------:R-:W-:Y:S05]  /*bee0*/  EXIT ;  /* 0x000000000000794d */ /* 0x000fea0003800000 */
.L_x_8285:
[----:B------:R-:W-:-:S06]  /*bef0*/  IMAD.U32 R19, R19, 0x10000, RZ ;  /* 0x0001000013137824 */ /* 0x000fcc00078e00ff */
[----:B------:R-:W0:Y:S02]  /*bf00*/  F2I.FTZ.U32.TRUNC.NTZ R19, R19 ;  /* 0x0000001300137305 */ /* 0x000e24000021f000 */
[----:B0-----:R-:W-:Y:S01]  /*bf10*/  STG.E desc[UR36][R2.64], R19 ;  /* 0x0000001302007986 */ /* 0x001fe2000c101924 */
[----:B------:R-:W-:Y:S05]  /*bf20*/  EXIT ;  /* 0x000000000000794d */ /* 0x000fea0003800000 */
.L_x_8275:
        /* <DEDUP_REMOVED lines=9> */
[----:B------:R-:W-:Y:S01]  /*bfc0*/  STG.E.U8 desc[UR36][R2.64], R5 ;  /* 0x0000000502007986 */ /* 0x000fe2000c101124 */
[----:B------:R-:W-:Y:S05]  /*bfd0*/  EXIT ;  /* 0x000000000000794d */ /* 0x000fea0003800000 */
.L_x_8288:
[----:B------:R-:W-:Y:S01]  /*bfe0*/  IMAD.U32 R19, R19, 0x10000, RZ ;  /* 0x0001000013137824 */ /* 0x000fe200078e00ff */
[----:B------:R-:W-:-:S03]  /*bff0*/  CS2R R6, SRZ ;  /* 0x0000000000067805 */ /* 0x000fc6000001ff00 */
[----:B------:R-:W-:-:S06]  /*c000*/  FMUL.FTZ R4, R19, 1 ;  /* 0x3f80000013047820 */ /* 0x000fcc0000410000 */
[----:B------:R-:W0:Y:S02]  /*c010*/  F2F.F64.F32 R4, R4 ;  /* 0x0000000400047310 */ /* 0x000e240000201800 */
[----:B0-----:R-:W-:Y:S01]  /*c020*/  STG.E.128 desc[UR36][R2.64], R4 ;  /* 0x0000000402007986 */ /* 0x001fe2000c101d24 */
[----:B------:R-:W-:Y:S05]  /*c030*/  EXIT ;  /* 0x000000000000794d */ /* 0x000fea0003800000 */
.L_x_8287:
[----:B------:R-:W-:-:S13]  /*c040*/  ISETP.NE.AND P0, PT, R0, 0xf, PT ;  /* 0x0000000f0000780c */ /* 0x000fda0003f05270 */
[----:B------:R-:W-:Y:S05]  /*c050*/  @!P0 BRA `(.L_x_8289) ;  /* 0x0000000000e88947 */ /* 0x000fea0003800000 */
[----:B------:R-:W-:-:S13]  /*c060*/  ISETP.NE.AND P0, PT, R0, 0x17, PT ;  /* 0x000000170000780c */ /* 0x000fda0003f05270 */
[----:B------:R-:W-:Y:S05]  /*c070*/  @!P0 BRA `(.L_x_8290) ;  /* 0x0000000000908947 */ /* 0x000fea0003800000 */
[----:B------:R-:W-:-:S13]  /*c080*/  ISETP.NE.AND P0, PT, R0, 0x18, PT ;  /* 0x000000180000780c */ /* 0x000fda0003f05270 */
[----:B------:R-:W-:Y:S05]  /*c090*/  @!P0 BRA `(.L_x_8291) ;  /* 0x0000000000448947 */ /* 0x000fea0003800000 */
.L_x_8268:
[----:B------:R-:W-:Y:S01]  /*c0a0*/  MOV R0, 0x180 ;  /* 0x0000018000007802 */ /* 0x000fe20000000f00 */
[----:B------:R-:W0:Y:S01]  /*c0b0*/  LDCU.64 UR4, c[0x4][0x170] ;  /* 0x01002e00ff0477ac */ /* 0x000e220008000a00 */
[----:B------:R-:W-:Y:S02]  /*c0c0*/  IMAD.MOV.U32 R8, RZ, RZ, 0x65 ;  /* 0x00000065ff087424 */ /* 0x000fe400078e00ff */
[----:B------:R1:W2:Y:S01]  /*c0d0*/  LDC.64 R2, c[0x4][R0] ;  /* 0x0100000000027b82 */ /* 0x0002a20000000a00 */
[----:B------:R-:W3:Y:S01]  /*c0e0*/  LDCU.64 UR6, c[0x4][0x178] ;  /* 0x01002f00ff0677ac */ /* 0x000ee20008000a00 */
[----:B------:R-:W-:Y:S02]  /*c0f0*/  IMAD.MOV.U32 R12, RZ, RZ, 0x1 ;  /* 0x00000001ff0c7424 */ /* 0x000fe400078e00ff */
[----:B------:R-:W-:Y:S01]  /*c100*/  IMAD.MOV.U32 R13, RZ, RZ, RZ ;  /* 0x000000ffff0d7224 */ /* 0x000fe200078e00ff */
[----:B------:R-:W4:Y:S01]  /*c110*/  LDCU.64 UR8, c[0x4][0x80] ;  /* 0x01001000ff0877ac */ /* 0x000f220008000a00 */
[----:B0-----:R-:W-:-:S02]  /*c120*/  IMAD.U32 R4, RZ, RZ, UR4 ;  /* 0x00000004ff047e24 */ /* 0x001fc4000f8e00ff */
[----:B------:R-:W-:Y:S02]  /*c130*/  IMAD.U32 R5, RZ, RZ, UR5 ;  /* 0x00000005ff057e24 */ /* 0x000fe4000f8e00ff */
[----:B---3--:R-:W-:Y:S02]  /*c140*/  IMAD.U32 R6, RZ, RZ, UR6 ;  /* 0x00000006ff067e24 */ /* 0x008fe4000f8e00ff */
[----:B------:R-:W-:Y:S02]  /*c150*/  IMAD.U32 R7, RZ, RZ, UR7 ;  /* 0x00000007ff077e24 */ /* 0x000fe4000f8e00ff */
[----:B----4-:R-:W-:Y:S02]  /*c160*/  IMAD.U32 R10, RZ, RZ, UR8 ;  /* 0x00000008ff0a7e24 */ /* 0x010fe4000f8e00ff */
[----:B-1----:R-:W-:-:S07]  /*c170*/  IMAD.U32 R11, RZ, RZ, UR9 ;  /* 0x00000009ff0b7e24 */ /* 0x002fce000f8e00ff */
[----:B------:R-:W-:-:S07]  /*c180*/  LEPC R20, `(.L_x_8292) ;  /* 0x000000001014794e */ /* 0x000fce0000000000 */
[----:B--2---:R-:W-:Y:S05]  /*c190*/  CALL.ABS.NOINC R2 ;  /* 0x0000000002007343 */ /* 0x004fea0003c00000 */
.L_x_8292:
[----:B------:R-:W-:Y:S05]  /*c1a0*/  EXIT ;  /* 0x000000000000794d */ /* 0x000fea0003800000 */
.L_x_8291:
        /* <DEDUP_REMOVED lines=13> */
.L_x_8294:
[----:B------:R-:W-:Y:S05]  /*c280*/  BSYNC.RECONVERGENT B0 ;  /* 0x0000000000007941 */ /* 0x000fea0003800200 */
.L_x_8293:
[----:B------:R-:W-:-:S05]  /*c290*/  LOP3.LUT R5, R0, 0x80, R5, 0xf8, !PT ;  /* 0x0000008000057812 */ /* 0x000fca00078ef805 */
[----:B------:R-:W-:Y:S01]  /*c2a0*/  STG.E.U8 desc[UR36][R2.64], R5 ;  /* 0x0000000502007986 */ /* 0x000fe2000c101124 */
[----:B------:R-:W-:Y:S05]  /*c2b0*/  EXIT ;  /* 0x000000000000794d */ /* 0x000fea0003800000 */
.L_x_8290:
        /* <DEDUP_REMOVED lines=12> */
.L_x_8296:
[----:B------:R-:W-:Y:S01]  /*c380*/  IMAD.MOV.U32 R0, RZ, RZ, 0x7f ;  /* 0x0000007fff007424 */ /* 0x000fe200078e00ff */
[----:B------:R-:W-:-:S04]  /*c390*/  ISETP.GT.U32.AND P0, PT, R4, 0x7f800000, PT ;  /* 0x7f8000000400780c */ /* 0x000fc80003f04070 */
[----:B------:R-:W-:-:S09]  /*c3a0*/  SEL R0, R0, 0x7c, P0 ;  /* 0x0000007c00007807 */ /* 0x000fd20000000000 */
.L_x_8297:
[----:B------:R-:W-:Y:S05]  /*c3b0*/  BSYNC.RECONVERGENT B0 ;  /* 0x0000000000007941 */ /* 0x000fea0003800200 */
.L_x_8295:
[----:B------:R-:W-:-:S04]  /*c3c0*/  SHF.R.U32.HI R5, RZ, 0x18, R5 ;  /* 0x00000018ff057819 */ /* 0x000fc80000011605 */
[----:B------:R-:W-:-:S05]  /*c3d0*/  LOP3.LUT R5, R0, 0x80, R5, 0xf8, !PT ;  /* 0x0000008000057812 */ /* 0x000fca00078ef805 */
[----:B------:R-:W-:Y:S01]  /*c3e0*/  STG.E.U8 desc[UR36][R2.64], R5 ;  /* 0x0000000502007986 */ /* 0x000fe2000c101124 */
[----:B------:R-:W-:Y:S05]  /*c3f0*/  EXIT ;  /* 0x000000000000794d */ /* 0x000fea0003800000 */
.L_x_8289:
[----:B------:R-:W-:Y:S01]  /*c400*/  STG.E.U16 desc[UR36][R2.64], R19 ;  /* 0x0000001302007986 */ /* 0x000fe2000c101524 */
[----:B------:R-:W-:Y:S05]  /*c410*/  EXIT ;  /* 0x000000000000794d */ /* 0x000fea0003800000 */
.L_x_8298:
        /* <DEDUP_REMOVED lines=14> */
.L_x_14229:


//--------------------- .text._ZN2at6native18elementwise_kernelILi128ELi4EZNS0_22gpu_kernel_impl_nocastIZNS0_43_GLOBAL__N__7cc8d1ed_10_Dropout_cu_0e96ed3819masked_scale_kernelIhN3c108BFloat16EfEEvRNS_6TensorERKS7_SA_T1_EUlS6_hE_EEvRNS_18TensorIteratorBaseERKT_EUliE_EEviSB_ --------------------------
	.section	.text._ZN2at6native18elementwise_kernelILi128ELi4EZNS0_22gpu_kernel_impl_nocastIZNS0_43_GLOBAL__N__7cc8d1ed_10_Dropout_cu_0e96ed3819masked_scale_kernelIhN3c108BFloat16EfEEvRNS_6TensorERKS7_SA_T1_EUlS6_hE_EEvRNS_18TensorIteratorBaseERKT_EUliE_EEviSB_,"ax",@progbits
	.align	128
        .global         _ZN2at6native18elementwise_kernelILi128ELi4EZNS0_22gpu_kernel_impl_nocastIZNS0_43_GLOBAL__N__7cc8d1ed_10_Dropout_cu_0e96ed3819masked_scale_kernelIhN3c108BFloat16EfEEvRNS_6TensorERKS7_SA_T1_EUlS6_hE_EEvRNS_18TensorIteratorBaseERKT_EUliE_EEviSB_
        .type           _ZN2at6native18elementwise_kernelILi128ELi4EZNS0_22gpu_kernel_impl_nocastIZNS0_43_GLOBAL__N__7cc8d1ed_10_Dropout_cu_0e96ed3819masked_scale_kernelIhN3c108BFloat16EfEEvRNS_6TensorERKS7_SA_T1_EUlS6_hE_EEvRNS_18TensorIteratorBaseERKT_EUliE_EEviSB_,@function
        .size           _ZN2at6native18elementwise_kernelILi128ELi4EZNS0_22gpu_kernel_impl_nocastIZNS0_43_GLOBAL__N__7cc8d1ed_10_Dropout_cu_0e96ed3819masked_scale_kernelIhN3c108BFloat16EfEEvRNS_6TensorERKS7_SA_T1_EUlS6_hE_EEvRNS_18TensorIteratorBaseERKT_EUliE_EEviSB_,(.L_x_14230 - _ZN2at6native18elementwise_kernelILi128ELi4EZNS0_22gpu_kernel_impl_nocastIZNS0_43_GLOBAL__N__7cc8d1ed_10_Dropout_cu_0e96ed3819masked_scale_kernelIhN3c108BFloat16EfEEvRNS_6TensorERKS7_SA_T1_EUlS6_hE_EEvRNS_18TensorIteratorBaseERKT_EUliE_EEviSB_)
        .other          _ZN2at6native18elementwise_kernelILi128ELi4EZNS0_22gpu_kernel_impl_nocastIZNS0_43_GLOBAL__N__7cc8d1ed_10_Dropout_cu_0e96ed3819masked_scale_kernelIhN3c108BFloat16EfEEvRNS_6TensorERKS7_SA_T1_EUlS6_hE_EEvRNS_18TensorIteratorBaseERKT_EUliE_EEviSB_,@"STO_CUDA_ENTRY STV_DEFAULT"
_ZN2at6native18elementwise_kernelILi128ELi4EZNS0_22gpu_kernel_impl_nocastIZNS0_43_GLOBAL__N__7cc8d1ed_10_Dropout_cu_0e96ed3819masked_scale_kernelIhN3c108BFloat16EfEEvRNS_6TensorERKS7_SA_T1_EUlS6_hE_EEvRNS_18TensorIteratorBaseERKT_EUliE_EEviSB_:
.text._ZN2at6native18elementwise_kernelILi128ELi4EZNS0_22gpu_kernel_impl_nocastIZNS0_43_GLOBAL__N__7cc8d1ed_10_Dropout_cu_0e96ed3819masked_scale_kernelIhN3c108BFloat16EfEEvRNS_6TensorERKS7_SA_T1_EUlS6_hE_EEvRNS_18TensorIteratorBaseERKT_EUliE_EEviSB_:
[----:B------:R-:W-:Y:S08]  /*0000*/  LDC R1, c[0x0][0x37c] ;  /* 0x0000df00ff017b82 */ /* 0x000ff00000000800 */
[----:B------:R-:W0:Y:S01]  /*0010*/  LDC R2, c[0x0][0x388] ;  /* 0x0000e200ff027b82 */ /* 0x000e220000000800 */
[----:B------:R-:W1:Y:S01]  /*0020*/  S2R R3, SR_TID.X ;  /* 0x0000000000037919 */ /* 0x000e620000002100 */
[----:B------:R-:W2:Y:S06]  /*0030*/  LDCU.64 UR6, c[0x0][0x358] ;  /* 0x00006b00ff0677ac */ /* 0x000eac0008000a00 */
[----:B------:R-:W3:Y:S01]  /*0040*/  S2UR UR4, SR_CTAID.X ;  /* 0x00000000000479c3 */ /* 0x000ee20000002500 */
[----:B0-----:R-:W-:Y:S01]  /*0050*/  ISETP.NE.AND P0, PT, R2, RZ, PT ;  /* 0x000000ff0200720c */ /* 0x001fe20003f05270 */
[----:B---3--:R-:W-:-:S06]  /*0060*/  USHF.L.U32 UR4, UR4, 0x9, URZ ;  /* 0x0000000904047899 */ /* 0x008fcc00080006ff */
[----:B-1----:R-:W-:-:S06]  /*0070*/  LOP3.LUT R3, R3, UR4, RZ, 0xfc, !PT ;  /* 0x0000000403037c12 */ /* 0x002fcc000f8efcff */
[----:B--2---:R-:W-:Y:S05]  /*0080*/  @P0 BRA `(.L_x_8299) ;  /* 0x0000000400100947 */ /* 0x004fea0003800000 */
[----:B------:R-:W0:Y:S01]  /*0090*/  LDCU UR4, c[0x0][0x380] ;  /* 0x00007000ff0477ac */ /* 0x000e220008000800 */
[----:B------:R-:W-:Y:S04]  /*00a0*/  BSSY.RECONVERGENT B0, `(.L_x_8300) ;  /* 0x0000032000007945 */ /* 0x000fe80003800200 */
[----:B------:R-:W-:Y:S01]  /*00b0*/  BSSY.RELIABLE B1, `(.L_x_8301) ;  /* 0x0000023000017945 */ /* 0x000fe20003800100 */
[----:B0-----:R-:W-:-:S13]  /*00c0*/  ISETP.GE.AND P0, PT, R3, UR4, PT ;  /* 0x0000000403007c0c */ /* 0x001fda000bf06270 */
[----:B------:R-:W-:Y:S05]  /*00d0*/  @P0 BRA `(.L_x_8302) ;  /* 0x0000000000740947 */ /* 0x000fea0003800000 */
[----:B------:R-:W0:Y:S01]  /*00e0*/  LDC.64 R4, c[0x0][0x5f0] ;  /* 0x00017c00ff047b82 */ /* 0x000e220000000a00 */
[----:B------:R-:W1:Y:S07]  /*00f0*/  LDCU UR5, c[0x0][0x600] ;  /* 0x0000c000ff0577ac */ /* 0x000e6e0008000800 */
[----:B------:R-:W2:Y:S01]  /*0100*/  LDC.64 R6, c[0x0][0x5f8] ;  /* 0x00017e00ff067b82 */ /* 0x000ea20000000a00 */
[----:B0-----:R-:W3:Y:S04]  /*0110*/  LDG.E.U16 R4, desc[UR6][R4.64] ;  /* 0x0000000604047981 */ /* 0x001ee8000c1e1500 */
[----:B--2---:R-:W2:Y:S03]  /*0120*/  LDG.E.U8 R6, desc[UR6][R6.64] ;  /* 0x0000000606067981 */ /* 0x004ea6000c1e1100 */
[----:B------:R-:W0:Y:S01]  /*0130*/  LDC.64 R8, c[0x0][0x5e8] ;  /* 0x00017a00ff087b82 */ /* 0x000e220000000a00 */
[----:B------:R-:W-:-:S04]  /*0140*/  IADD3 R3, PT, PT, R3, 0x80, RZ ;  /* 0x0000008003037810 */ /* 0x000fc80007ffe0ff */
[----:B------:R-:W-:Y:S02]  /*0150*/  ISETP.GE.AND P0, PT, R3, UR4, PT ;  /* 0x0000000403007c0c */ /* 0x000fe4000bf06270 */
[----:B---3--:R-:W-:Y:S02]  /*0160*/  SHF.L.U32 R11, R4, 0x10, RZ ;  /* 0x00000010040b7819 */ /* 0x008fe400000006ff */
[----:B--2---:R-:W-:-:S05]  /*0170*/  I2FP.F32.U32 R0, R6 ;  /* 0x0000000600007245 */ /* 0x004fca0000201000 */
[----:B------:R-:W-:-:S04]  /*0180*/  FMUL.FTZ R0, R0, R11 ;  /* 0x0000000b00007220 */ /* 0x000fc80000410000 */
[----:B-1----:R-:W-:Y:S01]  /*0190*/  FMUL.FTZ R0, R0, UR5 ;  /* 0x0000000500007c20 */ /* 0x002fe20008410000 */
[----:B------:R-:W-:Y:S05]  /*01a0*/  @P0 BREAK.RELIABLE B1 ;  /* 0x0000000000010942 */ /* 0x000fea0003800100 */
[----:B------:R-:W-:-:S05]  /*01b0*/  F2FP.BF16.F32.PACK_AB R0, RZ, R0 ;  /* 0x00000000ff00723e */ /* 0x000fca00000010ff */
[----:B0-----:R0:W-:Y:S01]  /*01c0*/  STG.E.U16 desc[UR6][R8.64], R0 ;  /* 0x0000000008007986 */ /* 0x0011e2000c101506 */
[----:B------:R-:W-:Y:S05]  /*01d0*/  @P0 BRA `(.L_x_8303) ;  /* 0x0000000000780947 */ /* 0x000fea0003800000 */
[----:B------:R-:W1:Y:S01]  /*01e0*/  LDC.64 R4, c[0x0][0x5f0] ;  /* 0x00017c00ff047b82 */ /* 0x000e620000000a00 */
[----:B------:R-:W2:Y:S07]  /*01f0*/  LDCU UR5, c[0x0][0x600] ;  /* 0x0000c000ff0577ac */ /* 0x000eae0008000800 */
[----:B------:R-:W3:Y:S01]  /*0200*/  LDC.64 R6, c[0x0][0x5f8] ;  /* 0x00017e00ff067b82 */ /* 0x000ee20000000a00 */
[----:B-1----:R-:W4:Y:S04]  /*0210*/  LDG.E.U16 R4, desc[UR6][R4.64] ;  /* 0x0000000604047981 */ /* 0x002f28000c1e1500 */
[----:B---3--:R-:W3:Y:S03]  /*0220*/  LDG.E.U8 R6, desc[UR6][R6.64] ;  /* 0x0000000606067981 */ /* 0x008ee6000c1e1100 */
[----:B0-----:R-:W0:Y:S01]  /*0230*/  LDC.64 R8, c[0x0][0x5e8] ;  /* 0x00017a00ff087b82 */ /* 0x001e220000000a00 */
[----:B------:R-:W-:-:S02]  /*0240*/  IADD3 R3, PT, PT, R3, 0x80, RZ ;  /* 0x0000008003037810 */ /* 0x000fc40007ffe0ff */
[----:B----4-:R-:W-:Y:S02]  /*0250*/  SHF.L.U32 R11, R4, 0x10, RZ ;  /* 0x00000010040b7819 */ /* 0x010fe400000006ff */
[----:B---3--:R-:W-:-:S05]  /*0260*/  I2FP.F32.U32 R0, R6 ;  /* 0x0000000600007245 */ /* 0x008fca0000201000 */
[----:B------:R-:W-:-:S04]  /*0270*/  FMUL.FTZ R0, R0, R11 ;  /* 0x0000000b00007220 */ /* 0x000fc80000410000 */
[----:B--2---:R-:W-:-:S05]  /*0280*/  FMUL.FTZ R0, R0, UR5 ;  /* 0x0000000500007c20 */ /* 0x004fca0008410000 */
[----:B------:R-:W-:-:S05]  /*0290*/  F2FP.BF16.F32.PACK_AB R0, RZ, R0 ;  /* 0x00000000ff00723e */ /* 0x000fca00000010ff */
[----:B0-----:R0:W-:Y:S02]  /*02a0*/  STG.E.U16 desc[UR6][R8.64], R0 ;  /* 0x0000000008007986 */ /* 0x0011e4000c101506 */
.L_x_8302:
[----:B------:R-:W-:-:S13]  /*02b0*/  ISETP.GE.AND P0, PT, R3, UR4, PT ;  /* 0x0000000403007c0c */ /* 0x000fda000bf06270 */
[----:B------:R-:W-:Y:S05]  /*02c0*/  @P0 BREAK.RELIABLE B1 ;  /* 0x0000000000010942 */ /* 0x000fea0003800100 */
[----:B------:R-:W-:Y:S05]  /*02d0*/  @P0 BRA `(.L_x_8303) ;  /* 0x0000000000380947 */ /* 0x000fea0003800000 */
[----:B------:R-:W-:Y:S05]  /*02e0*/  BSYNC.RELIABLE B1 ;  /* 0x0000000000017941 */ /* 0x000fea0003800100 */
.L_x_8301:
        /* <DEDUP_REMOVED lines=13> */
.L_x_8303:
[----:B------:R-:W-:Y:S05]  /*03c0*/  BSYNC.RECONVERGENT B0 ;  /* 0x0000000000007941 */ /* 0x000fea0003800200 */
.L_x_8300:
[----:B------:R-:W-:Y:S05]  /*03d0*/  WARPSYNC.ALL ;  /* 0x0000000000007948 */ /* 0x000fea0003800000 */
[----:B------:R-:W-:-:S13]  /*03e0*/  ISETP.GE.AND P0, PT, R3, UR4, PT ;  /* 0x0000000403007c0c */ /* 0x000fda000bf06270 */
[----:B------:R-:W-:Y:S05]  /*03f0*/  @P0 EXIT ;  /* 0x000000000000094d */ /* 0x000fea0003800000 */
[----:B------:R-:W2:Y:S01]  /*0400*/  LDC.64 R2, c[0x0][0x5f0] ;  /* 0x00017c00ff027b82 */ /* 0x000ea20000000a00 */
[----:B------:R-:W3:Y:S07]  /*0410*/  LDCU UR4, c[0x0][0x600] ;  /* 0x0000c000ff0477ac */ /* 0x000eee0008000800 */
[----:B------:R-:W4:Y:S01]  /*0420*/  LDC.64 R4, c[0x0][0x5f8] ;  /* 0x00017e00ff047b82 */ /* 0x000f220000000a00 */
[----:B--2---:R-:W0:Y:S04]  /*0430*/  LDG.E.U16 R2, desc[UR6][R2.64] ;  /* 0x0000000602027981 */ /* 0x004e28000c1e1500 */
[----:B----4-:R-:W2:Y:S03]  /*0440*/  LDG.E.U8 R4, desc[UR6][R4.64] ;  /* 0x0000000604047981 */ /* 0x010ea6000c1e1100 */
[----:B------:R-:W4:Y:S01]  /*0450*/  LDC.64 R6, c[0x0][0x5e8] ;  /* 0x00017a00ff067b82 */ /* 0x000f220000000a00 */
[----:B01----:R-:W-:-:S02]  /*0460*/  SHF.L.U32 R9, R2, 0x10, RZ ;  /* 0x0000001002097819 */ /* 0x003fc400000006ff */
[----:B--2---:R-:W-:-:S05]  /*0470*/  I2FP.F32.U32 R0, R4 ;  /* 0x0000000400007245 */ /* 0x004fca0000201000 */
[----:B------:R-:W-:-:S04]  /*0480*/  FMUL.FTZ R0, R0, R9 ;  /* 0x0000000900007220 */ /* 0x000fc80000410000 */
[----:B---3--:R-:W-:-:S05]  /*0490*/  FMUL.FTZ R0, R0, UR4 ;  /* 0x0000000400007c20 */ /* 0x008fca0008410000 */
[----:B------:R-:W-:-:S05]  /*04a0*/  F2FP.BF16.F32.PACK_AB R0, RZ, R0 ;  /* 0x00000000ff00723e */ /* 0x000fca00000010ff */
[----:B----4-:R-:W-:Y:S01]  /*04b0*/  STG.E.U16 desc[UR6][R6.64], R0 ;  /* 0x0000000006007986 */ /* 0x010fe2000c101506 */
[----:B------:R-:W-:Y:S05]  /*04c0*/  EXIT ;  /* 0x000000000000794d */ /* 0x000fea0003800000 */
.L_x_8299:
[----:B------:R-:W0:Y:S01]  /*04d0*/  LDCU UR4, c[0x0][0x380] ;  /* 0x00007000ff0477ac */ /* 0x000e220008000800 */
[----:B------:R-:W-:Y:S01]  /*04e0*/  IADD3 R2, PT, PT, R2, -0x1, RZ ;  /* 0xffffffff02027810 */ /* 0x000fe20007ffe0ff */
[----:B------:R-:W-:Y:S04]  /*04f0*/  BSSY.RECONVERGENT B0, `(.L_x_8304) ;  /* 0x0000457000007945 */ /* 0x000fe80003800200 */
[----:B------:R-:W-:Y:S01]  /*0500*/  BSSY.RELIABLE B1, `(.L_x_8305) ;  /* 0x00002e7000017945 */ /* 0x000fe20003800100 */
[----:B------:R-:W-:-:S04]  /*0510*/  VIMNMX.U32 R0, PT, PT, R2, 0x18, PT ;  /* 0x0000001802007848 */ /* 0x000fc80003fe0000 */
[----:B------:R-:W-:Y:S02]  /*0520*/  IADD3 R0, PT, PT, R0, 0x1, RZ ;  /* 0x0000000100007810 */ /* 0x000fe40007ffe0ff */
[----:B0-----:R-:W-:-:S13]  /*0530*/  ISETP.GE.AND P0, PT, R3, UR4, PT ;  /* 0x0000000403007c0c */ /* 0x001fda000bf06270 */
[----:B------:R-:W-:Y:S05]  /*0540*/  @P0 BRA `(.L_x_8306) ;  /* 0x0000002c007c0947 */ /* 0x000fea0003800000 */
[----:B------:R-:W0:Y:S01]  /*0550*/  LDCU.64 UR8, c[0x0][0x390] ;  /* 0x00007200ff0877ac */ /* 0x000e220008000a00 */
[----:B------:R-:W-:Y:S01]  /*0560*/  HFMA2 R4, -RZ, RZ, 0, 0 ;  /* 0x00000000ff047431 */ /* 0x000fe200000001ff */
[----:B------:R-:W-:Y:S01]  /*0570*/  MOV R5, R3 ;  /* 0x0000000300057202 */ /* 0x000fe20000000f00 */
[----:B------:R-:W1:Y:S01]  /*0580*/  LDCU UR5, c[0x0][0x38c] ;  /* 0x00007180ff0577ac */ /* 0x000e620008000800 */
[----:B------:R-:W-:Y:S01]  /*0590*/  ISETP.NE.AND P0, PT, R2, RZ, PT ;  /* 0x000000ff0200720c */ /* 0x000fe20003f05270 */
[----:B------:R-:W2:Y:S01]  /*05a0*/  LDCU.64 UR10, c[0x0][0x4b8] ;  /* 0x00009700ff0a77ac */ /* 0x000ea20008000a00 */
        /* <DEDUP_REMOVED lines=8> */
[----:B------:R-:W-:Y:S06]  /*0630*/  @!P0 BRA `(.L_x_8307) ;  /* 0x0000001400348947 */ /* 0x000fec0003800000 */
[----:B------:R-:W0:Y:S01]  /*0640*/  LDCU.64 UR8, c[0x0][0x398] ;  /* 0x00007300ff0877ac */ /* 0x000e220008000a00 */
[----:B------:R-:W-:Y:S02]  /*0650*/  MOV R8, RZ ;  /* 0x000000ff00087202 */ /* 0x000fe40000000f00 */
[----:B------:R-:W-:Y:S01]  /*0660*/  ISETP.NE.AND P0, PT, R0, 0x2, PT ;  /* 0x000000020000780c */ /* 0x000fe20003f05270 */
[----:B------:R-:W1:Y:S01]  /*0670*/  LDCU UR5, c[0x0][0x3a0] ;  /* 0x00007400ff0577ac */ /* 0x000e620008000800 */
[----:B------:R-:W2:Y:S01]  /*0680*/  LDCU UR10, c[0x0][0x4c4] ;  /* 0x00009880ff0a77ac */ /* 0x000ea20008000800 */
[----:B------:R-:W3:Y:S01]  /*0690*/  LDCU.64 UR12, c[0x0][0x4c8] ;  /* 0x00009900ff0c77ac */ /* 0x000ee20008000a00 */
[----:B0-----:R-:W-:-:S05]  /*06a0*/  IMAD.HI.U32 R10, R9, UR9, R8 ;  /* 0x00000009090a7c27 */ /* 0x001fca000f8e0008 */
[----:B-1----:R-:W-:-:S04]  /*06b0*/  SHF.R.U32.HI R11, RZ, UR5, R10 ;  /* 0x00000005ff0b7c19 */ /* 0x002fc8000801160a */
[----:B------:R-:W-:-:S05]  /*06c0*/  IADD3 R7, PT, PT, -R11, RZ, RZ ;  /* 0x000000ff0b077210 */ /* 0x000fca0007ffe1ff */
[----:B------:R-:W-:-:S04]  /*06d0*/  IMAD R9, R7, UR8, R9 ;  /* 0x0000000807097c24 */ /* 0x000fc8000f8e0209 */
[C---:B--2---:R-:W-:Y:S02]  /*06e0*/  IMAD R5, R9.reuse, UR10, R5 ;  /* 0x0000000a09057c24 */ /* 0x044fe4000f8e0205 */
[C---:B---3--:R-:W-:Y:S02]  /*06f0*/  IMAD R6, R9.reuse, UR12, R6 ;  /* 0x0000000c09067c24 */ /* 0x048fe4000f8e0206 */
[----:B------:R-:W-:Y:S01]  /*0700*/  IMAD R4, R9, UR13, R4 ;  /* 0x0000000d09047c24 */ /* 0x000fe2000f8e0204 */
[----:B------:R-:W-:Y:S06]  /*0710*/  @!P0 BRA `(.L_x_8307) ;  /* 0x0000001000fc8947 */ /* 0x000fec0003800000 */
[----:B------:R-:W0:Y:S01]  /*0720*/  LDCU.64 UR8, c[0x0][0x3a8] ;  /* 0x00007500ff0877ac */ /* 0x000e220008000a00 */
[----:B------:R-:W-:Y:S01]  /*0730*/  HFMA2 R10, -RZ, RZ, 0, 0 ;  /* 0x00000000ff0a7431 */ /* 0x000fe200000001ff */
[----:B------:R-:W-:Y:S01]  /*0740*/  ISETP.NE.AND P0, PT, R0, 0x3, PT ;  /* 0x000000030000780c */ /* 0x000fe20003f05270 */
[----:B------:R-:W1:Y:S01]  /*0750*/  LDCU UR5, c[0x0][0x3a4] ;  /* 0x00007480ff0577ac */ /* 0x000e620008000800 */
[----:B------:R-:W2:Y:S02]  /*0760*/  LDCU.64 UR10, c[0x0][0x4d0] ;  /* 0x00009a00ff0a77ac */ /* 0x000ea40008000a00 */
        /* <DEDUP_REMOVED lines=24> */
[----:B------:R-:W-:Y:S02]  /*08f0*/  MOV R10, RZ ;  /* 0x000000ff000a7202 */ /* 0x000fe40000000f00 */
[----:B------:R-:W-:Y:S01]  /*0900*/  ISETP.NE.AND P0, PT, R0, 0x5, PT ;  /* 0x000000050000780c */ /* 0x000fe20003f05270 */
[----:B------:R-:W1:Y:S01]  /*0910*/  LDCU UR5, c[0x0][0x3bc] ;  /* 0x00007780ff0577ac */ /* 0x000e620008000800 */
[----:B------:R-:W2:Y:S01]  /*0920*/  LDCU.64 UR10, c[0x0][0x4e8] ;  /* 0x00009d00ff0a77ac */ /* 0x000ea20008000a00 */
        /* <DEDUP_REMOVED lines=10> */
[----:B------:R-:W-:Y:S01]  /*09d0*/  HFMA2 R8, -RZ, RZ, 0, 0 ;  /* 0x00000000ff087431 */ /* 0x000fe200000001ff */
        /* <DEDUP_REMOVED lines=250> */
[----:B------:R-:W-:Y:S01]  /*1980*/  ISETP.NE.AND P0, PT, R0, 0x18, PT ;  /* 0x000000180000780c */ /* 0x000fe20003f05270 */
[----:B------:R-:W0:Y:S01]  /*1990*/  LDCU.64 UR8, c[0x0][0x4a0] ;  /* 0x00009400ff0877ac */ /* 0x000e220008000a00 */
[----:B------:R-:W-:Y:S01]  /*19a0*/  HFMA2 R8, -RZ, RZ, 0, 0 ;  /* 0x00000000ff087431 */ /* 0x000fe200000001ff */
[----:B------:R-:W1:Y:S01]  /*19b0*/  LDCU UR5, c[0x0][0x4a8] ;  /* 0x00009500ff0577ac */ /* 0x000e620008000800 */
[----:B------:R-:W2:Y:S09]  /*19c0*/  LDCU.64 UR10, c[0x0][0x5d0] ;  /* 0x0000ba00ff0a77ac */ /* 0x000eb20008000a00 */
[----:B------:R-:W3:Y:S01]  /*19d0*/  @P0 LDC.64 R14, c[0x0][0x4b0] ;  /* 0x00012c00ff0e0b82 */ /* 0x000ee20000000a00 */
[----:B0-----:R-:W-:Y:S01]  /*19e0*/  IMAD.HI.U32 R12, R9, UR9, R8 ;  /* 0x00000009090c7c27 */ /* 0x001fe2000f8e0008 */
[----:B------:R-:W0:Y:S06]  /*19f0*/  LDCU UR9, c[0x0][0x5cc] ;  /* 0x0000b980ff0977ac */ /* 0x000e2c0008000800 */
[----:B------:R-:W4:Y:S01]  /*1a00*/  @P0 LDC R17, c[0x0][0x4ac] ;  /* 0x00012b00ff110b82 */ /* 0x000f220000000800 */
[----:B-1----:R-:W-:-:S02]  /*1a10*/  SHF.R.U32.HI R13, RZ, UR5, R12 ;  /* 0x00000005ff0d7c19 */ /* 0x002fc4000801160c */
[----:B------:R-:W-:Y:S02]  /*1a20*/  @P0 MOV R12, RZ ;  /* 0x000000ff000c0202 */ /* 0x000fe40000000f00 */
[----:B------:R-:W-:-:S03]  /*1a30*/  IADD3 R7, PT, PT, -R13, RZ, RZ ;  /* 0x000000ff0d077210 */ /* 0x000fc60007ffe1ff */
[----:B------:R-:W1:Y:S02]  /*1a40*/  @P0 LDC.64 R10, c[0x0][0x5d8] ;  /* 0x00017600ff0a0b82 */ /* 0x000e640000000a00 */
[----:B------:R-:W-:-:S06]  /*1a50*/  IMAD R9, R7, UR8, R9 ;  /* 0x0000000807097c24 */ /* 0x000fcc000f8e0209 */
[----:B------:R-:W5:Y:S01]  /*1a60*/  @P0 LDC R16, c[0x0][0x5e0] ;  /* 0x00017800ff100b82 */ /* 0x000f620000000800 */
[----:B---3--:R-:W-:-:S04]  /*1a70*/  @P0 IMAD.HI.U32 R8, R13, R14, R12 ;  /* 0x0000000e0d080227 */ /* 0x008fc800078e000c */
[C---:B0-----:R-:W-:Y:S01]  /*1a80*/  IMAD R5, R9.reuse, UR9, R5 ;  /* 0x0000000909057c24 */ /* 0x041fe2000f8e0205 */
[----:B------:R-:W-:Y:S01]  /*1a90*/  @P0 SHF.R.U32.HI R8, RZ, R15, R8 ;  /* 0x0000000fff080219 */ /* 0x000fe20000011608 */
[C---:B--2---:R-:W-:Y:S02]  /*1aa0*/  IMAD R6, R9.reuse, UR10, R6 ;  /* 0x0000000a09067c24 */ /* 0x044fe4000f8e0206 */
[----:B------:R-:W-:Y:S01]  /*1ab0*/  IMAD R4, R9, UR11, R4 ;  /* 0x0000000b09047c24 */ /* 0x000fe2000f8e0204 */
[----:B------:R-:W-:-:S05]  /*1ac0*/  @P0 IADD3 R12, PT, PT, -R8, RZ, RZ ;  /* 0x000000ff080c0210 */ /* 0x000fca0007ffe1ff */
[----:B----4-:R-:W-:-:S04]  /*1ad0*/  @P0 IMAD R13, R12, R17, R13 ;  /* 0x000000110c0d0224 */ /* 0x010fc800078e020d */
[C---:B-1----:R-:W-:Y:S02]  /*1ae0*/  @P0 IMAD R5, R13.reuse, R10, R5 ;  /* 0x0000000a0d050224 */ /* 0x042fe400078e0205 */
[C---:B------:R-:W-:Y:S02]  /*1af0*/  @P0 IMAD R6, R13.reuse, R11, R6 ;  /* 0x0000000b0d060224 */ /* 0x040fe400078e0206 */
[----:B-----5:R-:W-:-:S07]  /*1b00*/  @P0 IMAD R4, R13, R16, R4 ;  /* 0x000000100d040224 */ /* 0x020fce00078e0204 */
.L_x_8307:
[----:B------:R-:W0:Y:S01]  /*1b10*/  LDCU.128 UR8, c[0x0][0x5f0] ;  /* 0x0000be00ff0877ac */ /* 0x000e220008000c00 */
[----:B------:R-:W1:Y:S01]  /*1b20*/  LDCU UR5, c[0x0][0x600] ;  /* 0x0000c000ff0577ac */ /* 0x000e620008000800 */
[----:B0-----:R-:W-:Y:S02]  /*1b30*/  IADD3 R6, P0, PT, R6, UR8, RZ ;  /* 0x0000000806067c10 */ /* 0x001fe4000ff1e0ff */
[----:B------:R-:W-:Y:S02]  /*1b40*/  IADD3 R8, P1, PT, R4, UR10, RZ ;  /* 0x0000000a04087c10 */ /* 0x000fe4000ff3e0ff */
[----:B------:R-:W-:Y:S01]  /*1b50*/  IADD3.X R7, PT, PT, RZ, UR9, RZ, P0, !PT ;  /* 0x00000009ff077c10 */ /* 0x000fe200087fe4ff */
[----:B------:R-:W0:Y:S01]  /*1b60*/  LDCU.64 UR8, c[0x0][0x5e8] ;  /* 0x0000bd00ff0877ac */ /* 0x000e220008000a00 */
[----:B------:R-:W-:-:S03]  /*1b70*/  IADD3.X R9, PT, PT, RZ, UR11, RZ, P1, !PT ;  /* 0x0000000bff097c10 */ /* 0x000fc60008ffe4ff */
[----:B------:R-:W2:Y:S04]  /*1b80*/  LDG.E.U16 R6, desc[UR6][R6.64] ;  /* 0x0000000606067981 */ /* 0x000ea8000c1e1500 */
[----:B------:R-:W3:Y:S01]  /*1b90*/  LDG.E.U8 R8, desc[UR6][R8.64] ;  /* 0x0000000608087981 */ /* 0x000ee2000c1e1100 */
[----:B------:R-:W-:Y:S02]  /*1ba0*/  IADD3 R3, PT, PT, R3, 0x80, RZ ;  /* 0x0000008003037810 */ /* 0x000fe40007ffe0ff */
[----:B--2---:R-:W-:Y:S02]  /*1bb0*/  SHF.L.U32 R11, R6, 0x10, RZ ;  /* 0x00000010060b7819 */ /* 0x004fe400000006ff */
[----:B---3--:R-:W-:-:S05]  /*1bc0*/  I2FP.F32.U32 R4, R8 ;  /* 0x0000000800047245 */ /* 0x008fca0000201000 */
[----:B------:R-:W-:-:S04]  /*1bd0*/  FMUL.FTZ R4, R4, R11 ;  /* 0x0000000b04047220 */ /* 0x000fc80000410000 */
[----:B-1----:R-:W-:Y:S01]  /*1be0*/  FMUL.FTZ R10, R4, UR5 ;  /* 0x00000005040a7c20 */ /* 0x002fe20008410000 */
[----:B0-----:R-:W-:-:S04]  /*1bf0*/  IADD3 R4, P0, PT, R5, UR8, RZ ;  /* 0x0000000805047c10 */ /* 0x001fc8000ff1e0ff */
[----:B------:R-:W-:Y:S02]  /*1c00*/  F2FP.BF16.F32.PACK_AB R10, RZ, R10 ;  /* 0x0000000aff0a723e */ /* 0x000fe400000010ff */
[----:B------:R-:W-:Y:S02]  /*1c10*/  IADD3.X R5, PT, PT, RZ, UR9, RZ, P0, !PT ;  /* 0x00000009ff057c10 */ /* 0x000fe400087fe4ff */
[----:B------:R-:W-:-:S03]  /*1c20*/  ISETP.GE.AND P0, PT, R3, UR4, PT ;  /* 0x0000000403007c0c */ /* 0x000fc6000bf06270 */
[----:B------:R0:W-:Y:S10]  /*1c30*/  STG.E.U16 desc[UR6][R4.64], R10 ;  /* 0x0000000a04007986 */ /* 0x0001f4000c101506 */
[----:B------:R-:W-:Y:S05]  /*1c40*/  @P0 BREAK.RELIABLE B1 ;  /* 0x0000000000010942 */ /* 0x000fea0003800100 */
[----:B------:R-:W-:Y:S05]  /*1c50*/  @P0 BRA `(.L_x_8308) ;  /* 0x0000002c00800947 */ /* 0x000fea0003800000 */
[----:B------:R-:W1:Y:S01]  /*1c60*/  LDCU.64 UR8, c[0x0][0x390] ;  /* 0x00007200ff0877ac */ /* 0x000e620008000a00 */
[----:B0-----:R-:W-:Y:S01]  /*1c70*/  HFMA2 R4, -RZ, RZ, 0, 0 ;  /* 0x00000000ff047431 */ /* 0x001fe200000001ff */
[----:B------:R-:W-:Y:S01]  /*1c80*/  MOV R5, R3 ;  /* 0x0000000300057202 */ /* 0x000fe20000000f00 */
[----:B------:R-:W0:Y:S01]  /*1c90*/  LDCU UR5, c[0x0][0x38c] ;  /* 0x00007180ff0577ac */ /* 0x000e220008000800 */
[----:B------:R-:W-:Y:S01]  /*1ca0*/  ISETP.NE.AND P0, PT, R2, RZ, PT ;  /* 0x000000ff0200720c */ /* 0x000fe20003f05270 */
[----:B------:R-:W2:Y:S01]  /*1cb0*/  LDCU.64 UR10, c[0x0][0x4b8] ;  /* 0x00009700ff0a77ac */ /* 0x000ea20008000a00 */
[----:B-1----:R-:W-:Y:S01]  /*1cc0*/  IMAD.HI.U32 R8, R3, UR8, R4 ;  /* 0x0000000803087c27 */ /* 0x002fe2000f8e0004 */
[----:B------:R-:W1:Y:S04]  /*1cd0*/  LDCU UR8, c[0x0][0x4c0] ;  /* 0x00009800ff0877ac */ /* 0x000e680008000800 */
[----:B------:R-:W-:-:S04]  /*1ce0*/  SHF.R.U32.HI R9, RZ, UR9, R8 ;  /* 0x00000009ff097c19 */ /* 0x000fc80008011608 */
[----:B------:R-:W-:-:S05]  /*1cf0*/  IADD3 R4, PT, PT, -R9, RZ, RZ ;  /* 0x000000ff09047210 */ /* 0x000fca0007ffe1ff */
[----:B0-----:R-:W-:-:S04]  /*1d00*/  IMAD R4, R4, UR5, R3 ;  /* 0x0000000504047c24 */ /* 0x001fc8000f8e0203 */
[C---:B--2---:R-:W-:Y:S02]  /*1d10*/  IMAD R5, R4.reuse, UR10, RZ ;  /* 0x0000000a04057c24 */ /* 0x044fe4000f8e02ff */
[C---:B------:R-:W-:Y:S02]  /*1d20*/  IMAD R6, R4.reuse, UR11, RZ ;  /* 0x0000000b04067c24 */ /* 0x040fe4000f8e02ff */
[----:B-1----:R-:W-:Y:S01]  /*1d30*/  IMAD R4, R4, UR8, RZ ;  /* 0x0000000804047c24 */ /* 0x002fe2000f8e02ff */
        /* <DEDUP_REMOVED lines=334> */
.L_x_8309:
        /* <DEDUP_REMOVED lines=16> */
[----:B------:R-:W-:-:S05]  /*3320*/  IADD3.X R5, PT, PT, RZ, UR9, RZ, P0, !PT ;  /* 0x00000009ff057c10 */ /* 0x000fca00087fe4ff */
[----:B------:R0:W-:Y:S02]  /*3330*/  STG.E.U16 desc[UR6][R4.64], R10 ;  /* 0x0000000a04007986 */ /* 0x0001e4000c101506 */
.L_x_8306:
[----:B------:R-:W-:-:S13]  /*3340*/  ISETP.GE.AND P0, PT, R3, UR4, PT ;  /* 0x0000000403007c0c */ /* 0x000fda000bf06270 */
[----:B------:R-:W-:Y:S05]  /*3350*/  @P0 BREAK.RELIABLE B1 ;  /* 0x0000000000010942 */ /* 0x000fea0003800100 */
[----:B------:R-:W-:Y:S05]  /*3360*/  @P0 BRA `(.L_x_8308) ;  /* 0x0000001400bc0947 */ /* 0x000fea0003800000 */
[----:B------:R-:W-:Y:S05]  /*3370*/  BSYNC.RELIABLE B1 ;  /* 0x0000000000017941 */ /* 0x000fea0003800100 */
.L_x_8305:
        /* <DEDUP_REMOVED lines=348> */
.L_x_8310:
        /* <DEDUP_REMOVED lines=18> */
.L_x_8308:
[----:B------:R-:W-:Y:S05]  /*4a60*/  BSYNC.RECONVERGENT B0 ;  /* 0x0000000000007941 */ /* 0x000fea0003800200 */
.L_x_8304:
[----:B------:R-:W-:Y:S05]  /*4a70*/  WARPSYNC.ALL ;  /* 0x0000000000007948 */ /* 0x000fea0003800000 */
[----:B------:R-:W-:-:S13]  /*4a80*/  ISETP.GE.AND P0, PT, R3, UR4, PT ;  /* 0x0000000403007c0c */ /* 0x000fda000bf06270 */
[----:B------:R-:W-:Y:S05]  /*4a90*/  @P0 EXIT ;  /* 0x000000000000094d */ /* 0x000fea0003800000 */
[----:B------:R-:W2:Y:S01]  /*4aa0*/  LDCU.64 UR4, c[0x0][0x390] ;  /* 0x00007200ff0477ac */ /* 0x000ea20008000a00 */
[----:B01----:R-:W-:Y:S01]  /*4ab0*/  HFMA2 R4, -RZ, RZ, 0, 0 ;  /* 0x00000000ff047431 */ /* 0x003fe200000001ff */
[----:B------:R-:W-:Y:S01]  /*4ac0*/  MOV R5, R3 ;  /* 0x0000000300057202 */ /* 0x000fe20000000f00 */
[----:B------:R-:W0:Y:S01]  /*4ad0*/  LDCU UR8, c[0x0][0x38c] ;  /* 0x00007180ff0877ac */ /* 0x000e220008000800 */
[----:B------:R-:W-:Y:S01]  /*4ae0*/  ISETP.NE.AND P0, PT, R2, RZ, PT ;  /* 0x000000ff0200720c */ /* 0x000fe20003f05270 */
[----:B------:R-:W1:Y:S01]  /*4af0*/  LDCU.64 UR10, c[0x0][0x4b8] ;  /* 0x00009700ff0a77ac */ /* 0x000e620008000a00 */
[----:B--2---:R-:W-:Y:S01]  /*4b00*/  IMAD.HI.U32 R6, R3, UR4, R4 ;  /* 0x0000000403067c27 */ /* 0x004fe2000f8e0004 */
[----:B------:R-:W2:Y:S04]  /*4b10*/  LDCU UR4, c[0x0][0x4c0] ;  /* 0x00009800ff0477ac */ /* 0x000ea80008000800 */
[----:B------:R-:W-:-:S04]  /*4b20*/  SHF.R.U32.HI R7, RZ, UR5, R6 ;  /* 0x00000005ff077c19 */ /* 0x000fc80008011606 */
[----:B------:R-:W-:-:S05]  /*4b30*/  IADD3 R4, PT, PT, -R7, RZ, RZ ;  /* 0x000000ff07047210 */ /* 0x000fca0007ffe1ff */
[----:B0-----:R-:W-:-:S04]  /*4b40*/  IMAD R2, R4, UR8, R3 ;  /* 0x0000000804027c24 */ /* 0x001fc8000f8e0203 */
[C---:B-1----:R-:W-:Y:S02]  /*4b50*/  IMAD R3, R2.reuse, UR10, RZ ;  /* 0x0000000a02037c24 */ /* 0x042fe4000f8e02ff */
[C---:B------:R-:W-:Y:S02]  /*4b60*/  IMAD R4, R2.reuse, UR11, RZ ;  /* 0x0000000b02047c24 */ /* 0x040fe4000f8e02ff */
[----:B--2---:R-:W-:Y:S01]  /*4b70*/  IMAD R2, R2, UR4, RZ ;  /* 0x0000000402027c24 */ /* 0x004fe2000f8e02ff */
        /* <DEDUP_REMOVED lines=313> */
[----:B------:R-:W2:Y:S09]  /*5f10*/  LDCU UR5, c[0x0][0x5cc] ;  /* 0x0000b980ff0577ac */ /* 0x000eb20008000800 */
[----:B------:R-:W3:Y:S01]  /*5f20*/  @P0 LDC.64 R12, c[0x0][0x4b0] ;  /* 0x00012c00ff0c0b82 */ /* 0x000ee20000000a00 */
[----:B------:R-:W4:Y:S01]  /*5f30*/  LDCU.64 UR10, c[0x0][0x5d0] ;  /* 0x0000ba00ff0a77ac */ /* 0x000f220008000a00 */
[----:B0-----:R-:W-:-:S06]  /*5f40*/  IMAD.HI.U32 R10, R7, UR9, R6 ;  /* 0x00000009070a7c27 */ /* 0x001fcc000f8e0006 */
[----:B------:R-:W0:Y:S01]  /*5f50*/  @P0 LDC R15, c[0x0][0x4ac] ;  /* 0x00012b00ff0f0b82 */ /* 0x000e220000000800 */
[----:B-1----:R-:W-:Y:S02]  /*5f60*/  SHF.R.U32.HI R11, RZ, UR4, R10 ;  /* 0x00000004ff0b7c19 */ /* 0x002fe4000801160a */
[----:B------:R-:W-:Y:S02]  /*5f70*/  @P0 MOV R10, RZ ;  /* 0x000000ff000a0202 */ /* 0x000fe40000000f00 */
[----:B------:R-:W-:-:S03]  /*5f80*/  IADD3 R5, PT, PT, -R11, RZ, RZ ;  /* 0x000000ff0b057210 */ /* 0x000fc60007ffe1ff */
[----:B------:R-:W1:Y:S02]  /*5f90*/  @P0 LDC.64 R8, c[0x0][0x5d8] ;  /* 0x00017600ff080b82 */ /* 0x000e640000000a00 */
[----:B------:R-:W-:-:S06]  /*5fa0*/  IMAD R7, R5, UR8, R7 ;  /* 0x0000000805077c24 */ /* 0x000fcc000f8e0207 */
[----:B------:R-:W5:Y:S01]  /*5fb0*/  @P0 LDC R6, c[0x0][0x5e0] ;  /* 0x00017800ff060b82 */ /* 0x000f620000000800 */
[----:B---3--:R-:W-:-:S04]  /*5fc0*/  @P0 IMAD.HI.U32 R0, R11, R12, R10 ;  /* 0x0000000c0b000227 */ /* 0x008fc800078e000a */
[C---:B--2---:R-:W-:Y:S01]  /*5fd0*/  IMAD R3, R7.reuse, UR5, R3 ;  /* 0x0000000507037c24 */ /* 0x044fe2000f8e0203 */
[----:B------:R-:W-:Y:S01]  /*5fe0*/  @P0 SHF.R.U32.HI R0, RZ, R13, R0 ;  /* 0x0000000dff000219 */ /* 0x000fe20000011600 */
[C---:B----4-:R-:W-:Y:S02]  /*5ff0*/  IMAD R4, R7.reuse, UR10, R4 ;  /* 0x0000000a07047c24 */ /* 0x050fe4000f8e0204 */
[----:B------:R-:W-:Y:S01]  /*6000*/  IMAD R2, R7, UR11, R2 ;  /* 0x0000000b07027c24 */ /* 0x000fe2000f8e0202 */
[----:B------:R-:W-:-:S05]  /*6010*/  @P0 IADD3 R10, PT, PT, -R0, RZ, RZ ;  /* 0x000000ff000a0210 */ /* 0x000fca0007ffe1ff */
[----:B0-----:R-:W-:-:S04]  /*6020*/  @P0 IMAD R11, R15, R10, R11 ;  /* 0x0000000a0f0b0224 */ /* 0x001fc800078e020b */
[C---:B-1----:R-:W-:Y:S02]  /*6030*/  @P0 IMAD R3, R11.reuse, R8, R3 ;  /* 0x000000080b030224 */ /* 0x042fe400078e0203 */
[C---:B------:R-:W-:Y:S02]  /*6040*/  @P0 IMAD R4, R11.reuse, R9, R4 ;  /* 0x000000090b040224 */ /* 0x040fe400078e0204 */
[----:B-----5:R-:W-:-:S07]  /*6050*/  @P0 IMAD R2, R11, R6, R2 ;  /* 0x000000060b020224 */ /* 0x020fce00078e0202 */
.L_x_8311:
[----:B------:R-:W0:Y:S01]  /*6060*/  LDCU.128 UR8, c[0x0][0x5f0] ;  /* 0x0000be00ff0877ac */ /* 0x000e220008000c00 */
[----:B------:R-:W1:Y:S01]  /*6070*/  LDCU.64 UR4, c[0x0][0x5e8] ;  /* 0x0000bd00ff0477ac */ /* 0x000e620008000a00 */
[----:B0-----:R-:W-:Y:S01]  /*6080*/  IADD3 R4, P0, PT, R4, UR8, RZ ;  /* 0x0000000804047c10 */ /* 0x001fe2000ff1e0ff */
[----:B------:R-:W0:Y:S01]  /*6090*/  LDCU UR8, c[0x0][0x600] ;  /* 0x0000c000ff0877ac */ /* 0x000e220008000800 */
[----:B------:R-:W-:Y:S02]  /*60a0*/  IADD3 R6, P1, PT, R2, UR10, RZ ;  /* 0x0000000a02067c10 */ /* 0x000fe4000ff3e0ff */
[----:B------:R-:W-:Y:S02]  /*60b0*/  IADD3.X R5, PT, PT, RZ, UR9, RZ, P0, !PT ;  /* 0x00000009ff057c10 */ /* 0x000fe400087fe4ff */
[----:B------:R-:W-:-:S03]  /*60c0*/  IADD3.X R7, PT, PT, RZ, UR11, RZ, P1, !PT ;  /* 0x0000000bff077c10 */ /* 0x000fc60008ffe4ff */
[----:B------:R-:W2:Y:S04]  /*60d0*/  LDG.E.U16 R4, desc[UR6][R4.64] ;  /* 0x0000000604047981 */ /* 0x000ea8000c1e1500 */
[----:B------:R-:W3:Y:S01]  /*60e0*/  LDG.E.U8 R6, desc[UR6][R6.64] ;  /* 0x0000000606067981 */ /* 0x000ee2000c1e1100 */
[----:B-1----:R-:W-:-:S04]  /*60f0*/  IADD3 R2, P0, PT, R3, UR4, RZ ;  /* 0x0000000403027c10 */ /* 0x002fc8000ff1e0ff */
[----:B------:R-:W-:Y:S02]  /*6100*/  IADD3.X R3, PT, PT, RZ, UR5, RZ, P0, !PT ;  /* 0x00000005ff037c10 */ /* 0x000fe400087fe4ff */
[----:B--2---:R-:W-:Y:S02]  /*6110*/  SHF.L.U32 R9, R4, 0x10, RZ ;  /* 0x0000001004097819 */ /* 0x004fe400000006ff */
[----:B---3--:R-:W-:-:S05]  /*6120*/  I2FP.F32.U32 R0, R6 ;  /* 0x0000000600007245 */ /* 0x008fca0000201000 */
[----:B------:R-:W-:-:S04]  /*6130*/  FMUL.FTZ R0, R0, R9 ;  /* 0x0000000900007220 */ /* 0x000fc80000410000 */
[----:B0-----:R-:W-:-:S05]  /*6140*/  FMUL.FTZ R0, R0, UR8 ;  /* 0x0000000800007c20 */ /* 0x001fca0008410000 */
[----:B------:R-:W-:-:S05]  /*6150*/  F2FP.BF16.F32.PACK_AB R0, RZ, R0 ;  /* 0x00000000ff00723e */ /* 0x000fca00000010ff */
[----:B------:R-:W-:Y:S01]  /*6160*/  STG.E.U16 desc[UR6][R2.64], R0 ;  /* 0x0000000002007986 */ /* 0x000fe2000c101506 */
[----:B------:R-:W-:Y:S05]  /*6170*/  EXIT ;  /* 0x000000000000794d */ /* 0x000fea0003800000 */
.L_x_8312:
        /* <DEDUP_REMOVED lines=16> */
.L_x_14230:


//--------------------- .text._ZN2at6native27unrolled_elementwise_kernelIZNS0_43_GLOBAL__N__7cc8d1ed_10_Dropout_cu_0e96ed3819masked_scale_kernelIhN3c108BFloat16EfEEvRNS_6TensorERKS6_S9_T1_EUlS5_hE_St5arrayIPcLm3EELi4E23TrivialOffsetCalculatorILi2EjESF_ILi1EjENS0_6memory15LoadWithoutCastENSI_16StoreWithoutCastEEEviT_T0_T2_T3_T4_T5_ --------------------------
	.section	.text._ZN2at6native27unrolled_elementwise_kernelIZNS0_43_GLOBAL__N__7cc8d1ed_10_Dropout_cu_0e96ed3819masked_scale_kernelIhN3c108BFloat16EfEEvRNS_6TensorERKS6_S9_T1_EUlS5_hE_St5arrayIPcLm3EELi4E23TrivialOffsetCalculatorILi2EjESF_ILi1EjENS0_6memory15LoadWithoutCastENSI_16StoreWithoutCastEEEviT_T0_T2_T3_T4_T5_,"ax",@progbits
	.align	128
        .global         _ZN2at6native27unrolled_elementwise_kernelIZNS0_43_GLOBAL__N__7cc8d1ed_10_Dropout_cu_0e96ed3819masked_scale_kernelIhN3c108BFloat16EfEEvRNS_6TensorERKS6_S9_T1_EUlS5_hE_St5arrayIPcLm3EELi4E23TrivialOffsetCalculatorILi2EjESF_ILi1EjENS0_6memory15LoadWithoutCastENSI_16StoreWithoutCastEEEviT_T0_T2_T3_T4_T5_
        .type           _ZN2at6native27unrolled_elementwise_kernelIZNS0_43_GLOBAL__N__7cc8d1ed_10_Dropout_cu_0e96ed3819masked_scale_kernelIhN3c108BFloat16EfEEvRNS_6TensorERKS6_S9_T1_EUlS5_hE_St5arrayIPcLm3EELi4E23TrivialOffsetCalculatorILi2EjESF_ILi1EjENS0_6memory15LoadWithoutCastENSI_16StoreWithoutCastEEEviT_T0_T2_T3_T4_T5_,@function
        .size           _ZN2at6native27unrolled_elementwise_kernelIZNS0_43_GLOBAL__N__7cc8d1ed_10_Dropout_cu_0e96ed3819masked_scale_kernelIhN3c108BFloat16EfEEvRNS_6TensorERKS6_S9_T1_EUlS5_hE_St5arrayIPcLm3EELi4E23TrivialOffsetCalculatorILi2EjESF_ILi1EjENS0_6memory15LoadWithoutCastENSI_16StoreWithoutCastEEEviT_T0_T2_T3_T4_T5_,(.L_x_14231 - _ZN2at6native27unrolled_elementwise_kernelIZNS0_43_GLOBAL__N__7cc8d1ed_10_Dropout_cu_0e96ed3819masked_scale_kernelIhN3c108BFloat16EfEEvRNS_6TensorERKS6_S9_T1_EUlS5_hE_St5arrayIPcLm3EELi4E23TrivialOffsetCalculatorILi2EjESF_ILi1EjENS0_6memory15LoadWithoutCastENSI_16StoreWithoutCastEEEviT_T0_T2_T3_T4_T5_)
        .other          _ZN2at6native27unrolled_elementwise_kernelIZNS0_43_GLOBAL__N__7cc8d1ed_10_Dropout_cu_0e96ed3819masked_scale_kernelIhN3c108BFloat16EfEEvRNS_6TensorERKS6_S9_T1_EUlS5_hE_St5arrayIPcLm3EELi4E23TrivialOffsetCalculatorILi2EjESF_ILi1EjENS0_6memory15LoadWithoutCastENSI_16StoreWithoutCastEEEviT_T0_T2_T3_T4_T5_,@"STO_CUDA_ENTRY STV_DEFAULT"
_ZN2at6native27unrolled_elementwise_kernelIZNS0_43_GLOBAL__N__7cc8d1ed_10_Dropout_cu_0e96ed3819masked_scale_kernelIhN3c108BFloat16EfEEvRNS_6TensorERKS6_S9_T1_EUlS5_hE_St5arrayIPcLm3EELi4E23TrivialOffsetCalculatorILi2EjESF_ILi1EjENS0_6memory15LoadWithoutCastENSI_16StoreWithoutCastEEEviT_T0_T2_T3_T4_T5_:
.text._ZN2at6native27unrolled_elementwise_kernelIZNS0_43_GLOBAL__N__7cc8d1ed_10_Dropout_cu_0e96ed3819masked_scale_kernelIhN3c108BFloat16EfEEvRNS_6TensorERKS6_S9_T1_EUlS5_hE_St5arrayIPcLm3EELi4E23TrivialOffsetCalculatorILi2EjESF_ILi1EjENS0_6memory15LoadWithoutCastENSI_16StoreWithoutCastEEEviT_T0_T2_T3_T4_T5_:
[----:B------:R-:W-:Y:S01]  /*0000*/  LDC R1, c[0x0][0x37c] ;  /* 0x0000df00ff017b82 */ /* 0x000fe20000000800 */
[----:B------:R-:W0:Y:S07]  /*0010*/  S2R R0, SR_CTAID.X ;  /* 0x0000000000007919 */ /* 0x000e2e0000002500 */
[----:B------:R-:W0:Y:S01]  /*0020*/  LDC R3, c[0x0][0x380] ;  /* 0x0000e000ff037b82 */ /* 0x000e220000000800 */
[----:B------:R-:W1:Y:S01]  /*0030*/  LDCU.64 UR4, c[0x0][0x358] ;  /* 0x00006b00ff0477ac */ /* 0x000e620008000a00 */
[----:B------:R-:W-:Y:S01]  /*0040*/  PRMT R20, RZ, 0x7610, R20 ;  /* 0x00007610ff147816 */ /* 0x000fe20000000014 */
[----:B------:R-:W2:Y:S01]  /*0050*/  S2R R17, SR_TID.X ;  /* 0x0000000000117919 */ /* 0x000ea20000002100 */
[----:B0-----:R-:W-:-:S02]  /*0060*/  IMAD R14, R0, -0x200, R3 ;  /* 0xfffffe00000e7824 */ /* 0x001fc400078e0203 */
[----:B--2---:R-:W-:-:S03]  /*0070*/  IMAD.MOV.U32 R15, RZ, RZ, R17 ;  /* 0x000000ffff0f7224 */ /* 0x004fc600078e0011 */
[----:B------:R-:W-:-:S13]  /*0080*/  ISETP.GE.AND P6, PT, R17, R14, PT ;  /* 0x0000000e1100720c */ /* 0x000fda0003fc6270 */
[----:B------:R-:W-:Y:S01]  /*0090*/  @!P6 VIADD R17, R15, 0x80 ;  /* 0x000000800f11e836 */ /* 0x000fe20000000000 */
[----:B------:R-:W0:Y:S01]  /*00a0*/  @!P6 LDC.64 R2, c[0x0][0x3a8] ;  /* 0x0000ea00ff02eb82 */ /* 0x000e220000000a00 */
[----:B------:R-:W-:-:S03]  /*00b0*/  @!P6 IMAD R23, R0, 0x200, R15 ;  /* 0x000002000017e824 */ /* 0x000fc600078e020f */
[----:B------:R-:W-:-:S04]  /*00c0*/  ISETP.GE.AND P1, PT, R17, R14, PT ;  /* 0x0000000e1100720c */ /* 0x000fc80003f26270 */
[----:B------:R-:W2:Y:S09]  /*00d0*/  @!P6 LDC.64 R12, c[0x0][0x3a0] ;  /* 0x0000e800ff0ceb82 */ /* 0x000eb20000000a00 */
[----:B------:R-:W-:Y:S01]  /*00e0*/  @!P1 LEA R21, R0, R17, 0x9 ;  /* 0x0000001100159211 */ /* 0x000fe200078e48ff */
[----:B------:R-:W-:Y:S01]  /*00f0*/  @!P1 VIADD R17, R17, 0x80 ;  /* 0x0000008011119836 */ /* 0x000fe20000000000 */
[----:B------:R-:W3:Y:S04]  /*0100*/  @!P1 LDC.64 R4, c[0x0][0x3a8] ;  /* 0x0000ea00ff049b82 */ /* 0x000ee80000000a00 */
[----:B------:R-:W-:-:S02]  /*0110*/  ISETP.GE.AND P2, PT, R17, R14, PT ;  /* 0x0000000e1100720c */ /* 0x000fc40003f46270 */
[C---:B0-----:R-:W-:Y:S02]  /*0120*/  @!P6 IADD3 R2, P0, PT, R23.reuse, R2, RZ ;  /* 0x000000021702e210 */ /* 0x041fe40007f1e0ff */
[----:B------:R-:W0:Y:S02]  /*0130*/  @!P1 LDC.64 R6, c[0x0][0x3a0] ;  /* 0x0000e800ff069b82 */ /* 0x000e240000000a00 */
[----:B------:R-:W-:Y:S01]  /*0140*/  @!P6 IADD3.X R3, PT, PT, RZ, R3, RZ, P0, !PT ;  /* 0x00000003ff03e210 */ /* 0x000fe200007fe4ff */
[----:B--2---:R-:W-:-:S04]  /*0150*/  @!P6 IMAD.WIDE.U32 R12, R23, 0x2, R12 ;  /* 0x00000002170ce825 */ /* 0x004fc800078e000c */
[----:B-1----:R-:W2:Y:S02]  /*0160*/  @!P6 LDG.E.U8 R2, desc[UR4][R2.64] ;  /* 0x000000040202e981 */ /* 0x002ea4000c1e1100 */
[----:B------:R-:W1:Y:S02]  /*0170*/  @!P2 LDC.64 R8, c[0x0][0x3a8] ;  /* 0x0000ea00ff08ab82 */ /* 0x000e640000000a00 */
[----:B------:R4:W2:Y:S01]  /*0180*/  @!P6 LDG.E.U16 R20, desc[UR4][R12.64] ;  /* 0x000000040c14e981 */ /* 0x0008a2000c1e1500 */
[----:B---3--:R-:W-:-:S05]  /*0190*/  @!P1 IADD3 R4, P3, PT, R21, R4, RZ ;  /* 0x0000000415049210 */ /* 0x008fca0007f7e0ff */
[----:B------:R-:W3:Y:S01]  /*01a0*/  @!P2 LDC.64 R10, c[0x0][0x3a0] ;  /* 0x0000e800ff0aab82 */ /* 0x000ee20000000a00 */
[----:B------:R-:W-:Y:S01]  /*01b0*/  @!P2 IMAD R23, R0, 0x200, R17 ;  /* 0x000002000017a824 */ /* 0x000fe200078e0211 */
[----:B------:R-:W-:Y:S01]  /*01c0*/  PRMT R24, RZ, 0x7610, R24 ;  /* 0x00007610ff187816 */ /* 0x000fe20000000018 */
[----:B------:R-:W-:Y:S02]  /*01d0*/  @!P1 IMAD.X R5, RZ, RZ, R5, P3 ;  /* 0x000000ffff059224 */ /* 0x000fe400018e0605 */
[----:B0-----:R-:W-:Y:S01]  /*01e0*/  @!P1 IMAD.WIDE.U32 R6, R21, 0x2, R6 ;  /* 0x0000000215069825 */ /* 0x001fe200078e0006 */
[----:B------:R-:W-:Y:S02]  /*01f0*/  PRMT R21, RZ, 0x7610, R21 ;  /* 0x00007610ff157816 */ /* 0x000fe40000000015 */
[----:B------:R-:W2:Y:S04]  /*0200*/  @!P1 LDG.E.U8 R4, desc[UR4][R4.64] ;  /* 0x0000000404049981 */ /* 0x000ea8000c1e1100 */
[----:B------:R-:W2:Y:S01]  /*0210*/  @!P1 LDG.E.U16 R21, desc[UR4][R6.64] ;  /* 0x0000000406159981 */ /* 0x000ea2000c1e1500 */
[----:B-1----:R-:W-:-:S05]  /*0220*/  @!P2 IADD3 R8, P0, PT, R23, R8, RZ ;  /* 0x000000081708a210 */ /* 0x002fca0007f1e0ff */
[----:B------:R-:W-:Y:S02]  /*0230*/  @!P2 IMAD.X R9, RZ, RZ, R9, P0 ;  /* 0x000000ffff09a224 */ /* 0x000fe400000e0609 */
[----:B---3--:R-:W-:-:S03]  /*0240*/  @!P2 IMAD.WIDE.U32 R10, R23, 0x2, R10 ;  /* 0x00000002170aa825 */ /* 0x008fc600078e000a */
[----:B------:R-:W3:Y:S04]  /*0250*/  @!P2 LDG.E.U8 R8, desc[UR4][R8.64] ;  /* 0x000000040808a981 */ /* 0x000ee8000c1e1100 */
[----:B------:R0:W3:Y:S01]  /*0260*/  @!P2 LDG.E.U16 R24, desc[UR4][R10.64] ;  /* 0x000000040a18a981 */ /* 0x0000e2000c1e1500 */
[----:B------:R-:W-:-:S04]  /*0270*/  @!P2 IADD3 R17, PT, PT, R17, 0x80, RZ ;  /* 0x000000801111a810 */ /* 0x000fc80007ffe0ff */
[----:B------:R-:W-:-:S13]  /*0280*/  ISETP.GE.AND P0, PT, R17, R14, PT ;  /* 0x0000000e1100720c */ /* 0x000fda0003f06270 */
[----:B----4-:R-:W1:Y:S01]  /*0290*/  @!P0 LDC.64 R12, c[0x0][0x3a8] ;  /* 0x0000ea00ff0c8b82 */ /* 0x010e620000000a00 */
[----:B------:R-:W-:-:S07]  /*02a0*/  @!P0 IMAD R3, R0, 0x200, R17 ;  /* 0x0000020000038824 */ /* 0x000fce00078e0211 */
[----:B------:R-:W4:Y:S01]  /*02b0*/  @!P0 LDC.64 R22, c[0x0][0x3a0] ;  /* 0x0000e800ff168b82 */ /* 0x000f220000000a00 */
[----:B-1----:R-:W-:-:S04]  /*02c0*/  @!P0 IADD3 R12, P3, PT, R3, R12, RZ ;  /* 0x0000000c030c8210 */ /* 0x002fc80007f7e0ff */
[----:B------:R-:W-:Y:S02]  /*02d0*/  @!P0 IADD3.X R13, PT, PT, RZ, R13, RZ, P3, !PT ;  /* 0x0000000dff0d8210 */ /* 0x000fe40001ffe4ff */
[CC--:B------:R-:W-:Y:S01]  /*02e0*/  ISETP.GE.AND P3, PT, R15.reuse, R14.reuse, PT ;  /* 0x0000000e0f00720c */ /* 0x0c0fe20003f66270 */
[C---:B0-----:R-:W-:Y:S02]  /*02f0*/  VIADD R11, R15.reuse, 0x80 ;  /* 0x000000800f0b7836 */ /* 0x041fe40000000000 */
[----:B------:R-:W-:Y:S02]  /*0300*/  VIADD R5, R15, 0x100 ;  /* 0x000001000f057836 */ /* 0x000fe40000000000 */
[----:B------:R-:W-:Y:S02]  /*0310*/  HFMA2 R10, -RZ, RZ, 0, 0 ;  /* 0x00000000ff0a7431 */ /* 0x000fe400000001ff */
[----:B----4-:R-:W-:Y:S01]  /*0320*/  @!P0 IMAD.WIDE.U32 R22, R3, 0x2, R22 ;  /* 0x0000000203168825 */ /* 0x010fe200078e0016 */
[----:B------:R-:W5:Y:S05]  /*0330*/  @!P0 LDG.E.U8 R12, desc[UR4][R12.64] ;  /* 0x000000040c0c8981 */ /* 0x000f6a000c1e1100 */
[----:B------:R-:W0:Y:S01]  /*0340*/  @!P3 LDC R25, c[0x0][0x388] ;  /* 0x0000e200ff19bb82 */ /* 0x000e220000000800 */
[----:B------:R-:W-:-:S07]  /*0350*/  ISETP.GE.AND P4, PT, R11, R14, PT ;  /* 0x0000000e0b00720c */ /* 0x000fce0003f86270 */
[----:B------:R-:W1:Y:S01]  /*0360*/  @!P3 LDC.64 R6, c[0x0][0x398] ;  /* 0x0000e600ff06bb82 */ /* 0x000e620000000a00 */
[----:B------:R-:W-:Y:S02]  /*0370*/  ISETP.GE.AND P5, PT, R5, R14, PT ;  /* 0x0000000e0500720c */ /* 0x000fe40003fa6270 */
[----:B------:R-:W-:-:S05]  /*0380*/  PRMT R3, RZ, 0x7610, R3 ;  /* 0x00007610ff037816 */ /* 0x000fca0000000003 */
[----:B------:R-:W4:Y:S01]  /*0390*/  @!P4 LDC R9, c[0x0][0x388] ;  /* 0x0000e200ff09cb82 */ /* 0x000f220000000800 */
[----:B------:R0:W5:Y:S07]  /*03a0*/  @!P0 LDG.E.U16 R3, desc[UR4][R22.64] ;  /* 0x0000000416038981 */ /* 0x00016e000c1e1500 */
[----:B------:R-:W4:Y:S01]  /*03b0*/  @!P5 LDC R5, c[0x0][0x388] ;  /* 0x0000e200ff05db82 */ /* 0x000f220000000800 */
[----:B0-----:R-:W-:Y:S02]  /*03c0*/  VIADD R23, R15, 0x180 ;  /* 0x000001800f177836 */ /* 0x001fe40000000000 */
[----:B------:R-:W-:Y:S01]  /*03d0*/  IMAD.MOV.U32 R13, RZ, RZ, RZ ;  /* 0x000000ffff0d7224 */ /* 0x000fe200078e00ff */
[----:B------:R-:W-:Y:S01]  /*03e0*/  BSSY.RECONVERGENT B0, `(.L_x_8313) ;  /* 0x0000022000007945 */ /* 0x000fe20003800200 */
[----:B--2---:R-:W-:Y:S01]  /*03f0*/  @!P6 I2FP.F32.U32 R10, R2 ;  /* 0x00000002000ae245 */ /* 0x004fe20000201000 */
[----:B------:R-:W-:-:S04]  /*0400*/  @!P3 IMAD.U32 R17, R20, 0x10000, RZ ;  /* 0x000100001411b824 */ /* 0x000fc800078e00ff */
[----:B------:R-:W-:Y:S01]  /*0410*/  @!P3 FMUL.FTZ R10, R17, R10 ;  /* 0x0000000a110ab220 */ /* 0x000fe20000410000 */
[----:B------:R-:W-:-:S03]  /*0420*/  @!P3 IMAD R17, R0, 0x200, R15 ;  /* 0x000002000011b824 */ /* 0x000fc600078e020f */
[----:B------:R-:W-:Y:S01]  /*0430*/  @!P3 FMUL.FTZ R10, R10, R25 ;  /* 0x000000190a0ab220 */ /* 0x000fe20000410000 */
[----:B-1----:R-:W-:-:S04]  /*0440*/  @!P3 IMAD.WIDE.U32 R6, R17, 0x2, R6 ;  /* 0x000000021106b825 */ /* 0x002fc800078e0006 */
[----:B------:R-:W-:Y:S01]  /*0450*/  @!P3 F2FP.BF16.F32.PACK_AB R19, RZ, R10 ;  /* 0x0000000aff13b23e */ /* 0x000fe200000010ff */
[----:B------:R-:W-:Y:S01]  /*0460*/  @!P3 IMAD.MOV.U32 R15, RZ, RZ, R11 ;  /* 0x000000ffff0fb224 */ /* 0x000fe200078e000b */
[----:B------:R-:W-:-:S03]  /*0470*/  MOV R2, RZ ;  /* 0x000000ff00027202 */ /* 0x000fc60000000f00 */
[----:B------:R0:W-:Y:S01]  /*0480*/  @!P3 STG.E.U16 desc[UR4][R6.64], R19 ;  /* 0x000000130600b986 */ /* 0x0001e2000c101504 */
[----:B------:R-:W-:Y:S02]  /*0490*/  @!P1 I2FP.F32.U32 R2, R4 ;  /* 0x0000000400029245 */ /* 0x000fe40000201000 */
[----:B------:R-:W-:Y:S01]  /*04a0*/  ISETP.GE.AND P1, PT, R15, R14, PT ;  /* 0x0000000e0f00720c */ /* 0x000fe20003f26270 */
[----:B------:R-:W-:-:S04]  /*04b0*/  @!P4 IMAD.U32 R21, R21, 0x10000, RZ ;  /* 0x000100001515c824 */ /* 0x000fc800078e00ff */
[----:B------:R-:W-:Y:S01]  /*04c0*/  @!P4 FMUL.FTZ R2, R21, R2 ;  /* 0x000000021502c220 */ /* 0x000fe20000410000 */
[----:B---3--:R-:W-:Y:S02]  /*04d0*/  @!P2 I2FP.F32.U32 R13, R8 ;  /* 0x00000008000da245 */ /* 0x008fe40000201000 */
[----:B------:R-:W-:Y:S01]  /*04e0*/  @!P5 SHF.L.U32 R24, R24, 0x10, RZ ;  /* 0x000000101818d819 */ /* 0x000fe200000006ff */
[----:B----4-:R-:W-:-:S04]  /*04f0*/  @!P4 FMUL.FTZ R2, R2, R9 ;  /* 0x000000090202c220 */ /* 0x010fc80000410000 */
[----:B------:R-:W-:-:S04]  /*0500*/  @!P5 FMUL.FTZ R24, R24, R13 ;  /* 0x0000000d1818d220 */ /* 0x000fc80000410000 */
[----:B------:R-:W-:Y:S01]  /*0510*/  @!P5 FMUL.FTZ R5, R24, R5 ;  /* 0x000000051805d220 */ /* 0x000fe20000410000 */
[----:B------:R-:W-:Y:S02]  /*0520*/  ISETP.GE.AND P6, PT, R23, R14, PT ;  /* 0x0000000e1700720c */ /* 0x000fe40003fc6270 */
[----:B------:R-:W-:Y:S02]  /*0530*/  @!P4 F2FP.BF16.F32.PACK_AB R16, RZ, R2 ;  /* 0x00000002ff10c23e */ /* 0x000fe400000010ff */
[----:B------:R-:W-:Y:S01]  /*0540*/  @!P5 F2FP.BF16.F32.PACK_AB R18, RZ, R5 ;  /* 0x00000005ff12d23e */ /* 0x000fe200000010ff */
[----:B0-----:R-:W-:Y:S08]  /*0550*/  @P1 BRA `(.L_x_8314) ;  /* 0x0000000000281947 */ /* 0x001ff00003800000 */
[----:B------:R-:W0:Y:S01]  /*0560*/  LDC.64 R4, c[0x0][0x398] ;  /* 0x0000e600ff047b82 */ /* 0x000e220000000a00 */
[----:B------:R-:W-:Y:S01]  /*0570*/  LEA R7, R0, R15, 0x9 ;  /* 0x0000000f00077211 */ /* 0x000fe200078e48ff */
[----:B------:R-:W-:-:S05]  /*0580*/  VIADD R15, R15, 0x80 ;  /* 0x000000800f0f7836 */ /* 0x000fca0000000000 */
[----:B------:R-:W-:-:S13]  /*0590*/  ISETP.GE.AND P1, PT, R15, R14, PT ;  /* 0x0000000e0f00720c */ /* 0x000fda0003f26270 */
[----:B------:R-:W-:Y:S01]  /*05a0*/  @!P1 LEA R9, R0, R15, 0x9 ;  /* 0x0000000f00099211 */ /* 0x000fe200078e48ff */
[----:B------:R-:W-:Y:S02]  /*05b0*/  @!P1 VIADD R15, R15, 0x80 ;  /* 0x000000800f0f9836 */ /* 0x000fe40000000000 */
[----:B0-----:R-:W-:-:S04]  /*05c0*/  IMAD.WIDE.U32 R6, R7, 0x2, R4 ;  /* 0x0000000207067825 */ /* 0x001fc800078e0004 */
[----:B------:R-:W-:Y:S01]  /*05d0*/  @!P1 IMAD.WIDE.U32 R4, R9, 0x2, R4 ;  /* 0x0000000209049825 */ /* 0x000fe200078e0004 */
[----:B------:R0:W-:Y:S04]  /*05e0*/  STG.E.U16 desc[UR4][R6.64], R16 ;  /* 0x0000001006007986 */ /* 0x0001e8000c101504 */
[----:B------:R0:W-:Y:S02]  /*05f0*/  @!P1 STG.E.U16 desc[UR4][R4.64], R18 ;  /* 0x0000001204009986 */ /* 0x0001e4000c101504 */
.L_x_8314:
[----:B------:R-:W-:Y:S05]  /*0600*/  BSYNC.RECONVERGENT B0 ;  /* 0x0000000000007941 */ /* 0x000fea0003800200 */
.L_x_8313:
[----:B0-----:R-:W0:Y:S01]  /*0610*/  @!P6 LDC R7, c[0x0][0x388] ;  /* 0x0000e200ff07eb82 */ /* 0x001e220000000800 */
[----:B------:R-:W-:Y:S01]  /*0620*/  ISETP.GE.AND P1, PT, R15, R14, PT ;  /* 0x0000000e0f00720c */ /* 0x000fe20003f26270 */
[----:B------:R-:W-:-:S12]  /*0630*/  HFMA2 R2, -RZ, RZ, 0, 0 ;  /* 0x00000000ff027431 */ /* 0x000fd800000001ff */
[----:B------:R-:W-:Y:S05]  /*0640*/  @P1 EXIT ;  /* 0x000000000000194d */ /* 0x000fea0003800000 */
[----:B------:R-:W1:Y:S01]  /*0650*/  LDC.64 R4, c[0x0][0x398] ;  /* 0x0000e600ff047b82 */ /* 0x000e620000000a00 */
[----:B-----5:R-:W-:Y:S01]  /*0660*/  @!P0 I2FP.F32.U32 R2, R12 ;  /* 0x0000000c00028245 */ /* 0x020fe20000201000 */
[----:B------:R-:W-:-:S04]  /*0670*/  @!P6 IMAD.U32 R3, R3, 0x10000, RZ ;  /* 0x000100000303e824 */ /* 0x000fc800078e00ff */
[----:B------:R-:W-:Y:S01]  /*0680*/  @!P6 FMUL.FTZ R2, R3, R2 ;  /* 0x000000020302e220 */ /* 0x000fe20000410000 */
[----:B------:R-:W-:-:S03]  /*0690*/  LEA R3, R0, R15, 0x9 ;  /* 0x0000000f00037211 */ /* 0x000fc600078e48ff */
[----:B0-----:R-:W-:-:S05]  /*06a0*/  @!P6 FMUL.FTZ R2, R2, R7 ;  /* 0x000000070202e220 */ /* 0x001fca0000410000 */
[----:B------:R-:W-:Y:S01]  /*06b0*/  @!P6 F2FP.BF16.F32.PACK_AB R6, RZ, R2 ;  /* 0x00000002ff06e23e */ /* 0x000fe200000010ff */
[----:B-1----:R-:W-:-:S05]  /*06c0*/  IMAD.WIDE.U32 R2, R3, 0x2, R4 ;  /* 0x0000000203027825 */ /* 0x002fca00078e0004 */
[----:B------:R-:W-:Y:S01]  /*06d0*/  STG.E.U16 desc[UR4][R2.64], R6 ;  /* 0x0000000602007986 */ /* 0x000fe2000c101504 */
[----:B------:R-:W-:Y:S05]  /*06e0*/  EXIT ;  /* 0x000000000000794d */ /* 0x000fea0003800000 */
.L_x_8315:
        /* <DEDUP_REMOVED lines=9> */
.L_x_14231:


//--------------------- .text._ZN2at6native29vectorized_elementwise_kernelILi2EZNS0_43_GLOBAL__N__7cc8d1ed_10_Dropout_cu_0e96ed3819masked_scale_kernelIhN3c108BFloat16EfEEvRNS_6TensorERKS6_S9_T1_EUlS5_hE_St5arrayIPcLm3EEEEviT0_SA_ --------------------------
	.section	.text._ZN2at6native29vectorized_elementwise_kernelILi2EZNS0_43_GLOBAL__N__7cc8d1ed_10_Dropout_cu_0e96ed3819masked_scale_kernelIhN3c108BFloat16EfEEvRNS_6TensorERKS6_S9_T1_EUlS5_hE_St5arrayIPcLm3EEEEviT0_SA_,"ax",@progbits
	.align	128
        .global         _ZN2at6native29vectorized_elementwise_kernelILi2EZNS0_43_GLOBAL__N__7cc8d1ed_10_Dropout_cu_0e96ed3819masked_scale_kernelIhN3c108BFloat16EfEEvRNS_6TensorERKS6_S9_T1_EUlS5_hE_St5arrayIPcLm3EEEEviT0_SA_
        .type           _ZN2at6native29vectorized_elementwise_kernelILi2EZNS0_43_GLOBAL__N__7cc8d1ed_10_Dropout_cu_0e96ed3819masked_scale_kernelIhN3c108BFloat16EfEEvRNS_6TensorERKS6_S9_T1_EUlS5_hE_St5arrayIPcLm3EEEEviT0_SA_,@function
        .size           _ZN2at6native29vectorized_elementwise_kernelILi2EZNS0_43_GLOBAL__N__7cc8d1ed_10_Dropout_cu_0e96ed3819masked_scale_kernelIhN3c108BFloat16EfEEvRNS_6TensorERKS6_S9_T1_EUlS5_hE_St5arrayIPcLm3EEEEviT0_SA_,(.L_x_14232 - _ZN2at6native29vectorized_elementwise_kernelILi2EZNS0_43_GLOBAL__N__7cc8d1ed_10_Dropout_cu_0e96ed3819masked_scale_kernelIhN3c108BFloat16EfEEvRNS_6TensorERKS6_S9_T1_EUlS5_hE_St5arrayIPcLm3EEEEviT0_SA_)
        .other          _ZN2at6native29vectorized_elementwise_kernelILi2EZNS0_43_GLOBAL__N__7cc8d1ed_10_Dropout_cu_0e96ed3819masked_scale_kernelIhN3c108BFloat16EfEEvRNS_6TensorERKS6_S9_T1_EUlS5_hE_St5arrayIPcLm3EEEEviT0_SA_,@"STO_CUDA_ENTRY STV_DEFAULT"
_ZN2at6native29vectorized_elementwise_kernelILi2EZNS0_43_GLOBAL__N__7cc8d1ed_10_Dropout_cu_0e96ed3819masked_scale_kernelIhN3c108BFloat16EfEEvRNS_6TensorERKS6_S9_T1_EUlS5_hE_St5arrayIPcLm3EEEEviT0_SA_:
.text._ZN2at6native29vectorized_elementwise_kernelILi2EZNS0_43_GLOBAL__N__7cc8d1ed_10_Dropout_cu_0e96ed3819masked_scale_kernelIhN3c108BFloat16EfEEvRNS_6TensorERKS6_S9_T1_EUlS5_hE_St5arrayIPcLm3EEEEviT0_SA_:
[----:B------:R-:W-:Y:S01]  /*0000*/  LDC R1, c[0x0][0x37c] ;  /* 0x0000df00ff017b82 */ /* 0x000fe20000000800 */
[----:B------:R-:W0:Y:S01]  /*0010*/  S2R R25, SR_CTAID.X ;  /* 0x0000000000197919 */ /* 0x000e220000002500 */
[----:B------:R-:W1:Y:S01]  /*0020*/  LDCU UR6, c[0x0][0x380] ;  /* 0x00007000ff0677ac */ /* 0x000e620008000800 */
[----:B------:R-:W2:Y:S01]  /*0030*/  LDCU.64 UR4, c[0x0][0x358] ;  /* 0x00006b00ff0477ac */ /* 0x000ea20008000a00 */
[----:B0-----:R-:W-:-:S05]  /*0040*/  IMAD.SHL.U32 R25, R25, 0x400, RZ ;  /* 0x0000040019197824 */ /* 0x001fca00078e00ff */
[----:B-1----:R-:W-:-:S04]  /*0050*/  IADD3 R23, PT, PT, -R25, UR6, RZ ;  /* 0x0000000619177c10 */ /* 0x002fc8000fffe1ff */
[----:B------:R-:W-:-:S13]  /*0060*/  ISETP.GT.U32.AND P0, PT, R23, 0x3ff, PT ;  /* 0x000003ff1700780c */ /* 0x000fda0003f04070 */
[----:B--2---:R-:W-:Y:S05]  /*0070*/  @P0 BRA `(.L_x_8316) ;  /* 0x0000000c00780947 */ /* 0x004fea0003800000 */
[----:B------:R-:W0:Y:S02]  /*0080*/  S2R R0, SR_TID.X ;  /* 0x0000000000007919 */ /* 0x000e240000002100 */
[----:B0-----:R-:W-:Y:S01]  /*0090*/  ISETP.GE.U32.AND P2, PT, R0, R23, PT ;  /* 0x000000170000720c */ /* 0x001fe20003f46070 */
[----:B------:R-:W-:-:S12]  /*00a0*/  IMAD.MOV.U32 R2, RZ, RZ, R0 ;  /* 0x000000ffff027224 */ /* 0x000fd800078e0000 */
[----:B------:R-:W0:Y:S01]  /*00b0*/  @!P2 LDC.64 R4, c[0x0][0x3a8] ;  /* 0x0000ea00ff04ab82 */ /* 0x000e220000000a00 */
[----:B------:R-:W-:-:S07]  /*00c0*/  @!P2 IMAD.IADD R3, R25, 0x1, R2 ;  /* 0x000000011903a824 */ /* 0x000fce00078e0202 */
[----:B------:R-:W1:Y:S01]  /*00d0*/  @!P2 LDC.64 R6, c[0x0][0x3a0] ;  /* 0x0000e800ff06ab82 */ /* 0x000e620000000a00 */
[----:B0-----:R-:W-:-:S04]  /*00e0*/  @!P2 IADD3 R4, P0, PT, R3, R4, RZ ;  /* 0x000000040304a210 */ /* 0x001fc80007f1e0ff */
[----:B------:R-:W-:-:S05]  /*00f0*/  @!P2 IADD3.X R5, PT, PT, RZ, R5, RZ, P0, !PT ;  /* 0x00000005ff05a210 */ /* 0x000fca00007fe4ff */
[----:B------:R0:W2:Y:S01]  /*0100*/  @!P2 LDG.E.U8 R22, desc[UR4][R4.64] ;  /* 0x000000040416a981 */ /* 0x0000a2000c1e1100 */
[----:B------:R-:W-:Y:S02]  /*0110*/  @!P2 VIADD R0, R2, 0x80 ;  /* 0x000000800200a836 */ /* 0x000fe40000000000 */
[----:B-1----:R-:W-:Y:S01]  /*0120*/  @!P2 IMAD.WIDE.U32 R6, R3, 0x2, R6 ;  /* 0x000000020306a825 */ /* 0x002fe200078e0006 */
[----:B------:R-:W-:Y:S02]  /*0130*/  PRMT R3, RZ, 0x7610, R3 ;  /* 0x00007610ff037816 */ /* 0x000fe40000000003 */
[----:B------:R-:W-:Y:S02]  /*0140*/  ISETP.GE.U32.AND P6, PT, R0, R23, PT ;  /* 0x000000170000720c */ /* 0x000fe40003fc6070 */
[----:B0-----:R-:W-:Y:S02]  /*0150*/  PRMT R4, RZ, 0x7610, R4 ;  /* 0x00007610ff047816 */ /* 0x001fe40000000004 */
[----:B------:R0:W3:Y:S01]  /*0160*/  @!P2 LDG.E.U16 R3, desc[UR4][R6.64] ;  /* 0x000000040603a981 */ /* 0x0000e2000c1e1500 */
[----:B------:R-:W-:-:S08]  /*0170*/  PRMT R5, RZ, 0x7610, R5 ;  /* 0x00007610ff057816 */ /* 0x000fd00000000005 */
[----:B------:R-:W-:Y:S01]  /*0180*/  @!P6 IMAD.IADD R31, R25, 0x1, R0 ;  /* 0x00000001191fe824 */ /* 0x000fe200078e0200 */
[----:B------:R-:W1:Y:S01]  /*0190*/  @!P6 LDC.64 R26, c[0x0][0x3a0] ;  /* 0x0000e800ff1aeb82 */ /* 0x000e620000000a00 */
[----:B------:R-:W-:-:S05]  /*01a0*/  @!P6 VIADD R0, R0, 0x80 ;  /* 0x000000800000e836 */ /* 0x000fca0000000000 */
[C---:B------:R-:W-:Y:S02]  /*01b0*/  ISETP.GE.U32.AND P1, PT, R0.reuse, R23, PT ;  /* 0x000000170000720c */ /* 0x040fe40003f26070 */
[----:B------:R-:W4:Y:S11]  /*01c0*/  @!P6 LDC.64 R12, c[0x0][0x3a8] ;  /* 0x0000ea00ff0ceb82 */ /* 0x000f360000000a00 */
[----:B------:R-:W-:Y:S01]  /*01d0*/  @!P1 IADD3 R29, PT, PT, R25, R0, RZ ;  /* 0x00000000191d9210 */ /* 0x000fe20007ffe0ff */
[----:B------:R-:W-:Y:S01]  /*01e0*/  @!P1 VIADD R0, R0, 0x80 ;  /* 0x0000008000009836 */ /* 0x000fe20000000000 */
[----:B------:R-:W5:Y:S01]  /*01f0*/  @!P1 LDC.64 R34, c[0x0][0x3a0] ;  /* 0x0000e800ff229b82 */ /* 0x000f620000000a00 */
[----:B-1----:R-:W-:-:S03]  /*0200*/  @!P6 IMAD.WIDE.U32 R26, R31, 0x2, R26 ;  /* 0x000000021f1ae825 */ /* 0x002fc600078e001a */
[----:B------:R-:W-:-:S04]  /*0210*/  ISETP.GE.U32.AND P0, PT, R0, R23, PT ;  /* 0x000000170000720c */ /* 0x000fc80003f06070 */
[----:B------:R-:W1:Y:S01]  /*0220*/  @!P1 LDC.64 R14, c[0x0][0x3a8] ;  /* 0x0000ea00ff0e9b82 */ /* 0x000e620000000a00 */
[----:B------:R4:W3:Y:S08]  /*0230*/  @!P6 LDG.E.U16 R4, desc[UR4][R26.64] ;  /* 0x000000041a04e981 */ /* 0x0008f0000c1e1500 */
[----:B------:R-:W-:Y:S01]  /*0240*/  @!P0 IMAD.IADD R37, R25, 0x1, R0 ;  /* 0x0000000119258824 */ /* 0x000fe200078e0200 */
[----:B------:R-:W2:Y:S01]  /*0250*/  @!P0 LDC.64 R16, c[0x0][0x3a8] ;  /* 0x0000ea00ff108b82 */ /* 0x000ea20000000a00 */
[----:B------:R-:W-:-:S05]  /*0260*/  @!P0 VIADD R0, R0, 0x80 ;  /* 0x0000008000008836 */ /* 0x000fca0000000000 */
[C---:B------:R-:W-:Y:S01]  /*0270*/  ISETP.GE.U32.AND P5, PT, R0.reuse, R23, PT ;  /* 0x000000170000720c */ /* 0x040fe20003fa6070 */
[----:B-----5:R-:W-:Y:S01]  /*0280*/  @!P1 IMAD.WIDE.U32 R34, R29, 0x2, R34 ;  /* 0x000000021d229825 */ /* 0x020fe200078e0022 */
[----:B------:R-:W5:Y:S03]  /*0290*/  @!P0 LDC.64 R32, c[0x0][0x3a0] ;  /* 0x0000e800ff208b82 */ /* 0x000f660000000a00 */
[----:B0-----:R-:W-:Y:S01]  /*02a0*/  IMAD.MOV.U32 R7, RZ, RZ, RZ ;  /* 0x000000ffff077224 */ /* 0x001fe200078e00ff */
[----:B------:R1:W3:Y:S07]  /*02b0*/  @!P1 LDG.E.U16 R5, desc[UR4][R34.64] ;  /* 0x0000000422059981 */ /* 0x0002ee000c1e1500 */
[----:B----4-:R-:W-:Y:S01]  /*02c0*/  @!P5 IADD3 R27, PT, PT, R25, R0, RZ ;  /* 0x00000000191bd210 */ /* 0x010fe20007ffe0ff */
[----:B------:R-:W-:-:S05]  /*02d0*/  @!P5 VIADD R0, R0, 0x80 ;  /* 0x000000800000d836 */ /* 0x000fca0000000000 */
[----:B------:R-:W-:Y:S02]  /*02e0*/  ISETP.GE.U32.AND P4, PT, R0, R23, PT ;  /* 0x000000170000720c */ /* 0x000fe40003f86070 */
[----:B-1----:R-:W-:-:S04]  /*02f0*/  @!P1 IADD3 R34, P3, PT, R29, R14, RZ ;  /* 0x0000000e1d229210 */ /* 0x002fc80007f7e0ff */
[----:B------:R-:W-:Y:S02]  /*0300*/  @!P1 IADD3.X R35, PT, PT, RZ, R15, RZ, P3, !PT ;  /* 0x0000000fff239210 */ /* 0x000fe40001ffe4ff */
[----:B------:R-:W0:Y:S05]  /*0310*/  @!P5 LDC.64 R14, c[0x0][0x3a8] ;  /* 0x0000ea00ff0edb82 */ /* 0x000e2a0000000a00 */
[----:B------:R-:W-:Y:S02]  /*0320*/  @!P4 IMAD.IADD R29, R25, 0x1, R0 ;  /* 0x00000001191dc824 */ /* 0x000fe400078e0200 */
[----:B------:R-:W-:Y:S01]  /*0330*/  @!P4 VIADD R0, R0, 0x80 ;  /* 0x000000800000c836 */ /* 0x000fe20000000000 */
[----:B------:R-:W-:Y:S01]  /*0340*/  PRMT R28, RZ, 0x7610, R28 ;  /* 0x00007610ff1c7816 */ /* 0x000fe2000000001c */
[----:B-----5:R-:W-:Y:S01]  /*0350*/  @!P0 IMAD.WIDE.U32 R32, R37, 0x2, R32 ;  /* 0x0000000225208825 */ /* 0x020fe200078e0020 */
[----:B------:R-:W-:-:S02]  /*0360*/  PRMT R6, RZ, 0x7610, R6 ;  /* 0x00007610ff067816 */ /* 0x000fc40000000006 */
[----:B------:R-:W-:-:S04]  /*0370*/  ISETP.GE.U32.AND P3, PT, R0, R23, PT ;  /* 0x000000170000720c */ /* 0x000fc80003f66070 */
[----:B------:R1:W4:Y:S02]  /*0380*/  @!P0 LDG.E.U16 R6, desc[UR4][R32.64] ;  /* 0x0000000420068981 */ /* 0x000324000c1e1500 */
[----:B-1----:R-:W1:Y:S01]  /*0390*/  @!P5 LDC.64 R32, c[0x0][0x3a0] ;  /* 0x0000e800ff20db82 */ /* 0x002e620000000a00 */
[----:B------:R-:W-:Y:S01]  /*03a0*/  PRMT R26, RZ, 0x7610, R26 ;  /* 0x00007610ff1a7816 */ /* 0x000fe2000000001a */
[----:B-1----:R-:W-:-:S05]  /*03b0*/  @!P5 IMAD.WIDE.U32 R32, R27, 0x2, R32 ;  /* 0x000000021b20d825 */ /* 0x002fca00078e0020 */
[----:B------:R1:W5:Y:S02]  /*03c0*/  @!P5 LDG.E.U16 R26, desc[UR4][R32.64] ;  /* 0x00000004201ad981 */ /* 0x000364000c1e1500 */
[----:B-1----:R-:W1:Y:S01]  /*03d0*/  @!P3 LDC.64 R32, c[0x0][0x3a0] ;  /* 0x0000e800ff20bb82 */ /* 0x002e620000000a00 */
[----:B------:R-:W-:Y:S02]  /*03e0*/  P2R R24, PR, RZ, 0x40 ;  /* 0x00000040ff187803 */ /* 0x000fe40000000000 */
[----:B--2---:R-:W-:Y:S02]  /*03f0*/  @!P2 I2FP.F32.U32 R7, R22 ;  /* 0x000000160007a245 */ /* 0x004fe40000201000 */
[----:B------:R-:W-:-:S03]  /*0400*/  @!P6 IADD3 R12, P2, PT, R31, R12, RZ ;  /* 0x0000000c1f0ce210 */ /* 0x000fc60007f5e0ff */
[----:B------:R-:W2:Y:S02]  /*0410*/  @!P4 LDC.64 R30, c[0x0][0x3a0] ;  /* 0x0000e800ff1ecb82 */ /* 0x000ea40000000a00 */
[----:B------:R-:W-:Y:S01]  /*0420*/  @!P6 IMAD.X R13, RZ, RZ, R13, P2 ;  /* 0x000000ffff0de224 */ /* 0x000fe200010e060d */
[----:B------:R-:W-:Y:S02]  /*0430*/  @!P0 IADD3 R36, P2, PT, R37, R16, RZ ;  /* 0x0000001025248210 */ /* 0x000fe40007f5e0ff */
[----:B------:R-:W3:Y:S03]  /*0440*/  @!P1 LDG.E.U8 R16, desc[UR4][R34.64] ;  /* 0x0000000422109981 */ /* 0x000ee6000c1e1100 */
[----:B------:R-:W-:Y:S01]  /*0450*/  @!P0 IMAD.X R37, RZ, RZ, R17, P2 ;  /* 0x000000ffff258224 */ /* 0x000fe200010e0611 */
[----:B------:R0:W4:Y:S04]  /*0460*/  @!P6 LDG.E.U8 R22, desc[UR4][R12.64] ;  /* 0x000000040c16e981 */ /* 0x000128000c1e1100 */
[----:B------:R-:W5:Y:S01]  /*0470*/  @!P0 LDG.E.U8 R17, desc[UR4][R36.64] ;  /* 0x0000000424118981 */ /* 0x000f62000c1e1100 */
[----:B0-----:R-:W0:Y:S01]  /*0480*/  @!P4 LDC.64 R12, c[0x0][0x3a8] ;  /* 0x0000ea00ff0ccb82 */ /* 0x001e220000000a00 */
[----:B--2---:R-:W-:-:S05]  /*0490*/  @!P4 IMAD.WIDE.U32 R30, R29, 0x2, R30 ;  /* 0x000000021d1ec825 */ /* 0x004fca00078e001e */
[----:B------:R2:W5:Y:S02]  /*04a0*/  @!P4 LDG.E.U16 R28, desc[UR4][R30.64] ;  /* 0x000000041e1cc981 */ /* 0x000564000c1e1500 */
[----:B--2---:R-:W-:-:S05]  /*04b0*/  @!P5 IADD3 R30, P2, PT, R27, R14, RZ ;  /* 0x0000000e1b1ed210 */ /* 0x004fca0007f5e0ff */
[----:B------:R-:W-:Y:S02]  /*04c0*/  @!P5 IMAD.X R31, RZ, RZ, R15, P2 ;  /* 0x000000ffff1fd224 */ /* 0x000fe400010e060f */
[----:B------:R-:W2:Y:S01]  /*04d0*/  @!P3 LDC.64 R14, c[0x0][0x3a8] ;  /* 0x0000ea00ff0ebb82 */ /* 0x000ea20000000a00 */
[----:B0-----:R-:W-:Y:S02]  /*04e0*/  @!P4 IADD3 R34, P2, PT, R29, R12, RZ ;  /* 0x0000000c1d22c210 */ /* 0x001fe40007f5e0ff */
[----:B------:R-:W-:Y:S01]  /*04f0*/  @!P3 IADD3 R27, PT, PT, R25, R0, RZ ;  /* 0x00000000191bb210 */ /* 0x000fe20007ffe0ff */
[----:B------:R-:W-:Y:S01]  /*0500*/  @!P3 VIADD R0, R0, 0x80 ;  /* 0x000000800000b836 */ /* 0x000fe20000000000 */
[----:B------:R-:W5:Y:S01]  /*0510*/  @!P5 LDG.E.U8 R30, desc[UR4][R30.64] ;  /* 0x000000041e1ed981 */ /* 0x000f62000c1e1100 */
[----:B------:R-:W-:Y:S02]  /*0520*/  @!P4 IMAD.X R35, RZ, RZ, R13, P2 ;  /* 0x000000ffff23c224 */ /* 0x000fe400010e060d */
[----:B-1----:R-:W-:-:S03]  /*0530*/  @!P3 IMAD.WIDE.U32 R32, R27, 0x2, R32 ;  /* 0x000000021b20b825 */ /* 0x002fc600078e0020 */
[----:B------:R-:W5:Y:S01]  /*0540*/  @!P4 LDG.E.U8 R34, desc[UR4][R34.64] ;  /* 0x000000042222c981 */ /* 0x000f62000c1e1100 */
[----:B--2---:R-:W-:-:S04]  /*0550*/  @!P3 IADD3 R14, P2, PT, R27, R14, RZ ;  /* 0x0000000e1b0eb210 */ /* 0x004fc80007f5e0ff */
[----:B------:R-:W-:Y:S02]  /*0560*/  @!P3 IADD3.X R15, PT, PT, RZ, R15, RZ, P2, !PT ;  /* 0x0000000fff0fb210 */ /* 0x000fe400017fe4ff */
[----:B------:R-:W-:-:S03]  /*0570*/  ISETP.GE.U32.AND P2, PT, R0, R23, PT ;  /* 0x000000170000720c */ /* 0x000fc60003f46070 */
[----:B------:R-:W2:Y:S10]  /*0580*/  @!P3 LDG.E.U8 R14, desc[UR4][R14.64] ;  /* 0x000000040e0eb981 */ /* 0x000eb4000c1e1100 */
[----:B------:R-:W0:Y:S01]  /*0590*/  @!P2 LDC.64 R12, c[0x0][0x3a8] ;  /* 0x0000ea00ff0cab82 */ /* 0x000e220000000a00 */
[----:B------:R-:W-:Y:S01]  /*05a0*/  @!P2 IMAD.IADD R27, R25, 0x1, R0 ;  /* 0x00000001191ba824 */ /* 0x000fe200078e0200 */
[----:B------:R-:W-:-:S06]  /*05b0*/  PRMT R29, RZ, 0x7610, R29 ;  /* 0x00007610ff1d7816 */ /* 0x000fcc000000001d */
[----:B------:R1:W2:Y:S02]  /*05c0*/  @!P3 LDG.E.U16 R29, desc[UR4][R32.64] ;  /* 0x00000004201db981 */ /* 0x0002a4000c1e1500 */
[----:B-1----:R-:W1:Y:S01]  /*05d0*/  @!P2 LDC.64 R32, c[0x0][0x3a0] ;  /* 0x0000e800ff20ab82 */ /* 0x002e620000000a00 */
[----:B0-----:R-:W-:-:S05]  /*05e0*/  @!P2 IADD3 R12, P6, PT, R27, R12, RZ ;  /* 0x0000000c1b0ca210 */ /* 0x001fca0007fde0ff */
[----:B------:R-:W-:-:S05]  /*05f0*/  @!P2 IMAD.X R13, RZ, RZ, R13, P6 ;  /* 0x000000ffff0da224 */ /* 0x000fca00030e060d */
[----:B------:R0:W2:Y:S01]  /*0600*/  @!P2 LDG.E.U8 R12, desc[UR4][R12.64] ;  /* 0x000000040c0ca981 */ /* 0x0000a2000c1e1100 */
[----:B------:R-:W-:Y:S01]  /*0610*/  PRMT R0, RZ, 0x7610, R0 ;  /* 0x00007610ff007816 */ /* 0x000fe20000000000 */
[----:B-1----:R-:W-:-:S05]  /*0620*/  @!P2 IMAD.WIDE.U32 R32, R27, 0x2, R32 ;  /* 0x000000021b20a825 */ /* 0x002fca00078e0020 */
[----:B------:R1:W2:Y:S01]  /*0630*/  @!P2 LDG.E.U16 R0, desc[UR4][R32.64] ;  /* 0x000000042000a981 */ /* 0x0002a2000c1e1500 */
[----:B------:R-:W-:Y:S01]  /*0640*/  ISETP.NE.AND P6, PT, R24, RZ, PT ;  /* 0x000000ff1800720c */ /* 0x000fe20003fc5270 */
[----:B------:R-:W-:Y:S02]  /*0650*/  IMAD.MOV.U32 R24, RZ, RZ, RZ ;  /* 0x000000ffff187224 */ /* 0x000fe400078e00ff */
[----:B------:R-:W-:Y:S01]  /*0660*/  HFMA2 R27, -RZ, RZ, 0, 0 ;  /* 0x00000000ff1b7431 */ /* 0x000fe200000001ff */
[----:B0-----:R-:W-:Y:S01]  /*0670*/  MOV R13, RZ ;  /* 0x000000ff000d7202 */ /* 0x001fe20000000f00 */
[C---:B-1----:R-:W-:Y:S01]  /*0680*/  VIADD R32, R2.reuse, 0x100 ;  /* 0x0000010002207836 */ /* 0x042fe20000000000 */
[----:B------:R-:W-:Y:S04]  /*0690*/  BSSY.RECONVERGENT B0, `(.L_x_8317) ;  /* 0x0000074000007945 */ /* 0x000fe80003800200 */
[----:B------:R-:W-:Y:S03]  /*06a0*/  BSSY.RELIABLE B1, `(.L_x_8318) ;  /* 0x000006c000017945 */ /* 0x000fe60003800100 */
[----:B----4-:R-:W-:Y:S01]  /*06b0*/  @!P6 I2FP.F32.U32 R24, R22 ;  /* 0x000000160018e245 */ /* 0x010fe20000201000 */
[----:B------:R-:W-:Y:S01]  /*06c0*/  VIADD R22, R2, 0x80 ;  /* 0x0000008002167836 */ /* 0x000fe20000000000 */
[----:B---3--:R-:W-:-:S04]  /*06d0*/  @!P1 I2FP.F32.U32 R27, R16 ;  /* 0x00000010001b9245 */ /* 0x008fc80000201000 */
[-C--:B------:R-:W-:Y:S02]  /*06e0*/  ISETP.GE.U32.AND P1, PT, R22, R23.reuse, PT ;  /* 0x000000171600720c */ /* 0x080fe40003f26070 */
[----:B------:R-:W-:-:S11]  /*06f0*/  ISETP.GE.U32.AND P6, PT, R2, R23, PT ;  /* 0x000000170200720c */ /* 0x000fd60003fc6070 */
[----:B------:R-:W0:Y:S02]  /*0700*/  @!P1 LDC R15, c[0x0][0x388] ;  /* 0x0000e200ff0f9b82 */ /* 0x000e240000000800 */
[----:B------:R-:W-:Y:S02]  /*0710*/  @!P6 IMAD.U32 R16, R3, 0x10000, RZ ;  /* 0x000100000310e824 */ /* 0x000fe400078e00ff */
[----:B------:R-:W-:Y:S01]  /*0720*/  IMAD.MOV.U32 R3, RZ, RZ, RZ ;  /* 0x000000ffff037224 */ /* 0x000fe200078e00ff */
[----:B-----5:R-:W-:Y:S01]  /*0730*/  @!P0 I2FP.F32.U32 R3, R17 ;  /* 0x0000001100038245 */ /* 0x020fe20000201000 */
[----:B------:R-:W-:Y:S02]  /*0740*/  @!P1 IMAD.U32 R17, R4, 0x10000, RZ ;  /* 0x0001000004119824 */ /* 0x000fe400078e00ff */
[----:B------:R-:W-:Y:S02]  /*0750*/  HFMA2 R4, -RZ, RZ, 0, 0 ;  /* 0x00000000ff047431 */ /* 0x000fe400000001ff */
[----:B------:R-:W-:Y:S01]  /*0760*/  @!P6 FMUL.FTZ R7, R16, R7 ;  /* 0x000000071007e220 */ /* 0x000fe20000410000 */
[----:B------:R-:W-:-:S02]  /*0770*/  IMAD.MOV.U32 R16, RZ, RZ, RZ ;  /* 0x000000ffff107224 */ /* 0x000fc400078e00ff */
[----:B------:R-:W-:Y:S01]  /*0780*/  @!P1 FMUL.FTZ R24, R17, R24 ;  /* 0x0000001811189220 */ /* 0x000fe20000410000 */
[----:B------:R-:W-:Y:S02]  /*0790*/  @!P5 I2FP.F32.U32 R13, R30 ;  /* 0x0000001e000dd245 */ /* 0x000fe40000201000 */
[----:B------:R-:W1:Y:S01]  /*07a0*/  @!P6 LDC R30, c[0x0][0x388] ;  /* 0x0000e200ff1eeb82 */ /* 0x000e620000000800 */
[----:B------:R-:W-:Y:S02]  /*07b0*/  @!P4 I2FP.F32.U32 R16, R34 ;  /* 0x000000220010c245 */ /* 0x000fe40000201000 */
[----:B------:R-:W-:-:S05]  /*07c0*/  ISETP.GE.U32.AND P4, PT, R32, R23, PT ;  /* 0x000000172000720c */ /* 0x000fca0003f86070 */
[----:B------:R-:W3:Y:S01]  /*07d0*/  @!P6 LDC.64 R32, c[0x0][0x398] ;  /* 0x0000e600ff20eb82 */ /* 0x000ee20000000a00 */
[----:B0-----:R-:W-:Y:S01]  /*07e0*/  @!P1 FMUL.FTZ R15, R24, R15 ;  /* 0x0000000f180f9220 */ /* 0x001fe20000410000 */
[C---:B------:R-:W-:Y:S02]  /*07f0*/  IADD3 R24, PT, PT, R2.reuse, 0x200, RZ ;  /* 0x0000020002187810 */ /* 0x040fe40007ffe0ff */
[----:B--2---:R-:W-:Y:S01]  /*0800*/  @!P3 I2FP.F32.U32 R4, R14 ;  /* 0x0000000e0004b245 */ /* 0x004fe20000201000 */
[----:B------:R-:W-:-:S05]  /*0810*/  VIADD R14, R2, 0x180 ;  /* 0x00000180020e7836 */ /* 0x000fca0000000000 */
[-C--:B------:R-:W-:Y:S01]  /*0820*/  ISETP.GE.U32.AND P0, PT, R14, R23.reuse, PT ;  /* 0x000000170e00720c */ /* 0x080fe20003f06070 */
[----:B------:R-:W-:Y:S01]  /*0830*/  IMAD.MOV.U32 R14, RZ, RZ, RZ ;  /* 0x000000ffff0e7224 */ /* 0x000fe200078e00ff */
[----:B------:R-:W-:Y:S02]  /*0840*/  ISETP.GE.U32.AND P3, PT, R24, R23, PT ;  /* 0x000000171800720c */ /* 0x000fe40003f66070 */
[----:B------:R-:W-:Y:S02]  /*0850*/  @!P1 F2FP.BF16.F32.PACK_AB R8, RZ, R15 ;  /* 0x0000000fff08923e */ /* 0x000fe400000010ff */
[----:B------:R-:W-:Y:S01]  /*0860*/  IADD3 R24, PT, PT, R2, 0x300, RZ ;  /* 0x0000030002187810 */ /* 0x000fe20007ffe0ff */
[----:B------:R-:W0:Y:S01]  /*0870*/  @!P4 LDC R15, c[0x0][0x388] ;  /* 0x0000e200ff0fcb82 */ /* 0x000e220000000800 */
[----:B-1----:R-:W-:Y:S01]  /*0880*/  @!P6 FMUL.FTZ R7, R7, R30 ;  /* 0x0000001e0707e220 */ /* 0x002fe20000410000 */
[----:B------:R-:W-:-:S04]  /*0890*/  @!P6 IMAD.IADD R17, R25, 0x1, R2 ;  /* 0x000000011911e824 */ /* 0x000fc800078e0202 */
[----:B------:R-:W-:Y:S01]  /*08a0*/  @!P0 SHF.L.U32 R6, R6, 0x10, RZ ;  /* 0x0000001006068819 */ /* 0x000fe200000006ff */
[----:B---3--:R-:W-:Y:S01]  /*08b0*/  @!P6 IMAD.WIDE.U32 R32, R17, 0x2, R32 ;  /* 0x000000021120e825 */ /* 0x008fe200078e0020 */
[----:B------:R-:W-:-:S03]  /*08c0*/  @!P2 I2FP.F32.U32 R14, R12 ;  /* 0x0000000c000ea245 */ /* 0x000fc60000201000 */
[----:B------:R-:W-:-:S05]  /*08d0*/  VIADD R12, R2, 0x280 ;  /* 0x00000280020c7836 */ /* 0x000fca0000000000 */
[-C--:B------:R-:W-:Y:S01]  /*08e0*/  ISETP.GE.U32.AND P5, PT, R12, R23.reuse, PT ;  /* 0x000000170c00720c */ /* 0x080fe20003fa6070 */
[----:B------:R-:W-:Y:S01]  /*08f0*/  VIADD R12, R2, 0x380 ;  /* 0x00000380020c7836 */ /* 0x000fe20000000000 */
[----:B------:R-:W-:-:S04]  /*0900*/  ISETP.GE.U32.AND P2, PT, R24, R23, PT ;  /* 0x000000171800720c */ /* 0x000fc80003f46070 */
[----:B------:R-:W-:Y:S01]  /*0910*/  ISETP.GE.U32.AND P1, PT, R12, R23, PT ;  /* 0x000000170c00720c */ /* 0x000fe20003f26070 */
[----:B------:R-:W-:Y:S02]  /*0920*/  @!P4 IMAD.U32 R24, R5, 0x10000, RZ ;  /* 0x000100000518c824 */ /* 0x000fe400078e00ff */
[----:B------:R-:W-:Y:S01]  /*0930*/  @!P0 FMUL.FTZ R3, R6, R3 ;  /* 0x0000000306038220 */ /* 0x000fe20000410000 */
[----:B------:R-:W-:Y:S01]  /*0940*/  @!P3 IMAD.U32 R26, R26, 0x10000, RZ ;  /* 0x000100001a1ab824 */ /* 0x000fe200078e00ff */
[----:B------:R-:W-:Y:S01]  /*0950*/  @!P6 F2FP.BF16.F32.PACK_AB R9, RZ, R7 ;  /* 0x00000007ff09e23e */ /* 0x000fe200000010ff */
[----:B------:R-:W1:Y:S01]  /*0960*/  @!P0 LDC R12, c[0x0][0x388] ;  /* 0x0000e200ff0c8b82 */ /* 0x000e620000000800 */
[----:B------:R-:W-:Y:S01]  /*0970*/  @!P4 FMUL.FTZ R24, R24, R27 ;  /* 0x0000001b1818c220 */ /* 0x000fe20000410000 */
[----:B------:R-:W-:Y:S01]  /*0980*/  @!P3 FMUL.FTZ R13, R26, R13 ;  /* 0x0000000d1a0db220 */ /* 0x000fe20000410000 */
[----:B------:R-:W-:-:S05]  /*0990*/  PRMT R26, R9, 0x7610, R26 ;  /* 0x00007610091a7816 */ /* 0x000fca000000001a */
[----:B------:R-:W2:Y:S08]  /*09a0*/  @!P3 LDC R6, c[0x0][0x388] ;  /* 0x0000e200ff06bb82 */ /* 0x000eb00000000800 */
[----:B------:R-:W3:Y:S08]  /*09b0*/  @!P5 LDC R7, c[0x0][0x388] ;  /* 0x0000e200ff07db82 */ /* 0x000ef00000000800 */
[----:B------:R-:W4:Y:S08]  /*09c0*/  @!P2 LDC R5, c[0x0][0x388] ;  /* 0x0000e200ff05ab82 */ /* 0x000f300000000800 */
[----:B------:R-:W5:Y:S01]  /*09d0*/  @!P1 LDC R17, c[0x0][0x388] ;  /* 0x0000e200ff119b82 */ /* 0x000f620000000800 */
[----:B0-----:R-:W-:Y:S01]  /*09e0*/  @!P4 FMUL.FTZ R15, R24, R15 ;  /* 0x0000000f180fc220 */ /* 0x001fe20000410000 */
[----:B------:R0:W-:Y:S01]  /*09f0*/  @!P6 STG.E.U16 desc[UR4][R32.64], R26 ;  /* 0x0000001a2000e986 */ /* 0x0001e2000c101504 */
[----:B------:R-:W-:-:S03]  /*0a00*/  @!P6 MOV R2, R22 ;  /* 0x000000160002e202 */ /* 0x000fc60000000f00 */
[----:B------:R-:W-:Y:S02]  /*0a10*/  @!P4 F2FP.BF16.F32.PACK_AB R10, RZ, R15 ;  /* 0x0000000fff0ac23e */ /* 0x000fe400000010ff */
[----:B------:R-:W-:Y:S01]  /*0a20*/  ISETP.GE.U32.AND P4, PT, R2, R23, PT ;  /* 0x000000170200720c */ /* 0x000fe20003f86070 */
[----:B------:R-:W-:Y:S01]  /*0a30*/  @!P2 IMAD.U32 R29, R29, 0x10000, RZ ;  /* 0x000100001d1da824 */ /* 0x000fe200078e00ff */
[----:B------:R-:W-:Y:S01]  /*0a40*/  @!P5 SHF.L.U32 R9, R28, 0x10, RZ ;  /* 0x000000101c09d819 */ /* 0x000fe200000006ff */
[----:B------:R-:W-:Y:S02]  /*0a50*/  @!P1 IMAD.U32 R27, R0, 0x10000, RZ ;  /* 0x00010000001b9824 */ /* 0x000fe400078e00ff */
[----:B------:R-:W-:Y:S02]  /*0a60*/  @!P2 FMUL.FTZ R4, R29, R4 ;  /* 0x000000041d04a220 */ /* 0x000fe40000410000 */
[----:B------:R-:W-:Y:S01]  /*0a70*/  @!P5 FMUL.FTZ R16, R9, R16 ;  /* 0x000000100910d220 */ /* 0x000fe20000410000 */
[----:B------:R-:W-:Y:S01]  /*0a80*/  @!P1 FMUL.FTZ R14, R27, R14 ;  /* 0x0000000e1b0e9220 */ /* 0x000fe20000410000 */
[----:B-1----:R-:W-:Y:S01]  /*0a90*/  @!P0 FMUL.FTZ R3, R3, R12 ;  /* 0x0000000c03038220 */ /* 0x002fe20000410000 */
[----:B--2---:R-:W-:Y:S01]  /*0aa0*/  @!P3 FMUL.FTZ R6, R13, R6 ;  /* 0x000000060d06b220 */ /* 0x004fe20000410000 */
[----:B---3--:R-:W-:Y:S01]  /*0ab0*/  @!P5 FMUL.FTZ R7, R16, R7 ;  /* 0x000000071007d220 */ /* 0x008fe20000410000 */
[----:B----4-:R-:W-:Y:S01]  /*0ac0*/  @!P2 FMUL.FTZ R4, R4, R5 ;  /* 0x000000050404a220 */ /* 0x010fe20000410000 */
[----:B-----5:R-:W-:Y:S01]  /*0ad0*/  @!P1 FMUL.FTZ R14, R14, R17 ;  /* 0x000000110e0e9220 */ /* 0x020fe20000410000 */
[----:B------:R-:W-:-:S02]  /*0ae0*/  @!P0 F2FP.BF16.F32.PACK_AB R11, RZ, R3 ;  /* 0x00000003ff0b823e */ /* 0x000fc400000010ff */
[----:B------:R-:W-:Y:S02]  /*0af0*/  @!P3 F2FP.BF16.F32.PACK_AB R18, RZ, R6 ;  /* 0x00000006ff12b23e */ /* 0x000fe400000010ff */
[----:B------:R-:W-:Y:S02]  /*0b00*/  @!P5 F2FP.BF16.F32.PACK_AB R19, RZ, R7 ;  /* 0x00000007ff13d23e */ /* 0x000fe400000010ff */
[----:B------:R-:W-:Y:S02]  /*0b10*/  @!P2 F2FP.BF16.F32.PACK_AB R20, RZ, R4 ;  /* 0x00000004ff14a23e */ /* 0x000fe400000010ff */
[----:B------:R-:W-:Y:S01]  /*0b20*/  @!P1 F2FP.BF16.F32.PACK_AB R21, RZ, R14 ;  /* 0x0000000eff15923e */ /* 0x000fe200000010ff */
[----:B0-----:R-:W-:Y:S06]  /*0b30*/  @P4 BRA `(.L_x_8319) ;  /* 0x0000000000304947 */ /* 0x001fec0003800000 */
[----:B------:R-:W0:Y:S01]  /*0b40*/  LDC.64 R4, c[0x0][0x398] ;  /* 0x0000e600ff047b82 */ /* 0x000e220000000a00 */
[----:B------:R-:W-:Y:S02]  /*0b50*/  IMAD.IADD R3, R25, 0x1, R2 ;  /* 0x0000000119037824 */ /* 0x000fe400078e0202 */
[----:B------:R-:W-:-:S05]  /*0b60*/  VIADD R2, R2, 0x80 ;  /* 0x0000008002027836 */ /* 0x000fca0000000000 */
[----:B------:R-:W-:Y:S01]  /*0b70*/  ISETP.GE.U32.AND P0, PT, R2, R23, PT ;  /* 0x000000170200720c */ /* 0x000fe20003f06070 */
[----:B0-----:R-:W-:-:S05]  /*0b80*/  IMAD.WIDE.U32 R4, R3, 0x2, R4 ;  /* 0x0000000203047825 */ /* 0x001fca00078e0004 */
[----:B------:R0:W-:Y:S07]  /*0b90*/  STG.E.U16 desc[UR4][R4.64], R8 ;  /* 0x0000000804007986 */ /* 0x0001ee000c101504 */
[----:B------:R-:W-:Y:S05]  /*0ba0*/  @P0 BRA `(.L_x_8320) ;  /* 0x0000000000300947 */ /* 0x000fea0003800000 */
[----:B0-----:R-:W0:Y:S01]  /*0bb0*/  LDC.64 R4, c[0x0][0x398] ;  /* 0x0000e600ff047b82 */ /* 0x001e220000000a00 */
[----:B------:R-:W-:Y:S01]  /*0bc0*/  IADD3 R3, PT, PT, R25, R2, RZ ;  /* 0x0000000219037210 */ /* 0x000fe20007ffe0ff */
[----:B------:R-:W-:-:S04]  /*0bd0*/  VIADD R2, R2, 0x80 ;  /* 0x0000008002027836 */ /* 0x000fc80000000000 */
[----:B0-----:R-:W-:-:S05]  /*0be0*/  IMAD.WIDE.U32 R4, R3, 0x2, R4 ;  /* 0x0000000203047825 */ /* 0x001fca00078e0004 */
[----:B------:R0:W-:Y:S02]  /*0bf0*/  STG.E.U16 desc[UR4][R4.64], R10 ;  /* 0x0000000a04007986 */ /* 0x0001e4000c101504 */
.L_x_8319:
[----:B------:R-:W-:-:S13]  /*0c00*/  ISETP.GE.U32.AND P0, PT, R2, R23, PT ;  /* 0x000000170200720c */ /* 0x000fda0003f06070 */
[----:B------:R-:W-:Y:S05]  /*0c10*/  @P0 BRA `(.L_x_8321) ;  /* 0x0000000000300947 */ /* 0x000fea0003800000 */
[----:B0-----:R-:W0:Y:S01]  /*0c20*/  LDC.64 R4, c[0x0][0x398] ;  /* 0x0000e600ff047b82 */ /* 0x001e220000000a00 */
[----:B------:R-:W-:Y:S01]  /*0c30*/  IMAD.IADD R3, R25, 0x1, R2 ;  /* 0x0000000119037824 */ /* 0x000fe200078e0202 */
[----:B------:R-:W-:-:S03]  /*0c40*/  IADD3 R2, PT, PT, R2, 0x80, RZ ;  /* 0x0000008002027810 */ /* 0x000fc60007ffe0ff */
[----:B0-----:R-:W-:-:S05]  /*0c50*/  IMAD.WIDE.U32 R4, R3, 0x2, R4 ;  /* 0x0000000203047825 */ /* 0x001fca00078e0004 */
[----:B------:R1:W-:Y:S02]  /*0c60*/  STG.E.U16 desc[UR4][R4.64], R11 ;  /* 0x0000000b04007986 */ /* 0x0003e4000c101504 */
.L_x_8320:
[----:B------:R-:W-:-:S13]  /*0c70*/  ISETP.GE.U32.AND P0, PT, R2, R23, PT ;  /* 0x000000170200720c */ /* 0x000fda0003f06070 */
[----:B------:R-:W-:Y:S05]  /*0c80*/  @P0 BRA `(.L_x_8322) ;  /* 0x0000000000340947 */ /* 0x000fea0003800000 */
[----:B01----:R-:W0:Y:S01]  /*0c90*/  LDC.64 R4, c[0x0][0x398] ;  /* 0x0000e600ff047b82 */ /* 0x003e220000000a00 */
[----:B------:R-:W-:Y:S02]  /*0ca0*/  IMAD.IADD R3, R25, 0x1, R2 ;  /* 0x0000000119037824 */ /* 0x000fe400078e0202 */
[----:B------:R-:W-:Y:S02]  /*0cb0*/  VIADD R2, R2, 0x80 ;  /* 0x0000008002027836 */ /* 0x000fe40000000000 */
[----:B0-----:R-:W-:-:S05]  /*0cc0*/  IMAD.WIDE.U32 R4, R3, 0x2, R4 ;  /* 0x0000000203047825 */ /* 0x001fca00078e0004 */
[----:B------:R1:W-:Y:S02]  /*0cd0*/  STG.E.U16 desc[UR4][R4.64], R18 ;  /* 0x0000001204007986 */ /* 0x0003e4000c101504 */
.L_x_8321:
[----:B------:R-:W-:-:S13]  /*0ce0*/  ISETP.GE.U32.AND P0, PT, R2, R23, PT ;  /* 0x000000170200720c */ /* 0x000fda0003f06070 */
[----:B------:R-:W-:Y:S05]  /*0cf0*/  @P0 BREAK.RELIABLE B1 ;  /* 0x0000000000010942 */ /* 0x000fea0003800100 */
[----:B------:R-:W-:Y:S05]  /*0d00*/  @P0 BRA `(.L_x_8323) ;  /* 0x0000000000300947 */ /* 0x000fea0003800000 */
[----:B01----:R-:W0:Y:S01]  /*0d10*/  LDC.64 R4, c[0x0][0x398] ;  /* 0x0000e600ff047b82 */ /* 0x003e220000000a00 */
[----:B------:R-:W-:Y:S01]  /*0d20*/  IADD3 R3, PT, PT, R25, R2, RZ ;  /* 0x0000000219037210 */ /* 0x000fe20007ffe0ff */
[----:B------:R-:W-:-:S04]  /*0d30*/  VIADD R2, R2, 0x80 ;  /* 0x0000008002027836 */ /* 0x000fc80000000000 */
[----:B0-----:R-:W-:-:S05]  /*0d40*/  IMAD.WIDE.U32 R4, R3, 0x2, R4 ;  /* 0x0000000203047825 */ /* 0x001fca00078e0004 */
[----:B------:R2:W-:Y:S02]  /*0d50*/  STG.E.U16 desc[UR4][R4.64], R19 ;  /* 0x0000001304007986 */ /* 0x0005e4000c101504 */
.L_x_8322:
[----:B------:R-:W-:Y:S05]  /*0d60*/  BSYNC.RELIABLE B1 ;  /* 0x0000000000017941 */ /* 0x000fea0003800100 */
.L_x_8318:
[----:B------:R-:W-:-:S13]  /*0d70*/  ISETP.GE.U32.AND P0, PT, R2, R23, PT ;  /* 0x000000170200720c */ /* 0x000fda0003f06070 */
[----:B012---:R-:W0:Y:S01]  /*0d80*/  @!P0 LDC.64 R4, c[0x0][0x398] ;  /* 0x0000e600ff048b82 */ /* 0x007e220000000a00 */
[----:B------:R-:W-:Y:S01]  /*0d90*/  @!P0 IMAD.IADD R3, R25, 0x1, R2 ;  /* 0x0000000119038824 */ /* 0x000fe200078e0202 */
[----:B------:R-:W-:-:S03]  /*0da0*/  @!P0 IADD3 R2, PT, PT, R2, 0x80, RZ ;  /* 0x0000008002028810 */ /* 0x000fc60007ffe0ff */
[----:B0-----:R-:W-:-:S05]  /*0db0*/  @!P0 IMAD.WIDE.U32 R4, R3, 0x2, R4 ;  /* 0x0000000203048825 */ /* 0x001fca00078e0004 */
[----:B------:R2:W-:Y:S02]  /*0dc0*/  @!P0 STG.E.U16 desc[UR4][R4.64], R20 ;  /* 0x0000001404008986 */ /* 0x0005e4000c101504 */
.L_x_8323:
[----:B------:R-:W-:Y:S05]  /*0dd0*/  BSYNC.RECONVERGENT B0 ;  /* 0x0000000000007941 */ /* 0x000fea0003800200 */
.L_x_8317:
[----:B------:R-:W-:Y:S05]  /*0de0*/  WARPSYNC.ALL ;  /* 0x0000000000007948 */ /* 0x000fea0003800000 */
[----:B------:R-:W-:-:S13]  /*0df0*/  ISETP.GE.U32.AND P0, PT, R2, R23, PT ;  /* 0x000000170200720c */ /* 0x000fda0003f06070 */
[----:B------:R-:W-:Y:S05]  /*0e00*/  @P0 EXIT ;  /* 0x000000000000094d */ /* 0x000fea0003800000 */
[----:B012---:R-:W0:Y:S01]  /*0e10*/  LDC.64 R4, c[0x0][0x398] ;  /* 0x0000e600ff047b82 */ /* 0x007e220000000a00 */
[----:B------:R-:W-:-:S04]  /*0e20*/  IMAD.IADD R3, R25, 0x1, R2 ;  /* 0x0000000119037824 */ /* 0x000fc800078e0202 */
[----:B0-----:R-:W-:-:S05]  /*0e30*/  IMAD.WIDE.U32 R2, R3, 0x2, R4 ;  /* 0x0000000203027825 */ /* 0x001fca00078e0004 */
[----:B------:R-:W-:Y:S01]  /*0e40*/  STG.E.U16 desc[UR4][R2.64], R21 ;  /* 0x0000001502007986 */ /* 0x000fe2000c101504 */
[----:B------:R-:W-:Y:S05]  /*0e50*/  EXIT ;  /* 0x000000000000794d */ /* 0x000fea0003800000 */
.L_x_8316:
[----:B------:R-:W0:Y:S01]  /*0e60*/  S2R R0, SR_TID.X ;  /* 0x0000000000007919 */ /* 0x000e220000002100 */
[----:B------:R-:W1:Y:S01]  /*0e70*/  LDC.64 R2, c[0x0][0x3a0] ;  /* 0x0000e800ff027b82 */ /* 0x000e620000000a00 */
[----:B------:R-:W2:Y:S02]  /*0e80*/  LDCU.64 UR6, c[0x0][0x3a8] ;  /* 0x00007500ff0677ac */ /* 0x000ea40008000a00 */
[C---:B--2---:R-:W-:Y:S01]  /*0e90*/  IADD3 R10, P0, PT, R25.reuse, UR6, RZ ;  /* 0x00000006190a7c10 */ /* 0x044fe2000ff1e0ff */
[----:B------:R-:W2:Y:S01]  /*0ea0*/  LDCU UR6, c[0x0][0x388] ;  /* 0x00007100ff0677ac */ /* 0x000ea20008000800 */
[----:B-1----:R-:W-:-:S04]  /*0eb0*/  IMAD.WIDE.U32 R2, R25, 0x2, R2 ;  /* 0x0000000219027825 */ /* 0x002fc800078e0002 */
[----:B------:R-:W-:Y:S02]  /*0ec0*/  IMAD.X R11, RZ, RZ, UR7, P0 ;  /* 0x00000007ff0b7e24 */ /* 0x000fe400080e06ff */
[C---:B0-----:R-:W-:Y:S02]  /*0ed0*/  IMAD.WIDE.U32 R8, R0.reuse, 0x4, R2 ;  /* 0x0000000400087825 */ /* 0x041fe400078e0002 */
[----:B------:R-:W0:Y:S02]  /*0ee0*/  LDC.64 R2, c[0x0][0x398] ;  /* 0x0000e600ff027b82 */ /* 0x000e240000000a00 */
[----:B------:R-:W-:Y:S01]  /*0ef0*/  IMAD.WIDE.U32 R10, R0, 0x2, R10 ;  /* 0x00000002000a7825 */ /* 0x000fe200078e000a */
[----:B------:R-:W3:Y:S04]  /*0f00*/  LDG.E R12, desc[UR4][R8.64] ;  /* 0x00000004080c7981 */ /* 0x000ee8000c1e1900 */
[----:B------:R-:W4:Y:S04]  /*0f10*/  LDG.E R14, desc[UR4][R8.64+0x200] ;  /* 0x00020004080e7981 */ /* 0x000f28000c1e1900 */
[----:B------:R-:W5:Y:S04]  /*0f20*/  LDG.E.U16 R19, desc[UR4][R10.64] ;  /* 0x000000040a137981 */ /* 0x000f68000c1e1500 */
[----:B------:R-:W2:Y:S04]  /*0f30*/  LDG.E.U16 R20, desc[UR4][R10.64+0x100] ;  /* 0x000100040a147981 */ /* 0x000ea8000c1e1500 */
[----:B------:R-:W2:Y:S04]  /*0f40*/  LDG.E R4, desc[UR4][R8.64+0x400] ;  /* 0x0004000408047981 */ /* 0x000ea8000c1e1900 */
[----:B------:R5:W2:Y:S04]  /*0f50*/  LDG.E R7, desc[UR4][R8.64+0x600] ;  /* 0x0006000408077981 */ /* 0x000aa8000c1e1900 */
[----:B------:R-:W2:Y:S04]  /*0f60*/  LDG.E.U16 R6, desc[UR4][R10.64+0x200] ;  /* 0x000200040a067981 */ /* 0x000ea8000c1e1500 */
[----:B------:R1:W2:Y:S01]  /*0f70*/  LDG.E.U16 R5, desc[UR4][R10.64+0x300] ;  /* 0x000300040a057981 */ /* 0x0002a2000c1e1500 */
[----:B0-----:R-:W-:-:S04]  /*0f80*/  IMAD.WIDE.U32 R2, R25, 0x2, R2 ;  /* 0x0000000219027825 */ /* 0x001fc800078e0002 */
[----:B------:R-:W-:Y:S01]  /*0f90*/  IMAD.WIDE.U32 R2, R0, 0x4, R2 ;  /* 0x0000000400027825 */ /* 0x000fe200078e0002 */
[C---:B---3--:R-:W-:Y:S02]  /*0fa0*/  PRMT R13, R12.reuse, 0x7632, R13 ;  /* 0x000076320c0d7816 */ /* 0x048fe4000000000d */
[----:B------:R-:W-:Y:S02]  /*0fb0*/  SHF.L.U32 R17, R12, 0x10, RZ ;  /* 0x000000100c117819 */ /* 0x000fe400000006ff */
[C---:B----4-:R-:W-:Y:S01]  /*0fc0*/  PRMT R15, R14.reuse, 0x7632, R15 ;  /* 0x000076320e0f7816 */ /* 0x050fe2000000000f */
[----:B------:R-:W-:Y:S02]  /*0fd0*/  IMAD.U32 R16, R14, 0x10000, RZ ;  /* 0x000100000e107824 */ /* 0x000fe400078e00ff */
[----:B------:R-:W-:Y:S01]  /*0fe0*/  IMAD.U32 R14, R13, 0x10000, RZ ;  /* 0x000100000d0e7824 */ /* 0x000fe200078e00ff */
[C---:B-----5:R-:W-:Y:S02]  /*0ff0*/  PRMT R8, R19.reuse, 0x7771, RZ ;  /* 0x0000777113087816 */ /* 0x060fe400000000ff */
[----:B------:R-:W-:-:S02]  /*1000*/  PRMT R12, R19, 0x7770, RZ ;  /* 0x00007770130c7816 */ /* 0x000fc400000000ff */
[C---:B--2---:R-:W-:Y:S02]  /*1010*/  PRMT R9, R20.reuse, 0x7770, RZ ;  /* 0x0000777014097816 */ /* 0x044fe400000000ff */
[----:B-1----:R-:W-:Y:S02]  /*1020*/  PRMT R10, R20, 0x7771, RZ ;  /* 0x00007771140a7816 */ /* 0x002fe400000000ff */
[----:B------:R-:W-:Y:S02]  /*1030*/  SHF.L.U32 R18, R15, 0x10, RZ ;  /* 0x000000100f127819 */ /* 0x000fe400000006ff */
[----:B------:R-:W-:Y:S02]  /*1040*/  I2FP.F32.U32 R11, R8 ;  /* 0x00000008000b7245 */ /* 0x000fe40000201000 */
[----:B------:R-:W-:Y:S02]  /*1050*/  I2FP.F32.U32 R12, R12 ;  /* 0x0000000c000c7245 */ /* 0x000fe40000201000 */
[----:B------:R-:W-:Y:S01]  /*1060*/  I2FP.F32.U32 R13, R9 ;  /* 0x00000009000d7245 */ /* 0x000fe20000201000 */
[----:B------:R-:W-:Y:S01]  /*1070*/  FMUL.FTZ R9, R11, R14 ;  /* 0x0000000e0b097220 */ /* 0x000fe20000410000 */
[----:B------:R-:W-:Y:S01]  /*1080*/  I2FP.F32.U32 R15, R10 ;  /* 0x0000000a000f7245 */ /* 0x000fe20000201000 */
[----:B------:R-:W-:Y:S01]  /*1090*/  FMUL.FTZ R8, R12, R17 ;  /* 0x000000110c087220 */ /* 0x000fe20000410000 */
[C---:B------:R-:W-:Y:S01]  /*10a0*/  PRMT R12, R4.reuse, 0x7632, R12 ;  /* 0x00007632040c7816 */ /* 0x040fe2000000000c */
[----:B------:R-:W-:Y:S01]  /*10b0*/  FMUL.FTZ R10, R13, R16 ;  /* 0x000000100d0a7220 */ /* 0x000fe20000410000 */
[----:B------:R-:W-:Y:S01]  /*10c0*/  PRMT R13, R7, 0x7632, R13 ;  /* 0x00007632070d7816 */ /* 0x000fe2000000000d */
[----:B------:R-:W-:Y:S01]  /*10d0*/  FMUL.FTZ R11, R15, R18 ;  /* 0x000000120f0b7220 */ /* 0x000fe20000410000 */
[----:B------:R-:W-:Y:S01]  /*10e0*/  IMAD.U32 R15, R4, 0x10000, RZ ;  /* 0x00010000040f7824 */ /* 0x000fe200078e00ff */
[----:B------:R-:W-:Y:S01]  /*10f0*/  PRMT R4, R6, 0x7770, RZ ;  /* 0x0000777006047816 */ /* 0x000fe200000000ff */
[----:B------:R-:W-:Y:S01]  /*1100*/  IMAD.U32 R14, R7, 0x10000, RZ ;  /* 0x00010000070e7824 */ /* 0x000fe200078e00ff */
[----:B------:R-:W-:Y:S01]  /*1110*/  PRMT R7, R5, 0x7770, RZ ;  /* 0x0000777005077816 */ /* 0x000fe200000000ff */
[----:B------:R-:W-:Y:S01]  /*1120*/  FMUL.FTZ R8, R8, UR6 ;  /* 0x0000000608087c20 */ /* 0x000fe20008410000 */
[----:B------:R-:W-:Y:S01]  /*1130*/  PRMT R6, R6, 0x7771, RZ ;  /* 0x0000777106067816 */ /* 0x000fe200000000ff */
[----:B------:R-:W-:Y:S01]  /*1140*/  FMUL.FTZ R9, R9, UR6 ;  /* 0x0000000609097c20 */ /* 0x000fe20008410000 */
[----:B------:R-:W-:Y:S01]  /*1150*/  PRMT R5, R5, 0x7771, RZ ;  /* 0x0000777105057816 */ /* 0x000fe200000000ff */
[----:B------:R-:W-:Y:S01]  /*1160*/  FMUL.FTZ R10, R10, UR6 ;  /* 0x000000060a0a7c20 */ /* 0x000fe20008410000 */
[----:B------:R-:W-:Y:S01]  /*1170*/  SHF.L.U32 R17, R12, 0x10, RZ ;  /* 0x000000100c117819 */ /* 0x000fe200000006ff */
[----:B------:R-:W-:Y:S01]  /*1180*/  IMAD.U32 R12, R13, 0x10000, RZ ;  /* 0x000100000d0c7824 */ /* 0x000fe200078e00ff */
[----:B------:R-:W-:Y:S01]  /*1190*/  I2FP.F32.U32 R4, R4 ;  /* 0x0000000400047245 */ /* 0x000fe20000201000 */
[----:B------:R-:W-:Y:S01]  /*11a0*/  FMUL.FTZ R11, R11, UR6 ;  /* 0x000000060b0b7c20 */ /* 0x000fe20008410000 */
[----:B------:R-:W-:-:S02]  /*11b0*/  I2FP.F32.U32 R6, R6 ;  /* 0x0000000600067245 */ /* 0x000fc40000201000 */
[----:B------:R-:W-:Y:S01]  /*11c0*/  I2FP.F32.U32 R7, R7 ;  /* 0x0000000700077245 */ /* 0x000fe20000201000 */
[----:B------:R-:W-:Y:S01]  /*11d0*/  FMUL.FTZ R4, R4, R15 ;  /* 0x0000000f04047220 */ /* 0x000fe20000410000 */
[----:B------:R-:W-:Y:S01]  /*11e0*/  I2FP.F32.U32 R5, R5 ;  /* 0x0000000500057245 */ /* 0x000fe20000201000 */
[----:B------:R-:W-:Y:S01]  /*11f0*/  FMUL.FTZ R6, R6, R17 ;  /* 0x0000001106067220 */ /* 0x000fe20000410000 */
[----:B------:R-:W-:Y:S01]  /*1200*/  F2FP.BF16.F32.PACK_AB R9, R9, R8 ;  /* 0x000000080909723e */ /* 0x000fe200000010ff */
[----:B------:R-:W-:Y:S01]  /*1210*/  FMUL.FTZ R7, R7, R14 ;  /* 0x0000000e07077220 */ /* 0x000fe20000410000 */
[----:B------:R-:W-:Y:S01]  /*1220*/  FMUL.FTZ R4, R4, UR6 ;  /* 0x0000000604047c20 */ /* 0x000fe20008410000 */
[----:B------:R-:W-:Y:S01]  /*1230*/  FMUL.FTZ R12, R5, R12 ;  /* 0x0000000c050c7220 */ /* 0x000fe20000410000 */
[----:B------:R-:W-:Y:S01]  /*1240*/  FMUL.FTZ R5, R6, UR6 ;  /* 0x0000000606057c20 */ /* 0x000fe20008410000 */
[----:B------:R-:W-:Y:S01]  /*1250*/  FMUL.FTZ R7, R7, UR6 ;  /* 0x0000000607077c20 */ /* 0x000fe20008410000 */
[----:B------:R-:W-:Y:S01]  /*1260*/  F2FP.BF16.F32.PACK_AB R11, R11, R10 ;  /* 0x0000000a0b0b723e */ /* 0x000fe200000010ff */
[----:B------:R-:W-:Y:S01]  /*1270*/  FMUL.FTZ R12, R12, UR6 ;  /* 0x000000060c0c7c20 */ /* 0x000fe20008410000 */
[----:B------:R-:W-:Y:S01]  /*1280*/  STG.E desc[UR4][R2.64], R9 ;  /* 0x0000000902007986 */ /* 0x000fe2000c101904 */
[----:B------:R-:W-:-:S03]  /*1290*/  F2FP.BF16.F32.PACK_AB R5, R5, R4 ;  /* 0x000000040505723e */ /* 0x000fc600000010ff */
[----:B------:R-:W-:Y:S01]  /*12a0*/  F2FP.BF16.F32.PACK_AB R7, R12, R7 ;  /* 0x000000070c07723e */ /* 0x000fe200000010ff */
[----:B------:R-:W-:Y:S04]  /*12b0*/  STG.E desc[UR4][R2.64+0x200], R11 ;  /* 0x0002000b02007986 */ /* 0x000fe8000c101904 */
[----:B------:R-:W-:Y:S04]  /*12c0*/  STG.E desc[UR4][R2.64+0x400], R5 ;  /* 0x0004000502007986 */ /* 0x000fe8000c101904 */
[----:B------:R-:W-:Y:S01]  /*12d0*/  STG.E desc[UR4][R2.64+0x600], R7 ;  /* 0x0006000702007986 */ /* 0x000fe2000c101904 */
[----:B------:R-:W-:Y:S05]  /*12e0*/  EXIT ;  /* 0x000000000000794d */ /* 0x000fea0003800000 */
.L_x_8324:
        /* <DEDUP_REMOVED lines=9> */
.L_x_14232:


//--------------------- .text._ZN2at6native29vectorized_elementwise_kernelILi4EZNS0_43_GLOBAL__N__7cc8d1ed_10_Dropout_cu_0e96ed3819masked_scale_kernelIhN3c108BFloat16EfEEvRNS_6TensorERKS6_S9_T1_EUlS5_hE_St5arrayIPcLm3EEEEviT0_SA_ --------------------------
	.section	.text._ZN2at6native29vectorized_elementwise_kernelILi4EZNS0_43_GLOBAL__N__7cc8d1ed_10_Dropout_cu_0e96ed3819masked_scale_kernelIhN3c108BFloat16EfEEvRNS_6TensorERKS6_S9_T1_EUlS5_hE_St5arrayIPcLm3EEEEviT0_SA_,"ax",@progbits
	.align	128
        .global         _ZN2at6native29vectorized_elementwise_kernelILi4EZNS0_43_GLOBAL__N__7cc8d1ed_10_Dropout_cu_0e96ed3819masked_scale_kernelIhN3c108BFloat16EfEEvRNS_6TensorERKS6_S9_T1_EUlS5_hE_St5arrayIPcLm3EEEEviT0_SA_
        .type           _ZN2at6native29vectorized_elementwise_kernelILi4EZNS0_43_GLOBAL__N__7cc8d1ed_10_Dropout_cu_0e96ed3819masked_scale_kernelIhN3c108BFloat16EfEEvRNS_6TensorERKS6_S9_T1_EUlS5_hE_St5arrayIPcLm3EEEEviT0_SA_,@function
        .size           _ZN2at6native29vectorized_elementwise_kernelILi4EZNS0_43_GLOBAL__N__7cc8d1ed_10_Dropout_cu_0e96ed3819masked_scale_kernelIhN3c108BFloat16EfEEvRNS_6TensorERKS6_S9_T1_EUlS5_hE_St5arrayIPcLm3EEEEviT0_SA_,(.L_x_14233 - _ZN2at6native29vectorized_elementwise_kernelILi4EZNS0_43_GLOBAL__N__7cc8d1ed_10_Dropout_cu_0e96ed3819masked_scale_kernelIhN3c108BFloat16EfEEvRNS_6TensorERKS6_S9_T1_EUlS5_hE_St5arrayIPcLm3EEEEviT0_SA_)
        .other          _ZN2at6native29vectorized_elementwise_kernelILi4EZNS0_43_GLOBAL__N__7cc8d1ed_10_Dropout_cu_0e96ed3819masked_scale_kernelIhN3c108BFloat16EfEEvRNS_6TensorERKS6_S9_T1_EUlS5_hE_St5arrayIPcLm3EEEEviT0_SA_,@"STO_CUDA_ENTRY STV_DEFAULT"
_ZN2at6native29vectorized_elementwise_kernelILi4EZNS0_43_GLOBAL__N__7cc8d1ed_10_Dropout_cu_0e96ed3819masked_scale_kernelIhN3c108BFloat16EfEEvRNS_6TensorERKS6_S9_T1_EUlS5_hE_St5arrayIPcLm3EEEEviT0_SA_:
.text._ZN2at6native29vectorized_elementwise_kernelILi4EZNS0_43_GLOBAL__N__7cc8d1ed_10_Dropout_cu_0e96ed3819masked_scale_kernelIhN3c108BFloat16EfEEvRNS_6TensorERKS6_S9_T1_EUlS5_hE_St5arrayIPcLm3EEEEviT0_SA_:
        /* <DEDUP_REMOVED lines=192> */
.L_x_8328:
[----:B------:R-:W-:-:S13]  /*0c00*/  ISETP.GE.U32.AND P0, PT, R2, R23, PT ;  /* 0x000000170200720c */ /* 0x000fda0003f06070 */
[----:B------:R-:W-:Y:S05]  /*0c10*/  @P0 BRA `(.L_x_8330) ;  /* 0x0000000000300947 */ /* 0x000fea0003800000 */
[----:B0-----:R-:W0:Y:S01]  /*0c20*/  LDC.64 R4, c[0x0][0x398] ;  /* 0x0000e600ff047b82 */ /* 0x001e220000000a00 */
[----:B------:R-:W-:Y:S01]  /*0c30*/  IMAD.IADD R3, R25, 0x1, R2 ;  /* 0x0000000119037824 */ /* 0x000fe200078e0202 */
[----:B------:R-:W-:-:S03]  /*0c40*/  IADD3 R2, PT, PT, R2, 0x80, RZ ;  /* 0x0000008002027810 */ /* 0x000fc60007ffe0ff */
[----:B0-----:R-:W-:-:S05]  /*0c50*/  IMAD.WIDE.U32 R4, R3, 0x2, R4 ;  /* 0x0000000203047825 */ /* 0x001fca00078e0004 */
[----:B------:R1:W-:Y:S02]  /*0c60*/  STG.E.U16 desc[UR4][R4.64], R11 ;  /* 0x0000000b04007986 */ /* 0x0003e4000c101504 */
.L_x_8329:
[----:B------:R-:W-:-:S13]  /*0c70*/  ISETP.GE.U32.AND P0, PT, R2, R23, PT ;  /* 0x000000170200720c */ /* 0x000fda0003f06070 */
[----:B------:R-:W-:Y:S05]  /*0c80*/  @P0 BRA `(.L_x_8331) ;  /* 0x0000000000340947 */ /* 0x000fea0003800000 */
[----:B01----:R-:W0:Y:S01]  /*0c90*/  LDC.64 R4, c[0x0][0x398] ;  /* 0x0000e600ff047b82 */ /* 0x003e220000000a00 */
[----:B------:R-:W-:Y:S02]  /*0ca0*/  IMAD.IADD R3, R25, 0x1, R2 ;  /* 0x0000000119037824 */ /* 0x000fe400078e0202 */
[----:B------:R-:W-:Y:S02]  /*0cb0*/  VIADD R2, R2, 0x80 ;  /* 0x0000008002027836 */ /* 0x000fe40000000000 */
[----:B0-----:R-:W-:-:S05]  /*0cc0*/  IMAD.WIDE.U32 R4, R3, 0x2, R4 ;  /* 0x0000000203047825 */ /* 0x001fca00078e0004 */
[----:B------:R1:W-:Y:S02]  /*0cd0*/  STG.E.U16 desc[UR4][R4.64], R18 ;  /* 0x0000001204007986 */ /* 0x0003e4000c101504 */
.L_x_8330:
        /* <DEDUP_REMOVED lines=8> */
.L_x_8331:
[----:B------:R-:W-:Y:S05]  /*0d60*/  BSYNC.RELIABLE B1 ;  /* 0x0000000000017941 */ /* 0x000fea0003800100 */
.L_x_8327:
[----:B------:R-:W-:-:S13]  /*0d70*/  ISETP.GE.U32.AND P0, PT, R2, R23, PT ;  /* 0x000000170200720c */ /* 0x000fda0003f06070 */
[----:B012---:R-:W0:Y:S01]  /*0d80*/  @!P0 LDC.64 R4, c[0x0][0x398] ;  /* 0x0000e600ff048b82 */ /* 0x007e220000000a00 */
[----:B------:R-:W-:Y:S01]  /*0d90*/  @!P0 IMAD.IADD R3, R25, 0x1, R2 ;  /* 0x0000000119038824 */ /* 0x000fe200078e0202 */
[----:B------:R-:W-:-:S03]  /*0da0*/  @!P0 IADD3 R2, PT, PT, R2, 0x80, RZ ;  /* 0x0000008002028810 */ /* 0x000fc60007ffe0ff */
[----:B0-----:R-:W-:-:S05]  /*0db0*/  @!P0 IMAD.WIDE.U32 R4, R3, 0x2, R4 ;  /* 0x0000000203048825 */ /* 0x001fca00078e0004 */
[----:B------:R2:W-:Y:S02]  /*0dc0*/  @!P0 STG.E.U16 desc[UR4][R4.64], R20 ;  /* 0x0000001404008986 */ /* 0x0005e4000c101504 */
.L_x_8332:
[----:B------:R-:W-:Y:S05]  /*0dd0*/  BSYNC.RECONVERGENT B0 ;  /* 0x0000000000007941 */ /* 0x000fea0003800200 */
.L_x_8326:
        /* <DEDUP_REMOVED lines=8> */
.L_x_8325:
[----:B------:R-:W0:Y:S01]  /*0e60*/  S2R R0, SR_TID.X ;  /* 0x0000000000007919 */ /* 0x000e220000002100 */
[----:B------:R-:W1:Y:S01]  /*0e70*/  LDC.64 R2, c[0x0][0x3a0] ;  /* 0x0000e800ff027b82 */ /* 0x000e620000000a00 */
[----:B------:R-:W2:Y:S02]  /*0e80*/  LDCU.64 UR6, c[0x0][0x3a8] ;  /* 0x00007500ff0677ac */ /* 0x000ea40008000a00 */
[C---:B--2---:R-:W-:Y:S01]  /*0e90*/  IADD3 R10, P0, PT, R25.reuse, UR6, RZ ;  /* 0x00000006190a7c10 */ /* 0x044fe2000ff1e0ff */
[----:B------:R-:W2:Y:S01]  /*0ea0*/  LDCU UR6, c[0x0][0x388] ;  /* 0x00007100ff0677ac */ /* 0x000ea20008000800 */
[----:B-1----:R-:W-:-:S04]  /*0eb0*/  IMAD.WIDE.U32 R2, R25, 0x2, R2 ;  /* 0x0000000219027825 */ /* 0x002fc800078e0002 */
[----:B------:R-:W-:Y:S02]  /*0ec0*/  IMAD.X R11, RZ, RZ, UR7, P0 ;  /* 0x00000007ff0b7e24 */ /* 0x000fe400080e06ff */
[----:B0-----:R-:W-:-:S04]  /*0ed0*/  IMAD.WIDE.U32 R8, R0, 0x8, R2 ;  /* 0x0000000800087825 */ /* 0x001fc800078e0002 */
[----:B------:R-:W-:Y:S01]  /*0ee0*/  IMAD.WIDE.U32 R10, R0, 0x4, R10 ;  /* 0x00000004000a7825 */ /* 0x000fe200078e000a */
[----:B------:R-:W3:Y:S04]  /*0ef0*/  LDG.E.64 R4, desc[UR4][R8.64] ;  /* 0x0000000408047981 */ /* 0x000ee8000c1e1b00 */
[----:B------:R-:W4:Y:S04]  /*0f00*/  LDG.E R6, desc[UR4][R10.64] ;  /* 0x000000040a067981 */ /* 0x000f28000c1e1900 */
[----:B------:R-:W5:Y:S04]  /*0f10*/  LDG.E.64 R2, desc[UR4][R8.64+0x400] ;  /* 0x0004000408027981 */ /* 0x000f68000c1e1b00 */
[----:B------:R0:W2:Y:S01]  /*0f20*/  LDG.E R7, desc[UR4][R10.64+0x200] ;  /* 0x000200040a077981 */ /* 0x0000a2000c1e1900 */
[C---:B---3--:R-:W-:Y:S01]  /*0f30*/  PRMT R12, R4.reuse, 0x7632, R12 ;  /* 0x00007632040c7816 */ /* 0x048fe2000000000c */
[----:B------:R-:W-:Y:S01]  /*0f40*/  IMAD.U32 R17, R5, 0x10000, RZ ;  /* 0x0001000005117824 */ /* 0x000fe200078e00ff */
[----:B------:R-:W-:-:S02]  /*0f50*/  SHF.L.U32 R15, R4, 0x10, RZ ;  /* 0x00000010040f7819 */ /* 0x000fc400000006ff */
[----:B----4-:R-:W-:Y:S01]  /*0f60*/  PRMT R4, R6, 0x7770, RZ ;  /* 0x0000777006047816 */ /* 0x010fe200000000ff */
[----:B------:R-:W-:Y:S01]  /*0f70*/  IMAD.U32 R12, R12, 0x10000, RZ ;  /* 0x000100000c0c7824 */ /* 0x000fe200078e00ff */
[----:B------:R-:W-:Y:S02]  /*0f80*/  PRMT R13, R6, 0x7771, RZ ;  /* 0x00007771060d7816 */ /* 0x000fe400000000ff */
[----:B------:R-:W-:Y:S02]  /*0f90*/  I2FP.F32.U32 R4, R4 ;  /* 0x0000000400047245 */ /* 0x000fe40000201000 */
[----:B------:R-:W-:Y:S02]  /*0fa0*/  I2FP.F32.U32 R13, R13 ;  /* 0x0000000d000d7245 */ /* 0x000fe40000201000 */
[----:B0-----:R-:W-:Y:S01]  /*0fb0*/  PRMT R11, R5, 0x7632, R11 ;  /* 0x00007632050b7816 */ /* 0x001fe2000000000b */
[----:B------:R-:W-:Y:S01]  /*0fc0*/  FMUL.FTZ R8, R4, R15 ;  /* 0x0000000f04087220 */ /* 0x000fe20000410000 */
[----:B------:R-:W-:Y:S01]  /*0fd0*/  PRMT R14, R6, 0x7772, RZ ;  /* 0x00007772060e7816 */ /* 0x000fe200000000ff */
[----:B------:R-:W0:Y:S01]  /*0fe0*/  LDC.64 R4, c[0x0][0x398] ;  /* 0x0000e600ff047b82 */ /* 0x000e220000000a00 */
[----:B------:R-:W-:Y:S01]  /*0ff0*/  FMUL.FTZ R9, R13, R12 ;  /* 0x0000000c0d097220 */ /* 0x000fe20000410000 */
[----:B-----5:R-:W-:Y:S01]  /*1000*/  PRMT R12, R2, 0x7632, R12 ;  /* 0x00007632020c7816 */ /* 0x020fe2000000000c */
[----:B------:R-:W-:Y:S01]  /*1010*/  IMAD.U32 R13, R11, 0x10000, RZ ;  /* 0x000100000b0d7824 */ /* 0x000fe200078e00ff */
[----:B------:R-:W-:Y:S01]  /*1020*/  I2FP.F32.U32 R14, R14 ;  /* 0x0000000e000e7245 */ /* 0x000fe20000201000 */
[----:B--2---:R-:W-:Y:S01]  /*1030*/  FMUL.FTZ R8, R8, UR6 ;  /* 0x0000000608087c20 */ /* 0x004fe20008410000 */
[----:B------:R-:W-:Y:S01]  /*1040*/  SHF.L.U32 R15, R2, 0x10, RZ ;  /* 0x00000010020f7819 */ /* 0x000fe200000006ff */
[----:B------:R-:W-:Y:S01]  /*1050*/  FMUL.FTZ R9, R9, UR6 ;  /* 0x0000000609097c20 */ /* 0x000fe20008410000 */
[C---:B------:R-:W-:Y:S01]  /*1060*/  PRMT R2, R3.reuse, 0x7632, R2 ;  /* 0x0000763203027816 */ /* 0x040fe20000000002 */
[----:B------:R-:W-:Y:S01]  /*1070*/  FMUL.FTZ R10, R14, R17 ;  /* 0x000000110e0a7220 */ /* 0x000fe20000410000 */
[----:B------:R-:W-:Y:S01]  /*1080*/  SHF.L.U32 R14, R12, 0x10, RZ ;  /* 0x000000100c0e7819 */ /* 0x000fe200000006ff */
[----:B------:R-:W-:Y:S01]  /*1090*/  IMAD.U32 R3, R3, 0x10000, RZ ;  /* 0x0001000003037824 */ /* 0x000fe200078e00ff */
[----:B------:R-:W-:Y:S01]  /*10a0*/  PRMT R6, R6, 0x7773, RZ ;  /* 0x0000777306067816 */ /* 0x000fe200000000ff */
[----:B------:R-:W-:Y:S01]  /*10b0*/  IMAD.U32 R16, R2, 0x10000, RZ ;  /* 0x0001000002107824 */ /* 0x000fe200078e00ff */
[C---:B------:R-:W-:Y:S01]  /*10c0*/  PRMT R2, R7.reuse, 0x7770, RZ ;  /* 0x0000777007027816 */ /* 0x040fe200000000ff */
[----:B------:R-:W-:Y:S01]  /*10d0*/  FMUL.FTZ R10, R10, UR6 ;  /* 0x000000060a0a7c20 */ /* 0x000fe20008410000 */
[----:B------:R-:W-:-:S02]  /*10e0*/  PRMT R11, R7, 0x7771, RZ ;  /* 0x00007771070b7816 */ /* 0x000fc400000000ff */
[C---:B------:R-:W-:Y:S02]  /*10f0*/  PRMT R12, R7.reuse, 0x7772, RZ ;  /* 0x00007772070c7816 */ /* 0x040fe400000000ff */
[----:B------:R-:W-:Y:S02]  /*1100*/  PRMT R7, R7, 0x7773, RZ ;  /* 0x0000777307077816 */ /* 0x000fe400000000ff */
[----:B------:R-:W-:Y:S02]  /*1110*/  I2FP.F32.U32 R6, R6 ;  /* 0x0000000600067245 */ /* 0x000fe40000201000 */
[----:B------:R-:W-:Y:S01]  /*1120*/  I2FP.F32.U32 R2, R2 ;  /* 0x0000000200027245 */ /* 0x000fe20000201000 */
[----:B0-----:R-:W-:Y:S01]  /*1130*/  IMAD.WIDE.U32 R4, R25, 0x2, R4 ;  /* 0x0000000219047825 */ /* 0x001fe200078e0004 */
[----:B------:R-:W-:-:S03]  /*1140*/  I2FP.F32.U32 R11, R11 ;  /* 0x0000000b000b7245 */ /* 0x000fc60000201000 */
[----:B------:R-:W-:Y:S01]  /*1150*/  FMUL.FTZ R6, R6, R13 ;  /* 0x0000000d06067220 */ /* 0x000fe20000410000 */
        /* <DEDUP_REMOVED lines=10> */
[----:B------:R-:W-:Y:S01]  /*1200*/  FMUL.FTZ R12, R12, UR6 ;  /* 0x000000060c0c7c20 */ /* 0x000fe20008410000 */
[----:B------:R-:W-:Y:S01]  /*1210*/  FMUL.FTZ R7, R7, UR6 ;  /* 0x0000000607077c20 */ /* 0x000fe20008410000 */
[----:B------:R-:W-:Y:S01]  /*1220*/  F2FP.BF16.F32.PACK_AB R9, R3, R10 ;  /* 0x0000000a0309723e */ /* 0x000fe200000010ff */
[----:B------:R-:W-:Y:S01]  /*1230*/  IMAD.WIDE.U32 R4, R0, 0x8, R4 ;  /* 0x0000000800047825 */ /* 0x000fe200078e0004 */
[----:B------:R-:W-:-:S02]  /*1240*/  F2FP.BF16.F32.PACK_AB R2, R11, R2 ;  /* 0x000000020b02723e */ /* 0x000fc400000010ff */
[----:B------:R-:W-:Y:S02]  /*1250*/  F2FP.BF16.F32.PACK_AB R3, R7, R12 ;  /* 0x0000000c0703723e */ /* 0x000fe400000010ff */
[----:B------:R-:W-:Y:S04]  /*1260*/  STG.E.64 desc[UR4][R4.64], R8 ;  /* 0x0000000804007986 */ /* 0x000fe8000c101b04 */
[----:B------:R-:W-:Y:S01]  /*1270*/  STG.E.64 desc[UR4][R4.64+0x400], R2 ;  /* 0x0004000204007986 */ /* 0x000fe2000c101b04 */
[----:B------:R-:W-:Y:S05]  /*1280*/  EXIT ;  /* 0x000000000000794d */ /* 0x000fea0003800000 */
.L_x_8333:
        /* <DEDUP_REMOVED lines=15> */
.L_x_14233:


//--------------------- .text._ZN2at6native29vectorized_elementwise_kernelILi8EZNS0_43_GLOBAL__N__7cc8d1ed_10_Dropout_cu_0e96ed3819masked_scale_kernelIhN3c108BFloat16EfEEvRNS_6TensorERKS6_S9_T1_EUlS5_hE_St5arrayIPcLm3EEEEviT0_SA_ --------------------------
	.section	.text._ZN2at6native29vectorized_elementwise_kernelILi8EZNS0_43_GLOBAL__N__7cc8d1ed_10_Dropout_cu_0e96ed3819masked_scale_kernelIhN3c108BFloat16EfEEvRNS_6TensorERKS6_S9_T1_EUlS5_hE_St5arrayIPcLm3EEEEviT0_SA_,"ax",@progbits
	.align	128
        .global         _ZN2at6native29vectorized_elementwise_kernelILi8EZNS0_43_GLOBAL__N__7cc8d1ed_10_Dropout_cu_0e96ed3819masked_scale_kernelIhN3c108BFloat16EfEEvRNS_6TensorERKS6_S9_T1_EUlS5_hE_St5arrayIPcLm3EEEEviT0_SA_
        .type           _ZN2at6native29vectorized_elementwise_kernelILi8EZNS0_43_GLOBAL__N__7cc8d1ed_10_Dropout_cu_0e96ed3819masked_scale_kernelIhN3c108BFloat16EfEEvRNS_6TensorERKS6_S9_T1_EUlS5_hE_St5arrayIPcLm3EEEEviT0_SA_,@function
        .size           _ZN2at6native29vectorized_elementwise_kernelILi8EZNS0_43_GLOBAL__N__7cc8d1ed_10_Dropout_cu_0e96ed3819masked_scale_kernelIhN3c108BFloat16EfEEvRNS_6TensorERKS6_S9_T1_EUlS5_hE_St5arrayIPcLm3EEEEviT0_SA_,(.L_x_14234 - _ZN2at6native29vectorized_elementwise_kernelILi8EZNS0_43_GLOBAL__N__7cc8d1ed_10_Dropout_cu_0e96ed3819masked_scale_kernelIhN3c108BFloat16EfEEvRNS_6TensorERKS6_S9_T1_EUlS5_hE_St5arrayIPcLm3EEEEviT0_SA_)
        .other          _ZN2at6native29vectorized_elementwise_kernelILi8EZNS0_43_GLOBAL__N__7cc8d1ed_10_Dropout_cu_0e96ed3819masked_scale_kernelIhN3c108BFloat16EfEEvRNS_6TensorERKS6_S9_T1_EUlS5_hE_St5arrayIPcLm3EEEEviT0_SA_,@"STO_CUDA_ENTRY STV_DEFAULT"
_ZN2at6native29vectorized_elementwise_kernelILi8EZNS0_43_GLOBAL__N__7cc8d1ed_10_Dropout_cu_0e96ed3819masked_scale_kernelIhN3c108BFloat16EfEEvRNS_6TensorERKS6_S9_T1_EUlS5_hE_St5arrayIPcLm3EEEEviT0_SA_:
.text._ZN2at6native29vectorized_elementwise_kernelILi8EZNS0_43_GLOBAL__N__7cc8d1ed_10_Dropout_cu_0e96ed3819masked_scale_kernelIhN3c108BFloat16EfEEvRNS_6TensorERKS6_S9_T1_EUlS5_hE_St5arrayIPcLm3EEEEviT0_SA_:
[----:B------:R-:W-:Y:S01]  /*0000*/  LDC R1, c[0x0][0x37c] ;  /* 0x0000df00ff017b82 */ /* 0x000fe20000000800 */
[----:B------:R-:W-:Y:S05]  /*0010*/  EXIT ;  /* 0x000000000000794d */ /* 0x000fea0003800000 */
.L_x_8334:
        /* <DEDUP_REMOVED lines=14> */
.L_x_14234:


//--------------------- .text._ZN2at6native18elementwise_kernelILi128ELi4EZNS0_15gpu_kernel_implIZNS0_43_GLOBAL__N__7cc8d1ed_10_Dropout_cu_0e96ed3819masked_scale_kernelIhN3c104HalfEfEEvRNS_6TensorERKS7_SA_T1_EUlS6_hE_EEvRNS_18TensorIteratorBaseERKT_EUliE_EEviSB_ --------------------------
	.section	.text._ZN2at6native18elementwise_kernelILi128ELi4EZNS0_15gpu_kernel_implIZNS0_43_GLOBAL__N__7cc8d1ed_10_Dropout_cu_0e96ed3819masked_scale_kernelIhN3c104HalfEfEEvRNS_6TensorERKS7_SA_T1_EUlS6_hE_EEvRNS_18TensorIteratorBaseERKT_EUliE_EEviSB_,"ax",@progbits
	.align	128
        .global         _ZN2at6native18elementwise_kernelILi128ELi4EZNS0_15gpu_kernel_implIZNS0_43_GLOBAL__N__7cc8d1ed_10_Dropout_cu_0e96ed3819masked_scale_kernelIhN3c104HalfEfEEvRNS_6TensorERKS7_SA_T1_EUlS6_hE_EEvRNS_18TensorIteratorBaseERKT_EUliE_EEviSB_
        .type           _ZN2at6native18elementwise_kernelILi128ELi4EZNS0_15gpu_kernel_implIZNS0_43_GLOBAL__N__7cc8d1ed_10_Dropout_cu_0e96ed3819masked_scale_kernelIhN3c104HalfEfEEvRNS_6TensorERKS7_SA_T1_EUlS6_hE_EEvRNS_18TensorIteratorBaseERKT_EUliE_EEviSB_,@function
        .size           _ZN2at6native18elementwise_kernelILi128ELi4EZNS0_15gpu_kernel_implIZNS0_43_GLOBAL__N__7cc8d1ed_10_Dropout_cu_0e96ed3819masked_scale_kernelIhN3c104HalfEfEEvRNS_6TensorERKS7_SA_T1_EUlS6_hE_EEvRNS_18TensorIteratorBaseERKT_EUliE_EEviSB_,(.L_x_14235 - _ZN2at6native18elementwise_kernelILi128ELi4EZNS0_15gpu_kernel_implIZNS0_43_GLOBAL__N__7cc8d1ed_10_Dropout_cu_0e96ed3819masked_scale_kernelIhN3c104HalfEfEEvRNS_6TensorERKS7_SA_T1_EUlS6_hE_EEvRNS_18TensorIteratorBaseERKT_EUliE_EEviSB_)
        .other          _ZN2at6native18elementwise_kernelILi128ELi4EZNS0_15gpu_kernel_implIZNS0_43_GLOBAL__N__7cc8d1ed_10_Dropout_cu_0e96ed3819masked_scale_kernelIhN3c104HalfEfEEvRNS_6TensorERKS7_SA_T1_EUlS6_hE_EEvRNS_18TensorIteratorBaseERKT_EUliE_EEviSB_,@"STO_CUDA_ENTRY STV_DEFAULT"
_ZN2at6native18elementwise_kernelILi128ELi4EZNS0_15gpu_kernel_implIZNS0_43_GLOBAL__N__7cc8d1ed_10_Dropout_cu_0e96ed3819masked_scale_kernelIhN3c104HalfEfEEvRNS_6TensorERKS7_SA_T1_EUlS6_hE_EEvRNS_18TensorIteratorBaseERKT_EUliE_EEviSB_:
.text._ZN2at6native18elementwise_kernelILi128ELi4EZNS0_15gpu_kernel_implIZNS0_43_GLOBAL__N__7cc8d1ed_10_Dropout_cu_0e96ed3819masked_scale_kernelIhN3c104HalfEfEEvRNS_6TensorERKS7_SA_T1_EUlS6_hE_EEvRNS_18TensorIteratorBaseERKT_EUliE_EEviSB_:
        /* <DEDUP_REMOVED lines=372> */
.L_x_8337:
        /* <DEDUP_REMOVED lines=16> */
[----:B0-----:R-:W-:-:S04]  /*1840*/  F2FP.F16.F32.PACK_AB R0, RZ, R0 ;  /* 0x00000000ff00723e */ /* 0x001fc800000000ff */
[----:B------:R-:W-:Y:S01]  /*1850*/  PRMT R19, R0, 0x7610, R19 ;  /* 0x0000761000137816 */ /* 0x000fe20000000013 */
[----:B------:R-:W-:Y:S06]  /*1860*/  BRA `(.L_x_8343) ;  /* 0x0000000c00e87947 */ /* 0x000fec0003800000 */
.L_x_8341:
[----:B------:R-:W2:Y:S02]  /*1870*/  LDG.E.U8 R2, desc[UR36][R2.64] ;  /* 0x0000002402027981 */ /* 0x000ea4000c1e1100 */
[----:B--2---:R-:W-:-:S04]  /*1880*/  I2FP.F32.U32 R0, R2 ;  /* 0x0000000200007245 */ /* 0x004fc80000201000 */
[----:B------:R-:W-:-:S04]  /*1890*/  F2FP.F16.F32.PACK_AB R0, RZ, R0 ;  /* 0x00000000ff00723e */ /* 0x000fc800000000ff */
[----:B------:R-:W-:Y:S01]  /*18a0*/  PRMT R19, R0, 0x7610, R19 ;  /* 0x0000761000137816 */ /* 0x000fe20000000013 */
[----:B------:R-:W-:Y:S06]  /*18b0*/  BRA `(.L_x_8343) ;  /* 0x0000000c00d47947 */ /* 0x000fec0003800000 */
.L_x_8340:
        /* <DEDUP_REMOVED lines=8> */
[----:B0-----:R-:W-:-:S04]  /*1940*/  F2FP.F16.F32.PACK_AB R0, RZ, R0 ;  /* 0x00000000ff00723e */ /* 0x001fc800000000ff */
[----:B------:R-:W-:Y:S01]  /*1950*/  PRMT R19, R0, 0x7610, R19 ;  /* 0x0000761000137816 */ /* 0x000fe20000000013 */
[----:B------:R-:W-:Y:S06]  /*1960*/  BRA `(.L_x_8343) ;  /* 0x0000000c00a87947 */ /* 0x000fec0003800000 */
.L_x_8345:
[----:B------:R-:W2:Y:S02]  /*1970*/  LDG.E R2, desc[UR36][R2.64] ;  /* 0x0000002402027981 */ /* 0x000ea4000c1e1900 */
[----:B--2---:R-:W-:-:S04]  /*1980*/  I2FP.F32.S32 R0, R2 ;  /* 0x0000000200007245 */ /* 0x004fc80000201400 */
[----:B------:R-:W-:-:S04]  /*1990*/  F2FP.F16.F32.PACK_AB R0, RZ, R0 ;  /* 0x00000000ff00723e */ /* 0x000fc800000000ff */
[----:B------:R-:W-:Y:S01]  /*19a0*/  PRMT R19, R0, 0x7610, R19 ;  /* 0x0000761000137816 */ /* 0x000fe20000000013 */
[----:B------:R-:W-:Y:S06]  /*19b0*/  BRA `(.L_x_8343) ;  /* 0x0000000c00947947 */ /* 0x000fec0003800000 */
.L_x_8344:
[----:B------:R-:W2:Y:S02]  /*19c0*/  LDG.E.U16 R2, desc[UR36][R2.64] ;  /* 0x0000002402027981 */ /* 0x000ea4000c1e1500 */
[----:B--2---:R-:W0:Y:S02]  /*19d0*/  I2F.S16 R0, R2 ;  /* 0x0000000200007306 */ /* 0x004e240000101400 */
[----:B0-----:R-:W-:-:S04]  /*19e0*/  F2FP.F16.F32.PACK_AB R0, RZ, R0 ;  /* 0x00000000ff00723e */ /* 0x001fc800000000ff */
[----:B------:R-:W-:Y:S01]  /*19f0*/  PRMT R19, R0, 0x7610, R19 ;  /* 0x0000761000137816 */ /* 0x000fe20000000013 */
[----:B------:R-:W-:Y:S06]  /*1a00*/  BRA `(.L_x_8343) ;  /* 0x0000000c00807947 */ /* 0x000fec0003800000 */
.L_x_8339:
[----:B------:R-:W-:-:S09]  /*1a10*/  UISETP.GT.AND UP0, UPT, UR4, 0x6, UPT ;  /* 0x000000060400788c */ /* 0x000fd2000bf04270 */
[----:B------:R-:W-:Y:S05]  /*1a20*/  BRA.U UP0, `(.L_x_8346) ;  /* 0x0000000100247547 */ /* 0x000fea000b800000 */
[----:B------:R-:W-:-:S09]  /*1a30*/  UISETP.NE.AND UP0, UPT, UR4, 0x5, UPT ;  /* 0x000000050400788c */ /* 0x000fd2000bf05270 */
[----:B------:R-:W-:Y:S05]  /*1a40*/  BRA.U !UP0, `(.L_x_8347) ;  /* 0x0000000108147547 */ /* 0x000fea000b800000 */
[----:B------:R-:W-:-:S09]  /*1a50*/  UISETP.NE.AND UP0, UPT, UR4, 0x6, UPT ;  /* 0x000000060400788c */ /* 0x000fd2000bf05270 */
[----:B------:R-:W-:Y:S05]  /*1a60*/  BRA.U UP0, `(.L_x_8342) ;  /* 0x0000000900cc7547 */ /* 0x000fea000b800000 */
[----:B------:R-:W2:Y:S02]  /*1a70*/  LDG.E R2, desc[UR36][R2.64] ;  /* 0x0000002402027981 */ /* 0x000ea4000c1e1900 */
[----:B--2---:R-:W-:Y:S01]  /*1a80*/  F2FP.F16.F32.PACK_AB R19, RZ, R2 ;  /* 0x00000002ff13723e */ /* 0x004fe200000000ff */
[----:B------:R-:W-:Y:S06]  /*1a90*/  BRA `(.L_x_8343) ;  /* 0x0000000c005c7947 */ /* 0x000fec0003800000 */
.L_x_8347:
[----:B------:R0:W5:Y:S01]  /*1aa0*/  LDG.E.U16 R19, desc[UR36][R2.64] ;  /* 0x0000002402137981 */ /* 0x000162000c1e1500 */
[----:B------:R-:W-:Y:S05]  /*1ab0*/  BRA `(.L_x_8343) ;  /* 0x0000000c00547947 */ /* 0x000fea0003800000 */
.L_x_8346:
[----:B------:R-:W-:-:S09]  /*1ac0*/  UISETP.NE.AND UP0, UPT, UR4, 0x7, UPT ;  /* 0x000000070400788c */ /* 0x000fd2000bf05270 */
[----:B------:R-:W-:Y:S05]  /*1ad0*/  BRA.U !UP0, `(.L_x_8348) ;  /* 0x0000000108247547 */ /* 0x000fea000b800000 */
[----:B------:R-:W-:-:S09]  /*1ae0*/  UISETP.NE.AND UP0, UPT, UR4, 0x8, UPT ;  /* 0x000000080400788c */ /* 0x000fd2000bf05270 */
[----:B------:R-:W-:Y:S05]  /*1af0*/  BRA.U !UP0, `(.L_x_8349) ;  /* 0x0000000108147547 */ /* 0x000fea000b800000 */
[----:B------:R-:W-:-:S09]  /*1b00*/  UISETP.NE.AND UP0, UPT, UR4, 0x9, UPT ;  /* 0x000000090400788c */ /* 0x000fd2000bf05270 */
[----:B------:R-:W-:Y:S05]  /*1b10*/  BRA.U UP0, `(.L_x_8342) ;  /* 0x0000000900a07547 */ /* 0x000fea000b800000 */
[----:B------:R-:W2:Y:S02]  /*1b20*/  LDG.E R2, desc[UR36][R2.64] ;  /* 0x0000002402027981 */ /* 0x000ea4000c1e1900 */
[----:B--2---:R-:W-:Y:S01]  /*1b30*/  F2FP.F16.F32.PACK_AB R19, RZ, R2 ;  /* 0x00000002ff13723e */ /* 0x004fe200000000ff */
[----:B------:R-:W-:Y:S06]  /*1b40*/  BRA `(.L_x_8343) ;  /* 0x0000000c00307947 */ /* 0x000fec0003800000 */
.L_x_8349:
[----:B------:R1:W5:Y:S01]  /*1b50*/  LDG.E.U16 R19, desc[UR36][R2.64] ;  /* 0x0000002402137981 */ /* 0x000362000c1e1500 */
[----:B------:R-:W-:Y:S05]  /*1b60*/  BRA `(.L_x_8343) ;  /* 0x0000000c00287947 */ /* 0x000fea0003800000 */
.L_x_8348:
        /* <DEDUP_REMOVED lines=10> */
[----:B------:R-:W-:-:S04]  /*1c10*/  F2FP.F16.F32.PACK_AB R0, RZ, R0 ;  /* 0x00000000ff00723e */ /* 0x000fc800000000ff */
[----:B------:R-:W-:Y:S01]  /*1c20*/  PRMT R19, R0, 0x7610, R19 ;  /* 0x0000761000137816 */ /* 0x000fe20000000013 */
[----:B------:R-:W-:Y:S06]  /*1c30*/  BRA `(.L_x_8343) ;  /* 0x0000000800f47947 */ /* 0x000fec0003800000 */
.L_x_8338:
        /* <DEDUP_REMOVED lines=11> */
[----:B------:R-:W-:-:S04]  /*1cf0*/  F2FP.F16.F32.PACK_AB R0, RZ, R0 ;  /* 0x00000000ff00723e */ /* 0x000fc800000000ff */
[----:B------:R-:W-:Y:S01]  /*1d00*/  PRMT R19, R0, 0x7610, R19 ;  /* 0x0000761000137816 */ /* 0x000fe20000000013 */
[----:B------:R-:W-:Y:S06]  /*1d10*/  BRA `(.L_x_8343) ;  /* 0x0000000800bc7947 */ /* 0x000fec0003800000 */
.L_x_8352:
        /* <DEDUP_REMOVED lines=13> */
.L_x_8351:
        /* <DEDUP_REMOVED lines=24> */
[----:B------:R-:W-:-:S04]  /*1f70*/  F2FP.F16.F32.PACK_AB R5, RZ, R5 ;  /* 0x00000005ff05723e */ /* 0x000fc800000000ff */
[----:B------:R-:W-:Y:S01]  /*1f80*/  PRMT R19, R5, 0x7610, R19 ;  /* 0x0000761005137816 */ /* 0x000fe20000000013 */
[----:B------:R-:W-:Y:S06]  /*1f90*/  BRA `(.L_x_8343) ;  /* 0x00000008001c7947 */ /* 0x000fec0003800000 */
.L_x_8354:
        /* <DEDUP_REMOVED lines=11> */
[----:B------:R-:W-:-:S04]  /*2050*/  F2FP.F16.F32.PACK_AB R0, RZ, R0 ;  /* 0x00000000ff00723e */ /* 0x000fc800000000ff */
[----:B------:R-:W-:Y:S01]  /*2060*/  PRMT R19, R0, 0x7610, R19 ;  /* 0x0000761000137816 */ /* 0x000fe20000000013 */
[----:B------:R-:W-:Y:S06]  /*2070*/  BRA `(.L_x_8343) ;  /* 0x0000000400e47947 */ /* 0x000fec0003800000 */
.L_x_8353:
[----:B------:R-:W2:Y:S02]  /*2080*/  LDG.E.U16 R0, desc[UR36][R2.64] ;  /* 0x0000002402007981 */ /* 0x000ea4000c1e1500 */
[----:B--2---:R-:W-:-:S05]  /*2090*/  IMAD.U32 R0, R0, 0x10000, RZ ;  /* 0x0001000000007824 */ /* 0x004fca00078e00ff */
[----:B------:R-:W-:-:S04]  /*20a0*/  F2FP.F16.F32.PACK_AB R0, RZ, R0 ;  /* 0x00000000ff00723e */ /* 0x000fc800000000ff */
[----:B------:R-:W-:Y:S01]  /*20b0*/  PRMT R19, R0, 0x7610, R19 ;  /* 0x0000761000137816 */ /* 0x000fe20000000013 */
[----:B------:R-:W-:Y:S06]  /*20c0*/  BRA `(.L_x_8343) ;  /* 0x0000000400d07947 */ /* 0x000fec0003800000 */
.L_x_8350:
        /* <DEDUP_REMOVED lines=10> */
[----:B------:R-:W-:-:S04]  /*2170*/  F2FP.F16.F32.PACK_AB R0, RZ, R0 ;  /* 0x00000000ff00723e */ /* 0x000fc800000000ff */
[----:B------:R-:W-:Y:S01]  /*2180*/  PRMT R19, R0, 0x7610, R19 ;  /* 0x0000761000137816 */ /* 0x000fe20000000013 */
[----:B------:R-:W-:Y:S06]  /*2190*/  BRA `(.L_x_8343) ;  /* 0x00000004009c7947 */ /* 0x000fec0003800000 */
.L_x_8357:
[----:B------:R-:W2:Y:S01]  /*21a0*/  LDG.E.U8 R3, desc[UR36][R2.64] ;  /* 0x0000002402037981 */ /* 0x000ea2000c1e1100 */
[----:B------:R-:W-:Y:S01]  /*21b0*/  BSSY.RECONVERGENT B0, `(.L_x_8358) ;  /* 0x0000018000007945 */ /* 0x000fe20003800200 */
[----:B------:R-:W-:Y:S02]  /*21c0*/  MOV R0, RZ ;  /* 0x000000ff00007202 */ /* 0x000fe40000000f00 */
        /* <DEDUP_REMOVED lines=18> */
.L_x_8361:
[----:B------:R-:W-:Y:S05]  /*22f0*/  BSYNC.RECONVERGENT B1 ;  /* 0x0000000000017941 */ /* 0x000fea0003800200 */
.L_x_8360:
[----:B------:R-:W-:Y:S01]  /*2300*/  IMAD.SHL.U32 R0, R0, 0x100000, RZ ;  /* 0x0010000000007824 */ /* 0x000fe200078e00ff */
[----:B------:R-:W-:-:S04]  /*2310*/  LEA R2, R2, 0x3b800000, 0x17 ;  /* 0x3b80000002027811 */ /* 0x000fc800078eb8ff */
[----:B------:R-:W-:-:S07]  /*2320*/  LOP3.LUT R0, R2, R0, R7, 0xfe, !PT ;  /* 0x0000000002007212 */ /* 0x000fce00078efe07 */
.L_x_8359:
[----:B------:R-:W-:Y:S05]  /*2330*/  BSYNC.RECONVERGENT B0 ;  /* 0x0000000000007941 */ /* 0x000fea0003800200 */
.L_x_8358:
[----:B------:R-:W-:-:S04]  /*2340*/  F2FP.F16.F32.PACK_AB R0, RZ, R0 ;  /* 0x00000000ff00723e */ /* 0x000fc800000000ff */
[----:B------:R-:W-:Y:S01]  /*2350*/  PRMT R19, R0, 0x7610, R19 ;  /* 0x0000761000137816 */ /* 0x000fe20000000013 */
[----:B------:R-:W-:Y:S06]  /*2360*/  BRA `(.L_x_8343) ;  /* 0x0000000400287947 */ /* 0x000fec0003800000 */
.L_x_8356:
[----:B------:R-:W2:Y:S01]  /*2370*/  LDG.E.U8 R3, desc[UR36][R2.64] ;  /* 0x0000002402037981 */ /* 0x000ea2000c1e1100 */
[----:B------:R-:W-:Y:S01]  /*2380*/  BSSY.RECONVERGENT B0, `(.L_x_8362) ;  /* 0x0000018000007945 */ /* 0x000fe20003800200 */
[----:B------:R-:W-:Y:S01]  /*2390*/  HFMA2 R0, -RZ, RZ, 0, 0 ;  /* 0x00000000ff007431 */ /* 0x000fe200000001ff */
        /* <DEDUP_REMOVED lines=18> */
.L_x_8365:
[----:B------:R-:W-:Y:S05]  /*24c0*/  BSYNC.RECONVERGENT B1 ;  /* 0x0000000000017941 */ /* 0x000fea0003800200 */
.L_x_8364:
[----:B------:R-:W-:Y:S01]  /*24d0*/  IMAD.SHL.U32 R0, R0, 0x200000, RZ ;  /* 0x0020000000007824 */ /* 0x000fe200078e00ff */
[----:B------:R-:W-:-:S04]  /*24e0*/  LEA R2, R2, 0x37800000, 0x17 ;  /* 0x3780000002027811 */ /* 0x000fc800078eb8ff */
[----:B------:R-:W-:-:S07]  /*24f0*/  LOP3.LUT R0, R2, R0, R7, 0xfe, !PT ;  /* 0x0000000002007212 */ /* 0x000fce00078efe07 */
.L_x_8363:
[----:B------:R-:W-:Y:S05]  /*2500*/  BSYNC.RECONVERGENT B0 ;  /* 0x0000000000007941 */ /* 0x000fea0003800200 */
.L_x_8362:
[----:B------:R-:W-:-:S04]  /*2510*/  F2FP.F16.F32.PACK_AB R0, RZ, R0 ;  /* 0x00000000ff00723e */ /* 0x000fc800000000ff */
[----:B------:R-:W-:Y:S01]  /*2520*/  PRMT R19, R0, 0x7610, R19 ;  /* 0x0000761000137816 */ /* 0x000fe20000000013 */
[----:B------:R-:W-:Y:S06]  /*2530*/  BRA `(.L_x_8343) ;  /* 0x0000000000b47947 */ /* 0x000fec0003800000 */
.L_x_8355:
[----:B------:R-:W-:-:S09]  /*2540*/  UISETP.NE.AND UP0, UPT, UR4, 0x1c, UPT ;  /* 0x0000001c0400788c */ /* 0x000fd2000bf05270 */
[----:B------:R-:W-:Y:S05]  /*2550*/  BRA.U !UP0, `(.L_x_8366) ;  /* 0x00000001089c7547 */ /* 0x000fea000b800000 */
[----:B------:R-:W-:-:S09]  /*2560*/  UISETP.NE.AND UP0, UPT, UR4, 0x1d, UPT ;  /* 0x0000001d0400788c */ /* 0x000fd2000bf05270 */
[----:B------:R-:W-:Y:S05]  /*2570*/  BRA.U !UP0, `(.L_x_8367) ;  /* 0x0000000108807547 */ /* 0x000fea000b800000 */
[----:B------:R-:W-:-:S09]  /*2580*/  UISETP.NE.AND UP0, UPT, UR4, 0x2c, UPT ;  /* 0x0000002c0400788c */ /* 0x000fd2000bf05270 */
[----:B------:R-:W-:Y:S05]  /*2590*/  BRA.U !UP0, `(.L_x_8368) ;  /* 0x0000000108487547 */ /* 0x000fea000b800000 */
.L_x_8342:
        /* <DEDUP_REMOVED lines=15> */
[----:B--2---:R-:W-:Y:S05]  /*2690*/  CALL.ABS.NOINC R2 ;  /* 0x0000000002007343 */ /* 0x004fea0003c00000 */
.L_x_8369:
[----:B------:R-:W-:Y:S01]  /*26a0*/  PRMT R19, RZ, 0x7610, R19 ;  /* 0x00007610ff137816 */ /* 0x000fe20000000013 */
[----:B------:R-:W-:Y:S06]  /*26b0*/  BRA `(.L_x_8343) ;  /* 0x0000000000547947 */ /* 0x000fec0003800000 */
.L_x_8368:
        /* <DEDUP_REMOVED lines=8> */
.L_x_8371:
[----:B------:R-:W-:Y:S05]  /*2740*/  BSYNC.RECONVERGENT B0 ;  /* 0x0000000000007941 */ /* 0x000fea0003800200 */
.L_x_8370:
[----:B------:R-:W-:-:S04]  /*2750*/  F2FP.F16.F32.PACK_AB R0, RZ, R0 ;  /* 0x00000000ff00723e */ /* 0x000fc800000000ff */
[----:B------:R-:W-:Y:S01]  /*2760*/  PRMT R19, R0, 0x7610, R19 ;  /* 0x0000761000137816 */ /* 0x000fe20000000013 */
[----:B------:R-:W-:Y:S06]  /*2770*/  BRA `(.L_x_8343) ;  /* 0x0000000000247947 */ /* 0x000fec0003800000 */
.L_x_8367:
[----:B------:R-:W2:Y:S02]  /*2780*/  LDG.E.64 R2, desc[UR36][R2.64] ;  /* 0x0000002402027981 */ /* 0x000ea4000c1e1b00 */
[----:B--2---:R-:W0:Y:S02]  /*2790*/  I2F.U64 R0, R2 ;  /* 0x0000000200007312 */ /* 0x004e240000301000 */
[----:B0-----:R-:W-:-:S04]  /*27a0*/  F2FP.F16.F32.PACK_AB R0, RZ, R0 ;  /* 0x00000000ff00723e */ /* 0x001fc800000000ff */
[----:B------:R-:W-:Y:S01]  /*27b0*/  PRMT R19, R0, 0x7610, R19 ;  /* 0x0000761000137816 */ /* 0x000fe20000000013 */
[----:B------:R-:W-:Y:S06]  /*27c0*/  BRA `(.L_x_8343) ;  /* 0x0000000000107947 */ /* 0x000fec0003800000 */
.L_x_8366:
[----:B------:R-:W2:Y:S02]  /*27d0*/  LDG.E R2, desc[UR36][R2.64] ;  /* 0x0000002402027981 */ /* 0x000ea4000c1e1900 */
[----:B--2---:R-:W-:-:S04]  /*27e0*/  I2FP.F32.U32 R0, R2 ;  /* 0x0000000200007245 */ /* 0x004fc80000201000 */
[----:B------:R-:W-:-:S04]  /*27f0*/  F2FP.F16.F32.PACK_AB R0, RZ, R0 ;  /* 0x00000000ff00723e */ /* 0x000fc800000000ff */
[----:B------:R-:W-:-:S07]  /*2800*/  PRMT R19, R0, 0x7610, R19 ;  /* 0x0000761000137816 */ /* 0x000fce0000000013 */
.L_x_8343:
[----:B------:R-:W2:Y:S01]  /*2810*/  LDCU.64 UR6, c[0x0][0x5f8] ;  /* 0x0000bf00ff0677ac */ /* 0x000ea20008000a00 */
[----:B------:R-:W-:-:S04]  /*2820*/  UPRMT UR4, UR40, 0x7772, URZ ;  /* 0x0000777228047896 */ /* 0x000fc800080000ff */
[----:B------:R-:W-:Y:S01]  /*2830*/  UISETP.GT.AND UP0, UPT, UR4, 0x9, UPT ;  /* 0x000000090400788c */ /* 0x000fe2000bf04270 */
[----:B--2---:R-:W-:-:S05]  /*2840*/  IADD3 R4, P0, PT, R18, UR6, RZ ;  /* 0x0000000612047c10 */ /* 0x004fca000ff1e0ff */
        /* <DEDUP_REMOVED lines=12> */
.L_x_8375:
[----:B------:R2:W5:Y:S01]  /*2910*/  LDG.E.U8 R0, desc[UR36][R4.64] ;  /* 0x0000002404007981 */ /* 0x000562000c1e1100 */
[----:B------:R-:W-:Y:S05]  /*2920*/  BRA `(.L_x_8377) ;  /* 0x0000000c005c7947 */ /* 0x000fea0003800000 */
.L_x_8374:
        /* <DEDUP_REMOVED lines=8> */
.L_x_8379:
[----:B------:R3:W5:Y:S01]  /*29b0*/  LDG.E.U8 R0, desc[UR36][R4.64] ;  /* 0x0000002404007981 */ /* 0x000762000c1e1100 */
[----:B------:R-:W-:Y:S05]  /*29c0*/  BRA `(.L_x_8377) ;  /* 0x0000000c00347947 */ /* 0x000fea0003800000 */
.L_x_8378:
[----:B------:R4:W5:Y:S01]  /*29d0*/  LDG.E.U16 R0, desc[UR36][R4.64] ;  /* 0x0000002404007981 */ /* 0x000962000c1e1500 */
[----:B------:R-:W-:Y:S05]  /*29e0*/  BRA `(.L_x_8377) ;  /* 0x0000000c002c7947 */ /* 0x000fea0003800000 */
.L_x_8373:
[----:B------:R-:W-:-:S09]  /*29f0*/  UISETP.GT.AND UP0, UPT, UR4, 0x6, UPT ;  /* 0x000000060400788c */ /* 0x000fd2000bf04270 */
[----:B------:R-:W-:Y:S05]  /*2a00*/  BRA.U UP0, `(.L_x_8380) ;  /* 0x0000000100347547 */ /* 0x000fea000b800000 */
[----:B------:R-:W-:-:S09]  /*2a10*/  UISETP.NE.AND UP0, UPT, UR4, 0x5, UPT ;  /* 0x000000050400788c */ /* 0x000fd2000bf05270 */
[----:B------:R-:W-:Y:S05]  /*2a20*/  BRA.U !UP0, `(.L_x_8381) ;  /* 0x0000000108187547 */ /* 0x000fea000b800000 */
[----:B------:R-:W-:-:S09]  /*2a30*/  UISETP.NE.AND UP0, UPT, UR4, 0x6, UPT ;  /* 0x000000060400788c */ /* 0x000fd2000bf05270 */
[----:B------:R-:W-:Y:S05]  /*2a40*/  BRA.U UP0, `(.L_x_8376) ;  /* 0x0000000900907547 */ /* 0x000fea000b800000 */
[----:B01----:R-:W2:Y:S02]  /*2a50*/  LDG.E R2, desc[UR36][R4.64] ;  /* 0x0000002404027981 */ /* 0x003ea4000c1e1900 */
[----:B--2---:R-:W0:Y:S02]  /*2a60*/  F2I.S64.TRUNC R2, R2 ;  /* 0x0000000200027311 */ /* 0x004e24000020d900 */
[----:B0-----:R-:W-:Y:S01]  /*2a70*/  PRMT R0, R2, 0x7610, R0 ;  /* 0x0000761002007816 */ /* 0x001fe20000000000 */
[----:B------:R-:W-:Y:S06]  /*2a80*/  BRA `(.L_x_8377) ;  /* 0x0000000c00047947 */ /* 0x000fec0003800000 */
.L_x_8381:
[----:B01----:R-:W2:Y:S02]  /*2a90*/  LDG.E.U16 R2, desc[UR36][R4.64] ;  /* 0x0000002404027981 */ /* 0x003ea4000c1e1500 */
[----:B--2---:R-:W-:-:S06]  /*2aa0*/  HADD2.F32 R2, -RZ, R2.H0_H0 ;  /* 0x20000002ff027230 */ /* 0x004fcc0000004100 */
[----:B------:R-:W0:Y:S02]  /*2ab0*/  F2I.S64.TRUNC R2, R2 ;  /* 0x0000000200027311 */ /* 0x000e24000020d900 */
[----:B0-----:R-:W-:Y:S01]  /*2ac0*/  PRMT R0, R2, 0x7610, R0 ;  /* 0x0000761002007816 */ /* 0x001fe20000000000 */
[----:B------:R-:W-:Y:S06]  /*2ad0*/  BRA `(.L_x_8377) ;  /* 0x0000000800f07947 */ /* 0x000fec0003800000 */
.L_x_8380:
[----:B------:R-:W-:-:S09]  /*2ae0*/  UISETP.NE.AND UP0, UPT, UR4, 0x7, UPT ;  /* 0x000000070400788c */ /* 0x000fd2000bf05270 */
[----:B------:R-:W-:Y:S05]  /*2af0*/  BRA.U !UP0, `(.L_x_8382) ;  /* 0x0000000108347547 */ /* 0x000fea000b800000 */
        /* <DEDUP_REMOVED lines=8> */
.L_x_8383:
[----:B------:R-:W0:Y:S02]  /*2b80*/  LDG.E.U16 R4, desc[UR36][R4.64] ;  /* 0x0000002404047981 */ /* 0x000e24000c1e1500 */
[----:B01----:R-:W-:-:S06]  /*2b90*/  HADD2.F32 R2, -RZ, R4.H0_H0 ;  /* 0x20000004ff027230 */ /* 0x003fcc0000004100 */
[----:B------:R-:W0:Y:S02]  /*2ba0*/  F2I.S64.TRUNC R2, R2 ;  /* 0x0000000200027311 */ /* 0x000e24000020d900 */
[----:B0-----:R-:W-:Y:S01]  /*2bb0*/  PRMT R0, R2, 0x7610, R0 ;  /* 0x0000761002007816 */ /* 0x001fe20000000000 */
[----:B------:R-:W-:Y:S06]  /*2bc0*/  BRA `(.L_x_8377) ;  /* 0x0000000800b47947 */ /* 0x000fec0003800000 */
.L_x_8382:
[----:B01----:R-:W2:Y:S02]  /*2bd0*/  LDG.E.64 R2, desc[UR36][R4.64] ;  /* 0x0000002404027981 */ /* 0x003ea4000c1e1b00 */
[----:B--2---:R-:W0:Y:S02]  /*2be0*/  F2I.S64.F64.TRUNC R2, R2 ;  /* 0x0000000200027311 */ /* 0x004e24000030d900 */
[----:B0-----:R-:W-:Y:S01]  /*2bf0*/  PRMT R0, R2, 0x7610, R0 ;  /* 0x0000761002007816 */ /* 0x001fe20000000000 */
[----:B------:R-:W-:Y:S06]  /*2c00*/  BRA `(.L_x_8377) ;  /* 0x0000000800a47947 */ /* 0x000fec0003800000 */
.L_x_8372:
        /* <DEDUP_REMOVED lines=12> */
.L_x_8386:
[----:B------:R-:W0:Y:S02]  /*2cd0*/  LDG.E.64 R4, desc[UR36][R4.64] ;  /* 0x0000002404047981 */ /* 0x000e24000c1e1b00 */
[----:B01----:R-:W0:Y:S02]  /*2ce0*/  F2I.S64.F64.TRUNC R2, R4 ;  /* 0x0000000400027311 */ /* 0x003e24000030d900 */
[----:B0-----:R-:W-:Y:S01]  /*2cf0*/  PRMT R0, R2, 0x7610, R0 ;  /* 0x0000761002007816 */ /* 0x001fe20000000000 */
[----:B------:R-:W-:Y:S06]  /*2d00*/  BRA `(.L_x_8377) ;  /* 0x0000000800647947 */ /* 0x000fec0003800000 */
.L_x_8385:
        /* <DEDUP_REMOVED lines=9> */
[C---:B01----:R-:W-:Y:S02]  /*2da0*/  LOP3.LUT R2, R0.reuse, 0x7f000000, RZ, 0xc0, !PT ;  /* 0x7f00000000027812 */ /* 0x043fe400078ec0ff */
[----:B------:R-:W-:Y:S02]  /*2db0*/  LOP3.LUT P0, RZ, R0, 0x7f000000, RZ, 0xc0, !PT ;  /* 0x7f00000000ff7812 */ /* 0x000fe4000780c0ff */
[----:B------:R-:W0:Y:S02]  /*2dc0*/  FLO.U32 R3, R2 ;  /* 0x0000000200037300 */ /* 0x000e2400000e0000 */
[----:B0-----:R-:W-:-:S04]  /*2dd0*/  IADD3 R3, PT, PT, -R3, RZ, RZ ;  /* 0x000000ff03037210 */ /* 0x001fc80007ffe1ff */
        /* <DEDUP_REMOVED lines=14> */
.L_x_8388:
[----:B01----:R-:W2:Y:S02]  /*2ec0*/  LDG.E.U8 R3, desc[UR36][R4.64] ;  /* 0x0000002404037981 */ /* 0x003ea4000c1e1100 */
[C---:B--2---:R-:W-:Y:S01]  /*2ed0*/  SHF.L.U32 R2, R3.reuse, 0x19, RZ ;  /* 0x0000001903027819 */ /* 0x044fe200000006ff */
        /* <DEDUP_REMOVED lines=12> */
.L_x_8387:
[----:B01----:R-:W2:Y:S02]  /*2fa0*/  LDG.E.U16 R2, desc[UR36][R4.64] ;  /* 0x0000002404027981 */ /* 0x003ea4000c1e1500 */
[----:B--2---:R-:W-:-:S06]  /*2fb0*/  IMAD.U32 R2, R2, 0x10000, RZ ;  /* 0x0001000002027824 */ /* 0x004fcc00078e00ff */
[----:B------:R-:W0:Y:S02]  /*2fc0*/  F2I.S64.TRUNC R2, R2 ;  /* 0x0000000200027311 */ /* 0x000e24000020d900 */
[----:B0-----:R-:W-:Y:S01]  /*2fd0*/  PRMT R0, R2, 0x7610, R0 ;  /* 0x0000761002007816 */ /* 0x001fe20000000000 */
[----:B------:R-:W-:Y:S06]  /*2fe0*/  BRA `(.L_x_8377) ;  /* 0x0000000400ac7947 */ /* 0x000fec0003800000 */
.L_x_8384:
        /* <DEDUP_REMOVED lines=10> */
.L_x_8391:
[----:B------:R-:W2:Y:S01]  /*3090*/  LDG.E.U8 R4, desc[UR36][R4.64] ;  /* 0x0000002404047981 */ /* 0x000ea2000c1e1100 */
[----:B------:R-:W-:Y:S01]  /*30a0*/  BSSY.RECONVERGENT B0, `(.L_x_8392) ;  /* 0x0000018000007945 */ /* 0x000fe20003800200 */
[----:B01----:R-:W-:Y:S01]  /*30b0*/  IMAD.MOV.U32 R2, RZ, RZ, RZ ;  /* 0x000000ffff027224 */ /* 0x003fe200078e00ff */
        /* <DEDUP_REMOVED lines=18> */
.L_x_8395:
[----:B------:R-:W-:Y:S05]  /*31e0*/  BSYNC.RECONVERGENT B1 ;  /* 0x0000000000017941 */ /* 0x000fea0003800200 */
.L_x_8394:
[----:B------:R-:W-:Y:S01]  /*31f0*/  IMAD.SHL.U32 R0, R0, 0x100000, RZ ;  /* 0x0010000000007824 */ /* 0x000fe200078e00ff */
[----:B------:R-:W-:-:S04]  /*3200*/  LEA R2, R2, 0x3b800000, 0x17 ;  /* 0x3b80000002027811 */ /* 0x000fc800078eb8ff */
[----:B------:R-:W-:-:S07]  /*3210*/  LOP3.LUT R2, R2, R0, R7, 0xfe, !PT ;  /* 0x0000000002027212 */ /* 0x000fce00078efe07 */
.L_x_8393:
[----:B------:R-:W-:Y:S05]  /*3220*/  BSYNC.RECONVERGENT B0 ;  /* 0x0000000000007941 */ /* 0x000fea0003800200 */
.L_x_8392:
[----:B------:R-:W0:Y:S02]  /*3230*/  F2I.S64.TRUNC R2, R2 ;  /* 0x0000000200027311 */ /* 0x000e24000020d900 */
[----:B0-----:R-:W-:Y:S01]  /*3240*/  PRMT R0, R2, 0x7610, R0 ;  /* 0x0000761002007816 */ /* 0x001fe20000000000 */
[----:B------:R-:W-:Y:S06]  /*3250*/  BRA `(.L_x_8377) ;  /* 0x0000000400107947 */ /* 0x000fec0003800000 */
.L_x_8390:
        /* <DEDUP_REMOVED lines=21> */
.L_x_8399:
[----:B------:R-:W-:Y:S05]  /*33b0*/  BSYNC.RECONVERGENT B1 ;  /* 0x0000000000017941 */ /* 0x000fea0003800200 */
.L_x_8398:
[----:B------:R-:W-:Y:S01]  /*33c0*/  IMAD.SHL.U32 R0, R0, 0x200000, RZ ;  /* 0x0020000000007824 */ /* 0x000fe200078e00ff */
[----:B------:R-:W-:-:S04]  /*33d0*/  LEA R2, R2, 0x37800000, 0x17 ;  /* 0x3780000002027811 */ /* 0x000fc800078eb8ff */
[----:B------:R-:W-:-:S07]  /*33e0*/  LOP3.LUT R2, R2, R0, R7, 0xfe, !PT ;  /* 0x0000000002027212 */ /* 0x000fce00078efe07 */
.L_x_8397:
[----:B------:R-:W-:Y:S05]  /*33f0*/  BSYNC.RECONVERGENT B0 ;  /* 0x0000000000007941 */ /* 0x000fea0003800200 */
.L_x_8396:
[----:B------:R-:W0:Y:S02]  /*3400*/  F2I.S64.TRUNC R2, R2 ;  /* 0x0000000200027311 */ /* 0x000e24000020d900 */
[----:B0-----:R-:W-:Y:S01]  /*3410*/  PRMT R0, R2, 0x7610, R0 ;  /* 0x0000761002007816 */ /* 0x001fe20000000000 */
[----:B------:R-:W-:Y:S06]  /*3420*/  BRA `(.L_x_8377) ;  /* 0x00000000009c7947 */ /* 0x000fec0003800000 */
.L_x_8389:
[----:B------:R-:W-:-:S09]  /*3430*/  UISETP.NE.AND UP0, UPT, UR4, 0x1c, UPT ;  /* 0x0000001c0400788c */ /* 0x000fd2000bf05270 */
[----:B------:R-:W-:Y:S05]  /*3440*/  BRA.U !UP0, `(.L_x_8400) ;  /* 0x0000000108907547 */ /* 0x000fea000b800000 */
[----:B------:R-:W-:-:S09]  /*3450*/  UISETP.NE.AND UP0, UPT, UR4, 0x1d, UPT ;  /* 0x0000001d0400788c */ /* 0x000fd2000bf05270 */
[----:B------:R-:W-:Y:S05]  /*3460*/  BRA.U !UP0, `(.L_x_8401) ;  /* 0x0000000108807547 */ /* 0x000fea000b800000 */
[----:B------:R-:W-:-:S09]  /*3470*/  UISETP.NE.AND UP0, UPT, UR4, 0x2c, UPT ;  /* 0x0000002c0400788c */ /* 0x000fd2000bf05270 */
[----:B------:R-:W-:Y:S05]  /*3480*/  BRA.U !UP0, `(.L_x_8402) ;  /* 0x0000000108487547 */ /* 0x000fea000b800000 */
.L_x_8376:
[----:B01----:R-:W-:Y:S01]  /*3490*/  MOV R2, 0x180 ;  /* 0x0000018000027802 */ /* 0x003fe20000000f00 */
[----:B------:R-:W0:Y:S01]  /*34a0*/  LDCU.64 UR6, c[0x4][0x170] ;  /* 0x01002e00ff0677ac */ /* 0x000e220008000a00 */
[----:B------:R-:W-:Y:S02]  /*34b0*/  HFMA2 R12, -RZ, RZ, 0, 5.9604644775390625e-08 ;  /* 0x00000001ff0c7431 */ /* 0x000fe400000001ff */
[----:B------:R-:W-:Y:S01]  /*34c0*/  IMAD.MOV.U32 R8, RZ, RZ, 0x4e ;  /* 0x0000004eff087424 */ /* 0x000fe200078e00ff */
[----:B------:R-:W1:Y:S01]  /*34d0*/  LDCU.64 UR8, c[0x4][0x178] ;  /* 0x01002f00ff0877ac */ /* 0x000e620008000a00 */
[----:B------:R-:W2:Y:S01]  /*34e0*/  LDC.64 R2, c[0x4][R2] ;  /* 0x0100000002027b82 */ /* 0x000ea20000000a00 */
[----:B------:R-:W-:Y:S01]  /*34f0*/  IMAD.MOV.U32 R13, RZ, RZ, RZ ;  /* 0x000000ffff0d7224 */ /* 0x000fe200078e00ff */
[----:B------:R-:W3:Y:S01]  /*3500*/  LDCU.64 UR4, c[0x4][0x88] ;  /* 0x01001100ff0477ac */ /* 0x000ee20008000a00 */
[----:B0-----:R-:W-:Y:S02]  /*3510*/  IMAD.U32 R4, RZ, RZ, UR6 ;  /* 0x00000006ff047e24 */ /* 0x001fe4000f8e00ff */
[----:B------:R-:W-:Y:S01]  /*3520*/  IMAD.U32 R5, RZ, RZ, UR7 ;  /* 0x00000007ff057e24 */ /* 0x000fe2000f8e00ff */
[----:B-1----:R-:W-:Y:S01]  /*3530*/  MOV R6, UR8 ;  /* 0x0000000800067c02 */ /* 0x002fe20008000f00 */
[----:B------:R-:W-:-:S02]  /*3540*/  IMAD.U32 R7, RZ, RZ, UR9 ;  /* 0x00000009ff077e24 */ /* 0x000fc4000f8e00ff */
[----:B---3--:R-:W-:Y:S02]  /*3550*/  IMAD.U32 R10, RZ, RZ, UR4 ;  /* 0x00000004ff0a7e24 */ /* 0x008fe4000f8e00ff */
[----:B------:R-:W-:-:S07]  /*3560*/  IMAD.U32 R11, RZ, RZ, UR5 ;  /* 0x00000005ff0b7e24 */ /* 0x000fce000f8e00ff */
[----:B------:R-:W-:-:S07]  /*3570*/  LEPC R20, `(.L_x_8403) ;  /* 0x000000001014794e */ /* 0x000fce0000000000 */
[----:B--2--5:R-:W-:Y:S05]  /*3580*/  CALL.ABS.NOINC R2 ;  /* 0x0000000002007343 */ /* 0x024fea0003c00000 */
.L_x_8403:
[----:B------:R-:W-:Y:S01]  /*3590*/  PRMT R0, RZ, 0x7610, R0 ;  /* 0x00007610ff007816 */ /* 0x000fe20000000000 */
[----:B------:R-:W-:Y:S06]  /*35a0*/  BRA `(.L_x_8377) ;  /* 0x00000000003c7947 */ /* 0x000fec0003800000 */
.L_x_8402:
[----:B------:R-:W2:Y:S01]  /*35b0*/  LDG.E.U8 R4, desc[UR36][R4.64] ;  /* 0x0000002404047981 */ /* 0x000ea2000c1e1100 */
[----:B------:R-:W-:Y:S01]  /*35c0*/  BSSY.RECONVERGENT B0, `(.L_x_8404) ;  /* 0x0000007000007945 */ /* 0x000fe20003800200 */
[----:B01----:R-:W-:Y:S01]  /*35d0*/  IMAD.MOV.U32 R2, RZ, RZ, 0x400000 ;  /* 0x00400000ff027424 */ /* 0x003fe200078e00ff */
[----:B--2---:R-:W-:-:S13]  /*35e0*/  ISETP.NE.AND P0, PT, R4, RZ, PT ;  /* 0x000000ff0400720c */ /* 0x004fda0003f05270 */
[----:B------:R-:W-:Y:S05]  /*35f0*/  @!P0 BRA `(.L_x_8405) ;  /* 0x00000000000c8947 */ /* 0x000fea0003800000 */
[----:B------:R-:W-:-:S13]  /*3600*/  ISETP.NE.AND P0, PT, R4, 0xff, PT ;  /* 0x000000ff0400780c */ /* 0x000fda0003f05270 */
[----:B------:R-:W-:Y:S02]  /*3610*/  @!P0 IMAD.MOV.U32 R2, RZ, RZ, 0x7f800001 ;  /* 0x7f800001ff028424 */ /* 0x000fe400078e00ff */
[----:B------:R-:W-:-:S07]  /*3620*/  @P0 IMAD.SHL.U32 R2, R4, 0x800000, RZ ;  /* 0x0080000004020824 */ /* 0x000fce00078e00ff */
.L_x_8405:
[----:B------:R-:W-:Y:S05]  /*3630*/  BSYNC.RECONVERGENT B0 ;  /* 0x0000000000007941 */ /* 0x000fea0003800200 */
.L_x_8404:
[----:B------:R-:W0:Y:S02]  /*3640*/  F2I.S64.TRUNC R2, R2 ;  /* 0x0000000200027311 */ /* 0x000e24000020d900 */
[----:B0-----:R-:W-:Y:S01]  /*3650*/  PRMT R0, R2, 0x7610, R0 ;  /* 0x0000761002007816 */ /* 0x001fe20000000000 */
[----:B------:R-:W-:Y:S06]  /*3660*/  BRA `(.L_x_8377) ;  /* 0x00000000000c7947 */ /* 0x000fec0003800000 */
.L_x_8401:
[----:B------:R2:W5:Y:S01]  /*3670*/  LDG.E.U8 R0, desc[UR36][R4.64] ;  /* 0x0000002404007981 */ /* 0x000562000c1e1100 */
[----:B------:R-:W-:Y:S05]  /*3680*/  BRA `(.L_x_8377) ;  /* 0x0000000000047947 */ /* 0x000fea0003800000 */
.L_x_8400:
[----:B------:R2:W5:Y:S02]  /*3690*/  LDG.E.U8 R0, desc[UR36][R4.64] ;  /* 0x0000002404007981 */ /* 0x000564000c1e1100 */
.L_x_8377:
[----:B-----5:R-:W-:Y:S01]  /*36a0*/  LOP3.LUT R0, R0, 0xff, RZ, 0xc0, !PT ;  /* 0x000000ff00007812 */ /* 0x020fe200078ec0ff */
[----:B------:R-:W3:Y:S01]  /*36b0*/  LDCU UR5, c[0x0][0x600] ;  /* 0x0000c000ff0577ac */ /* 0x000ee20008000800 */
[----:B------:R-:W-:Y:S01]  /*36c0*/  HADD2.F32 R19, -RZ, R19.H0_H0 ;  /* 0x20000013ff137230 */ /* 0x000fe20000004100 */
[----:B------:R-:W0:Y:S03]  /*36d0*/  LDCU.64 UR6, c[0x0][0x5e8] ;  /* 0x0000bd00ff0677ac */ /* 0x000e260008000a00 */
[----:B------:R-:W1:Y:S01]  /*36e0*/  I2F.U16 R0, R0 ;  /* 0x0000000000007306 */ /* 0x000e620000101000 */
[----:B------:R-:W-:-:S04]  /*36f0*/  ULOP3.LUT UR4, UR40, 0xff, URZ, 0xc0, !UPT ;  /* 0x000000ff28047892 */ /* 0x000fc8000f8ec0ff */
[----:B------:R-:W-:Y:S01]  /*3700*/  UISETP.GT.AND UP0, UPT, UR4, 0x9, UPT ;  /* 0x000000090400788c */ /* 0x000fe2000bf04270 */
[----:B-1----:R-:W-:Y:S01]  /*3710*/  FMUL.FTZ R19, R0, R19 ;  /* 0x0000001300137220 */ /* 0x002fe20000410000 */
[----:B0-----:R-:W-:-:S03]  /*3720*/  IADD3 R2, P0, PT, R16, UR6, RZ ;  /* 0x0000000610027c10 */ /* 0x001fc6000ff1e0ff */
[----:B---3--:R-:W-:Y:S01]  /*3730*/  FMUL.FTZ R19, R19, UR5 ;  /* 0x0000000513137c20 */ /* 0x008fe20008410000 */
[----:B------:R-:W-:-:S04]  /*3740*/  IADD3.X R3, PT, PT, RZ, UR7, RZ, P0, !PT ;  /* 0x00000007ff037c10 */ /* 0x000fc800087fe4ff */
[----:B------:R-:W-:Y:S01]  /*3750*/  F2FP.F16.F32.PACK_AB R19, RZ, R19 ;  /* 0x00000013ff13723e */ /* 0x000fe200000000ff */
[----:B------:R-:W-:Y:S06]  /*3760*/  BRA.U UP0, `(.L_x_8406) ;  /* 0x0000000500047547 */ /* 0x000fec000b800000 */
        /* <DEDUP_REMOVED lines=8> */
[----:B------:R-:W-:-:S04]  /*37f0*/  HADD2.F32 R0, -RZ, R19.H0_H0 ;  /* 0x20000013ff007230 */ /* 0x000fc80000004100 */
[----:B--2-4-:R-:W0:Y:S02]  /*3800*/  F2I.FTZ.TRUNC.NTZ R5, R0 ;  /* 0x0000000000057305 */ /* 0x014e24000021f100 */
[----:B0-----:R0:W-:Y:S01]  /*3810*/  STG.E.U8 desc[UR36][R2.64], R5 ;  /* 0x0000000502007986 */ /* 0x0011e2000c101124 */
[----:B------:R-:W-:Y:S05]  /*3820*/  BRA `(.L_x_8411) ;  /* 0x0000000c00807947 */ /* 0x000fea0003800000 */
.L_x_8409:
[----:B--2-4-:R-:W-:-:S06]  /*3830*/  HADD2.F32 R5, -RZ, R19.H0_H0 ;  /* 0x20000013ff057230 */ /* 0x014fcc0000004100 */
[----:B------:R-:W0:Y:S02]  /*3840*/  F2I.S64.TRUNC R4, R5 ;  /* 0x0000000500047311 */ /* 0x000e24000020d900 */
[----:B0-----:R1:W-:Y:S01]  /*3850*/  STG.E.U8 desc[UR36][R2.64], R4 ;  /* 0x0000000402007986 */ /* 0x0013e2000c101124 */
[----:B------:R-:W-:Y:S05]  /*3860*/  BRA `(.L_x_8411) ;  /* 0x0000000c00707947 */ /* 0x000fea0003800000 */
.L_x_8408:
[----:B------:R-:W-:-:S09]  /*3870*/  UISETP.NE.AND UP0, UPT, UR4, 0x2, UPT ;  /* 0x000000020400788c */ /* 0x000fd2000bf05270 */
[----:B------:R-:W-:Y:S05]  /*3880*/  BRA.U !UP0, `(.L_x_8412) ;  /* 0x0000000108307547 */ /* 0x000fea000b800000 */
[----:B------:R-:W-:-:S09]  /*3890*/  UISETP.NE.AND UP0, UPT, UR4, 0x3, UPT ;  /* 0x000000030400788c */ /* 0x000fd2000bf05270 */
[----:B------:R-:W-:Y:S05]  /*38a0*/  BRA.U !UP0, `(.L_x_8413) ;  /* 0x0000000108187547 */ /* 0x000fea000b800000 */
[----:B------:R-:W-:-:S09]  /*38b0*/  UISETP.NE.AND UP0, UPT, UR4, 0x4, UPT ;  /* 0x000000040400788c */ /* 0x000fd2000bf05270 */
[----:B------:R-:W-:Y:S05]  /*38c0*/  BRA.U UP0, `(.L_x_8410) ;  /* 0x0000000900b87547 */ /* 0x000fea000b800000 */
[----:B--2-4-:R-:W-:-:S06]  /*38d0*/  HADD2.F32 R4, -RZ, R19.H0_H0 ;  /* 0x20000013ff047230 */ /* 0x014fcc0000004100 */
[----:B------:R-:W0:Y:S02]  /*38e0*/  F2I.S64.TRUNC R4, R4 ;  /* 0x0000000400047311 */ /* 0x000e24000020d900 */
[----:B0-----:R0:W-:Y:S01]  /*38f0*/  STG.E.64 desc[UR36][R2.64], R4 ;  /* 0x0000000402007986 */ /* 0x0011e2000c101b24 */
[----:B------:R-:W-:Y:S05]  /*3900*/  BRA `(.L_x_8411) ;  /* 0x0000000c00487947 */ /* 0x000fea0003800000 */
.L_x_8413:
[----:B------:R-:W-:-:S06]  /*3910*/  HADD2.F32 R19, -RZ, R19.H0_H0 ;  /* 0x20000013ff137230 */ /* 0x000fcc0000004100 */
[----:B------:R-:W0:Y:S02]  /*3920*/  F2I.FTZ.TRUNC.NTZ R19, R19 ;  /* 0x0000001300137305 */ /* 0x000e24000021f100 */
[----:B0-----:R0:W-:Y:S01]  /*3930*/  STG.E desc[UR36][R2.64], R19 ;  /* 0x0000001302007986 */ /* 0x0011e2000c101924 */
[----:B------:R-:W-:Y:S05]  /*3940*/  BRA `(.L_x_8411) ;  /* 0x0000000c00387947 */ /* 0x000fea0003800000 */
.L_x_8412:
[----:B------:R-:W-:-:S06]  /*3950*/  HADD2.F32 R19, -RZ, R19.H0_H0 ;  /* 0x20000013ff137230 */ /* 0x000fcc0000004100 */
[----:B------:R-:W0:Y:S02]  /*3960*/  F2I.FTZ.TRUNC.NTZ R19, R19 ;  /* 0x0000001300137305 */ /* 0x000e24000021f100 */
[----:B0-----:R3:W-:Y:S01]  /*3970*/  STG.E.U16 desc[UR36][R2.64], R19 ;  /* 0x0000001302007986 */ /* 0x0017e2000c101524 */
[----:B------:R-:W-:Y:S05]  /*3980*/  BRA `(.L_x_8411) ;  /* 0x0000000c00287947 */ /* 0x000fea0003800000 */
.L_x_8407:
[----:B------:R-:W-:-:S09]  /*3990*/  UISETP.GT.AND UP0, UPT, UR4, 0x6, UPT ;  /* 0x000000060400788c */ /* 0x000fd2000bf04270 */
[----:B------:R-:W-:Y:S05]  /*39a0*/  BRA.U UP0, `(.L_x_8414) ;  /* 0x0000000100247547 */ /* 0x000fea000b800000 */
[----:B------:R-:W-:-:S09]  /*39b0*/  UISETP.NE.AND UP0, UPT, UR4, 0x5, UPT ;  /* 0x000000050400788c */ /* 0x000fd2000bf05270 */
[----:B------:R-:W-:Y:S05]  /*39c0*/  BRA.U !UP0, `(.L_x_8415) ;  /* 0x0000000108147547 */ /* 0x000fea000b800000 */
[----:B------:R-:W-:-:S09]  /*39d0*/  UISETP.NE.AND UP0, UPT, UR4, 0x6, UPT ;  /* 0x000000060400788c */ /* 0x000fd2000bf05270 */
[----:B------:R-:W-:Y:S05]  /*39e0*/  BRA.U UP0, `(.L_x_8410) ;  /* 0x0000000900707547 */ /* 0x000fea000b800000 */
[----:B------:R-:W-:-:S05]  /*39f0*/  HADD2.F32 R19, -RZ, R19.H0_H0 ;  /* 0x20000013ff137230 */ /* 0x000fca0000004100 */
[----:B------:R0:W-:Y:S01]  /*3a00*/  STG.E desc[UR36][R2.64], R19 ;  /* 0x0000001302007986 */ /* 0x0001e2000c101924 */
[----:B------:R-:W-:Y:S05]  /*3a10*/  BRA `(.L_x_8411) ;  /* 0x0000000c00047947 */ /* 0x000fea0003800000 */
.L_x_8415:
[----:B------:R0:W-:Y:S01]  /*3a20*/  STG.E.U16 desc[UR36][R2.64], R19 ;  /* 0x0000001302007986 */ /* 0x0001e2000c101524 */
[----:B------:R-:W-:Y:S05]  /*3a30*/  BRA `(.L_x_8411) ;  /* 0x0000000800fc7947 */ /* 0x000fea0003800000 */
.L_x_8414:
[----:B------:R-:W-:-:S09]  /*3a40*/  UISETP.NE.AND UP0, UPT, UR4, 0x7, UPT ;  /* 0x000000070400788c */ /* 0x000fd2000bf05270 */
[----:B------:R-:W-:Y:S05]  /*3a50*/  BRA.U !UP0, `(.L_x_8416) ;  /* 0x0000000108347547 */ /* 0x000fea000b800000 */
[----:B------:R-:W-:-:S09]  /*3a60*/  UISETP.NE.AND UP0, UPT, UR4, 0x8, UPT ;  /* 0x000000080400788c */ /* 0x000fd2000bf05270 */
[----:B------:R-:W-:Y:S05]  /*3a70*/  BRA.U !UP0, `(.L_x_8417) ;  /* 0x0000000108187547 */ /* 0x000fea000b800000 */
[----:B------:R-:W-:-:S09]  /*3a80*/  UISETP.NE.AND UP0, UPT, UR4, 0x9, UPT ;  /* 0x000000090400788c */ /* 0x000fd2000bf05270 */
[----:B------:R-:W-:Y:S05]  /*3a90*/  BRA.U UP0, `(.L_x_8410) ;  /* 0x0000000900447547 */ /* 0x000fea000b800000 */
[----:B--2-4-:R-:W-:Y:S02]  /*3aa0*/  HADD2.F32 R4, -RZ, R19.H0_H0 ;  /* 0x20000013ff047230 */ /* 0x014fe40000004100 */
[----:B------:R-:W-:-:S05]  /*3ab0*/  IMAD.MOV.U32 R5, RZ, RZ, RZ ;  /* 0x000000ffff057224 */ /* 0x000fca00078e00ff */
[----:B------:R0:W-:Y:S01]  /*3ac0*/  STG.E.64 desc[UR36][R2.64], R4 ;  /* 0x0000000402007986 */ /* 0x0001e2000c101b24 */
[----:B------:R-:W-:Y:S05]  /*3ad0*/  BRA `(.L_x_8411) ;  /* 0x0000000800d47947 */ /* 0x000fea0003800000 */
.L_x_8417:
[----:B------:R-:W-:-:S05]  /*3ae0*/  HADD2.F32 R0, -RZ, R19.H0_H0 ;  /* 0x20000013ff007230 */ /* 0x000fca0000004100 */
[----:B------:R-:W-:-:S04]  /*3af0*/  F2FP.F16.F32.PACK_AB R0, RZ, R0 ;  /* 0x00000000ff00723e */ /* 0x000fc800000000ff */
[----:B------:R-:W-:-:S05]  /*3b00*/  PRMT R0, R0, 0x5410, RZ ;  /* 0x0000541000007816 */ /* 0x000fca00000000ff */
[----:B------:R0:W-:Y:S01]  /*3b10*/  STG.E desc[UR36][R2.64], R0 ;  /* 0x0000000002007986 */ /* 0x0001e2000c101924 */
[----:B------:R-:W-:Y:S05]  /*3b20*/  BRA `(.L_x_8411) ;  /* 0x0000000800c07947 */ /* 0x000fea0003800000 */
.L_x_8416:
[----:B--2-4-:R-:W-:-:S05]  /*3b30*/  HADD2.F32 R4, -RZ, R19.H0_H0 ;  /* 0x20000013ff047230 */ /* 0x014fca0000004100 */
[----:B------:R-:W-:-:S06]  /*3b40*/  FMUL.FTZ R4, R4, 1 ;  /* 0x3f80000004047820 */ /* 0x000fcc0000410000 */
[----:B------:R-:W0:Y:S02]  /*3b50*/  F2F.F64.F32 R4, R4 ;  /* 0x0000000400047310 */ /* 0x000e240000201800 */
[----:B0-----:R0:W-:Y:S01]  /*3b60*/  STG.E.64 desc[UR36][R2.64], R4 ;  /* 0x0000000402007986 */ /* 0x0011e2000c101b24 */
[----:B------:R-:W-:Y:S05]  /*3b70*/  BRA `(.L_x_8411) ;  /* 0x0000000800ac7947 */ /* 0x000fea0003800000 */
.L_x_8406:
        /* <DEDUP_REMOVED lines=8> */
[----:B------:R-:W-:-:S05]  /*3c00*/  HADD2.F32 R19, -RZ, R19.H0_H0 ;  /* 0x20000013ff137230 */ /* 0x000fca0000004100 */
[----:B------:R-:W-:-:S04]  /*3c10*/  FSETP.NEU.FTZ.AND P0, PT, R19, RZ, PT ;  /* 0x000000ff1300720b */ /* 0x000fc80003f1d000 */
[----:B--2-4-:R-:W-:-:S05]  /*3c20*/  SEL R5, RZ, 0x1, !P0 ;  /* 0x00000001ff057807 */ /* 0x014fca0004000000 */
[----:B------:R0:W-:Y:S01]  /*3c30*/  STG.E.U8 desc[UR36][R2.64], R5 ;  /* 0x0000000502007986 */ /* 0x0001e2000c101124 */
[----:B------:R-:W-:Y:S05]  /*3c40*/  BRA `(.L_x_8411) ;  /* 0x0000000800787947 */ /* 0x000fea0003800000 */
.L_x_8420:
[----:B------:R-:W-:Y:S01]  /*3c50*/  HADD2.F32 R19, -RZ, R19.H0_H0 ;  /* 0x20000013ff137230 */ /* 0x000fe20000004100 */
[----:B------:R-:W-:-:S04]  /*3c60*/  CS2R R6, SRZ ;  /* 0x0000000000067805 */ /* 0x000fc8000001ff00 */
[----:B--2-4-:R-:W-:-:S06]  /*3c70*/  FMUL.FTZ R4, R19, 1 ;  /* 0x3f80000013047820 */ /* 0x014fcc0000410000 */
[----:B------:R-:W0:Y:S02]  /*3c80*/  F2F.F64.F32 R4, R4 ;  /* 0x0000000400047310 */ /* 0x000e240000201800 */
[----:B0-----:R0:W-:Y:S01]  /*3c90*/  STG.E.128 desc[UR36][R2.64], R4 ;  /* 0x0000000402007986 */ /* 0x0011e2000c101d24 */
[----:B------:R-:W-:Y:S05]  /*3ca0*/  BRA `(.L_x_8411) ;  /* 0x0000000800607947 */ /* 0x000fea0003800000 */
.L_x_8419:
[----:B------:R-:W-:-:S09]  /*3cb0*/  UISETP.NE.AND UP0, UPT, UR4, 0xf, UPT ;  /* 0x0000000f0400788c */ /* 0x000fd2000bf05270 */
[----:B------:R-:W-:Y:S05]  /*3cc0*/  BRA.U !UP0, `(.L_x_8421) ;  /* 0x0000000108a07547 */ /* 0x000fea000b800000 */
[----:B------:R-:W-:-:S09]  /*3cd0*/  UISETP.NE.AND UP0, UPT, UR4, 0x17, UPT ;  /* 0x000000170400788c */ /* 0x000fd2000bf05270 */
[----:B------:R-:W-:Y:S05]  /*3ce0*/  BRA.U !UP0, `(.L_x_8422) ;  /* 0x00000001084c7547 */ /* 0x000fea000b800000 */
[----:B------:R-:W-:-:S09]  /*3cf0*/  UISETP.NE.AND UP0, UPT, UR4, 0x18, UPT ;  /* 0x000000180400788c */ /* 0x000fd2000bf05270 */
[----:B------:R-:W-:Y:S05]  /*3d00*/  BRA.U UP0, `(.L_x_8410) ;  /* 0x0000000500a87547 */ /* 0x000fea000b800000 */
[----:B------:R-:W-:Y:S01]  /*3d10*/  HADD2.F32 R19, -RZ, R19.H0_H0 ;  /* 0x20000013ff137230 */ /* 0x000fe20000004100 */
[----:B------:R-:W-:Y:S01]  /*3d20*/  BSSY.RECONVERGENT B0, `(.L_x_8423) ;  /* 0x000000c000007945 */ /* 0x000fe20003800200 */
[----:B------:R-:W-:-:S03]  /*3d30*/  IMAD.MOV.U32 R0, RZ, RZ, 0x7f ;  /* 0x0000007fff007424 */ /* 0x000fc600078e00ff */
[----:B------:R-:W-:Y:S02]  /*3d40*/  LOP3.LUT R6, R19, 0x7fffffff, RZ, 0xc0, !PT ;  /* 0x7fffffff13067812 */ /* 0x000fe400078ec0ff */
[----:B--2-4-:R-:W-:Y:S02]  /*3d50*/  SHF.R.U32.HI R5, RZ, 0x18, R19 ;  /* 0x00000018ff057819 */ /* 0x014fe40000011613 */
        /* <DEDUP_REMOVED lines=8> */
.L_x_8424:
[----:B------:R-:W-:Y:S05]  /*3de0*/  BSYNC.RECONVERGENT B0 ;  /* 0x0000000000007941 */ /* 0x000fea0003800200 */
.L_x_8423:
[----:B------:R-:W-:-:S05]  /*3df0*/  LOP3.LUT R5, R0, 0x80, R5, 0xf8, !PT ;  /* 0x0000008000057812 */ /* 0x000fca00078ef805 */
[----:B------:R0:W-:Y:S01]  /*3e00*/  STG.E.U8 desc[UR36][R2.64], R5 ;  /* 0x0000000502007986 */ /* 0x0001e2000c101124 */
[----:B------:R-:W-:Y:S05]  /*3e10*/  BRA `(.L_x_8411) ;  /* 0x0000000800047947 */ /* 0x000fea0003800000 */
.L_x_8422:
[----:B------:R-:W-:Y:S01]  /*3e20*/  HADD2.F32 R19, -RZ, R19.H0_H0 ;  /* 0x20000013ff137230 */ /* 0x000fe20000004100 */
[----:B------:R-:W-:Y:S04]  /*3e30*/  BSSY.RECONVERGENT B0, `(.L_x_8425) ;  /* 0x000000e000007945 */ /* 0x000fe80003800200 */
[----:B------:R-:W-:Y:S02]  /*3e40*/  LOP3.LUT R6, R19, 0x7fffffff, RZ, 0xc0, !PT ;  /* 0x7fffffff13067812 */ /* 0x000fe400078ec0ff */
[----:B--2-4-:R-:W-:Y:S02]  /*3e50*/  SHF.R.U32.HI R5, RZ, 0x18, R19 ;  /* 0x00000018ff057819 */ /* 0x014fe40000011613 */
        /* <DEDUP_REMOVED lines=11> */
.L_x_8426:
[----:B------:R-:W-:Y:S05]  /*3f10*/  BSYNC.RECONVERGENT B0 ;  /* 0x0000000000007941 */ /* 0x000fea0003800200 */
.L_x_8425:
[----:B------:R-:W-:-:S05]  /*3f20*/  LOP3.LUT R5, R0, 0x80, R5, 0xf8, !PT ;  /* 0x0000008000057812 */ /* 0x000fca00078ef805 */
[----:B------:R0:W-:Y:S01]  /*3f30*/  STG.E.U8 desc[UR36][R2.64], R5 ;  /* 0x0000000502007986 */ /* 0x0001e2000c101124 */
[----:B------:R-:W-:Y:S05]  /*3f40*/  BRA `(.L_x_8411) ;  /* 0x0000000400b87947 */ /* 0x000fea0003800000 */
.L_x_8421:
[----:B------:R-:W-:-:S05]  /*3f50*/  HADD2.F32 R0, -RZ, R19.H0_H0 ;  /* 0x20000013ff007230 */ /* 0x000fca0000004100 */
[----:B------:R-:W-:-:S05]  /*3f60*/  F2FP.BF16.F32.PACK_AB R0, RZ, R0 ;  /* 0x00000000ff00723e */ /* 0x000fca00000010ff */
[----:B------:R0:W-:Y:S01]  /*3f70*/  STG.E.U16 desc[UR36][R2.64], R0 ;  /* 0x0000000002007986 */ /* 0x0001e2000c101524 */
[----:B------:R-:W-:Y:S05]  /*3f80*/  BRA `(.L_x_8411) ;  /* 0x0000000400a87947 */ /* 0x000fea0003800000 */
.L_x_8418:
        /* <DEDUP_REMOVED lines=8> */
[----:B--2-4-:R-:W-:-:S06]  /*4010*/  HADD2.F32 R5, -RZ, R19.H0_H0 ;  /* 0x20000013ff057230 */ /* 0x014fcc0000004100 */
[----:B------:R-:W0:Y:S02]  /*4020*/  F2I.FTZ.U32.TRUNC.NTZ R5, R5 ;  /* 0x0000000500057305 */ /* 0x000e24000021f000 */
[----:B0-----:R0:W-:Y:S01]  /*4030*/  STG.E.U16 desc[UR36][R2.64], R5 ;  /* 0x0000000502007986 */ /* 0x0011e2000c101524 */
[----:B------:R-:W-:Y:S05]  /*4040*/  BRA `(.L_x_8411) ;  /* 0x0000000400787947 */ /* 0x000fea0003800000 */
.L_x_8429:
[----:B--2-4-:R-:W-:Y:S01]  /*4050*/  HADD2.F32 R5, -RZ, R19.H0_H0 ;  /* 0x20000013ff057230 */ /* 0x014fe20000004100 */
        /* <DEDUP_REMOVED lines=12> */
.L_x_8432:
[----:B------:R-:W-:-:S04]  /*4120*/  SHF.R.U32.HI R0, RZ, 0x14, R5 ;  /* 0x00000014ff007819 */ /* 0x000fc80000011605 */
[----:B------:R-:W-:-:S04]  /*4130*/  LOP3.LUT R0, R0, 0x1, RZ, 0xc0, !PT ;  /* 0x0000000100007812 */ /* 0x000fc800078ec0ff */
[----:B------:R-:W-:-:S04]  /*4140*/  IADD3 R0, PT, PT, R5, 0x487ffff, R0 ;  /* 0x0487ffff05007810 */ /* 0x000fc80007ffe000 */
[----:B------:R-:W-:-:S04]  /*4150*/  SHF.R.U32.HI R0, RZ, 0x14, R0 ;  /* 0x00000014ff007819 */ /* 0x000fc80000011600 */
[----:B------:R-:W-:-:S07]  /*4160*/  LOP3.LUT R4, R0, 0xff, RZ, 0xc0, !PT ;  /* 0x000000ff00047812 */ /* 0x000fce00078ec0ff */
.L_x_8433:
[----:B------:R-:W-:-:S04]  /*4170*/  SHF.R.U32.HI R5, RZ, 0x18, R5 ;  /* 0x00000018ff057819 */ /* 0x000fc80000011605 */
[----:B------:R-:W-:-:S04]  /*4180*/  LOP3.LUT R4, R4, 0x80, R5, 0xf8, !PT ;  /* 0x0000008004047812 */ /* 0x000fc800078ef805 */
[----:B------:R-:W-:-:S07]  /*4190*/  PRMT R0, R4, 0x7610, R0 ;  /* 0x0000761004007816 */ /* 0x000fce0000000000 */
.L_x_8431:
[----:B------:R-:W-:Y:S05]  /*41a0*/  BSYNC.RECONVERGENT B0 ;  /* 0x0000000000007941 */ /* 0x000fea0003800200 */
.L_x_8430:
[----:B------:R0:W-:Y:S01]  /*41b0*/  STG.E.U8 desc[UR36][R2.64], R0 ;  /* 0x0000000002007986 */ /* 0x0001e2000c101124 */
[----:B------:R-:W-:Y:S05]  /*41c0*/  BRA `(.L_x_8411) ;  /* 0x0000000400187947 */ /* 0x000fea0003800000 */
.L_x_8428:
[----:B--2-4-:R-:W-:Y:S01]  /*41d0*/  HADD2.F32 R5, -RZ, R19.H0_H0 ;  /* 0x20000013ff057230 */ /* 0x014fe20000004100 */
[----:B------:R-:W-:Y:S01]  /*41e0*/  BSSY.RECONVERGENT B0, `(.L_x_8434) ;  /* 0x0000014000007945 */ /* 0x000fe20003800200 */
[----:B------:R-:W-:-:S03]  /*41f0*/  MOV R0, 0x80 ;  /* 0x0000008000007802 */ /* 0x000fc60000000f00 */
        /* <DEDUP_REMOVED lines=10> */
.L_x_8436:
[----:B------:R-:W-:-:S04]  /*42a0*/  SHF.R.U32.HI R0, RZ, 0x15, R5 ;  /* 0x00000015ff007819 */ /* 0x000fc80000011605 */
[----:B------:R-:W-:-:S04]  /*42b0*/  LOP3.LUT R0, R0, 0x1, RZ, 0xc0, !PT ;  /* 0x0000000100007812 */ /* 0x000fc800078ec0ff */
[----:B------:R-:W-:-:S04]  /*42c0*/  IADD3 R0, PT, PT, R5, 0x88fffff, R0 ;  /* 0x088fffff05007810 */ /* 0x000fc80007ffe000 */
[----:B------:R-:W-:-:S04]  /*42d0*/  SHF.R.U32.HI R0, RZ, 0x15, R0 ;  /* 0x00000015ff007819 */ /* 0x000fc80000011600 */
[----:B------:R-:W-:-:S07]  /*42e0*/  LOP3.LUT R4, R0, 0xff, RZ, 0xc0, !PT ;  /* 0x000000ff00047812 */ /* 0x000fce00078ec0ff */
.L_x_8437:
[----:B------:R-:W-:-:S04]  /*42f0*/  SHF.R.U32.HI R5, RZ, 0x18, R5 ;  /* 0x00000018ff057819 */ /* 0x000fc80000011605 */
[----:B------:R-:W-:-:S04]  /*4300*/  LOP3.LUT R4, R4, 0x80, R5, 0xf8, !PT ;  /* 0x0000008004047812 */ /* 0x000fc800078ef805 */
[----:B------:R-:W-:-:S07]  /*4310*/  PRMT R0, R4, 0x7610, R0 ;  /* 0x0000761004007816 */ /* 0x000fce0000000000 */
.L_x_8435:
[----:B------:R-:W-:Y:S05]  /*4320*/  BSYNC.RECONVERGENT B0 ;  /* 0x0000000000007941 */ /* 0x000fea0003800200 */
.L_x_8434:
[----:B------:R0:W-:Y:S01]  /*4330*/  STG.E.U8 desc[UR36][R2.64], R0 ;  /* 0x0000000002007986 */ /* 0x0001e2000c101124 */
[----:B------:R-:W-:Y:S05]  /*4340*/  BRA `(.L_x_8411) ;  /* 0x0000000000b87947 */ /* 0x000fea0003800000 */
.L_x_8427:
[----:B------:R-:W-:-:S09]  /*4350*/  UISETP.NE.AND UP0, UPT, UR4, 0x1c, UPT ;  /* 0x0000001c0400788c */ /* 0x000fd2000bf05270 */
[----:B------:R-:W-:Y:S05]  /*4360*/  BRA.U !UP0, `(.L_x_8438) ;  /* 0x0000000108a47547 */ /* 0x000fea000b800000 */
[----:B------:R-:W-:-:S09]  /*4370*/  UISETP.NE.AND UP0, UPT, UR4, 0x1d, UPT ;  /* 0x0000001d0400788c */ /* 0x000fd2000bf05270 */
[----:B------:R-:W-:Y:S05]  /*4380*/  BRA.U !UP0, `(.L_x_8439) ;  /* 0x00000001088c7547 */ /* 0x000fea000b800000 */
[----:B------:R-:W-:-:S09]  /*4390*/  UISETP.NE.AND UP0, UPT, UR4, 0x2c, UPT ;  /* 0x0000002c0400788c */ /* 0x000fd2000bf05270 */
[----:B------:R-:W-:Y:S05]  /*43a0*/  BRA.U !UP0, `(.L_x_8440) ;  /* 0x0000000108447547 */ /* 0x000fea000b800000 */
.L_x_8410:
[----:B------:R-:W-:Y:S01]  /*43b0*/  MOV R0, 0x180 ;  /* 0x0000018000007802 */ /* 0x000fe20000000f00 */
[----:B------:R-:W2:Y:S01]  /*43c0*/  LDCU.64 UR6, c[0x4][0x170] ;  /* 0x01002e00ff0677ac */ /* 0x000ea20008000a00 */
[----:B------:R-:W-:Y:S02]  /*43d0*/  IMAD.MOV.U32 R8, RZ, RZ, 0x65 ;  /* 0x00000065ff087424 */ /* 0x000fe400078e00ff */
[----:B------:R0:W1:Y:S01]  /*43e0*/  LDC.64 R2, c[0x4][R0] ;  /* 0x0100000000027b82 */ /* 0x0000620000000a00 */
[----:B------:R-:W3:Y:S01]  /*43f0*/  LDCU.64 UR8, c[0x4][0x178] ;  /* 0x01002f00ff0877ac */ /* 0x000ee20008000a00 */
[----:B------:R-:W-:Y:S02]  /*4400*/  IMAD.MOV.U32 R12, RZ, RZ, 0x1 ;  /* 0x00000001ff0c7424 */ /* 0x000fe400078e00ff */
[----:B------:R-:W-:Y:S01]  /*4410*/  IMAD.MOV.U32 R13, RZ, RZ, RZ ;  /* 0x000000ffff0d7224 */ /* 0x000fe200078e00ff */
[----:B------:R-:W5:Y:S01]  /*4420*/  LDCU.64 UR4, c[0x4][0x70] ;  /* 0x01000e00ff0477ac */ /* 0x000f620008000a00 */
[----:B--2-4-:R-:W-:-:S02]  /*4430*/  IMAD.U32 R4, RZ, RZ, UR6 ;  /* 0x00000006ff047e24 */ /* 0x014fc4000f8e00ff */
[----:B------:R-:W-:Y:S02]  /*4440*/  IMAD.U32 R5, RZ, RZ, UR7 ;  /* 0x00000007ff057e24 */ /* 0x000fe4000f8e00ff */
[----:B---3--:R-:W-:Y:S02]  /*4450*/  IMAD.U32 R6, RZ, RZ, UR8 ;  /* 0x00000008ff067e24 */ /* 0x008fe4000f8e00ff */
[----:B------:R-:W-:Y:S01]  /*4460*/  IMAD.U32 R7, RZ, RZ, UR9 ;  /* 0x00000009ff077e24 */ /* 0x000fe2000f8e00ff */
[----:B-----5:R-:W-:Y:S01]  /*4470*/  MOV R10, UR4 ;  /* 0x00000004000a7c02 */ /* 0x020fe20008000f00 */
[----:B0-----:R-:W-:-:S07]  /*4480*/  IMAD.U32 R11, RZ, RZ, UR5 ;  /* 0x00000005ff0b7e24 */ /* 0x001fce000f8e00ff */
[----:B------:R-:W-:-:S07]  /*4490*/  LEPC R20, `(.L_x_8441) ;  /* 0x000000001014794e */ /* 0x000fce0000000000 */
[----:B-1----:R-:W-:Y:S05]  /*44a0*/  CALL.ABS.NOINC R2 ;  /* 0x0000000002007343 */ /* 0x002fea0003c00000 */
.L_x_8441:
[----:B------:R-:W-:Y:S05]  /*44b0*/  BRA `(.L_x_8411) ;  /* 0x00000000005c7947 */ /* 0x000fea0003800000 */
.L_x_8440:
[----:B------:R-:W-:Y:S02]  /*44c0*/  HADD2.F32 R19, -RZ, R19.H0_H0 ;  /* 0x20000013ff137230 */ /* 0x000fe40000004100 */
[----:B--2-4-:R-:W-:-:S03]  /*44d0*/  HFMA2 R5, -RZ, RZ, 0, 1.5199184417724609375e-05 ;  /* 0x000000ffff057431 */ /* 0x014fc600000001ff */
        /* <DEDUP_REMOVED lines=14> */
.L_x_8439:
[----:B--2-4-:R-:W-:-:S06]  /*45c0*/  HADD2.F32 R4, -RZ, R19.H0_H0 ;  /* 0x20000013ff047230 */ /* 0x014fcc0000004100 */
[----:B------:R-:W0:Y:S02]  /*45d0*/  F2I.U64.TRUNC R4, R4 ;  /* 0x0000000400047311 */ /* 0x000e24000020d800 */
[----:B0-----:R0:W-:Y:S01]  /*45e0*/  STG.E.64 desc[UR36][R2.64], R4 ;  /* 0x0000000402007986 */ /* 0x0011e2000c101b24 */
[----:B------:R-:W-:Y:S05]  /*45f0*/  BRA `(.L_x_8411) ;  /* 0x00000000000c7947 */ /* 0x000fea0003800000 */
.L_x_8438:
[----:B------:R-:W-:-:S06]  /*4600*/  HADD2.F32 R19, -RZ, R19.H0_H0 ;  /* 0x20000013ff137230 */ /* 0x000fcc0000004100 */
[----:B------:R-:W0:Y:S02]  /*4610*/  F2I.FTZ.U32.TRUNC.NTZ R19, R19 ;  /* 0x0000001300137305 */ /* 0x000e24000021f000 */
[----:B0-----:R0:W-:Y:S02]  /*4620*/  STG.E desc[UR36][R2.64], R19 ;  /* 0x0000001302007986 */ /* 0x0011e4000c101924 */
.L_x_8411:
[----:B------:R-:W-:-:S07]  /*4630*/  VIADD R17, R17, 0x80 ;  /* 0x0000008011117836 */ /* 0x000fce0000000000 */
.L_x_8336:
[----:B------:R-:W-:Y:S05]  /*4640*/  BSYNC.RECONVERGENT B6 ;  /* 0x0000000000067941 */ /* 0x000fea0003800200 */
.L_x_8335:
[----:B------:R-:W5:Y:S01]  /*4650*/  LDCU UR4, c[0x0][0x380] ;  /* 0x00007000ff0477ac */ /* 0x000f620008000800 */
[----:B------:R-:W-:Y:S01]  /*4660*/  BSSY.RECONVERGENT B6, `(.L_x_8442) ;  /* 0x0000454000067945 */ /* 0x000fe20003800200 */
[----:B-----5:R-:W-:-:S13]  /*4670*/  ISETP.GE.AND P0, PT, R17, UR4, PT ;  /* 0x0000000411007c0c */ /* 0x020fda000bf06270 */
[----:B------:R-:W-:Y:S05]  /*4680*/  @P0 BRA `(.L_x_8443) ;  /* 0x0000004400440947 */ /* 0x000fea0003800000 */
[----:B------:R-:W5:Y:S01]  /*4690*/  LDCU UR4, c[0x0][0x388] ;  /* 0x00007100ff0477ac */ /* 0x000f620008000800 */
[----:B------:R-:W-:Y:S01]  /*46a0*/  MOV R18, RZ ;  /* 0x000000ff00127202 */ /* 0x000fe20000000f00 */
        /* <DEDUP_REMOVED lines=9> */
[----:B-1-3--:R-:W-:Y:S01]  /*4740*/  IMAD.HI.U32 R2, R17, UR4, R16 ;  /* 0x0000000411027c27 */ /* 0x00afe2000f8e0010 */
        /* <DEDUP_REMOVED lines=8> */
[----:B------:R-:W2:Y:S01]  /*47d0*/  LDCU.64 UR6, c[0x0][0x398] ;  /* 0x00007300ff0677ac */ /* 0x000ea20008000a00 */
[----:B------:R-:W-:Y:S01]  /*47e0*/  HFMA2 R2, -RZ, RZ, 0, 0 ;  /* 0x00000000ff027431 */ /* 0x000fe200000001ff */
[----:B------:R-:W0:Y:S01]  /*47f0*/  LDCU UR4, c[0x0][0x3a0] ;  /* 0x00007400ff0477ac */ /* 0x000e220008000800 */
[----:B------:R-:W1:Y:S01]  /*4800*/  LDCU UR5, c[0x0][0x4c4] ;  /* 0x00009880ff0577ac */ /* 0x000e620008000800 */
[----:B------:R-:W3:Y:S01]  /*4810*/  LDCU.64 UR8, c[0x0][0x4c8] ;  /* 0x00009900ff0877ac */ /* 0x000ee20008000a00 */
[----:B------:R-:W-:Y:S01]  /*4820*/  UISETP.NE.AND UP0, UPT, UR38, 0x2, UPT ;  /* 0x000000022600788c */ /* 0x000fe2000bf05270 */
[----:B--2-4-:R-:W-:-:S05]  /*4830*/  IMAD.HI.U32 R4, R3, UR7, R2 ;  /* 0x0000000703047c27 */ /* 0x014fca000f8e0002 */
[----:B0-----:R-:W-:-:S05]  /*4840*/  SHF.R.U32.HI R5, RZ, UR4, R4 ;  /* 0x00000004ff057c19 */ /* 0x001fca0008011604 */
[----:B------:R-:W-:-:S04]  /*4850*/  IMAD.MOV R2, RZ, RZ, -R5 ;  /* 0x000000ffff027224 */ /* 0x000fc800078e0a05 */
[----:B------:R-:W-:-:S04]  /*4860*/  IMAD R3, R2, UR6, R3 ;  /* 0x0000000602037c24 */ /* 0x000fc8000f8e0203 */
[C---:B-1----:R-:W-:Y:S02]  /*4870*/  IMAD R16, R3.reuse, UR5, R16 ;  /* 0x0000000503107c24 */ /* 0x042fe4000f8e0210 */
        /* <DEDUP_REMOVED lines=323> */
.L_x_8444:
[----:B------:R-:W1:Y:S01]  /*5cb0*/  LDCU.64 UR6, c[0x0][0x5f0] ;  /* 0x0000be00ff0677ac */ /* 0x000e620008000a00 */
[----:B------:R-:W-:-:S04]  /*5cc0*/  UPRMT UR4, UR40, 0x7771, URZ ;  /* 0x0000777128047896 */ /* 0x000fc800080000ff */
[----:B------:R-:W-:Y:S01]  /*5cd0*/  UISETP.GT.AND UP0, UPT, UR4, 0x9, UPT ;  /* 0x000000090400788c */ /* 0x000fe2000bf04270 */
[----:B-1-3--:R-:W-:-:S04]  /*5ce0*/  IADD3 R2, P0, PT, R0, UR6, RZ ;  /* 0x0000000600027c10 */ /* 0x00afc8000ff1e0ff */
        /* <DEDUP_REMOVED lines=10> */
[----:B------:R-:W3:Y:S02]  /*5d90*/  LDG.E.S8 R2, desc[UR36][R2.64] ;  /* 0x0000002402027981 */ /* 0x000ee4000c1e1300 */
[----:B---3--:R-:W0:Y:S02]  /*5da0*/  I2F.S16 R0, R2 ;  /* 0x0000000200007306 */ /* 0x008e240000101400 */
[----:B0-----:R-:W-:-:S04]  /*5db0*/  F2FP.F16.F32.PACK_AB R0, RZ, R0 ;  /* 0x00000000ff00723e */ /* 0x001fc800000000ff */
[----:B------:R-:W-:Y:S01]  /*5dc0*/  PRMT R19, R0, 0x7610, R19 ;  /* 0x0000761000137816 */ /* 0x000fe20000000013 */
[----:B------:R-:W-:Y:S06]  /*5dd0*/  BRA `(.L_x_8450) ;  /* 0x0000000c00e87947 */ /* 0x000fec0003800000 */
.L_x_8448:
[----:B------:R-:W3:Y:S02]  /*5de0*/  LDG.E.U8 R2, desc[UR36][R2.64] ;  /* 0x0000002402027981 */ /* 0x000ee4000c1e1100 */
[----:B---3--:R-:W-:-:S04]  /*5df0*/  I2FP.F32.U32 R0, R2 ;  /* 0x0000000200007245 */ /* 0x008fc80000201000 */
[----:B------:R-:W-:-:S04]  /*5e00*/  F2FP.F16.F32.PACK_AB R0, RZ, R0 ;  /* 0x00000000ff00723e */ /* 0x000fc800000000ff */
[----:B------:R-:W-:Y:S01]  /*5e10*/  PRMT R19, R0, 0x7610, R19 ;  /* 0x0000761000137816 */ /* 0x000fe20000000013 */
[----:B------:R-:W-:Y:S06]  /*5e20*/  BRA `(.L_x_8450) ;  /* 0x0000000c00d47947 */ /* 0x000fec0003800000 */
.L_x_8447:
[----:B------:R-:W-:-:S09]  /*5e30*/  UISETP.NE.AND UP0, UPT, UR4, 0x2, UPT ;  /* 0x000000020400788c */ /* 0x000fd2000bf05270 */
[----:B------:R-:W-:Y:S05]  /*5e40*/  BRA.U !UP0, `(.L_x_8451) ;  /* 0x0000000108387547 */ /* 0x000fea000b800000 */
[----:B------:R-:W-:-:S09]  /*5e50*/  UISETP.NE.AND UP0, UPT, UR4, 0x3, UPT ;  /* 0x000000030400788c */ /* 0x000fd2000bf05270 */
[----:B------:R-:W-:Y:S05]  /*5e60*/  BRA.U !UP0, `(.L_x_8452) ;  /* 0x00000001081c7547 */ /* 0x000fea000b800000 */
[----:B------:R-:W-:-:S09]  /*5e70*/  UISETP.NE.AND UP0, UPT, UR4, 0x4, UPT ;  /* 0x000000040400788c */ /* 0x000fd2000bf05270 */
[----:B------:R-:W-:Y:S05]  /*5e80*/  BRA.U UP0, `(.L_x_8449) ;  /* 0x0000000d00507547 */ /* 0x000fea000b800000 */
[----:B------:R-:W3:Y:S02]  /*5e90*/  LDG.E.64 R2, desc[UR36][R2.64] ;  /* 0x0000002402027981 */ /* 0x000ee4000c1e1b00 */
[----:B---3--:R-:W0:Y:S02]  /*5ea0*/  I2F.S64 R0, R2 ;  /* 0x0000000200007312 */ /* 0x008e240000301400 */
[----:B0-----:R-:W-:-:S04]  /*5eb0*/  F2FP.F16.F32.PACK_AB R0, RZ, R0 ;  /* 0x00000000ff00723e */ /* 0x001fc800000000ff */
[----:B------:R-:W-:Y:S01]  /*5ec0*/  PRMT R19, R0, 0x7610, R19 ;  /* 0x0000761000137816 */ /* 0x000fe20000000013 */
[----:B------:R-:W-:Y:S06]  /*5ed0*/  BRA `(.L_x_8450) ;  /* 0x0000000c00a87947 */ /* 0x000fec0003800000 */
.L_x_8452:
[----:B------:R-:W3:Y:S02]  /*5ee0*/  LDG.E R2, desc[UR36][R2.64] ;  /* 0x0000002402027981 */ /* 0x000ee4000c1e1900 */
[----:B---3--:R-:W-:-:S04]  /*5ef0*/  I2FP.F32.S32 R0, R2 ;  /* 0x0000000200007245 */ /* 0x008fc80000201400 */
[----:B------:R-:W-:-:S04]  /*5f00*/  F2FP.F16.F32.PACK_AB R0, RZ, R0 ;  /* 0x00000000ff00723e */ /* 0x000fc800000000ff */
[----:B------:R-:W-:Y:S01]  /*5f10*/  PRMT R19, R0, 0x7610, R19 ;  /* 0x0000761000137816 */ /* 0x000fe20000000013 */
[----:B------:R-:W-:Y:S06]  /*5f20*/  BRA `(.L_x_8450) ;  /* 0x0000000c00947947 */ /* 0x000fec0003800000 */
.L_x_8451:
[----:B------:R-:W3:Y:S02]  /*5f30*/  LDG.E.U16 R2, desc[UR36][R2.64] ;  /* 0x0000002402027981 */ /* 0x000ee4000c1e1500 */
[----:B---3--:R-:W0:Y:S02]  /*5f40*/  I2F.S16 R0, R2 ;  /* 0x0000000200007306 */ /* 0x008e240000101400 */
[----:B0-----:R-:W-:-:S04]  /*5f50*/  F2FP.F16.F32.PACK_AB R0, RZ, R0 ;  /* 0x00000000ff00723e */ /* 0x001fc800000000ff */
[----:B------:R-:W-:Y:S01]  /*5f60*/  PRMT R19, R0, 0x7610, R19 ;  /* 0x0000761000137816 */ /* 0x000fe20000000013 */
[----:B------:R-:W-:Y:S06]  /*5f70*/  BRA `(.L_x_8450) ;  /* 0x0000000c00807947 */ /* 0x000fec0003800000 */
.L_x_8446:
[----:B------:R-:W-:-:S09]  /*5f80*/  UISETP.GT.AND UP0, UPT, UR4, 0x6, UPT ;  /* 0x000000060400788c */ /* 0x000fd2000bf04270 */
[----:B------:R-:W-:Y:S05]  /*5f90*/  BRA.U UP0, `(.L_x_8453) ;  /* 0x0000000100247547 */ /* 0x000fea000b800000 */
[----:B------:R-:W-:-:S09]  /*5fa0*/  UISETP.NE.AND UP0, UPT, UR4, 0x5, UPT ;  /* 0x000000050400788c */ /* 0x000fd2000bf05270 */
[----:B------:R-:W-:Y:S05]  /*5fb0*/  BRA.U !UP0, `(.L_x_8454) ;  /* 0x0000000108147547 */ /* 0x000fea000b800000 */
[----:B------:R-:W-:-:S09]  /*5fc0*/  UISETP.NE.AND UP0, UPT, UR4, 0x6, UPT ;  /* 0x000000060400788c */ /* 0x000fd2000bf05270 */
[----:B------:R-:W-:Y:S05]  /*5fd0*/  BRA.U UP0, `(.L_x_8449) ;  /* 0x0000000900fc7547 */ /* 0x000fea000b800000 */
[----:B------:R-:W3:Y:S02]  /*5fe0*/  LDG.E R2, desc[UR36][R2.64] ;  /* 0x0000002402027981 */ /* 0x000ee4000c1e1900 */
[----:B---3--:R-:W-:Y:S01]  /*5ff0*/  F2FP.F16.F32.PACK_AB R19, RZ, R2 ;  /* 0x00000002ff13723e */ /* 0x008fe200000000ff */
[----:B------:R-:W-:Y:S06]  /*6000*/  BRA `(.L_x_8450) ;  /* 0x0000000c005c7947 */ /* 0x000fec0003800000 */
.L_x_8454:
[----:B------:R1:W5:Y:S01]  /*6010*/  LDG.E.U16 R19, desc[UR36][R2.64] ;  /* 0x0000002402137981 */ /* 0x000362000c1e1500 */
[----:B------:R-:W-:Y:S05]  /*6020*/  BRA `(.L_x_8450) ;  /* 0x0000000c00547947 */ /* 0x000fea0003800000 */
.L_x_8453:
[----:B------:R-:W-:-:S09]  /*6030*/  UISETP.NE.AND UP0, UPT, UR4, 0x7, UPT ;  /* 0x000000070400788c */ /* 0x000fd2000bf05270 */
[----:B------:R-:W-:Y:S05]  /*6040*/  BRA.U !UP0, `(.L_x_8455) ;  /* 0x0000000108247547 */ /* 0x000fea000b800000 */
[----:B------:R-:W-:-:S09]  /*6050*/  UISETP.NE.AND UP0, UPT, UR4, 0x8, UPT ;  /* 0x000000080400788c */ /* 0x000fd2000bf05270 */
[----:B------:R-:W-:Y:S05]  /*6060*/  BRA.U !UP0, `(.L_x_8456) ;  /* 0x0000000108147547 */ /* 0x000fea000b800000 */
[----:B------:R-:W-:-:S09]  /*6070*/  UISETP.NE.AND UP0, UPT, UR4, 0x9, UPT ;  /* 0x000000090400788c */ /* 0x000fd2000bf05270 */
[----:B------:R-:W-:Y:S05]  /*6080*/  BRA.U UP0, `(.L_x_8449) ;  /* 0x0000000900d07547 */ /* 0x000fea000b800000 */
[----:B------:R-:W3:Y:S02]  /*6090*/  LDG.E R2, desc[UR36][R2.64] ;  /* 0x0000002402027981 */ /* 0x000ee4000c1e1900 */
[----:B---3--:R-:W-:Y:S01]  /*60a0*/  F2FP.F16.F32.PACK_AB R19, RZ, R2 ;  /* 0x00000002ff13723e */ /* 0x008fe200000000ff */
[----:B------:R-:W-:Y:S06]  /*60b0*/  BRA `(.L_x_8450) ;  /* 0x0000000c00307947 */ /* 0x000fec0003800000 */
.L_x_8456:
[----:B------:R0:W5:Y:S01]  /*60c0*/  LDG.E.U16 R19, desc[UR36][R2.64] ;  /* 0x0000002402137981 */ /* 0x000162000c1e1500 */
[----:B------:R-:W-:Y:S05]  /*60d0*/  BRA `(.L_x_8450) ;  /* 0x0000000c00287947 */ /* 0x000fea0003800000 */
.L_x_8455:
[----:B------:R-:W3:Y:S01]  /*60e0*/  LDG.E.64 R2, desc[UR36][R2.64] ;  /* 0x0000002402027981 */ /* 0x000ee2000c1e1b00 */
[----:B------:R-:W-:Y:S01]  /*60f0*/  UMOV UR4, 0xf0000000 ;  /* 0xf000000000047882 */ /* 0x000fe20000000000 */
[----:B------:R-:W-:Y:S02]  /*6100*/  UMOV UR5, 0x380fffff ;  /* 0x380fffff00057882 */ /* 0x000fe40000000000 */
[----:B---3--:R-:W0:-:S15]  /*6110*/  DSETP.GEU.AND P0, PT, |R2|, UR4, PT ;  /* 0x0000000402007e2a */ /* 0x008e1e000bf0e200 */
        /* <DEDUP_REMOVED lines=9> */
.L_x_8445:
        /* <DEDUP_REMOVED lines=8> */
[----:B------:R-:W3:Y:S02]  /*6230*/  LDG.E.U8 R2, desc[UR36][R2.64] ;  /* 0x0000002402027981 */ /* 0x000ee4000c1e1100 */
[----:B---3--:R-:W-:-:S04]  /*6240*/  ISETP.NE.AND P0, PT, R2, RZ, PT ;  /* 0x000000ff0200720c */ /* 0x008fc80003f05270 */
[----:B------:R-:W-:-:S04]  /*6250*/  FSEL R0, RZ, 1, !P0 ;  /* 0x3f800000ff007808 */ /* 0x000fc80004000000 */
[----:B------:R-:W-:-:S04]  /*6260*/  F2FP.F16.F32.PACK_AB R0, RZ, R0 ;  /* 0x00000000ff00723e */ /* 0x000fc800000000ff */
[----:B------:R-:W-:Y:S01]  /*6270*/  PRMT R19, R0, 0x7610, R19 ;  /* 0x0000761000137816 */ /* 0x000fe20000000013 */
[----:B------:R-:W-:Y:S06]  /*6280*/  BRA `(.L_x_8450) ;  /* 0x0000000800bc7947 */ /* 0x000fec0003800000 */
.L_x_8459:
        /* <DEDUP_REMOVED lines=13> */
.L_x_8458:
[----:B------:R-:W-:-:S09]  /*6360*/  UISETP.NE.AND UP0, UPT, UR4, 0xf, UPT ;  /* 0x0000000f0400788c */ /* 0x000fd2000bf05270 */
[----:B------:R-:W-:Y:S05]  /*6370*/  BRA.U !UP0, `(.L_x_8460) ;  /* 0x00000001089c7547 */ /* 0x000fea000b800000 */
[----:B------:R-:W-:-:S09]  /*6380*/  UISETP.NE.AND UP0, UPT, UR4, 0x17, UPT ;  /* 0x000000170400788c */ /* 0x000fd2000bf05270 */
[----:B------:R-:W-:Y:S05]  /*6390*/  BRA.U !UP0, `(.L_x_8461) ;  /* 0x00000001085c7547 */ /* 0x000fea000b800000 */
[----:B------:R-:W-:-:S09]  /*63a0*/  UISETP.NE.AND UP0, UPT, UR4, 0x18, UPT ;  /* 0x000000180400788c */ /* 0x000fd2000bf05270 */
[----:B------:R-:W-:Y:S05]  /*63b0*/  BRA.U UP0, `(.L_x_8449) ;  /* 0x0000000900047547 */ /* 0x000fea000b800000 */
[----:B------:R-:W3:Y:S01]  /*63c0*/  LDG.E.U8 R0, desc[UR36][R2.64] ;  /* 0x0000002402007981 */ /* 0x000ee2000c1e1100 */
[----:B------:R-:W-:Y:S02]  /*63d0*/  IMAD.MOV.U32 R6, RZ, RZ, 0x1f ;  /* 0x0000001fff067424 */ /* 0x000fe400078e00ff */
[----:B---3--:R-:W-:-:S05]  /*63e0*/  IMAD.SHL.U32 R0, R0, 0x1000000, RZ ;  /* 0x0100000000007824 */ /* 0x008fca00078e00ff */
[C---:B--2-4-:R-:W-:Y:S02]  /*63f0*/  LOP3.LUT R4, R0.reuse, 0x7f000000, RZ, 0xc0, !PT ;  /* 0x7f00000000047812 */ /* 0x054fe400078ec0ff */
        /* <DEDUP_REMOVED lines=17> */
.L_x_8461:
[----:B------:R-:W3:Y:S02]  /*6510*/  LDG.E.U8 R2, desc[UR36][R2.64] ;  /* 0x0000002402027981 */ /* 0x000ee4000c1e1100 */
[C---:B---3--:R-:W-:Y:S01]  /*6520*/  SHF.L.U32 R0, R2.reuse, 0x19, RZ ;  /* 0x0000001902007819 */ /* 0x048fe200000006ff */
[----:B--2-4-:R-:W-:-:S03]  /*6530*/  IMAD.SHL.U32 R5, R2, 0x100, RZ ;  /* 0x0000010002057824 */ /* 0x014fc600078e00ff */
        /* <DEDUP_REMOVED lines=8> */
[----:B------:R-:W-:-:S04]  /*65c0*/  F2FP.F16.F32.PACK_AB R0, RZ, R0 ;  /* 0x00000000ff00723e */ /* 0x000fc800000000ff */
[----:B------:R-:W-:Y:S01]  /*65d0*/  PRMT R19, R0, 0x7610, R19 ;  /* 0x0000761000137816 */ /* 0x000fe20000000013 */
[----:B------:R-:W-:Y:S06]  /*65e0*/  BRA `(.L_x_8450) ;  /* 0x0000000400e47947 */ /* 0x000fec0003800000 */
.L_x_8460:
[----:B------:R-:W3:Y:S02]  /*65f0*/  LDG.E.U16 R0, desc[UR36][R2.64] ;  /* 0x0000002402007981 */ /* 0x000ee4000c1e1500 */
[----:B---3--:R-:W-:-:S05]  /*6600*/  IMAD.U32 R0, R0, 0x10000, RZ ;  /* 0x0001000000007824 */ /* 0x008fca00078e00ff */
[----:B------:R-:W-:-:S04]  /*6610*/  F2FP.F16.F32.PACK_AB R0, RZ, R0 ;  /* 0x00000000ff00723e */ /* 0x000fc800000000ff */
[----:B------:R-:W-:Y:S01]  /*6620*/  PRMT R19, R0, 0x7610, R19 ;  /* 0x0000761000137816 */ /* 0x000fe20000000013 */
[----:B------:R-:W-:Y:S06]  /*6630*/  BRA `(.L_x_8450) ;  /* 0x0000000400d07947 */ /* 0x000fec0003800000 */
.L_x_8457:
        /* <DEDUP_REMOVED lines=8> */
[----:B------:R-:W3:Y:S02]  /*66c0*/  LDG.E.U16 R0, desc[UR36][R2.64] ;  /* 0x0000002402007981 */ /* 0x000ee4000c1e1500 */
[----:B---3--:R-:W-:-:S04]  /*66d0*/  I2FP.F32.U32 R0, R0 ;  /* 0x0000000000007245 */ /* 0x008fc80000201000 */
[----:B------:R-:W-:-:S04]  /*66e0*/  F2FP.F16.F32.PACK_AB R0, RZ, R0 ;  /* 0x00000000ff00723e */ /* 0x000fc800000000ff */
[----:B------:R-:W-:Y:S01]  /*66f0*/  PRMT R19, R0, 0x7610, R19 ;  /* 0x0000761000137816 */ /* 0x000fe20000000013 */
[----:B------:R-:W-:Y:S06]  /*6700*/  BRA `(.L_x_8450) ;  /* 0x00000004009c7947 */ /* 0x000fec0003800000 */
.L_x_8464:
[----:B------:R-:W3:Y:S01]  /*6710*/  LDG.E.U8 R3, desc[UR36][R2.64] ;  /* 0x0000002402037981 */ /* 0x000ee2000c1e1100 */
[----:B------:R-:W-:Y:S01]  /*6720*/  BSSY.RECONVERGENT B0, `(.L_x_8465) ;  /* 0x0000018000007945 */ /* 0x000fe20003800200 */
[----:B------:R-:W-:Y:S01]  /*6730*/  IMAD.MOV.U32 R0, RZ, RZ, RZ ;  /* 0x000000ffff007224 */ /* 0x000fe200078e00ff */
[----:B---3--:R-:W-:-:S13]  /*6740*/  ISETP.NE.AND P0, PT, R3, RZ, PT ;  /* 0x000000ff0300720c */ /* 0x008fda0003f05270 */
        /* <DEDUP_REMOVED lines=14> */
[----:B--2-4-:R-:W-:-:S05]  /*6830*/  VIADD R5, R3, 0xffffffe4 ;  /* 0xffffffe403057836 */ /* 0x014fca0000000000 */
[----:B------:R-:W-:-:S04]  /*6840*/  SHF.L.U32 R5, R0, R5, RZ ;  /* 0x0000000500057219 */ /* 0x000fc800000006ff */
[----:B------:R-:W-:-:S07]  /*6850*/  LOP3.LUT R0, R5, 0x7, RZ, 0xc0, !PT ;  /* 0x0000000705007812 */ /* 0x000fce00078ec0ff */
.L_x_8468:
[----:B------:R-:W-:Y:S05]  /*6860*/  BSYNC.RECONVERGENT B1 ;  /* 0x0000000000017941 */ /* 0x000fea0003800200 */
.L_x_8467:
[----:B------:R-:W-:Y:S01]  /*6870*/  IMAD.SHL.U32 R0, R0, 0x100000, RZ ;  /* 0x0010000000007824 */ /* 0x000fe200078e00ff */
[----:B------:R-:W-:-:S04]  /*6880*/  LEA R2, R2, 0x3b800000, 0x17 ;  /* 0x3b80000002027811 */ /* 0x000fc800078eb8ff */
[----:B------:R-:W-:-:S07]  /*6890*/  LOP3.LUT R0, R2, R0, R7, 0xfe, !PT ;  /* 0x0000000002007212 */ /* 0x000fce00078efe07 */
.L_x_8466:
[----:B------:R-:W-:Y:S05]  /*68a0*/  BSYNC.RECONVERGENT B0 ;  /* 0x0000000000007941 */ /* 0x000fea0003800200 */
.L_x_8465:
[----:B------:R-:W-:-:S04]  /*68b0*/  F2FP.F16.F32.PACK_AB R0, RZ, R0 ;  /* 0x00000000ff00723e */ /* 0x000fc800000000ff */
[----:B------:R-:W-:Y:S01]  /*68c0*/  PRMT R19, R0, 0x7610, R19 ;  /* 0x0000761000137816 */ /* 0x000fe20000000013 */
[----:B------:R-:W-:Y:S06]  /*68d0*/  BRA `(.L_x_8450) ;  /* 0x0000000400287947 */ /* 0x000fec0003800000 */
.L_x_8463:
[----:B------:R-:W3:Y:S01]  /*68e0*/  LDG.E.U8 R3, desc[UR36][R2.64] ;  /* 0x0000002402037981 */ /* 0x000ee2000c1e1100 */
[----:B------:R-:W-:Y:S01]  /*68f0*/  BSSY.RECONVERGENT B0, `(.L_x_8469) ;  /* 0x0000018000007945 */ /* 0x000fe20003800200 */
[----:B------:R-:W-:Y:S01]  /*6900*/  HFMA2 R0, -RZ, RZ, 0, 0 ;  /* 0x00000000ff007431 */ /* 0x000fe200000001ff */
[----:B---3--:R-:W-:-:S13]  /*6910*/  ISETP.NE.AND P0, PT, R3, RZ, PT ;  /* 0x000000ff0300720c */ /* 0x008fda0003f05270 */
        /* <DEDUP_REMOVED lines=17> */
.L_x_8472:
[----:B------:R-:W-:Y:S05]  /*6a30*/  BSYNC.RECONVERGENT B1 ;  /* 0x0000000000017941 */ /* 0x000fea0003800200 */
.L_x_8471:
[----:B------:R-:W-:Y:S02]  /*6a40*/  SHF.L.U32 R0, R0, 0x15, RZ ;  /* 0x0000001500007819 */ /* 0x000fe400000006ff */
[----:B------:R-:W-:-:S04]  /*6a50*/  LEA R2, R2, 0x37800000, 0x17 ;  /* 0x3780000002027811 */ /* 0x000fc800078eb8ff */
[----:B------:R-:W-:-:S07]  /*6a60*/  LOP3.LUT R0, R2, R0, R7, 0xfe, !PT ;  /* 0x0000000002007212 */ /* 0x000fce00078efe07 */
.L_x_8470:
[----:B------:R-:W-:Y:S05]  /*6a70*/  BSYNC.RECONVERGENT B0 ;  /* 0x0000000000007941 */ /* 0x000fea0003800200 */
.L_x_8469:
[----:B------:R-:W-:-:S04]  /*6a80*/  F2FP.F16.F32.PACK_AB R0, RZ, R0 ;  /* 0x00000000ff00723e */ /* 0x000fc800000000ff */
[----:B------:R-:W-:Y:S01]  /*6a90*/  PRMT R19, R0, 0x7610, R19 ;  /* 0x0000761000137816 */ /* 0x000fe20000000013 */
[----:B------:R-:W-:Y:S06]  /*6aa0*/  BRA `(.L_x_8450) ;  /* 0x0000000000b47947 */ /* 0x000fec0003800000 */
.L_x_8462:
[----:B------:R-:W-:-:S09]  /*6ab0*/  UISETP.NE.AND UP0, UPT, UR4, 0x1c, UPT ;  /* 0x0000001c0400788c */ /* 0x000fd2000bf05270 */
[----:B------:R-:W-:Y:S05]  /*6ac0*/  BRA.U !UP0, `(.L_x_8473) ;  /* 0x00000001089c7547 */ /* 0x000fea000b800000 */
[----:B------:R-:W-:-:S09]  /*6ad0*/  UISETP.NE.AND UP0, UPT, UR4, 0x1d, UPT ;  /* 0x0000001d0400788c */ /* 0x000fd2000bf05270 */
[----:B------:R-:W-:Y:S05]  /*6ae0*/  BRA.U !UP0, `(.L_x_8474) ;  /* 0x0000000108807547 */ /* 0x000fea000b800000 */
[----:B------:R-:W-:-:S09]  /*6af0*/  UISETP.NE.AND UP0, UPT, UR4, 0x2c, UPT ;  /* 0x0000002c0400788c */ /* 0x000fd2000bf05270 */
[----:B------:R-:W-:Y:S05]  /*6b00*/  BRA.U UP0, `(.L_x_8449) ;  /* 0x0000000100307547 */ /* 0x000fea000b800000 */
[----:B------:R-:W3:Y:S01]  /*6b10*/  LDG.E.U8 R2, desc[UR36][R2.64] ;  /* 0x0000002402027981 */ /* 0x000ee2000c1e1100 */
[----:B------:R-:W-:Y:S01]  /*6b20*/  BSSY.RECONVERGENT B0, `(.L_x_8475) ;  /* 0x0000007000007945 */ /* 0x000fe20003800200 */
[----:B------:R-:W-:Y:S01]  /*6b30*/  IMAD.MOV.U32 R0, RZ, RZ, 0x400000 ;  /* 0x00400000ff007424 */ /* 0x000fe200078e00ff */
[----:B---3--:R-:W-:-:S13]  /*6b40*/  ISETP.NE.AND P0, PT, R2, RZ, PT ;  /* 0x000000ff0200720c */ /* 0x008fda0003f05270 */
[----:B------:R-:W-:Y:S05]  /*6b50*/  @!P0 BRA `(.L_x_8476) ;  /* 0x00000000000c8947 */ /* 0x000fea0003800000 */
[----:B------:R-:W-:-:S13]  /*6b60*/  ISETP.NE.AND P0, PT, R2, 0xff, PT ;  /* 0x000000ff0200780c */ /* 0x000fda0003f05270 */
[----:B------:R-:W-:Y:S02]  /*6b70*/  @!P0 IMAD.MOV.U32 R0, RZ, RZ, 0x7f800001 ;  /* 0x7f800001ff008424 */ /* 0x000fe400078e00ff */
[----:B------:R-:W-:-:S07]  /*6b80*/  @P0 IMAD.SHL.U32 R0, R2, 0x800000, RZ ;  /* 0x0080000002000824 */ /* 0x000fce00078e00ff */
.L_x_8476:
[----:B------:R-:W-:Y:S05]  /*6b90*/  BSYNC.RECONVERGENT B0 ;  /* 0x0000000000007941 */ /* 0x000fea0003800200 */
.L_x_8475:
[----:B------:R-:W-:-:S04]  /*6ba0*/  F2FP.F16.F32.PACK_AB R0, RZ, R0 ;  /* 0x00000000ff00723e */ /* 0x000fc800000000ff */
[----:B------:R-:W-:Y:S01]  /*6bb0*/  PRMT R19, R0, 0x7610, R19 ;  /* 0x0000761000137816 */ /* 0x000fe20000000013 */
[----:B------:R-:W-:Y:S06]  /*6bc0*/  BRA `(.L_x_8450) ;  /* 0x00000000006c7947 */ /* 0x000fec0003800000 */
.L_x_8449:
[----:B------:R-:W-:Y:S01]  /*6bd0*/  MOV R2, 0x180 ;  /* 0x0000018000027802 */ /* 0x000fe20000000f00 */
[----:B------:R-:W2:Y:S01]  /*6be0*/  LDCU.64 UR4, c[0x4][0x170] ;  /* 0x01002e00ff0477ac */ /* 0x000ea20008000a00 */
[----:B------:R-:W-:Y:S02]  /*6bf0*/  HFMA2 R13, -RZ, RZ, 0, 0 ;  /* 0x00000000ff0d7431 */ /* 0x000fe400000001ff */
[----:B------:R-:W-:Y:S01]  /*6c00*/  IMAD.MOV.U32 R8, RZ, RZ, 0x4e ;  /* 0x0000004eff087424 */ /* 0x000fe200078e00ff */
[----:B------:R-:W0:Y:S01]  /*6c10*/  LDCU.64 UR6, c[0x4][0x178] ;  /* 0x01002f00ff0677ac */ /* 0x000e220008000a00 */
[----:B------:R-:W1:Y:S01]  /*6c20*/  LDC.64 R2, c[0x4][R2] ;  /* 0x0100000002027b82 */ /* 0x000e620000000a00 */
[----:B------:R-:W-:Y:S01]  /*6c30*/  IMAD.MOV.U32 R12, RZ, RZ, 0x1 ;  /* 0x00000001ff0c7424 */ /* 0x000fe200078e00ff */
[----:B------:R-:W3:Y:S01]  /*6c40*/  LDCU.64 UR8, c[0x4][0x68] ;  /* 0x01000d00ff0877ac */ /* 0x000ee20008000a00 */
[----:B--2-4-:R-:W-:Y:S01]  /*6c50*/  MOV R4, UR4 ;  /* 0x0000000400047c02 */ /* 0x014fe20008000f00 */
[----:B------:R-:W-:-:S02]  /*6c60*/  IMAD.U32 R5, RZ, RZ, UR5 ;  /* 0x00000005ff057e24 */ /* 0x000fc4000f8e00ff */
[----:B0-----:R-:W-:Y:S02]  /*6c70*/  IMAD.U32 R6, RZ, RZ, UR6 ;  /* 0x00000006ff067e24 */ /* 0x001fe4000f8e00ff */
[----:B------:R-:W-:Y:S01]  /*6c80*/  IMAD.U32 R7, RZ, RZ, UR7 ;  /* 0x00000007ff077e24 */ /* 0x000fe2000f8e00ff */
[----:B---3--:R-:W-:Y:S01]  /*6c90*/  MOV R10, UR8 ;  /* 0x00000008000a7c02 */ /* 0x008fe20008000f00 */
[----:B------:R-:W-:-:S07]  /*6ca0*/  IMAD.U32 R11, RZ, RZ, UR9 ;  /* 0x00000009ff0b7e24 */ /* 0x000fce000f8e00ff */
[----:B------:R-:W-:-:S07]  /*6cb0*/  LEPC R20, `(.L_x_8477) ;  /* 0x000000001014794e */ /* 0x000fce0000000000 */
[----:B-1----:R-:W-:Y:S05]  /*6cc0*/  CALL.ABS.NOINC R2 ;  /* 0x0000000002007343 */ /* 0x002fea0003c00000 */
.L_x_8477:
[----:B------:R-:W-:Y:S01]  /*6cd0*/  PRMT R19, RZ, 0x7610, R19 ;  /* 0x00007610ff137816 */ /* 0x000fe20000000013 */
[----:B------:R-:W-:Y:S06]  /*6ce0*/  BRA `(.L_x_8450) ;  /* 0x0000000000247947 */ /* 0x000fec0003800000 */
.L_x_8474:
[----:B------:R-:W3:Y:S02]  /*6cf0*/  LDG.E.64 R2, desc[UR36][R2.64] ;  /* 0x0000002402027981 */ /* 0x000ee4000c1e1b00 */
[----:B---3--:R-:W0:Y:S02]  /*6d00*/  I2F.U64 R0, R2 ;  /* 0x0000000200007312 */ /* 0x008e240000301000 */
[----:B0-----:R-:W-:-:S04]  /*6d10*/  F2FP.F16.F32.PACK_AB R0, RZ, R0 ;  /* 0x00000000ff00723e */ /* 0x001fc800000000ff */
[----:B------:R-:W-:Y:S01]  /*6d20*/  PRMT R19, R0, 0x7610, R19 ;  /* 0x0000761000137816 */ /* 0x000fe20000000013 */
[----:B------:R-:W-:Y:S06]  /*6d30*/  BRA `(.L_x_8450) ;  /* 0x0000000000107947 */ /* 0x000fec0003800000 */
.L_x_8473:
[----:B------:R-:W3:Y:S02]  /*6d40*/  LDG.E R2, desc[UR36][R2.64] ;  /* 0x0000002402027981 */ /* 0x000ee4000c1e1900 */
[----:B---3--:R-:W-:-:S04]  /*6d50*/  I2FP.F32.U32 R0, R2 ;  /* 0x0000000200007245 */ /* 0x008fc80000201000 */
[----:B------:R-:W-:-:S04]  /*6d60*/  F2FP.F16.F32.PACK_AB R0, RZ, R0 ;  /* 0x00000000ff00723e */ /* 0x000fc800000000ff */
[----:B------:R-:W-:-:S07]  /*6d70*/  PRMT R19, R0, 0x7610, R19 ;  /* 0x0000761000137816 */ /* 0x000fce0000000013 */
.L_x_8450:
[----:B------:R-:W2:Y:S01]  /*6d80*/  LDCU.64 UR6, c[0x0][0x5f8] ;  /* 0x0000bf00ff0677ac */ /* 0x000ea20008000a00 */
[----:B------:R-:W-:-:S04]  /*6d90*/  UPRMT UR4, UR40, 0x7772, URZ ;  /* 0x0000777228047896 */ /* 0x000fc800080000ff */
[----:B------:R-:W-:Y:S01]  /*6da0*/  UISETP.GT.AND UP0, UPT, UR4, 0x9, UPT ;  /* 0x000000090400788c */ /* 0x000fe2000bf04270 */
[----:B--2-4-:R-:W-:-:S05]  /*6db0*/  IADD3 R4, P0, PT, R18, UR6, RZ ;  /* 0x0000000612047c10 */ /* 0x014fca000ff1e0ff */
        /* <DEDUP_REMOVED lines=12> */
.L_x_8481:
[----:B------:R2:W5:Y:S01]  /*6e80*/  LDG.E.U8 R0, desc[UR36][R4.64] ;  /* 0x0000002404007981 */ /* 0x000562000c1e1100 */
[----:B------:R-:W-:Y:S05]  /*6e90*/  BRA `(.L_x_8483) ;  /* 0x0000000c005c7947 */ /* 0x000fea0003800000 */
.L_x_8480:
        /* <DEDUP_REMOVED lines=8> */
.L_x_8485:
[----:B------:R4:W5:Y:S01]  /*6f20*/  LDG.E.U8 R0, desc[UR36][R4.64] ;  /* 0x0000002404007981 */ /* 0x000962000c1e1100 */
[----:B------:R-:W-:Y:S05]  /*6f30*/  BRA `(.L_x_8483) ;  /* 0x0000000c00347947 */ /* 0x000fea0003800000 */
.L_x_8484:
[----:B------:R2:W5:Y:S01]  /*6f40*/  LDG.E.U16 R0, desc[UR36][R4.64] ;  /* 0x0000002404007981 */ /* 0x000562000c1e1500 */
[----:B------:R-:W-:Y:S05]  /*6f50*/  BRA `(.L_x_8483) ;  /* 0x0000000c002c7947 */ /* 0x000fea0003800000 */
.L_x_8479:
        /* <DEDUP_REMOVED lines=10> */
.L_x_8487:
[----:B01----:R-:W2:Y:S02]  /*7000*/  LDG.E.U16 R2, desc[UR36][R4.64] ;  /* 0x0000002404027981 */ /* 0x003ea4000c1e1500 */
[----:B--2---:R-:W-:-:S06]  /*7010*/  HADD2.F32 R2, -RZ, R2.H0_H0 ;  /* 0x20000002ff027230 */ /* 0x004fcc0000004100 */
[----:B------:R-:W0:Y:S02]  /*7020*/  F2I.S64.TRUNC R2, R2 ;  /* 0x0000000200027311 */ /* 0x000e24000020d900 */
[----:B0-----:R-:W-:Y:S01]  /*7030*/  PRMT R0, R2, 0x7610, R0 ;  /* 0x0000761002007816 */ /* 0x001fe20000000000 */
[----:B------:R-:W-:Y:S06]  /*7040*/  BRA `(.L_x_8483) ;  /* 0x0000000800f07947 */ /* 0x000fec0003800000 */
.L_x_8486:
        /* <DEDUP_REMOVED lines=10> */
.L_x_8489:
[----:B------:R-:W0:Y:S02]  /*70f0*/  LDG.E.U16 R4, desc[UR36][R4.64] ;  /* 0x0000002404047981 */ /* 0x000e24000c1e1500 */
[----:B01----:R-:W-:-:S06]  /*7100*/  HADD2.F32 R2, -RZ, R4.H0_H0 ;  /* 0x20000004ff027230 */ /* 0x003fcc0000004100 */
[----:B------:R-:W0:Y:S02]  /*7110*/  F2I.S64.TRUNC R2, R2 ;  /* 0x0000000200027311 */ /* 0x000e24000020d900 */
[----:B0-----:R-:W-:Y:S01]  /*7120*/  PRMT R0, R2, 0x7610, R0 ;  /* 0x0000761002007816 */ /* 0x001fe20000000000 */
[----:B------:R-:W-:Y:S06]  /*7130*/  BRA `(.L_x_8483) ;  /* 0x0000000800b47947 */ /* 0x000fec0003800000 */
.L_x_8488:
[----:B01----:R-:W2:Y:S02]  /*7140*/  LDG.E.64 R2, desc[UR36][R4.64] ;  /* 0x0000002404027981 */ /* 0x003ea4000c1e1b00 */
[----:B--2---:R-:W0:Y:S02]  /*7150*/  F2I.S64.F64.TRUNC R2, R2 ;  /* 0x0000000200027311 */ /* 0x004e24000030d900 */
[----:B0-----:R-:W-:Y:S01]  /*7160*/  PRMT R0, R2, 0x7610, R0 ;  /* 0x0000761002007816 */ /* 0x001fe20000000000 */
[----:B------:R-:W-:Y:S06]  /*7170*/  BRA `(.L_x_8483) ;  /* 0x0000000800a47947 */ /* 0x000fec0003800000 */
.L_x_8478:
        /* <DEDUP_REMOVED lines=12> */
.L_x_8492:
[----:B------:R-:W0:Y:S02]  /*7240*/  LDG.E.64 R4, desc[UR36][R4.64] ;  /* 0x0000002404047981 */ /* 0x000e24000c1e1b00 */
[----:B01----:R-:W0:Y:S02]  /*7250*/  F2I.S64.F64.TRUNC R2, R4 ;  /* 0x0000000400027311 */ /* 0x003e24000030d900 */
[----:B0-----:R-:W-:Y:S01]  /*7260*/  PRMT R0, R2, 0x7610, R0 ;  /* 0x0000761002007816 */ /* 0x001fe20000000000 */
[----:B------:R-:W-:Y:S06]  /*7270*/  BRA `(.L_x_8483) ;  /* 0x0000000800647947 */ /* 0x000fec0003800000 */
.L_x_8491:
        /* <DEDUP_REMOVED lines=27> */
.L_x_8494:
[----:B01----:R-:W2:Y:S02]  /*7430*/  LDG.E.U8 R3, desc[UR36][R4.64] ;  /* 0x0000002404037981 */ /* 0x003ea4000c1e1100 */
        /* <DEDUP_REMOVED lines=13> */
.L_x_8493:
[----:B01----:R-:W2:Y:S02]  /*7510*/  LDG.E.U16 R2, desc[UR36][R4.64] ;  /* 0x0000002404027981 */ /* 0x003ea4000c1e1500 */
[----:B--2---:R-:W-:-:S06]  /*7520*/  IMAD.U32 R2, R2, 0x10000, RZ ;  /* 0x0001000002027824 */ /* 0x004fcc00078e00ff */
[----:B------:R-:W0:Y:S02]  /*7530*/  F2I.S64.TRUNC R2, R2 ;  /* 0x0000000200027311 */ /* 0x000e24000020d900 */
[----:B0-----:R-:W-:Y:S01]  /*7540*/  PRMT R0, R2, 0x7610, R0 ;  /* 0x0000761002007816 */ /* 0x001fe20000000000 */
[----:B------:R-:W-:Y:S06]  /*7550*/  BRA `(.L_x_8483) ;  /* 0x0000000400ac7947 */ /* 0x000fec0003800000 */
.L_x_8490:
        /* <DEDUP_REMOVED lines=10> */
.L_x_8497:
[----:B------:R-:W2:Y:S01]  /*7600*/  LDG.E.U8 R4, desc[UR36][R4.64] ;  /* 0x0000002404047981 */ /* 0x000ea2000c1e1100 */
[----:B------:R-:W-:Y:S01]  /*7610*/  BSSY.RECONVERGENT B0, `(.L_x_8498) ;  /* 0x0000018000007945 */ /* 0x000fe20003800200 */
[----:B01----:R-:W-:Y:S02]  /*7620*/  MOV R2, RZ ;  /* 0x000000ff00027202 */ /* 0x003fe40000000f00 */
        /* <DEDUP_REMOVED lines=18> */
.L_x_8501:
[----:B------:R-:W-:Y:S05]  /*7750*/  BSYNC.RECONVERGENT B1 ;  /* 0x0000000000017941 */ /* 0x000fea0003800200 */
.L_x_8500:
[----:B------:R-:W-:Y:S02]  /*7760*/  SHF.L.U32 R0, R0, 0x14, RZ ;  /* 0x0000001400007819 */ /* 0x000fe400000006ff */
[----:B------:R-:W-:-:S04]  /*7770*/  LEA R2, R2, 0x3b800000, 0x17 ;  /* 0x3b80000002027811 */ /* 0x000fc800078eb8ff */
[----:B------:R-:W-:-:S07]  /*7780*/  LOP3.LUT R2, R2, R0, R7, 0xfe, !PT ;  /* 0x0000000002027212 */ /* 0x000fce00078efe07 */
.L_x_8499:
[----:B------:R-:W-:Y:S05]  /*7790*/  BSYNC.RECONVERGENT B0 ;  /* 0x0000000000007941 */ /* 0x000fea0003800200 */
.L_x_8498:
[----:B------:R-:W0:Y:S02]  /*77a0*/  F2I.S64.TRUNC R2, R2 ;  /* 0x0000000200027311 */ /* 0x000e24000020d900 */
[----:B0-----:R-:W-:Y:S01]  /*77b0*/  PRMT R0, R2, 0x7610, R0 ;  /* 0x0000761002007816 */ /* 0x001fe20000000000 */
[----:B------:R-:W-:Y:S06]  /*77c0*/  BRA `(.L_x_8483) ;  /* 0x0000000400107947 */ /* 0x000fec0003800000 */
.L_x_8496:
        /* <DEDUP_REMOVED lines=21> */
.L_x_8505:
[----:B------:R-:W-:Y:S05]  /*7920*/  BSYNC.RECONVERGENT B1 ;  /* 0x0000000000017941 */ /* 0x000fea0003800200 */
.L_x_8504:
[----:B------:R-:W-:Y:S01]  /*7930*/  IMAD.SHL.U32 R0, R0, 0x200000, RZ ;  /* 0x0020000000007824 */ /* 0x000fe200078e00ff */
[----:B------:R-:W-:-:S04]  /*7940*/  LEA R2, R2, 0x37800000, 0x17 ;  /* 0x3780000002027811 */ /* 0x000fc800078eb8ff */
[----:B------:R-:W-:-:S07]  /*7950*/  LOP3.LUT R2, R2, R0, R7, 0xfe, !PT ;  /* 0x0000000002027212 */ /* 0x000fce00078efe07 */
.L_x_8503:
[----:B------:R-:W-:Y:S05]  /*7960*/  BSYNC.RECONVERGENT B0 ;  /* 0x0000000000007941 */ /* 0x000fea0003800200 */
.L_x_8502:
[----:B------:R-:W0:Y:S02]  /*7970*/  F2I.S64.TRUNC R2, R2 ;  /* 0x0000000200027311 */ /* 0x000e24000020d900 */
[----:B0-----:R-:W-:Y:S01]  /*7980*/  PRMT R0, R2, 0x7610, R0 ;  /* 0x0000761002007816 */ /* 0x001fe20000000000 */
[----:B------:R-:W-:Y:S06]  /*7990*/  BRA `(.L_x_8483) ;  /* 0x00000000009c7947 */ /* 0x000fec0003800000 */
.L_x_8495:
        /* <DEDUP_REMOVED lines=8> */
[----:B01----:R-:W-:Y:S01]  /*7a20*/  IMAD.MOV.U32 R2, RZ, RZ, 0x400000 ;  /* 0x00400000ff027424 */ /* 0x003fe200078e00ff */
[----:B--2---:R-:W-:-:S13]  /*7a30*/  ISETP.NE.AND P0, PT, R4, RZ, PT ;  /* 0x000000ff0400720c */ /* 0x004fda0003f05270 */
[----:B------:R-:W-:Y:S05]  /*7a40*/  @!P0 BRA `(.L_x_8509) ;  /* 0x00000000000c8947 */ /* 0x000fea0003800000 */
[----:B------:R-:W-:-:S13]  /*7a50*/  ISETP.NE.AND P0, PT, R4, 0xff, PT ;  /* 0x000000ff0400780c */ /* 0x000fda0003f05270 */
[----:B------:R-:W-:Y:S01]  /*7a60*/  @!P0 IMAD.MOV.U32 R2, RZ, RZ, 0x7f800001 ;  /* 0x7f800001ff028424 */ /* 0x000fe200078e00ff */
[----:B------:R-:W-:-:S07]  /*7a70*/  @P0 SHF.L.U32 R2, R4, 0x17, RZ ;  /* 0x0000001704020819 */ /* 0x000fce00000006ff */
.L_x_8509:
[----:B------:R-:W-:Y:S05]  /*7a80*/  BSYNC.RECONVERGENT B0 ;  /* 0x0000000000007941 */ /* 0x000fea0003800200 */
.L_x_8508:
[----:B------:R-:W0:Y:S02]  /*7a90*/  F2I.S64.TRUNC R2, R2 ;  /* 0x0000000200027311 */ /* 0x000e24000020d900 */
[----:B0-----:R-:W-:Y:S01]  /*7aa0*/  PRMT R0, R2, 0x7610, R0 ;  /* 0x0000761002007816 */ /* 0x001fe20000000000 */
[----:B------:R-:W-:Y:S06]  /*7ab0*/  BRA `(.L_x_8483) ;  /* 0x0000000000547947 */ /* 0x000fec0003800000 */
.L_x_8482:
        /* <DEDUP_REMOVED lines=16> */
.L_x_8510:
[----:B------:R-:W-:Y:S01]  /*7bc0*/  PRMT R0, RZ, 0x7610, R0 ;  /* 0x00007610ff007816 */ /* 0x000fe20000000000 */
[----:B------:R-:W-:Y:S06]  /*7bd0*/  BRA `(.L_x_8483) ;  /* 0x00000000000c7947 */ /* 0x000fec0003800000 */
.L_x_8507:
[----:B------:R2:W5:Y:S01]  /*7be0*/  LDG.E.U8 R0, desc[UR36][R4.64] ;  /* 0x0000002404007981 */ /* 0x000562000c1e1100 */
[----:B------:R-:W-:Y:S05]  /*7bf0*/  BRA `(.L_x_8483) ;  /* 0x0000000000047947 */ /* 0x000fea0003800000 */
.L_x_8506:
[----:B------:R2:W5:Y:S02]  /*7c00*/  LDG.E.U8 R0, desc[UR36][R4.64] ;  /* 0x0000002404007981 */ /* 0x000564000c1e1100 */
.L_x_8483:
[----:B-----5:R-:W-:Y:S01]  /*7c10*/  LOP3.LUT R0, R0, 0xff, RZ, 0xc0, !PT ;  /* 0x000000ff00007812 */ /* 0x020fe200078ec0ff */
[----:B------:R-:W0:Y:S01]  /*7c20*/  LDCU.64 UR4, c[0x0][0x5e8] ;  /* 0x0000bd00ff0477ac */ /* 0x000e220008000a00 */
[----:B------:R-:W-:Y:S01]  /*7c30*/  HADD2.F32 R19, -RZ, R19.H0_H0 ;  /* 0x20000013ff137230 */ /* 0x000fe20000004100 */
[----:B------:R-:W3:Y:S03]  /*7c40*/  LDCU UR6, c[0x0][0x600] ;  /* 0x0000c000ff0677ac */ /* 0x000ee60008000800 */
[----:B------:R-:W4:Y:S01]  /*7c50*/  I2F.U16 R0, R0 ;  /* 0x0000000000007306 */ /* 0x000f220000101000 */
[----:B------:R-:W-:-:S04]  /*7c60*/  ULOP3.LUT UR7, UR40, 0xff, URZ, 0xc0, !UPT ;  /* 0x000000ff28077892 */ /* 0x000fc8000f8ec0ff */
[----:B------:R-:W-:Y:S01]  /*7c70*/  UISETP.GT.AND UP0, UPT, UR7, 0x9, UPT ;  /* 0x000000090700788c */ /* 0x000fe2000bf04270 */
[----:B01----:R-:W-:Y:S01]  /*7c80*/  IADD3 R2, P0, PT, R16, UR4, RZ ;  /* 0x0000000410027c10 */ /* 0x003fe2000ff1e0ff */
[----:B----4-:R-:W-:-:S04]  /*7c90*/  FMUL.FTZ R19, R0, R19 ;  /* 0x0000001300137220 */ /* 0x010fc80000410000 */
[----:B------:R-:W-:Y:S02]  /*7ca0*/  IMAD.X R3, RZ, RZ, UR5, P0 ;  /* 0x00000005ff037e24 */ /* 0x000fe400080e06ff */
[----:B---3--:R-:W-:-:S05]  /*7cb0*/  FMUL.FTZ R19, R19, UR6 ;  /* 0x0000000613137c20 */ /* 0x008fca0008410000 */
        /* <DEDUP_REMOVED lines=11> */
[----:B--2---:R-:W0:Y:S02]  /*7d70*/  F2I.FTZ.TRUNC.NTZ R5, R0 ;  /* 0x0000000000057305 */ /* 0x004e24000021f100 */
[----:B0-----:R0:W-:Y:S01]  /*7d80*/  STG.E.U8 desc[UR36][R2.64], R5 ;  /* 0x0000000502007986 */ /* 0x0011e2000c101124 */
[----:B------:R-:W-:Y:S05]  /*7d90*/  BRA `(.L_x_8516) ;  /* 0x0000000c007c7947 */ /* 0x000fea0003800000 */
.L_x_8514:
[----:B--2---:R-:W-:-:S06]  /*7da0*/  HADD2.F32 R5, -RZ, R19.H0_H0 ;  /* 0x20000013ff057230 */ /* 0x004fcc0000004100 */
[----:B------:R-:W0:Y:S02]  /*7db0*/  F2I.S64.TRUNC R4, R5 ;  /* 0x0000000500047311 */ /* 0x000e24000020d900 */
[----:B0-----:R0:W-:Y:S01]  /*7dc0*/  STG.E.U8 desc[UR36][R2.64], R4 ;  /* 0x0000000402007986 */ /* 0x0011e2000c101124 */
[----:B------:R-:W-:Y:S05]  /*7dd0*/  BRA `(.L_x_8516) ;  /* 0x0000000c006c7947 */ /* 0x000fea0003800000 */
.L_x_8513:
[----:B------:R-:W-:-:S09]  /*7de0*/  UISETP.NE.AND UP0, UPT, UR7, 0x2, UPT ;  /* 0x000000020700788c */ /* 0x000fd2000bf05270 */
[----:B------:R-:W-:Y:S05]  /*7df0*/  BRA.U !UP0, `(.L_x_8517) ;  /* 0x0000000108307547 */ /* 0x000fea000b800000 */
[----:B------:R-:W-:-:S09]  /*7e00*/  UISETP.NE.AND UP0, UPT, UR7, 0x3, UPT ;  /* 0x000000030700788c */ /* 0x000fd2000bf05270 */
[----:B------:R-:W-:Y:S05]  /*7e10*/  BRA.U !UP0, `(.L_x_8518) ;  /* 0x0000000108187547 */ /* 0x000fea000b800000 */
[----:B------:R-:W-:-:S09]  /*7e20*/  UISETP.NE.AND UP0, UPT, UR7, 0x4, UPT ;  /* 0x000000040700788c */ /* 0x000fd2000bf05270 */
[----:B------:R-:W-:Y:S05]  /*7e30*/  BRA.U UP0, `(.L_x_8515) ;  /* 0x0000000900707547 */ /* 0x000fea000b800000 */
[----:B--2---:R-:W-:-:S06]  /*7e40*/  HADD2.F32 R4, -RZ, R19.H0_H0 ;  /* 0x20000013ff047230 */ /* 0x004fcc0000004100 */
[----:B------:R-:W0:Y:S02]  /*7e50*/  F2I.S64.TRUNC R4, R4 ;  /* 0x0000000400047311 */ /* 0x000e24000020d900 */
[----:B0-----:R0:W-:Y:S01]  /*7e60*/  STG.E.64 desc[UR36][R2.64], R4 ;  /* 0x0000000402007986 */ /* 0x0011e2000c101b24 */
[----:B------:R-:W-:Y:S05]  /*7e70*/  BRA `(.L_x_8516) ;  /* 0x0000000c00447947 */ /* 0x000fea0003800000 */
.L_x_8518:
[----:B------:R-:W-:-:S06]  /*7e80*/  HADD2.F32 R19, -RZ, R19.H0_H0 ;  /* 0x20000013ff137230 */ /* 0x000fcc0000004100 */
[----:B------:R-:W0:Y:S02]  /*7e90*/  F2I.FTZ.TRUNC.NTZ R19, R19 ;  /* 0x0000001300137305 */ /* 0x000e24000021f100 */
[----:B0-----:R0:W-:Y:S01]  /*7ea0*/  STG.E desc[UR36][R2.64], R19 ;  /* 0x0000001302007986 */ /* 0x0011e2000c101924 */
[----:B------:R-:W-:Y:S05]  /*7eb0*/  BRA `(.L_x_8516) ;  /* 0x0000000c00347947 */ /* 0x000fea0003800000 */
.L_x_8517:
[----:B------:R-:W-:-:S06]  /*7ec0*/  HADD2.F32 R19, -RZ, R19.H0_H0 ;  /* 0x20000013ff137230 */ /* 0x000fcc0000004100 */
[----:B------:R-:W0:Y:S02]  /*7ed0*/  F2I.FTZ.TRUNC.NTZ R19, R19 ;  /* 0x0000001300137305 */ /* 0x000e24000021f100 */
[----:B0-----:R0:W-:Y:S01]  /*7ee0*/  STG.E.U16 desc[UR36][R2.64], R19 ;  /* 0x0000001302007986 */ /* 0x0011e2000c101524 */
[----:B------:R-:W-:Y:S05]  /*7ef0*/  BRA `(.L_x_8516) ;  /* 0x0000000c00247947 */ /* 0x000fea0003800000 */
.L_x_8512:
        /* <DEDUP_REMOVED lines=9> */
.L_x_8520:
[----:B------:R0:W-:Y:S01]  /*7f90*/  STG.E.U16 desc[UR36][R2.64], R19 ;  /* 0x0000001302007986 */ /* 0x0001e2000c101524 */
[----:B------:R-:W-:Y:S05]  /*7fa0*/  BRA `(.L_x_8516) ;  /* 0x0000000800f87947 */ /* 0x000fea0003800000 */
.L_x_8519:
[----:B------:R-:W-:-:S09]  /*7fb0*/  UISETP.NE.AND UP0, UPT, UR7, 0x7, UPT ;  /* 0x000000070700788c */ /* 0x000fd2000bf05270 */
[----:B------:R-:W-:Y:S05]  /*7fc0*/  BRA.U !UP0, `(.L_x_8521) ;  /* 0x0000000108347547 */ /* 0x000fea000b800000 */
[----:B------:R-:W-:-:S09]  /*7fd0*/  UISETP.NE.AND UP0, UPT, UR7, 0x8, UPT ;  /* 0x000000080700788c */ /* 0x000fd2000bf05270 */
[----:B------:R-:W-:Y:S05]  /*7fe0*/  BRA.U !UP0, `(.L_x_8522) ;  /* 0x0000000108187547 */ /* 0x000fea000b800000 */
[----:B------:R-:W-:-:S09]  /*7ff0*/  UISETP.NE.AND UP0, UPT, UR7, 0x9, UPT ;  /* 0x000000090700788c */ /* 0x000fd2000bf05270 */
[----:B------:R-:W-:Y:S05]  /*8000*/  BRA.U UP0, `(.L_x_8515) ;  /* 0x0000000500fc7547 */ /* 0x000fea000b800000 */
[----:B--2---:R-:W-:Y:S02]  /*8010*/  HADD2.F32 R4, -RZ, R19.H0_H0 ;  /* 0x20000013ff047230 */ /* 0x004fe40000004100 */
[----:B------:R-:W-:-:S05]  /*8020*/  IMAD.MOV.U32 R5, RZ, RZ, RZ ;  /* 0x000000ffff057224 */ /* 0x000fca00078e00ff */
[----:B------:R0:W-:Y:S01]  /*8030*/  STG.E.64 desc[UR36][R2.64], R4 ;  /* 0x0000000402007986 */ /* 0x0001e2000c101b24 */
[----:B------:R-:W-:Y:S05]  /*8040*/  BRA `(.L_x_8516) ;  /* 0x0000000800d07947 */ /* 0x000fea0003800000 */
.L_x_8522:
[----:B------:R-:W-:-:S05]  /*8050*/  HADD2.F32 R0, -RZ, R19.H0_H0 ;  /* 0x20000013ff007230 */ /* 0x000fca0000004100 */
[----:B------:R-:W-:-:S04]  /*8060*/  F2FP.F16.F32.PACK_AB R0, RZ, R0 ;  /* 0x00000000ff00723e */ /* 0x000fc800000000ff */
[----:B------:R-:W-:-:S05]  /*8070*/  PRMT R0, R0, 0x5410, RZ ;  /* 0x0000541000007816 */ /* 0x000fca00000000ff */
[----:B------:R0:W-:Y:S01]  /*8080*/  STG.E desc[UR36][R2.64], R0 ;  /* 0x0000000002007986 */ /* 0x0001e2000c101924 */
[----:B------:R-:W-:Y:S05]  /*8090*/  BRA `(.L_x_8516) ;  /* 0x0000000800bc7947 */ /* 0x000fea0003800000 */
.L_x_8521:
[----:B--2---:R-:W-:-:S05]  /*80a0*/  HADD2.F32 R4, -RZ, R19.H0_H0 ;  /* 0x20000013ff047230 */ /* 0x004fca0000004100 */
[----:B------:R-:W-:-:S06]  /*80b0*/  FMUL.FTZ R4, R4, 1 ;  /* 0x3f80000004047820 */ /* 0x000fcc0000410000 */
[----:B------:R-:W0:Y:S02]  /*80c0*/  F2F.F64.F32 R4, R4 ;  /* 0x0000000400047310 */ /* 0x000e240000201800 */
[----:B0-----:R0:W-:Y:S01]  /*80d0*/  STG.E.64 desc[UR36][R2.64], R4 ;  /* 0x0000000402007986 */ /* 0x0011e2000c101b24 */
[----:B------:R-:W-:Y:S05]  /*80e0*/  BRA `(.L_x_8516) ;  /* 0x0000000800a87947 */ /* 0x000fea0003800000 */
.L_x_8511:
        /* <DEDUP_REMOVED lines=10> */
[----:B--2---:R-:W-:-:S06]  /*8190*/  HADD2.F32 R5, -RZ, R19.H0_H0 ;  /* 0x20000013ff057230 */ /* 0x004fcc0000004100 */
[----:B------:R-:W0:Y:S02]  /*81a0*/  F2I.FTZ.U32.TRUNC.NTZ R5, R5 ;  /* 0x0000000500057305 */ /* 0x000e24000021f000 */
[----:B0-----:R0:W-:Y:S01]  /*81b0*/  STG.E.U16 desc[UR36][R2.64], R5 ;  /* 0x0000000502007986 */ /* 0x0011e2000c101524 */
[----:B------:R-:W-:Y:S05]  /*81c0*/  BRA `(.L_x_8516) ;  /* 0x0000000800707947 */ /* 0x000fea0003800000 */
.L_x_8526:
[----:B--2---:R-:W-:Y:S01]  /*81d0*/  HADD2.F32 R5, -RZ, R19.H0_H0 ;  /* 0x20000013ff057230 */ /* 0x004fe20000004100 */
[----:B------:R-:W-:Y:S01]  /*81e0*/  BSSY.RECONVERGENT B0, `(.L_x_8527) ;  /* 0x0000013000007945 */ /* 0x000fe20003800200 */
[----:B------:R-:W-:-:S03]  /*81f0*/  MOV R0, 0x80 ;  /* 0x0000008000007802 */ /* 0x000fc60000000f00 */
        /* <DEDUP_REMOVED lines=15> */
.L_x_8529:
[----:B------:R-:W-:-:S04]  /*82f0*/  SHF.R.U32.HI R5, RZ, 0x18, R5 ;  /* 0x00000018ff057819 */ /* 0x000fc80000011605 */
[----:B------:R-:W-:-:S07]  /*8300*/  LOP3.LUT R0, R0, 0x80, R5, 0xf8, !PT ;  /* 0x0000008000007812 */ /* 0x000fce00078ef805 */
.L_x_8528:
[----:B------:R-:W-:Y:S05]  /*8310*/  BSYNC.RECONVERGENT B0 ;  /* 0x0000000000007941 */ /* 0x000fea0003800200 */
.L_x_8527:
[----:B------:R4:W-:Y:S01]  /*8320*/  STG.E.U8 desc[UR36][R2.64], R0 ;  /* 0x0000000002007986 */ /* 0x0009e2000c101124 */
[----:B------:R-:W-:Y:S05]  /*8330*/  BRA `(.L_x_8516) ;  /* 0x0000000800147947 */ /* 0x000fea0003800000 */
.L_x_8525:
[----:B--2---:R-:W-:Y:S01]  /*8340*/  HADD2.F32 R5, -RZ, R19.H0_H0 ;  /* 0x20000013ff057230 */ /* 0x004fe20000004100 */
        /* <DEDUP_REMOVED lines=17> */
.L_x_8532:
[----:B------:R-:W-:-:S04]  /*8460*/  SHF.R.U32.HI R5, RZ, 0x18, R5 ;  /* 0x00000018ff057819 */ /* 0x000fc80000011605 */
[----:B------:R-:W-:-:S07]  /*8470*/  LOP3.LUT R0, R0, 0x80, R5, 0xf8, !PT ;  /* 0x0000008000007812 */ /* 0x000fce00078ef805 */
.L_x_8531:
[----:B------:R-:W-:Y:S05]  /*8480*/  BSYNC.RECONVERGENT B0 ;  /* 0x0000000000007941 */ /* 0x000fea0003800200 */
.L_x_8530:
[----:B------:R0:W-:Y:S01]  /*8490*/  STG.E.U8 desc[UR36][R2.64], R0 ;  /* 0x0000000002007986 */ /* 0x0001e2000c101124 */
[----:B------:R-:W-:Y:S05]  /*84a0*/  BRA `(.L_x_8516) ;  /* 0x0000000400b87947 */ /* 0x000fea0003800000 */
.L_x_8524:
[----:B------:R-:W-:-:S09]  /*84b0*/  UISETP.NE.AND UP0, UPT, UR7, 0x1c, UPT ;  /* 0x0000001c0700788c */ /* 0x000fd2000bf05270 */
[----:B------:R-:W-:Y:S05]  /*84c0*/  BRA.U !UP0, `(.L_x_8533) ;  /* 0x0000000108607547 */ /* 0x000fea000b800000 */
[----:B------:R-:W-:-:S09]  /*84d0*/  UISETP.NE.AND UP0, UPT, UR7, 0x1d, UPT ;  /* 0x0000001d0700788c */ /* 0x000fd2000bf05270 */
[----:B------:R-:W-:Y:S05]  /*84e0*/  BRA.U !UP0, `(.L_x_8534) ;  /* 0x0000000108487547 */ /* 0x000fea000b800000 */
[----:B------:R-:W-:-:S09]  /*84f0*/  UISETP.NE.AND UP0, UPT, UR7, 0x2c, UPT ;  /* 0x0000002c0700788c */ /* 0x000fd2000bf05270 */
[----:B------:R-:W-:Y:S05]  /*8500*/  BRA.U UP0, `(.L_x_8515) ;  /* 0x0000000100bc7547 */ /* 0x000fea000b800000 */
[----:B------:R-:W-:Y:S02]  /*8510*/  HADD2.F32 R19, -RZ, R19.H0_H0 ;  /* 0x20000013ff137230 */ /* 0x000fe40000004100 */
[----:B--2---:R-:W-:-:S03]  /*8520*/  HFMA2 R5, -RZ, RZ, 0, 1.5199184417724609375e-05 ;  /* 0x000000ffff057431 */ /* 0x004fc600000001ff */
        /* <DEDUP_REMOVED lines=14> */
.L_x_8534:
[----:B--2---:R-:W-:-:S06]  /*8610*/  HADD2.F32 R4, -RZ, R19.H0_H0 ;  /* 0x20000013ff047230 */ /* 0x004fcc0000004100 */
[----:B------:R-:W0:Y:S02]  /*8620*/  F2I.U64.TRUNC R4, R4 ;  /* 0x0000000400047311 */ /* 0x000e24000020d800 */
[----:B0-----:R1:W-:Y:S01]  /*8630*/  STG.E.64 desc[UR36][R2.64], R4 ;  /* 0x0000000402007986 */ /* 0x0013e2000c101b24 */
[----:B------:R-:W-:Y:S05]  /*8640*/  BRA `(.L_x_8516) ;  /* 0x0000000400507947 */ /* 0x000fea0003800000 */
.L_x_8533:
[----:B------:R-:W-:-:S06]  /*8650*/  HADD2.F32 R19, -RZ, R19.H0_H0 ;  /* 0x20000013ff137230 */ /* 0x000fcc0000004100 */
[----:B------:R-:W0:Y:S02]  /*8660*/  F2I.FTZ.U32.TRUNC.NTZ R19, R19 ;  /* 0x0000001300137305 */ /* 0x000e24000021f000 */
[----:B0-----:R0:W-:Y:S01]  /*8670*/  STG.E desc[UR36][R2.64], R19 ;  /* 0x0000001302007986 */ /* 0x0011e2000c101924 */
[----:B------:R-:W-:Y:S05]  /*8680*/  BRA `(.L_x_8516) ;  /* 0x0000000400407947 */ /* 0x000fea0003800000 */
.L_x_8523:
        /* <DEDUP_REMOVED lines=8> */
[----:B--2---:R-:W-:-:S05]  /*8710*/  SEL R5, RZ, 0x1, !P0 ;  /* 0x00000001ff057807 */ /* 0x004fca0004000000 */
[----:B------:R0:W-:Y:S01]  /*8720*/  STG.E.U8 desc[UR36][R2.64], R5 ;  /* 0x0000000502007986 */ /* 0x0001e2000c101124 */
[----:B------:R-:W-:Y:S05]  /*8730*/  BRA `(.L_x_8516) ;  /* 0x0000000400147947 */ /* 0x000fea0003800000 */
.L_x_8536:
[----:B------:R-:W-:Y:S01]  /*8740*/  HADD2.F32 R19, -RZ, R19.H0_H0 ;  /* 0x20000013ff137230 */ /* 0x000fe20000004100 */
[----:B------:R-:W-:-:S04]  /*8750*/  CS2R R6, SRZ ;  /* 0x0000000000067805 */ /* 0x000fc8000001ff00 */
[----:B--2---:R-:W-:-:S06]  /*8760*/  FMUL.FTZ R4, R19, 1 ;  /* 0x3f80000013047820 */ /* 0x004fcc0000410000 */
[----:B------:R-:W0:Y:S02]  /*8770*/  F2F.F64.F32 R4, R4 ;  /* 0x0000000400047310 */ /* 0x000e240000201800 */
[----:B0-----:R0:W-:Y:S01]  /*8780*/  STG.E.128 desc[UR36][R2.64], R4 ;  /* 0x0000000402007986 */ /* 0x0011e2000c101d24 */
[----:B------:R-:W-:Y:S05]  /*8790*/  BRA `(.L_x_8516) ;  /* 0x0000000000fc7947 */ /* 0x000fea0003800000 */
.L_x_8535:
[----:B------:R-:W-:-:S09]  /*87a0*/  UISETP.NE.AND UP0, UPT, UR7, 0xf, UPT ;  /* 0x0000000f0700788c */ /* 0x000fd2000bf05270 */
[----:B------:R-:W-:Y:S05]  /*87b0*/  BRA.U !UP0, `(.L_x_8537) ;  /* 0x0000000108e87547 */ /* 0x000fea000b800000 */
[----:B------:R-:W-:-:S09]  /*87c0*/  UISETP.NE.AND UP0, UPT, UR7, 0x17, UPT ;  /* 0x000000170700788c */ /* 0x000fd2000bf05270 */
[----:B------:R-:W-:Y:S05]  /*87d0*/  BRA.U !UP0, `(.L_x_8538) ;  /* 0x0000000108907547 */ /* 0x000fea000b800000 */
[----:B------:R-:W-:-:S09]  /*87e0*/  UISETP.NE.AND UP0, UPT, UR7, 0x18, UPT ;  /* 0x000000180700788c */ /* 0x000fd2000bf05270 */
[----:B------:R-:W-:Y:S05]  /*87f0*/  BRA.U !UP0, `(.L_x_8539) ;  /* 0x0000000108447547 */ /* 0x000fea000b800000 */
.L_x_8515:
[----:B------:R-:W-:Y:S01]  /*8800*/  MOV R0, 0x180 ;  /* 0x0000018000007802 */ /* 0x000fe20000000f00 */
[----:B------:R-:W2:Y:S01]  /*8810*/  LDCU.64 UR4, c[0x4][0x170] ;  /* 0x01002e00ff0477ac */ /* 0x000ea20008000a00 */
[----:B------:R-:W-:Y:S02]  /*8820*/  HFMA2 R13, -RZ, RZ, 0, 0 ;  /* 0x00000000ff0d7431 */ /* 0x000fe400000001ff */
[----:B------:R-:W-:Y:S01]  /*8830*/  IMAD.MOV.U32 R8, RZ, RZ, 0x65 ;  /* 0x00000065ff087424 */ /* 0x000fe200078e00ff */
[----:B------:R0:W1:Y:S01]  /*8840*/  LDC.64 R2, c[0x4][R0] ;  /* 0x0100000000027b82 */ /* 0x0000620000000a00 */
[----:B------:R-:W3:Y:S01]  /*8850*/  LDCU.64 UR6, c[0x4][0x178] ;  /* 0x01002f00ff0677ac */ /* 0x000ee20008000a00 */
[----:B------:R-:W-:Y:S01]  /*8860*/  IMAD.MOV.U32 R12, RZ, RZ, 0x1 ;  /* 0x00000001ff0c7424 */ /* 0x000fe200078e00ff */
[----:B------:R-:W4:Y:S01]  /*8870*/  LDCU.64 UR8, c[0x4][0x70] ;  /* 0x01000e00ff0877ac */ /* 0x000f220008000a00 */
[----:B--2---:R-:W-:Y:S01]  /*8880*/  MOV R4, UR4 ;  /* 0x0000000400047c02 */ /* 0x004fe20008000f00 */
[----:B------:R-:W-:-:S02]  /*8890*/  IMAD.U32 R5, RZ, RZ, UR5 ;  /* 0x00000005ff057e24 */ /* 0x000fc4000f8e00ff */
[----:B---3--:R-:W-:Y:S02]  /*88a0*/  IMAD.U32 R6, RZ, RZ, UR6 ;  /* 0x00000006ff067e24 */ /* 0x008fe4000f8e00ff */
[----:B------:R-:W-:Y:S01]  /*88b0*/  IMAD.U32 R7, RZ, RZ, UR7 ;  /* 0x00000007ff077e24 */ /* 0x000fe2000f8e00ff */
[----:B----4-:R-:W-:Y:S01]  /*88c0*/  MOV R10, UR8 ;  /* 0x00000008000a7c02 */ /* 0x010fe20008000f00 */
[----:B0-----:R-:W-:-:S07]  /*88d0*/  IMAD.U32 R11, RZ, RZ, UR9 ;  /* 0x00000009ff0b7e24 */ /* 0x001fce000f8e00ff */
[----:B------:R-:W-:-:S07]  /*88e0*/  LEPC R20, `(.L_x_8540) ;  /* 0x000000001014794e */ /* 0x000fce0000000000 */
[----:B-1----:R-:W-:Y:S05]  /*88f0*/  CALL.ABS.NOINC R2 ;  /* 0x0000000002007343 */ /* 0x002fea0003c00000 */
.L_x_8540:
[----:B------:R-:W-:Y:S05]  /*8900*/  BRA `(.L_x_8516) ;  /* 0x0000000000a07947 */ /* 0x000fea0003800000 */
.L_x_8539:
[----:B------:R-:W-:Y:S01]  /*8910*/  HADD2.F32 R19, -RZ, R19.H0_H0 ;  /* 0x20000013ff137230 */ /* 0x000fe20000004100 */
[----:B------:R-:W-:Y:S01]  /*8920*/  BSSY.RECONVERGENT B0, `(.L_x_8541) ;  /* 0x000000c000007945 */ /* 0x000fe20003800200 */
[----:B------:R-:W-:-:S03]  /*8930*/  IMAD.MOV.U32 R0, RZ, RZ, 0x7f ;  /* 0x0000007fff007424 */ /* 0x000fc600078e00ff */
[----:B--2---:R-:W-:Y:S02]  /*8940*/  LOP3.LUT R4, R19, 0x7fffffff, RZ, 0xc0, !PT ;  /* 0x7fffffff13047812 */ /* 0x004fe400078ec0ff */
        /* <DEDUP_REMOVED lines=9> */
.L_x_8542:
[----:B------:R-:W-:Y:S05]  /*89e0*/  BSYNC.RECONVERGENT B0 ;  /* 0x0000000000007941 */ /* 0x000fea0003800200 */
.L_x_8541:
[----:B------:R-:W-:-:S05]  /*89f0*/  LOP3.LUT R5, R0, 0x80, R5, 0xf8, !PT ;  /* 0x0000008000057812 */ /* 0x000fca00078ef805 */
[----:B------:R0:W-:Y:S01]  /*8a00*/  STG.E.U8 desc[UR36][R2.64], R5 ;  /* 0x0000000502007986 */ /* 0x0001e2000c101124 */
[----:B------:R-:W-:Y:S05]  /*8a10*/  BRA `(.L_x_8516) ;  /* 0x00000000005c7947 */ /* 0x000fea0003800000 */
.L_x_8538:
[----:B--2---:R-:W-:Y:S01]  /*8a20*/  HADD2.F32 R5, -RZ, R19.H0_H0 ;  /* 0x20000013ff057230 */ /* 0x004fe20000004100 */
        /* <DEDUP_REMOVED lines=11> */
.L_x_8544:
[----:B------:R-:W-:Y:S01]  /*8ae0*/  IMAD.MOV.U32 R0, RZ, RZ, 0x7f ;  /* 0x0000007fff007424 */ /* 0x000fe200078e00ff */
[----:B------:R-:W-:-:S04]  /*8af0*/  ISETP.GT.U32.AND P0, PT, R4, 0x7f800000, PT ;  /* 0x7f8000000400780c */ /* 0x000fc80003f04070 */
[----:B------:R-:W-:-:S09]  /*8b00*/  SEL R0, R0, 0x7c, P0 ;  /* 0x0000007c00007807 */ /* 0x000fd20000000000 */
.L_x_8545:
[----:B------:R-:W-:Y:S05]  /*8b10*/  BSYNC.RECONVERGENT B0 ;  /* 0x0000000000007941 */ /* 0x000fea0003800200 */
.L_x_8543:
[----:B------:R-:W-:-:S04]  /*8b20*/  SHF.R.U32.HI R5, RZ, 0x18, R5 ;  /* 0x00000018ff057819 */ /* 0x000fc80000011605 */
[----:B------:R-:W-:-:S05]  /*8b30*/  LOP3.LUT R5, R0, 0x80, R5, 0xf8, !PT ;  /* 0x0000008000057812 */ /* 0x000fca00078ef805 */
[----:B------:R0:W-:Y:S01]  /*8b40*/  STG.E.U8 desc[UR36][R2.64], R5 ;  /* 0x0000000502007986 */ /* 0x0001e2000c101124 */
[----:B------:R-:W-:Y:S05]  /*8b50*/  BRA `(.L_x_8516) ;  /* 0x00000000000c7947 */ /* 0x000fea0003800000 */
.L_x_8537:
[----:B------:R-:W-:-:S05]  /*8b60*/  HADD2.F32 R0, -RZ, R19.H0_H0 ;  /* 0x20000013ff007230 */ /* 0x000fca0000004100 */
[----:B------:R-:W-:-:S05]  /*8b70*/  F2FP.BF16.F32.PACK_AB R0, RZ, R0 ;  /* 0x00000000ff00723e */ /* 0x000fca00000010ff */
[----:B------:R0:W-:Y:S02]  /*8b80*/  STG.E.U16 desc[UR36][R2.64], R0 ;  /* 0x0000000002007986 */ /* 0x0001e4000c101524 */
.L_x_8516:
[----:B------:R-:W-:-:S07]  /*8b90*/  VIADD R17, R17, 0x80 ;  /* 0x0000008011117836 */ /* 0x000fce0000000000 */
.L_x_8443:
[----:B------:R-:W-:Y:S05]  /*8ba0*/  BSYNC.RECONVERGENT B6 ;  /* 0x0000000000067941 */ /* 0x000fea0003800200 */
.L_x_8442:
[----:B------:R-:W5:Y:S01]  /*8bb0*/  LDCU UR4, c[0x0][0x380] ;  /* 0x00007000ff0477ac */ /* 0x000f620008000800 */
[----:B------:R-:W-:Y:S01]  /*8bc0*/  BSSY.RECONVERGENT B6, `(.L_x_8546) ;  /* 0x0000454000067945 */ /* 0x000fe20003800200 */
[----:B-----5:R-:W-:-:S13]  /*8bd0*/  ISETP.GE.AND P0, PT, R17, UR4, PT ;  /* 0x0000000411007c0c */ /* 0x020fda000bf06270 */
[----:B------:R-:W-:Y:S05]  /*8be0*/  @P0 BRA `(.L_x_8547) ;  /* 0x0000004400440947 */ /* 0x000fea0003800000 */
[----:B------:R-:W5:Y:S01]  /*8bf0*/  LDCU UR4, c[0x0][0x388] ;  /* 0x00007100ff0477ac */ /* 0x000f620008000800 */
[----:B------:R-:W-:Y:S01]  /*8c00*/  MOV R18, RZ ;  /* 0x000000ff00127202 */ /* 0x000fe20000000f00 */
[----:B0---4-:R-:W-:Y:S02]  /*8c10*/  IMAD.MOV.U32 R0, RZ, RZ, RZ ;  /* 0x000000ffff007224 */ /* 0x011fe400078e00ff */
[----:B------:R-:W-:Y:S01]  /*8c20*/  IMAD.MOV.U32 R16, RZ, RZ, RZ ;  /* 0x000000ffff107224 */ /* 0x000fe200078e00ff */
[----:B-----5:R-:W-:-:S09]  /*8c30*/  UISETP.NE.AND UP0, UPT, UR4, URZ, UPT ;  /* 0x000000ff0400728c */ /* 0x020fd2000bf05270 */
[----:B------:R-:W-:Y:S05]  /*8c40*/  BRA.U !UP0, `(.L_x_8548) ;  /* 0x0000001508707547 */ /* 0x000fea000b800000 */
[----:B------:R-:W1:Y:S01]  /*8c50*/  LDCU.64 UR4, c[0x0][0x390] ;  /* 0x00007200ff0477ac */ /* 0x000e620008000a00 */
[----:B------:R-:W-:Y:S01]  /*8c60*/  IMAD.MOV.U32 R16, RZ, RZ, RZ ;  /* 0x000000ffff107224 */ /* 0x000fe200078e00ff */
[----:B------:R-:W0:Y:S01]  /*8c70*/  LDCU UR6, c[0x0][0x38c] ;  /* 0x00007180ff0677ac */ /* 0x000e220008000800 */
[----:B------:R-:W4:Y:S01]  /*8c80*/  LDCU.64 UR8, c[0x0][0x4b8] ;  /* 0x00009700ff0877ac */ /* 0x000f220008000a00 */
[----:B------:R-:W-:Y:S01]  /*8c90*/  UISETP.NE.AND UP0, UPT, UR39, URZ, UPT ;  /* 0x000000ff2700728c */ /* 0x000fe2000bf05270 */
[----:B-1-3--:R-:W-:Y:S01]  /*8ca0*/  IMAD.HI.U32 R2, R17, UR4, R16 ;  /* 0x0000000411027c27 */ /* 0x00afe2000f8e0010 */
[----:B------:R-:W1:Y:S04]  /*8cb0*/  LDCU UR4, c[0x0][0x4c0] ;  /* 0x00009800ff0477ac */ /* 0x000e680008000800 */
[----:B------:R-:W-:-:S04]  /*8cc0*/  SHF.R.U32.HI R3, RZ, UR5, R2 ;  /* 0x00000005ff037c19 */ /* 0x000fc80008011602 */
[----:B------:R-:W-:-:S05]  /*8cd0*/  IADD3 R18, PT, PT, -R3, RZ, RZ ;  /* 0x000000ff03127210 */ /* 0x000fca0007ffe1ff */
[----:B0-----:R-:W-:-:S04]  /*8ce0*/  IMAD R18, R18, UR6, R17 ;  /* 0x0000000612127c24 */ /* 0x001fc8000f8e0211 */
[C---:B----4-:R-:W-:Y:S02]  /*8cf0*/  IMAD R16, R18.reuse, UR8, RZ ;  /* 0x0000000812107c24 */ /* 0x050fe4000f8e02ff */
[C---:B------:R-:W-:Y:S02]  /*8d00*/  IMAD R0, R18.reuse, UR9, RZ ;  /* 0x0000000912007c24 */ /* 0x040fe4000f8e02ff */
[----:B-1----:R-:W-:Y:S01]  /*8d10*/  IMAD R18, R18, UR4, RZ ;  /* 0x0000000412127c24 */ /* 0x002fe2000f8e02ff */
[----:B------:R-:W-:Y:S06]  /*8d20*/  BRA.U !UP0, `(.L_x_8548) ;  /* 0x0000001508387547 */ /* 0x000fec000b800000 */
[----:B------:R-:W2:Y:S01]  /*8d30*/  LDCU.64 UR6, c[0x0][0x398] ;  /* 0x00007300ff0677ac */ /* 0x000ea20008000a00 */
[----:B------:R-:W-:Y:S01]  /*8d40*/  IMAD.MOV.U32 R2, RZ, RZ, RZ ;  /* 0x000000ffff027224 */ /* 0x000fe200078e00ff */
[----:B------:R-:W0:Y:S01]  /*8d50*/  LDCU UR4, c[0x0][0x3a0] ;  /* 0x00007400ff0477ac */ /* 0x000e220008000800 */
[----:B------:R-:W1:Y:S01]  /*8d60*/  LDCU UR5, c[0x0][0x4c4] ;  /* 0x00009880ff0577ac */ /* 0x000e620008000800 */
[----:B------:R-:W3:Y:S01]  /*8d70*/  LDCU.64 UR8, c[0x0][0x4c8] ;  /* 0x00009900ff0877ac */ /* 0x000ee20008000a00 */
[----:B------:R-:W-:Y:S01]  /*8d80*/  UISETP.NE.AND UP0, UPT, UR38, 0x2, UPT ;  /* 0x000000022600788c */ /* 0x000fe2000bf05270 */
[----:B--2---:R-:W-:-:S05]  /*8d90*/  IMAD.HI.U32 R4, R3, UR7, R2 ;  /* 0x0000000703047c27 */ /* 0x004fca000f8e0002 */
        /* <DEDUP_REMOVED lines=326> */
[----:B0-----:R-:W-:-:S07]  /*a200*/  IMAD R18, R5, UR4, R18 ;  /* 0x0000000405127c24 */ /* 0x001fce000f8e0212 */
.L_x_8548:
[----:B------:R-:W1:Y:S01]  /*a210*/  LDCU.64 UR6, c[0x0][0x5f0] ;  /* 0x0000be00ff0677ac */ /* 0x000e620008000a00 */
[----:B------:R-:W-:-:S04]  /*a220*/  UPRMT UR4, UR40, 0x7771, URZ ;  /* 0x0000777128047896 */ /* 0x000fc800080000ff */
[----:B------:R-:W-:Y:S01]  /*a230*/  UISETP.GT.AND UP0, UPT, UR4, 0x9, UPT ;  /* 0x000000090400788c */ /* 0x000fe2000bf04270 */
[----:B-1-3--:R-:W-:-:S05]  /*a240*/  IADD3 R2, P0, PT, R0, UR6, RZ ;  /* 0x0000000600027c10 */ /* 0x00afca000ff1e0ff */
        /* <DEDUP_REMOVED lines=15> */
.L_x_8552:
[----:B------:R-:W3:Y:S02]  /*a340*/  LDG.E.U8 R2, desc[UR36][R2.64] ;  /* 0x0000002402027981 */ /* 0x000ee4000c1e1100 */
[----:B---3--:R-:W-:-:S04]  /*a350*/  I2FP.F32.U32 R0, R2 ;  /* 0x0000000200007245 */ /* 0x008fc80000201000 */
[----:B------:R-:W-:-:S04]  /*a360*/  F2FP.F16.F32.PACK_AB R0, RZ, R0 ;  /* 0x00000000ff00723e */ /* 0x000fc800000000ff */
[----:B------:R-:W-:Y:S01]  /*a370*/  PRMT R19, R0, 0x7610, R19 ;  /* 0x0000761000137816 */ /* 0x000fe20000000013 */
[----:B------:R-:W-:Y:S06]  /*a380*/  BRA `(.L_x_8554) ;  /* 0x0000000c00d47947 */ /* 0x000fec0003800000 */
.L_x_8551:
        /* <DEDUP_REMOVED lines=11> */
.L_x_8556:
[----:B------:R-:W3:Y:S02]  /*a440*/  LDG.E R2, desc[UR36][R2.64] ;  /* 0x0000002402027981 */ /* 0x000ee4000c1e1900 */
[----:B---3--:R-:W-:-:S04]  /*a450*/  I2FP.F32.S32 R0, R2 ;  /* 0x0000000200007245 */ /* 0x008fc80000201400 */
[----:B------:R-:W-:-:S04]  /*a460*/  F2FP.F16.F32.PACK_AB R0, RZ, R0 ;  /* 0x00000000ff00723e */ /* 0x000fc800000000ff */
[----:B------:R-:W-:Y:S01]  /*a470*/  PRMT R19, R0, 0x7610, R19 ;  /* 0x0000761000137816 */ /* 0x000fe20000000013 */
[----:B------:R-:W-:Y:S06]  /*a480*/  BRA `(.L_x_8554) ;  /* 0x0000000c00947947 */ /* 0x000fec0003800000 */
.L_x_8555:
[----:B------:R-:W3:Y:S02]  /*a490*/  LDG.E.U16 R2, desc[UR36][R2.64] ;  /* 0x0000002402027981 */ /* 0x000ee4000c1e1500 */
[----:B---3--:R-:W0:Y:S02]  /*a4a0*/  I2F.S16 R0, R2 ;  /* 0x0000000200007306 */ /* 0x008e240000101400 */
[----:B0-----:R-:W-:-:S04]  /*a4b0*/  F2FP.F16.F32.PACK_AB R0, RZ, R0 ;  /* 0x00000000ff00723e */ /* 0x001fc800000000ff */
[----:B------:R-:W-:Y:S01]  /*a4c0*/  PRMT R19, R0, 0x7610, R19 ;  /* 0x0000761000137816 */ /* 0x000fe20000000013 */
[----:B------:R-:W-:Y:S06]  /*a4d0*/  BRA `(.L_x_8554) ;  /* 0x0000000c00807947 */ /* 0x000fec0003800000 */
.L_x_8550:
        /* <DEDUP_REMOVED lines=9> */
.L_x_8558:
[----:B------:R1:W5:Y:S01]  /*a570*/  LDG.E.U16 R19, desc[UR36][R2.64] ;  /* 0x0000002402137981 */ /* 0x000362000c1e1500 */
[----:B------:R-:W-:Y:S05]  /*a580*/  BRA `(.L_x_8554) ;  /* 0x0000000c00547947 */ /* 0x000fea0003800000 */
.L_x_8557:
        /* <DEDUP_REMOVED lines=9> */
.L_x_8560:
[----:B------:R0:W5:Y:S01]  /*a620*/  LDG.E.U16 R19, desc[UR36][R2.64] ;  /* 0x0000002402137981 */ /* 0x000162000c1e1500 */
[----:B------:R-:W-:Y:S05]  /*a630*/  BRA `(.L_x_8554) ;  /* 0x0000000c00287947 */ /* 0x000fea0003800000 */
.L_x_8559:
        /* <DEDUP_REMOVED lines=13> */
.L_x_8549:
        /* <DEDUP_REMOVED lines=14> */
.L_x_8563:
        /* <DEDUP_REMOVED lines=13> */
.L_x_8562:
        /* <DEDUP_REMOVED lines=9> */
[C---:B--2---:R-:W-:Y:S02]  /*a950*/  LOP3.LUT R4, R0.reuse, 0x7f000000, RZ, 0xc0, !PT ;  /* 0x7f00000000047812 */ /* 0x044fe400078ec0ff */
        /* <DEDUP_REMOVED lines=14> */
[----:B------:R-:W-:-:S04]  /*aa40*/  F2FP.F16.F32.PACK_AB R5, RZ, R5 ;  /* 0x00000005ff05723e */ /* 0x000fc800000000ff */
[----:B------:R-:W-:Y:S01]  /*aa50*/  PRMT R19, R5, 0x7610, R19 ;  /* 0x0000761005137816 */ /* 0x000fe20000000013 */
[----:B------:R-:W-:Y:S06]  /*aa60*/  BRA `(.L_x_8554) ;  /* 0x00000008001c7947 */ /* 0x000fec0003800000 */
.L_x_8565:
[----:B------:R-:W3:Y:S02]  /*aa70*/  LDG.E.U8 R2, desc[UR36][R2.64] ;  /* 0x0000002402027981 */ /* 0x000ee4000c1e1100 */
[C---:B---3--:R-:W-:Y:S02]  /*aa80*/  IMAD.SHL.U32 R0, R2.reuse, 0x2000000, RZ ;  /* 0x0200000002007824 */ /* 0x048fe400078e00ff */
[----:B--2---:R-:W-:-:S03]  /*aa90*/  IMAD.SHL.U32 R5, R2, 0x100, RZ ;  /* 0x0000010002057824 */ /* 0x004fc600078e00ff */
        /* <DEDUP_REMOVED lines=11> */
.L_x_8564:
[----:B------:R-:W3:Y:S02]  /*ab50*/  LDG.E.U16 R0, desc[UR36][R2.64] ;  /* 0x0000002402007981 */ /* 0x000ee4000c1e1500 */
[----:B---3--:R-:W-:-:S05]  /*ab60*/  IMAD.U32 R0, R0, 0x10000, RZ ;  /* 0x0001000000007824 */ /* 0x008fca00078e00ff */
[----:B------:R-:W-:-:S04]  /*ab70*/  F2FP.F16.F32.PACK_AB R0, RZ, R0 ;  /* 0x00000000ff00723e */ /* 0x000fc800000000ff */
[----:B------:R-:W-:Y:S01]  /*ab80*/  PRMT R19, R0, 0x7610, R19 ;  /* 0x0000761000137816 */ /* 0x000fe20000000013 */
[----:B------:R-:W-:Y:S06]  /*ab90*/  BRA `(.L_x_8554) ;  /* 0x0000000400d07947 */ /* 0x000fec0003800000 */
.L_x_8561:
        /* <DEDUP_REMOVED lines=13> */
.L_x_8568:
[----:B------:R-:W3:Y:S01]  /*ac70*/  LDG.E.U8 R3, desc[UR36][R2.64] ;  /* 0x0000002402037981 */ /* 0x000ee2000c1e1100 */
[----:B------:R-:W-:Y:S01]  /*ac80*/  BSSY.RECONVERGENT B0, `(.L_x_8569) ;  /* 0x0000018000007945 */ /* 0x000fe20003800200 */
[----:B------:R-:W-:Y:S02]  /*ac90*/  MOV R0, RZ ;  /* 0x000000ff00007202 */ /* 0x000fe40000000f00 */
        /* <DEDUP_REMOVED lines=15> */
[----:B--2---:R-:W-:-:S05]  /*ad90*/  VIADD R5, R3, 0xffffffe4 ;  /* 0xffffffe403057836 */ /* 0x004fca0000000000 */
[----:B------:R-:W-:-:S04]  /*ada0*/  SHF.L.U32 R5, R0, R5, RZ ;  /* 0x0000000500057219 */ /* 0x000fc800000006ff */
[----:B------:R-:W-:-:S07]  /*adb0*/  LOP3.LUT R0, R5, 0x7, RZ, 0xc0, !PT ;  /* 0x0000000705007812 */ /* 0x000fce00078ec0ff */
.L_x_8572:
[----:B------:R-:W-:Y:S05]  /*adc0*/  BSYNC.RECONVERGENT B1 ;  /* 0x0000000000017941 */ /* 0x000fea0003800200 */
.L_x_8571:
[----:B------:R-:W-:Y:S02]  /*add0*/  SHF.L.U32 R0, R0, 0x14, RZ ;  /* 0x0000001400007819 */ /* 0x000fe400000006ff */
[----:B------:R-:W-:-:S04]  /*ade0*/  LEA R2, R2, 0x3b800000, 0x17 ;  /* 0x3b80000002027811 */ /* 0x000fc800078eb8ff */
[----:B------:R-:W-:-:S07]  /*adf0*/  LOP3.LUT R0, R2, R0, R7, 0xfe, !PT ;  /* 0x0000000002007212 */ /* 0x000fce00078efe07 */
.L_x_8570:
[----:B------:R-:W-:Y:S05]  /*ae00*/  BSYNC.RECONVERGENT B0 ;  /* 0x0000000000007941 */ /* 0x000fea0003800200 */
.L_x_8569:
[----:B------:R-:W-:-:S04]  /*ae10*/  F2FP.F16.F32.PACK_AB R0, RZ, R0 ;  /* 0x00000000ff00723e */ /* 0x000fc800000000ff */
[----:B------:R-:W-:Y:S01]  /*ae20*/  PRMT R19, R0, 0x7610, R19 ;  /* 0x0000761000137816 */ /* 0x000fe20000000013 */
[----:B------:R-:W-:Y:S06]  /*ae30*/  BRA `(.L_x_8554) ;  /* 0x0000000400287947 */ /* 0x000fec0003800000 */
.L_x_8567:
[----:B------:R-:W3:Y:S01]  /*ae40*/  LDG.E.U8 R3, desc[UR36][R2.64] ;  /* 0x0000002402037981 */ /* 0x000ee2000c1e1100 */
[----:B------:R-:W-:Y:S01]  /*ae50*/  BSSY.RECONVERGENT B0, `(.L_x_8573) ;  /* 0x0000018000007945 */ /* 0x000fe20003800200 */
[----:B------:R-:W-:Y:S01]  /*ae60*/  IMAD.MOV.U32 R0, RZ, RZ, RZ ;  /* 0x000000ffff007224 */ /* 0x000fe200078e00ff */
        /* <DEDUP_REMOVED lines=14> */
[----:B--2---:R-:W-:Y:S02]  /*af50*/  IADD3 R5, PT, PT, R3, -0x1d, RZ ;  /* 0xffffffe303057810 */ /* 0x004fe40007ffe0ff */
[----:B------:R-:W-:Y:S02]  /*af60*/  IADD3 R2, PT, PT, R2, 0x1e, -R3 ;  /* 0x0000001e02027810 */ /* 0x000fe40007ffe803 */
[----:B------:R-:W-:-:S04]  /*af70*/  SHF.L.U32 R5, R0, R5, RZ ;  /* 0x0000000500057219 */ /* 0x000fc800000006ff */
[----:B------:R-:W-:-:S07]  /*af80*/  LOP3.LUT R0, R5, 0x3, RZ, 0xc0, !PT ;  /* 0x0000000305007812 */ /* 0x000fce00078ec0ff */
.L_x_8576:
[----:B------:R-:W-:Y:S05]  /*af90*/  BSYNC.RECONVERGENT B1 ;  /* 0x0000000000017941 */ /* 0x000fea0003800200 */
.L_x_8575:
[----:B------:R-:W-:Y:S01]  /*afa0*/  IMAD.SHL.U32 R0, R0, 0x200000, RZ ;  /* 0x0020000000007824 */ /* 0x000fe200078e00ff */
[----:B------:R-:W-:-:S04]  /*afb0*/  LEA R2, R2, 0x37800000, 0x17 ;  /* 0x3780000002027811 */ /* 0x000fc800078eb8ff */
[----:B------:R-:W-:-:S07]  /*afc0*/  LOP3.LUT R0, R2, R0, R7, 0xfe, !PT ;  /* 0x0000000002007212 */ /* 0x000fce00078efe07 */
.L_x_8574:
[----:B------:R-:W-:Y:S05]  /*afd0*/  BSYNC.RECONVERGENT B0 ;  /* 0x0000000000007941 */ /* 0x000fea0003800200 */
.L_x_8573:
[----:B------:R-:W-:-:S04]  /*afe0*/  F2FP.F16.F32.PACK_AB R0, RZ, R0 ;  /* 0x00000000ff00723e */ /* 0x000fc800000000ff */
[----:B------:R-:W-:Y:S01]  /*aff0*/  PRMT R19, R0, 0x7610, R19 ;  /* 0x0000761000137816 */ /* 0x000fe20000000013 */
[----:B------:R-:W-:Y:S06]  /*b000*/  BRA `(.L_x_8554) ;  /* 0x0000000000b47947 */ /* 0x000fec0003800000 */
.L_x_8566:
        /* <DEDUP_REMOVED lines=12> */
[----:B------:R-:W-:Y:S01]  /*b0d0*/  @!P0 IMAD.MOV.U32 R0, RZ, RZ, 0x7f800001 ;  /* 0x7f800001ff008424 */ /* 0x000fe200078e00ff */
[----:B------:R-:W-:-:S07]  /*b0e0*/  @P0 SHF.L.U32 R0, R2, 0x17, RZ ;  /* 0x0000001702000819 */ /* 0x000fce00000006ff */
.L_x_8580:
[----:B------:R-:W-:Y:S05]  /*b0f0*/  BSYNC.RECONVERGENT B0 ;  /* 0x0000000000007941 */ /* 0x000fea0003800200 */
.L_x_8579:
[----:B------:R-:W-:-:S04]  /*b100*/  F2FP.F16.F32.PACK_AB R0, RZ, R0 ;  /* 0x00000000ff00723e */ /* 0x000fc800000000ff */
[----:B------:R-:W-:Y:S01]  /*b110*/  PRMT R19, R0, 0x7610, R19 ;  /* 0x0000761000137816 */ /* 0x000fe20000000013 */
[----:B------:R-:W-:Y:S06]  /*b120*/  BRA `(.L_x_8554) ;  /* 0x00000000006c7947 */ /* 0x000fec0003800000 */
.L_x_8553:
[----:B------:R-:W-:Y:S01]  /*b130*/  MOV R2, 0x180 ;  /* 0x0000018000027802 */ /* 0x000fe20000000f00 */
[----:B------:R-:W2:Y:S01]  /*b140*/  LDCU.64 UR4, c[0x4][0x170] ;  /* 0x01002e00ff0477ac */ /* 0x000ea20008000a00 */
[----:B------:R-:W-:Y:S02]  /*b150*/  HFMA2 R12, -RZ, RZ, 0, 5.9604644775390625e-08 ;  /* 0x00000001ff0c7431 */ /* 0x000fe400000001ff */
[----:B------:R-:W-:Y:S01]  /*b160*/  IMAD.MOV.U32 R8, RZ, RZ, 0x4e ;  /* 0x0000004eff087424 */ /* 0x000fe200078e00ff */
[----:B------:R-:W0:Y:S01]  /*b170*/  LDCU.64 UR6, c[0x4][0x178] ;  /* 0x01002f00ff0677ac */ /* 0x000e220008000a00 */
[----:B------:R-:W1:Y:S01]  /*b180*/  LDC.64 R2, c[0x4][R2] ;  /* 0x0100000002027b82 */ /* 0x000e620000000a00 */
[----:B------:R-:W-:Y:S01]  /*b190*/  IMAD.MOV.U32 R13, RZ, RZ, RZ ;  /* 0x000000ffff0d7224 */ /* 0x000fe200078e00ff */
[----:B------:R-:W3:Y:S01]  /*b1a0*/  LDCU.64 UR8, c[0x4][0x68] ;  /* 0x01000d00ff0877ac */ /* 0x000ee20008000a00 */
[----:B--2---:R-:W-:Y:S02]  /*b1b0*/  IMAD.U32 R4, RZ, RZ, UR4 ;  /* 0x00000004ff047e24 */ /* 0x004fe4000f8e00ff */
[----:B------:R-:W-:-:S02]  /*b1c0*/  IMAD.U32 R5, RZ, RZ, UR5 ;  /* 0x00000005ff057e24 */ /* 0x000fc4000f8e00ff */
[----:B0-----:R-:W-:Y:S01]  /*b1d0*/  IMAD.U32 R6, RZ, RZ, UR6 ;  /* 0x00000006ff067e24 */ /* 0x001fe2000f8e00ff */
[----:B------:R-:W-:Y:S01]  /*b1e0*/  MOV R7, UR7 ;  /* 0x0000000700077c02 */ /* 0x000fe20008000f00 */
[----:B---3--:R-:W-:Y:S02]  /*b1f0*/  IMAD.U32 R10, RZ, RZ, UR8 ;  /* 0x00000008ff0a7e24 */ /* 0x008fe4000f8e00ff */
[----:B------:R-:W-:-:S07]  /*b200*/  IMAD.U32 R11, RZ, RZ, UR9 ;  /* 0x00000009ff0b7e24 */ /* 0x000fce000f8e00ff */
[----:B------:R-:W-:-:S07]  /*b210*/  LEPC R20, `(.L_x_8581) ;  /* 0x000000001014794e */ /* 0x000fce0000000000 */
[----:B-1----:R-:W-:Y:S05]  /*b220*/  CALL.ABS.NOINC R2 ;  /* 0x0000000002007343 */ /* 0x002fea0003c00000 */
.L_x_8581:
[----:B------:R-:W-:Y:S01]  /*b230*/  PRMT R19, RZ, 0x7610, R19 ;  /* 0x00007610ff137816 */ /* 0x000fe20000000013 */
[----:B------:R-:W-:Y:S06]  /*b240*/  BRA `(.L_x_8554) ;  /* 0x0000000000247947 */ /* 0x000fec0003800000 */
.L_x_8578:
[----:B------:R-:W3:Y:S02]  /*b250*/  LDG.E.64 R2, desc[UR36][R2.64] ;  /* 0x0000002402027981 */ /* 0x000ee4000c1e1b00 */
[----:B---3--:R-:W0:Y:S02]  /*b260*/  I2F.U64 R0, R2 ;  /* 0x0000000200007312 */ /* 0x008e240000301000 */
[----:B0-----:R-:W-:-:S04]  /*b270*/  F2FP.F16.F32.PACK_AB R0, RZ, R0 ;  /* 0x00000000ff00723e */ /* 0x001fc800000000ff */
[----:B------:R-:W-:Y:S01]  /*b280*/  PRMT R19, R0, 0x7610, R19 ;  /* 0x0000761000137816 */ /* 0x000fe20000000013 */
[----:B------:R-:W-:Y:S06]  /*b290*/  BRA `(.L_x_8554) ;  /* 0x0000000000107947 */ /* 0x000fec0003800000 */
.L_x_8577:
[----:B------:R-:W3:Y:S02]  /*b2a0*/  LDG.E R2, desc[UR36][R2.64] ;  /* 0x0000002402027981 */ /* 0x000ee4000c1e1900 */
[----:B---3--:R-:W-:-:S04]  /*b2b0*/  I2FP.F32.U32 R0, R2 ;  /* 0x0000000200007245 */ /* 0x008fc80000201000 */
[----:B------:R-:W-:-:S04]  /*b2c0*/  F2FP.F16.F32.PACK_AB R0, RZ, R0 ;  /* 0x00000000ff00723e */ /* 0x000fc800000000ff */
[----:B------:R-:W-:-:S07]  /*b2d0*/  PRMT R19, R0, 0x7610, R19 ;  /* 0x0000761000137816 */ /* 0x000fce0000000013 */
.L_x_8554:
        /* <DEDUP_REMOVED lines=16> */
.L_x_8585:
[----:B------:R3:W5:Y:S01]  /*b3e0*/  LDG.E.U8 R0, desc[UR36][R4.64] ;  /* 0x0000002404007981 */ /* 0x000762000c1e1100 */
[----:B------:R-:W-:Y:S05]  /*b3f0*/  BRA `(.L_x_8587) ;  /* 0x0000000c005c7947 */ /* 0x000fea0003800000 */
.L_x_8584:
        /* <DEDUP_REMOVED lines=8> */
.L_x_8589:
[----:B------:R2:W5:Y:S01]  /*b480*/  LDG.E.U8 R0, desc[UR36][R4.64] ;  /* 0x0000002404007981 */ /* 0x000562000c1e1100 */
[----:B------:R-:W-:Y:S05]  /*b490*/  BRA `(.L_x_8587) ;  /* 0x0000000c00347947 */ /* 0x000fea0003800000 */
.L_x_8588:
[----:B------:R4:W5:Y:S01]  /*b4a0*/  LDG.E.U16 R0, desc[UR36][R4.64] ;  /* 0x0000002404007981 */ /* 0x000962000c1e1500 */
[----:B------:R-:W-:Y:S05]  /*b4b0*/  BRA `(.L_x_8587) ;  /* 0x0000000c002c7947 */ /* 0x000fea0003800000 */
.L_x_8583:
        /* <DEDUP_REMOVED lines=10> */
.L_x_8591:
[----:B01----:R-:W2:Y:S02]  /*b560*/  LDG.E.U16 R2, desc[UR36][R4.64] ;  /* 0x0000002404027981 */ /* 0x003ea4000c1e1500 */
[----:B--2---:R-:W-:-:S06]  /*b570*/  HADD2.F32 R2, -RZ, R2.H0_H0 ;  /* 0x20000002ff027230 */ /* 0x004fcc0000004100 */
[----:B------:R-:W0:Y:S02]  /*b580*/  F2I.S64.TRUNC R2, R2 ;  /* 0x0000000200027311 */ /* 0x000e24000020d900 */
[----:B0-----:R-:W-:Y:S01]  /*b590*/  PRMT R0, R2, 0x7610, R0 ;  /* 0x0000761002007816 */ /* 0x001fe20000000000 */
[----:B------:R-:W-:Y:S06]  /*b5a0*/  BRA `(.L_x_8587) ;  /* 0x0000000800f07947 */ /* 0x000fec0003800000 */
.L_x_8590:
        /* <DEDUP_REMOVED lines=10> */
.L_x_8593:
[----:B------:R-:W0:Y:S02]  /*b650*/  LDG.E.U16 R4, desc[UR36][R4.64] ;  /* 0x0000002404047981 */ /* 0x000e24000c1e1500 */
[----:B01----:R-:W-:-:S06]  /*b660*/  HADD2.F32 R2, -RZ, R4.H0_H0 ;  /* 0x20000004ff027230 */ /* 0x003fcc0000004100 */
[----:B------:R-:W0:Y:S02]  /*b670*/  F2I.S64.TRUNC R2, R2 ;  /* 0x0000000200027311 */ /* 0x000e24000020d900 */
[----:B0-----:R-:W-:Y:S01]  /*b680*/  PRMT R0, R2, 0x7610, R0 ;  /* 0x0000761002007816 */ /* 0x001fe20000000000 */
[----:B------:R-:W-:Y:S06]  /*b690*/  BRA `(.L_x_8587) ;  /* 0x0000000800b47947 */ /* 0x000fec0003800000 */
.L_x_8592:
[----:B01----:R-:W2:Y:S02]  /*b6a0*/  LDG.E.64 R2, desc[UR36][R4.64] ;  /* 0x0000002404027981 */ /* 0x003ea4000c1e1b00 */
[----:B--2---:R-:W0:Y:S02]  /*b6b0*/  F2I.S64.F64.TRUNC R2, R2 ;  /* 0x0000000200027311 */ /* 0x004e24000030d900 */
[----:B0-----:R-:W-:Y:S01]  /*b6c0*/  PRMT R0, R2, 0x7610, R0 ;  /* 0x0000761002007816 */ /* 0x001fe20000000000 */
[----:B------:R-:W-:Y:S06]  /*b6d0*/  BRA `(.L_x_8587) ;  /* 0x0000000800a47947 */ /* 0x000fec0003800000 */
.L_x_8582:
        /* <DEDUP_REMOVED lines=12> */
.L_x_8596:
[----:B------:R-:W0:Y:S02]  /*b7a0*/  LDG.E.64 R4, desc[UR36][R4.64] ;  /* 0x0000002404047981 */ /* 0x000e24000c1e1b00 */
[----:B01----:R-:W0:Y:S02]  /*b7b0*/  F2I.S64.F64.TRUNC R2, R4 ;  /* 0x0000000400027311 */ /* 0x003e24000030d900 */
[----:B0-----:R-:W-:Y:S01]  /*b7c0*/  PRMT R0, R2, 0x7610, R0 ;  /* 0x0000761002007816 */ /* 0x001fe20000000000 */
[----:B------:R-:W-:Y:S06]  /*b7d0*/  BRA `(.L_x_8587) ;  /* 0x0000000800647947 */ /* 0x000fec0003800000 */
.L_x_8595:
        /* <DEDUP_REMOVED lines=9> */
[C---:B01----:R-:W-:Y:S02]  /*b870*/  LOP3.LUT R2, R0.reuse, 0x7f000000, RZ, 0xc0, !PT ;  /* 0x7f00000000027812 */ /* 0x043fe400078ec0ff */
        /* <DEDUP_REMOVED lines=17> */
.L_x_8598:
        /* <DEDUP_REMOVED lines=14> */
.L_x_8597:
[----:B01----:R-:W2:Y:S02]  /*ba70*/  LDG.E.U16 R2, desc[UR36][R4.64] ;  /* 0x0000002404027981 */ /* 0x003ea4000c1e1500 */
[----:B--2---:R-:W-:-:S06]  /*ba80*/  SHF.L.U32 R2, R2, 0x10, RZ ;  /* 0x0000001002027819 */ /* 0x004fcc00000006ff */
[----:B------:R-:W0:Y:S02]  /*ba90*/  F2I.S64.TRUNC R2, R2 ;  /* 0x0000000200027311 */ /* 0x000e24000020d900 */
[----:B0-----:R-:W-:Y:S01]  /*baa0*/  PRMT R0, R2, 0x7610, R0 ;  /* 0x0000761002007816 */ /* 0x001fe20000000000 */
[----:B------:R-:W-:Y:S06]  /*bab0*/  BRA `(.L_x_8587) ;  /* 0x0000000400ac7947 */ /* 0x000fec0003800000 */
.L_x_8594:
        /* <DEDUP_REMOVED lines=10> */
.L_x_8601:
        /* <DEDUP_REMOVED lines=21> */
.L_x_8605:
[----:B------:R-:W-:Y:S05]  /*bcb0*/  BSYNC.RECONVERGENT B1 ;  /* 0x0000000000017941 */ /* 0x000fea0003800200 */
.L_x_8604:
[----:B------:R-:W-:Y:S01]  /*bcc0*/  IMAD.SHL.U32 R0, R0, 0x100000, RZ ;  /* 0x0010000000007824 */ /* 0x000fe200078e00ff */
[----:B------:R-:W-:-:S04]  /*bcd0*/  LEA R2, R2, 0x3b800000, 0x17 ;  /* 0x3b80000002027811 */ /* 0x000fc800078eb8ff */
[----:B------:R-:W-:-:S07]  /*bce0*/  LOP3.LUT R2, R2, R0, R7, 0xfe, !PT ;  /* 0x0000000002027212 */ /* 0x000fce00078efe07 */
.L_x_8603:
[----:B------:R-:W-:Y:S05]  /*bcf0*/  BSYNC.RECONVERGENT B0 ;  /* 0x0000000000007941 */ /* 0x000fea0003800200 */
.L_x_8602:
[----:B------:R-:W0:Y:S02]  /*bd00*/  F2I.S64.TRUNC R2, R2 ;  /* 0x0000000200027311 */ /* 0x000e24000020d900 */
[----:B0-----:R-:W-:Y:S01]  /*bd10*/  PRMT R0, R2, 0x7610, R0 ;  /* 0x0000761002007816 */ /* 0x001fe20000000000 */
[----:B------:R-:W-:Y:S06]  /*bd20*/  BRA `(.L_x_8587) ;  /* 0x0000000400107947 */ /* 0x000fec0003800000 */
.L_x_8600:
        /* <DEDUP_REMOVED lines=21> */
.L_x_8609:
[----:B------:R-:W-:Y:S05]  /*be80*/  BSYNC.RECONVERGENT B1 ;  /* 0x0000000000017941 */ /* 0x000fea0003800200 */
.L_x_8608:
[----:B------:R-:W-:Y:S01]  /*be90*/  IMAD.SHL.U32 R0, R0, 0x200000, RZ ;  /* 0x0020000000007824 */ /* 0x000fe200078e00ff */
[----:B------:R-:W-:-:S04]  /*bea0*/  LEA R2, R2, 0x37800000, 0x17 ;  /* 0x3780000002027811 */ /* 0x000fc800078eb8ff */
[----:B------:R-:W-:-:S07]  /*beb0*/  LOP3.LUT R2, R2, R0, R7, 0xfe, !PT ;  /* 0x0000000002027212 */ /* 0x000fce00078efe07 */
.L_x_8607:
[----:B------:R-:W-:Y:S05]  /*bec0*/  BSYNC.RECONVERGENT B0 ;  /* 0x0000000000007941 */ /* 0x000fea0003800200 */
.L_x_8606:
[----:B------:R-:W0:Y:S02]  /*bed0*/  F2I.S64.TRUNC R2, R2 ;  /* 0x0000000200027311 */ /* 0x000e24000020d900 */
[----:B0-----:R-:W-:Y:S01]  /*bee0*/  PRMT R0, R2, 0x7610, R0 ;  /* 0x0000761002007816 */ /* 0x001fe20000000000 */
[----:B------:R-:W-:Y:S06]  /*bef0*/  BRA `(.L_x_8587) ;  /* 0x00000000009c7947 */ /* 0x000fec0003800000 */
.L_x_8599:
        /* <DEDUP_REMOVED lines=12> */
[----:B------:R-:W-:Y:S01]  /*bfc0*/  @!P0 MOV R2, 0x7f800001 ;  /* 0x7f80000100028802 */ /* 0x000fe20000000f00 */
[----:B------:R-:W-:-:S07]  /*bfd0*/  @P0 IMAD.SHL.U32 R2, R4, 0x800000, RZ ;  /* 0x0080000004020824 */ /* 0x000fce00078e00ff */
.L_x_8613:
[----:B------:R-:W-:Y:S05]  /*bfe0*/  BSYNC.RECONVERGENT B0 ;  /* 0x0000000000007941 */ /* 0x000fea0003800200 */
.L_x_8612:
[----:B------:R-:W0:Y:S02]  /*bff0*/  F2I.S64.TRUNC R2, R2 ;  /* 0x0000000200027311 */ /* 0x000e24000020d900 */
[----:B0-----:R-:W-:Y:S01]  /*c000*/  PRMT R0, R2, 0x7610, R0 ;  /* 0x0000761002007816 */ /* 0x001fe20000000000 */
[----:B------:R-:W-:Y:S06]  /*c010*/  BRA `(.L_x_8587) ;  /* 0x0000000000547947 */ /* 0x000fec0003800000 */
.L_x_8586:
[----:B01----:R-:W-:Y:S01]  /*c020*/  MOV R2, 0x180 ;  /* 0x0000018000027802 */ /* 0x003fe20000000f00 */
[----:B------:R-:W0:Y:S01]  /*c030*/  LDCU.64 UR4, c[0x4][0x170] ;  /* 0x01002e00ff0477ac */ /* 0x000e220008000a00 */
[----:B------:R-:W-:Y:S02]  /*c040*/  HFMA2 R8, -RZ, RZ, 0, 4.64916229248046875e-06 ;  /* 0x0000004eff087431 */ /* 0x000fe400000001ff */
        /* <DEDUP_REMOVED lines=13> */
.L_x_8614:
[----:B------:R-:W-:Y:S01]  /*c120*/  PRMT R0, RZ, 0x7610, R0 ;  /* 0x00007610ff007816 */ /* 0x000fe20000000000 */
[----:B------:R-:W-:Y:S06]  /*c130*/  BRA `(.L_x_8587) ;  /* 0x00000000000c7947 */ /* 0x000fec0003800000 */
.L_x_8611:
[----:B------:R2:W5:Y:S01]  /*c140*/  LDG.E.U8 R0, desc[UR36][R4.64] ;  /* 0x0000002404007981 */ /* 0x000562000c1e1100 */
[----:B------:R-:W-:Y:S05]  /*c150*/  BRA `(.L_x_8587) ;  /* 0x0000000000047947 */ /* 0x000fea0003800000 */
.L_x_8610:
[----:B------:R2:W5:Y:S02]  /*c160*/  LDG.E.U8 R0, desc[UR36][R4.64] ;  /* 0x0000002404007981 */ /* 0x000564000c1e1100 */
.L_x_8587:
        /* <DEDUP_REMOVED lines=25> */
.L_x_8618:
[----:B--2---:R-:W-:-:S06]  /*c300*/  HADD2.F32 R5, -RZ, R19.H0_H0 ;  /* 0x20000013ff057230 */ /* 0x004fcc0000004100 */
[----:B------:R-:W0:Y:S02]  /*c310*/  F2I.S64.TRUNC R4, R5 ;  /* 0x0000000500047311 */ /* 0x000e24000020d900 */
[----:B0-----:R0:W-:Y:S01]  /*c320*/  STG.E.U8 desc[UR36][R2.64], R4 ;  /* 0x0000000402007986 */ /* 0x0011e2000c101124 */
[----:B------:R-:W-:Y:S05]  /*c330*/  BRA `(.L_x_8620) ;  /* 0x0000000c006c7947 */ /* 0x000fea0003800000 */
.L_x_8617:
        /* <DEDUP_REMOVED lines=10> */
.L_x_8622:
[----:B------:R-:W-:-:S06]  /*c3e0*/  HADD2.F32 R19, -RZ, R19.H0_H0 ;  /* 0x20000013ff137230 */ /* 0x000fcc0000004100 */
[----:B------:R-:W0:Y:S02]  /*c3f0*/  F2I.FTZ.TRUNC.NTZ R19, R19 ;  /* 0x0000001300137305 */ /* 0x000e24000021f100 */
[----:B0-----:R0:W-:Y:S01]  /*c400*/  STG.E desc[UR36][R2.64], R19 ;  /* 0x0000001302007986 */ /* 0x0011e2000c101924 */
[----:B------:R-:W-:Y:S05]  /*c410*/  BRA `(.L_x_8620) ;  /* 0x0000000c00347947 */ /* 0x000fea0003800000 */
.L_x_8621:
[----:B------:R-:W-:-:S06]  /*c420*/  HADD2.F32 R19, -RZ, R19.H0_H0 ;  /* 0x20000013ff137230 */ /* 0x000fcc0000004100 */
[----:B------:R-:W0:Y:S02]  /*c430*/  F2I.FTZ.TRUNC.NTZ R19, R19 ;  /* 0x0000001300137305 */ /* 0x000e24000021f100 */
[----:B0-----:R0:W-:Y:S01]  /*c440*/  STG.E.U16 desc[UR36][R2.64], R19 ;  /* 0x0000001302007986 */ /* 0x0011e2000c101524 */
[----:B------:R-:W-:Y:S05]  /*c450*/  BRA `(.L_x_8620) ;  /* 0x0000000c00247947 */ /* 0x000fea0003800000 */
.L_x_8616:
        /* <DEDUP_REMOVED lines=9> */
.L_x_8624:
[----:B------:R0:W-:Y:S01]  /*c4f0*/  STG.E.U16 desc[UR36][R2.64], R19 ;  /* 0x0000001302007986 */ /* 0x0001e2000c101524 */
[----:B------:R-:W-:Y:S05]  /*c500*/  BRA `(.L_x_8620) ;  /* 0x0000000800f87947 */ /* 0x000fea0003800000 */
.L_x_8623:
[----:B------:R-:W-:-:S09]  /*c510*/  UISETP.NE.AND UP0, UPT, UR7, 0x7, UPT ;  /* 0x000000070700788c */ /* 0x000fd2000bf05270 */
[----:B------:R-:W-:Y:S05]  /*c520*/  BRA.U !UP0, `(.L_x_8625) ;  /* 0x0000000108347547 */ /* 0x000fea000b800000 */
[----:B------:R-:W-:-:S09]  /*c530*/  UISETP.NE.AND UP0, UPT, UR7, 0x8, UPT ;  /* 0x000000080700788c */ /* 0x000fd2000bf05270 */
[----:B------:R-:W-:Y:S05]  /*c540*/  BRA.U !UP0, `(.L_x_8626) ;  /* 0x0000000108187547 */ /* 0x000fea000b800000 */
[----:B------:R-:W-:-:S09]  /*c550*/  UISETP.NE.AND UP0, UPT, UR7, 0x9, UPT ;  /* 0x000000090700788c */ /* 0x000fd2000bf05270 */
[----:B------:R-:W-:Y:S05]  /*c560*/  BRA.U UP0, `(.L_x_8619) ;  /* 0x0000000500fc7547 */ /* 0x000fea000b800000 */
[----:B--2---:R-:W-:Y:S01]  /*c570*/  HADD2.F32 R4, -RZ, R19.H0_H0 ;  /* 0x20000013ff047230 */ /* 0x004fe20000004100 */
[----:B------:R-:W-:-:S05]  /*c580*/  MOV R5, RZ ;  /* 0x000000ff00057202 */ /* 0x000fca0000000f00 */
[----:B------:R0:W-:Y:S01]  /*c590*/  STG.E.64 desc[UR36][R2.64], R4 ;  /* 0x0000000402007986 */ /* 0x0001e2000c101b24 */
[----:B------:R-:W-:Y:S05]  /*c5a0*/  BRA `(.L_x_8620) ;  /* 0x0000000800d07947 */ /* 0x000fea0003800000 */
.L_x_8626:
[----:B------:R-:W-:-:S05]  /*c5b0*/  HADD2.F32 R0, -RZ, R19.H0_H0 ;  /* 0x20000013ff007230 */ /* 0x000fca0000004100 */
[----:B------:R-:W-:-:S04]  /*c5c0*/  F2FP.F16.F32.PACK_AB R0, RZ, R0 ;  /* 0x00000000ff00723e */ /* 0x000fc800000000ff */
[----:B------:R-:W-:-:S05]  /*c5d0*/  PRMT R0, R0, 0x5410, RZ ;  /* 0x0000541000007816 */ /* 0x000fca00000000ff */
[----:B------:R0:W-:Y:S01]  /*c5e0*/  STG.E desc[UR36][R2.64], R0 ;  /* 0x0000000002007986 */ /* 0x0001e2000c101924 */
[----:B------:R-:W-:Y:S05]  /*c5f0*/  BRA `(.L_x_8620) ;  /* 0x0000000800bc7947 */ /* 0x000fea0003800000 */
.L_x_8625:
[----:B--2---:R-:W-:-:S05]  /*c600*/  HADD2.F32 R4, -RZ, R19.H0_H0 ;  /* 0x20000013ff047230 */ /* 0x004fca0000004100 */
[----:B------:R-:W-:-:S06]  /*c610*/  FMUL.FTZ R4, R4, 1 ;  /* 0x3f80000004047820 */ /* 0x000fcc0000410000 */
[----:B------:R-:W0:Y:S02]  /*c620*/  F2F.F64.F32 R4, R4 ;  /* 0x0000000400047310 */ /* 0x000e240000201800 */
[----:B0-----:R0:W-:Y:S01]  /*c630*/  STG.E.64 desc[UR36][R2.64], R4 ;  /* 0x0000000402007986 */ /* 0x0011e2000c101b24 */
[----:B------:R-:W-:Y:S05]  /*c640*/  BRA `(.L_x_8620) ;  /* 0x0000000800a87947 */ /* 0x000fea0003800000 */
.L_x_8615:
        /* <DEDUP_REMOVED lines=14> */
.L_x_8630:
        /* <DEDUP_REMOVED lines=18> */
.L_x_8633:
[----:B------:R-:W-:-:S04]  /*c850*/  SHF.R.U32.HI R5, RZ, 0x18, R5 ;  /* 0x00000018ff057819 */ /* 0x000fc80000011605 */
[----:B------:R-:W-:-:S07]  /*c860*/  LOP3.LUT R0, R0, 0x80, R5, 0xf8, !PT ;  /* 0x0000008000007812 */ /* 0x000fce00078ef805 */
.L_x_8632:
[----:B------:R-:W-:Y:S05]  /*c870*/  BSYNC.RECONVERGENT B0 ;  /* 0x0000000000007941 */ /* 0x000fea0003800200 */
.L_x_8631:
[----:B------:R0:W-:Y:S01]  /*c880*/  STG.E.U8 desc[UR36][R2.64], R0 ;  /* 0x0000000002007986 */ /* 0x0001e2000c101124 */
[----:B------:R-:W-:Y:S05]  /*c890*/  BRA `(.L_x_8620) ;  /* 0x0000000800147947 */ /* 0x000fea0003800000 */
.L_x_8629:
        /* <DEDUP_REMOVED lines=18> */
.L_x_8636:
[----:B------:R-:W-:-:S04]  /*c9c0*/  SHF.R.U32.HI R5, RZ, 0x18, R5 ;  /* 0x00000018ff057819 */ /* 0x000fc80000011605 */
[----:B------:R-:W-:-:S07]  /*c9d0*/  LOP3.LUT R0, R0, 0x80, R5, 0xf8, !PT ;  /* 0x0000008000007812 */ /* 0x000fce00078ef805 */
.L_x_8635:
[----:B------:R-:W-:Y:S05]  /*c9e0*/  BSYNC.RECONVERGENT B0 ;  /* 0x0000000000007941 */ /* 0x000fea0003800200 */
.L_x_8634:
[----:B------:R0:W-:Y:S01]  /*c9f0*/  STG.E.U8 desc[UR36][R2.64], R0 ;  /* 0x0000000002007986 */ /* 0x0001e2000c101124 */
[----:B------:R-:W-:Y:S05]  /*ca00*/  BRA `(.L_x_8620) ;  /* 0x0000000400b87947 */ /* 0x000fea0003800000 */
.L_x_8628:
[----:B------:R-:W-:-:S09]  /*ca10*/  UISETP.NE.AND UP0, UPT, UR7, 0x1c, UPT ;  /* 0x0000001c0700788c */ /* 0x000fd2000bf05270 */
[----:B------:R-:W-:Y:S05]  /*ca20*/  BRA.U !UP0, `(.L_x_8637) ;  /* 0x0000000108607547 */ /* 0x000fea000b800000 */
[----:B------:R-:W-:-:S09]  /*ca30*/  UISETP.NE.AND UP0, UPT, UR7, 0x1d, UPT ;  /* 0x0000001d0700788c */ /* 0x000fd2000bf05270 */
[----:B------:R-:W-:Y:S05]  /*ca40*/  BRA.U !UP0, `(.L_x_8638) ;  /* 0x0000000108487547 */ /* 0x000fea000b800000 */
[----:B------:R-:W-:-:S09]  /*ca50*/  UISETP.NE.AND UP0, UPT, UR7, 0x2c, UPT ;  /* 0x0000002c0700788c */ /* 0x000fd2000bf05270 */
[----:B------:R-:W-:Y:S05]  /*ca60*/  BRA.U UP0, `(.L_x_8619) ;  /* 0x0000000100bc7547 */ /* 0x000fea000b800000 */
[----:B------:R-:W-:Y:S02]  /*ca70*/  HADD2.F32 R19, -RZ, R19.H0_H0 ;  /* 0x20000013ff137230 */ /* 0x000fe40000004100 */
[----:B--2---:R-:W-:-:S03]  /*ca80*/  IMAD.MOV.U32 R5, RZ, RZ, 0xff ;  /* 0x000000ffff057424 */ /* 0x004fc600078e00ff */
        /* <DEDUP_REMOVED lines=10> */
[----:B------:R-:W-:-:S05]  /*cb30*/  @!P0 IMAD.MOV R0, RZ, RZ, R6 ;  /* 0x000000ffff008224 */ /* 0x000fca00078e0206 */
[----:B------:R-:W-:-:S05]  /*cb40*/  @P1 MOV R5, R0 ;  /* 0x0000000000051202 */ /* 0x000fca0000000f00 */
[----:B------:R0:W-:Y:S01]  /*cb50*/  STG.E.U8 desc[UR36][R2.64], R5 ;  /* 0x0000000502007986 */ /* 0x0001e2000c101124 */
[----:B------:R-:W-:Y:S05]  /*cb60*/  BRA `(.L_x_8620) ;  /* 0x0000000400607947 */ /* 0x000fea0003800000 */
.L_x_8638:
[----:B--2---:R-:W-:-:S06]  /*cb70*/  HADD2.F32 R4, -RZ, R19.H0_H0 ;  /* 0x20000013ff047230 */ /* 0x004fcc0000004100 */
[----:B------:R-:W0:Y:S02]  /*cb80*/  F2I.U64.TRUNC R4, R4 ;  /* 0x0000000400047311 */ /* 0x000e24000020d800 */
[----:B0-----:R0:W-:Y:S01]  /*cb90*/  STG.E.64 desc[UR36][R2.64], R4 ;  /* 0x0000000402007986 */ /* 0x0011e2000c101b24 */
[----:B------:R-:W-:Y:S05]  /*cba0*/  BRA `(.L_x_8620) ;  /* 0x0000000400507947 */ /* 0x000fea0003800000 */
.L_x_8637:
[----:B------:R-:W-:-:S06]  /*cbb0*/  HADD2.F32 R19, -RZ, R19.H0_H0 ;  /* 0x20000013ff137230 */ /* 0x000fcc0000004100 */
[----:B------:R-:W0:Y:S02]  /*cbc0*/  F2I.FTZ.U32.TRUNC.NTZ R19, R19 ;  /* 0x0000001300137305 */ /* 0x000e24000021f000 */
[----:B0-----:R0:W-:Y:S01]  /*cbd0*/  STG.E desc[UR36][R2.64], R19 ;  /* 0x0000001302007986 */ /* 0x0011e2000c101924 */
[----:B------:R-:W-:Y:S05]  /*cbe0*/  BRA `(.L_x_8620) ;  /* 0x0000000400407947 */ /* 0x000fea0003800000 */
.L_x_8627:
        /* <DEDUP_REMOVED lines=11> */
.L_x_8640:
[----:B------:R-:W-:Y:S01]  /*cca0*/  HADD2.F32 R19, -RZ, R19.H0_H0 ;  /* 0x20000013ff137230 */ /* 0x000fe20000004100 */
[----:B------:R-:W-:-:S04]  /*ccb0*/  CS2R R6, SRZ ;  /* 0x0000000000067805 */ /* 0x000fc8000001ff00 */
[----:B--2---:R-:W-:-:S06]  /*ccc0*/  FMUL.FTZ R4, R19, 1 ;  /* 0x3f80000013047820 */ /* 0x004fcc0000410000 */
[----:B------:R-:W0:Y:S02]  /*ccd0*/  F2F.F64.F32 R4, R4 ;  /* 0x0000000400047310 */ /* 0x000e240000201800 */
[----:B0-----:R0:W-:Y:S01]  /*cce0*/  STG.E.128 desc[UR36][R2.64], R4 ;  /* 0x0000000402007986 */ /* 0x0011e2000c101d24 */
[----:B------:R-:W-:Y:S05]  /*ccf0*/  BRA `(.L_x_8620) ;  /* 0x0000000000fc7947 */ /* 0x000fea0003800000 */
.L_x_8639:
[----:B------:R-:W-:-:S09]  /*cd00*/  UISETP.NE.AND UP0, UPT, UR7, 0xf, UPT ;  /* 0x0000000f0700788c */ /* 0x000fd2000bf05270 */
[----:B------:R-:W-:Y:S05]  /*cd10*/  BRA.U !UP0, `(.L_x_8641) ;  /* 0x0000000108e87547 */ /* 0x000fea000b800000 */
[----:B------:R-:W-:-:S09]  /*cd20*/  UISETP.NE.AND UP0, UPT, UR7, 0x17, UPT ;  /* 0x000000170700788c */ /* 0x000fd2000bf05270 */
[----:B------:R-:W-:Y:S05]  /*cd30*/  BRA.U !UP0, `(.L_x_8642) ;  /* 0x0000000108907547 */ /* 0x000fea000b800000 */
[----:B------:R-:W-:-:S09]  /*cd40*/  UISETP.NE.AND UP0, UPT, UR7, 0x18, UPT ;  /* 0x000000180700788c */ /* 0x000fd2000bf05270 */
[----:B------:R-:W-:Y:S05]  /*cd50*/  BRA.U !UP0, `(.L_x_8643) ;  /* 0x0000000108447547 */ /* 0x000fea000b800000 */
.L_x_8619:
[----:B------:R-:W-:Y:S01]  /*cd60*/  MOV R0, 0x180 ;  /* 0x0000018000007802 */ /* 0x000fe20000000f00 */
[----:B------:R-:W2:Y:S01]  /*cd70*/  LDCU.64 UR4, c[0x4][0x170] ;  /* 0x01002e00ff0477ac */ /* 0x000ea20008000a00 */
[----:B------:R-:W-:Y:S02]  /*cd80*/  HFMA2 R12, -RZ, RZ, 0, 5.9604644775390625e-08 ;  /* 0x00000001ff0c7431 */ /* 0x000fe400000001ff */
[----:B------:R-:W-:Y:S01]  /*cd90*/  IMAD.MOV.U32 R8, RZ, RZ, 0x65 ;  /* 0x00000065ff087424 */ /* 0x000fe200078e00ff */
[----:B------:R0:W1:Y:S01]  /*cda0*/  LDC.64 R2, c[0x4][R0] ;  /* 0x0100000000027b82 */ /* 0x0000620000000a00 */
[----:B------:R-:W3:Y:S01]  /*cdb0*/  LDCU.64 UR6, c[0x4][0x178] ;  /* 0x01002f00ff0677ac */ /* 0x000ee20008000a00 */
[----:B------:R-:W-:Y:S01]  /*cdc0*/  IMAD.MOV.U32 R13, RZ, RZ, RZ ;  /* 0x000000ffff0d7224 */ /* 0x000fe200078e00ff */
[----:B------:R-:W4:Y:S01]  /*cdd0*/  LDCU.64 UR8, c[0x4][0x70] ;  /* 0x01000e00ff0877ac */ /* 0x000f220008000a00 */
[----:B--2---:R-:W-:Y:S02]  /*cde0*/  IMAD.U32 R4, RZ, RZ, UR4 ;  /* 0x00000004ff047e24 */ /* 0x004fe4000f8e00ff */
[----:B------:R-:W-:-:S02]  /*cdf0*/  IMAD.U32 R5, RZ, RZ, UR5 ;  /* 0x00000005ff057e24 */ /* 0x000fc4000f8e00ff */
[----:B---3--:R-:W-:Y:S01]  /*ce00*/  IMAD.U32 R6, RZ, RZ, UR6 ;  /* 0x00000006ff067e24 */ /* 0x008fe2000f8e00ff */
[----:B------:R-:W-:Y:S01]  /*ce10*/  MOV R7, UR7 ;  /* 0x0000000700077c02 */ /* 0x000fe20008000f00 */
[----:B----4-:R-:W-:Y:S02]  /*ce20*/  IMAD.U32 R10, RZ, RZ, UR8 ;  /* 0x00000008ff0a7e24 */ /* 0x010fe4000f8e00ff */
[----:B0-----:R-:W-:-:S07]  /*ce30*/  IMAD.U32 R11, RZ, RZ, UR9 ;  /* 0x00000009ff0b7e24 */ /* 0x001fce000f8e00ff */
[----:B------:R-:W-:-:S07]  /*ce40*/  LEPC R20, `(.L_x_8644) ;  /* 0x000000001014794e */ /* 0x000fce0000000000 */
[----:B-1----:R-:W-:Y:S05]  /*ce50*/  CALL.ABS.NOINC R2 ;  /* 0x0000000002007343 */ /* 0x002fea0003c00000 */
.L_x_8644:
[----:B------:R-:W-:Y:S05]  /*ce60*/  BRA `(.L_x_8620) ;  /* 0x0000000000a07947 */ /* 0x000fea0003800000 */
.L_x_8643:
        /* <DEDUP_REMOVED lines=13> */
.L_x_8646:
[----:B------:R-:W-:Y:S05]  /*cf40*/  BSYNC.RECONVERGENT B0 ;  /* 0x0000000000007941 */ /* 0x000fea0003800200 */
.L_x_8645:
[----:B------:R-:W-:-:S05]  /*cf50*/  LOP3.LUT R5, R0, 0x80, R5, 0xf8, !PT ;  /* 0x0000008000057812 */ /* 0x000fca00078ef805 */
[----:B------:R3:W-:Y:S01]  /*cf60*/  STG.E.U8 desc[UR36][R2.64], R5 ;  /* 0x0000000502007986 */ /* 0x0007e2000c101124 */
[----:B------:R-:W-:Y:S05]  /*cf70*/  BRA `(.L_x_8620) ;  /* 0x00000000005c7947 */ /* 0x000fea0003800000 */
.L_x_8642:
        /* <DEDUP_REMOVED lines=12> */
.L_x_8648:
[----:B------:R-:W-:Y:S01]  /*d040*/  IMAD.MOV.U32 R0, RZ, RZ, 0x7f ;  /* 0x0000007fff007424 */ /* 0x000fe200078e00ff */
[----:B------:R-:W-:-:S04]  /*d050*/  ISETP.GT.U32.AND P0, PT, R4, 0x7f800000, PT ;  /* 0x7f8000000400780c */ /* 0x000fc80003f04070 */
[----:B------:R-:W-:-:S09]  /*d060*/  SEL R0, R0, 0x7c, P0 ;  /* 0x0000007c00007807 */ /* 0x000fd20000000000 */
.L_x_8649:
[----:B------:R-:W-:Y:S05]  /*d070*/  BSYNC.RECONVERGENT B0 ;  /* 0x0000000000007941 */ /* 0x000fea0003800200 */
.L_x_8647:
[----:B------:R-:W-:-:S04]  /*d080*/  SHF.R.U32.HI R5, RZ, 0x18, R5 ;  /* 0x00000018ff057819 */ /* 0x000fc80000011605 */
[----:B------:R-:W-:-:S05]  /*d090*/  LOP3.LUT R5, R0, 0x80, R5, 0xf8, !PT ;  /* 0x0000008000057812 */ /* 0x000fca00078ef805 */
[----:B------:R2:W-:Y:S01]  /*d0a0*/  STG.E.U8 desc[UR36][R2.64], R5 ;  /* 0x0000000502007986 */ /* 0x0005e2000c101124 */
[----:B------:R-:W-:Y:S05]  /*d0b0*/  BRA `(.L_x_8620) ;  /* 0x00000000000c7947 */ /* 0x000fea0003800000 */
.L_x_8641:
[----:B------:R-:W-:-:S05]  /*d0c0*/  HADD2.F32 R0, -RZ, R19.H0_H0 ;  /* 0x20000013ff007230 */ /* 0x000fca0000004100 */
[----:B------:R-:W-:-:S05]  /*d0d0*/  F2FP.BF16.F32.PACK_AB R0, RZ, R0 ;  /* 0x00000000ff00723e */ /* 0x000fca00000010ff */
[----:B------:R4:W-:Y:S02]  /*d0e0*/  STG.E.U16 desc[UR36][R2.64], R0 ;  /* 0x0000000002007986 */ /* 0x0009e4000c101524 */
.L_x_8620:
[----:B------:R-:W-:-:S07]  /*d0f0*/  IADD3 R17, PT, PT, R17, 0x80, RZ ;  /* 0x0000008011117810 */ /* 0x000fce0007ffe0ff */
.L_x_8547:
[----:B------:R-:W-:Y:S05]  /*d100*/  BSYNC.RECONVERGENT B6 ;  /* 0x0000000000067941 */ /* 0x000fea0003800200 */
.L_x_8546:
[----:B------:R-:W5:Y:S02]  /*d110*/  LDCU UR4, c[0x0][0x380] ;  /* 0x00007000ff0477ac */ /* 0x000f640008000800 */
[----:B-----5:R-:W-:-:S13]  /*d120*/  ISETP.GE.AND P0, PT, R17, UR4, PT ;  /* 0x0000000411007c0c */ /* 0x020fda000bf06270 */
[----:B------:R-:W-:Y:S05]  /*d130*/  @P0 EXIT ;  /* 0x000000000000094d */ /* 0x000fea0003800000 */
[----:B------:R-:W5:Y:S01]  /*d140*/  LDCU UR4, c[0x0][0x388] ;  /* 0x00007100ff0477ac */ /* 0x000f620008000800 */
[----:B------:R-:W-:Y:S02]  /*d150*/  IMAD.MOV.U32 R18, RZ, RZ, RZ ;  /* 0x000000ffff127224 */ /* 0x000fe400078e00ff */
[----:B0---4-:R-:W-:Y:S02]  /*d160*/  IMAD.MOV.U32 R0, RZ, RZ, RZ ;  /* 0x000000ffff007224 */ /* 0x011fe400078e00ff */
[----:B------:R-:W-:Y:S01]  /*d170*/  IMAD.MOV.U32 R16, RZ, RZ, RZ ;  /* 0x000000ffff107224 */ /* 0x000fe200078e00ff */
[----:B-----5:R-:W-:-:S09]  /*d180*/  UISETP.NE.AND UP0, UPT, UR4, URZ, UPT ;  /* 0x000000ff0400728c */ /* 0x020fd2000bf05270 */
[----:B------:R-:W-:Y:S05]  /*d190*/  BRA.U !UP0, `(.L_x_8650) ;  /* 0x0000001508707547 */ /* 0x000fea000b800000 */
[----:B------:R-:W1:Y:S01]  /*d1a0*/  LDCU.64 UR4, c[0x0][0x390] ;  /* 0x00007200ff0477ac */ /* 0x000e620008000a00 */
[----:B------:R-:W-:Y:S01]  /*d1b0*/  MOV R16, RZ ;  /* 0x000000ff00107202 */ /* 0x000fe20000000f00 */
[----:B------:R-:W0:Y:S01]  /*d1c0*/  LDCU UR6, c[0x0][0x38c] ;  /* 0x00007180ff0677ac */ /* 0x000e220008000800 */
[----:B------:R-:W4:Y:S01]  /*d1d0*/  LDCU.64 UR8, c[0x0][0x4b8] ;  /* 0x00009700ff0877ac */ /* 0x000f220008000a00 */
[----:B------:R-:W-:Y:S02]  /*d1e0*/  UISETP.NE.AND UP0, UPT, UR39, URZ, UPT ;  /* 0x000000ff2700728c */ /* 0x000fe4000bf05270 */
[----:B-123--:R-:W-:Y:S01]  /*d1f0*/  IMAD.HI.U32 R2, R17, UR4, R16 ;  /* 0x0000000411027c27 */ /* 0x00efe2000f8e0010 */
[----:B------:R-:W1:Y:S04]  /*d200*/  LDCU UR4, c[0x0][0x4c0] ;  /* 0x00009800ff0477ac */ /* 0x000e680008000800 */
[----:B------:R-:W-:-:S05]  /*d210*/  SHF.R.U32.HI R3, RZ, UR5, R2 ;  /* 0x00000005ff037c19 */ /* 0x000fca0008011602 */
[----:B------:R-:W-:-:S04]  /*d220*/  IMAD.MOV R0, RZ, RZ, -R3 ;  /* 0x000000ffff007224 */ /* 0x000fc800078e0a03 */
[----:B0-----:R-:W-:-:S04]  /*d230*/  IMAD R17, R0, UR6, R17 ;  /* 0x0000000600117c24 */ /* 0x001fc8000f8e0211 */
[C---:B----4-:R-:W-:Y:S02]  /*d240*/  IMAD R16, R17.reuse, UR8, RZ ;  /* 0x0000000811107c24 */ /* 0x050fe4000f8e02ff */
[C---:B------:R-:W-:Y:S02]  /*d250*/  IMAD R0, R17.reuse, UR9, RZ ;  /* 0x0000000911007c24 */ /* 0x040fe4000f8e02ff */
[----:B-1----:R-:W-:Y:S01]  /*d260*/  IMAD R18, R17, UR4, RZ ;  /* 0x0000000411127c24 */ /* 0x002fe2000f8e02ff */
        /* <DEDUP_REMOVED lines=326> */
[----:B------:R-:W2:Y:S03]  /*e6d0*/  LDCU.64 UR8, c[0x0][0x5d8] ;  /* 0x0000bb00ff0877ac */ /* 0x000ea60008000a00 */
        /* <DEDUP_REMOVED lines=8> */
.L_x_8650:
[----:B------:R-:W0:Y:S01]  /*e760*/  LDCU.64 UR6, c[0x0][0x5e8] ;  /* 0x0000bd00ff0677ac */ /* 0x000e220008000a00 */
[----:B------:R-:W1:Y:S01]  /*e770*/  LDCU.64 UR8, c[0x0][0x5f0] ;  /* 0x0000be00ff0877ac */ /* 0x000e620008000a00 */
[----:B------:R-:W-:-:S04]  /*e780*/  UPRMT UR4, UR40, 0x7771, URZ ;  /* 0x0000777128047896 */ /* 0x000fc800080000ff */
[----:B------:R-:W-:Y:S01]  /*e790*/  UISETP.GT.AND UP0, UPT, UR4, 0x9, UPT ;  /* 0x000000090400788c */ /* 0x000fe2000bf04270 */
[----:B0-----:R-:W-:Y:S02]  /*e7a0*/  IADD3 R16, P0, PT, R16, UR6, RZ ;  /* 0x0000000610107c10 */ /* 0x001fe4000ff1e0ff */
[----:B-123--:R-:W-:-:S03]  /*e7b0*/  IADD3 R2, P1, PT, R0, UR8, RZ ;  /* 0x0000000800027c10 */ /* 0x00efc6000ff3e0ff */
[----:B------:R-:W-:Y:S02]  /*e7c0*/  IMAD.X R17, RZ, RZ, UR7, P0 ;  /* 0x00000007ff117e24 */ /* 0x000fe400080e06ff */
[----:B------:R-:W-:Y:S01]  /*e7d0*/  IMAD.X R3, RZ, RZ, UR9, P1 ;  /* 0x00000009ff037e24 */ /* 0x000fe200088e06ff */
        /* <DEDUP_REMOVED lines=14> */
.L_x_8654:
[----:B------:R-:W2:Y:S02]  /*e8c0*/  LDG.E.U8 R2, desc[UR36][R2.64] ;  /* 0x0000002402027981 */ /* 0x000ea4000c1e1100 */
[----:B--2---:R-:W-:-:S04]  /*e8d0*/  I2FP.F32.U32 R0, R2 ;  /* 0x0000000200007245 */ /* 0x004fc80000201000 */
[----:B------:R-:W-:-:S04]  /*e8e0*/  F2FP.F16.F32.PACK_AB R0, RZ, R0 ;  /* 0x00000000ff00723e */ /* 0x000fc800000000ff */
[----:B------:R-:W-:Y:S01]  /*e8f0*/  PRMT R19, R0, 0x7610, R19 ;  /* 0x0000761000137816 */ /* 0x000fe20000000013 */
[----:B------:R-:W-:Y:S06]  /*e900*/  BRA `(.L_x_8656) ;  /* 0x0000000c00d47947 */ /* 0x000fec0003800000 */
.L_x_8653:
        /* <DEDUP_REMOVED lines=11> */
.L_x_8658:
[----:B------:R-:W2:Y:S02]  /*e9c0*/  LDG.E R2, desc[UR36][R2.64] ;  /* 0x0000002402027981 */ /* 0x000ea4000c1e1900 */
[----:B--2---:R-:W-:-:S04]  /*e9d0*/  I2FP.F32.S32 R0, R2 ;  /* 0x0000000200007245 */ /* 0x004fc80000201400 */
[----:B------:R-:W-:-:S04]  /*e9e0*/  F2FP.F16.F32.PACK_AB R0, RZ, R0 ;  /* 0x00000000ff00723e */ /* 0x000fc800000000ff */
[----:B------:R-:W-:Y:S01]  /*e9f0*/  PRMT R19, R0, 0x7610, R19 ;  /* 0x0000761000137816 */ /* 0x000fe20000000013 */
[----:B------:R-:W-:Y:S06]  /*ea00*/  BRA `(.L_x_8656) ;  /* 0x0000000c00947947 */ /* 0x000fec0003800000 */
.L_x_8657:
[----:B------:R-:W2:Y:S02]  /*ea10*/  LDG.E.U16 R2, desc[UR36][R2.64] ;  /* 0x0000002402027981 */ /* 0x000ea4000c1e1500 */
[----:B--2---:R-:W0:Y:S02]  /*ea20*/  I2F.S16 R0, R2 ;  /* 0x0000000200007306 */ /* 0x004e240000101400 */
[----:B0-----:R-:W-:-:S04]  /*ea30*/  F2FP.F16.F32.PACK_AB R0, RZ, R0 ;  /* 0x00000000ff00723e */ /* 0x001fc800000000ff */
[----:B------:R-:W-:Y:S01]  /*ea40*/  PRMT R19, R0, 0x7610, R19 ;  /* 0x0000761000137816 */ /* 0x000fe20000000013 */
[----:B------:R-:W-:Y:S06]  /*ea50*/  BRA `(.L_x_8656) ;  /* 0x0000000c00807947 */ /* 0x000fec0003800000 */
.L_x_8652:
        /* <DEDUP_REMOVED lines=9> */
.L_x_8660:
[----:B------:R0:W5:Y:S01]  /*eaf0*/  LDG.E.U16 R19, desc[UR36][R2.64] ;  /* 0x0000002402137981 */ /* 0x000162000c1e1500 */
[----:B------:R-:W-:Y:S05]  /*eb00*/  BRA `(.L_x_8656) ;  /* 0x0000000c00547947 */ /* 0x000fea0003800000 */
.L_x_8659:
        /* <DEDUP_REMOVED lines=9> */
.L_x_8662:
[----:B------:R1:W5:Y:S01]  /*eba0*/  LDG.E.U16 R19, desc[UR36][R2.64] ;  /* 0x0000002402137981 */ /* 0x000362000c1e1500 */
[----:B------:R-:W-:Y:S05]  /*ebb0*/  BRA `(.L_x_8656) ;  /* 0x0000000c00287947 */ /* 0x000fea0003800000 */
.L_x_8661:
        /* <DEDUP_REMOVED lines=13> */
.L_x_8651:
        /* <DEDUP_REMOVED lines=14> */
.L_x_8665:
        /* <DEDUP_REMOVED lines=13> */
.L_x_8664:
        /* <DEDUP_REMOVED lines=27> */
.L_x_8667:
[----:B------:R-:W2:Y:S02]  /*eff0*/  LDG.E.U8 R2, desc[UR36][R2.64] ;  /* 0x0000002402027981 */ /* 0x000ea4000c1e1100 */
        /* <DEDUP_REMOVED lines=13> */
.L_x_8666:
[----:B------:R-:W2:Y:S02]  /*f0d0*/  LDG.E.U16 R0, desc[UR36][R2.64] ;  /* 0x0000002402007981 */ /* 0x000ea4000c1e1500 */
[----:B--2---:R-:W-:-:S05]  /*f0e0*/  IMAD.U32 R0, R0, 0x10000, RZ ;  /* 0x0001000000007824 */ /* 0x004fca00078e00ff */
[----:B------:R-:W-:-:S04]  /*f0f0*/  F2FP.F16.F32.PACK_AB R0, RZ, R0 ;  /* 0x00000000ff00723e */ /* 0x000fc800000000ff */
[----:B------:R-:W-:Y:S01]  /*f100*/  PRMT R19, R0, 0x7610, R19 ;  /* 0x0000761000137816 */ /* 0x000fe20000000013 */
[----:B------:R-:W-:Y:S06]  /*f110*/  BRA `(.L_x_8656) ;  /* 0x0000000400d07947 */ /* 0x000fec0003800000 */
.L_x_8663:
        /* <DEDUP_REMOVED lines=13> */
.L_x_8670:
        /* <DEDUP_REMOVED lines=21> */
.L_x_8674:
[----:B------:R-:W-:Y:S05]  /*f340*/  BSYNC.RECONVERGENT B1 ;  /* 0x0000000000017941 */ /* 0x000fea0003800200 */
.L_x_8673:
[----:B------:R-:W-:Y:S01]  /*f350*/  IMAD.SHL.U32 R0, R0, 0x100000, RZ ;  /* 0x0010000000007824 */ /* 0x000fe200078e00ff */
[----:B------:R-:W-:-:S04]  /*f360*/  LEA R2, R2, 0x3b800000, 0x17 ;  /* 0x3b80000002027811 */ /* 0x000fc800078eb8ff */
[----:B------:R-:W-:-:S07]  /*f370*/  LOP3.LUT R0, R2, R0, R7, 0xfe, !PT ;  /* 0x0000000002007212 */ /* 0x000fce00078efe07 */
.L_x_8672:
[----:B------:R-:W-:Y:S05]  /*f380*/  BSYNC.RECONVERGENT B0 ;  /* 0x0000000000007941 */ /* 0x000fea0003800200 */
.L_x_8671:
[----:B------:R-:W-:-:S04]  /*f390*/  F2FP.F16.F32.PACK_AB R0, RZ, R0 ;  /* 0x00000000ff00723e */ /* 0x000fc800000000ff */
[----:B------:R-:W-:Y:S01]  /*f3a0*/  PRMT R19, R0, 0x7610, R19 ;  /* 0x0000761000137816 */ /* 0x000fe20000000013 */
[----:B------:R-:W-:Y:S06]  /*f3b0*/  BRA `(.L_x_8656) ;  /* 0x0000000400287947 */ /* 0x000fec0003800000 */
.L_x_8669:
        /* <DEDUP_REMOVED lines=21> */
.L_x_8678:
[----:B------:R-:W-:Y:S05]  /*f510*/  BSYNC.RECONVERGENT B1 ;  /* 0x0000000000017941 */ /* 0x000fea0003800200 */
.L_x_8677:
[----:B------:R-:W-:Y:S01]  /*f520*/  IMAD.SHL.U32 R0, R0, 0x200000, RZ ;  /* 0x0020000000007824 */ /* 0x000fe200078e00ff */
[----:B------:R-:W-:-:S04]  /*f530*/  LEA R2, R2, 0x37800000, 0x17 ;  /* 0x3780000002027811 */ /* 0x000fc800078eb8ff */
[----:B------:R-:W-:-:S07]  /*f540*/  LOP3.LUT R0, R2, R0, R7, 0xfe, !PT ;  /* 0x0000000002007212 */ /* 0x000fce00078efe07 */
.L_x_8676:
[----:B------:R-:W-:Y:S05]  /*f550*/  BSYNC.RECONVERGENT B0 ;  /* 0x0000000000007941 */ /* 0x000fea0003800200 */
.L_x_8675:
[----:B------:R-:W-:-:S04]  /*f560*/  F2FP.F16.F32.PACK_AB R0, RZ, R0 ;  /* 0x00000000ff00723e */ /* 0x000fc800000000ff */
[----:B------:R-:W-:Y:S01]  /*f570*/  PRMT R19, R0, 0x7610, R19 ;  /* 0x0000761000137816 */ /* 0x000fe20000000013 */
[----:B------:R-:W-:Y:S06]  /*f580*/  BRA `(.L_x_8656) ;  /* 0x0000000000b47947 */ /* 0x000fec0003800000 */
.L_x_8668:
        /* <DEDUP_REMOVED lines=8> */
[----:B------:R-:W-:Y:S01]  /*f610*/  HFMA2 R0, -RZ, RZ, 3.814697265625e-06, 0 ;  /* 0x00400000ff007431 */ /* 0x000fe200000001ff */
[----:B--2---:R-:W-:-:S13]  /*f620*/  ISETP.NE.AND P0, PT, R2, RZ, PT ;  /* 0x000000ff0200720c */ /* 0x004fda0003f05270 */
[----:B------:R-:W-:Y:S05]  /*f630*/  @!P0 BRA `(.L_x_8682) ;  /* 0x00000000000c8947 */ /* 0x000fea0003800000 */
[----:B------:R-:W-:-:S13]  /*f640*/  ISETP.NE.AND P0, PT, R2, 0xff, PT ;  /* 0x000000ff0200780c */ /* 0x000fda0003f05270 */
[----:B------:R-:W-:Y:S02]  /*f650*/  @!P0 IMAD.MOV.U32 R0, RZ, RZ, 0x7f800001 ;  /* 0x7f800001ff008424 */ /* 0x000fe400078e00ff */
[----:B------:R-:W-:-:S07]  /*f660*/  @P0 IMAD.SHL.U32 R0, R2, 0x800000, RZ ;  /* 0x0080000002000824 */ /* 0x000fce00078e00ff */
.L_x_8682:
[----:B------:R-:W-:Y:S05]  /*f670*/  BSYNC.RECONVERGENT B0 ;  /* 0x0000000000007941 */ /* 0x000fea0003800200 */
.L_x_8681:
[----:B------:R-:W-:-:S04]  /*f680*/  F2FP.F16.F32.PACK_AB R0, RZ, R0 ;  /* 0x00000000ff00723e */ /* 0x000fc800000000ff */
[----:B------:R-:W-:Y:S01]  /*f690*/  PRMT R19, R0, 0x7610, R19 ;  /* 0x0000761000137816 */ /* 0x000fe20000000013 */
[----:B------:R-:W-:Y:S06]  /*f6a0*/  BRA `(.L_x_8656) ;  /* 0x00000000006c7947 */ /* 0x000fec0003800000 */
.L_x_8655:
        /* <DEDUP_REMOVED lines=15> */
[----:B--2---:R-:W-:Y:S05]  /*f7a0*/  CALL.ABS.NOINC R2 ;  /* 0x0000000002007343 */ /* 0x004fea0003c00000 */
.L_x_8683:
[----:B------:R-:W-:Y:S01]  /*f7b0*/  PRMT R19, RZ, 0x7610, R19 ;  /* 0x00007610ff137816 */ /* 0x000fe20000000013 */
[----:B------:R-:W-:Y:S06]  /*f7c0*/  BRA `(.L_x_8656) ;  /* 0x0000000000247947 */ /* 0x000fec0003800000 */
.L_x_8680:
[----:B------:R-:W2:Y:S02]  /*f7d0*/  LDG.E.64 R2, desc[UR36][R2.64] ;  /* 0x0000002402027981 */ /* 0x000ea4000c1e1b00 */
[----:B--2---:R-:W0:Y:S02]  /*f7e0*/  I2F.U64 R0, R2 ;  /* 0x0000000200007312 */ /* 0x004e240000301000 */
[----:B0-----:R-:W-:-:S04]  /*f7f0*/  F2FP.F16.F32.PACK_AB R0, RZ, R0 ;  /* 0x00000000ff00723e */ /* 0x001fc800000000ff */
[----:B------:R-:W-:Y:S01]  /*f800*/  PRMT R19, R0, 0x7610, R19 ;  /* 0x0000761000137816 */ /* 0x000fe20000000013 */
[----:B------:R-:W-:Y:S06]  /*f810*/  BRA `(.L_x_8656) ;  /* 0x0000000000107947 */ /* 0x000fec0003800000 */
.L_x_8679:
[----:B------:R-:W2:Y:S02]  /*f820*/  LDG.E R2, desc[UR36][R2.64] ;  /* 0x0000002402027981 */ /* 0x000ea4000c1e1900 */
[----:B--2---:R-:W-:-:S04]  /*f830*/  I2FP.F32.U32 R0, R2 ;  /* 0x0000000200007245 */ /* 0x004fc80000201000 */
[----:B------:R-:W-:-:S04]  /*f840*/  F2FP.F16.F32.PACK_AB R0, RZ, R0 ;  /* 0x00000000ff00723e */ /* 0x000fc800000000ff */
[----:B------:R-:W-:-:S07]  /*f850*/  PRMT R19, R0, 0x7610, R19 ;  /* 0x0000761000137816 */ /* 0x000fce0000000013 */
.L_x_8656:
[----:B------:R-:W2:Y:S01]  /*f860*/  LDCU.64 UR6, c[0x0][0x5f8] ;  /* 0x0000bf00ff0677ac */ /* 0x000ea20008000a00 */
[----:B------:R-:W-:-:S04]  /*f870*/  UPRMT UR4, UR40, 0x7772, URZ ;  /* 0x0000777228047896 */ /* 0x000fc800080000ff */
[----:B------:R-:W-:Y:S01]  /*f880*/  UISETP.GT.AND UP0, UPT, UR4, 0x9, UPT ;  /* 0x000000090400788c */ /* 0x000fe2000bf04270 */
[----:B--2---:R-:W-:-:S04]  /*f890*/  IADD3 R4, P0, PT, R18, UR6, RZ ;  /* 0x0000000612047c10 */ /* 0x004fc8000ff1e0ff */
        /* <DEDUP_REMOVED lines=12> */
.L_x_8687:
[----:B------:R3:W5:Y:S01]  /*f960*/  LDG.E.U8 R0, desc[UR36][R4.64] ;  /* 0x0000002404007981 */ /* 0x000762000c1e1100 */
[----:B------:R-:W-:Y:S05]  /*f970*/  BRA `(.L_x_8689) ;  /* 0x0000000c005c7947 */ /* 0x000fea0003800000 */
.L_x_8686:
        /* <DEDUP_REMOVED lines=8> */
.L_x_8691:
[----:B------:R2:W5:Y:S01]  /*fa00*/  LDG.E.U8 R0, desc[UR36][R4.64] ;  /* 0x0000002404007981 */ /* 0x000562000c1e1100 */
[----:B------:R-:W-:Y:S05]  /*fa10*/  BRA `(.L_x_8689) ;  /* 0x0000000c00347947 */ /* 0x000fea0003800000 */
.L_x_8690:
[----:B------:R4:W5:Y:S01]  /*fa20*/  LDG.E.U16 R0, desc[UR36][R4.64] ;  /* 0x0000002404007981 */ /* 0x000962000c1e1500 */
[----:B------:R-:W-:Y:S05]  /*fa30*/  BRA `(.L_x_8689) ;  /* 0x0000000c002c7947 */ /* 0x000fea0003800000 */
.L_x_8685:
        /* <DEDUP_REMOVED lines=10> */
.L_x_8693:
[----:B01----:R-:W2:Y:S02]  /*fae0*/  LDG.E.U16 R2, desc[UR36][R4.64] ;  /* 0x0000002404027981 */ /* 0x003ea4000c1e1500 */
[----:B--2---:R-:W-:-:S06]  /*faf0*/  HADD2.F32 R2, -RZ, R2.H0_H0 ;  /* 0x20000002ff027230 */ /* 0x004fcc0000004100 */
[----:B------:R-:W0:Y:S02]  /*fb00*/  F2I.S64.TRUNC R2, R2 ;  /* 0x0000000200027311 */ /* 0x000e24000020d900 */
[----:B0-----:R-:W-:Y:S01]  /*fb10*/  PRMT R0, R2, 0x7610, R0 ;  /* 0x0000761002007816 */ /* 0x001fe20000000000 */
[----:B------:R-:W-:Y:S06]  /*fb20*/  BRA `(.L_x_8689) ;  /* 0x0000000800f07947 */ /* 0x000fec0003800000 */
.L_x_8692:
        /* <DEDUP_REMOVED lines=10> */
.L_x_8695:
[----:B------:R-:W0:Y:S02]  /*fbd0*/  LDG.E.U16 R4, desc[UR36][R4.64] ;  /* 0x0000002404047981 */ /* 0x000e24000c1e1500 */
[----:B01----:R-:W-:-:S06]  /*fbe0*/  HADD2.F32 R2, -RZ, R4.H0_H0 ;  /* 0x20000004ff027230 */ /* 0x003fcc0000004100 */
[----:B------:R-:W0:Y:S02]  /*fbf0*/  F2I.S64.TRUNC R2, R2 ;  /* 0x0000000200027311 */ /* 0x000e24000020d900 */
[----:B0-----:R-:W-:Y:S01]  /*fc00*/  PRMT R0, R2, 0x7610, R0 ;  /* 0x0000761002007816 */ /* 0x001fe20000000000 */
[----:B------:R-:W-:Y:S06]  /*fc10*/  BRA `(.L_x_8689) ;  /* 0x0000000800b47947 */ /* 0x000fec0003800000 */
.L_x_8694:
[----:B01----:R-:W2:Y:S02]  /*fc20*/  LDG.E.64 R2, desc[UR36][R4.64] ;  /* 0x0000002404027981 */ /* 0x003ea4000c1e1b00 */
[----:B--2---:R-:W0:Y:S02]  /*fc30*/  F2I.S64.F64.TRUNC R2, R2 ;  /* 0x0000000200027311 */ /* 0x004e24000030d900 */
[----:B0-----:R-:W-:Y:S01]  /*fc40*/  PRMT R0, R2, 0x7610, R0 ;  /* 0x0000761002007816 */ /* 0x001fe20000000000 */
[----:B------:R-:W-:Y:S06]  /*fc50*/  BRA `(.L_x_8689) ;  /* 0x0000000800a47947 */ /* 0x000fec0003800000 */
.L_x_8684:
        /* <DEDUP_REMOVED lines=12> */
.L_x_8698:
[----:B------:R-:W0:Y:S02]  /*fd20*/  LDG.E.64 R4, desc[UR36][R4.64] ;  /* 0x0000002404047981 */ /* 0x000e24000c1e1b00 */
[----:B01----:R-:W0:Y:S02]  /*fd30*/  F2I.S64.F64.TRUNC R2, R4 ;  /* 0x0000000400027311 */ /* 0x003e24000030d900 */
[----:B0-----:R-:W-:Y:S01]  /*fd40*/  PRMT R0, R2, 0x7610, R0 ;  /* 0x0000761002007816 */ /* 0x001fe20000000000 */
[----:B------:R-:W-:Y:S06]  /*fd50*/  BRA `(.L_x_8689) ;  /* 0x0000000800647947 */ /* 0x000fec0003800000 */
.L_x_8697:
        /* <DEDUP_REMOVED lines=27> */
.L_x_8700:
[----:B01----:R-:W2:Y:S02]  /*ff10*/  LDG.E.U8 R3, desc[UR36][R4.64] ;  /* 0x0000002404037981 */ /* 0x003ea4000c1e1100 */
[C---:B--2---:R-:W-:Y:S01]  /*ff20*/  SHF.L.U32 R0, R3.reuse, 0x19, RZ ;  /* 0x0000001903007819 */ /* 0x044fe200000006ff */
        /* <DEDUP_REMOVED lines=12> */
.L_x_8699:
[----:B01----:R-:W2:Y:S02]  /*fff0*/  LDG.E.U16 R2, desc[UR36][R4.64] ;  /* 0x0000002404027981 */ /* 0x003ea4000c1e1500 */
[----:B--2---:R-:W-:-:S06]  /*10000*/  IMAD.U32 R2, R2, 0x10000, RZ ;  /* 0x0001000002027824 */ /* 0x004fcc00078e00ff */
[----:B------:R-:W0:Y:S02]  /*10010*/  F2I.S64.TRUNC R2, R2 ;  /* 0x0000000200027311 */ /* 0x000e24000020d900 */
[----:B0-----:R-:W-:Y:S01]  /*10020*/  PRMT R0, R2, 0x7610, R0 ;  /* 0x0000761002007816 */ /* 0x001fe20000000000 */
[----:B------:R-:W-:Y:S06]  /*10030*/  BRA `(.L_x_8689) ;  /* 0x0000000400ac7947 */ /* 0x000fec0003800000 */
.L_x_8696:
        /* <DEDUP_REMOVED lines=10> */
.L_x_8703:
[----:B------:R-:W2:Y:S01]  /*100e0*/  LDG.E.U8 R4, desc[UR36][R4.64] ;  /* 0x0000002404047981 */ /* 0x000ea2000c1e1100 */
[----:B------:R-:W-:Y:S01]  /*100f0*/  BSSY.RECONVERGENT B0, `(.L_x_8704) ;  /* 0x0000018000007945 */ /* 0x000fe20003800200 */
[----:B01----:R-:W-:Y:S01]  /*10100*/  IMAD.MOV.U32 R2, RZ, RZ, RZ ;  /* 0x000000ffff027224 */ /* 0x003fe200078e00ff */
        /* <DEDUP_REMOVED lines=18> */
.L_x_8707:
[----:B------:R-:W-:Y:S05]  /*10230*/  BSYNC.RECONVERGENT B1 ;  /* 0x0000000000017941 */ /* 0x000fea0003800200 */
.L_x_8706:
[----:B------:R-:W-:Y:S01]  /*10240*/  IMAD.SHL.U32 R0, R0, 0x100000, RZ ;  /* 0x0010000000007824 */ /* 0x000fe200078e00ff */
[----:B------:R-:W-:-:S04]  /*10250*/  LEA R2, R2, 0x3b800000, 0x17 ;  /* 0x3b80000002027811 */ /* 0x000fc800078eb8ff */
[----:B------:R-:W-:-:S07]  /*10260*/  LOP3.LUT R2, R2, R0, R7, 0xfe, !PT ;  /* 0x0000000002027212 */ /* 0x000fce00078efe07 */
.L_x_8705:
[----:B------:R-:W-:Y:S05]  /*10270*/  BSYNC.RECONVERGENT B0 ;  /* 0x0000000000007941 */ /* 0x000fea0003800200 */
.L_x_8704:
[----:B------:R-:W0:Y:S02]  /*10280*/  F2I.S64.TRUNC R2, R2 ;  /* 0x0000000200027311 */ /* 0x000e24000020d900 */
[----:B0-----:R-:W-:Y:S01]  /*10290*/  PRMT R0, R2, 0x7610, R0 ;  /* 0x0000761002007816 */ /* 0x001fe20000000000 */
[----:B------:R-:W-:Y:S06]  /*102a0*/  BRA `(.L_x_8689) ;  /* 0x0000000400107947 */ /* 0x000fec0003800000 */
.L_x_8702:
[----:B------:R-:W2:Y:S01]  /*102b0*/  LDG.E.U8 R4, desc[UR36][R4.64] ;  /* 0x0000002404047981 */ /* 0x000ea2000c1e1100 */
[----:B------:R-:W-:Y:S01]  /*102c0*/  BSSY.RECONVERGENT B0, `(.L_x_8708) ;  /* 0x0000018000007945 */ /* 0x000fe20003800200 */
[----:B01----:R-:W-:Y:S01]  /*102d0*/  HFMA2 R2, -RZ, RZ, 0, 0 ;  /* 0x00000000ff027431 */ /* 0x003fe200000001ff */
        /* <DEDUP_REMOVED lines=18> */
.L_x_8711:
[----:B------:R-:W-:Y:S05]  /*10400*/  BSYNC.RECONVERGENT B1 ;  /* 0x0000000000017941 */ /* 0x000fea0003800200 */
.L_x_8710:
[----:B------:R-:W-:Y:S02]  /*10410*/  SHF.L.U32 R0, R0, 0x15, RZ ;  /* 0x0000001500007819 */ /* 0x000fe400000006ff */
[----:B------:R-:W-:-:S04]  /*10420*/  LEA R2, R2, 0x37800000, 0x17 ;  /* 0x3780000002027811 */ /* 0x000fc800078eb8ff */
[----:B------:R-:W-:-:S07]  /*10430*/  LOP3.LUT R2, R2, R0, R7, 0xfe, !PT ;  /* 0x0000000002027212 */ /* 0x000fce00078efe07 */
.L_x_8709:
[----:B------:R-:W-:Y:S05]  /*10440*/  BSYNC.RECONVERGENT B0 ;  /* 0x0000000000007941 */ /* 0x000fea0003800200 */
.L_x_8708:
[----:B------:R-:W0:Y:S02]  /*10450*/  F2I.S64.TRUNC R2, R2 ;  /* 0x0000000200027311 */ /* 0x000e24000020d900 */
[----:B0-----:R-:W-:Y:S01]  /*10460*/  PRMT R0, R2, 0x7610, R0 ;  /* 0x0000761002007816 */ /* 0x001fe20000000000 */
[----:B------:R-:W-:Y:S06]  /*10470*/  BRA `(.L_x_8689) ;  /* 0x00000000009c7947 */ /* 0x000fec0003800000 */
.L_x_8701:
        /* <DEDUP_REMOVED lines=14> */
.L_x_8715:
[----:B------:R-:W-:Y:S05]  /*10560*/  BSYNC.RECONVERGENT B0 ;  /* 0x0000000000007941 */ /* 0x000fea0003800200 */
.L_x_8714:
[----:B------:R-:W0:Y:S02]  /*10570*/  F2I.S64.TRUNC R2, R2 ;  /* 0x0000000200027311 */ /* 0x000e24000020d900 */
[----:B0-----:R-:W-:Y:S01]  /*10580*/  PRMT R0, R2, 0x7610, R0 ;  /* 0x0000761002007816 */ /* 0x001fe20000000000 */
[----:B------:R-:W-:Y:S06]  /*10590*/  BRA `(.L_x_8689) ;  /* 0x0000000000547947 */ /* 0x000fec0003800000 */
.L_x_8688:
[----:B01----:R-:W-:Y:S01]  /*105a0*/  MOV R2, 0x180 ;  /* 0x0000018000027802 */ /* 0x003fe20000000f00 */
[----:B------:R-:W0:Y:S01]  /*105b0*/  LDCU.64 UR4, c[0x4][0x170] ;  /* 0x01002e00ff0477ac */ /* 0x000e220008000a00 */
[----:B------:R-:W-:Y:S02]  /*105c0*/  HFMA2 R13, -RZ, RZ, 0, 0 ;  /* 0x00000000ff0d7431 */ /* 0x000fe400000001ff */
[----:B------:R-:W-:Y:S01]  /*105d0*/  IMAD.MOV.U32 R8, RZ, RZ, 0x4e ;  /* 0x0000004eff087424 */ /* 0x000fe200078e00ff */
[----:B------:R-:W1:Y:S01]  /*105e0*/  LDCU.64 UR6, c[0x4][0x178] ;  /* 0x01002f00ff0677ac */ /* 0x000e620008000a00 */
[----:B------:R-:W2:Y:S01]  /*105f0*/  LDC.64 R2, c[0x4][R2] ;  /* 0x0100000002027b82 */ /* 0x000ea20000000a00 */
[----:B------:R-:W-:Y:S01]  /*10600*/  IMAD.MOV.U32 R12, RZ, RZ, 0x1 ;  /* 0x00000001ff0c7424 */ /* 0x000fe200078e00ff */
[----:B------:R-:W3:Y:S01]  /*10610*/  LDCU.64 UR8, c[0x4][0x88] ;  /* 0x01001100ff0877ac */ /* 0x000ee20008000a00 */
[----:B0-----:R-:W-:Y:S01]  /*10620*/  MOV R4, UR4 ;  /* 0x0000000400047c02 */ /* 0x001fe20008000f00 */
[----:B------:R-:W-:-:S02]  /*10630*/  IMAD.U32 R5, RZ, RZ, UR5 ;  /* 0x00000005ff057e24 */ /* 0x000fc4000f8e00ff */
[----:B-1----:R-:W-:Y:S02]  /*10640*/  IMAD.U32 R6, RZ, RZ, UR6 ;  /* 0x00000006ff067e24 */ /* 0x002fe4000f8e00ff */
[----:B------:R-:W-:Y:S01]  /*10650*/  IMAD.U32 R7, RZ, RZ, UR7 ;  /* 0x00000007ff077e24 */ /* 0x000fe2000f8e00ff */
[----:B---3--:R-:W-:Y:S01]  /*10660*/  MOV R10, UR8 ;  /* 0x00000008000a7c02 */ /* 0x008fe20008000f00 */
[----:B------:R-:W-:-:S07]  /*10670*/  IMAD.U32 R11, RZ, RZ, UR9 ;  /* 0x00000009ff0b7e24 */ /* 0x000fce000f8e00ff */
[----:B------:R-:W-:-:S07]  /*10680*/  LEPC R20, `(.L_x_8716) ;  /* 0x000000001014794e */ /* 0x000fce0000000000 */
[----:B--2--5:R-:W-:Y:S05]  /*10690*/  CALL.ABS.NOINC R2 ;  /* 0x0000000002007343 */ /* 0x024fea0003c00000 */
.L_x_8716:
[----:B------:R-:W-:Y:S01]  /*106a0*/  PRMT R0, RZ, 0x7610, R0 ;  /* 0x00007610ff007816 */ /* 0x000fe20000000000 */
[----:B------:R-:W-:Y:S06]  /*106b0*/  BRA `(.L_x_8689) ;  /* 0x00000000000c7947 */ /* 0x000fec0003800000 */
.L_x_8713:
[----:B------:R2:W5:Y:S01]  /*106c0*/  LDG.E.U8 R0, desc[UR36][R4.64] ;  /* 0x0000002404007981 */ /* 0x000562000c1e1100 */
[----:B------:R-:W-:Y:S05]  /*106d0*/  BRA `(.L_x_8689) ;  /* 0x0000000000047947 */ /* 0x000fea0003800000 */
.L_x_8712:
[----:B------:R2:W5:Y:S02]  /*106e0*/  LDG.E.U8 R0, desc[UR36][R4.64] ;  /* 0x0000002404007981 */ /* 0x000564000c1e1100 */
.L_x_8689:
[----:B-----5:R-:W-:Y:S01]  /*106f0*/  LOP3.LUT R0, R0, 0xff, RZ, 0xc0, !PT ;  /* 0x000000ff00007812 */ /* 0x020fe200078ec0ff */
[----:B------:R-:W0:Y:S01]  /*10700*/  LDCU UR4, c[0x0][0x600] ;  /* 0x0000c000ff0477ac */ /* 0x000e220008000800 */
[----:B------:R-:W-:Y:S01]  /*10710*/  HADD2.F32 R19, -RZ, R19.H0_H0 ;  /* 0x20000013ff137230 */ /* 0x000fe20000004100 */
[----:B------:R-:W-:-:S03]  /*10720*/  ULOP3.LUT UR5, UR40, 0xff, URZ, 0xc0, !UPT ;  /* 0x000000ff28057892 */ /* 0x000fc6000f8ec0ff */
[----:B------:R-:W1:Y:S01]  /*10730*/  I2F.U16 R0, R0 ;  /* 0x0000000000007306 */ /* 0x000e620000101000 */
[----:B------:R-:W-:Y:S01]  /*10740*/  UISETP.GT.AND UP0, UPT, UR5, 0x9, UPT ;  /* 0x000000090500788c */ /* 0x000fe2000bf04270 */
[----:B-1----:R-:W-:-:S04]  /*10750*/  FMUL.FTZ R19, R0, R19 ;  /* 0x0000001300137220 */ /* 0x002fc80000410000 */
[----:B0-----:R-:W-:-:S05]  /*10760*/  FMUL.FTZ R19, R19, UR4 ;  /* 0x0000000413137c20 */ /* 0x001fca0008410000 */
        /* <DEDUP_REMOVED lines=11> */
[----:B------:R-:W0:Y:S02]  /*10820*/  F2I.FTZ.TRUNC.NTZ R3, R0 ;  /* 0x0000000000037305 */ /* 0x000e24000021f100 */
[----:B0-----:R-:W-:Y:S01]  /*10830*/  STG.E.U8 desc[UR36][R16.64], R3 ;  /* 0x0000000310007986 */ /* 0x001fe2000c101124 */
[----:B------:R-:W-:Y:S05]  /*10840*/  EXIT ;  /* 0x000000000000794d */ /* 0x000fea0003800000 */
.L_x_8720:
[----:B------:R-:W-:-:S06]  /*10850*/  HADD2.F32 R3, -RZ, R19.H0_H0 ;  /* 0x20000013ff037230 */ /* 0x000fcc0000004100 */
[----:B------:R-:W0:Y:S02]  /*10860*/  F2I.S64.TRUNC R2, R3 ;  /* 0x0000000300027311 */ /* 0x000e24000020d900 */
[----:B0-----:R-:W-:Y:S01]  /*10870*/  STG.E.U8 desc[UR36][R16.64], R2 ;  /* 0x0000000210007986 */ /* 0x001fe2000c101124 */
[----:B------:R-:W-:Y:S05]  /*10880*/  EXIT ;  /* 0x000000000000794d */ /* 0x000fea0003800000 */
.L_x_8719:
[----:B------:R-:W-:-:S09]  /*10890*/  UISETP.NE.AND UP0, UPT, UR5, 0x2, UPT ;  /* 0x000000020500788c */ /* 0x000fd2000bf05270 */
[----:B------:R-:W-:Y:S05]  /*108a0*/  BRA.U !UP0, `(.L_x_8722) ;  /* 0x0000000108307547 */ /* 0x000fea000b800000 */
[----:B------:R-:W-:-:S09]  /*108b0*/  UISETP.NE.AND UP0, UPT, UR5, 0x3, UPT ;  /* 0x000000030500788c */ /* 0x000fd2000bf05270 */
[----:B------:R-:W-:Y:S05]  /*108c0*/  BRA.U !UP0, `(.L_x_8723) ;  /* 0x0000000108187547 */ /* 0x000fea000b800000 */
[----:B------:R-:W-:-:S09]  /*108d0*/  UISETP.NE.AND UP0, UPT, UR5, 0x4, UPT ;  /* 0x000000040500788c */ /* 0x000fd2000bf05270 */
[----:B------:R-:W-:Y:S05]  /*108e0*/  BRA.U UP0, `(.L_x_8721) ;  /* 0x0000000900707547 */ /* 0x000fea000b800000 */
[----:B------:R-:W-:-:S06]  /*108f0*/  HADD2.F32 R2, -RZ, R19.H0_H0 ;  /* 0x20000013ff027230 */ /* 0x000fcc0000004100 */
[----:B------:R-:W0:Y:S02]  /*10900*/  F2I.S64.TRUNC R2, R2 ;  /* 0x0000000200027311 */ /* 0x000e24000020d900 */
[----:B0-----:R-:W-:Y:S01]  /*10910*/  STG.E.64 desc[UR36][R16.64], R2 ;  /* 0x0000000210007986 */ /* 0x001fe2000c101b24 */
[----:B------:R-:W-:Y:S05]  /*10920*/  EXIT ;  /* 0x000000000000794d */ /* 0x000fea0003800000 */
.L_x_8723:
[----:B------:R-:W-:-:S06]  /*10930*/  HADD2.F32 R19, -RZ, R19.H0_H0 ;  /* 0x20000013ff137230 */ /* 0x000fcc0000004100 */
[----:B------:R-:W0:Y:S02]  /*10940*/  F2I.FTZ.TRUNC.NTZ R19, R19 ;  /* 0x0000001300137305 */ /* 0x000e24000021f100 */
[----:B0-----:R-:W-:Y:S01]  /*10950*/  STG.E desc[UR36][R16.64], R19 ;  /* 0x0000001310007986 */ /* 0x001fe2000c101924 */
[----:B------:R-:W-:Y:S05]  /*10960*/  EXIT ;  /* 0x000000000000794d */ /* 0x000fea0003800000 */
.L_x_8722:
[----:B------:R-:W-:-:S06]  /*10970*/  HADD2.F32 R19, -RZ, R19.H0_H0 ;  /* 0x20000013ff137230 */ /* 0x000fcc0000004100 */
[----:B------:R-:W0:Y:S02]  /*10980*/  F2I.FTZ.TRUNC.NTZ R19, R19 ;  /* 0x0000001300137305 */ /* 0x000e24000021f100 */
[----:B0-----:R-:W-:Y:S01]  /*10990*/  STG.E.U16 desc[UR36][R16.64], R19 ;  /* 0x0000001310007986 */ /* 0x001fe2000c101524 */
[----:B------:R-:W-:Y:S05]  /*109a0*/  EXIT ;  /* 0x000000000000794d */ /* 0x000fea0003800000 */
.L_x_8718:
[----:B------:R-:W-:-:S09]  /*109b0*/  UISETP.GT.AND UP0, UPT, UR5, 0x6, UPT ;  /* 0x000000060500788c */ /* 0x000fd2000bf04270 */
[----:B------:R-:W-:Y:S05]  /*109c0*/  BRA.U UP0, `(.L_x_8724) ;  /* 0x0000000100247547 */ /* 0x000fea000b800000 */
[----:B------:R-:W-:-:S09]  /*109d0*/  UISETP.NE.AND UP0, UPT, UR5, 0x5, UPT ;  /* 0x000000050500788c */ /* 0x000fd2000bf05270 */
[----:B------:R-:W-:Y:S05]  /*109e0*/  BRA.U !UP0, `(.L_x_8725) ;  /* 0x0000000108147547 */ /* 0x000fea000b800000 */
[----:B------:R-:W-:-:S09]  /*109f0*/  UISETP.NE.AND UP0, UPT, UR5, 0x6, UPT ;  /* 0x000000060500788c */ /* 0x000fd2000bf05270 */
[----:B------:R-:W-:Y:S05]  /*10a00*/  BRA.U UP0, `(.L_x_8721) ;  /* 0x0000000900287547 */ /* 0x000fea000b800000 */
[----:B------:R-:W-:-:S05]  /*10a10*/  HADD2.F32 R19, -RZ, R19.H0_H0 ;  /* 0x20000013ff137230 */ /* 0x000fca0000004100 */
[----:B------:R-:W-:Y:S01]  /*10a20*/  STG.E desc[UR36][R16.64], R19 ;  /* 0x0000001310007986 */ /* 0x000fe2000c101924 */
[----:B------:R-:W-:Y:S05]  /*10a30*/  EXIT ;  /* 0x000000000000794d */ /* 0x000fea0003800000 */
.L_x_8725:
[----:B------:R-:W-:Y:S01]  /*10a40*/  STG.E.U16 desc[UR36][R16.64], R19 ;  /* 0x0000001310007986 */ /* 0x000fe2000c101524 */
[----:B------:R-:W-:Y:S05]  /*10a50*/  EXIT ;  /* 0x000000000000794d */ /* 0x000fea0003800000 */
.L_x_8724:
[----:B------:R-:W-:-:S09]  /*10a60*/  UISETP.NE.AND UP0, UPT, UR5, 0x7, UPT ;  /* 0x000000070500788c */ /* 0x000fd2000bf05270 */
[----:B------:R-:W-:Y:S05]  /*10a70*/  BRA.U !UP0, `(.L_x_8726) ;  /* 0x0000000108347547 */ /* 0x000fea000b800000 */
[----:B------:R-:W-:-:S09]  /*10a80*/  UISETP.NE.AND UP0, UPT, UR5, 0x8, UPT ;  /* 0x000000080500788c */ /* 0x000fd2000bf05270 */
[----:B------:R-:W-:Y:S05]  /*10a90*/  BRA.U !UP0, `(.L_x_8727) ;  /* 0x0000000108187547 */ /* 0x000fea000b800000 */
[----:B------:R-:W-:-:S09]  /*10aa0*/  UISETP.NE.AND UP0, UPT, UR5, 0x9, UPT ;  /* 0x000000090500788c */ /* 0x000fd2000bf05270 */
[----:B------:R-:W-:Y:S05]  /*10ab0*/  BRA.U UP0, `(.L_x_8721) ;  /* 0x0000000500fc7547 */ /* 0x000fea000b800000 */
[----:B------:R-:W-:Y:S02]  /*10ac0*/  HADD2.F32 R2, -RZ, R19.H0_H0 ;  /* 0x20000013ff027230 */ /* 0x000fe40000004100 */
[----:B------:R-:W-:-:S05]  /*10ad0*/  IMAD.MOV.U32 R3, RZ, RZ, RZ ;  /* 0x000000ffff037224 */ /* 0x000fca00078e00ff */
[----:B------:R-:W-:Y:S01]  /*10ae0*/  STG.E.64 desc[UR36][R16.64], R2 ;  /* 0x0000000210007986 */ /* 0x000fe2000c101b24 */
[----:B------:R-:W-:Y:S05]  /*10af0*/  EXIT ;  /* 0x000000000000794d */ /* 0x000fea0003800000 */
.L_x_8727:
[----:B------:R-:W-:-:S05]  /*10b00*/  HADD2.F32 R0, -RZ, R19.H0_H0 ;  /* 0x20000013ff007230 */ /* 0x000fca0000004100 */
[----:B------:R-:W-:-:S04]  /*10b10*/  F2FP.F16.F32.PACK_AB R0, RZ, R0 ;  /* 0x00000000ff00723e */ /* 0x000fc800000000ff */
[----:B------:R-:W-:-:S05]  /*10b20*/  PRMT R0, R0, 0x5410, RZ ;  /* 0x0000541000007816 */ /* 0x000fca00000000ff */
[----:B------:R-:W-:Y:S01]  /*10b30*/  STG.E desc[UR36][R16.64], R0 ;  /* 0x0000000010007986 */ /* 0x000fe2000c101924 */
[----:B------:R-:W-:Y:S05]  /*10b40*/  EXIT ;  /* 0x000000000000794d */ /* 0x000fea0003800000 */
.L_x_8726:
[----:B------:R-:W-:-:S05]  /*10b50*/  HADD2.F32 R2, -RZ, R19.H0_H0 ;  /* 0x20000013ff027230 */ /* 0x000fca0000004100 */
[----:B------:R-:W-:-:S06]  /*10b60*/  FMUL.FTZ R2, R2, 1 ;  /* 0x3f80000002027820 */ /* 0x000fcc0000410000 */
[----:B------:R-:W0:Y:S02]  /*10b70*/  F2F.F64.F32 R2, R2 ;  /* 0x0000000200027310 */ /* 0x000e240000201800 */
[----:B0-----:R-:W-:Y:S01]  /*10b80*/  STG.E.64 desc[UR36][R16.64], R2 ;  /* 0x0000000210007986 */ /* 0x001fe2000c101b24 */
[----:B------:R-:W-:Y:S05]  /*10b90*/  EXIT ;  /* 0x000000000000794d */ /* 0x000fea0003800000 */
.L_x_8717:
        /* <DEDUP_REMOVED lines=10> */
[----:B------:R-:W-:-:S06]  /*10c40*/  HADD2.F32 R3, -RZ, R19.H0_H0 ;  /* 0x20000013ff037230 */ /* 0x000fcc0000004100 */
[----:B------:R-:W0:Y:S02]  /*10c50*/  F2I.FTZ.U32.TRUNC.NTZ R3, R3 ;  /* 0x0000000300037305 */ /* 0x000e24000021f000 */
[----:B0-----:R-:W-:Y:S01]  /*10c60*/  STG.E.U16 desc[UR36][R16.64], R3 ;  /* 0x0000000310007986 */ /* 0x001fe2000c101524 */
[----:B------:R-:W-:Y:S05]  /*10c70*/  EXIT ;  /* 0x000000000000794d */ /* 0x000fea0003800000 */
.L_x_8731:
[----:B------:R-:W-:Y:S01]  /*10c80*/  HADD2.F32 R3, -RZ, R19.H0_H0 ;  /* 0x20000013ff037230 */ /* 0x000fe20000004100 */
        /* <DEDUP_REMOVED lines=16> */
.L_x_8734:
[----:B------:R-:W-:-:S04]  /*10d90*/  SHF.R.U32.HI R3, RZ, 0x18, R3 ;  /* 0x00000018ff037819 */ /* 0x000fc80000011603 */
[----:B------:R-:W-:-:S04]  /*10da0*/  LOP3.LUT R0, R0, 0x80, R3, 0xf8, !PT ;  /* 0x0000008000007812 */ /* 0x000fc800078ef803 */
[----:B------:R-:W-:-:S07]  /*10db0*/  PRMT R8, R0, 0x7610, R8 ;  /* 0x0000761000087816 */ /* 0x000fce0000000008 */
.L_x_8733:
[----:B------:R-:W-:Y:S05]  /*10dc0*/  BSYNC.RECONVERGENT B0 ;  /* 0x0000000000007941 */ /* 0x000fea0003800200 */
.L_x_8732:
[----:B------:R-:W-:Y:S01]  /*10dd0*/  STG.E.U8 desc[UR36][R16.64], R8 ;  /* 0x0000000810007986 */ /* 0x000fe2000c101124 */
[----:B------:R-:W-:Y:S05]  /*10de0*/  EXIT ;  /* 0x000000000000794d */ /* 0x000fea0003800000 */
.L_x_8730:
        /* <DEDUP_REMOVED lines=17> */
.L_x_8737:
[----:B------:R-:W-:-:S04]  /*10f00*/  SHF.R.U32.HI R3, RZ, 0x18, R3 ;  /* 0x00000018ff037819 */ /* 0x000fc80000011603 */
[----:B------:R-:W-:-:S04]  /*10f10*/  LOP3.LUT R0, R0, 0x80, R3, 0xf8, !PT ;  /* 0x0000008000007812 */ /* 0x000fc800078ef803 */
[----:B------:R-:W-:-:S07]  /*10f20*/  PRMT R8, R0, 0x7610, R8 ;  /* 0x0000761000087816 */ /* 0x000fce0000000008 */
.L_x_8736:
[----:B------:R-:W-:Y:S05]  /*10f30*/  BSYNC.RECONVERGENT B0 ;  /* 0x0000000000007941 */ /* 0x000fea0003800200 */
.L_x_8735:
[----:B------:R-:W-:Y:S01]  /*10f40*/  STG.E.U8 desc[UR36][R16.64], R8 ;  /* 0x0000000810007986 */ /* 0x000fe2000c101124 */
[----:B------:R-:W-:Y:S05]  /*10f50*/  EXIT ;  /* 0x000000000000794d */ /* 0x000fea0003800000 */
.L_x_8729:
[----:B------:R-:W-:-:S09]  /*10f60*/  UISETP.NE.AND UP0, UPT, UR5, 0x1c, UPT ;  /* 0x0000001c0500788c */ /* 0x000fd2000bf05270 */
[----:B------:R-:W-:Y:S05]  /*10f70*/  BRA.U !UP0, `(.L_x_8738) ;  /* 0x0000000108607547 */ /* 0x000fea000b800000 */
[----:B------:R-:W-:-:S09]  /*10f80*/  UISETP.NE.AND UP0, UPT, UR5, 0x1d, UPT ;  /* 0x0000001d0500788c */ /* 0x000fd2000bf05270 */
[----:B------:R-:W-:Y:S05]  /*10f90*/  BRA.U !UP0, `(.L_x_8739) ;  /* 0x0000000108487547 */ /* 0x000fea000b800000 */
[----:B------:R-:W-:-:S09]  /*10fa0*/  UISETP.NE.AND UP0, UPT, UR5, 0x2c, UPT ;  /* 0x0000002c0500788c */ /* 0x000fd2000bf05270 */
[----:B------:R-:W-:Y:S05]  /*10fb0*/  BRA.U UP0, `(.L_x_8721) ;  /* 0x0000000100bc7547 */ /* 0x000fea000b800000 */
[----:B------:R-:W-:Y:S02]  /*10fc0*/  HADD2.F32 R19, -RZ, R19.H0_H0 ;  /* 0x20000013ff137230 */ /* 0x000fe40000004100 */
[----:B------:R-:W-:-:S03]  /*10fd0*/  HFMA2 R3, -RZ, RZ, 0, 1.5199184417724609375e-05 ;  /* 0x000000ffff037431 */ /* 0x000fc600000001ff */
[----:B--234-:R-:W-:-:S04]  /*10fe0*/  SHF.R.U32.HI R4, RZ, 0x17, R19 ;  /* 0x00000017ff047819 */ /* 0x01cfc80000011613 */
        /* <DEDUP_REMOVED lines=13> */
.L_x_8739:
[----:B------:R-:W-:-:S06]  /*110c0*/  HADD2.F32 R2, -RZ, R19.H0_H0 ;  /* 0x20000013ff027230 */ /* 0x000fcc0000004100 */
[----:B------:R-:W0:Y:S02]  /*110d0*/  F2I.U64.TRUNC R2, R2 ;  /* 0x0000000200027311 */ /* 0x000e24000020d800 */
[----:B0-----:R-:W-:Y:S01]  /*110e0*/  STG.E.64 desc[UR36][R16.64], R2 ;  /* 0x0000000210007986 */ /* 0x001fe2000c101b24 */
[----:B------:R-:W-:Y:S05]  /*110f0*/  EXIT ;  /* 0x000000000000794d */ /* 0x000fea0003800000 */
.L_x_8738:
[----:B------:R-:W-:-:S06]  /*11100*/  HADD2.F32 R19, -RZ, R19.H0_H0 ;  /* 0x20000013ff137230 */ /* 0x000fcc0000004100 */
[----:B------:R-:W0:Y:S02]  /*11110*/  F2I.FTZ.U32.TRUNC.NTZ R19, R19 ;  /* 0x0000001300137305 */ /* 0x000e24000021f000 */
[----:B0-----:R-:W-:Y:S01]  /*11120*/  STG.E desc[UR36][R16.64], R19 ;  /* 0x0000001310007986 */ /* 0x001fe2000c101924 */
[----:B------:R-:W-:Y:S05]  /*11130*/  EXIT ;  /* 0x000000000000794d */ /* 0x000fea0003800000 */
.L_x_8728:
        /* <DEDUP_REMOVED lines=8> */
[----:B------:R-:W-:-:S05]  /*111c0*/  SEL R3, RZ, 0x1, !P0 ;  /* 0x00000001ff037807 */ /* 0x000fca0004000000 */
[----:B------:R-:W-:Y:S01]  /*111d0*/  STG.E.U8 desc[UR36][R16.64], R3 ;  /* 0x0000000310007986 */ /* 0x000fe2000c101124 */
[----:B------:R-:W-:Y:S05]  /*111e0*/  EXIT ;  /* 0x000000000000794d */ /* 0x000fea0003800000 */
.L_x_8741:
[----:B------:R-:W-:Y:S01]  /*111f0*/  HADD2.F32 R19, -RZ, R19.H0_H0 ;  /* 0x20000013ff137230 */ /* 0x000fe20000004100 */
[----:B------:R-:W-:-:S04]  /*11200*/  CS2R R6, SRZ ;  /* 0x0000000000067805 */ /* 0x000fc8000001ff00 */
[----:B--234-:R-:W-:-:S06]  /*11210*/  FMUL.FTZ R4, R19, 1 ;  /* 0x3f80000013047820 */ /* 0x01cfcc0000410000 */
[----:B------:R-:W0:Y:S02]  /*11220*/  F2F.F64.F32 R4, R4 ;  /* 0x0000000400047310 */ /* 0x000e240000201800 */
[----:B0-----:R-:W-:Y:S01]  /*11230*/  STG.E.128 desc[UR36][R16.64], R4 ;  /* 0x0000000410007986 */ /* 0x001fe2000c101d24 */
[----:B------:R-:W-:Y:S05]  /*11240*/  EXIT ;  /* 0x000000000000794d */ /* 0x000fea0003800000 */
.L_x_8740:
[----:B------:R-:W-:-:S09]  /*11250*/  UISETP.NE.AND UP0, UPT, UR5, 0xf, UPT ;  /* 0x0000000f0500788c */ /* 0x000fd2000bf05270 */
[----:B------:R-:W-:Y:S05]  /*11260*/  BRA.U !UP0, `(.L_x_8742) ;  /* 0x0000000108e87547 */ /* 0x000fea000b800000 */
[----:B------:R-:W-:-:S09]  /*11270*/  UISETP.NE.AND UP0, UPT, UR5, 0x17, UPT ;  /* 0x000000170500788c */ /* 0x000fd2000bf05270 */
[----:B------:R-:W-:Y:S05]  /*11280*/  BRA.U !UP0, `(.L_x_8743) ;  /* 0x0000000108907547 */ /* 0x000fea000b800000 */
[----:B------:R-:W-:-:S09]  /*11290*/  UISETP.NE.AND UP0, UPT, UR5, 0x18, UPT ;  /* 0x000000180500788c */ /* 0x000fd2000bf05270 */
[----:B------:R-:W-:Y:S05]  /*112a0*/  BRA.U !UP0, `(.L_x_8744) ;  /* 0x0000000108447547 */ /* 0x000fea000b800000 */
.L_x_8721:
[----:B------:R-:W-:Y:S01]  /*112b0*/  MOV R0, 0x180 ;  /* 0x0000018000007802 */ /* 0x000fe20000000f00 */
[----:B------:R-:W2:Y:S01]  /*112c0*/  LDCU.64 UR4, c[0x4][0x170] ;  /* 0x01002e00ff0477ac */ /* 0x000ea20008000a00 */
[----:B------:R-:W-:Y:S02]  /*112d0*/  HFMA2 R13, -RZ, RZ, 0, 0 ;  /* 0x00000000ff0d7431 */ /* 0x000fe400000001ff */
[----:B------:R-:W-:Y:S01]  /*112e0*/  IMAD.MOV.U32 R8, RZ, RZ, 0x65 ;  /* 0x00000065ff087424 */ /* 0x000fe200078e00ff */
[----:B------:R0:W1:Y:S01]  /*112f0*/  LDC.64 R2, c[0x4][R0] ;  /* 0x0100000000027b82 */ /* 0x0000620000000a00 */
[----:B------:R-:W5:Y:S01]  /*11300*/  LDCU.64 UR6, c[0x4][0x178] ;  /* 0x01002f00ff0677ac */ /* 0x000f620008000a00 */
[----:B------:R-:W-:Y:S01]  /*11310*/  IMAD.MOV.U32 R12, RZ, RZ, 0x1 ;  /* 0x00000001ff0c7424 */ /* 0x000fe200078e00ff */
[----:B------:R-:W0:Y:S01]  /*11320*/  LDCU.64 UR8, c[0x4][0x70] ;  /* 0x01000e00ff0877ac */ /* 0x000e220008000a00 */
[----:B--234-:R-:W-:Y:S01]  /*11330*/  MOV R4, UR4 ;  /* 0x0000000400047c02 */ /* 0x01cfe20008000f00 */
[----:B------:R-:W-:-:S02]  /*11340*/  IMAD.U32 R5, RZ, RZ, UR5 ;  /* 0x00000005ff057e24 */ /* 0x000fc4000f8e00ff */
[----:B-----5:R-:W-:Y:S02]  /*11350*/  IMAD.U32 R6, RZ, RZ, UR6 ;  /* 0x00000006ff067e24 */ /* 0x020fe4000f8e00ff */
[----:B------:R-:W-:Y:S01]  /*11360*/  IMAD.U32 R7, RZ, RZ, UR7 ;  /* 0x00000007ff077e24 */ /* 0x000fe2000f8e00ff */
[----:B0-----:R-:W-:Y:S01]  /*11370*/  MOV R10, UR8 ;  /* 0x00000008000a7c02 */ /* 0x001fe20008000f00 */
[----:B------:R-:W-:-:S07]  /*11380*/  IMAD.U32 R11, RZ, RZ, UR9 ;  /* 0x00000009ff0b7e24 */ /* 0x000fce000f8e00ff */
[----:B------:R-:W-:-:S07]  /*11390*/  LEPC R20, `(.L_x_8745) ;  /* 0x000000001014794e */ /* 0x000fce0000000000 */
[----:B-1----:R-:W-:Y:S05]  /*113a0*/  CALL.ABS.NOINC R2 ;  /* 0x0000000002007343 */ /* 0x002fea0003c00000 */
.L_x_8745:
[----:B------:R-:W-:Y:S05]  /*113b0*/  EXIT ;  /* 0x000000000000794d */ /* 0x000fea0003800000 */
.L_x_8744:
[----:B------:R-:W-:Y:S01]  /*113c0*/  HADD2.F32 R19, -RZ, R19.H0_H0 ;  /* 0x20000013ff137230 */ /* 0x000fe20000004100 */
        /* <DEDUP_REMOVED lines=12> */
.L_x_8747:
[----:B------:R-:W-:Y:S05]  /*11490*/  BSYNC.RECONVERGENT B0 ;  /* 0x0000000000007941 */ /* 0x000fea0003800200 */
.L_x_8746:
[----:B------:R-:W-:-:S05]  /*114a0*/  LOP3.LUT R3, R0, 0x80, R3, 0xf8, !PT ;  /* 0x0000008000037812 */ /* 0x000fca00078ef803 */
[----:B------:R-:W-:Y:S01]  /*114b0*/  STG.E.U8 desc[UR36][R16.64], R3 ;  /* 0x0000000310007986 */ /* 0x000fe2000c101124 */
[----:B------:R-:W-:Y:S05]  /*114c0*/  EXIT ;  /* 0x000000000000794d */ /* 0x000fea0003800000 */
.L_x_8743:
[----:B------:R-:W-:Y:S01]  /*114d0*/  HADD2.F32 R3, -RZ, R19.H0_H0 ;  /* 0x20000013ff037230 */ /* 0x000fe20000004100 */
        /* <DEDUP_REMOVED lines=11> */
.L_x_8749:
[----:B------:R-:W-:Y:S01]  /*11590*/  IMAD.MOV.U32 R0, RZ, RZ, 0x7f ;  /* 0x0000007fff007424 */ /* 0x000fe200078e00ff */
[----:B------:R-:W-:-:S04]  /*115a0*/  ISETP.GT.U32.AND P0, PT, R2, 0x7f800000, PT ;  /* 0x7f8000000200780c */ /* 0x000fc80003f04070 */
[----:B------:R-:W-:-:S09]  /*115b0*/  SEL R0, R0, 0x7c, P0 ;  /* 0x0000007c00007807 */ /* 0x000fd20000000000 */
.L_x_8750:
[----:B------:R-:W-:Y:S05]  /*115c0*/  BSYNC.RECONVERGENT B0 ;  /* 0x0000000000007941 */ /* 0x000fea0003800200 */
.L_x_8748:
[----:B------:R-:W-:-:S04]  /*115d0*/  SHF.R.U32.HI R3, RZ, 0x18, R3 ;  /* 0x00000018ff037819 */ /* 0x000fc80000011603 */
[----:B------:R-:W-:-:S05]  /*115e0*/  LOP3.LUT R3, R0, 0x80, R3, 0xf8, !PT ;  /* 0x0000008000037812 */ /* 0x000fca00078ef803 */
[----:B------:R-:W-:Y:S01]  /*115f0*/  STG.E.U8 desc[UR36][R16.64], R3 ;  /* 0x0000000310007986 */ /* 0x000fe2000c101124 */
[----:B------:R-:W-:Y:S05]  /*11600*/  EXIT ;  /* 0x000000000000794d */ /* 0x000fea0003800000 */
.L_x_8742:
[----:B------:R-:W-:-:S05]  /*11610*/  HADD2.F32 R0, -RZ, R19.H0_H0 ;  /* 0x20000013ff007230 */ /* 0x000fca0000004100 */
[----:B------:R-:W-:-:S05]  /*11620*/  F2FP.BF16.F32.PACK_AB R0, RZ, R0 ;  /* 0x00000000ff00723e */ /* 0x000fca00000010ff */
[----:B------:R-:W-:Y:S01]  /*11630*/  STG.E.U16 desc[UR36][R16.64], R0 ;  /* 0x0000000010007986 */ /* 0x000fe2000c101524 */
[----:B------:R-:W-:Y:S05]  /*11640*/  EXIT ;  /* 0x000000000000794d */ /* 0x000fea0003800000 */
.L_x_8751:
        /* <DEDUP_REMOVED lines=11> */
.L_x_14235:


//--------------------- .text._ZN2at6native27unrolled_elementwise_kernelIZNS0_43_GLOBAL__N__7cc8d1ed_10_Dropout_cu_0e96ed3819masked_scale_kernelIhN3c104HalfEfEEvRNS_6TensorERKS6_S9_T1_EUlS5_hE_St5arrayIPcLm3EELi4E23TrivialOffsetCalculatorILi2EjESF_ILi1EjENS0_6memory12LoadWithCastILi2EEENSI_13StoreWithCastILi1EEEEEviT_T0_T2_T3_T4_T5_ --------------------------
	.section	.text._ZN2at6native27unrolled_elementwise_kernelIZNS0_43_GLOBAL__N__7cc8d1ed_10_Dropout_cu_0e96ed3819masked_scale_kernelIhN3c104HalfEfEEvRNS_6TensorERKS6_S9_T1_EUlS5_hE_St5arrayIPcLm3EELi4E23TrivialOffsetCalculatorILi2EjESF_ILi1EjENS0_6memory12LoadWithCastILi2EEENSI_13StoreWithCastILi1EEEEEviT_T0_T2_T3_T4_T5_,"ax",@progbits
	.align	128
        .global         _ZN2at6native27unrolled_elementwise_kernelIZNS0_43_GLOBAL__N__7cc8d1ed_10_Dropout_cu_0e96ed3819masked_scale_kernelIhN3c104HalfEfEEvRNS_6TensorERKS6_S9_T1_EUlS5_hE_St5arrayIPcLm3EELi4E23TrivialOffsetCalculatorILi2EjESF_ILi1EjENS0_6memory12LoadWithCastILi2EEENSI_13StoreWithCastILi1EEEEEviT_T0_T2_T3_T4_T5_
        .type           _ZN2at6native27unrolled_elementwise_kernelIZNS0_43_GLOBAL__N__7cc8d1ed_10_Dropout_cu_0e96ed3819masked_scale_kernelIhN3c104HalfEfEEvRNS_6TensorERKS6_S9_T1_EUlS5_hE_St5arrayIPcLm3EELi4E23TrivialOffsetCalculatorILi2EjESF_ILi1EjENS0_6memory12LoadWithCastILi2EEENSI_13StoreWithCastILi1EEEEEviT_T0_T2_T3_T4_T5_,@function
        .size           _ZN2at6native27unrolled_elementwise_kernelIZNS0_43_GLOBAL__N__7cc8d1ed_10_Dropout_cu_0e96ed3819masked_scale_kernelIhN3c104HalfEfEEvRNS_6TensorERKS6_S9_T1_EUlS5_hE_St5arrayIPcLm3EELi4E23TrivialOffsetCalculatorILi2EjESF_ILi1EjENS0_6memory12LoadWithCastILi2EEENSI_13StoreWithCastILi1EEEEEviT_T0_T2_T3_T4_T5_,(.L_x_14236 - _ZN2at6native27unrolled_elementwise_kernelIZNS0_43_GLOBAL__N__7cc8d1ed_10_Dropout_cu_0e96ed3819masked_scale_kernelIhN3c104HalfEfEEvRNS_6TensorERKS6_S9_T1_EUlS5_hE_St5arrayIPcLm3EELi4E23TrivialOffsetCalculatorILi2EjESF_ILi1EjENS0_6memory12LoadWithCastILi2EEENSI_13StoreWithCastILi1EEEEEviT_T0_T2_T3_T4_T5_)
        .other          _ZN2at6native27unrolled_elementwise_kernelIZNS0_43_GLOBAL__N__7cc8d1ed_10_Dropout_cu_0e96ed3819masked_scale_kernelIhN3c104HalfEfEEvRNS_6TensorERKS6_S9_T1_EUlS5_hE_St5arrayIPcLm3EELi4E23TrivialOffsetCalculatorILi2EjESF_ILi1EjENS0_6memory12LoadWithCastILi2EEENSI_13StoreWithCastILi1EEEEEviT_T0_T2_T3_T4_T5_,@"STO_CUDA_ENTRY STV_DEFAULT"
_ZN2at6native27unrolled_elementwise_kernelIZNS0_43_GLOBAL__N__7cc8d1ed_10_Dropout_cu_0e96ed3819masked_scale_kernelIhN3c104HalfEfEEvRNS_6TensorERKS6_S9_T1_EUlS5_hE_St5arrayIPcLm3EELi4E23TrivialOffsetCalculatorILi2EjESF_ILi1EjENS0_6memory12LoadWithCastILi2EEENSI_13StoreWithCastILi1EEEEEviT_T0_T2_T3_T4_T5_:
.text._ZN2at6native27unrolled_elementwise_kernelIZNS0_43_GLOBAL__N__7cc8d1ed_10_Dropout_cu_0e96ed3819masked_scale_kernelIhN3c104HalfEfEEvRNS_6TensorERKS6_S9_T1_EUlS5_hE_St5arrayIPcLm3EELi4E23TrivialOffsetCalculatorILi2EjESF_ILi1EjENS0_6memory12LoadWithCastILi2EEENSI_13StoreWithCastILi1EEEEEviT_T0_T2_T3_T4_T5_:
        /* <DEDUP_REMOVED lines=36> */
.L_x_8757:
[----:B------:R-:W2:Y:S02]  /*0240*/  LDG.E.U8 R4, desc[UR36][R4.64] ;  /* 0x0000002404047981 */ /* 0x000ea4000c1e1100 */
[----:B--2---:R-:W-:-:S04]  /*0250*/  I2FP.F32.U32 R0, R4 ;  /* 0x0000000400007245 */ /* 0x004fc80000201000 */
[----:B------:R-:W-:-:S04]  /*0260*/  F2FP.F16.F32.PACK_AB R0, RZ, R0 ;  /* 0x00000000ff00723e */ /* 0x000fc800000000ff */
[----:B------:R-:W-:Y:S01]  /*0270*/  PRMT R17, R0, 0x7610, R17 ;  /* 0x0000761000117816 */ /* 0x000fe20000000011 */
[----:B------:R-:W-:Y:S06]  /*0280*/  BRA `(.L_x_8759) ;  /* 0x0000000c00d87947 */ /* 0x000fec0003800000 */
.L_x_8756:
        /* <DEDUP_REMOVED lines=11> */
.L_x_8761:
[----:B------:R-:W2:Y:S02]  /*0340*/  LDG.E R4, desc[UR36][R4.64] ;  /* 0x0000002404047981 */ /* 0x000ea4000c1e1900 */
[----:B--2---:R-:W-:-:S04]  /*0350*/  I2FP.F32.S32 R0, R4 ;  /* 0x0000000400007245 */ /* 0x004fc80000201400 */
[----:B------:R-:W-:-:S04]  /*0360*/  F2FP.F16.F32.PACK_AB R0, RZ, R0 ;  /* 0x00000000ff00723e */ /* 0x000fc800000000ff */
[----:B------:R-:W-:Y:S01]  /*0370*/  PRMT R17, R0, 0x7610, R17 ;  /* 0x0000761000117816 */ /* 0x000fe20000000011 */
[----:B------:R-:W-:Y:S06]  /*0380*/  BRA `(.L_x_8759) ;  /* 0x0000000c00987947 */ /* 0x000fec0003800000 */
.L_x_8760:
[----:B------:R-:W2:Y:S02]  /*0390*/  LDG.E.U16 R4, desc[UR36][R4.64] ;  /* 0x0000002404047981 */ /* 0x000ea4000c1e1500 */
[----:B--2---:R-:W0:Y:S02]  /*03a0*/  I2F.S16 R0, R4 ;  /* 0x0000000400007306 */ /* 0x004e240000101400 */
[----:B0-----:R-:W-:-:S04]  /*03b0*/  F2FP.F16.F32.PACK_AB R0, RZ, R0 ;  /* 0x00000000ff00723e */ /* 0x001fc800000000ff */
[----:B------:R-:W-:Y:S01]  /*03c0*/  PRMT R17, R0, 0x7610, R17 ;  /* 0x0000761000117816 */ /* 0x000fe20000000011 */
[----:B------:R-:W-:Y:S06]  /*03d0*/  BRA `(.L_x_8759) ;  /* 0x0000000c00847947 */ /* 0x000fec0003800000 */
.L_x_8755:
        /* <DEDUP_REMOVED lines=9> */
.L_x_8763:
[----:B------:R1:W5:Y:S01]  /*0470*/  LDG.E.U16 R17, desc[UR36][R4.64] ;  /* 0x0000002404117981 */ /* 0x000362000c1e1500 */
[----:B------:R-:W-:Y:S05]  /*0480*/  BRA `(.L_x_8759) ;  /* 0x0000000c00587947 */ /* 0x000fea0003800000 */
.L_x_8762:
        /* <DEDUP_REMOVED lines=9> */
.L_x_8765:
[----:B------:R0:W5:Y:S01]  /*0520*/  LDG.E.U16 R17, desc[UR36][R4.64] ;  /* 0x0000002404117981 */ /* 0x000162000c1e1500 */
[----:B------:R-:W-:Y:S05]  /*0530*/  BRA `(.L_x_8759) ;  /* 0x0000000c002c7947 */ /* 0x000fea0003800000 */
.L_x_8764:
        /* <DEDUP_REMOVED lines=13> */
.L_x_8754:
        /* <DEDUP_REMOVED lines=14> */
.L_x_8768:
        /* <DEDUP_REMOVED lines=13> */
.L_x_8767:
        /* <DEDUP_REMOVED lines=27> */
.L_x_8770:
        /* <DEDUP_REMOVED lines=12> */
[----:B------:R-:W-:-:S04]  /*0a30*/  F2FP.F16.F32.PACK_AB R0, RZ, R0 ;  /* 0x00000000ff00723e */ /* 0x000fc800000000ff */
[----:B------:R-:W-:Y:S01]  /*0a40*/  PRMT R17, R0, 0x7610, R17 ;  /* 0x0000761000117816 */ /* 0x000fe20000000011 */
[----:B------:R-:W-:Y:S06]  /*0a50*/  BRA `(.L_x_8759) ;  /* 0x0000000400e47947 */ /* 0x000fec0003800000 */
.L_x_8769:
[----:B------:R-:W2:Y:S02]  /*0a60*/  LDG.E.U16 R0, desc[UR36][R4.64] ;  /* 0x0000002404007981 */ /* 0x000ea4000c1e1500 */
[----:B--2---:R-:W-:-:S05]  /*0a70*/  IMAD.U32 R0, R0, 0x10000, RZ ;  /* 0x0001000000007824 */ /* 0x004fca00078e00ff */
[----:B------:R-:W-:-:S04]  /*0a80*/  F2FP.F16.F32.PACK_AB R0, RZ, R0 ;  /* 0x00000000ff00723e */ /* 0x000fc800000000ff */
[----:B------:R-:W-:Y:S01]  /*0a90*/  PRMT R17, R0, 0x7610, R17 ;  /* 0x0000761000117816 */ /* 0x000fe20000000011 */
[----:B------:R-:W-:Y:S06]  /*0aa0*/  BRA `(.L_x_8759) ;  /* 0x0000000400d07947 */ /* 0x000fec0003800000 */
.L_x_8766:
        /* <DEDUP_REMOVED lines=13> */
.L_x_8773:
        /* <DEDUP_REMOVED lines=21> */
.L_x_8777:
[----:B------:R-:W-:Y:S05]  /*0cd0*/  BSYNC.RECONVERGENT B1 ;  /* 0x0000000000017941 */ /* 0x000fea0003800200 */
.L_x_8776:
[----:B------:R-:W-:Y:S01]  /*0ce0*/  IMAD.SHL.U32 R0, R0, 0x100000, RZ ;  /* 0x0010000000007824 */ /* 0x000fe200078e00ff */
[----:B------:R-:W-:-:S04]  /*0cf0*/  LEA R3, R3, 0x3b800000, 0x17 ;  /* 0x3b80000003037811 */ /* 0x000fc800078eb8ff */
[----:B------:R-:W-:-:S07]  /*0d00*/  LOP3.LUT R0, R3, R0, R7, 0xfe, !PT ;  /* 0x0000000003007212 */ /* 0x000fce00078efe07 */
.L_x_8775:
[----:B------:R-:W-:Y:S05]  /*0d10*/  BSYNC.RECONVERGENT B0 ;  /* 0x0000000000007941 */ /* 0x000fea0003800200 */
.L_x_8774:
[----:B------:R-:W-:-:S04]  /*0d20*/  F2FP.F16.F32.PACK_AB R0, RZ, R0 ;  /* 0x00000000ff00723e */ /* 0x000fc800000000ff */
[----:B------:R-:W-:Y:S01]  /*0d30*/  PRMT R17, R0, 0x7610, R17 ;  /* 0x0000761000117816 */ /* 0x000fe20000000011 */
[----:B------:R-:W-:Y:S06]  /*0d40*/  BRA `(.L_x_8759) ;  /* 0x0000000400287947 */ /* 0x000fec0003800000 */
.L_x_8772:
        /* <DEDUP_REMOVED lines=21> */
.L_x_8781:
[----:B------:R-:W-:Y:S05]  /*0ea0*/  BSYNC.RECONVERGENT B1 ;  /* 0x0000000000017941 */ /* 0x000fea0003800200 */
.L_x_8780:
[----:B------:R-:W-:Y:S01]  /*0eb0*/  IMAD.SHL.U32 R0, R0, 0x200000, RZ ;  /* 0x0020000000007824 */ /* 0x000fe200078e00ff */
[----:B------:R-:W-:-:S04]  /*0ec0*/  LEA R3, R3, 0x37800000, 0x17 ;  /* 0x3780000003037811 */ /* 0x000fc800078eb8ff */
[----:B------:R-:W-:-:S07]  /*0ed0*/  LOP3.LUT R0, R3, R0, R7, 0xfe, !PT ;  /* 0x0000000003007212 */ /* 0x000fce00078efe07 */
.L_x_8779:
[----:B------:R-:W-:Y:S05]  /*0ee0*/  BSYNC.RECONVERGENT B0 ;  /* 0x0000000000007941 */ /* 0x000fea0003800200 */
.L_x_8778:
[----:B------:R-:W-:-:S04]  /*0ef0*/  F2FP.F16.F32.PACK_AB R0, RZ, R0 ;  /* 0x00000000ff00723e */ /* 0x000fc800000000ff */
[----:B------:R-:W-:Y:S01]  /*0f00*/  PRMT R17, R0, 0x7610, R17 ;  /* 0x0000761000117816 */ /* 0x000fe20000000011 */
[----:B------:R-:W-:Y:S06]  /*0f10*/  BRA `(.L_x_8759) ;  /* 0x0000000000b47947 */ /* 0x000fec0003800000 */
.L_x_8771:
[----:B------:R-:W-:-:S09]  /*0f20*/  UISETP.NE.AND UP0, UPT, UR4, 0x1c, UPT ;  /* 0x0000001c0400788c */ /* 0x000fd2000bf05270 */
[----:B------:R-:W-:Y:S05]  /*0f30*/  BRA.U !UP0, `(.L_x_8782) ;  /* 0x00000001089c7547 */ /* 0x000fea000b800000 */
[----:B------:R-:W-:-:S09]  /*0f40*/  UISETP.NE.AND UP0, UPT, UR4, 0x1d, UPT ;  /* 0x0000001d0400788c */ /* 0x000fd2000bf05270 */
[----:B------:R-:W-:Y:S05]  /*0f50*/  BRA.U !UP0, `(.L_x_8783) ;  /* 0x0000000108807547 */ /* 0x000fea000b800000 */
[----:B------:R-:W-:-:S09]  /*0f60*/  UISETP.NE.AND UP0, UPT, UR4, 0x2c, UPT ;  /* 0x0000002c0400788c */ /* 0x000fd2000bf05270 */
[----:B------:R-:W-:Y:S05]  /*0f70*/  BRA.U !UP0, `(.L_x_8784) ;  /* 0x0000000108487547 */ /* 0x000fea000b800000 */
.L_x_8758:
        /* <DEDUP_REMOVED lines=16> */
.L_x_8785:
[----:B------:R-:W-:Y:S01]  /*1080*/  PRMT R17, RZ, 0x7610, R17 ;  /* 0x00007610ff117816 */ /* 0x000fe20000000011 */
[----:B------:R-:W-:Y:S06]  /*1090*/  BRA `(.L_x_8759) ;  /* 0x0000000000547947 */ /* 0x000fec0003800000 */
.L_x_8784:
        /* <DEDUP_REMOVED lines=8> */
.L_x_8787:
[----:B------:R-:W-:Y:S05]  /*1120*/  BSYNC.RECONVERGENT B0 ;  /* 0x0000000000007941 */ /* 0x000fea0003800200 */
.L_x_8786:
[----:B------:R-:W-:-:S04]  /*1130*/  F2FP.F16.F32.PACK_AB R0, RZ, R0 ;  /* 0x00000000ff00723e */ /* 0x000fc800000000ff */
[----:B------:R-:W-:Y:S01]  /*1140*/  PRMT R17, R0, 0x7610, R17 ;  /* 0x0000761000117816 */ /* 0x000fe20000000011 */
[----:B------:R-:W-:Y:S06]  /*1150*/  BRA `(.L_x_8759) ;  /* 0x0000000000247947 */ /* 0x000fec0003800000 */
.L_x_8783:
[----:B------:R-:W2:Y:S02]  /*1160*/  LDG.E.64 R4, desc[UR36][R4.64] ;  /* 0x0000002404047981 */ /* 0x000ea4000c1e1b00 */
[----:B--2---:R-:W0:Y:S02]  /*1170*/  I2F.U64 R0, R4 ;  /* 0x0000000400007312 */ /* 0x004e240000301000 */
[----:B0-----:R-:W-:-:S04]  /*1180*/  F2FP.F16.F32.PACK_AB R0, RZ, R0 ;  /* 0x00000000ff00723e */ /* 0x001fc800000000ff */
[----:B------:R-:W-:Y:S01]  /*1190*/  PRMT R17, R0, 0x7610, R17 ;  /* 0x0000761000117816 */ /* 0x000fe20000000011 */
[----:B------:R-:W-:Y:S06]  /*11a0*/  BRA `(.L_x_8759) ;  /* 0x0000000000107947 */ /* 0x000fec0003800000 */
.L_x_8782:
[----:B------:R-:W2:Y:S02]  /*11b0*/  LDG.E R4, desc[UR36][R4.64] ;  /* 0x0000002404047981 */ /* 0x000ea4000c1e1900 */
[----:B--2---:R-:W-:-:S04]  /*11c0*/  I2FP.F32.U32 R0, R4 ;  /* 0x0000000400007245 */ /* 0x004fc80000201000 */
[----:B------:R-:W-:-:S04]  /*11d0*/  F2FP.F16.F32.PACK_AB R0, RZ, R0 ;  /* 0x00000000ff00723e */ /* 0x000fc800000000ff */
[----:B------:R-:W-:-:S07]  /*11e0*/  PRMT R17, R0, 0x7610, R17 ;  /* 0x0000761000117816 */ /* 0x000fce0000000011 */
.L_x_8759:
[----:B------:R-:W2:Y:S01]  /*11f0*/  LDC.64 R6, c[0x0][0x3a8] ;  /* 0x0000ea00ff067b82 */ /* 0x000ea20000000a00 */
[----:B------:R-:W3:Y:S01]  /*1200*/  LDCU UR5, c[0x0][0x3bc] ;  /* 0x00007780ff0577ac */ /* 0x000ee20008000800 */
[----:B------:R-:W-:-:S04]  /*1210*/  UPRMT UR4, UR39, 0x9910, URZ ;  /* 0x0000991027047896 */ /* 0x000fc800080000ff */
[----:B------:R-:W-:Y:S01]  /*1220*/  UISETP.GT.AND UP0, UPT, UR4, 0x9, UPT ;  /* 0x000000090400788c */ /* 0x000fe2000bf04270 */
[----:B---3--:R-:W-:-:S05]  /*1230*/  IMAD R3, R16, UR5, RZ ;  /* 0x0000000510037c24 */ /* 0x008fca000f8e02ff */
[----:B--2---:R-:W-:-:S05]  /*1240*/  IADD3 R6, P0, PT, R3, R6, RZ ;  /* 0x0000000603067210 */ /* 0x004fca0007f1e0ff */
        /* <DEDUP_REMOVED lines=12> */
.L_x_8791:
[----:B------:R3:W5:Y:S01]  /*1310*/  LDG.E.U8 R0, desc[UR36][R6.64] ;  /* 0x0000002406007981 */ /* 0x000762000c1e1100 */
[----:B------:R-:W-:Y:S05]  /*1320*/  BRA `(.L_x_8793) ;  /* 0x0000000c00607947 */ /* 0x000fea0003800000 */
.L_x_8790:
        /* <DEDUP_REMOVED lines=8> */
.L_x_8795:
[----:B------:R2:W5:Y:S01]  /*13b0*/  LDG.E.U8 R0, desc[UR36][R6.64] ;  /* 0x0000002406007981 */ /* 0x000562000c1e1100 */
[----:B------:R-:W-:Y:S05]  /*13c0*/  BRA `(.L_x_8793) ;  /* 0x0000000c00387947 */ /* 0x000fea0003800000 */
.L_x_8794:
[----:B------:R4:W5:Y:S01]  /*13d0*/  LDG.E.U16 R0, desc[UR36][R6.64] ;  /* 0x0000002406007981 */ /* 0x000962000c1e1500 */
[----:B------:R-:W-:Y:S05]  /*13e0*/  BRA `(.L_x_8793) ;  /* 0x0000000c00307947 */ /* 0x000fea0003800000 */
.L_x_8789:
        /* <DEDUP_REMOVED lines=10> */
.L_x_8797:
[----:B01----:R-:W2:Y:S02]  /*1490*/  LDG.E.U16 R4, desc[UR36][R6.64] ;  /* 0x0000002406047981 */ /* 0x003ea4000c1e1500 */
[----:B--2---:R-:W-:-:S06]  /*14a0*/  HADD2.F32 R4, -RZ, R4.H0_H0 ;  /* 0x20000004ff047230 */ /* 0x004fcc0000004100 */
[----:B------:R-:W0:Y:S02]  /*14b0*/  F2I.S64.TRUNC R4, R4 ;  /* 0x0000000400047311 */ /* 0x000e24000020d900 */
[----:B0-----:R-:W-:Y:S01]  /*14c0*/  PRMT R0, R4, 0x7610, R0 ;  /* 0x0000761004007816 */ /* 0x001fe20000000000 */
[----:B------:R-:W-:Y:S06]  /*14d0*/  BRA `(.L_x_8793) ;  /* 0x0000000800f47947 */ /* 0x000fec0003800000 */
.L_x_8796:
        /* <DEDUP_REMOVED lines=10> */
.L_x_8799:
[----:B------:R-:W0:Y:S02]  /*1580*/  LDG.E.U16 R6, desc[UR36][R6.64] ;  /* 0x0000002406067981 */ /* 0x000e24000c1e1500 */
[----:B01----:R-:W-:-:S06]  /*1590*/  HADD2.F32 R4, -RZ, R6.H0_H0 ;  /* 0x20000006ff047230 */ /* 0x003fcc0000004100 */
[----:B------:R-:W0:Y:S02]  /*15a0*/  F2I.S64.TRUNC R4, R4 ;  /* 0x0000000400047311 */ /* 0x000e24000020d900 */
[----:B0-----:R-:W-:Y:S01]  /*15b0*/  PRMT R0, R4, 0x7610, R0 ;  /* 0x0000761004007816 */ /* 0x001fe20000000000 */
[----:B------:R-:W-:Y:S06]  /*15c0*/  BRA `(.L_x_8793) ;  /* 0x0000000800b87947 */ /* 0x000fec0003800000 */
.L_x_8798:
[----:B01----:R-:W2:Y:S02]  /*15d0*/  LDG.E.64 R4, desc[UR36][R6.64] ;  /* 0x0000002406047981 */ /* 0x003ea4000c1e1b00 */
[----:B--2---:R-:W0:Y:S02]  /*15e0*/  F2I.S64.F64.TRUNC R4, R4 ;  /* 0x0000000400047311 */ /* 0x004e24000030d900 */
[----:B0-----:R-:W-:Y:S01]  /*15f0*/  PRMT R0, R4, 0x7610, R0 ;  /* 0x0000761004007816 */ /* 0x001fe20000000000 */
[----:B------:R-:W-:Y:S06]  /*1600*/  BRA `(.L_x_8793) ;  /* 0x0000000800a87947 */ /* 0x000fec0003800000 */
.L_x_8788:
        /* <DEDUP_REMOVED lines=12> */
.L_x_8802:
[----:B------:R-:W0:Y:S02]  /*16d0*/  LDG.E.64 R6, desc[UR36][R6.64] ;  /* 0x0000002406067981 */ /* 0x000e24000c1e1b00 */
[----:B01----:R-:W0:Y:S02]  /*16e0*/  F2I.S64.F64.TRUNC R4, R6 ;  /* 0x0000000600047311 */ /* 0x003e24000030d900 */
[----:B0-----:R-:W-:Y:S01]  /*16f0*/  PRMT R0, R4, 0x7610, R0 ;  /* 0x0000761004007816 */ /* 0x001fe20000000000 */
[----:B------:R-:W-:Y:S06]  /*1700*/  BRA `(.L_x_8793) ;  /* 0x0000000800687947 */ /* 0x000fec0003800000 */
.L_x_8801:
[----:B------:R-:W-:-:S09]  /*1710*/  UISETP.NE.AND UP0, UPT, UR4, 0xf, UPT ;  /* 0x0000000f0400788c */ /* 0x000fd2000bf05270 */
[----:B------:R-:W-:Y:S05]  /*1720*/  BRA.U !UP0, `(.L_x_8803) ;  /* 0x0000000108a07547 */ /* 0x000fea000b800000 */
[----:B------:R-:W-:-:S09]  /*1730*/  UISETP.NE.AND UP0, UPT, UR4, 0x17, UPT ;  /* 0x000000170400788c */ /* 0x000fd2000bf05270 */
[----:B------:R-:W-:Y:S05]  /*1740*/  BRA.U !UP0, `(.L_x_8804) ;  /* 0x00000001085c7547 */ /* 0x000fea000b800000 */
[----:B------:R-:W-:-:S09]  /*1750*/  UISETP.NE.AND UP0, UPT, UR4, 0x18, UPT ;  /* 0x000000180400788c */ /* 0x000fd2000bf05270 */
[----:B------:R-:W-:Y:S05]  /*1760*/  BRA.U UP0, `(.L_x_8792) ;  /* 0x0000000500cc7547 */ /* 0x000fea000b800000 */
[----:B------:R-:W2:Y:S01]  /*1770*/  LDG.E.U8 R0, desc[UR36][R6.64] ;  /* 0x0000002406007981 */ /* 0x000ea2000c1e1100 */
[----:B01----:R-:W-:Y:S02]  /*1780*/  IMAD.MOV.U32 R5, RZ, RZ, 0x1f ;  /* 0x0000001fff057424 */ /* 0x003fe400078e00ff */
        /* <DEDUP_REMOVED lines=19> */
.L_x_8804:
[----:B01----:R-:W2:Y:S02]  /*18c0*/  LDG.E.U8 R4, desc[UR36][R6.64] ;  /* 0x0000002406047981 */ /* 0x003ea4000c1e1100 */
        /* <DEDUP_REMOVED lines=14> */
.L_x_8803:
[----:B01----:R-:W2:Y:S02]  /*19b0*/  LDG.E.U16 R4, desc[UR36][R6.64] ;  /* 0x0000002406047981 */ /* 0x003ea4000c1e1500 */
[----:B--2---:R-:W-:-:S06]  /*19c0*/  IMAD.U32 R4, R4, 0x10000, RZ ;  /* 0x0001000004047824 */ /* 0x004fcc00078e00ff */
[----:B------:R-:W0:Y:S02]  /*19d0*/  F2I.S64.TRUNC R4, R4 ;  /* 0x0000000400047311 */ /* 0x000e24000020d900 */
[----:B0-----:R-:W-:Y:S01]  /*19e0*/  PRMT R0, R4, 0x7610, R0 ;  /* 0x0000761004007816 */ /* 0x001fe20000000000 */
[----:B------:R-:W-:Y:S06]  /*19f0*/  BRA `(.L_x_8793) ;  /* 0x0000000400ac7947 */ /* 0x000fec0003800000 */
.L_x_8800:
        /* <DEDUP_REMOVED lines=10> */
.L_x_8807:
        /* <DEDUP_REMOVED lines=21> */
.L_x_8811:
[----:B------:R-:W-:Y:S05]  /*1bf0*/  BSYNC.RECONVERGENT B1 ;  /* 0x0000000000017941 */ /* 0x000fea0003800200 */
.L_x_8810:
[----:B------:R-:W-:Y:S01]  /*1c00*/  IMAD.SHL.U32 R0, R0, 0x100000, RZ ;  /* 0x0010000000007824 */ /* 0x000fe200078e00ff */
[----:B------:R-:W-:-:S04]  /*1c10*/  LEA R3, R3, 0x3b800000, 0x17 ;  /* 0x3b80000003037811 */ /* 0x000fc800078eb8ff */
[----:B------:R-:W-:-:S07]  /*1c20*/  LOP3.LUT R4, R3, R0, R7, 0xfe, !PT ;  /* 0x0000000003047212 */ /* 0x000fce00078efe07 */
.L_x_8809:
[----:B------:R-:W-:Y:S05]  /*1c30*/  BSYNC.RECONVERGENT B0 ;  /* 0x0000000000007941 */ /* 0x000fea0003800200 */
.L_x_8808:
[----:B------:R-:W0:Y:S02]  /*1c40*/  F2I.S64.TRUNC R4, R4 ;  /* 0x0000000400047311 */ /* 0x000e24000020d900 */
[----:B0-----:R-:W-:Y:S01]  /*1c50*/  PRMT R0, R4, 0x7610, R0 ;  /* 0x0000761004007816 */ /* 0x001fe20000000000 */
[----:B------:R-:W-:Y:S06]  /*1c60*/  BRA `(.L_x_8793) ;  /* 0x0000000400107947 */ /* 0x000fec0003800000 */
.L_x_8806:
        /* <DEDUP_REMOVED lines=21> */
.L_x_8815:
[----:B------:R-:W-:Y:S05]  /*1dc0*/  BSYNC.RECONVERGENT B1 ;  /* 0x0000000000017941 */ /* 0x000fea0003800200 */
.L_x_8814:
[----:B------:R-:W-:Y:S01]  /*1dd0*/  IMAD.SHL.U32 R0, R0, 0x200000, RZ ;  /* 0x0020000000007824 */ /* 0x000fe200078e00ff */
[----:B------:R-:W-:-:S04]  /*1de0*/  LEA R3, R3, 0x37800000, 0x17 ;  /* 0x3780000003037811 */ /* 0x000fc800078eb8ff */
[----:B------:R-:W-:-:S07]  /*1df0*/  LOP3.LUT R4, R3, R0, R7, 0xfe, !PT ;  /* 0x0000000003047212 */ /* 0x000fce00078efe07 */
.L_x_8813:
[----:B------:R-:W-:Y:S05]  /*1e00*/  BSYNC.RECONVERGENT B0 ;  /* 0x0000000000007941 */ /* 0x000fea0003800200 */
.L_x_8812:
[----:B------:R-:W0:Y:S02]  /*1e10*/  F2I.S64.TRUNC R4, R4 ;  /* 0x0000000400047311 */ /* 0x000e24000020d900 */
[----:B0-----:R-:W-:Y:S01]  /*1e20*/  PRMT R0, R4, 0x7610, R0 ;  /* 0x0000761004007816 */ /* 0x001fe20000000000 */
[----:B------:R-:W-:Y:S06]  /*1e30*/  BRA `(.L_x_8793) ;  /* 0x00000000009c7947 */ /* 0x000fec0003800000 */
.L_x_8805:
[----:B------:R-:W-:-:S09]  /*1e40*/  UISETP.NE.AND UP0, UPT, UR4, 0x1c, UPT ;  /* 0x0000001c0400788c */ /* 0x000fd2000bf05270 */
[----:B------:R-:W-:Y:S05]  /*1e50*/  BRA.U !UP0, `(.L_x_8816) ;  /* 0x0000000108907547 */ /* 0x000fea000b800000 */
[----:B------:R-:W-:-:S09]  /*1e60*/  UISETP.NE.AND UP0, UPT, UR4, 0x1d, UPT ;  /* 0x0000001d0400788c */ /* 0x000fd2000bf05270 */
[----:B------:R-:W-:Y:S05]  /*1e70*/  BRA.U !UP0, `(.L_x_8817) ;  /* 0x0000000108807547 */ /* 0x000fea000b800000 */
[----:B------:R-:W-:-:S09]  /*1e80*/  UISETP.NE.AND UP0, UPT, UR4, 0x2c, UPT ;  /* 0x0000002c0400788c */ /* 0x000fd2000bf05270 */
[----:B------:R-:W-:Y:S05]  /*1e90*/  BRA.U !UP0, `(.L_x_8818) ;  /* 0x0000000108487547 */ /* 0x000fea000b800000 */
.L_x_8792:
[----:B------:R-:W-:Y:S01]  /*1ea0*/  MOV R14, 0x180 ;  /* 0x00000180000e7802 */ /* 0x000fe20000000f00 */
[----:B------:R-:W0:Y:S01]  /*1eb0*/  LDCU.64 UR6, c[0x4][0x170] ;  /* 0x01002e00ff0677ac */ /* 0x000e220008000a00 */
[----:B------:R-:W-:Y:S02]  /*1ec0*/  IMAD.MOV.U32 R8, RZ, RZ, 0x4e ;  /* 0x0000004eff087424 */ /* 0x000fe400078e00ff */
[----:B------:R-:W-:Y:S01]  /*1ed0*/  IMAD.MOV.U32 R12, RZ, RZ, 0x1 ;  /* 0x00000001ff0c7424 */ /* 0x000fe200078e00ff */
[----:B------:R-:W2:Y:S01]  /*1ee0*/  LDCU.64 UR8, c[0x4][0x178] ;  /* 0x01002f00ff0877ac */ /* 0x000ea20008000a00 */
[----:B------:R-:W3:Y:S01]  /*1ef0*/  LDC.64 R14, c[0x4][R14] ;  /* 0x010000000e0e7b82 */ /* 0x000ee20000000a00 */
[----:B------:R-:W-:Y:S01]  /*1f00*/  IMAD.MOV.U32 R13, RZ, RZ, RZ ;  /* 0x000000ffff0d7224 */ /* 0x000fe200078e00ff */
[----:B------:R-:W4:Y:S01]  /*1f10*/  LDCU.64 UR4, c[0x4][0x88] ;  /* 0x01001100ff0477ac */ /* 0x000f220008000a00 */
[----:B01----:R-:W-:Y:S02]  /*1f20*/  IMAD.U32 R4, RZ, RZ, UR6 ;  /* 0x00000006ff047e24 */ /* 0x003fe4000f8e00ff */
[----:B------:R-:W-:-:S02]  /*1f30*/  IMAD.U32 R5, RZ, RZ, UR7 ;  /* 0x00000007ff057e24 */ /* 0x000fc4000f8e00ff */
[----:B--2---:R-:W-:Y:S02]  /*1f40*/  IMAD.U32 R6, RZ, RZ, UR8 ;  /* 0x00000008ff067e24 */ /* 0x004fe4000f8e00ff */
[----:B------:R-:W-:Y:S02]  /*1f50*/  IMAD.U32 R7, RZ, RZ, UR9 ;  /* 0x00000009ff077e24 */ /* 0x000fe4000f8e00ff */
[----:B----4-:R-:W-:Y:S02]  /*1f60*/  IMAD.U32 R10, RZ, RZ, UR4 ;  /* 0x00000004ff0a7e24 */ /* 0x010fe4000f8e00ff */
[----:B------:R-:W-:-:S07]  /*1f70*/  IMAD.U32 R11, RZ, RZ, UR5 ;  /* 0x00000005ff0b7e24 */ /* 0x000fce000f8e00ff */
[----:B------:R-:W-:-:S07]  /*1f80*/  LEPC R20, `(.L_x_8819) ;  /* 0x000000001014794e */ /* 0x000fce0000000000 */
[----:B---3-5:R-:W-:Y:S05]  /*1f90*/  CALL.ABS.NOINC R14 ;  /* 0x000000000e007343 */ /* 0x028fea0003c00000 */
.L_x_8819:
[----:B------:R-:W-:Y:S01]  /*1fa0*/  PRMT R0, RZ, 0x7610, R0 ;  /* 0x00007610ff007816 */ /* 0x000fe20000000000 */
[----:B------:R-:W-:Y:S06]  /*1fb0*/  BRA `(.L_x_8793) ;  /* 0x00000000003c7947 */ /* 0x000fec0003800000 */
.L_x_8818:
        /* <DEDUP_REMOVED lines=8> */
.L_x_8821:
[----:B------:R-:W-:Y:S05]  /*2040*/  BSYNC.RECONVERGENT B0 ;  /* 0x0000000000007941 */ /* 0x000fea0003800200 */
.L_x_8820:
[----:B------:R-:W0:Y:S02]  /*2050*/  F2I.S64.TRUNC R4, R4 ;  /* 0x0000000400047311 */ /* 0x000e24000020d900 */
[----:B0-----:R-:W-:Y:S01]  /*2060*/  PRMT R0, R4, 0x7610, R0 ;  /* 0x0000761004007816 */ /* 0x001fe20000000000 */
[----:B------:R-:W-:Y:S06]  /*2070*/  BRA `(.L_x_8793) ;  /* 0x00000000000c7947 */ /* 0x000fec0003800000 */
.L_x_8817:
[----:B------:R2:W5:Y:S01]  /*2080*/  LDG.E.U8 R0, desc[UR36][R6.64] ;  /* 0x0000002406007981 */ /* 0x000562000c1e1100 */
[----:B------:R-:W-:Y:S05]  /*2090*/  BRA `(.L_x_8793) ;  /* 0x0000000000047947 */ /* 0x000fea0003800000 */
.L_x_8816:
[----:B------:R2:W5:Y:S02]  /*20a0*/  LDG.E.U8 R0, desc[UR36][R6.64] ;  /* 0x0000002406007981 */ /* 0x000564000c1e1100 */
.L_x_8793:
[----:B-----5:R-:W-:Y:S01]  /*20b0*/  LOP3.LUT R0, R0, 0xff, RZ, 0xc0, !PT ;  /* 0x000000ff00007812 */ /* 0x020fe200078ec0ff */
[----:B------:R-:W-:-:S03]  /*20c0*/  VIADD R27, R19, 0x80 ;  /* 0x00000080131b7836 */ /* 0x000fc60000000000 */
[----:B------:R0:W0:Y:S04]  /*20d0*/  I2F.U16 R16, R0 ;  /* 0x0000000000107306 */ /* 0x0000280000101000 */
.L_x_8753:
[----:B------:R-:W-:Y:S05]  /*20e0*/  BSYNC.RECONVERGENT B6 ;  /* 0x0000000000067941 */ /* 0x000fea0003800200 */
.L_x_8752:
[----:B------:R-:W-:Y:S01]  /*20f0*/  ISETP.GE.AND P0, PT, R27, R28, PT ;  /* 0x0000001c1b00720c */ /* 0x000fe20003f06270 */
[----:B------:R-:W-:Y:S01]  /*2100*/  BSSY.RECONVERGENT B6, `(.L_x_8822) ;  /* 0x0000204000067945 */ /* 0x000fe20003800200 */
[----:B------:R-:W-:Y:S01]  /*2110*/  IMAD.MOV.U32 R18, RZ, RZ, RZ ;  /* 0x000000ffff127224 */ /* 0x000fe200078e00ff */
[----:B------:R-:W-:-:S10]  /*2120*/  PRMT R22, RZ, 0x7610, R22 ;  /* 0x00007610ff167816 */ /* 0x000fd40000000016 */
[----:B------:R-:W-:Y:S05]  /*2130*/  @P0 BRA `(.L_x_8823) ;  /* 0x0000002000000947 */ /* 0x000fea0003800000 */
[----:B01----:R-:W0:Y:S01]  /*2140*/  LDC.64 R4, c[0x0][0x3a0] ;  /* 0x0000e800ff047b82 */ /* 0x003e220000000a00 */
        /* <DEDUP_REMOVED lines=18> */
[----:B0-----:R-:W-:-:S04]  /*2270*/  F2FP.F16.F32.PACK_AB R0, RZ, R0 ;  /* 0x00000000ff00723e */ /* 0x001fc800000000ff */
[----:B------:R-:W-:Y:S01]  /*2280*/  PRMT R22, R0, 0x7610, R22 ;  /* 0x0000761000167816 */ /* 0x000fe20000000016 */
[----:B------:R-:W-:Y:S06]  /*2290*/  BRA `(.L_x_8829) ;  /* 0x0000000c00ec7947 */ /* 0x000fec0003800000 */
.L_x_8827:
[----:B------:R-:W5:Y:S02]  /*22a0*/  LDG.E.U8 R4, desc[UR36][R4.64] ;  /* 0x0000002404047981 */ /* 0x000f64000c1e1100 */
[----:B-----5:R-:W-:-:S04]  /*22b0*/  I2FP.F32.U32 R0, R4 ;  /* 0x0000000400007245 */ /* 0x020fc80000201000 */
[----:B------:R-:W-:-:S04]  /*22c0*/  F2FP.F16.F32.PACK_AB R0, RZ, R0 ;  /* 0x00000000ff00723e */ /* 0x000fc800000000ff */
[----:B------:R-:W-:Y:S01]  /*22d0*/  PRMT R22, R0, 0x7610, R22 ;  /* 0x0000761000167816 */ /* 0x000fe20000000016 */
[----:B------:R-:W-:Y:S06]  /*22e0*/  BRA `(.L_x_8829) ;  /* 0x0000000c00d87947 */ /* 0x000fec0003800000 */
.L_x_8826:
        /* <DEDUP_REMOVED lines=8> */
[----:B0-----:R-:W-:-:S04]  /*2370*/  F2FP.F16.F32.PACK_AB R0, RZ, R0 ;  /* 0x00000000ff00723e */ /* 0x001fc800000000ff */
[----:B------:R-:W-:Y:S01]  /*2380*/  PRMT R22, R0, 0x7610, R22 ;  /* 0x0000761000167816 */ /* 0x000fe20000000016 */
[----:B------:R-:W-:Y:S06]  /*2390*/  BRA `(.L_x_8829) ;  /* 0x0000000c00ac7947 */ /* 0x000fec0003800000 */
.L_x_8831:
[----:B------:R-:W5:Y:S02]  /*23a0*/  LDG.E R4, desc[UR36][R4.64] ;  /* 0x0000002404047981 */ /* 0x000f64000c1e1900 */
[----:B-----5:R-:W-:-:S04]  /*23b0*/  I2FP.F32.S32 R0, R4 ;  /* 0x0000000400007245 */ /* 0x020fc80000201400 */
[----:B------:R-:W-:-:S04]  /*23c0*/  F2FP.F16.F32.PACK_AB R0, RZ, R0 ;  /* 0x00000000ff00723e */ /* 0x000fc800000000ff */
[----:B------:R-:W-:Y:S01]  /*23d0*/  PRMT R22, R0, 0x7610, R22 ;  /* 0x0000761000167816 */ /* 0x000fe20000000016 */
[----:B------:R-:W-:Y:S06]  /*23e0*/  BRA `(.L_x_8829) ;  /* 0x0000000c00987947 */ /* 0x000fec0003800000 */
.L_x_8830:
[----:B------:R-:W5:Y:S02]  /*23f0*/  LDG.E.U16 R4, desc[UR36][R4.64] ;  /* 0x0000002404047981 */ /* 0x000f64000c1e1500 */
[----:B-----5:R-:W0:Y:S02]  /*2400*/  I2F.S16 R0, R4 ;  /* 0x0000000400007306 */ /* 0x020e240000101400 */
[----:B0-----:R-:W-:-:S04]  /*2410*/  F2FP.F16.F32.PACK_AB R0, RZ, R0 ;  /* 0x00000000ff00723e */ /* 0x001fc800000000ff */
[----:B------:R-:W-:Y:S01]  /*2420*/  PRMT R22, R0, 0x7610, R22 ;  /* 0x0000761000167816 */ /* 0x000fe20000000016 */
[----:B------:R-:W-:Y:S06]  /*2430*/  BRA `(.L_x_8829) ;  /* 0x0000000c00847947 */ /* 0x000fec0003800000 */
.L_x_8825:
[----:B------:R-:W-:-:S09]  /*2440*/  UISETP.GT.AND UP0, UPT, UR4, 0x6, UPT ;  /* 0x000000060400788c */ /* 0x000fd2000bf04270 */
[----:B------:R-:W-:Y:S05]  /*2450*/  BRA.U UP0, `(.L_x_8832) ;  /* 0x0000000100247547 */ /* 0x000fea000b800000 */
[----:B------:R-:W-:-:S09]  /*2460*/  UISETP.NE.AND UP0, UPT, UR4, 0x5, UPT ;  /* 0x000000050400788c */ /* 0x000fd2000bf05270 */
[----:B------:R-:W-:Y:S05]  /*2470*/  BRA.U !UP0, `(.L_x_8833) ;  /* 0x0000000108147547 */ /* 0x000fea000b800000 */
[----:B------:R-:W-:-:S09]  /*2480*/  UISETP.NE.AND UP0, UPT, UR4, 0x6, UPT ;  /* 0x000000060400788c */ /* 0x000fd2000bf05270 */
[----:B------:R-:W-:Y:S05]  /*2490*/  BRA.U UP0, `(.L_x_8828) ;  /* 0x0000000d00007547 */ /* 0x000fea000b800000 */
[----:B------:R-:W5:Y:S02]  /*24a0*/  LDG.E R4, desc[UR36][R4.64] ;  /* 0x0000002404047981 */ /* 0x000f64000c1e1900 */
[----:B-----5:R-:W-:Y:S01]  /*24b0*/  F2FP.F16.F32.PACK_AB R22, RZ, R4 ;  /* 0x00000004ff16723e */ /* 0x020fe200000000ff */
[----:B------:R-:W-:Y:S06]  /*24c0*/  BRA `(.L_x_8829) ;  /* 0x0000000c00607947 */ /* 0x000fec0003800000 */
.L_x_8833:
[----:B------:R1:W5:Y:S01]  /*24d0*/  LDG.E.U16 R22, desc[UR36][R4.64] ;  /* 0x0000002404167981 */ /* 0x000362000c1e1500 */
[----:B------:R-:W-:Y:S05]  /*24e0*/  BRA `(.L_x_8829) ;  /* 0x0000000c00587947 */ /* 0x000fea0003800000 */
.L_x_8832:
[----:B------:R-:W-:-:S09]  /*24f0*/  UISETP.NE.AND UP0, UPT, UR4, 0x7, UPT ;  /* 0x000000070400788c */ /* 0x000fd2000bf05270 */
[----:B------:R-:W-:Y:S05]  /*2500*/  BRA.U !UP0, `(.L_x_8834) ;  /* 0x0000000108247547 */ /* 0x000fea000b800000 */
[----:B------:R-:W-:-:S09]  /*2510*/  UISETP.NE.AND UP0, UPT, UR4, 0x8, UPT ;  /* 0x000000080400788c */ /* 0x000fd2000bf05270 */
[----:B------:R-:W-:Y:S05]  /*2520*/  BRA.U !UP0, `(.L_x_8835) ;  /* 0x0000000108147547 */ /* 0x000fea000b800000 */
[----:B------:R-:W-:-:S09]  /*2530*/  UISETP.NE.AND UP0, UPT, UR4, 0x9, UPT ;  /* 0x000000090400788c */ /* 0x000fd2000bf05270 */
[----:B------:R-:W-:Y:S05]  /*2540*/  BRA.U UP0, `(.L_x_8828) ;  /* 0x0000000900d47547 */ /* 0x000fea000b800000 */
[----:B------:R-:W5:Y:S02]  /*2550*/  LDG.E R4, desc[UR36][R4.64] ;  /* 0x0000002404047981 */ /* 0x000f64000c1e1900 */
[----:B-----5:R-:W-:Y:S01]  /*2560*/  F2FP.F16.F32.PACK_AB R22, RZ, R4 ;  /* 0x00000004ff16723e */ /* 0x020fe200000000ff */
[----:B------:R-:W-:Y:S06]  /*2570*/  BRA `(.L_x_8829) ;  /* 0x0000000c00347947 */ /* 0x000fec0003800000 */
.L_x_8835:
[----:B------:R0:W5:Y:S01]  /*2580*/  LDG.E.U16 R22, desc[UR36][R4.64] ;  /* 0x0000002404167981 */ /* 0x000162000c1e1500 */
[----:B------:R-:W-:Y:S05]  /*2590*/  BRA `(.L_x_8829) ;  /* 0x0000000c002c7947 */ /* 0x000fea0003800000 */
.L_x_8834:
        /* <DEDUP_REMOVED lines=13> */
.L_x_8824:
        /* <DEDUP_REMOVED lines=11> */
[----:B------:R-:W-:-:S04]  /*2720*/  F2FP.F16.F32.PACK_AB R0, RZ, R0 ;  /* 0x00000000ff00723e */ /* 0x000fc800000000ff */
[----:B------:R-:W-:Y:S01]  /*2730*/  PRMT R22, R0, 0x7610, R22 ;  /* 0x0000761000167816 */ /* 0x000fe20000000016 */
[----:B------:R-:W-:Y:S06]  /*2740*/  BRA `(.L_x_8829) ;  /* 0x0000000800c07947 */ /* 0x000fec0003800000 */
.L_x_8838:
        /* <DEDUP_REMOVED lines=13> */
.L_x_8837:
[----:B------:R-:W-:-:S09]  /*2820*/  UISETP.NE.AND UP0, UPT, UR4, 0xf, UPT ;  /* 0x0000000f0400788c */ /* 0x000fd2000bf05270 */
[----:B------:R-:W-:Y:S05]  /*2830*/  BRA.U !UP0, `(.L_x_8839) ;  /* 0x0000000108a07547 */ /* 0x000fea000b800000 */
[----:B------:R-:W-:-:S09]  /*2840*/  UISETP.NE.AND UP0, UPT, UR4, 0x17, UPT ;  /* 0x000000170400788c */ /* 0x000fd2000bf05270 */
[----:B------:R-:W-:Y:S05]  /*2850*/  BRA.U !UP0, `(.L_x_8840) ;  /* 0x00000001085c7547 */ /* 0x000fea000b800000 */
[----:B------:R-:W-:-:S09]  /*2860*/  UISETP.NE.AND UP0, UPT, UR4, 0x18, UPT ;  /* 0x000000180400788c */ /* 0x000fd2000bf05270 */
[----:B------:R-:W-:Y:S05]  /*2870*/  BRA.U UP0, `(.L_x_8828) ;  /* 0x0000000900087547 */ /* 0x000fea000b800000 */
[----:B------:R-:W5:Y:S01]  /*2880*/  LDG.E.U8 R0, desc[UR36][R4.64] ;  /* 0x0000002404007981 */ /* 0x000f62000c1e1100 */
[----:B--234-:R-:W-:Y:S02]  /*2890*/  IMAD.MOV.U32 R7, RZ, RZ, 0x1f ;  /* 0x0000001fff077424 */ /* 0x01cfe400078e00ff */
        /* <DEDUP_REMOVED lines=19> */
.L_x_8840:
[----:B------:R-:W5:Y:S02]  /*29d0*/  LDG.E.U8 R4, desc[UR36][R4.64] ;  /* 0x0000002404047981 */ /* 0x000f64000c1e1100 */
[C---:B-----5:R-:W-:Y:S02]  /*29e0*/  IMAD.SHL.U32 R0, R4.reuse, 0x2000000, RZ ;  /* 0x0200000004007824 */ /* 0x060fe400078e00ff */
[----:B--234-:R-:W-:-:S03]  /*29f0*/  IMAD.SHL.U32 R6, R4, 0x100, RZ ;  /* 0x0000010004067824 */ /* 0x01cfc600078e00ff */
        /* <DEDUP_REMOVED lines=9> */
[----:B------:R-:W-:-:S04]  /*2a90*/  F2FP.F16.F32.PACK_AB R0, RZ, R0 ;  /* 0x00000000ff00723e */ /* 0x000fc800000000ff */
[----:B------:R-:W-:Y:S01]  /*2aa0*/  PRMT R22, R0, 0x7610, R22 ;  /* 0x0000761000167816 */ /* 0x000fe20000000016 */
[----:B------:R-:W-:Y:S06]  /*2ab0*/  BRA `(.L_x_8829) ;  /* 0x0000000400e47947 */ /* 0x000fec0003800000 */
.L_x_8839:
[----:B------:R-:W5:Y:S02]  /*2ac0*/  LDG.E.U16 R0, desc[UR36][R4.64] ;  /* 0x0000002404007981 */ /* 0x000f64000c1e1500 */
[----:B-----5:R-:W-:-:S05]  /*2ad0*/  IMAD.U32 R0, R0, 0x10000, RZ ;  /* 0x0001000000007824 */ /* 0x020fca00078e00ff */
[----:B------:R-:W-:-:S04]  /*2ae0*/  F2FP.F16.F32.PACK_AB R0, RZ, R0 ;  /* 0x00000000ff00723e */ /* 0x000fc800000000ff */
[----:B------:R-:W-:Y:S01]  /*2af0*/  PRMT R22, R0, 0x7610, R22 ;  /* 0x0000761000167816 */ /* 0x000fe20000000016 */
[----:B------:R-:W-:Y:S06]  /*2b00*/  BRA `(.L_x_8829) ;  /* 0x0000000400d07947 */ /* 0x000fec0003800000 */
.L_x_8836:
        /* <DEDUP_REMOVED lines=10> */
[----:B------:R-:W-:-:S04]  /*2bb0*/  F2FP.F16.F32.PACK_AB R0, RZ, R0 ;  /* 0x00000000ff00723e */ /* 0x000fc800000000ff */
[----:B------:R-:W-:Y:S01]  /*2bc0*/  PRMT R22, R0, 0x7610, R22 ;  /* 0x0000761000167816 */ /* 0x000fe20000000016 */
[----:B------:R-:W-:Y:S06]  /*2bd0*/  BRA `(.L_x_8829) ;  /* 0x00000004009c7947 */ /* 0x000fec0003800000 */
.L_x_8843:
        /* <DEDUP_REMOVED lines=12> */
[----:B--234-:R-:W-:Y:S01]  /*2ca0*/  IMAD.U32 R7, R0, -0x80000000, RZ ;  /* 0x8000000000077824 */ /* 0x01cfe200078e00ff */
        /* <DEDUP_REMOVED lines=8> */
.L_x_8847:
[----:B------:R-:W-:Y:S05]  /*2d30*/  BSYNC.RECONVERGENT B1 ;  /* 0x0000000000017941 */ /* 0x000fea0003800200 */
.L_x_8846:
[----:B------:R-:W-:Y:S01]  /*2d40*/  IMAD.SHL.U32 R0, R0, 0x100000, RZ ;  /* 0x0010000000007824 */ /* 0x000fe200078e00ff */
[----:B------:R-:W-:-:S04]  /*2d50*/  LEA R3, R3, 0x3b800000, 0x17 ;  /* 0x3b80000003037811 */ /* 0x000fc800078eb8ff */
[----:B------:R-:W-:-:S07]  /*2d60*/  LOP3.LUT R0, R3, R0, R7, 0xfe, !PT ;  /* 0x0000000003007212 */ /* 0x000fce00078efe07 */
.L_x_8845:
[----:B------:R-:W-:Y:S05]  /*2d70*/  BSYNC.RECONVERGENT B0 ;  /* 0x0000000000007941 */ /* 0x000fea0003800200 */
.L_x_8844:
[----:B------:R-:W-:-:S04]  /*2d80*/  F2FP.F16.F32.PACK_AB R0, RZ, R0 ;  /* 0x00000000ff00723e */ /* 0x000fc800000000ff */
[----:B------:R-:W-:Y:S01]  /*2d90*/  PRMT R22, R0, 0x7610, R22 ;  /* 0x0000761000167816 */ /* 0x000fe20000000016 */
[----:B------:R-:W-:Y:S06]  /*2da0*/  BRA `(.L_x_8829) ;  /* 0x0000000400287947 */ /* 0x000fec0003800000 */
.L_x_8842:
        /* <DEDUP_REMOVED lines=21> */
.L_x_8851:
[----:B------:R-:W-:Y:S05]  /*2f00*/  BSYNC.RECONVERGENT B1 ;  /* 0x0000000000017941 */ /* 0x000fea0003800200 */
.L_x_8850:
[----:B------:R-:W-:Y:S01]  /*2f10*/  IMAD.SHL.U32 R0, R0, 0x200000, RZ ;  /* 0x0020000000007824 */ /* 0x000fe200078e00ff */
[----:B------:R-:W-:-:S04]  /*2f20*/  LEA R3, R3, 0x37800000, 0x17 ;  /* 0x3780000003037811 */ /* 0x000fc800078eb8ff */
[----:B------:R-:W-:-:S07]  /*2f30*/  LOP3.LUT R0, R3, R0, R7, 0xfe, !PT ;  /* 0x0000000003007212 */ /* 0x000fce00078efe07 */
.L_x_8849:
[----:B------:R-:W-:Y:S05]  /*2f40*/  BSYNC.RECONVERGENT B0 ;  /* 0x0000000000007941 */ /* 0x000fea0003800200 */
.L_x_8848:
[----:B------:R-:W-:-:S04]  /*2f50*/  F2FP.F16.F32.PACK_AB R0, RZ, R0 ;  /* 0x00000000ff00723e */ /* 0x000fc800000000ff */
[----:B------:R-:W-:Y:S01]  /*2f60*/  PRMT R22, R0, 0x7610, R22 ;  /* 0x0000761000167816 */ /* 0x000fe20000000016 */
[----:B------:R-:W-:Y:S06]  /*2f70*/  BRA `(.L_x_8829) ;  /* 0x0000000000b47947 */ /* 0x000fec0003800000 */
.L_x_8841:
        /* <DEDUP_REMOVED lines=14> */
.L_x_8855:
[----:B------:R-:W-:Y:S05]  /*3060*/  BSYNC.RECONVERGENT B0 ;  /* 0x0000000000007941 */ /* 0x000fea0003800200 */
.L_x_8854:
[----:B------:R-:W-:-:S04]  /*3070*/  F2FP.F16.F32.PACK_AB R0, RZ, R0 ;  /* 0x00000000ff00723e */ /* 0x000fc800000000ff */
[----:B------:R-:W-:Y:S01]  /*3080*/  PRMT R22, R0, 0x7610, R22 ;  /* 0x0000761000167816 */ /* 0x000fe20000000016 */
[----:B------:R-:W-:Y:S06]  /*3090*/  BRA `(.L_x_8829) ;  /* 0x00000000006c7947 */ /* 0x000fec0003800000 */
.L_x_8828:
[----:B------:R-:W-:Y:S01]  /*30a0*/  MOV R14, 0x180 ;  /* 0x00000180000e7802 */ /* 0x000fe20000000f00 */
[----:B------:R-:W0:Y:S01]  /*30b0*/  LDCU.64 UR4, c[0x4][0x170] ;  /* 0x01002e00ff0477ac */ /* 0x000e220008000a00 */
[----:B------:R-:W-:Y:S02]  /*30c0*/  IMAD.MOV.U32 R8, RZ, RZ, 0x4e ;  /* 0x0000004eff087424 */ /* 0x000fe400078e00ff */
[----:B------:R-:W-:Y:S01]  /*30d0*/  IMAD.MOV.U32 R12, RZ, RZ, 0x1 ;  /* 0x00000001ff0c7424 */ /* 0x000fe200078e00ff */
[----:B------:R-:W2:Y:S01]  /*30e0*/  LDCU.64 UR6, c[0x4][0x178] ;  /* 0x01002f00ff0677ac */ /* 0x000ea20008000a00 */
[----:B------:R-:W1:Y:S01]  /*30f0*/  LDC.64 R14, c[0x4][R14] ;  /* 0x010000000e0e7b82 */ /* 0x000e620000000a00 */
[----:B------:R-:W-:Y:S01]  /*3100*/  IMAD.MOV.U32 R13, RZ, RZ, RZ ;  /* 0x000000ffff0d7224 */ /* 0x000fe200078e00ff */
[----:B------:R-:W5:Y:S01]  /*3110*/  LDCU.64 UR8, c[0x4][0x68] ;  /* 0x01000d00ff0877ac */ /* 0x000f620008000a00 */
[----:B0-----:R-:W-:Y:S02]  /*3120*/  IMAD.U32 R4, RZ, RZ, UR4 ;  /* 0x00000004ff047e24 */ /* 0x001fe4000f8e00ff */
[----:B------:R-:W-:-:S02]  /*3130*/  IMAD.U32 R5, RZ, RZ, UR5 ;  /* 0x00000005ff057e24 */ /* 0x000fc4000f8e00ff */
[----:B--234-:R-:W-:Y:S02]  /*3140*/  IMAD.U32 R6, RZ, RZ, UR6 ;  /* 0x00000006ff067e24 */ /* 0x01cfe4000f8e00ff */
[----:B------:R-:W-:Y:S02]  /*3150*/  IMAD.U32 R7, RZ, RZ, UR7 ;  /* 0x00000007ff077e24 */ /* 0x000fe4000f8e00ff */
[----:B-----5:R-:W-:Y:S02]  /*3160*/  IMAD.U32 R10, RZ, RZ, UR8 ;  /* 0x00000008ff0a7e24 */ /* 0x020fe4000f8e00ff */
[----:B------:R-:W-:-:S07]  /*3170*/  IMAD.U32 R11, RZ, RZ, UR9 ;  /* 0x00000009ff0b7e24 */ /* 0x000fce000f8e00ff */
[----:B------:R-:W-:-:S07]  /*3180*/  LEPC R20, `(.L_x_8856) ;  /* 0x000000001014794e */ /* 0x000fce0000000000 */
[----:B-1----:R-:W-:Y:S05]  /*3190*/  CALL.ABS.NOINC R14 ;  /* 0x000000000e007343 */ /* 0x002fea0003c00000 */
.L_x_8856:
[----:B------:R-:W-:Y:S01]  /*31a0*/  PRMT R22, RZ, 0x7610, R22 ;  /* 0x00007610ff167816 */ /* 0x000fe20000000016 */
[----:B------:R-:W-:Y:S06]  /*31b0*/  BRA `(.L_x_8829) ;  /* 0x0000000000247947 */ /* 0x000fec0003800000 */
.L_x_8853:
[----:B------:R-:W5:Y:S02]  /*31c0*/  LDG.E.64 R4, desc[UR36][R4.64] ;  /* 0x0000002404047981 */ /* 0x000f64000c1e1b00 */
[----:B-----5:R-:W0:Y:S02]  /*31d0*/  I2F.U64 R0, R4 ;  /* 0x0000000400007312 */ /* 0x020e240000301000 */
[----:B0-----:R-:W-:-:S04]  /*31e0*/  F2FP.F16.F32.PACK_AB R0, RZ, R0 ;  /* 0x00000000ff00723e */ /* 0x001fc800000000ff */
[----:B------:R-:W-:Y:S01]  /*31f0*/  PRMT R22, R0, 0x7610, R22 ;  /* 0x0000761000167816 */ /* 0x000fe20000000016 */
[----:B------:R-:W-:Y:S06]  /*3200*/  BRA `(.L_x_8829) ;  /* 0x0000000000107947 */ /* 0x000fec0003800000 */
.L_x_8852:
[----:B------:R-:W5:Y:S02]  /*3210*/  LDG.E R4, desc[UR36][R4.64] ;  /* 0x0000002404047981 */ /* 0x000f64000c1e1900 */
[----:B-----5:R-:W-:-:S04]  /*3220*/  I2FP.F32.U32 R0, R4 ;  /* 0x0000000400007245 */ /* 0x020fc80000201000 */
[----:B------:R-:W-:-:S04]  /*3230*/  F2FP.F16.F32.PACK_AB R0, RZ, R0 ;  /* 0x00000000ff00723e */ /* 0x000fc800000000ff */
[----:B------:R-:W-:-:S07]  /*3240*/  PRMT R22, R0, 0x7610, R22 ;  /* 0x0000761000167816 */ /* 0x000fce0000000016 */
.L_x_8829:
[----:B--234-:R-:W2:Y:S01]  /*3250*/  LDC.64 R6, c[0x0][0x3a8] ;  /* 0x0000ea00ff067b82 */ /* 0x01cea20000000a00 */
        /* <DEDUP_REMOVED lines=17> */
.L_x_8860:
[----:B------:R2:W5:Y:S01]  /*3370*/  LDG.E.U8 R0, desc[UR36][R6.64] ;  /* 0x0000002406007981 */ /* 0x000562000c1e1100 */
[----:B------:R-:W-:Y:S05]  /*3380*/  BRA `(.L_x_8862) ;  /* 0x0000000c00607947 */ /* 0x000fea0003800000 */
.L_x_8859:
        /* <DEDUP_REMOVED lines=8> */
.L_x_8864:
[----:B------:R2:W5:Y:S01]  /*3410*/  LDG.E.U8 R0, desc[UR36][R6.64] ;  /* 0x0000002406007981 */ /* 0x000562000c1e1100 */
[----:B------:R-:W-:Y:S05]  /*3420*/  BRA `(.L_x_8862) ;  /* 0x0000000c00387947 */ /* 0x000fea0003800000 */
.L_x_8863:
[----:B------:R2:W5:Y:S01]  /*3430*/  LDG.E.U16 R0, desc[UR36][R6.64] ;  /* 0x0000002406007981 */ /* 0x000562000c1e1500 */
[----:B------:R-:W-:Y:S05]  /*3440*/  BRA `(.L_x_8862) ;  /* 0x0000000c00307947 */ /* 0x000fea0003800000 */
.L_x_8858:
        /* <DEDUP_REMOVED lines=10> */
.L_x_8866:
[----:B01----:R-:W2:Y:S02]  /*34f0*/  LDG.E.U16 R4, desc[UR36][R6.64] ;  /* 0x0000002406047981 */ /* 0x003ea4000c1e1500 */
[----:B--2---:R-:W-:-:S06]  /*3500*/  HADD2.F32 R4, -RZ, R4.H0_H0 ;  /* 0x20000004ff047230 */ /* 0x004fcc0000004100 */
[----:B------:R-:W0:Y:S02]  /*3510*/  F2I.S64.TRUNC R4, R4 ;  /* 0x0000000400047311 */ /* 0x000e24000020d900 */
[----:B0-----:R-:W-:Y:S01]  /*3520*/  PRMT R0, R4, 0x7610, R0 ;  /* 0x0000761004007816 */ /* 0x001fe20000000000 */
[----:B------:R-:W-:Y:S06]  /*3530*/  BRA `(.L_x_8862) ;  /* 0x0000000800f47947 */ /* 0x000fec0003800000 */
.L_x_8865:
        /* <DEDUP_REMOVED lines=10> */
.L_x_8868:
[----:B------:R-:W0:Y:S02]  /*35e0*/  LDG.E.U16 R6, desc[UR36][R6.64] ;  /* 0x0000002406067981 */ /* 0x000e24000c1e1500 */
[----:B01----:R-:W-:-:S06]  /*35f0*/  HADD2.F32 R4, -RZ, R6.H0_H0 ;  /* 0x20000006ff047230 */ /* 0x003fcc0000004100 */
[----:B------:R-:W0:Y:S02]  /*3600*/  F2I.S64.TRUNC R4, R4 ;  /* 0x0000000400047311 */ /* 0x000e24000020d900 */
[----:B0-----:R-:W-:Y:S01]  /*3610*/  PRMT R0, R4, 0x7610, R0 ;  /* 0x0000761004007816 */ /* 0x001fe20000000000 */
[----:B------:R-:W-:Y:S06]  /*3620*/  BRA `(.L_x_8862) ;  /* 0x0000000800b87947 */ /* 0x000fec0003800000 */
.L_x_8867:
[----:B01----:R-:W2:Y:S02]  /*3630*/  LDG.E.64 R4, desc[UR36][R6.64] ;  /* 0x0000002406047981 */ /* 0x003ea4000c1e1b00 */
[----:B--2---:R-:W0:Y:S02]  /*3640*/  F2I.S64.F64.TRUNC R4, R4 ;  /* 0x0000000400047311 */ /* 0x004e24000030d900 */
[----:B0-----:R-:W-:Y:S01]  /*3650*/  PRMT R0, R4, 0x7610, R0 ;  /* 0x0000761004007816 */ /* 0x001fe20000000000 */
[----:B------:R-:W-:Y:S06]  /*3660*/  BRA `(.L_x_8862) ;  /* 0x0000000800a87947 */ /* 0x000fec0003800000 */
.L_x_8857:
        /* <DEDUP_REMOVED lines=12> */
.L_x_8871:
[----:B------:R-:W0:Y:S02]  /*3730*/  LDG.E.64 R6, desc[UR36][R6.64] ;  /* 0x0000002406067981 */ /* 0x000e24000c1e1b00 */
[----:B01----:R-:W0:Y:S02]  /*3740*/  F2I.S64.F64.TRUNC R4, R6 ;  /* 0x0000000600047311 */ /* 0x003e24000030d900 */
[----:B0-----:R-:W-:Y:S01]  /*3750*/  PRMT R0, R4, 0x7610, R0 ;  /* 0x0000761004007816 */ /* 0x001fe20000000000 */
[----:B------:R-:W-:Y:S06]  /*3760*/  BRA `(.L_x_8862) ;  /* 0x0000000800687947 */ /* 0x000fec0003800000 */
.L_x_8870:
        /* <DEDUP_REMOVED lines=27> */
.L_x_8873:
[----:B01----:R-:W2:Y:S02]  /*3920*/  LDG.E.U8 R4, desc[UR36][R6.64] ;  /* 0x0000002406047981 */ /* 0x003ea4000c1e1100 */
        /* <DEDUP_REMOVED lines=14> */
.L_x_8872:
[----:B01----:R-:W2:Y:S02]  /*3a10*/  LDG.E.U16 R4, desc[UR36][R6.64] ;  /* 0x0000002406047981 */ /* 0x003ea4000c1e1500 */
[----:B--2---:R-:W-:-:S06]  /*3a20*/  IMAD.U32 R4, R4, 0x10000, RZ ;  /* 0x0001000004047824 */ /* 0x004fcc00078e00ff */
[----:B------:R-:W0:Y:S02]  /*3a30*/  F2I.S64.TRUNC R4, R4 ;  /* 0x0000000400047311 */ /* 0x000e24000020d900 */
[----:B0-----:R-:W-:Y:S01]  /*3a40*/  PRMT R0, R4, 0x7610, R0 ;  /* 0x0000761004007816 */ /* 0x001fe20000000000 */
[----:B------:R-:W-:Y:S06]  /*3a50*/  BRA `(.L_x_8862) ;  /* 0x0000000400ac7947 */ /* 0x000fec0003800000 */
.L_x_8869:
        /* <DEDUP_REMOVED lines=10> */
.L_x_8876:
        /* <DEDUP_REMOVED lines=21> */
.L_x_8880:
[----:B------:R-:W-:Y:S05]  /*3c50*/  BSYNC.RECONVERGENT B1 ;  /* 0x0000000000017941 */ /* 0x000fea0003800200 */
.L_x_8879:
[----:B------:R-:W-:Y:S01]  /*3c60*/  IMAD.SHL.U32 R0, R0, 0x100000, RZ ;  /* 0x0010000000007824 */ /* 0x000fe200078e00ff */
[----:B------:R-:W-:-:S04]  /*3c70*/  LEA R3, R3, 0x3b800000, 0x17 ;  /* 0x3b80000003037811 */ /* 0x000fc800078eb8ff */
[----:B------:R-:W-:-:S07]  /*3c80*/  LOP3.LUT R4, R3, R0, R7, 0xfe, !PT ;  /* 0x0000000003047212 */ /* 0x000fce00078efe07 */
.L_x_8878:
[----:B------:R-:W-:Y:S05]  /*3c90*/  BSYNC.RECONVERGENT B0 ;  /* 0x0000000000007941 */ /* 0x000fea0003800200 */
.L_x_8877:
[----:B------:R-:W0:Y:S02]  /*3ca0*/  F2I.S64.TRUNC R4, R4 ;  /* 0x0000000400047311 */ /* 0x000e24000020d900 */
[----:B0-----:R-:W-:Y:S01]  /*3cb0*/  PRMT R0, R4, 0x7610, R0 ;  /* 0x0000761004007816 */ /* 0x001fe20000000000 */
[----:B------:R-:W-:Y:S06]  /*3cc0*/  BRA `(.L_x_8862) ;  /* 0x0000000400107947 */ /* 0x000fec0003800000 */
.L_x_8875:
        /* <DEDUP_REMOVED lines=21> */
.L_x_8884:
[----:B------:R-:W-:Y:S05]  /*3e20*/  BSYNC.RECONVERGENT B1 ;  /* 0x0000000000017941 */ /* 0x000fea0003800200 */
.L_x_8883:
[----:B------:R-:W-:Y:S01]  /*3e30*/  IMAD.SHL.U32 R0, R0, 0x200000, RZ ;  /* 0x0020000000007824 */ /* 0x000fe200078e00ff */
[----:B------:R-:W-:-:S04]  /*3e40*/  LEA R3, R3, 0x37800000, 0x17 ;  /* 0x3780000003037811 */ /* 0x000fc800078eb8ff */
[----:B------:R-:W-:-:S07]  /*3e50*/  LOP3.LUT R4, R3, R0, R7, 0xfe, !PT ;  /* 0x0000000003047212 */ /* 0x000fce00078efe07 */
.L_x_8882:
[----:B------:R-:W-:Y:S05]  /*3e60*/  BSYNC.RECONVERGENT B0 ;  /* 0x0000000000007941 */ /* 0x000fea0003800200 */
.L_x_8881:
[----:B------:R-:W0:Y:S02]  /*3e70*/  F2I.S64.TRUNC R4, R4 ;  /* 0x0000000400047311 */ /* 0x000e24000020d900 */
[----:B0-----:R-:W-:Y:S01]  /*3e80*/  PRMT R0, R4, 0x7610, R0 ;  /* 0x0000761004007816 */ /* 0x001fe20000000000 */
[----:B------:R-:W-:Y:S06]  /*3e90*/  BRA `(.L_x_8862) ;  /* 0x00000000009c7947 */ /* 0x000fec0003800000 */
.L_x_8874:
        /* <DEDUP_REMOVED lines=14> */
.L_x_8888:
[----:B------:R-:W-:Y:S05]  /*3f80*/  BSYNC.RECONVERGENT B0 ;  /* 0x0000000000007941 */ /* 0x000fea0003800200 */
.L_x_8887:
[----:B------:R-:W0:Y:S02]  /*3f90*/  F2I.S64.TRUNC R4, R4 ;  /* 0x0000000400047311 */ /* 0x000e24000020d900 */
[----:B0-----:R-:W-:Y:S01]  /*3fa0*/  PRMT R0, R4, 0x7610, R0 ;  /* 0x0000761004007816 */ /* 0x001fe20000000000 */
[----:B------:R-:W-:Y:S06]  /*3fb0*/  BRA `(.L_x_8862) ;  /* 0x0000000000547947 */ /* 0x000fec0003800000 */
.L_x_8861:
        /* <DEDUP_REMOVED lines=16> */
.L_x_8889:
[----:B------:R-:W-:Y:S01]  /*40c0*/  PRMT R0, RZ, 0x7610, R0 ;  /* 0x00007610ff007816 */ /* 0x000fe20000000000 */
[----:B------:R-:W-:Y:S06]  /*40d0*/  BRA `(.L_x_8862) ;  /* 0x00000000000c7947 */ /* 0x000fec0003800000 */
.L_x_8886:
[----:B------:R3:W5:Y:S01]  /*40e0*/  LDG.E.U8 R0, desc[UR36][R6.64] ;  /* 0x0000002406007981 */ /* 0x000762000c1e1100 */
[----:B------:R-:W-:Y:S05]  /*40f0*/  BRA `(.L_x_8862) ;  /* 0x0000000000047947 */ /* 0x000fea0003800000 */
.L_x_8885:
[----:B------:R4:W5:Y:S02]  /*4100*/  LDG.E.U8 R0, desc[UR36][R6.64] ;  /* 0x0000002406007981 */ /* 0x000964000c1e1100 */
.L_x_8862:
[----:B-----5:R-:W-:Y:S01]  /*4110*/  LOP3.LUT R0, R0, 0xff, RZ, 0xc0, !PT ;  /* 0x000000ff00007812 */ /* 0x020fe200078ec0ff */
[----:B------:R-:W-:-:S03]  /*4120*/  VIADD R27, R27, 0x80 ;  /* 0x000000801b1b7836 */ /* 0x000fc60000000000 */
[----:B------:R0:W0:Y:S04]  /*4130*/  I2F.U16 R18, R0 ;  /* 0x0000000000127306 */ /* 0x0000280000101000 */
.L_x_8823:
[----:B------:R-:W-:Y:S05]  /*4140*/  BSYNC.RECONVERGENT B6 ;  /* 0x0000000000067941 */ /* 0x000fea0003800200 */
.L_x_8822:
        /* <DEDUP_REMOVED lines=27> */
.L_x_8895:
[----:B------:R-:W5:Y:S02]  /*4300*/  LDG.E.U8 R4, desc[UR36][R4.64] ;  /* 0x0000002404047981 */ /* 0x000f64000c1e1100 */
[----:B-----5:R-:W-:-:S04]  /*4310*/  I2FP.F32.U32 R0, R4 ;  /* 0x0000000400007245 */ /* 0x020fc80000201000 */
[----:B------:R-:W-:-:S04]  /*4320*/  F2FP.F16.F32.PACK_AB R0, RZ, R0 ;  /* 0x00000000ff00723e */ /* 0x000fc800000000ff */
[----:B------:R-:W-:Y:S01]  /*4330*/  PRMT R24, R0, 0x7610, R24 ;  /* 0x0000761000187816 */ /* 0x000fe20000000018 */
[----:B------:R-:W-:Y:S06]  /*4340*/  BRA `(.L_x_8897) ;  /* 0x0000000c00d87947 */ /* 0x000fec0003800000 */
.L_x_8894:
        /* <DEDUP_REMOVED lines=11> */
.L_x_8899:
[----:B------:R-:W5:Y:S02]  /*4400*/  LDG.E R4, desc[UR36][R4.64] ;  /* 0x0000002404047981 */ /* 0x000f64000c1e1900 */
[----:B-----5:R-:W-:-:S04]  /*4410*/  I2FP.F32.S32 R0, R4 ;  /* 0x0000000400007245 */ /* 0x020fc80000201400 */
[----:B------:R-:W-:-:S04]  /*4420*/  F2FP.F16.F32.PACK_AB R0, RZ, R0 ;  /* 0x00000000ff00723e */ /* 0x000fc800000000ff */
[----:B------:R-:W-:Y:S01]  /*4430*/  PRMT R24, R0, 0x7610, R24 ;  /* 0x0000761000187816 */ /* 0x000fe20000000018 */
[----:B------:R-:W-:Y:S06]  /*4440*/  BRA `(.L_x_8897) ;  /* 0x0000000c00987947 */ /* 0x000fec0003800000 */
.L_x_8898:
[----:B------:R-:W5:Y:S02]  /*4450*/  LDG.E.U16 R4, desc[UR36][R4.64] ;  /* 0x0000002404047981 */ /* 0x000f64000c1e1500 */
[----:B-----5:R-:W0:Y:S02]  /*4460*/  I2F.S16 R0, R4 ;  /* 0x0000000400007306 */ /* 0x020e240000101400 */
[----:B0-----:R-:W-:-:S04]  /*4470*/  F2FP.F16.F32.PACK_AB R0, RZ, R0 ;  /* 0x00000000ff00723e */ /* 0x001fc800000000ff */
[----:B------:R-:W-:Y:S01]  /*4480*/  PRMT R24, R0, 0x7610, R24 ;  /* 0x0000761000187816 */ /* 0x000fe20000000018 */
[----:B------:R-:W-:Y:S06]  /*4490*/  BRA `(.L_x_8897) ;  /* 0x0000000c00847947 */ /* 0x000fec0003800000 */
.L_x_8893:
        /* <DEDUP_REMOVED lines=9> */
.L_x_8901:
[----:B------:R1:W5:Y:S01]  /*4530*/  LDG.E.U16 R24, desc[UR36][R4.64] ;  /* 0x0000002404187981 */ /* 0x000362000c1e1500 */
[----:B------:R-:W-:Y:S05]  /*4540*/  BRA `(.L_x_8897) ;  /* 0x0000000c00587947 */ /* 0x000fea0003800000 */
.L_x_8900:
        /* <DEDUP_REMOVED lines=9> */
.L_x_8903:
[----:B------:R0:W5:Y:S01]  /*45e0*/  LDG.E.U16 R24, desc[UR36][R4.64] ;  /* 0x0000002404187981 */ /* 0x000162000c1e1500 */
[----:B------:R-:W-:Y:S05]  /*45f0*/  BRA `(.L_x_8897) ;  /* 0x0000000c002c7947 */ /* 0x000fea0003800000 */
.L_x_8902:
        /* <DEDUP_REMOVED lines=13> */
.L_x_8892:
        /* <DEDUP_REMOVED lines=14> */
.L_x_8906:
        /* <DEDUP_REMOVED lines=13> */
.L_x_8905:
        /* <DEDUP_REMOVED lines=27> */
.L_x_8908:
        /* <DEDUP_REMOVED lines=15> */
.L_x_8907:
[----:B------:R-:W5:Y:S02]  /*4b20*/  LDG.E.U16 R0, desc[UR36][R4.64] ;  /* 0x0000002404007981 */ /* 0x000f64000c1e1500 */
[----:B-----5:R-:W-:-:S05]  /*4b30*/  IMAD.U32 R0, R0, 0x10000, RZ ;  /* 0x0001000000007824 */ /* 0x020fca00078e00ff */
[----:B------:R-:W-:-:S04]  /*4b40*/  F2FP.F16.F32.PACK_AB R0, RZ, R0 ;  /* 0x00000000ff00723e */ /* 0x000fc800000000ff */
[----:B------:R-:W-:Y:S01]  /*4b50*/  PRMT R24, R0, 0x7610, R24 ;  /* 0x0000761000187816 */ /* 0x000fe20000000018 */
[----:B------:R-:W-:Y:S06]  /*4b60*/  BRA `(.L_x_8897) ;  /* 0x0000000400d07947 */ /* 0x000fec0003800000 */
.L_x_8904:
        /* <DEDUP_REMOVED lines=13> */
.L_x_8911:
        /* <DEDUP_REMOVED lines=21> */
.L_x_8915:
[----:B------:R-:W-:Y:S05]  /*4d90*/  BSYNC.RECONVERGENT B1 ;  /* 0x0000000000017941 */ /* 0x000fea0003800200 */
.L_x_8914:
[----:B------:R-:W-:Y:S01]  /*4da0*/  IMAD.SHL.U32 R0, R0, 0x100000, RZ ;  /* 0x0010000000007824 */ /* 0x000fe200078e00ff */
[----:B------:R-:W-:-:S04]  /*4db0*/  LEA R3, R3, 0x3b800000, 0x17 ;  /* 0x3b80000003037811 */ /* 0x000fc800078eb8ff */
[----:B------:R-:W-:-:S07]  /*4dc0*/  LOP3.LUT R0, R3, R0, R7, 0xfe, !PT ;  /* 0x0000000003007212 */ /* 0x000fce00078efe07 */
.L_x_8913:
[----:B------:R-:W-:Y:S05]  /*4dd0*/  BSYNC.RECONVERGENT B0 ;  /* 0x0000000000007941 */ /* 0x000fea0003800200 */
.L_x_8912:
[----:B------:R-:W-:-:S04]  /*4de0*/  F2FP.F16.F32.PACK_AB R0, RZ, R0 ;  /* 0x00000000ff00723e */ /* 0x000fc800000000ff */
[----:B------:R-:W-:Y:S01]  /*4df0*/  PRMT R24, R0, 0x7610, R24 ;  /* 0x0000761000187816 */ /* 0x000fe20000000018 */
[----:B------:R-:W-:Y:S06]  /*4e00*/  BRA `(.L_x_8897) ;  /* 0x0000000400287947 */ /* 0x000fec0003800000 */
.L_x_8910:
        /* <DEDUP_REMOVED lines=21> */
.L_x_8919:
[----:B------:R-:W-:Y:S05]  /*4f60*/  BSYNC.RECONVERGENT B1 ;  /* 0x0000000000017941 */ /* 0x000fea0003800200 */
.L_x_8918:
[----:B------:R-:W-:Y:S01]  /*4f70*/  IMAD.SHL.U32 R0, R0, 0x200000, RZ ;  /* 0x0020000000007824 */ /* 0x000fe200078e00ff */
[----:B------:R-:W-:-:S04]  /*4f80*/  LEA R3, R3, 0x37800000, 0x17 ;  /* 0x3780000003037811 */ /* 0x000fc800078eb8ff */
[----:B------:R-:W-:-:S07]  /*4f90*/  LOP3.LUT R0, R3, R0, R7, 0xfe, !PT ;  /* 0x0000000003007212 */ /* 0x000fce00078efe07 */
.L_x_8917:
[----:B------:R-:W-:Y:S05]  /*4fa0*/  BSYNC.RECONVERGENT B0 ;  /* 0x0000000000007941 */ /* 0x000fea0003800200 */
.L_x_8916:
[----:B------:R-:W-:-:S04]  /*4fb0*/  F2FP.F16.F32.PACK_AB R0, RZ, R0 ;  /* 0x00000000ff00723e */ /* 0x000fc800000000ff */
[----:B------:R-:W-:Y:S01]  /*4fc0*/  PRMT R24, R0, 0x7610, R24 ;  /* 0x0000761000187816 */ /* 0x000fe20000000018 */
[----:B------:R-:W-:Y:S06]  /*4fd0*/  BRA `(.L_x_8897) ;  /* 0x0000000000b47947 */ /* 0x000fec0003800000 */
.L_x_8909:
        /* <DEDUP_REMOVED lines=14> */
.L_x_8923:
[----:B------:R-:W-:Y:S05]  /*50c0*/  BSYNC.RECONVERGENT B0 ;  /* 0x0000000000007941 */ /* 0x000fea0003800200 */
.L_x_8922:
[----:B------:R-:W-:-:S04]  /*50d0*/  F2FP.F16.F32.PACK_AB R0, RZ, R0 ;  /* 0x00000000ff00723e */ /* 0x000fc800000000ff */
[----:B------:R-:W-:Y:S01]  /*50e0*/  PRMT R24, R0, 0x7610, R24 ;  /* 0x0000761000187816 */ /* 0x000fe20000000018 */
[----:B------:R-:W-:Y:S06]  /*50f0*/  BRA `(.L_x_8897) ;  /* 0x00000000006c7947 */ /* 0x000fec0003800000 */
.L_x_8896:
        /* <DEDUP_REMOVED lines=16> */
.L_x_8924:
[----:B------:R-:W-:Y:S01]  /*5200*/  PRMT R24, RZ, 0x7610, R24 ;  /* 0x00007610ff187816 */ /* 0x000fe20000000018 */
[----:B------:R-:W-:Y:S06]  /*5210*/  BRA `(.L_x_8897) ;  /* 0x0000000000247947 */ /* 0x000fec0003800000 */
.L_x_8921:
[----:B------:R-:W5:Y:S02]  /*5220*/  LDG.E.64 R4, desc[UR36][R4.64] ;  /* 0x0000002404047981 */ /* 0x000f64000c1e1b00 */
[----:B-----5:R-:W0:Y:S02]  /*5230*/  I2F.U64 R0, R4 ;  /* 0x0000000400007312 */ /* 0x020e240000301000 */
[----:B0-----:R-:W-:-:S04]  /*5240*/  F2FP.F16.F32.PACK_AB R0, RZ, R0 ;  /* 0x00000000ff00723e */ /* 0x001fc800000000ff */
[----:B------:R-:W-:Y:S01]  /*5250*/  PRMT R24, R0, 0x7610, R24 ;  /* 0x0000761000187816 */ /* 0x000fe20000000018 */
[----:B------:R-:W-:Y:S06]  /*5260*/  BRA `(.L_x_8897) ;  /* 0x0000000000107947 */ /* 0x000fec0003800000 */
.L_x_8920:
[----:B------:R-:W5:Y:S02]  /*5270*/  LDG.E R4, desc[UR36][R4.64] ;  /* 0x0000002404047981 */ /* 0x000f64000c1e1900 */
[----:B-----5:R-:W-:-:S04]  /*5280*/  I2FP.F32.U32 R0, R4 ;  /* 0x0000000400007245 */ /* 0x020fc80000201000 */
[----:B------:R-:W-:-:S04]  /*5290*/  F2FP.F16.F32.PACK_AB R0, RZ, R0 ;  /* 0x00000000ff00723e */ /* 0x000fc800000000ff */
[----:B------:R-:W-:-:S07]  /*52a0*/  PRMT R24, R0, 0x7610, R24 ;  /* 0x0000761000187816 */ /* 0x000fce0000000018 */
.L_x_8897:
[----:B------:R-:W0:Y:S01]  /*52b0*/  LDCU.U8 UR6, c[0x0][0x3b5] ;  /* 0x000076a0ff0677ac */ /* 0x000e220008000000 */
[----:B--234-:R-:W2:Y:S01]  /*52c0*/  LDC.64 R6, c[0x0][0x3a8] ;  /* 0x0000ea00ff067b82 */ /* 0x01cea20000000a00 */
[----:B------:R-:W3:Y:S01]  /*52d0*/  LDCU UR5, c[0x0][0x3bc] ;  /* 0x00007780ff0577ac */ /* 0x000ee20008000800 */
[----:B0-----:R-:W-:-:S04]  /*52e0*/  UPRMT UR4, UR6, 0x9910, URZ ;  /* 0x0000991006047896 */ /* 0x001fc800080000ff */
        /* <DEDUP_REMOVED lines=15> */
.L_x_8928:
[----:B------:R0:W5:Y:S01]  /*53e0*/  LDG.E.U8 R0, desc[UR36][R6.64] ;  /* 0x0000002406007981 */ /* 0x000162000c1e1100 */
[----:B------:R-:W-:Y:S05]  /*53f0*/  BRA `(.L_x_8930) ;  /* 0x0000000c00607947 */ /* 0x000fea0003800000 */
.L_x_8927:
        /* <DEDUP_REMOVED lines=8> */
.L_x_8932:
[----:B------:R0:W5:Y:S01]  /*5480*/  LDG.E.U8 R0, desc[UR36][R6.64] ;  /* 0x0000002406007981 */ /* 0x000162000c1e1100 */
[----:B------:R-:W-:Y:S05]  /*5490*/  BRA `(.L_x_8930) ;  /* 0x0000000c00387947 */ /* 0x000fea0003800000 */
.L_x_8931:
[----:B------:R4:W5:Y:S01]  /*54a0*/  LDG.E.U16 R0, desc[UR36][R6.64] ;  /* 0x0000002406007981 */ /* 0x000962000c1e1500 */
[----:B------:R-:W-:Y:S05]  /*54b0*/  BRA `(.L_x_8930) ;  /* 0x0000000c00307947 */ /* 0x000fea0003800000 */
.L_x_8926:
[----:B------:R-:W-:-:S09]  /*54c0*/  UISETP.GT.AND UP0, UPT, UR4, 0x6, UPT ;  /* 0x000000060400788c */ /* 0x000fd2000bf04270 */
[----:B------:R-:W-:Y:S05]  /*54d0*/  BRA.U UP0, `(.L_x_8933) ;  /* 0x0000000100347547 */ /* 0x000fea000b800000 */
[----:B------:R-:W-:-:S09]  /*54e0*/  UISETP.NE.AND UP0, UPT, UR4, 0x5, UPT ;  /* 0x000000050400788c */ /* 0x000fd2000bf05270 */
[----:B------:R-:W-:Y:S05]  /*54f0*/  BRA.U !UP0, `(.L_x_8934) ;  /* 0x0000000108187547 */ /* 0x000fea000b800000 */
[----:B------:R-:W-:-:S09]  /*5500*/  UISETP.NE.AND UP0, UPT, UR4, 0x6, UPT ;  /* 0x000000060400788c */ /* 0x000fd2000bf05270 */
[----:B------:R-:W-:Y:S05]  /*5510*/  BRA.U UP0, `(.L_x_8929) ;  /* 0x0000000900c47547 */ /* 0x000fea000b800000 */
[----:B-1----:R-:W2:Y:S02]  /*5520*/  LDG.E R4, desc[UR36][R6.64] ;  /* 0x0000002406047981 */ /* 0x002ea4000c1e1900 */
[----:B--2---:R-:W0:Y:S02]  /*5530*/  F2I.S64.TRUNC R4, R4 ;  /* 0x0000000400047311 */ /* 0x004e24000020d900 */
[----:B0-----:R-:W-:Y:S01]  /*5540*/  PRMT R0, R4, 0x7610, R0 ;  /* 0x0000761004007816 */ /* 0x001fe20000000000 */
[----:B------:R-:W-:Y:S06]  /*5550*/  BRA `(.L_x_8930) ;  /* 0x0000000c00087947 */ /* 0x000fec0003800000 */
.L_x_8934:
[----:B-1----:R-:W2:Y:S02]  /*5560*/  LDG.E.U16 R4, desc[UR36][R6.64] ;  /* 0x0000002406047981 */ /* 0x002ea4000c1e1500 */
[----:B--2---:R-:W-:-:S06]  /*5570*/  HADD2.F32 R4, -RZ, R4.H0_H0 ;  /* 0x20000004ff047230 */ /* 0x004fcc0000004100 */
[----:B------:R-:W0:Y:S02]  /*5580*/  F2I.S64.TRUNC R4, R4 ;  /* 0x0000000400047311 */ /* 0x000e24000020d900 */
[----:B0-----:R-:W-:Y:S01]  /*5590*/  PRMT R0, R4, 0x7610, R0 ;  /* 0x0000761004007816 */ /* 0x001fe20000000000 */
[----:B------:R-:W-:Y:S06]  /*55a0*/  BRA `(.L_x_8930) ;  /* 0x0000000800f47947 */ /* 0x000fec0003800000 */
.L_x_8933:
[----:B------:R-:W-:-:S09]  /*55b0*/  UISETP.NE.AND UP0, UPT, UR4, 0x7, UPT ;  /* 0x000000070400788c */ /* 0x000fd2000bf05270 */
[----:B------:R-:W-:Y:S05]  /*55c0*/  BRA.U !UP0, `(.L_x_8935) ;  /* 0x0000000108347547 */ /* 0x000fea000b800000 */
        /* <DEDUP_REMOVED lines=8> */
.L_x_8936:
[----:B------:R-:W1:Y:S02]  /*5650*/  LDG.E.U16 R6, desc[UR36][R6.64] ;  /* 0x0000002406067981 */ /* 0x000e64000c1e1500 */
[----:B-1----:R-:W-:-:S06]  /*5660*/  HADD2.F32 R4, -RZ, R6.H0_H0 ;  /* 0x20000006ff047230 */ /* 0x002fcc0000004100 */
[----:B------:R-:W0:Y:S02]  /*5670*/  F2I.S64.TRUNC R4, R4 ;  /* 0x0000000400047311 */ /* 0x000e24000020d900 */
[----:B0-----:R-:W-:Y:S01]  /*5680*/  PRMT R0, R4, 0x7610, R0 ;  /* 0x0000761004007816 */ /* 0x001fe20000000000 */
[----:B------:R-:W-:Y:S06]  /*5690*/  BRA `(.L_x_8930) ;  /* 0x0000000800b87947 */ /* 0x000fec0003800000 */
.L_x_8935:
[----:B-1----:R-:W2:Y:S02]  /*56a0*/  LDG.E.64 R4, desc[UR36][R6.64] ;  /* 0x0000002406047981 */ /* 0x002ea4000c1e1b00 */
[----:B--2---:R-:W0:Y:S02]  /*56b0*/  F2I.S64.F64.TRUNC R4, R4 ;  /* 0x0000000400047311 */ /* 0x004e24000030d900 */
[----:B0-----:R-:W-:Y:S01]  /*56c0*/  PRMT R0, R4, 0x7610, R0 ;  /* 0x0000761004007816 */ /* 0x001fe20000000000 */
[----:B------:R-:W-:Y:S06]  /*56d0*/  BRA `(.L_x_8930) ;  /* 0x0000000800a87947 */ /* 0x000fec0003800000 */
.L_x_8925:
        /* <DEDUP_REMOVED lines=12> */
.L_x_8939:
[----:B------:R-:W1:Y:S02]  /*57a0*/  LDG.E.64 R6, desc[UR36][R6.64] ;  /* 0x0000002406067981 */ /* 0x000e64000c1e1b00 */
[----:B-1----:R-:W0:Y:S02]  /*57b0*/  F2I.S64.F64.TRUNC R4, R6 ;  /* 0x0000000600047311 */ /* 0x002e24000030d900 */
[----:B0-----:R-:W-:Y:S01]  /*57c0*/  PRMT R0, R4, 0x7610, R0 ;  /* 0x0000761004007816 */ /* 0x001fe20000000000 */
[----:B------:R-:W-:Y:S06]  /*57d0*/  BRA `(.L_x_8930) ;  /* 0x0000000800687947 */ /* 0x000fec0003800000 */
.L_x_8938:
[----:B------:R-:W-:-:S09]  /*57e0*/  UISETP.NE.AND UP0, UPT, UR4, 0xf, UPT ;  /* 0x0000000f0400788c */ /* 0x000fd2000bf05270 */
[----:B------:R-:W-:Y:S05]  /*57f0*/  BRA.U !UP0, `(.L_x_8940) ;  /* 0x0000000108a07547 */ /* 0x000fea000b800000 */
[----:B------:R-:W-:-:S09]  /*5800*/  UISETP.NE.AND UP0, UPT, UR4, 0x17, UPT ;  /* 0x000000170400788c */ /* 0x000fd2000bf05270 */
[----:B------:R-:W-:Y:S05]  /*5810*/  BRA.U !UP0, `(.L_x_8941) ;  /* 0x00000001085c7547 */ /* 0x000fea000b800000 */
[----:B------:R-:W-:-:S09]  /*5820*/  UISETP.NE.AND UP0, UPT, UR4, 0x18, UPT ;  /* 0x000000180400788c */ /* 0x000fd2000bf05270 */
[----:B------:R-:W-:Y:S05]  /*5830*/  BRA.U UP0, `(.L_x_8929) ;  /* 0x0000000500fc7547 */ /* 0x000fea000b800000 */
[----:B------:R-:W2:Y:S01]  /*5840*/  LDG.E.U8 R0, desc[UR36][R6.64] ;  /* 0x0000002406007981 */ /* 0x000ea2000c1e1100 */
[----:B-1----:R-:W-:Y:S02]  /*5850*/  IMAD.MOV.U32 R5, RZ, RZ, 0x1f ;  /* 0x0000001fff057424 */ /* 0x002fe400078e00ff */
        /* <DEDUP_REMOVED lines=19> */
.L_x_8941:
[----:B-1----:R-:W2:Y:S02]  /*5990*/  LDG.E.U8 R4, desc[UR36][R6.64] ;  /* 0x0000002406047981 */ /* 0x002ea4000c1e1100 */
        /* <DEDUP_REMOVED lines=14> */
.L_x_8940:
[----:B-1----:R-:W2:Y:S02]  /*5a80*/  LDG.E.U16 R4, desc[UR36][R6.64] ;  /* 0x0000002406047981 */ /* 0x002ea4000c1e1500 */
[----:B--2---:R-:W-:-:S06]  /*5a90*/  IMAD.U32 R4, R4, 0x10000, RZ ;  /* 0x0001000004047824 */ /* 0x004fcc00078e00ff */
[----:B------:R-:W0:Y:S02]  /*5aa0*/  F2I.S64.TRUNC R4, R4 ;  /* 0x0000000400047311 */ /* 0x000e24000020d900 */
[----:B0-----:R-:W-:Y:S01]  /*5ab0*/  PRMT R0, R4, 0x7610, R0 ;  /* 0x0000761004007816 */ /* 0x001fe20000000000 */
[----:B------:R-:W-:Y:S06]  /*5ac0*/  BRA `(.L_x_8930) ;  /* 0x0000000400ac7947 */ /* 0x000fec0003800000 */
.L_x_8937:
        /* <DEDUP_REMOVED lines=10> */
.L_x_8944:
[----:B------:R-:W2:Y:S01]  /*5b70*/  LDG.E.U8 R6, desc[UR36][R6.64] ;  /* 0x0000002406067981 */ /* 0x000ea2000c1e1100 */
[----:B------:R-:W-:Y:S01]  /*5b80*/  BSSY.RECONVERGENT B0, `(.L_x_8945) ;  /* 0x0000018000007945 */ /* 0x000fe20003800200 */
[----:B-1----:R-:W-:Y:S01]  /*5b90*/  IMAD.MOV.U32 R4, RZ, RZ, RZ ;  /* 0x000000ffff047224 */ /* 0x002fe200078e00ff */
        /* <DEDUP_REMOVED lines=18> */
.L_x_8948:
[----:B------:R-:W-:Y:S05]  /*5cc0*/  BSYNC.RECONVERGENT B1 ;  /* 0x0000000000017941 */ /* 0x000fea0003800200 */
.L_x_8947:
[----:B------:R-:W-:Y:S01]  /*5cd0*/  IMAD.SHL.U32 R0, R0, 0x100000, RZ ;  /* 0x0010000000007824 */ /* 0x000fe200078e00ff */
[----:B------:R-:W-:-:S04]  /*5ce0*/  LEA R3, R3, 0x3b800000, 0x17 ;  /* 0x3b80000003037811 */ /* 0x000fc800078eb8ff */
[----:B------:R-:W-:-:S07]  /*5cf0*/  LOP3.LUT R4, R3, R0, R7, 0xfe, !PT ;  /* 0x0000000003047212 */ /* 0x000fce00078efe07 */
.L_x_8946:
[----:B------:R-:W-:Y:S05]  /*5d00*/  BSYNC.RECONVERGENT B0 ;  /* 0x0000000000007941 */ /* 0x000fea0003800200 */
.L_x_8945:
[----:B------:R-:W0:Y:S02]  /*5d10*/  F2I.S64.TRUNC R4, R4 ;  /* 0x0000000400047311 */ /* 0x000e24000020d900 */
[----:B0-----:R-:W-:Y:S01]  /*5d20*/  PRMT R0, R4, 0x7610, R0 ;  /* 0x0000761004007816 */ /* 0x001fe20000000000 */
[----:B------:R-:W-:Y:S06]  /*5d30*/  BRA `(.L_x_8930) ;  /* 0x0000000400107947 */ /* 0x000fec0003800000 */
.L_x_8943:
        /* <DEDUP_REMOVED lines=21> */
.L_x_8952:
[----:B------:R-:W-:Y:S05]  /*5e90*/  BSYNC.RECONVERGENT B1 ;  /* 0x0000000000017941 */ /* 0x000fea0003800200 */
.L_x_8951:
[----:B------:R-:W-:Y:S01]  /*5ea0*/  IMAD.SHL.U32 R0, R0, 0x200000, RZ ;  /* 0x0020000000007824 */ /* 0x000fe200078e00ff */
[----:B------:R-:W-:-:S04]  /*5eb0*/  LEA R3, R3, 0x37800000, 0x17 ;  /* 0x3780000003037811 */ /* 0x000fc800078eb8ff */
[----:B------:R-:W-:-:S07]  /*5ec0*/  LOP3.LUT R4, R3, R0, R7, 0xfe, !PT ;  /* 0x0000000003047212 */ /* 0x000fce00078efe07 */
.L_x_8950:
[----:B------:R-:W-:Y:S05]  /*5ed0*/  BSYNC.RECONVERGENT B0 ;  /* 0x0000000000007941 */ /* 0x000fea0003800200 */
.L_x_8949:
[----:B------:R-:W0:Y:S02]  /*5ee0*/  F2I.S64.TRUNC R4, R4 ;  /* 0x0000000400047311 */ /* 0x000e24000020d900 */
[----:B0-----:R-:W-:Y:S01]  /*5ef0*/  PRMT R0, R4, 0x7610, R0 ;  /* 0x0000761004007816 */ /* 0x001fe20000000000 */
[----:B------:R-:W-:Y:S06]  /*5f00*/  BRA `(.L_x_8930) ;  /* 0x00000000009c7947 */ /* 0x000fec0003800000 */
.L_x_8942:
        /* <DEDUP_REMOVED lines=8> */
[----:B-1----:R-:W-:Y:S01]  /*5f90*/  IMAD.MOV.U32 R4, RZ, RZ, 0x400000 ;  /* 0x00400000ff047424 */ /* 0x002fe200078e00ff */
[----:B--2---:R-:W-:-:S13]  /*5fa0*/  ISETP.NE.AND P0, PT, R6, RZ, PT ;  /* 0x000000ff0600720c */ /* 0x004fda0003f05270 */
[----:B------:R-:W-:Y:S05]  /*5fb0*/  @!P0 BRA `(.L_x_8956) ;  /* 0x00000000000c8947 */ /* 0x000fea0003800000 */
[----:B------:R-:W-:-:S13]  /*5fc0*/  ISETP.NE.AND P0, PT, R6, 0xff, PT ;  /* 0x000000ff0600780c */ /* 0x000fda0003f05270 */
[----:B------:R-:W-:Y:S02]  /*5fd0*/  @!P0 IMAD.MOV.U32 R4, RZ, RZ, 0x7f800001 ;  /* 0x7f800001ff048424 */ /* 0x000fe400078e00ff */
[----:B------:R-:W-:-:S07]  /*5fe0*/  @P0 IMAD.SHL.U32 R4, R6, 0x800000, RZ ;  /* 0x0080000006040824 */ /* 0x000fce00078e00ff */
.L_x_8956:
[----:B------:R-:W-:Y:S05]  /*5ff0*/  BSYNC.RECONVERGENT B0 ;  /* 0x0000000000007941 */ /* 0x000fea0003800200 */
.L_x_8955:
[----:B------:R-:W0:Y:S02]  /*6000*/  F2I.S64.TRUNC R4, R4 ;  /* 0x0000000400047311 */ /* 0x000e24000020d900 */
[----:B0-----:R-:W-:Y:S01]  /*6010*/  PRMT R0, R4, 0x7610, R0 ;  /* 0x0000761004007816 */ /* 0x001fe20000000000 */
[----:B------:R-:W-:Y:S06]  /*6020*/  BRA `(.L_x_8930) ;  /* 0x0000000000547947 */ /* 0x000fec0003800000 */
.L_x_8929:
[----:B------:R-:W-:Y:S01]  /*6030*/  MOV R14, 0x180 ;  /* 0x00000180000e7802 */ /* 0x000fe20000000f00 */
[----:B------:R-:W1:Y:S01]  /*6040*/  LDCU.64 UR4, c[0x4][0x170] ;  /* 0x01002e00ff0477ac */ /* 0x000e620008000a00 */
[----:B------:R-:W-:Y:S02]  /*6050*/  IMAD.MOV.U32 R8, RZ, RZ, 0x4e ;  /* 0x0000004eff087424 */ /* 0x000fe400078e00ff */
[----:B------:R-:W-:Y:S01]  /*6060*/  IMAD.MOV.U32 R12, RZ, RZ, 0x1 ;  /* 0x00000001ff0c7424 */ /* 0x000fe200078e00ff */
[----:B------:R-:W0:Y:S01]  /*6070*/  LDCU.64 UR6, c[0x4][0x178] ;  /* 0x01002f00ff0677ac */ /* 0x000e220008000a00 */
[----:B------:R-:W2:Y:S01]  /*6080*/  LDC.64 R14, c[0x4][R14] ;  /* 0x010000000e0e7b82 */ /* 0x000ea20000000a00 */
[----:B------:R-:W-:Y:S01]  /*6090*/  IMAD.MOV.U32 R13, RZ, RZ, RZ ;  /* 0x000000ffff0d7224 */ /* 0x000fe200078e00ff */
[----:B------:R-:W3:Y:S01]  /*60a0*/  LDCU.64 UR8, c[0x4][0x88] ;  /* 0x01001100ff0877ac */ /* 0x000ee20008000a00 */
[----:B-1----:R-:W-:Y:S02]  /*60b0*/  IMAD.U32 R4, RZ, RZ, UR4 ;  /* 0x00000004ff047e24 */ /* 0x002fe4000f8e00ff */
[----:B------:R-:W-:-:S02]  /*60c0*/  IMAD.U32 R5, RZ, RZ, UR5 ;  /* 0x00000005ff057e24 */ /* 0x000fc4000f8e00ff */
[----:B0-----:R-:W-:Y:S02]  /*60d0*/  IMAD.U32 R6, RZ, RZ, UR6 ;  /* 0x00000006ff067e24 */ /* 0x001fe4000f8e00ff */
[----:B------:R-:W-:Y:S02]  /*60e0*/  IMAD.U32 R7, RZ, RZ, UR7 ;  /* 0x00000007ff077e24 */ /* 0x000fe4000f8e00ff */
[----:B---3--:R-:W-:Y:S02]  /*60f0*/  IMAD.U32 R10, RZ, RZ, UR8 ;  /* 0x00000008ff0a7e24 */ /* 0x008fe4000f8e00ff */
[----:B------:R-:W-:-:S07]  /*6100*/  IMAD.U32 R11, RZ, RZ, UR9 ;  /* 0x00000009ff0b7e24 */ /* 0x000fce000f8e00ff */
[----:B------:R-:W-:-:S07]  /*6110*/  LEPC R20, `(.L_x_8957) ;  /* 0x000000001014794e */ /* 0x000fce0000000000 */
[----:B--2--5:R-:W-:Y:S05]  /*6120*/  CALL.ABS.NOINC R14 ;  /* 0x000000000e007343 */ /* 0x024fea0003c00000 */
.L_x_8957:
[----:B------:R-:W-:Y:S01]  /*6130*/  PRMT R0, RZ, 0x7610, R0 ;  /* 0x00007610ff007816 */ /* 0x000fe20000000000 */
[----:B------:R-:W-:Y:S06]  /*6140*/  BRA `(.L_x_8930) ;  /* 0x00000000000c7947 */ /* 0x000fec0003800000 */
.L_x_8954:
[----:B------:R2:W5:Y:S01]  /*6150*/  LDG.E.U8 R0, desc[UR36][R6.64] ;  /* 0x0000002406007981 */ /* 0x000562000c1e1100 */
[----:B------:R-:W-:Y:S05]  /*6160*/  BRA `(.L_x_8930) ;  /* 0x0000000000047947 */ /* 0x000fea0003800000 */
.L_x_8953:
[----:B------:R3:W5:Y:S02]  /*6170*/  LDG.E.U8 R0, desc[UR36][R6.64] ;  /* 0x0000002406007981 */ /* 0x000764000c1e1100 */
.L_x_8930:
[----:B-----5:R-:W-:Y:S01]  /*6180*/  LOP3.LUT R0, R0, 0xff, RZ, 0xc0, !PT ;  /* 0x000000ff00007812 */ /* 0x020fe200078ec0ff */
[----:B------:R-:W-:-:S03]  /*6190*/  VIADD R27, R27, 0x80 ;  /* 0x000000801b1b7836 */ /* 0x000fc60000000000 */
[----:B------:R0:W0:Y:S04]  /*61a0*/  I2F.U16 R23, R0 ;  /* 0x0000000000177306 */ /* 0x0000280000101000 */
.L_x_8891:
[----:B------:R-:W-:Y:S05]  /*61b0*/  BSYNC.RECONVERGENT B6 ;  /* 0x0000000000067941 */ /* 0x000fea0003800200 */
.L_x_8890:
[----:B------:R-:W-:Y:S01]  /*61c0*/  ISETP.GE.AND P0, PT, R27, R28, PT ;  /* 0x0000001c1b00720c */ /* 0x000fe20003f06270 */
[----:B------:R-:W-:Y:S01]  /*61d0*/  BSSY.RECONVERGENT B6, `(.L_x_8958) ;  /* 0x0000204000067945 */ /* 0x000fe20003800200 */
[----:B01----:R-:W-:Y:S01]  /*61e0*/  IMAD.MOV.U32 R4, RZ, RZ, RZ ;  /* 0x000000ffff047224 */ /* 0x003fe200078e00ff */
[----:B------:R-:W-:-:S10]  /*61f0*/  PRMT R25, RZ, 0x7610, R25 ;  /* 0x00007610ff197816 */ /* 0x000fd40000000019 */
[----:B------:R-:W-:Y:S05]  /*6200*/  @P0 BRA `(.L_x_8959) ;  /* 0x0000002000000947 */ /* 0x000fea0003800000 */
        /* <DEDUP_REMOVED lines=22> */
.L_x_8963:
[----:B------:R-:W5:Y:S02]  /*6370*/  LDG.E.U8 R4, desc[UR36][R4.64] ;  /* 0x0000002404047981 */ /* 0x000f64000c1e1100 */
[----:B-----5:R-:W-:-:S04]  /*6380*/  I2FP.F32.U32 R0, R4 ;  /* 0x0000000400007245 */ /* 0x020fc80000201000 */
[----:B------:R-:W-:-:S04]  /*6390*/  F2FP.F16.F32.PACK_AB R0, RZ, R0 ;  /* 0x00000000ff00723e */ /* 0x000fc800000000ff */
[----:B------:R-:W-:Y:S01]  /*63a0*/  PRMT R25, R0, 0x7610, R25 ;  /* 0x0000761000197816 */ /* 0x000fe20000000019 */
[----:B------:R-:W-:Y:S06]  /*63b0*/  BRA `(.L_x_8965) ;  /* 0x0000000c00d87947 */ /* 0x000fec0003800000 */
.L_x_8962:
        /* <DEDUP_REMOVED lines=11> */
.L_x_8967:
[----:B------:R-:W5:Y:S02]  /*6470*/  LDG.E R4, desc[UR36][R4.64] ;  /* 0x0000002404047981 */ /* 0x000f64000c1e1900 */
[----:B-----5:R-:W-:-:S04]  /*6480*/  I2FP.F32.S32 R0, R4 ;  /* 0x0000000400007245 */ /* 0x020fc80000201400 */
[----:B------:R-:W-:-:S04]  /*6490*/  F2FP.F16.F32.PACK_AB R0, RZ, R0 ;  /* 0x00000000ff00723e */ /* 0x000fc800000000ff */
[----:B------:R-:W-:Y:S01]  /*64a0*/  PRMT R25, R0, 0x7610, R25 ;  /* 0x0000761000197816 */ /* 0x000fe20000000019 */
[----:B------:R-:W-:Y:S06]  /*64b0*/  BRA `(.L_x_8965) ;  /* 0x0000000c00987947 */ /* 0x000fec0003800000 */
.L_x_8966:
[----:B------:R-:W5:Y:S02]  /*64c0*/  LDG.E.U16 R4, desc[UR36][R4.64] ;  /* 0x0000002404047981 */ /* 0x000f64000c1e1500 */
[----:B-----5:R-:W0:Y:S02]  /*64d0*/  I2F.S16 R0, R4 ;  /* 0x0000000400007306 */ /* 0x020e240000101400 */
[----:B0-----:R-:W-:-:S04]  /*64e0*/  F2FP.F16.F32.PACK_AB R0, RZ, R0 ;  /* 0x00000000ff00723e */ /* 0x001fc800000000ff */
[----:B------:R-:W-:Y:S01]  /*64f0*/  PRMT R25, R0, 0x7610, R25 ;  /* 0x0000761000197816 */ /* 0x000fe20000000019 */
[----:B------:R-:W-:Y:S06]  /*6500*/  BRA `(.L_x_8965) ;  /* 0x0000000c00847947 */ /* 0x000fec0003800000 */
.L_x_8961:
        /* <DEDUP_REMOVED lines=9> */
.L_x_8969:
[----:B------:R0:W5:Y:S01]  /*65a0*/  LDG.E.U16 R25, desc[UR36][R4.64] ;  /* 0x0000002404197981 */ /* 0x000162000c1e1500 */
[----:B------:R-:W-:Y:S05]  /*65b0*/  BRA `(.L_x_8965) ;  /* 0x0000000c00587947 */ /* 0x000fea0003800000 */
.L_x_8968:
        /* <DEDUP_REMOVED lines=9> */
.L_x_8971:
[----:B------:R1:W5:Y:S01]  /*6650*/  LDG.E.U16 R25, desc[UR36][R4.64] ;  /* 0x0000002404197981 */ /* 0x000362000c1e1500 */
[----:B------:R-:W-:Y:S05]  /*6660*/  BRA `(.L_x_8965) ;  /* 0x0000000c002c7947 */ /* 0x000fea0003800000 */
.L_x_8970:
        /* <DEDUP_REMOVED lines=13> */
.L_x_8960:
        /* <DEDUP_REMOVED lines=14> */
.L_x_8974:
        /* <DEDUP_REMOVED lines=13> */
.L_x_8973:
        /* <DEDUP_REMOVED lines=27> */
.L_x_8976:
        /* <DEDUP_REMOVED lines=15> */
.L_x_8975:
[----:B------:R-:W5:Y:S02]  /*6b90*/  LDG.E.U16 R0, desc[UR36][R4.64] ;  /* 0x0000002404007981 */ /* 0x000f64000c1e1500 */
[----:B-----5:R-:W-:-:S05]  /*6ba0*/  IMAD.U32 R0, R0, 0x10000, RZ ;  /* 0x0001000000007824 */ /* 0x020fca00078e00ff */
[----:B------:R-:W-:-:S04]  /*6bb0*/  F2FP.F16.F32.PACK_AB R0, RZ, R0 ;  /* 0x00000000ff00723e */ /* 0x000fc800000000ff */
[----:B------:R-:W-:Y:S01]  /*6bc0*/  PRMT R25, R0, 0x7610, R25 ;  /* 0x0000761000197816 */ /* 0x000fe20000000019 */
[----:B------:R-:W-:Y:S06]  /*6bd0*/  BRA `(.L_x_8965) ;  /* 0x0000000400d07947 */ /* 0x000fec0003800000 */
.L_x_8972:
        /* <DEDUP_REMOVED lines=13> */
.L_x_8979:
        /* <DEDUP_REMOVED lines=21> */
.L_x_8983:
[----:B------:R-:W-:Y:S05]  /*6e00*/  BSYNC.RECONVERGENT B1 ;  /* 0x0000000000017941 */ /* 0x000fea0003800200 */
.L_x_8982:
[----:B------:R-:W-:Y:S01]  /*6e10*/  IMAD.SHL.U32 R0, R0, 0x100000, RZ ;  /* 0x0010000000007824 */ /* 0x000fe200078e00ff */
[----:B------:R-:W-:-:S04]  /*6e20*/  LEA R3, R3, 0x3b800000, 0x17 ;  /* 0x3b80000003037811 */ /* 0x000fc800078eb8ff */
[----:B------:R-:W-:-:S07]  /*6e30*/  LOP3.LUT R0, R3, R0, R7, 0xfe, !PT ;  /* 0x0000000003007212 */ /* 0x000fce00078efe07 */
.L_x_8981:
[----:B------:R-:W-:Y:S05]  /*6e40*/  BSYNC.RECONVERGENT B0 ;  /* 0x0000000000007941 */ /* 0x000fea0003800200 */
.L_x_8980:
[----:B------:R-:W-:-:S04]  /*6e50*/  F2FP.F16.F32.PACK_AB R0, RZ, R0 ;  /* 0x00000000ff00723e */ /* 0x000fc800000000ff */
[----:B------:R-:W-:Y:S01]  /*6e60*/  PRMT R25, R0, 0x7610, R25 ;  /* 0x0000761000197816 */ /* 0x000fe20000000019 */
[----:B------:R-:W-:Y:S06]  /*6e70*/  BRA `(.L_x_8965) ;  /* 0x0000000400287947 */ /* 0x000fec0003800000 */
.L_x_8978:
        /* <DEDUP_REMOVED lines=21> */
.L_x_8987:
[----:B------:R-:W-:Y:S05]  /*6fd0*/  BSYNC.RECONVERGENT B1 ;  /* 0x0000000000017941 */ /* 0x000fea0003800200 */
.L_x_8986:
[----:B------:R-:W-:Y:S01]  /*6fe0*/  IMAD.SHL.U32 R0, R0, 0x200000, RZ ;  /* 0x0020000000007824 */ /* 0x000fe200078e00ff */
[----:B------:R-:W-:-:S04]  /*6ff0*/  LEA R3, R3, 0x37800000, 0x17 ;  /* 0x3780000003037811 */ /* 0x000fc800078eb8ff */
[----:B------:R-:W-:-:S07]  /*7000*/  LOP3.LUT R0, R3, R0, R7, 0xfe, !PT ;  /* 0x0000000003007212 */ /* 0x000fce00078efe07 */
.L_x_8985:
[----:B------:R-:W-:Y:S05]  /*7010*/  BSYNC.RECONVERGENT B0 ;  /* 0x0000000000007941 */ /* 0x000fea0003800200 */
.L_x_8984:
[----:B------:R-:W-:-:S04]  /*7020*/  F2FP.F16.F32.PACK_AB R0, RZ, R0 ;  /* 0x00000000ff00723e */ /* 0x000fc800000000ff */
[----:B------:R-:W-:Y:S01]  /*7030*/  PRMT R25, R0, 0x7610, R25 ;  /* 0x0000761000197816 */ /* 0x000fe20000000019 */
[----:B------:R-:W-:Y:S06]  /*7040*/  BRA `(.L_x_8965) ;  /* 0x0000000000b47947 */ /* 0x000fec0003800000 */
.L_x_8977:
        /* <DEDUP_REMOVED lines=14> */
.L_x_8991:
[----:B------:R-:W-:Y:S05]  /*7130*/  BSYNC.RECONVERGENT B0 ;  /* 0x0000000000007941 */ /* 0x000fea0003800200 */
.L_x_8990:
[----:B------:R-:W-:-:S04]  /*7140*/  F2FP.F16.F32.PACK_AB R0, RZ, R0 ;  /* 0x00000000ff00723e */ /* 0x000fc800000000ff */
[----:B------:R-:W-:Y:S01]  /*7150*/  PRMT R25, R0, 0x7610, R25 ;  /* 0x0000761000197816 */ /* 0x000fe20000000019 */
[----:B------:R-:W-:Y:S06]  /*7160*/  BRA `(.L_x_8965) ;  /* 0x00000000006c7947 */ /* 0x000fec0003800000 */
.L_x_8964:
        /* <DEDUP_REMOVED lines=16> */
.L_x_8992:
[----:B------:R-:W-:Y:S01]  /*7270*/  PRMT R25, RZ, 0x7610, R25 ;  /* 0x00007610ff197816 */ /* 0x000fe20000000019 */
[----:B------:R-:W-:Y:S06]  /*7280*/  BRA `(.L_x_8965) ;  /* 0x0000000000247947 */ /* 0x000fec0003800000 */
.L_x_8989:
[----:B------:R-:W5:Y:S02]  /*7290*/  LDG.E.64 R4, desc[UR36][R4.64] ;  /* 0x0000002404047981 */ /* 0x000f64000c1e1b00 */
[----:B-----5:R-:W0:Y:S02]  /*72a0*/  I2F.U64 R0, R4 ;  /* 0x0000000400007312 */ /* 0x020e240000301000 */
[----:B0-----:R-:W-:-:S04]  /*72b0*/  F2FP.F16.F32.PACK_AB R0, RZ, R0 ;  /* 0x00000000ff00723e */ /* 0x001fc800000000ff */
[----:B------:R-:W-:Y:S01]  /*72c0*/  PRMT R25, R0, 0x7610, R25 ;  /* 0x0000761000197816 */ /* 0x000fe20000000019 */
[----:B------:R-:W-:Y:S06]  /*72d0*/  BRA `(.L_x_8965) ;  /* 0x0000000000107947 */ /* 0x000fec0003800000 */
.L_x_8988:
[----:B------:R-:W5:Y:S02]  /*72e0*/  LDG.E R4, desc[UR36][R4.64] ;  /* 0x0000002404047981 */ /* 0x000f64000c1e1900 */
[----:B-----5:R-:W-:-:S04]  /*72f0*/  I2FP.F32.U32 R0, R4 ;  /* 0x0000000400007245 */ /* 0x020fc80000201000 */
[----:B------:R-:W-:-:S04]  /*7300*/  F2FP.F16.F32.PACK_AB R0, RZ, R0 ;  /* 0x00000000ff00723e */ /* 0x000fc800000000ff */
[----:B------:R-:W-:-:S07]  /*7310*/  PRMT R25, R0, 0x7610, R25 ;  /* 0x0000761000197816 */ /* 0x000fce0000000019 */
.L_x_8965:
        /* <DEDUP_REMOVED lines=19> */
.L_x_8996:
[----:B------:R4:W5:Y:S01]  /*7450*/  LDG.E.U8 R0, desc[UR36][R6.64] ;  /* 0x0000002406007981 */ /* 0x000962000c1e1100 */
[----:B------:R-:W-:Y:S05]  /*7460*/  BRA `(.L_x_8998) ;  /* 0x0000000c00607947 */ /* 0x000fea0003800000 */
.L_x_8995:
        /* <DEDUP_REMOVED lines=8> */
.L_x_9000:
[----:B------:R0:W5:Y:S01]  /*74f0*/  LDG.E.U8 R0, desc[UR36][R6.64] ;  /* 0x0000002406007981 */ /* 0x000162000c1e1100 */
[----:B------:R-:W-:Y:S05]  /*7500*/  BRA `(.L_x_8998) ;  /* 0x0000000c00387947 */ /* 0x000fea0003800000 */
.L_x_8999:
[----:B------:R0:W5:Y:S01]  /*7510*/  LDG.E.U16 R0, desc[UR36][R6.64] ;  /* 0x0000002406007981 */ /* 0x000162000c1e1500 */
[----:B------:R-:W-:Y:S05]  /*7520*/  BRA `(.L_x_8998) ;  /* 0x0000000c00307947 */ /* 0x000fea0003800000 */
.L_x_8994:
        /* <DEDUP_REMOVED lines=10> */
.L_x_9002:
[----:B-1----:R-:W2:Y:S02]  /*75d0*/  LDG.E.U16 R4, desc[UR36][R6.64] ;  /* 0x0000002406047981 */ /* 0x002ea4000c1e1500 */
[----:B--2---:R-:W-:-:S06]  /*75e0*/  HADD2.F32 R4, -RZ, R4.H0_H0 ;  /* 0x20000004ff047230 */ /* 0x004fcc0000004100 */
[----:B------:R-:W0:Y:S02]  /*75f0*/  F2I.S64.TRUNC R4, R4 ;  /* 0x0000000400047311 */ /* 0x000e24000020d900 */
[----:B0-----:R-:W-:Y:S01]  /*7600*/  PRMT R0, R4, 0x7610, R0 ;  /* 0x0000761004007816 */ /* 0x001fe20000000000 */
[----:B------:R-:W-:Y:S06]  /*7610*/  BRA `(.L_x_8998) ;  /* 0x0000000800f47947 */ /* 0x000fec0003800000 */
.L_x_9001:
        /* <DEDUP_REMOVED lines=10> */
.L_x_9004:
[----:B------:R-:W1:Y:S02]  /*76c0*/  LDG.E.U16 R6, desc[UR36][R6.64] ;  /* 0x0000002406067981 */ /* 0x000e64000c1e1500 */
[----:B-1----:R-:W-:-:S06]  /*76d0*/  HADD2.F32 R4, -RZ, R6.H0_H0 ;  /* 0x20000006ff047230 */ /* 0x002fcc0000004100 */
[----:B------:R-:W0:Y:S02]  /*76e0*/  F2I.S64.TRUNC R4, R4 ;  /* 0x0000000400047311 */ /* 0x000e24000020d900 */
[----:B0-----:R-:W-:Y:S01]  /*76f0*/  PRMT R0, R4, 0x7610, R0 ;  /* 0x0000761004007816 */ /* 0x001fe20000000000 */
[----:B------:R-:W-:Y:S06]  /*7700*/  BRA `(.L_x_8998) ;  /* 0x0000000800b87947 */ /* 0x000fec0003800000 */
.L_x_9003:
[----:B-1----:R-:W2:Y:S02]  /*7710*/  LDG.E.64 R4, desc[UR36][R6.64] ;  /* 0x0000002406047981 */ /* 0x002ea4000c1e1b00 */
[----:B--2---:R-:W0:Y:S02]  /*7720*/  F2I.S64.F64.TRUNC R4, R4 ;  /* 0x0000000400047311 */ /* 0x004e24000030d900 */
[----:B0-----:R-:W-:Y:S01]  /*7730*/  PRMT R0, R4, 0x7610, R0 ;  /* 0x0000761004007816 */ /* 0x001fe20000000000 */
[----:B------:R-:W-:Y:S06]  /*7740*/  BRA `(.L_x_8998) ;  /* 0x0000000800a87947 */ /* 0x000fec0003800000 */
.L_x_8993:
        /* <DEDUP_REMOVED lines=12> */
.L_x_9007:
[----:B------:R-:W1:Y:S02]  /*7810*/  LDG.E.64 R6, desc[UR36][R6.64] ;  /* 0x0000002406067981 */ /* 0x000e64000c1e1b00 */
[----:B-1----:R-:W0:Y:S02]  /*7820*/  F2I.S64.F64.TRUNC R4, R6 ;  /* 0x0000000600047311 */ /* 0x002e24000030d900 */
[----:B0-----:R-:W-:Y:S01]  /*7830*/  PRMT R0, R4, 0x7610, R0 ;  /* 0x0000761004007816 */ /* 0x001fe20000000000 */
[----:B------:R-:W-:Y:S06]  /*7840*/  BRA `(.L_x_8998) ;  /* 0x0000000800687947 */ /* 0x000fec0003800000 */
.L_x_9006:
        /* <DEDUP_REMOVED lines=27> */
.L_x_9009:
        /* <DEDUP_REMOVED lines=15> */
.L_x_9008:
[----:B-1----:R-:W2:Y:S02]  /*7af0*/  LDG.E.U16 R4, desc[UR36][R6.64] ;  /* 0x0000002406047981 */ /* 0x002ea4000c1e1500 */
[----:B--2---:R-:W-:-:S06]  /*7b00*/  IMAD.U32 R4, R4, 0x10000, RZ ;  /* 0x0001000004047824 */ /* 0x004fcc00078e00ff */
[----:B------:R-:W0:Y:S02]  /*7b10*/  F2I.S64.TRUNC R4, R4 ;  /* 0x0000000400047311 */ /* 0x000e24000020d900 */
[----:B0-----:R-:W-:Y:S01]  /*7b20*/  PRMT R0, R4, 0x7610, R0 ;  /* 0x0000761004007816 */ /* 0x001fe20000000000 */
[----:B------:R-:W-:Y:S06]  /*7b30*/  BRA `(.L_x_8998) ;  /* 0x0000000400ac7947 */ /* 0x000fec0003800000 */
.L_x_9005:
        /* <DEDUP_REMOVED lines=10> */
.L_x_9012:
        /* <DEDUP_REMOVED lines=21> */
.L_x_9016:
[----:B------:R-:W-:Y:S05]  /*7d30*/  BSYNC.RECONVERGENT B1 ;  /* 0x0000000000017941 */ /* 0x000fea0003800200 */
.L_x_9015:
[----:B------:R-:W-:Y:S01]  /*7d40*/  IMAD.SHL.U32 R0, R0, 0x100000, RZ ;  /* 0x0010000000007824 */ /* 0x000fe200078e00ff */
[----:B------:R-:W-:-:S04]  /*7d50*/  LEA R3, R3, 0x3b800000, 0x17 ;  /* 0x3b80000003037811 */ /* 0x000fc800078eb8ff */
[----:B------:R-:W-:-:S07]  /*7d60*/  LOP3.LUT R4, R3, R0, R7, 0xfe, !PT ;  /* 0x0000000003047212 */ /* 0x000fce00078efe07 */
.L_x_9014:
[----:B------:R-:W-:Y:S05]  /*7d70*/  BSYNC.RECONVERGENT B0 ;  /* 0x0000000000007941 */ /* 0x000fea0003800200 */
.L_x_9013:
[----:B------:R-:W0:Y:S02]  /*7d80*/  F2I.S64.TRUNC R4, R4 ;  /* 0x0000000400047311 */ /* 0x000e24000020d900 */
[----:B0-----:R-:W-:Y:S01]  /*7d90*/  PRMT R0, R4, 0x7610, R0 ;  /* 0x0000761004007816 */ /* 0x001fe20000000000 */
[----:B------:R-:W-:Y:S06]  /*7da0*/  BRA `(.L_x_8998) ;  /* 0x0000000400107947 */ /* 0x000fec0003800000 */
.L_x_9011:
        /* <DEDUP_REMOVED lines=21> */
.L_x_9020:
[----:B------:R-:W-:Y:S05]  /*7f00*/  BSYNC.RECONVERGENT B1 ;  /* 0x0000000000017941 */ /* 0x000fea0003800200 */
.L_x_9019:
[----:B------:R-:W-:Y:S01]  /*7f10*/  IMAD.SHL.U32 R0, R0, 0x200000, RZ ;  /* 0x0020000000007824 */ /* 0x000fe200078e00ff */
[----:B------:R-:W-:-:S04]  /*7f20*/  LEA R3, R3, 0x37800000, 0x17 ;  /* 0x3780000003037811 */ /* 0x000fc800078eb8ff */
[----:B------:R-:W-:-:S07]  /*7f30*/  LOP3.LUT R4, R3, R0, R7, 0xfe, !PT ;  /* 0x0000000003047212 */ /* 0x000fce00078efe07 */
.L_x_9018:
[----:B------:R-:W-:Y:S05]  /*7f40*/  BSYNC.RECONVERGENT B0 ;  /* 0x0000000000007941 */ /* 0x000fea0003800200 */
.L_x_9017:
[----:B------:R-:W0:Y:S02]  /*7f50*/  F2I.S64.TRUNC R4, R4 ;  /* 0x0000000400047311 */ /* 0x000e24000020d900 */
[----:B0-----:R-:W-:Y:S01]  /*7f60*/  PRMT R0, R4, 0x7610, R0 ;  /* 0x0000761004007816 */ /* 0x001fe20000000000 */
[----:B------:R-:W-:Y:S06]  /*7f70*/  BRA `(.L_x_8998) ;  /* 0x00000000009c7947 */ /* 0x000fec0003800000 */
.L_x_9010:
        /* <DEDUP_REMOVED lines=14> */
.L_x_9024:
[----:B------:R-:W-:Y:S05]  /*8060*/  BSYNC.RECONVERGENT B0 ;  /* 0x0000000000007941 */ /* 0x000fea0003800200 */
.L_x_9023:
[----:B------:R-:W0:Y:S02]  /*8070*/  F2I.S64.TRUNC R4, R4 ;  /* 0x0000000400047311 */ /* 0x000e24000020d900 */
[----:B0-----:R-:W-:Y:S01]  /*8080*/  PRMT R0, R4, 0x7610, R0 ;  /* 0x0000761004007816 */ /* 0x001fe20000000000 */
[----:B------:R-:W-:Y:S06]  /*8090*/  BRA `(.L_x_8998) ;  /* 0x0000000000547947 */ /* 0x000fec0003800000 */
.L_x_8997:
        /* <DEDUP_REMOVED lines=16> */
.L_x_9025:
[----:B------:R-:W-:Y:S01]  /*81a0*/  PRMT R0, RZ, 0x7610, R0 ;  /* 0x00007610ff007816 */ /* 0x000fe20000000000 */
[----:B------:R-:W-:Y:S06]  /*81b0*/  BRA `(.L_x_8998) ;  /* 0x00000000000c7947 */ /* 0x000fec0003800000 */
.L_x_9022:
[----:B------:R2:W5:Y:S01]  /*81c0*/  LDG.E.U8 R0, desc[UR36][R6.64] ;  /* 0x0000002406007981 */ /* 0x000562000c1e1100 */
[----:B------:R-:W-:Y:S05]  /*81d0*/  BRA `(.L_x_8998) ;  /* 0x0000000000047947 */ /* 0x000fea0003800000 */
.L_x_9021:
[----:B------:R0:W5:Y:S02]  /*81e0*/  LDG.E.U8 R0, desc[UR36][R6.64] ;  /* 0x0000002406007981 */ /* 0x000164000c1e1100 */
.L_x_8998:
[----:B-----5:R-:W-:-:S04]  /*81f0*/  LOP3.LUT R0, R0, 0xff, RZ, 0xc0, !PT ;  /* 0x000000ff00007812 */ /* 0x020fc800078ec0ff */
[----:B-1----:R1:W0:Y:S03]  /*8200*/  I2F.U16 R4, R0 ;  /* 0x0000000000047306 */ /* 0x0022260000101000 */
.L_x_8959:
[----:B------:R-:W-:Y:S05]  /*8210*/  BSYNC.RECONVERGENT B6 ;  /* 0x0000000000067941 */ /* 0x000fea0003800200 */
.L_x_8958:
[C---:B------:R-:W-:Y:S01]  /*8220*/  VIADD R3, R19.reuse, 0x100 ;  /* 0x0000010013037836 */ /* 0x040fe20000000000 */
[CC--:B------:R-:W-:Y:S01]  /*8230*/  ISETP.GE.AND P0, PT, R19.reuse, R28.reuse, PT ;  /* 0x0000001c1300720c */ /* 0x0c0fe20003f06270 */
[C---:B------:R-:W-:Y:S01]  /*8240*/  VIADD R5, R19.reuse, 0x180 ;  /* 0x0000018013057836 */ /* 0x040fe20000000000 */
[----:B------:R-:W1:Y:S01]  /*8250*/  LDC.U8 R27, c[0x0][0x3c0] ;  /* 0x0000f000ff1b7b82 */ /* 0x000e620000000000 */
[----:B------:R-:W-:Y:S01]  /*8260*/  VIADD R26, R19, 0x80 ;  /* 0x00000080131a7836 */ /* 0x000fe20000000000 */
[-C--:B------:R-:W-:Y:S01]  /*8270*/  ISETP.GE.AND P2, PT, R3, R28.reuse, PT ;  /* 0x0000001c0300720c */ /* 0x080fe20003f46270 */
[----:B------:R-:W-:Y:S01]  /*8280*/  BSSY.RECONVERGENT B6, `(.L_x_9026) ;  /* 0x0000124000067945 */ /* 0x000fe20003800200 */
[-C--:B------:R-:W-:Y:S02]  /*8290*/  ISETP.GE.AND P3, PT, R5, R28.reuse, PT ;  /* 0x0000001c0500720c */ /* 0x080fe40003f66270 */
[----:B------:R-:W-:-:S05]  /*82a0*/  ISETP.GE.AND P1, PT, R26, R28, PT ;  /* 0x0000001c1a00720c */ /* 0x000fca0003f26270 */
[----:B------:R-:W5:Y:S01]  /*82b0*/  @!P0 LDC R8, c[0x0][0x388] ;  /* 0x0000e200ff088b82 */ /* 0x000f620000000800 */
[----:B0-234-:R-:W-:-:S03]  /*82c0*/  @!P0 HADD2.F32 R7, -RZ, R17.H0_H0 ;  /* 0x20000011ff078230 */ /* 0x01dfc60000004100 */
[----:B------:R-:W-:Y:S02]  /*82d0*/  @!P2 HADD2.F32 R24, -RZ, R24.H0_H0 ;  /* 0x20000018ff18a230 */ /* 0x000fe40000004100 */
[----:B------:R-:W-:Y:S02]  /*82e0*/  @!P3 HADD2.F32 R25, -RZ, R25.H0_H0 ;  /* 0x20000019ff19b230 */ /* 0x000fe40000004100 */
[----:B------:R-:W-:Y:S01]  /*82f0*/  @!P0 FMUL.FTZ R7, R7, R16 ;  /* 0x0000001007078220 */ /* 0x000fe20000410000 */
[----:B------:R-:W0:Y:S01]  /*8300*/  @!P2 LDC R5, c[0x0][0x388] ;  /* 0x0000e200ff05ab82 */ /* 0x000e220000000800 */
[----:B------:R-:W-:Y:S02]  /*8310*/  @!P1 HADD2.F32 R9, -RZ, R22.H0_H0 ;  /* 0x20000016ff099230 */ /* 0x000fe40000004100 */
[----:B------:R-:W-:Y:S01]  /*8320*/  @!P2 FMUL.FTZ R24, R24, R23 ;  /* 0x000000171818a220 */ /* 0x000fe20000410000 */
[----:B------:R-:W-:Y:S02]  /*8330*/  @!P3 FMUL.FTZ R6, R25, R4 ;  /* 0x000000041906b220 */ /* 0x000fe40000410000 */
[----:B------:R-:W-:-:S02]  /*8340*/  @!P1 FMUL.FTZ R9, R9, R18 ;  /* 0x0000001209099220 */ /* 0x000fc40000410000 */
[----:B------:R-:W2:Y:S08]  /*8350*/  @!P3 LDC R3, c[0x0][0x388] ;  /* 0x0000e200ff03bb82 */ /* 0x000eb00000000800 */
[----:B-1----:R-:W1:Y:S01]  /*8360*/  @!P1 LDC R0, c[0x0][0x388] ;  /* 0x0000e200ff009b82 */ /* 0x002e620000000800 */
[----:B-----5:R-:W-:-:S05]  /*8370*/  @!P0 FMUL.FTZ R7, R7, R8 ;  /* 0x0000000807078220 */ /* 0x020fca0000410000 */
[----:B------:R-:W-:Y:S01]  /*8380*/  @!P0 F2FP.F16.F32.PACK_AB R4, RZ, R7 ;  /* 0x00000007ff04823e */ /* 0x000fe200000000ff */
[----:B0-----:R-:W-:-:S05]  /*8390*/  @!P2 FMUL.FTZ R5, R24, R5 ;  /* 0x000000051805a220 */ /* 0x001fca0000410000 */
[----:B------:R-:W-:Y:S01]  /*83a0*/  @!P2 F2FP.F16.F32.PACK_AB R17, RZ, R5 ;  /* 0x00000005ff11a23e */ /* 0x000fe200000000ff */
[----:B--2---:R-:W-:-:S05]  /*83b0*/  @!P3 FMUL.FTZ R3, R6, R3 ;  /* 0x000000030603b220 */ /* 0x004fca0000410000 */
[----:B------:R-:W-:Y:S01]  /*83c0*/  @!P3 F2FP.F16.F32.PACK_AB R16, RZ, R3 ;  /* 0x00000003ff10b23e */ /* 0x000fe200000000ff */
[----:B-1----:R-:W-:-:S05]  /*83d0*/  @!P1 FMUL.FTZ R0, R9, R0 ;  /* 0x0000000009009220 */ /* 0x002fca0000410000 */
[----:B------:R-:W-:Y:S01]  /*83e0*/  @!P1 F2FP.F16.F32.PACK_AB R18, RZ, R0 ;  /* 0x00000000ff12923e */ /* 0x000fe200000000ff */
[----:B------:R-:W-:Y:S06]  /*83f0*/  @P0 BRA `(.L_x_9027) ;  /* 0x0000001000300947 */ /* 0x000fec0003800000 */
[----:B------:R-:W0:Y:S01]  /*8400*/  LDCU UR4, c[0x0][0x3c4] ;  /* 0x00007880ff0477ac */ /* 0x000e220008000800 */
[----:B------:R-:W1:Y:S01]  /*8410*/  LDC.64 R8, c[0x0][0x398] ;  /* 0x0000e600ff087b82 */ /* 0x000e620000000a00 */
[----:B------:R-:W-:Y:S01]  /*8420*/  IMAD R0, R2, 0x200, R19 ;  /* 0x0000020002007824 */ /* 0x000fe200078e0213 */
[----:B------:R-:W-:-:S03]  /*8430*/  PRMT R5, R27, 0x9910, RZ ;  /* 0x000099101b057816 */ /* 0x000fc600000000ff */
[----:B0-----:R-:W-:Y:S02]  /*8440*/  IMAD R3, R0, UR4, RZ ;  /* 0x0000000400037c24 */ /* 0x001fe4000f8e02ff */
[----:B------:R-:W-:-:S05]  /*8450*/  IMAD.MOV.U32 R0, RZ, RZ, R5 ;  /* 0x000000ffff007224 */ /* 0x000fca00078e0005 */
[----:B------:R-:W-:Y:S02]  /*8460*/  ISETP.GT.AND P0, PT, R0, 0x9, PT ;  /* 0x000000090000780c */ /* 0x000fe40003f04270 */
[----:B-1----:R-:W-:-:S05]  /*8470*/  IADD3 R8, P1, PT, R3, R8, RZ ;  /* 0x0000000803087210 */ /* 0x002fca0007f3e0ff */
        /* <DEDUP_REMOVED lines=10> */
[----:B------:R-:W-:Y:S02]  /*8520*/  HADD2.F32 R4, -RZ, R4.H0_H0 ;  /* 0x20000004ff047230 */ /* 0x000fe40000004100 */
[----:B------:R-:W-:Y:S02]  /*8530*/  IMAD.MOV.U32 R19, RZ, RZ, R26 ;  /* 0x000000ffff137224 */ /* 0x000fe400078e001a */
[----:B------:R-:W0:Y:S02]  /*8540*/  F2I.FTZ.TRUNC.NTZ R3, R4 ;  /* 0x0000000400037305 */ /* 0x000e24000021f100 */
[----:B0-----:R0:W-:Y:S01]  /*8550*/  STG.E.U8 desc[UR36][R8.64], R3 ;  /* 0x0000000308007986 */ /* 0x0011e2000c101124 */
[----:B------:R-:W-:Y:S05]  /*8560*/  BRA `(.L_x_9027) ;  /* 0x0000000c00d47947 */ /* 0x000fea0003800000 */
.L_x_9031:
[----:B------:R-:W-:Y:S02]  /*8570*/  HADD2.F32 R5, -RZ, R4.H0_H0 ;  /* 0x20000004ff057230 */ /* 0x000fe40000004100 */
[----:B------:R-:W-:-:S04]  /*8580*/  IMAD.MOV.U32 R19, RZ, RZ, R26 ;  /* 0x000000ffff137224 */ /* 0x000fc800078e001a */
[----:B------:R-:W0:Y:S02]  /*8590*/  F2I.S64.TRUNC R4, R5 ;  /* 0x0000000500047311 */ /* 0x000e24000020d900 */
[----:B0-----:R0:W-:Y:S01]  /*85a0*/  STG.E.U8 desc[UR36][R8.64], R4 ;  /* 0x0000000408007986 */ /* 0x0011e2000c101124 */
[----:B------:R-:W-:Y:S05]  /*85b0*/  BRA `(.L_x_9027) ;  /* 0x0000000c00c07947 */ /* 0x000fea0003800000 */
.L_x_9030:
[----:B------:R-:W-:-:S13]  /*85c0*/  ISETP.NE.AND P0, PT, R0, 0x2, PT ;  /* 0x000000020000780c */ /* 0x000fda0003f05270 */
[----:B------:R-:W-:Y:S05]  /*85d0*/  @!P0 BRA `(.L_x_9033) ;  /* 0x0000000000388947 */ /* 0x000fea0003800000 */
[----:B------:R-:W-:-:S13]  /*85e0*/  ISETP.NE.AND P0, PT, R0, 0x3, PT ;  /* 0x000000030000780c */ /* 0x000fda0003f05270 */
[----:B------:R-:W-:Y:S05]  /*85f0*/  @!P0 BRA `(.L_x_9034) ;  /* 0x00000000001c8947 */ /* 0x000fea0003800000 */
[----:B------:R-:W-:-:S13]  /*8600*/  ISETP.NE.AND P0, PT, R0, 0x4, PT ;  /* 0x000000040000780c */ /* 0x000fda0003f05270 */
[----:B------:R-:W-:Y:S05]  /*8610*/  @P0 BRA `(.L_x_9032) ;  /* 0x0000000800f80947 */ /* 0x000fea0003800000 */
[----:B------:R-:W-:Y:S02]  /*8620*/  HADD2.F32 R4, -RZ, R4.H0_H0 ;  /* 0x20000004ff047230 */ /* 0x000fe40000004100 */
[----:B------:R-:W-:-:S04]  /*8630*/  IMAD.MOV.U32 R19, RZ, RZ, R26 ;  /* 0x000000ffff137224 */ /* 0x000fc800078e001a */
[----:B------:R-:W0:Y:S02]  /*8640*/  F2I.S64.TRUNC R4, R4 ;  /* 0x0000000400047311 */ /* 0x000e24000020d900 */
[----:B0-----:R0:W-:Y:S01]  /*8650*/  STG.E.64 desc[UR36][R8.64], R4 ;  /* 0x0000000408007986 */ /* 0x0011e2000c101b24 */
[----:B------:R-:W-:Y:S05]  /*8660*/  BRA `(.L_x_9027) ;  /* 0x0000000c00947947 */ /* 0x000fea0003800000 */
.L_x_9034:
[----:B------:R-:W-:Y:S02]  /*8670*/  HADD2.F32 R4, -RZ, R4.H0_H0 ;  /* 0x20000004ff047230 */ /* 0x000fe40000004100 */
[----:B------:R-:W-:Y:S02]  /*8680*/  IMAD.MOV.U32 R19, RZ, RZ, R26 ;  /* 0x000000ffff137224 */ /* 0x000fe400078e001a */
[----:B------:R-:W0:Y:S02]  /*8690*/  F2I.FTZ.TRUNC.NTZ R3, R4 ;  /* 0x0000000400037305 */ /* 0x000e24000021f100 */
[----:B0-----:R0:W-:Y:S01]  /*86a0*/  STG.E desc[UR36][R8.64], R3 ;  /* 0x0000000308007986 */ /* 0x0011e2000c101924 */
[----:B------:R-:W-:Y:S05]  /*86b0*/  BRA `(.L_x_9027) ;  /* 0x0000000c00807947 */ /* 0x000fea0003800000 */
.L_x_9033:
[----:B------:R-:W-:Y:S02]  /*86c0*/  HADD2.F32 R4, -RZ, R4.H0_H0 ;  /* 0x20000004ff047230 */ /* 0x000fe40000004100 */
[----:B------:R-:W-:Y:S02]  /*86d0*/  IMAD.MOV.U32 R19, RZ, RZ, R26 ;  /* 0x000000ffff137224 */ /* 0x000fe400078e001a */
[----:B------:R-:W0:Y:S02]  /*86e0*/  F2I.FTZ.TRUNC.NTZ R3, R4 ;  /* 0x0000000400037305 */ /* 0x000e24000021f100 */
[----:B0-----:R0:W-:Y:S01]  /*86f0*/  STG.E.U16 desc[UR36][R8.64], R3 ;  /* 0x0000000308007986 */ /* 0x0011e2000c101524 */
[----:B------:R-:W-:Y:S05]  /*8700*/  BRA `(.L_x_9027) ;  /* 0x0000000c006c7947 */ /* 0x000fea0003800000 */
.L_x_9029:
[----:B------:R-:W-:-:S13]  /*8710*/  ISETP.GT.AND P0, PT, R0, 0x6, PT ;  /* 0x000000060000780c */ /* 0x000fda0003f04270 */
[----:B------:R-:W-:Y:S05]  /*8720*/  @P0 BRA `(.L_x_9035) ;  /* 0x00000000002c0947 */ /* 0x000fea0003800000 */
[----:B------:R-:W-:-:S13]  /*8730*/  ISETP.NE.AND P0, PT, R0, 0x5, PT ;  /* 0x000000050000780c */ /* 0x000fda0003f05270 */
[----:B------:R-:W-:Y:S05]  /*8740*/  @!P0 BRA `(.L_x_9036) ;  /* 0x0000000000188947 */ /* 0x000fea0003800000 */
[----:B------:R-:W-:-:S13]  /*8750*/  ISETP.NE.AND P0, PT, R0, 0x6, PT ;  /* 0x000000060000780c */ /* 0x000fda0003f05270 */
[----:B------:R-:W-:Y:S05]  /*8760*/  @P0 BRA `(.L_x_9032) ;  /* 0x0000000800a40947 */ /* 0x000fea0003800000 */
[----:B------:R-:W-:Y:S02]  /*8770*/  HADD2.F32 R3, -RZ, R4.H0_H0 ;  /* 0x20000004ff037230 */ /* 0x000fe40000004100 */
[----:B------:R-:W-:-:S03]  /*8780*/  IMAD.MOV.U32 R19, RZ, RZ, R26 ;  /* 0x000000ffff137224 */ /* 0x000fc600078e001a */
[----:B------:R0:W-:Y:S01]  /*8790*/  STG.E desc[UR36][R8.64], R3 ;  /* 0x0000000308007986 */ /* 0x0001e2000c101924 */
[----:B------:R-:W-:Y:S05]  /*87a0*/  BRA `(.L_x_9027) ;  /* 0x0000000c00447947 */ /* 0x000fea0003800000 */
.L_x_9036:
[----:B------:R0:W-:Y:S01]  /*87b0*/  STG.E.U16 desc[UR36][R8.64], R4 ;  /* 0x0000000408007986 */ /* 0x0001e2000c101524 */
[----:B------:R-:W-:Y:S01]  /*87c0*/  IMAD.MOV.U32 R19, RZ, RZ, R26 ;  /* 0x000000ffff137224 */ /* 0x000fe200078e001a */
[----:B------:R-:W-:Y:S06]  /*87d0*/  BRA `(.L_x_9027) ;  /* 0x0000000c00387947 */ /* 0x000fec0003800000 */
.L_x_9035:
[----:B------:R-:W-:-:S13]  /*87e0*/  ISETP.NE.AND P0, PT, R0, 0x7, PT ;  /* 0x000000070000780c */ /* 0x000fda0003f05270 */
[----:B------:R-:W-:Y:S05]  /*87f0*/  @!P0 BRA `(.L_x_9037) ;  /* 0x00000000003c8947 */ /* 0x000fea0003800000 */
[----:B------:R-:W-:-:S13]  /*8800*/  ISETP.NE.AND P0, PT, R0, 0x8, PT ;  /* 0x000000080000780c */ /* 0x000fda0003f05270 */
[----:B------:R-:W-:Y:S05]  /*8810*/  @!P0 BRA `(.L_x_9038) ;  /* 0x00000000001c8947 */ /* 0x000fea0003800000 */
[----:B------:R-:W-:-:S13]  /*8820*/  ISETP.NE.AND P0, PT, R0, 0x9, PT ;  /* 0x000000090000780c */ /* 0x000fda0003f05270 */
[----:B------:R-:W-:Y:S05]  /*8830*/  @P0 BRA `(.L_x_9032) ;  /* 0x0000000800700947 */ /* 0x000fea0003800000 */
[----:B------:R-:W-:Y:S02]  /*8840*/  HADD2.F32 R4, -RZ, R4.H0_H0 ;  /* 0x20000004ff047230 */ /* 0x000fe40000004100 */
[----:B------:R-:W-:Y:S02]  /*8850*/  IMAD.MOV.U32 R5, RZ, RZ, RZ ;  /* 0x000000ffff057224 */ /* 0x000fe400078e00ff */
[----:B------:R-:W-:-:S03]  /*8860*/  IMAD.MOV.U32 R19, RZ, RZ, R26 ;  /* 0x000000ffff137224 */ /* 0x000fc600078e001a */
[----:B------:R0:W-:Y:S01]  /*8870*/  STG.E.64 desc[UR36][R8.64], R4 ;  /* 0x0000000408007986 */ /* 0x0001e2000c101b24 */
[----:B------:R-:W-:Y:S05]  /*8880*/  BRA `(.L_x_9027) ;  /* 0x0000000c000c7947 */ /* 0x000fea0003800000 */
.L_x_9038:
[----:B------:R-:W-:Y:S02]  /*8890*/  HADD2.F32 R0, -RZ, R4.H0_H0 ;  /* 0x20000004ff007230 */ /* 0x000fe40000004100 */
[----:B------:R-:W-:-:S03]  /*88a0*/  IMAD.MOV.U32 R19, RZ, RZ, R26 ;  /* 0x000000ffff137224 */ /* 0x000fc600078e001a */
[----:B------:R-:W-:-:S04]  /*88b0*/  F2FP.F16.F32.PACK_AB R0, RZ, R0 ;  /* 0x00000000ff00723e */ /* 0x000fc800000000ff */
[----:B------:R-:W-:-:S05]  /*88c0*/  PRMT R0, R0, 0x5410, RZ ;  /* 0x0000541000007816 */ /* 0x000fca00000000ff */
[----:B------:R0:W-:Y:S01]  /*88d0*/  STG.E desc[UR36][R8.64], R0 ;  /* 0x0000000008007986 */ /* 0x0001e2000c101924 */
[----:B------:R-:W-:Y:S05]  /*88e0*/  BRA `(.L_x_9027) ;  /* 0x0000000800f47947 */ /* 0x000fea0003800000 */
.L_x_9037:
[----:B------:R-:W-:Y:S02]  /*88f0*/  HADD2.F32 R4, -RZ, R4.H0_H0 ;  /* 0x20000004ff047230 */ /* 0x000fe40000004100 */
[----:B------:R-:W-:-:S03]  /*8900*/  IMAD.MOV.U32 R19, RZ, RZ, R26 ;  /* 0x000000ffff137224 */ /* 0x000fc600078e001a */
[----:B------:R-:W-:-:S06]  /*8910*/  FMUL.FTZ R4, R4, 1 ;  /* 0x3f80000004047820 */ /* 0x000fcc0000410000 */
[----:B------:R-:W0:Y:S02]  /*8920*/  F2F.F64.F32 R4, R4 ;  /* 0x0000000400047310 */ /* 0x000e240000201800 */
[----:B0-----:R0:W-:Y:S01]  /*8930*/  STG.E.64 desc[UR36][R8.64], R4 ;  /* 0x0000000408007986 */ /* 0x0011e2000c101b24 */
[----:B------:R-:W-:Y:S05]  /*8940*/  BRA `(.L_x_9027) ;  /* 0x0000000800dc7947 */ /* 0x000fea0003800000 */
.L_x_9028:
        /* <DEDUP_REMOVED lines=10> */
[----:B------:R-:W-:-:S04]  /*89f0*/  FSETP.NEU.FTZ.AND P0, PT, R4, RZ, PT ;  /* 0x000000ff0400720b */ /* 0x000fc80003f1d000 */
[----:B------:R-:W-:-:S05]  /*8a00*/  SEL R3, RZ, 0x1, !P0 ;  /* 0x00000001ff037807 */ /* 0x000fca0004000000 */
[----:B------:R0:W-:Y:S01]  /*8a10*/  STG.E.U8 desc[UR36][R8.64], R3 ;  /* 0x0000000308007986 */ /* 0x0001e2000c101124 */
[----:B------:R-:W-:Y:S05]  /*8a20*/  BRA `(.L_x_9027) ;  /* 0x0000000800a47947 */ /* 0x000fea0003800000 */
.L_x_9041:
[----:B------:R-:W-:Y:S01]  /*8a30*/  HADD2.F32 R4, -RZ, R4.H0_H0 ;  /* 0x20000004ff047230 */ /* 0x000fe20000004100 */
[----:B------:R-:W-:Y:S01]  /*8a40*/  CS2R R6, SRZ ;  /* 0x0000000000067805 */ /* 0x000fe2000001ff00 */
[----:B------:R-:W-:-:S03]  /*8a50*/  IMAD.MOV.U32 R19, RZ, RZ, R26 ;  /* 0x000000ffff137224 */ /* 0x000fc600078e001a */
[----:B------:R-:W-:-:S06]  /*8a60*/  FMUL.FTZ R4, R4, 1 ;  /* 0x3f80000004047820 */ /* 0x000fcc0000410000 */
[----:B------:R-:W0:Y:S02]  /*8a70*/  F2F.F64.F32 R4, R4 ;  /* 0x0000000400047310 */ /* 0x000e240000201800 */
[----:B0-----:R0:W-:Y:S01]  /*8a80*/  STG.E.128 desc[UR36][R8.64], R4 ;  /* 0x0000000408007986 */ /* 0x0011e2000c101d24 */
[----:B------:R-:W-:Y:S05]  /*8a90*/  BRA `(.L_x_9027) ;  /* 0x0000000800887947 */ /* 0x000fea0003800000 */
.L_x_9040:
[----:B------:R-:W-:-:S13]  /*8aa0*/  ISETP.NE.AND P0, PT, R0, 0xf, PT ;  /* 0x0000000f0000780c */ /* 0x000fda0003f05270 */
[----:B------:R-:W-:Y:S05]  /*8ab0*/  @!P0 BRA `(.L_x_9042) ;  /* 0x0000000000a88947 */ /* 0x000fea0003800000 */
[----:B------:R-:W-:-:S13]  /*8ac0*/  ISETP.NE.AND P0, PT, R0, 0x17, PT ;  /* 0x000000170000780c */ /* 0x000fda0003f05270 */
[----:B------:R-:W-:Y:S05]  /*8ad0*/  @!P0 BRA `(.L_x_9043) ;  /* 0x0000000000508947 */ /* 0x000fea0003800000 */
[----:B------:R-:W-:-:S13]  /*8ae0*/  ISETP.NE.AND P0, PT, R0, 0x18, PT ;  /* 0x000000180000780c */ /* 0x000fda0003f05270 */
[----:B------:R-:W-:Y:S05]  /*8af0*/  @P0 BRA `(.L_x_9032) ;  /* 0x0000000400c00947 */ /* 0x000fea0003800000 */
[----:B------:R-:W-:Y:S01]  /*8b00*/  HADD2.F32 R6, -RZ, R4.H0_H0 ;  /* 0x20000004ff067230 */ /* 0x000fe20000004100 */
        /* <DEDUP_REMOVED lines=12> */
.L_x_9045:
[----:B------:R-:W-:Y:S05]  /*8bd0*/  BSYNC.RECONVERGENT B0 ;  /* 0x0000000000007941 */ /* 0x000fea0003800200 */
.L_x_9044:
[----:B------:R-:W-:Y:S01]  /*8be0*/  LOP3.LUT R5, R0, 0x80, R5, 0xf8, !PT ;  /* 0x0000008000057812 */ /* 0x000fe200078ef805 */
[----:B------:R-:W-:-:S04]  /*8bf0*/  IMAD.MOV.U32 R19, RZ, RZ, R26 ;  /* 0x000000ffff137224 */ /* 0x000fc800078e001a */
[----:B------:R0:W-:Y:S01]  /*8c00*/  STG.E.U8 desc[UR36][R8.64], R5 ;  /* 0x0000000508007986 */ /* 0x0001e2000c101124 */
[----:B------:R-:W-:Y:S05]  /*8c10*/  BRA `(.L_x_9027) ;  /* 0x0000000800287947 */ /* 0x000fea0003800000 */
.L_x_9043:
[----:B------:R-:W-:Y:S01]  /*8c20*/  HADD2.F32 R6, -RZ, R4.H0_H0 ;  /* 0x20000004ff067230 */ /* 0x000fe20000004100 */
        /* <DEDUP_REMOVED lines=14> */
.L_x_9047:
[----:B------:R-:W-:Y:S05]  /*8d10*/  BSYNC.RECONVERGENT B0 ;  /* 0x0000000000007941 */ /* 0x000fea0003800200 */
.L_x_9046:
[----:B------:R-:W-:Y:S01]  /*8d20*/  LOP3.LUT R5, R0, 0x80, R5, 0xf8, !PT ;  /* 0x0000008000057812 */ /* 0x000fe200078ef805 */
[----:B------:R-:W-:-:S04]  /*8d30*/  IMAD.MOV.U32 R19, RZ, RZ, R26 ;  /* 0x000000ffff137224 */ /* 0x000fc800078e001a */
[----:B------:R0:W-:Y:S01]  /*8d40*/  STG.E.U8 desc[UR36][R8.64], R5 ;  /* 0x0000000508007986 */ /* 0x0001e2000c101124 */
[----:B------:R-:W-:Y:S05]  /*8d50*/  BRA `(.L_x_9027) ;  /* 0x0000000400d87947 */ /* 0x000fea0003800000 */
.L_x_9042:
[----:B------:R-:W-:Y:S02]  /*8d60*/  HADD2.F32 R0, -RZ, R4.H0_H0 ;  /* 0x20000004ff007230 */ /* 0x000fe40000004100 */
[----:B------:R-:W-:-:S03]  /*8d70*/  IMAD.MOV.U32 R19, RZ, RZ, R26 ;  /* 0x000000ffff137224 */ /* 0x000fc600078e001a */
[----:B------:R-:W-:-:S05]  /*8d80*/  F2FP.BF16.F32.PACK_AB R0, RZ, R0 ;  /* 0x00000000ff00723e */ /* 0x000fca00000010ff */
[----:B------:R0:W-:Y:S01]  /*8d90*/  STG.E.U16 desc[UR36][R8.64], R0 ;  /* 0x0000000008007986 */ /* 0x0001e2000c101524 */
[----:B------:R-:W-:Y:S05]  /*8da0*/  BRA `(.L_x_9027) ;  /* 0x0000000400c47947 */ /* 0x000fea0003800000 */
.L_x_9039:
        /* <DEDUP_REMOVED lines=10> */
[----:B------:R-:W0:Y:S02]  /*8e50*/  F2I.FTZ.U32.TRUNC.NTZ R3, R3 ;  /* 0x0000000300037305 */ /* 0x000e24000021f000 */
[----:B0-----:R1:W-:Y:S01]  /*8e60*/  STG.E.U16 desc[UR36][R8.64], R3 ;  /* 0x0000000308007986 */ /* 0x0013e2000c101524 */
[----:B------:R-:W-:Y:S05]  /*8e70*/  BRA `(.L_x_9027) ;  /* 0x0000000400907947 */ /* 0x000fea0003800000 */
.L_x_9050:
[----:B------:R-:W-:Y:S01]  /*8e80*/  HADD2.F32 R3, -RZ, R4.H0_H0 ;  /* 0x20000004ff037230 */ /* 0x000fe20000004100 */
        /* <DEDUP_REMOVED lines=12> */
.L_x_9053:
[----:B------:R-:W-:-:S04]  /*8f50*/  SHF.R.U32.HI R0, RZ, 0x14, R3 ;  /* 0x00000014ff007819 */ /* 0x000fc80000011603 */
[----:B------:R-:W-:-:S04]  /*8f60*/  LOP3.LUT R0, R0, 0x1, RZ, 0xc0, !PT ;  /* 0x0000000100007812 */ /* 0x000fc800078ec0ff */
[----:B------:R-:W-:-:S04]  /*8f70*/  IADD3 R0, PT, PT, R3, 0x487ffff, R0 ;  /* 0x0487ffff03007810 */ /* 0x000fc80007ffe000 */
[----:B------:R-:W-:-:S04]  /*8f80*/  SHF.R.U32.HI R0, RZ, 0x14, R0 ;  /* 0x00000014ff007819 */ /* 0x000fc80000011600 */
[----:B------:R-:W-:-:S07]  /*8f90*/  LOP3.LUT R0, R0, 0xff, RZ, 0xc0, !PT ;  /* 0x000000ff00007812 */ /* 0x000fce00078ec0ff */
.L_x_9054:
[----:B------:R-:W-:-:S04]  /*8fa0*/  SHF.R.U32.HI R3, RZ, 0x18, R3 ;  /* 0x00000018ff037819 */ /* 0x000fc80000011603 */
[----:B------:R-:W-:-:S04]  /*8fb0*/  LOP3.LUT R0, R0, 0x80, R3, 0xf8, !PT ;  /* 0x0000008000007812 */ /* 0x000fc800078ef803 */
[----:B------:R-:W-:-:S07]  /*8fc0*/  PRMT R4, R0, 0x7610, R4 ;  /* 0x0000761000047816 */ /* 0x000fce0000000004 */
.L_x_9052:
[----:B------:R-:W-:Y:S05]  /*8fd0*/  BSYNC.RECONVERGENT B0 ;  /* 0x0000000000007941 */ /* 0x000fea0003800200 */
.L_x_9051:
[----:B------:R2:W-:Y:S01]  /*8fe0*/  STG.E.U8 desc[UR36][R8.64], R4 ;  /* 0x0000000408007986 */ /* 0x0005e2000c101124 */
[----:B------:R-:W-:Y:S01]  /*8ff0*/  IMAD.MOV.U32 R19, RZ, RZ, R26 ;  /* 0x000000ffff137224 */ /* 0x000fe200078e001a */
[----:B------:R-:W-:Y:S06]  /*9000*/  BRA `(.L_x_9027) ;  /* 0x00000004002c7947 */ /* 0x000fec0003800000 */
.L_x_9049:
        /* <DEDUP_REMOVED lines=13> */
.L_x_9057:
[----:B------:R-:W-:-:S04]  /*90e0*/  SHF.R.U32.HI R0, RZ, 0x15, R3 ;  /* 0x00000015ff007819 */ /* 0x000fc80000011603 */
[----:B------:R-:W-:-:S04]  /*90f0*/  LOP3.LUT R0, R0, 0x1, RZ, 0xc0, !PT ;  /* 0x0000000100007812 */ /* 0x000fc800078ec0ff */
[----:B------:R-:W-:-:S04]  /*9100*/  IADD3 R0, PT, PT, R3, 0x88fffff, R0 ;  /* 0x088fffff03007810 */ /* 0x000fc80007ffe000 */
[----:B------:R-:W-:-:S04]  /*9110*/  SHF.R.U32.HI R0, RZ, 0x15, R0 ;  /* 0x00000015ff007819 */ /* 0x000fc80000011600 */
[----:B------:R-:W-:-:S07]  /*9120*/  LOP3.LUT R0, R0, 0xff, RZ, 0xc0, !PT ;  /* 0x000000ff00007812 */ /* 0x000fce00078ec0ff */
.L_x_9058:
[----:B------:R-:W-:-:S04]  /*9130*/  SHF.R.U32.HI R3, RZ, 0x18, R3 ;  /* 0x00000018ff037819 */ /* 0x000fc80000011603 */
[----:B------:R-:W-:-:S04]  /*9140*/  LOP3.LUT R0, R0, 0x80, R3, 0xf8, !PT ;  /* 0x0000008000007812 */ /* 0x000fc800078ef803 */
[----:B------:R-:W-:-:S07]  /*9150*/  PRMT R4, R0, 0x7610, R4 ;  /* 0x0000761000047816 */ /* 0x000fce0000000004 */
.L_x_9056:
[----:B------:R-:W-:Y:S05]  /*9160*/  BSYNC.RECONVERGENT B0 ;  /* 0x0000000000007941 */ /* 0x000fea0003800200 */
.L_x_9055:
[----:B------:R0:W-:Y:S01]  /*9170*/  STG.E.U8 desc[UR36][R8.64], R4 ;  /* 0x0000000408007986 */ /* 0x0001e2000c101124 */
[----:B------:R-:W-:Y:S01]  /*9180*/  IMAD.MOV.U32 R19, RZ, RZ, R26 ;  /* 0x000000ffff137224 */ /* 0x000fe200078e001a */
[----:B------:R-:W-:Y:S06]  /*9190*/  BRA `(.L_x_9027) ;  /* 0x0000000000c87947 */ /* 0x000fec0003800000 */
.L_x_9048:
[----:B------:R-:W-:-:S13]  /*91a0*/  ISETP.NE.AND P0, PT, R0, 0x1c, PT ;  /* 0x0000001c0000780c */ /* 0x000fda0003f05270 */
[----:B------:R-:W-:Y:S05]  /*91b0*/  @!P0 BRA `(.L_x_9059) ;  /* 0x0000000000b08947 */ /* 0x000fea0003800000 */
[----:B------:R-:W-:-:S13]  /*91c0*/  ISETP.NE.AND P0, PT, R0, 0x1d, PT ;  /* 0x0000001d0000780c */ /* 0x000fda0003f05270 */
[----:B------:R-:W-:Y:S05]  /*91d0*/  @!P0 BRA `(.L_x_9060) ;  /* 0x0000000000948947 */ /* 0x000fea0003800000 */
[----:B------:R-:W-:-:S13]  /*91e0*/  ISETP.NE.AND P0, PT, R0, 0x2c, PT ;  /* 0x0000002c0000780c */ /* 0x000fda0003f05270 */
[----:B------:R-:W-:Y:S05]  /*91f0*/  @!P0 BRA `(.L_x_9061) ;  /* 0x0000000000488947 */ /* 0x000fea0003800000 */
.L_x_9032:
        /* <DEDUP_REMOVED lines=16> */
.L_x_9062:
[----:B------:R-:W-:Y:S01]  /*9300*/  IMAD.MOV.U32 R19, RZ, RZ, R26 ;  /* 0x000000ffff137224 */ /* 0x000fe200078e001a */
[----:B------:R-:W-:Y:S06]  /*9310*/  BRA `(.L_x_9027) ;  /* 0x0000000000687947 */ /* 0x000fec0003800000 */
.L_x_9061:
[----:B------:R-:W-:Y:S02]  /*9320*/  HADD2.F32 R4, -RZ, R4.H0_H0 ;  /* 0x20000004ff047230 */ /* 0x000fe40000004100 */
        /* <DEDUP_REMOVED lines=16> */
.L_x_9060:
[----:B------:R-:W-:Y:S02]  /*9430*/  HADD2.F32 R4, -RZ, R4.H0_H0 ;  /* 0x20000004ff047230 */ /* 0x000fe40000004100 */
[----:B------:R-:W-:-:S04]  /*9440*/  IMAD.MOV.U32 R19, RZ, RZ, R26 ;  /* 0x000000ffff137224 */ /* 0x000fc800078e001a */
[----:B------:R-:W0:Y:S02]  /*9450*/  F2I.U64.TRUNC R4, R4 ;  /* 0x0000000400047311 */ /* 0x000e24000020d800 */
[----:B0-----:R4:W-:Y:S01]  /*9460*/  STG.E.64 desc[UR36][R8.64], R4 ;  /* 0x0000000408007986 */ /* 0x0019e2000c101b24 */
[----:B------:R-:W-:Y:S05]  /*9470*/  BRA `(.L_x_9027) ;  /* 0x0000000000107947 */ /* 0x000fea0003800000 */
.L_x_9059:
[----:B------:R-:W-:Y:S02]  /*9480*/  HADD2.F32 R4, -RZ, R4.H0_H0 ;  /* 0x20000004ff047230 */ /* 0x000fe40000004100 */
[----:B------:R-:W-:Y:S02]  /*9490*/  IMAD.MOV.U32 R19, RZ, RZ, R26 ;  /* 0x000000ffff137224 */ /* 0x000fe400078e001a */
[----:B------:R-:W0:Y:S02]  /*94a0*/  F2I.FTZ.U32.TRUNC.NTZ R3, R4 ;  /* 0x0000000400037305 */ /* 0x000e24000021f000 */
[----:B0-----:R3:W-:Y:S03]  /*94b0*/  STG.E desc[UR36][R8.64], R3 ;  /* 0x0000000308007986 */ /* 0x0017e6000c101924 */
.L_x_9027:
[----:B------:R-:W-:Y:S05]  /*94c0*/  BSYNC.RECONVERGENT B6 ;  /* 0x0000000000067941 */ /* 0x000fea0003800200 */
.L_x_9026:
[----:B------:R-:W-:Y:S01]  /*94d0*/  ISETP.GE.AND P0, PT, R19, R28, PT ;  /* 0x0000001c1300720c */ /* 0x000fe20003f06270 */
[----:B------:R-:W-:-:S12]  /*94e0*/  BSSY.RECONVERGENT B6, `(.L_x_9063) ;  /* 0x00001f0000067945 */ /* 0x000fd80003800200 */
        /* <DEDUP_REMOVED lines=19> */
[----:B------:R-:W-:-:S04]  /*9620*/  HADD2.F32 R18, -RZ, R18.H0_H0 ;  /* 0x20000012ff127230 */ /* 0x000fc80000004100 */
[----:B------:R-:W0:Y:S02]  /*9630*/  F2I.FTZ.TRUNC.NTZ R3, R18 ;  /* 0x0000001200037305 */ /* 0x000e24000021f100 */
[----:B0-----:R0:W-:Y:S01]  /*9640*/  STG.E.U8 desc[UR36][R8.64], R3 ;  /* 0x0000000308007986 */ /* 0x0011e2000c101124 */
[----:B------:R-:W-:Y:S05]  /*9650*/  BRA `(.L_x_9070) ;  /* 0x0000000c007c7947 */ /* 0x000fea0003800000 */
.L_x_9068:
[----:B------:R-:W-:-:S06]  /*9660*/  HADD2.F32 R5, -RZ, R18.H0_H0 ;  /* 0x20000012ff057230 */ /* 0x000fcc0000004100 */
[----:B------:R-:W0:Y:S02]  /*9670*/  F2I.S64.TRUNC R4, R5 ;  /* 0x0000000500047311 */ /* 0x000e24000020d900 */
[----:B0-----:R0:W-:Y:S01]  /*9680*/  STG.E.U8 desc[UR36][R8.64], R4 ;  /* 0x0000000408007986 */ /* 0x0011e2000c101124 */
[----:B------:R-:W-:Y:S05]  /*9690*/  BRA `(.L_x_9070) ;  /* 0x0000000c006c7947 */ /* 0x000fea0003800000 */
.L_x_9067:
[----:B------:R-:W-:-:S13]  /*96a0*/  ISETP.NE.AND P0, PT, R0, 0x2, PT ;  /* 0x000000020000780c */ /* 0x000fda0003f05270 */
[----:B------:R-:W-:Y:S05]  /*96b0*/  @!P0 BRA `(.L_x_9071) ;  /* 0x0000000000308947 */ /* 0x000fea0003800000 */
[----:B------:R-:W-:-:S13]  /*96c0*/  ISETP.NE.AND P0, PT, R0, 0x3, PT ;  /* 0x000000030000780c */ /* 0x000fda0003f05270 */
[----:B------:R-:W-:Y:S05]  /*96d0*/  @!P0 BRA `(.L_x_9072) ;  /* 0x0000000000188947 */ /* 0x000fea0003800000 */
[----:B------:R-:W-:-:S13]  /*96e0*/  ISETP.NE.AND P0, PT, R0, 0x4, PT ;  /* 0x000000040000780c */ /* 0x000fda0003f05270 */
[----:B------:R-:W-:Y:S05]  /*96f0*/  @P0 BRA `(.L_x_9069) ;  /* 0x0000000800700947 */ /* 0x000fea0003800000 */
[----:B------:R-:W-:-:S06]  /*9700*/  HADD2.F32 R4, -RZ, R18.H0_H0 ;  /* 0x20000012ff047230 */ /* 0x000fcc0000004100 */
[----:B------:R-:W0:Y:S02]  /*9710*/  F2I.S64.TRUNC R4, R4 ;  /* 0x0000000400047311 */ /* 0x000e24000020d900 */
[----:B0-----:R0:W-:Y:S01]  /*9720*/  STG.E.64 desc[UR36][R8.64], R4 ;  /* 0x0000000408007986 */ /* 0x0011e2000c101b24 */
[----:B------:R-:W-:Y:S05]  /*9730*/  BRA `(.L_x_9070) ;  /* 0x0000000c00447947 */ /* 0x000fea0003800000 */
.L_x_9072:
[----:B------:R-:W-:-:S04]  /*9740*/  HADD2.F32 R18, -RZ, R18.H0_H0 ;  /* 0x20000012ff127230 */ /* 0x000fc80000004100 */
[----:B------:R-:W0:Y:S02]  /*9750*/  F2I.FTZ.TRUNC.NTZ R3, R18 ;  /* 0x0000001200037305 */ /* 0x000e24000021f100 */
[----:B0-----:R0:W-:Y:S01]  /*9760*/  STG.E desc[UR36][R8.64], R3 ;  /* 0x0000000308007986 */ /* 0x0011e2000c101924 */
[----:B------:R-:W-:Y:S05]  /*9770*/  BRA `(.L_x_9070) ;  /* 0x0000000c00347947 */ /* 0x000fea0003800000 */
.L_x_9071:
[----:B------:R-:W-:-:S04]  /*9780*/  HADD2.F32 R18, -RZ, R18.H0_H0 ;  /* 0x20000012ff127230 */ /* 0x000fc80000004100 */
[----:B------:R-:W0:Y:S02]  /*9790*/  F2I.FTZ.TRUNC.NTZ R3, R18 ;  /* 0x0000001200037305 */ /* 0x000e24000021f100 */
[----:B0-----:R0:W-:Y:S01]  /*97a0*/  STG.E.U16 desc[UR36][R8.64], R3 ;  /* 0x0000000308007986 */ /* 0x0011e2000c101524 */
[----:B------:R-:W-:Y:S05]  /*97b0*/  BRA `(.L_x_9070) ;  /* 0x0000000c00247947 */ /* 0x000fea0003800000 */
.L_x_9066:
[----:B------:R-:W-:-:S13]  /*97c0*/  ISETP.GT.AND P0, PT, R0, 0x6, PT ;  /* 0x000000060000780c */ /* 0x000fda0003f04270 */
[----:B------:R-:W-:Y:S05]  /*97d0*/  @P0 BRA `(.L_x_9073) ;  /* 0x0000000000240947 */ /* 0x000fea0003800000 */
[----:B------:R-:W-:-:S13]  /*97e0*/  ISETP.NE.AND P0, PT, R0, 0x5, PT ;  /* 0x000000050000780c */ /* 0x000fda0003f05270 */
[----:B------:R-:W-:Y:S05]  /*97f0*/  @!P0 BRA `(.L_x_9074) ;  /* 0x0000000000148947 */ /* 0x000fea0003800000 */
[----:B------:R-:W-:-:S13]  /*9800*/  ISETP.NE.AND P0, PT, R0, 0x6, PT ;  /* 0x000000060000780c */ /* 0x000fda0003f05270 */
[----:B------:R-:W-:Y:S05]  /*9810*/  @P0 BRA `(.L_x_9069) ;  /* 0x0000000800280947 */ /* 0x000fea0003800000 */
[----:B------:R-:W-:-:S05]  /*9820*/  HADD2.F32 R3, -RZ, R18.H0_H0 ;  /* 0x20000012ff037230 */ /* 0x000fca0000004100 */
[----:B------:R0:W-:Y:S01]  /*9830*/  STG.E desc[UR36][R8.64], R3 ;  /* 0x0000000308007986 */ /* 0x0001e2000c101924 */
[----:B------:R-:W-:Y:S05]  /*9840*/  BRA `(.L_x_9070) ;  /* 0x0000000c00007947 */ /* 0x000fea0003800000 */
.L_x_9074:
[----:B------:R0:W-:Y:S01]  /*9850*/  STG.E.U16 desc[UR36][R8.64], R18 ;  /* 0x0000001208007986 */ /* 0x0001e2000c101524 */
[----:B------:R-:W-:Y:S05]  /*9860*/  BRA `(.L_x_9070) ;  /* 0x0000000800f87947 */ /* 0x000fea0003800000 */
.L_x_9073:
[----:B------:R-:W-:-:S13]  /*9870*/  ISETP.NE.AND P0, PT, R0, 0x7, PT ;  /* 0x000000070000780c */ /* 0x000fda0003f05270 */
[----:B------:R-:W-:Y:S05]  /*9880*/  @!P0 BRA `(.L_x_9075) ;  /* 0x0000000000348947 */ /* 0x000fea0003800000 */
[----:B------:R-:W-:-:S13]  /*9890*/  ISETP.NE.AND P0, PT, R0, 0x8, PT ;  /* 0x000000080000780c */ /* 0x000fda0003f05270 */
[----:B------:R-:W-:Y:S05]  /*98a0*/  @!P0 BRA `(.L_x_9076) ;  /* 0x0000000000188947 */ /* 0x000fea0003800000 */
[----:B------:R-:W-:-:S13]  /*98b0*/  ISETP.NE.AND P0, PT, R0, 0x9, PT ;  /* 0x000000090000780c */ /* 0x000fda0003f05270 */
[----:B------:R-:W-:Y:S05]  /*98c0*/  @P0 BRA `(.L_x_9069) ;  /* 0x0000000400fc0947 */ /* 0x000fea0003800000 */
[----:B------:R-:W-:Y:S02]  /*98d0*/  HADD2.F32 R4, -RZ, R18.H0_H0 ;  /* 0x20000012ff047230 */ /* 0x000fe40000004100 */
[----:B------:R-:W-:-:S05]  /*98e0*/  IMAD.MOV.U32 R5, RZ, RZ, RZ ;  /* 0x000000ffff057224 */ /* 0x000fca00078e00ff */
[----:B------:R0:W-:Y:S01]  /*98f0*/  STG.E.64 desc[UR36][R8.64], R4 ;  /* 0x0000000408007986 */ /* 0x0001e2000c101b24 */
[----:B------:R-:W-:Y:S05]  /*9900*/  BRA `(.L_x_9070) ;  /* 0x0000000800d07947 */ /* 0x000fea0003800000 */
.L_x_9076:
[----:B------:R-:W-:-:S05]  /*9910*/  HADD2.F32 R0, -RZ, R18.H0_H0 ;  /* 0x20000012ff007230 */ /* 0x000fca0000004100 */
[----:B------:R-:W-:-:S04]  /*9920*/  F2FP.F16.F32.PACK_AB R0, RZ, R0 ;  /* 0x00000000ff00723e */ /* 0x000fc800000000ff */
[----:B------:R-:W-:-:S05]  /*9930*/  PRMT R0, R0, 0x5410, RZ ;  /* 0x0000541000007816 */ /* 0x000fca00000000ff */
[----:B------:R0:W-:Y:S01]  /*9940*/  STG.E desc[UR36][R8.64], R0 ;  /* 0x0000000008007986 */ /* 0x0001e2000c101924 */
[----:B------:R-:W-:Y:S05]  /*9950*/  BRA `(.L_x_9070) ;  /* 0x0000000800bc7947 */ /* 0x000fea0003800000 */
.L_x_9075:
[----:B------:R-:W-:-:S05]  /*9960*/  HADD2.F32 R4, -RZ, R18.H0_H0 ;  /* 0x20000012ff047230 */ /* 0x000fca0000004100 */
[----:B------:R-:W-:-:S06]  /*9970*/  FMUL.FTZ R4, R4, 1 ;  /* 0x3f80000004047820 */ /* 0x000fcc0000410000 */
[----:B------:R-:W0:Y:S02]  /*9980*/  F2F.F64.F32 R4, R4 ;  /* 0x0000000400047310 */ /* 0x000e240000201800 */
[----:B0-----:R0:W-:Y:S01]  /*9990*/  STG.E.64 desc[UR36][R8.64], R4 ;  /* 0x0000000408007986 */ /* 0x0011e2000c101b24 */
[----:B------:R-:W-:Y:S05]  /*99a0*/  BRA `(.L_x_9070) ;  /* 0x0000000800a87947 */ /* 0x000fea0003800000 */
.L_x_9065:
        /* <DEDUP_REMOVED lines=10> */
[----:B------:R-:W-:-:S06]  /*9a50*/  HADD2.F32 R3, -RZ, R18.H0_H0 ;  /* 0x20000012ff037230 */ /* 0x000fcc0000004100 */
[----:B------:R-:W0:Y:S02]  /*9a60*/  F2I.FTZ.U32.TRUNC.NTZ R3, R3 ;  /* 0x0000000300037305 */ /* 0x000e24000021f000 */
[----:B0-----:R0:W-:Y:S01]  /*9a70*/  STG.E.U16 desc[UR36][R8.64], R3 ;  /* 0x0000000308007986 */ /* 0x0011e2000c101524 */
[----:B------:R-:W-:Y:S05]  /*9a80*/  BRA `(.L_x_9070) ;  /* 0x0000000800707947 */ /* 0x000fea0003800000 */
.L_x_9080:
        /* <DEDUP_REMOVED lines=17> */
.L_x_9083:
[----:B------:R-:W-:-:S04]  /*9ba0*/  SHF.R.U32.HI R3, RZ, 0x18, R5 ;  /* 0x00000018ff037819 */ /* 0x000fc80000011605 */
[----:B------:R-:W-:-:S04]  /*9bb0*/  LOP3.LUT R0, R0, 0x80, R3, 0xf8, !PT ;  /* 0x0000008000007812 */ /* 0x000fc800078ef803 */
[----:B------:R-:W-:-:S07]  /*9bc0*/  PRMT R4, R0, 0x7610, R4 ;  /* 0x0000761000047816 */ /* 0x000fce0000000004 */
.L_x_9082:
[----:B------:R-:W-:Y:S05]  /*9bd0*/  BSYNC.RECONVERGENT B0 ;  /* 0x0000000000007941 */ /* 0x000fea0003800200 */
.L_x_9081:
[----:B------:R0:W-:Y:S01]  /*9be0*/  STG.E.U8 desc[UR36][R8.64], R4 ;  /* 0x0000000408007986 */ /* 0x0001e2000c101124 */
[----:B------:R-:W-:Y:S05]  /*9bf0*/  BRA `(.L_x_9070) ;  /* 0x0000000800147947 */ /* 0x000fea0003800000 */
.L_x_9079:
        /* <DEDUP_REMOVED lines=17> */
.L_x_9086:
[----:B------:R-:W-:-:S04]  /*9d10*/  SHF.R.U32.HI R3, RZ, 0x18, R5 ;  /* 0x00000018ff037819 */ /* 0x000fc80000011605 */
[----:B------:R-:W-:-:S04]  /*9d20*/  LOP3.LUT R0, R0, 0x80, R3, 0xf8, !PT ;  /* 0x0000008000007812 */ /* 0x000fc800078ef803 */
[----:B------:R-:W-:-:S07]  /*9d30*/  PRMT R4, R0, 0x7610, R4 ;  /* 0x0000761000047816 */ /* 0x000fce0000000004 */
.L_x_9085:
[----:B------:R-:W-:Y:S05]  /*9d40*/  BSYNC.RECONVERGENT B0 ;  /* 0x0000000000007941 */ /* 0x000fea0003800200 */
.L_x_9084:
[----:B------:R0:W-:Y:S01]  /*9d50*/  STG.E.U8 desc[UR36][R8.64], R4 ;  /* 0x0000000408007986 */ /* 0x0001e2000c101124 */
[----:B------:R-:W-:Y:S05]  /*9d60*/  BRA `(.L_x_9070) ;  /* 0x0000000400b87947 */ /* 0x000fea0003800000 */
.L_x_9078:
[----:B------:R-:W-:-:S13]  /*9d70*/  ISETP.NE.AND P0, PT, R0, 0x1c, PT ;  /* 0x0000001c0000780c */ /* 0x000fda0003f05270 */
[----:B------:R-:W-:Y:S05]  /*9d80*/  @!P0 BRA `(.L_x_9087) ;  /* 0x0000000000608947 */ /* 0x000fea0003800000 */
[----:B------:R-:W-:-:S13]  /*9d90*/  ISETP.NE.AND P0, PT, R0, 0x1d, PT ;  /* 0x0000001d0000780c */ /* 0x000fda0003f05270 */
[----:B------:R-:W-:Y:S05]  /*9da0*/  @!P0 BRA `(.L_x_9088) ;  /* 0x0000000000488947 */ /* 0x000fea0003800000 */
[----:B------:R-:W-:-:S13]  /*9db0*/  ISETP.NE.AND P0, PT, R0, 0x2c, PT ;  /* 0x0000002c0000780c */ /* 0x000fda0003f05270 */
[----:B------:R-:W-:Y:S05]  /*9dc0*/  @P0 BRA `(.L_x_9069) ;  /* 0x0000000000bc0947 */ /* 0x000fea0003800000 */
[----:B------:R-:W-:-:S05]  /*9dd0*/  HADD2.F32 R18, -RZ, R18.H0_H0 ;  /* 0x20000012ff127230 */ /* 0x000fca0000004100 */
        /* <DEDUP_REMOVED lines=15> */
.L_x_9088:
[----:B------:R-:W-:-:S06]  /*9ed0*/  HADD2.F32 R4, -RZ, R18.H0_H0 ;  /* 0x20000012ff047230 */ /* 0x000fcc0000004100 */
[----:B------:R-:W0:Y:S02]  /*9ee0*/  F2I.U64.TRUNC R4, R4 ;  /* 0x0000000400047311 */ /* 0x000e24000020d800 */
[----:B0-----:R0:W-:Y:S01]  /*9ef0*/  STG.E.64 desc[UR36][R8.64], R4 ;  /* 0x0000000408007986 */ /* 0x0011e2000c101b24 */
[----:B------:R-:W-:Y:S05]  /*9f00*/  BRA `(.L_x_9070) ;  /* 0x0000000400507947 */ /* 0x000fea0003800000 */
.L_x_9087:
[----:B------:R-:W-:-:S04]  /*9f10*/  HADD2.F32 R18, -RZ, R18.H0_H0 ;  /* 0x20000012ff127230 */ /* 0x000fc80000004100 */
[----:B------:R-:W0:Y:S02]  /*9f20*/  F2I.FTZ.U32.TRUNC.NTZ R3, R18 ;  /* 0x0000001200037305 */ /* 0x000e24000021f000 */
[----:B0-----:R0:W-:Y:S01]  /*9f30*/  STG.E desc[UR36][R8.64], R3 ;  /* 0x0000000308007986 */ /* 0x0011e2000c101924 */
[----:B------:R-:W-:Y:S05]  /*9f40*/  BRA `(.L_x_9070) ;  /* 0x0000000400407947 */ /* 0x000fea0003800000 */
.L_x_9077:
[----:B------:R-:W-:-:S13]  /*9f50*/  ISETP.GT.AND P0, PT, R0, 0xe, PT ;  /* 0x0000000e0000780c */ /* 0x000fda0003f04270 */
[----:B------:R-:W-:Y:S05]  /*9f60*/  @P0 BRA `(.L_x_9089) ;  /* 0x00000000003c0947 */ /* 0x000fea0003800000 */
[----:B------:R-:W-:-:S13]  /*9f70*/  ISETP.NE.AND P0, PT, R0, 0xa, PT ;  /* 0x0000000a0000780c */ /* 0x000fda0003f05270 */
[----:B------:R-:W-:Y:S05]  /*9f80*/  @!P0 BRA `(.L_x_9090) ;  /* 0x00000000001c8947 */ /* 0x000fea0003800000 */
[----:B------:R-:W-:-:S13]  /*9f90*/  ISETP.NE.AND P0, PT, R0, 0xb, PT ;  /* 0x0000000b0000780c */ /* 0x000fda0003f05270 */
[----:B------:R-:W-:Y:S05]  /*9fa0*/  @P0 BRA `(.L_x_9069) ;  /* 0x0000000000440947 */ /* 0x000fea0003800000 */
[----:B------:R-:W-:-:S05]  /*9fb0*/  HADD2.F32 R18, -RZ, R18.H0_H0 ;  /* 0x20000012ff127230 */ /* 0x000fca0000004100 */
[----:B------:R-:W-:-:S04]  /*9fc0*/  FSETP.NEU.FTZ.AND P0, PT, R18, RZ, PT ;  /* 0x000000ff1200720b */ /* 0x000fc80003f1d000 */
[----:B------:R-:W-:-:S05]  /*9fd0*/  SEL R3, RZ, 0x1, !P0 ;  /* 0x00000001ff037807 */ /* 0x000fca0004000000 */
[----:B------:R3:W-:Y:S01]  /*9fe0*/  STG.E.U8 desc[UR36][R8.64], R3 ;  /* 0x0000000308007986 */ /* 0x0007e2000c101124 */
[----:B------:R-:W-:Y:S05]  /*9ff0*/  BRA `(.L_x_9070) ;  /* 0x0000000400147947 */ /* 0x000fea0003800000 */
.L_x_9090:
[----:B------:R-:W-:Y:S01]  /*a000*/  HADD2.F32 R18, -RZ, R18.H0_H0 ;  /* 0x20000012ff127230 */ /* 0x000fe20000004100 */
[----:B------:R-:W-:-:S04]  /*a010*/  CS2R R6, SRZ ;  /* 0x0000000000067805 */ /* 0x000fc8000001ff00 */
[----:B------:R-:W-:-:S06]  /*a020*/  FMUL.FTZ R4, R18, 1 ;  /* 0x3f80000012047820 */ /* 0x000fcc0000410000 */
[----:B------:R-:W0:Y:S02]  /*a030*/  F2F.F64.F32 R4, R4 ;  /* 0x0000000400047310 */ /* 0x000e240000201800 */
[----:B0-----:R4:W-:Y:S01]  /*a040*/  STG.E.128 desc[UR36][R8.64], R4 ;  /* 0x0000000408007986 */ /* 0x0019e2000c101d24 */
[----:B------:R-:W-:Y:S05]  /*a050*/  BRA `(.L_x_9070) ;  /* 0x0000000000fc7947 */ /* 0x000fea0003800000 */
.L_x_9089:
[----:B------:R-:W-:-:S13]  /*a060*/  ISETP.NE.AND P0, PT, R0, 0xf, PT ;  /* 0x0000000f0000780c */ /* 0x000fda0003f05270 */
[----:B------:R-:W-:Y:S05]  /*a070*/  @!P0 BRA `(.L_x_9091) ;  /* 0x0000000000e88947 */ /* 0x000fea0003800000 */
[----:B------:R-:W-:-:S13]  /*a080*/  ISETP.NE.AND P0, PT, R0, 0x17, PT ;  /* 0x000000170000780c */ /* 0x000fda0003f05270 */
[----:B------:R-:W-:Y:S05]  /*a090*/  @!P0 BRA `(.L_x_9092) ;  /* 0x0000000000908947 */ /* 0x000fea0003800000 */
[----:B------:R-:W-:-:S13]  /*a0a0*/  ISETP.NE.AND P0, PT, R0, 0x18, PT ;  /* 0x000000180000780c */ /* 0x000fda0003f05270 */
[----:B------:R-:W-:Y:S05]  /*a0b0*/  @!P0 BRA `(.L_x_9093) ;  /* 0x0000000000448947 */ /* 0x000fea0003800000 */
.L_x_9069:
        /* <DEDUP_REMOVED lines=16> */
.L_x_9094:
[----:B------:R-:W-:Y:S05]  /*a1c0*/  BRA `(.L_x_9070) ;  /* 0x0000000000a07947 */ /* 0x000fea0003800000 */
.L_x_9093:
        /* <DEDUP_REMOVED lines=13> */
.L_x_9096:
[----:B------:R-:W-:Y:S05]  /*a2a0*/  BSYNC.RECONVERGENT B0 ;  /* 0x0000000000007941 */ /* 0x000fea0003800200 */
.L_x_9095:
[----:B------:R-:W-:-:S05]  /*a2b0*/  LOP3.LUT R3, R0, 0x80, R3, 0xf8, !PT ;  /* 0x0000008000037812 */ /* 0x000fca00078ef803 */
[----:B------:R2:W-:Y:S01]  /*a2c0*/  STG.E.U8 desc[UR36][R8.64], R3 ;  /* 0x0000000308007986 */ /* 0x0005e2000c101124 */
[----:B------:R-:W-:Y:S05]  /*a2d0*/  BRA `(.L_x_9070) ;  /* 0x00000000005c7947 */ /* 0x000fea0003800000 */
.L_x_9092:
        /* <DEDUP_REMOVED lines=12> */
.L_x_9098:
[----:B------:R-:W-:Y:S01]  /*a3a0*/  IMAD.MOV.U32 R0, RZ, RZ, 0x7f ;  /* 0x0000007fff007424 */ /* 0x000fe200078e00ff */
[----:B------:R-:W-:-:S04]  /*a3b0*/  ISETP.GT.U32.AND P0, PT, R4, 0x7f800000, PT ;  /* 0x7f8000000400780c */ /* 0x000fc80003f04070 */
[----:B------:R-:W-:-:S09]  /*a3c0*/  SEL R0, R0, 0x7c, P0 ;  /* 0x0000007c00007807 */ /* 0x000fd20000000000 */
.L_x_9099:
[----:B------:R-:W-:Y:S05]  /*a3d0*/  BSYNC.RECONVERGENT B0 ;  /* 0x0000000000007941 */ /* 0x000fea0003800200 */
.L_x_9097:
[----:B------:R-:W-:-:S04]  /*a3e0*/  SHF.R.U32.HI R3, RZ, 0x18, R3 ;  /* 0x00000018ff037819 */ /* 0x000fc80000011603 */
[----:B------:R-:W-:-:S05]  /*a3f0*/  LOP3.LUT R3, R0, 0x80, R3, 0xf8, !PT ;  /* 0x0000008000037812 */ /* 0x000fca00078ef803 */
[----:B------:R1:W-:Y:S01]  /*a400*/  STG.E.U8 desc[UR36][R8.64], R3 ;  /* 0x0000000308007986 */ /* 0x0003e2000c101124 */
[----:B------:R-:W-:Y:S05]  /*a410*/  BRA `(.L_x_9070) ;  /* 0x00000000000c7947 */ /* 0x000fea0003800000 */
.L_x_9091:
[----:B------:R-:W-:-:S05]  /*a420*/  HADD2.F32 R0, -RZ, R18.H0_H0 ;  /* 0x20000012ff007230 */ /* 0x000fca0000004100 */
[----:B------:R-:W-:-:S05]  /*a430*/  F2FP.BF16.F32.PACK_AB R0, RZ, R0 ;  /* 0x00000000ff00723e */ /* 0x000fca00000010ff */
[----:B------:R0:W-:Y:S02]  /*a440*/  STG.E.U16 desc[UR36][R8.64], R0 ;  /* 0x0000000008007986 */ /* 0x0001e4000c101524 */
.L_x_9070:
        /* <DEDUP_REMOVED lines=21> */
[----:B------:R-:W-:-:S06]  /*a5a0*/  HADD2.F32 R17, -RZ, R17.H0_H0 ;  /* 0x20000011ff117230 */ /* 0x000fcc0000004100 */
[----:B------:R-:W0:Y:S02]  /*a5b0*/  F2I.FTZ.TRUNC.NTZ R17, R17 ;  /* 0x0000001100117305 */ /* 0x000e24000021f100 */
[----:B0-----:R0:W-:Y:S01]  /*a5c0*/  STG.E.U8 desc[UR36][R8.64], R17 ;  /* 0x0000001108007986 */ /* 0x0011e2000c101124 */
[----:B------:R-:W-:Y:S05]  /*a5d0*/  BRA `(.L_x_9105) ;  /* 0x0000000c007c7947 */ /* 0x000fea0003800000 */
.L_x_9103:
[----:B------:R-:W-:-:S06]  /*a5e0*/  HADD2.F32 R5, -RZ, R17.H0_H0 ;  /* 0x20000011ff057230 */ /* 0x000fcc0000004100 */
[----:B------:R-:W0:Y:S02]  /*a5f0*/  F2I.S64.TRUNC R4, R5 ;  /* 0x0000000500047311 */ /* 0x000e24000020d900 */
[----:B0-----:R0:W-:Y:S01]  /*a600*/  STG.E.U8 desc[UR36][R8.64], R4 ;  /* 0x0000000408007986 */ /* 0x0011e2000c101124 */
[----:B------:R-:W-:Y:S05]  /*a610*/  BRA `(.L_x_9105) ;  /* 0x0000000c006c7947 */ /* 0x000fea0003800000 */
.L_x_9102:
        /* <DEDUP_REMOVED lines=10> */
.L_x_9107:
[----:B------:R-:W-:-:S06]  /*a6c0*/  HADD2.F32 R17, -RZ, R17.H0_H0 ;  /* 0x20000011ff117230 */ /* 0x000fcc0000004100 */
[----:B------:R-:W0:Y:S02]  /*a6d0*/  F2I.FTZ.TRUNC.NTZ R17, R17 ;  /* 0x0000001100117305 */ /* 0x000e24000021f100 */
[----:B0-----:R0:W-:Y:S01]  /*a6e0*/  STG.E desc[UR36][R8.64], R17 ;  /* 0x0000001108007986 */ /* 0x0011e2000c101924 */
[----:B------:R-:W-:Y:S05]  /*a6f0*/  BRA `(.L_x_9105) ;  /* 0x0000000c00347947 */ /* 0x000fea0003800000 */
.L_x_9106:
[----:B------:R-:W-:-:S06]  /*a700*/  HADD2.F32 R17, -RZ, R17.H0_H0 ;  /* 0x20000011ff117230 */ /* 0x000fcc0000004100 */
[----:B------:R-:W0:Y:S02]  /*a710*/  F2I.FTZ.TRUNC.NTZ R17, R17 ;  /* 0x0000001100117305 */ /* 0x000e24000021f100 */
[----:B0-----:R0:W-:Y:S01]  /*a720*/  STG.E.U16 desc[UR36][R8.64], R17 ;  /* 0x0000001108007986 */ /* 0x0011e2000c101524 */
[----:B------:R-:W-:Y:S05]  /*a730*/  BRA `(.L_x_9105) ;  /* 0x0000000c00247947 */ /* 0x000fea0003800000 */
.L_x_9101:
        /* <DEDUP_REMOVED lines=9> */
.L_x_9109:
[----:B------:R0:W-:Y:S01]  /*a7d0*/  STG.E.U16 desc[UR36][R8.64], R17 ;  /* 0x0000001108007986 */ /* 0x0001e2000c101524 */
[----:B------:R-:W-:Y:S05]  /*a7e0*/  BRA `(.L_x_9105) ;  /* 0x0000000800f87947 */ /* 0x000fea0003800000 */
.L_x_9108:
        /* <DEDUP_REMOVED lines=10> */
.L_x_9111:
[----:B------:R-:W-:-:S05]  /*a890*/  HADD2.F32 R0, -RZ, R17.H0_H0 ;  /* 0x20000011ff007230 */ /* 0x000fca0000004100 */
[----:B------:R-:W-:-:S04]  /*a8a0*/  F2FP.F16.F32.PACK_AB R0, RZ, R0 ;  /* 0x00000000ff00723e */ /* 0x000fc800000000ff */
[----:B------:R-:W-:-:S05]  /*a8b0*/  PRMT R0, R0, 0x5410, RZ ;  /* 0x0000541000007816 */ /* 0x000fca00000000ff */
[----:B------:R2:W-:Y:S01]  /*a8c0*/  STG.E desc[UR36][R8.64], R0 ;  /* 0x0000000008007986 */ /* 0x0005e2000c101924 */
[----:B------:R-:W-:Y:S05]  /*a8d0*/  BRA `(.L_x_9105) ;  /* 0x0000000800bc7947 */ /* 0x000fea0003800000 */
.L_x_9110:
[----:B------:R-:W-:-:S05]  /*a8e0*/  HADD2.F32 R4, -RZ, R17.H0_H0 ;  /* 0x20000011ff047230 */ /* 0x000fca0000004100 */
[----:B------:R-:W-:-:S06]  /*a8f0*/  FMUL.FTZ R4, R4, 1 ;  /* 0x3f80000004047820 */ /* 0x000fcc0000410000 */
[----:B------:R-:W0:Y:S02]  /*a900*/  F2F.F64.F32 R4, R4 ;  /* 0x0000000400047310 */ /* 0x000e240000201800 */
[----:B0-----:R4:W-:Y:S01]  /*a910*/  STG.E.64 desc[UR36][R8.64], R4 ;  /* 0x0000000408007986 */ /* 0x0019e2000c101b24 */
[----:B------:R-:W-:Y:S05]  /*a920*/  BRA `(.L_x_9105) ;  /* 0x0000000800a87947 */ /* 0x000fea0003800000 */
.L_x_9100:
        /* <DEDUP_REMOVED lines=14> */
.L_x_9115:
        /* <DEDUP_REMOVED lines=17> */
.L_x_9118:
[----:B------:R-:W-:-:S04]  /*ab20*/  SHF.R.U32.HI R3, RZ, 0x18, R17 ;  /* 0x00000018ff037819 */ /* 0x000fc80000011611 */
[----:B------:R-:W-:-:S04]  /*ab30*/  LOP3.LUT R0, R0, 0x80, R3, 0xf8, !PT ;  /* 0x0000008000007812 */ /* 0x000fc800078ef803 */
[----:B------:R-:W-:-:S07]  /*ab40*/  PRMT R4, R0, 0x7610, R4 ;  /* 0x0000761000047816 */ /* 0x000fce0000000004 */
.L_x_9117:
[----:B------:R-:W-:Y:S05]  /*ab50*/  BSYNC.RECONVERGENT B0 ;  /* 0x0000000000007941 */ /* 0x000fea0003800200 */
.L_x_9116:
[----:B------:R0:W-:Y:S01]  /*ab60*/  STG.E.U8 desc[UR36][R8.64], R4 ;  /* 0x0000000408007986 */ /* 0x0001e2000c101124 */
[----:B------:R-:W-:Y:S05]  /*ab70*/  BRA `(.L_x_9105) ;  /* 0x0000000800147947 */ /* 0x000fea0003800000 */
.L_x_9114:
        /* <DEDUP_REMOVED lines=17> */
.L_x_9121:
[----:B------:R-:W-:-:S04]  /*ac90*/  SHF.R.U32.HI R3, RZ, 0x18, R17 ;  /* 0x00000018ff037819 */ /* 0x000fc80000011611 */
[----:B------:R-:W-:-:S04]  /*aca0*/  LOP3.LUT R0, R0, 0x80, R3, 0xf8, !PT ;  /* 0x0000008000007812 */ /* 0x000fc800078ef803 */
[----:B------:R-:W-:-:S07]  /*acb0*/  PRMT R4, R0, 0x7610, R4 ;  /* 0x0000761000047816 */ /* 0x000fce0000000004 */
.L_x_9120:
[----:B------:R-:W-:Y:S05]  /*acc0*/  BSYNC.RECONVERGENT B0 ;  /* 0x0000000000007941 */ /* 0x000fea0003800200 */
.L_x_9119:
[----:B------:R0:W-:Y:S01]  /*acd0*/  STG.E.U8 desc[UR36][R8.64], R4 ;  /* 0x0000000408007986 */ /* 0x0001e2000c101124 */
[----:B------:R-:W-:Y:S05]  /*ace0*/  BRA `(.L_x_9105) ;  /* 0x0000000400b87947 */ /* 0x000fea0003800000 */
.L_x_9113:
        /* <DEDUP_REMOVED lines=22> */
.L_x_9123:
[----:B------:R-:W-:-:S06]  /*ae50*/  HADD2.F32 R4, -RZ, R17.H0_H0 ;  /* 0x20000011ff047230 */ /* 0x000fcc0000004100 */
[----:B------:R-:W0:Y:S02]  /*ae60*/  F2I.U64.TRUNC R4, R4 ;  /* 0x0000000400047311 */ /* 0x000e24000020d800 */
[----:B0-----:R0:W-:Y:S01]  /*ae70*/  STG.E.64 desc[UR36][R8.64], R4 ;  /* 0x0000000408007986 */ /* 0x0011e2000c101b24 */
[----:B------:R-:W-:Y:S05]  /*ae80*/  BRA `(.L_x_9105) ;  /* 0x0000000400507947 */ /* 0x000fea0003800000 */
.L_x_9122:
[----:B------:R-:W-:-:S06]  /*ae90*/  HADD2.F32 R17, -RZ, R17.H0_H0 ;  /* 0x20000011ff117230 */ /* 0x000fcc0000004100 */
[----:B------:R-:W0:Y:S02]  /*aea0*/  F2I.FTZ.U32.TRUNC.NTZ R17, R17 ;  /* 0x0000001100117305 */ /* 0x000e24000021f000 */
[----:B0-----:R0:W-:Y:S01]  /*aeb0*/  STG.E desc[UR36][R8.64], R17 ;  /* 0x0000001108007986 */ /* 0x0011e2000c101924 */
[----:B------:R-:W-:Y:S05]  /*aec0*/  BRA `(.L_x_9105) ;  /* 0x0000000400407947 */ /* 0x000fea0003800000 */
.L_x_9112:
        /* <DEDUP_REMOVED lines=11> */
.L_x_9125:
[----:B------:R-:W-:Y:S01]  /*af80*/  HADD2.F32 R17, -RZ, R17.H0_H0 ;  /* 0x20000011ff117230 */ /* 0x000fe20000004100 */
[----:B------:R-:W-:-:S04]  /*af90*/  CS2R R6, SRZ ;  /* 0x0000000000067805 */ /* 0x000fc8000001ff00 */
[----:B------:R-:W-:-:S06]  /*afa0*/  FMUL.FTZ R4, R17, 1 ;  /* 0x3f80000011047820 */ /* 0x000fcc0000410000 */
[----:B------:R-:W0:Y:S02]  /*afb0*/  F2F.F64.F32 R4, R4 ;  /* 0x0000000400047310 */ /* 0x000e240000201800 */
[----:B0-----:R0:W-:Y:S01]  /*afc0*/  STG.E.128 desc[UR36][R8.64], R4 ;  /* 0x0000000408007986 */ /* 0x0011e2000c101d24 */
[----:B------:R-:W-:Y:S05]  /*afd0*/  BRA `(.L_x_9105) ;  /* 0x0000000000fc7947 */ /* 0x000fea0003800000 */
.L_x_9124:
[----:B------:R-:W-:-:S13]  /*afe0*/  ISETP.NE.AND P0, PT, R0, 0xf, PT ;  /* 0x0000000f0000780c */ /* 0x000fda0003f05270 */
[----:B------:R-:W-:Y:S05]  /*aff0*/  @!P0 BRA `(.L_x_9126) ;  /* 0x0000000000e88947 */ /* 0x000fea0003800000 */
[----:B------:R-:W-:-:S13]  /*b000*/  ISETP.NE.AND P0, PT, R0, 0x17, PT ;  /* 0x000000170000780c */ /* 0x000fda0003f05270 */
[----:B------:R-:W-:Y:S05]  /*b010*/  @!P0 BRA `(.L_x_9127) ;  /* 0x0000000000908947 */ /* 0x000fea0003800000 */
[----:B------:R-:W-:-:S13]  /*b020*/  ISETP.NE.AND P0, PT, R0, 0x18, PT ;  /* 0x000000180000780c */ /* 0x000fda0003f05270 */
[----:B------:R-:W-:Y:S05]  /*b030*/  @!P0 BRA `(.L_x_9128) ;  /* 0x0000000000448947 */ /* 0x000fea0003800000 */
.L_x_9104:
        /* <DEDUP_REMOVED lines=16> */
.L_x_9129:
[----:B------:R-:W-:Y:S05]  /*b140*/  BRA `(.L_x_9105) ;  /* 0x0000000000a07947 */ /* 0x000fea0003800000 */
.L_x_9128:
        /* <DEDUP_REMOVED lines=13> */
.L_x_9131:
[----:B------:R-:W-:Y:S05]  /*b220*/  BSYNC.RECONVERGENT B0 ;  /* 0x0000000000007941 */ /* 0x000fea0003800200 */
.L_x_9130:
[----:B------:R-:W-:-:S05]  /*b230*/  LOP3.LUT R3, R0, 0x80, R3, 0xf8, !PT ;  /* 0x0000008000037812 */ /* 0x000fca00078ef803 */
[----:B------:R0:W-:Y:S01]  /*b240*/  STG.E.U8 desc[UR36][R8.64], R3 ;  /* 0x0000000308007986 */ /* 0x0001e2000c101124 */
[----:B------:R-:W-:Y:S05]  /*b250*/  BRA `(.L_x_9105) ;  /* 0x00000000005c7947 */ /* 0x000fea0003800000 */
.L_x_9127:
        /* <DEDUP_REMOVED lines=12> */
.L_x_9133:
[----:B------:R-:W-:Y:S01]  /*b320*/  IMAD.MOV.U32 R0, RZ, RZ, 0x7f ;  /* 0x0000007fff007424 */ /* 0x000fe200078e00ff */
[----:B------:R-:W-:-:S04]  /*b330*/  ISETP.GT.U32.AND P0, PT, R4, 0x7f800000, PT ;  /* 0x7f8000000400780c */ /* 0x000fc80003f04070 */
[----:B------:R-:W-:-:S09]  /*b340*/  SEL R0, R0, 0x7c, P0 ;  /* 0x0000007c00007807 */ /* 0x000fd20000000000 */
.L_x_9134:
[----:B------:R-:W-:Y:S05]  /*b350*/  BSYNC.RECONVERGENT B0 ;  /* 0x0000000000007941 */ /* 0x000fea0003800200 */
.L_x_9132:
[----:B------:R-:W-:-:S04]  /*b360*/  SHF.R.U32.HI R3, RZ, 0x18, R3 ;  /* 0x00000018ff037819 */ /* 0x000fc80000011603 */
[----:B------:R-:W-:-:S05]  /*b370*/  LOP3.LUT R3, R0, 0x80, R3, 0xf8, !PT ;  /* 0x0000008000037812 */ /* 0x000fca00078ef803 */
[----:B------:R0:W-:Y:S01]  /*b380*/  STG.E.U8 desc[UR36][R8.64], R3 ;  /* 0x0000000308007986 */ /* 0x0001e2000c101124 */
[----:B------:R-:W-:Y:S05]  /*b390*/  BRA `(.L_x_9105) ;  /* 0x00000000000c7947 */ /* 0x000fea0003800000 */
.L_x_9126:
[----:B------:R-:W-:-:S05]  /*b3a0*/  HADD2.F32 R0, -RZ, R17.H0_H0 ;  /* 0x20000011ff007230 */ /* 0x000fca0000004100 */
[----:B------:R-:W-:-:S05]  /*b3b0*/  F2FP.BF16.F32.PACK_AB R0, RZ, R0 ;  /* 0x00000000ff00723e */ /* 0x000fca00000010ff */
[----:B------:R0:W-:Y:S02]  /*b3c0*/  STG.E.U16 desc[UR36][R8.64], R0 ;  /* 0x0000000008007986 */ /* 0x0001e4000c101524 */
.L_x_9105:
[----:B------:R-:W-:-:S07]  /*b3d0*/  VIADD R19, R19, 0x80 ;  /* 0x0000008013137836 */ /* 0x000fce0000000000 */
.L_x_9064:
[----:B------:R-:W-:Y:S05]  /*b3e0*/  BSYNC.RECONVERGENT B6 ;  /* 0x0000000000067941 */ /* 0x000fea0003800200 */
.L_x_9063:
[----:B------:R-:W-:-:S13]  /*b3f0*/  ISETP.GE.AND P0, PT, R19, R28, PT ;  /* 0x0000001c1300720c */ /* 0x000fda0003f06270 */
[----:B------:R-:W-:Y:S05]  /*b400*/  @P0 EXIT ;  /* 0x000000000000094d */ /* 0x000fea0003800000 */
[----:B0-234-:R-:W0:Y:S01]  /*b410*/  LDC.64 R4, c[0x0][0x398] ;  /* 0x0000e600ff047b82 */ /* 0x01de220000000a00 */
[----:B------:R-:W1:Y:S01]  /*b420*/  LDCU UR4, c[0x0][0x3c4] ;  /* 0x00007880ff0477ac */ /* 0x000e620008000800 */
[----:B------:R-:W-:Y:S01]  /*b430*/  PRMT R0, R27, 0x9910, RZ ;  /* 0x000099101b007816 */ /* 0x000fe200000000ff */
[----:B------:R-:W-:-:S03]  /*b440*/  IMAD R2, R2, 0x200, R19 ;  /* 0x0000020002027824 */ /* 0x000fc600078e0213 */
[----:B------:R-:W-:Y:S01]  /*b450*/  ISETP.GT.AND P1, PT, R0, 0x9, PT ;  /* 0x000000090000780c */ /* 0x000fe20003f24270 */
[----:B-1----:R-:W-:-:S05]  /*b460*/  IMAD R3, R2, UR4, RZ ;  /* 0x0000000402037c24 */ /* 0x002fca000f8e02ff */
        /* <DEDUP_REMOVED lines=13> */
[----:B0-----:R-:W-:Y:S01]  /*b540*/  STG.E.U8 desc[UR36][R2.64], R5 ;  /* 0x0000000502007986 */ /* 0x001fe2000c101124 */
[----:B------:R-:W-:Y:S05]  /*b550*/  EXIT ;  /* 0x000000000000794d */ /* 0x000fea0003800000 */
.L_x_9138:
[----:B------:R-:W-:-:S06]  /*b560*/  HADD2.F32 R5, -RZ, R16.H0_H0 ;  /* 0x20000010ff057230 */ /* 0x000fcc0000004100 */
[----:B------:R-:W0:Y:S02]  /*b570*/  F2I.S64.TRUNC R4, R5 ;  /* 0x0000000500047311 */ /* 0x000e24000020d900 */
[----:B0-----:R-:W-:Y:S01]  /*b580*/  STG.E.U8 desc[UR36][R2.64], R4 ;  /* 0x0000000402007986 */ /* 0x001fe2000c101124 */
[----:B------:R-:W-:Y:S05]  /*b590*/  EXIT ;  /* 0x000000000000794d */ /* 0x000fea0003800000 */
.L_x_9137:
        /* <DEDUP_REMOVED lines=8> */
[----:B0-----:R-:W-:Y:S01]  /*b620*/  STG.E.64 desc[UR36][R2.64], R4 ;  /* 0x0000000402007986 */ /* 0x001fe2000c101b24 */
[----:B------:R-:W-:Y:S05]  /*b630*/  EXIT ;  /* 0x000000000000794d */ /* 0x000fea0003800000 */
.L_x_9141:
[----:B------:R-:W-:-:S04]  /*b640*/  HADD2.F32 R16, -RZ, R16.H0_H0 ;  /* 0x20000010ff107230 */ /* 0x000fc80000004100 */
[----:B------:R-:W0:Y:S02]  /*b650*/  F2I.FTZ.TRUNC.NTZ R5, R16 ;  /* 0x0000001000057305 */ /* 0x000e24000021f100 */
[----:B0-----:R-:W-:Y:S01]  /*b660*/  STG.E desc[UR36][R2.64], R5 ;  /* 0x0000000502007986 */ /* 0x001fe2000c101924 */
[----:B------:R-:W-:Y:S05]  /*b670*/  EXIT ;  /* 0x000000000000794d */ /* 0x000fea0003800000 */
.L_x_9140:
[----:B------:R-:W-:-:S04]  /*b680*/  HADD2.F32 R16, -RZ, R16.H0_H0 ;  /* 0x20000010ff107230 */ /* 0x000fc80000004100 */
[----:B------:R-:W0:Y:S02]  /*b690*/  F2I.FTZ.TRUNC.NTZ R5, R16 ;  /* 0x0000001000057305 */ /* 0x000e24000021f100 */
[----:B0-----:R-:W-:Y:S01]  /*b6a0*/  STG.E.U16 desc[UR36][R2.64], R5 ;  /* 0x0000000502007986 */ /* 0x001fe2000c101524 */
[----:B------:R-:W-:Y:S05]  /*b6b0*/  EXIT ;  /* 0x000000000000794d */ /* 0x000fea0003800000 */
.L_x_9136:
[----:B------:R-:W-:-:S13]  /*b6c0*/  ISETP.GT.AND P0, PT, R0, 0x6, PT ;  /* 0x000000060000780c */ /* 0x000fda0003f04270 */
[----:B------:R-:W-:Y:S05]  /*b6d0*/  @P0 BRA `(.L_x_9142) ;  /* 0x0000000000240947 */ /* 0x000fea0003800000 */
[----:B------:R-:W-:-:S13]  /*b6e0*/  ISETP.NE.AND P0, PT, R0, 0x5, PT ;  /* 0x000000050000780c */ /* 0x000fda0003f05270 */
[----:B------:R-:W-:Y:S05]  /*b6f0*/  @!P0 BRA `(.L_x_9143) ;  /* 0x0000000000148947 */ /* 0x000fea0003800000 */
[----:B------:R-:W-:-:S13]  /*b700*/  ISETP.NE.AND P0, PT, R0, 0x6, PT ;  /* 0x000000060000780c */ /* 0x000fda0003f05270 */
[----:B------:R-:W-:Y:S05]  /*b710*/  @P0 BRA `(.L_x_9139) ;  /* 0x0000000800280947 */ /* 0x000fea0003800000 */
[----:B------:R-:W-:-:S05]  /*b720*/  HADD2.F32 R5, -RZ, R16.H0_H0 ;  /* 0x20000010ff057230 */ /* 0x000fca0000004100 */
[----:B------:R-:W-:Y:S01]  /*b730*/  STG.E desc[UR36][R2.64], R5 ;  /* 0x0000000502007986 */ /* 0x000fe2000c101924 */
[----:B------:R-:W-:Y:S05]  /*b740*/  EXIT ;  /* 0x000000000000794d */ /* 0x000fea0003800000 */
.L_x_9143:
[----:B------:R-:W-:Y:S01]  /*b750*/  STG.E.U16 desc[UR36][R2.64], R16 ;  /* 0x0000001002007986 */ /* 0x000fe2000c101524 */
[----:B------:R-:W-:Y:S05]  /*b760*/  EXIT ;  /* 0x000000000000794d */ /* 0x000fea0003800000 */
.L_x_9142:
        /* <DEDUP_REMOVED lines=8> */
[----:B------:R-:W-:Y:S01]  /*b7f0*/  STG.E.64 desc[UR36][R2.64], R16 ;  /* 0x0000001002007986 */ /* 0x000fe2000c101b24 */
[----:B------:R-:W-:Y:S05]  /*b800*/  EXIT ;  /* 0x000000000000794d */ /* 0x000fea0003800000 */
.L_x_9145:
[----:B------:R-:W-:-:S05]  /*b810*/  HADD2.F32 R0, -RZ, R16.H0_H0 ;  /* 0x20000010ff007230 */ /* 0x000fca0000004100 */
[----:B------:R-:W-:-:S04]  /*b820*/  F2FP.F16.F32.PACK_AB R0, RZ, R0 ;  /* 0x00000000ff00723e */ /* 0x000fc800000000ff */
[----:B------:R-:W-:-:S05]  /*b830*/  PRMT R0, R0, 0x5410, RZ ;  /* 0x0000541000007816 */ /* 0x000fca00000000ff */
[----:B------:R-:W-:Y:S01]  /*b840*/  STG.E desc[UR36][R2.64], R0 ;  /* 0x0000000002007986 */ /* 0x000fe2000c101924 */
[----:B------:R-:W-:Y:S05]  /*b850*/  EXIT ;  /* 0x000000000000794d */ /* 0x000fea0003800000 */
.L_x_9144:
[----:B------:R-:W-:-:S05]  /*b860*/  HADD2.F32 R4, -RZ, R16.H0_H0 ;  /* 0x20000010ff047230 */ /* 0x000fca0000004100 */
[----:B------:R-:W-:-:S06]  /*b870*/  FMUL.FTZ R4, R4, 1 ;  /* 0x3f80000004047820 */ /* 0x000fcc0000410000 */
[----:B------:R-:W0:Y:S02]  /*b880*/  F2F.F64.F32 R4, R4 ;  /* 0x0000000400047310 */ /* 0x000e240000201800 */
[----:B0-----:R-:W-:Y:S01]  /*b890*/  STG.E.64 desc[UR36][R2.64], R4 ;  /* 0x0000000402007986 */ /* 0x001fe2000c101b24 */
[----:B------:R-:W-:Y:S05]  /*b8a0*/  EXIT ;  /* 0x000000000000794d */ /* 0x000fea0003800000 */
.L_x_9135:
        /* <DEDUP_REMOVED lines=12> */
[----:B0-----:R-:W-:Y:S01]  /*b970*/  STG.E.U16 desc[UR36][R2.64], R5 ;  /* 0x0000000502007986 */ /* 0x001fe2000c101524 */
[----:B------:R-:W-:Y:S05]  /*b980*/  EXIT ;  /* 0x000000000000794d */ /* 0x000fea0003800000 */
.L_x_9149:
        /* <DEDUP_REMOVED lines=18> */
.L_x_9152:
[----:B------:R-:W-:-:S04]  /*bab0*/  SHF.R.U32.HI R5, RZ, 0x18, R5 ;  /* 0x00000018ff057819 */ /* 0x000fc80000011605 */
[----:B------:R-:W-:-:S07]  /*bac0*/  LOP3.LUT R0, R0, 0x80, R5, 0xf8, !PT ;  /* 0x0000008000007812 */ /* 0x000fce00078ef805 */
.L_x_9151:
[----:B------:R-:W-:Y:S05]  /*bad0*/  BSYNC.RECONVERGENT B0 ;  /* 0x0000000000007941 */ /* 0x000fea0003800200 */
.L_x_9150:
[----:B------:R-:W-:Y:S01]  /*bae0*/  STG.E.U8 desc[UR36][R2.64], R0 ;  /* 0x0000000002007986 */ /* 0x000fe2000c101124 */
[----:B------:R-:W-:Y:S05]  /*baf0*/  EXIT ;  /* 0x000000000000794d */ /* 0x000fea0003800000 */
.L_x_9148:
        /* <DEDUP_REMOVED lines=18> */
.L_x_9155:
[----:B------:R-:W-:-:S04]  /*bc20*/  SHF.R.U32.HI R5, RZ, 0x18, R5 ;  /* 0x00000018ff057819 */ /* 0x000fc80000011605 */
[----:B------:R-:W-:-:S07]  /*bc30*/  LOP3.LUT R0, R0, 0x80, R5, 0xf8, !PT ;  /* 0x0000008000007812 */ /* 0x000fce00078ef805 */
.L_x_9154:
[----:B------:R-:W-:Y:S05]  /*bc40*/  BSYNC.RECONVERGENT B0 ;  /* 0x0000000000007941 */ /* 0x000fea0003800200 */
.L_x_9153:
[----:B------:R-:W-:Y:S01]  /*bc50*/  STG.E.U8 desc[UR36][R2.64], R0 ;  /* 0x0000000002007986 */ /* 0x000fe2000c101124 */
[----:B------:R-:W-:Y:S05]  /*bc60*/  EXIT ;  /* 0x000000000000794d */ /* 0x000fea0003800000 */
.L_x_9147:
        /* <DEDUP_REMOVED lines=22> */
.L_x_9157:
[----:B------:R-:W-:-:S06]  /*bdd0*/  HADD2.F32 R4, -RZ, R16.H0_H0 ;  /* 0x20000010ff047230 */ /* 0x000fcc0000004100 */
[----:B------:R-:W0:Y:S02]  /*bde0*/  F2I.U64.TRUNC R4, R4 ;  /* 0x0000000400047311 */ /* 0x000e24000020d800 */
[----:B0-----:R-:W-:Y:S01]  /*bdf0*/  STG.E.64 desc[UR36][R2.64], R4 ;  /* 0x0000000402007986 */ /* 0x001fe2000c101b24 */
[----:B------:R-:W-:Y:S05]  /*be00*/  EXIT ;  /* 0x000000000000794d */ /* 0x000fea0003800000 */
.L_x_9156:
[----:B------:R-:W-:-:S04]  /*be10*/  HADD2.F32 R16, -RZ, R16.H0_H0 ;  /* 0x20000010ff107230 */ /* 0x000fc80000004100 */
[----:B------:R-:W0:Y:S02]  /*be20*/  F2I.FTZ.U32.TRUNC.NTZ R5, R16 ;  /* 0x0000001000057305 */ /* 0x000e24000021f000 */
[----:B0-----:R-:W-:Y:S01]  /*be30*/  STG.E desc[UR36][R2.64], R5 ;  /* 0x0000000502007986 */ /* 0x001fe2000c101924 */
[----:B------:R-:W-:Y:S05]  /*be40*/  EXIT ;  /* 0x000000000000794d */ /* 0x000fea0003800000 */
.L_x_9146:
        /* <DEDUP_REMOVED lines=9> */
[----:B------:R-:W-:Y:S01]  /*bee0*/  STG.E.U8 desc[UR36][R2.64], R5 ;  /* 0x0000000502007986 */ /* 0x000fe2000c101124 */
[----:B------:R-:W-:Y:S05]  /*bef0*/  EXIT ;  /* 0x000000000000794d */ /* 0x000fea0003800000 */
.L_x_9159:
[----:B------:R-:W-:Y:S01]  /*bf00*/  HADD2.F32 R16, -RZ, R16.H0_H0 ;  /* 0x20000010ff107230 */ /* 0x000fe20000004100 */
[----:B------:R-:W-:-:S04]  /*bf10*/  CS2R R6, SRZ ;  /* 0x0000000000067805 */ /* 0x000fc8000001ff00 */
[----:B------:R-:W-:-:S06]  /*bf20*/  FMUL.FTZ R4, R16, 1 ;  /* 0x3f80000010047820 */ /* 0x000fcc0000410000 */
[----:B------:R-:W0:Y:S02]  /*bf30*/  F2F.F64.F32 R4, R4 ;  /* 0x0000000400047310 */ /* 0x000e240000201800 */
[----:B0-----:R-:W-:Y:S01]  /*bf40*/  STG.E.128 desc[UR36][R2.64], R4 ;  /* 0x0000000402007986 */ /* 0x001fe2000c101d24 */
[----:B------:R-:W-:Y:S05]  /*bf50*/  EXIT ;  /* 0x000000000000794d */ /* 0x000fea0003800000 */
.L_x_9158:
[----:B------:R-:W-:-:S13]  /*bf60*/  ISETP.NE.AND P0, PT, R0, 0xf, PT ;  /* 0x0000000f0000780c */ /* 0x000fda0003f05270 */
[----:B------:R-:W-:Y:S05]  /*bf70*/  @!P0 BRA `(.L_x_9160) ;  /* 0x0000000000e88947 */ /* 0x000fea0003800000 */
[----:B------:R-:W-:-:S13]  /*bf80*/  ISETP.NE.AND P0, PT, R0, 0x17, PT ;  /* 0x000000170000780c */ /* 0x000fda0003f05270 */
[----:B------:R-:W-:Y:S05]  /*bf90*/  @!P0 BRA `(.L_x_9161) ;  /* 0x0000000000908947 */ /* 0x000fea0003800000 */
[----:B------:R-:W-:-:S13]  /*bfa0*/  ISETP.NE.AND P0, PT, R0, 0x18, PT ;  /* 0x000000180000780c */ /* 0x000fda0003f05270 */
[----:B------:R-:W-:Y:S05]  /*bfb0*/  @!P0 BRA `(.L_x_9162) ;  /* 0x0000000000448947 */ /* 0x000fea0003800000 */
.L_x_9139:
        /* <DEDUP_REMOVED lines=16> */
.L_x_9163:
[----:B------:R-:W-:Y:S05]  /*c0c0*/  EXIT ;  /* 0x000000000000794d */ /* 0x000fea0003800000 */
.L_x_9162:
        /* <DEDUP_REMOVED lines=13> */
.L_x_9165:
[----:B------:R-:W-:Y:S05]  /*c1a0*/  BSYNC.RECONVERGENT B0 ;  /* 0x0000000000007941 */ /* 0x000fea0003800200 */
.L_x_9164:
[----:B------:R-:W-:-:S05]  /*c1b0*/  LOP3.LUT R5, R0, 0x80, R5, 0xf8, !PT ;  /* 0x0000008000057812 */ /* 0x000fca00078ef805 */
[----:B------:R-:W-:Y:S01]  /*c1c0*/  STG.E.U8 desc[UR36][R2.64], R5 ;  /* 0x0000000502007986 */ /* 0x000fe2000c101124 */
[----:B------:R-:W-:Y:S05]  /*c1d0*/  EXIT ;  /* 0x000000000000794d */ /* 0x000fea0003800000 */
.L_x_9161:
        /* <DEDUP_REMOVED lines=12> */
.L_x_9167:
[----:B------:R-:W-:Y:S01]  /*c2a0*/  IMAD.MOV.U32 R0, RZ, RZ, 0x7f ;  /* 0x0000007fff007424 */ /* 0x000fe200078e00ff */
[----:B------:R-:W-:-:S04]  /*c2b0*/  ISETP.GT.U32.AND P0, PT, R4, 0x7f800000, PT ;  /* 0x7f8000000400780c */ /* 0x000fc80003f04070 */
[----:B------:R-:W-:-:S09]  /*c2c0*/  SEL R0, R0, 0x7c, P0 ;  /* 0x0000007c00007807 */ /* 0x000fd20000000000 */
.L_x_9168:
[----:B------:R-:W-:Y:S05]  /*c2d0*/  BSYNC.RECONVERGENT B0 ;  /* 0x0000000000007941 */ /* 0x000fea0003800200 */
.L_x_9166:
[----:B------:R-:W-:-:S04]  /*c2e0*/  SHF.R.U32.HI R5, RZ, 0x18, R5 ;  /* 0x00000018ff057819 */ /* 0x000fc80000011605 */
[----:B------:R-:W-:-:S05]  /*c2f0*/  LOP3.LUT R5, R0, 0x80, R5, 0xf8, !PT ;  /* 0x0000008000057812 */ /* 0x000fca00078ef805 */
[----:B------:R-:W-:Y:S01]  /*c300*/  STG.E.U8 desc[UR36][R2.64], R5 ;  /* 0x0000000502007986 */ /* 0x000fe2000c101124 */
[----:B------:R-:W-:Y:S05]  /*c310*/  EXIT ;  /* 0x000000000000794d */ /* 0x000fea0003800000 */
.L_x_9160:
[----:B------:R-:W-:-:S05]  /*c320*/  HADD2.F32 R0, -RZ, R16.H0_H0 ;  /* 0x20000010ff007230 */ /* 0x000fca0000004100 */
[----:B------:R-:W-:-:S05]  /*c330*/  F2FP.BF16.F32.PACK_AB R0, RZ, R0 ;  /* 0x00000000ff00723e */ /* 0x000fca00000010ff */
[----:B------:R-:W-:Y:S01]  /*c340*/  STG.E.U16 desc[UR36][R2.64], R0 ;  /* 0x0000000002007986 */ /* 0x000fe2000c101524 */
[----:B------:R-:W-:Y:S05]  /*c350*/  EXIT ;  /* 0x000000000000794d */ /* 0x000fea0003800000 */
.L_x_9169:
        /* <DEDUP_REMOVED lines=10> */
.L_x_14236:


//--------------------- .text._ZN2at6native18elementwise_kernelILi128ELi4EZNS0_22gpu_kernel_impl_nocastIZNS0_43_GLOBAL__N__7cc8d1ed_10_Dropout_cu_0e96ed3819masked_scale_kernelIhN3c104HalfEfEEvRNS_6TensorERKS7_SA_T1_EUlS6_hE_EEvRNS_18TensorIteratorBaseERKT_EUliE_EEviSB_ --------------------------
	.section	.text._ZN2at6native18elementwise_kernelILi128ELi4EZNS0_22gpu_kernel_impl_nocastIZNS0_43_GLOBAL__N__7cc8d1ed_10_Dropout_cu_0e96ed3819masked_scale_kernelIhN3c104HalfEfEEvRNS_6TensorERKS7_SA_T1_EUlS6_hE_EEvRNS_18TensorIteratorBaseERKT_EUliE_EEviSB_,"ax",@progbits
	.align	128
        .global         _ZN2at6native18elementwise_kernelILi128ELi4EZNS0_22gpu_kernel_impl_nocastIZNS0_43_GLOBAL__N__7cc8d1ed_10_Dropout_cu_0e96ed3819masked_scale_kernelIhN3c104HalfEfEEvRNS_6TensorERKS7_SA_T1_EUlS6_hE_EEvRNS_18TensorIteratorBaseERKT_EUliE_EEviSB_
        .type           _ZN2at6native18elementwise_kernelILi128ELi4EZNS0_22gpu_kernel_impl_nocastIZNS0_43_GLOBAL__N__7cc8d1ed_10_Dropout_cu_0e96ed3819masked_scale_kernelIhN3c104HalfEfEEvRNS_6TensorERKS7_SA_T1_EUlS6_hE_EEvRNS_18TensorIteratorBaseERKT_EUliE_EEviSB_,@function
        .size           _ZN2at6native18elementwise_kernelILi128ELi4EZNS0_22gpu_kernel_impl_nocastIZNS0_43_GLOBAL__N__7cc8d1ed_10_Dropout_cu_0e96ed3819masked_scale_kernelIhN3c104HalfEfEEvRNS_6TensorERKS7_SA_T1_EUlS6_hE_EEvRNS_18TensorIteratorBaseERKT_EUliE_EEviSB_,(.L_x_14237 - _ZN2at6native18elementwise_kernelILi128ELi4EZNS0_22gpu_kernel_impl_nocastIZNS0_43_GLOBAL__N__7cc8d1ed_10_Dropout_cu_0e96ed3819masked_scale_kernelIhN3c104HalfEfEEvRNS_6TensorERKS7_SA_T1_EUlS6_hE_EEvRNS_18TensorIteratorBaseERKT_EUliE_EEviSB_)
        .other          _ZN2at6native18elementwise_kernelILi128ELi4EZNS0_22gpu_kernel_impl_nocastIZNS0_43_GLOBAL__N__7cc8d1ed_10_Dropout_cu_0e96ed3819masked_scale_kernelIhN3c104HalfEfEEvRNS_6TensorERKS7_SA_T1_EUlS6_hE_EEvRNS_18TensorIteratorBaseERKT_EUliE_EEviSB_,@"STO_CUDA_ENTRY STV_DEFAULT"
_ZN2at6native18elementwise_kernelILi128ELi4EZNS0_22gpu_kernel_impl_nocastIZNS0_43_GLOBAL__N__7cc8d1ed_10_Dropout_cu_0e96ed3819masked_scale_kernelIhN3c104HalfEfEEvRNS_6TensorERKS7_SA_T1_EUlS6_hE_EEvRNS_18TensorIteratorBaseERKT_EUliE_EEviSB_:
.text._ZN2at6native18elementwise_kernelILi128ELi4EZNS0_22gpu_kernel_impl_nocastIZNS0_43_GLOBAL__N__7cc8d1ed_10_Dropout_cu_0e96ed3819masked_scale_kernelIhN3c104HalfEfEEvRNS_6TensorERKS7_SA_T1_EUlS6_hE_EEvRNS_18TensorIteratorBaseERKT_EUliE_EEviSB_:
        /* <DEDUP_REMOVED lines=21> */
[----:B------:R-:W-:Y:S01]  /*0150*/  ISETP.GE.AND P0, PT, R3, UR4, PT ;  /* 0x0000000403007c0c */ /* 0x000fe2000bf06270 */
[----:B---3--:R-:W-:Y:S01]  /*0160*/  HADD2.F32 R11, -RZ, R4.H0_H0 ;  /* 0x20000004ff0b7230 */ /* 0x008fe20000004100 */
[----:B--2---:R-:W-:-:S05]  /*0170*/  I2FP.F32.U32 R0, R6 ;  /* 0x0000000600007245 */ /* 0x004fca0000201000 */
[----:B------:R-:W-:-:S04]  /*0180*/  FMUL.FTZ R0, R0, R11 ;  /* 0x0000000b00007220 */ /* 0x000fc80000410000 */
[----:B-1----:R-:W-:Y:S02]  /*0190*/  FMUL.FTZ R0, R0, UR5 ;  /* 0x0000000500007c20 */ /* 0x002fe40008410000 */
[----:B------:R-:W-:Y:S05]  /*01a0*/  @P0 BREAK.RELIABLE B1 ;  /* 0x0000000000010942 */ /* 0x000fea0003800100 */
[----:B------:R-:W-:-:S05]  /*01b0*/  F2FP.F16.F32.PACK_AB R0, RZ, R0 ;  /* 0x00000000ff00723e */ /* 0x000fca00000000ff */
        /* <DEDUP_REMOVED lines=8> */
[----:B------:R-:W-:Y:S01]  /*0240*/  IADD3 R3, PT, PT, R3, 0x80, RZ ;  /* 0x0000008003037810 */ /* 0x000fe20007ffe0ff */
[----:B----4-:R-:W-:Y:S01]  /*0250*/  HADD2.F32 R11, -RZ, R4.H0_H0 ;  /* 0x20000004ff0b7230 */ /* 0x010fe20000004100 */
[----:B---3--:R-:W-:-:S05]  /*0260*/  I2FP.F32.U32 R0, R6 ;  /* 0x0000000600007245 */ /* 0x008fca0000201000 */
[----:B------:R-:W-:-:S04]  /*0270*/  FMUL.FTZ R0, R0, R11 ;  /* 0x0000000b00007220 */ /* 0x000fc80000410000 */
[----:B--2---:R-:W-:-:S05]  /*0280*/  FMUL.FTZ R0, R0, UR5 ;  /* 0x0000000500007c20 */ /* 0x004fca0008410000 */
[----:B------:R-:W-:-:S05]  /*0290*/  F2FP.F16.F32.PACK_AB R0, RZ, R0 ;  /* 0x00000000ff00723e */ /* 0x000fca00000000ff */
[----:B0-----:R0:W-:Y:S02]  /*02a0*/  STG.E.U16 desc[UR6][R8.64], R0 ;  /* 0x0000000008007986 */ /* 0x0011e4000c101506 */
.L_x_9173:
[----:B------:R-:W-:-:S13]  /*02b0*/  ISETP.GE.AND P0, PT, R3, UR4, PT ;  /* 0x0000000403007c0c */ /* 0x000fda000bf06270 */
[----:B------:R-:W-:Y:S05]  /*02c0*/  @P0 BREAK.RELIABLE B1 ;  /* 0x0000000000010942 */ /* 0x000fea0003800100 */
[----:B------:R-:W-:Y:S05]  /*02d0*/  @P0 BRA `(.L_x_9174) ;  /* 0x0000000000380947 */ /* 0x000fea0003800000 */
[----:B------:R-:W-:Y:S05]  /*02e0*/  BSYNC.RELIABLE B1 ;  /* 0x0000000000017941 */ /* 0x000fea0003800100 */
.L_x_9172:
        /* <DEDUP_REMOVED lines=13> */
.L_x_9174:
[----:B------:R-:W-:Y:S05]  /*03c0*/  BSYNC.RECONVERGENT B0 ;  /* 0x0000000000007941 */ /* 0x000fea0003800200 */
.L_x_9171:
        /* <DEDUP_REMOVED lines=9> */
[----:B01----:R-:W-:Y:S01]  /*0460*/  HADD2.F32 R9, -RZ, R2.H0_H0 ;  /* 0x20000002ff097230 */ /* 0x003fe20000004100 */
[----:B--2---:R-:W-:-:S05]  /*0470*/  I2FP.F32.U32 R0, R4 ;  /* 0x0000000400007245 */ /* 0x004fca0000201000 */
[----:B------:R-:W-:-:S04]  /*0480*/  FMUL.FTZ R0, R0, R9 ;  /* 0x0000000900007220 */ /* 0x000fc80000410000 */
[----:B---3--:R-:W-:-:S05]  /*0490*/  FMUL.FTZ R0, R0, UR4 ;  /* 0x0000000400007c20 */ /* 0x008fca0008410000 */
[----:B------:R-:W-:-:S05]  /*04a0*/  F2FP.F16.F32.PACK_AB R0, RZ, R0 ;  /* 0x00000000ff00723e */ /* 0x000fca00000000ff */
[----:B----4-:R-:W-:Y:S01]  /*04b0*/  STG.E.U16 desc[UR6][R6.64], R0 ;  /* 0x0000000006007986 */ /* 0x010fe2000c101506 */
[----:B------:R-:W-:Y:S05]  /*04c0*/  EXIT ;  /* 0x000000000000794d */ /* 0x000fea0003800000 */
.L_x_9170:
        /* <DEDUP_REMOVED lines=356> */
.L_x_9178:
        /* <DEDUP_REMOVED lines=9> */
[----:B------:R-:W-:Y:S01]  /*1ba0*/  IADD3 R3, PT, PT, R3, 0x80, RZ ;  /* 0x0000008003037810 */ /* 0x000fe20007ffe0ff */
[----:B--2---:R-:W-:Y:S01]  /*1bb0*/  HADD2.F32 R11, -RZ, R6.H0_H0 ;  /* 0x20000006ff0b7230 */ /* 0x004fe20000004100 */
[----:B---3--:R-:W-:-:S05]  /*1bc0*/  I2FP.F32.U32 R4, R8 ;  /* 0x0000000800047245 */ /* 0x008fca0000201000 */
[----:B------:R-:W-:-:S04]  /*1bd0*/  FMUL.FTZ R4, R4, R11 ;  /* 0x0000000b04047220 */ /* 0x000fc80000410000 */
[----:B-1----:R-:W-:Y:S01]  /*1be0*/  FMUL.FTZ R10, R4, UR5 ;  /* 0x00000005040a7c20 */ /* 0x002fe20008410000 */
[----:B0-----:R-:W-:-:S04]  /*1bf0*/  IADD3 R4, P0, PT, R5, UR8, RZ ;  /* 0x0000000805047c10 */ /* 0x001fc8000ff1e0ff */
[----:B------:R-:W-:Y:S02]  /*1c00*/  F2FP.F16.F32.PACK_AB R10, RZ, R10 ;  /* 0x0000000aff0a723e */ /* 0x000fe400000000ff */
        /* <DEDUP_REMOVED lines=353> */
.L_x_9180:
        /* <DEDUP_REMOVED lines=16> */
[----:B------:R-:W-:-:S05]  /*3320*/  IADD3.X R5, PT, PT, RZ, UR9, RZ, P0, !PT ;  /* 0x00000009ff057c10 */ /* 0x000fca00087fe4ff */
[----:B------:R0:W-:Y:S02]  /*3330*/  STG.E.U16 desc[UR6][R4.64], R10 ;  /* 0x0000000a04007986 */ /* 0x0001e4000c101506 */
.L_x_9177:
[----:B------:R-:W-:-:S13]  /*3340*/  ISETP.GE.AND P0, PT, R3, UR4, PT ;  /* 0x0000000403007c0c */ /* 0x000fda000bf06270 */
[----:B------:R-:W-:Y:S05]  /*3350*/  @P0 BREAK.RELIABLE B1 ;  /* 0x0000000000010942 */ /* 0x000fea0003800100 */
[----:B------:R-:W-:Y:S05]  /*3360*/  @P0 BRA `(.L_x_9179) ;  /* 0x0000001400bc0947 */ /* 0x000fea0003800000 */
[----:B------:R-:W-:Y:S05]  /*3370*/  BSYNC.RELIABLE B1 ;  /* 0x0000000000017941 */ /* 0x000fea0003800100 */
.L_x_9176:
        /* <DEDUP_REMOVED lines=348> */
.L_x_9181:
        /* <DEDUP_REMOVED lines=18> */
.L_x_9179:
[----:B------:R-:W-:Y:S05]  /*4a60*/  BSYNC.RECONVERGENT B0 ;  /* 0x0000000000007941 */ /* 0x000fea0003800200 */
.L_x_9175:
        /* <DEDUP_REMOVED lines=351> */
.L_x_9182:
        /* <DEDUP_REMOVED lines=10> */
[----:B------:R-:W-:Y:S01]  /*6100*/  IADD3.X R3, PT, PT, RZ, UR5, RZ, P0, !PT ;  /* 0x00000005ff037c10 */ /* 0x000fe200087fe4ff */
[----:B--2---:R-:W-:Y:S01]  /*6110*/  HADD2.F32 R9, -RZ, R4.H0_H0 ;  /* 0x20000004ff097230 */ /* 0x004fe20000004100 */
[----:B---3--:R-:W-:-:S05]  /*6120*/  I2FP.F32.U32 R0, R6 ;  /* 0x0000000600007245 */ /* 0x008fca0000201000 */
[----:B------:R-:W-:-:S04]  /*6130*/  FMUL.FTZ R0, R0, R9 ;  /* 0x0000000900007220 */ /* 0x000fc80000410000 */
[----:B0-----:R-:W-:-:S05]  /*6140*/  FMUL.FTZ R0, R0, UR8 ;  /* 0x0000000800007c20 */ /* 0x001fca0008410000 */
[----:B------:R-:W-:-:S05]  /*6150*/  F2FP.F16.F32.PACK_AB R0, RZ, R0 ;  /* 0x00000000ff00723e */ /* 0x000fca00000000ff */
[----:B------:R-:W-:Y:S01]  /*6160*/  STG.E.U16 desc[UR6][R2.64], R0 ;  /* 0x0000000002007986 */ /* 0x000fe2000c101506 */
[----:B------:R-:W-:Y:S05]  /*6170*/  EXIT ;  /* 0x000000000000794d */ /* 0x000fea0003800000 */
.L_x_9183:
        /* <DEDUP_REMOVED lines=16> */
.L_x_14237:


//--------------------- .text._ZN2at6native27unrolled_elementwise_kernelIZNS0_43_GLOBAL__N__7cc8d1ed_10_Dropout_cu_0e96ed3819masked_scale_kernelIhN3c104HalfEfEEvRNS_6TensorERKS6_S9_T1_EUlS5_hE_St5arrayIPcLm3EELi4E23TrivialOffsetCalculatorILi2EjESF_ILi1EjENS0_6memory15LoadWithoutCastENSI_16StoreWithoutCastEEEviT_T0_T2_T3_T4_T5_ --------------------------
	.section	.text._ZN2at6native27unrolled_elementwise_kernelIZNS0_43_GLOBAL__N__7cc8d1ed_10_Dropout_cu_0e96ed3819masked_scale_kernelIhN3c104HalfEfEEvRNS_6TensorERKS6_S9_T1_EUlS5_hE_St5arrayIPcLm3EELi4E23TrivialOffsetCalculatorILi2EjESF_ILi1EjENS0_6memory15LoadWithoutCastENSI_16StoreWithoutCastEEEviT_T0_T2_T3_T4_T5_,"ax",@progbits
	.align	128
        .global         _ZN2at6native27unrolled_elementwise_kernelIZNS0_43_GLOBAL__N__7cc8d1ed_10_Dropout_cu_0e96ed3819masked_scale_kernelIhN3c104HalfEfEEvRNS_6TensorERKS6_S9_T1_EUlS5_hE_St5arrayIPcLm3EELi4E23TrivialOffsetCalculatorILi2EjESF_ILi1EjENS0_6memory15LoadWithoutCastENSI_16StoreWithoutCastEEEviT_T0_T2_T3_T4_T5_
        .type           _ZN2at6native27unrolled_elementwise_kernelIZNS0_43_GLOBAL__N__7cc8d1ed_10_Dropout_cu_0e96ed3819masked_scale_kernelIhN3c104HalfEfEEvRNS_6TensorERKS6_S9_T1_EUlS5_hE_St5arrayIPcLm3EELi4E23TrivialOffsetCalculatorILi2EjESF_ILi1EjENS0_6memory15LoadWithoutCastENSI_16StoreWithoutCastEEEviT_T0_T2_T3_T4_T5_,@function
        .size           _ZN2at6native27unrolled_elementwise_kernelIZNS0_43_GLOBAL__N__7cc8d1ed_10_Dropout_cu_0e96ed3819masked_scale_kernelIhN3c104HalfEfEEvRNS_6TensorERKS6_S9_T1_EUlS5_hE_St5arrayIPcLm3EELi4E23TrivialOffsetCalculatorILi2EjESF_ILi1EjENS0_6memory15LoadWithoutCastENSI_16StoreWithoutCastEEEviT_T0_T2_T3_T4_T5_,(.L_x_14238 - _ZN2at6native27unrolled_elementwise_kernelIZNS0_43_GLOBAL__N__7cc8d1ed_10_Dropout_cu_0e96ed3819masked_scale_kernelIhN3c104HalfEfEEvRNS_6TensorERKS6_S9_T1_EUlS5_hE_St5arrayIPcLm3EELi4E23TrivialOffsetCalculatorILi2EjESF_ILi1EjENS0_6memory15LoadWithoutCastENSI_16StoreWithoutCastEEEviT_T0_T2_T3_T4_T5_)
        .other          _ZN2at6native27unrolled_elementwise_kernelIZNS0_43_GLOBAL__N__7cc8d1ed_10_Dropout_cu_0e96ed3819masked_scale_kernelIhN3c104HalfEfEEvRNS_6TensorERKS6_S9_T1_EUlS5_hE_St5arrayIPcLm3EELi4E23TrivialOffsetCalculatorILi2EjESF_ILi1EjENS0_6memory15LoadWithoutCastENSI_16StoreWithoutCastEEEviT_T0_T2_T3_T4_T5_,@"STO_CUDA_ENTRY STV_DEFAULT"
_ZN2at6native27unrolled_elementwise_kernelIZNS0_43_GLOBAL__N__7cc8d1ed_10_Dropout_cu_0e96ed3819masked_scale_kernelIhN3c104HalfEfEEvRNS_6TensorERKS6_S9_T1_EUlS5_hE_St5arrayIPcLm3EELi4E23TrivialOffsetCalculatorILi2EjESF_ILi1EjENS0_6memory15LoadWithoutCastENSI_16StoreWithoutCastEEEviT_T0_T2_T3_T4_T5_:
.text._ZN2at6native27unrolled_elementwise_kernelIZNS0_43_GLOBAL__N__7cc8d1ed_10_Dropout_cu_0e96ed3819masked_scale_kernelIhN3c104HalfEfEEvRNS_6TensorERKS6_S9_T1_EUlS5_hE_St5arrayIPcLm3EELi4E23TrivialOffsetCalculatorILi2EjESF_ILi1EjENS0_6memory15LoadWithoutCastENSI_16StoreWithoutCastEEEviT_T0_T2_T3_T4_T5_:
        /* <DEDUP_REMOVED lines=32> */
[----:B------:R0:W2:Y:S04]  /*0200*/  @!P1 LDG.E.U8 R4, desc[UR4][R4.64] ;  /* 0x0000000404049981 */ /* 0x0000a8000c1e1100 */
        /* <DEDUP_REMOVED lines=8> */
[----:B----4-:R-:W4:Y:S01]  /*0290*/  @!P0 LDC.64 R12, c[0x0][0x3a8] ;  /* 0x0000ea00ff0c8b82 */ /* 0x010f220000000a00 */
[----:B------:R-:W-:Y:S01]  /*02a0*/  @!P0 IMAD R3, R0, 0x200, R17 ;  /* 0x0000020000038824 */ /* 0x000fe200078e0211 */
[C---:B0-----:R-:W-:Y:S01]  /*02b0*/  IADD3 R5, PT, PT, R15.reuse, 0x100, RZ ;  /* 0x000001000f057810 */ /* 0x041fe20007ffe0ff */
[----:B-1----:R-:W-:-:S05]  /*02c0*/  VIADD R11, R15, 0x80 ;  /* 0x000000800f0b7836 */ /* 0x002fca0000000000 */
[----:B------:R-:W0:Y:S01]  /*02d0*/  @!P0 LDC.64 R22, c[0x0][0x3a0] ;  /* 0x0000e800ff168b82 */ /* 0x000e220000000a00 */
[----:B----4-:R-:W-:-:S04]  /*02e0*/  @!P0 IADD3 R12, P3, PT, R3, R12, RZ ;  /* 0x0000000c030c8210 */ /* 0x010fc80007f7e0ff */
[----:B------:R-:W-:Y:S02]  /*02f0*/  @!P0 IADD3.X R13, PT, PT, RZ, R13, RZ, P3, !PT ;  /* 0x0000000dff0d8210 */ /* 0x000fe40001ffe4ff */
[-C--:B------:R-:W-:Y:S02]  /*0300*/  ISETP.GE.AND P3, PT, R15, R14.reuse, PT ;  /* 0x0000000e0f00720c */ /* 0x080fe40003f66270 */
[-C--:B------:R-:W-:Y:S02]  /*0310*/  ISETP.GE.AND P4, PT, R11, R14.reuse, PT ;  /* 0x0000000e0b00720c */ /* 0x080fe40003f86270 */
[----:B------:R-:W-:Y:S01]  /*0320*/  ISETP.GE.AND P5, PT, R5, R14, PT ;  /* 0x0000000e0500720c */ /* 0x000fe20003fa6270 */
[----:B------:R-:W-:Y:S01]  /*0330*/  IMAD.MOV.U32 R10, RZ, RZ, RZ ;  /* 0x000000ffff0a7224 */ /* 0x000fe200078e00ff */
[----:B------:R-:W5:Y:S07]  /*0340*/  @!P0 LDG.E.U8 R12, desc[UR4][R12.64] ;  /* 0x000000040c0c8981 */ /* 0x000f6e000c1e1100 */
[----:B------:R-:W1:Y:S08]  /*0350*/  @!P3 LDC R25, c[0x0][0x388] ;  /* 0x0000e200ff19bb82 */ /* 0x000e700000000800 */
[----:B------:R-:W4:Y:S01]  /*0360*/  @!P3 LDC.64 R6, c[0x0][0x398] ;  /* 0x0000e600ff06bb82 */ /* 0x000f220000000a00 */
[----:B0-----:R-:W-:Y:S01]  /*0370*/  @!P0 IMAD.WIDE.U32 R22, R3, 0x2, R22 ;  /* 0x0000000203168825 */ /* 0x001fe200078e0016 */
[----:B------:R-:W-:-:S06]  /*0380*/  PRMT R3, RZ, 0x7610, R3 ;  /* 0x00007610ff037816 */ /* 0x000fcc0000000003 */
[----:B------:R-:W0:Y:S01]  /*0390*/  @!P4 LDC R9, c[0x0][0x388] ;  /* 0x0000e200ff09cb82 */ /* 0x000e220000000800 */
[----:B------:R1:W5:Y:S07]  /*03a0*/  @!P0 LDG.E.U16 R3, desc[UR4][R22.64] ;  /* 0x0000000416038981 */ /* 0x00036e000c1e1500 */
[----:B------:R-:W0:Y:S01]  /*03b0*/  @!P5 LDC R5, c[0x0][0x388] ;  /* 0x0000e200ff05db82 */ /* 0x000e220000000800 */
[----:B-1----:R-:W-:Y:S01]  /*03c0*/  IADD3 R23, PT, PT, R15, 0x180, RZ ;  /* 0x000001800f177810 */ /* 0x002fe20007ffe0ff */
[----:B------:R-:W-:Y:S01]  /*03d0*/  HFMA2 R13, -RZ, RZ, 0, 0 ;  /* 0x00000000ff0d7431 */ /* 0x000fe200000001ff */
[----:B------:R-:W-:Y:S01]  /*03e0*/  BSSY.RECONVERGENT B0, `(.L_x_9184) ;  /* 0x0000022000007945 */ /* 0x000fe20003800200 */
[----:B--2---:R-:W-:Y:S01]  /*03f0*/  @!P6 I2FP.F32.U32 R10, R2 ;  /* 0x00000002000ae245 */ /* 0x004fe20000201000 */
[----:B------:R-:W-:-:S05]  /*0400*/  @!P3 HADD2.F32 R17, -RZ, R20.H0_H0 ;  /* 0x20000014ff11b230 */ /* 0x000fca0000004100 */
[----:B------:R-:W-:Y:S01]  /*0410*/  @!P3 FMUL.FTZ R10, R17, R10 ;  /* 0x0000000a110ab220 */ /* 0x000fe20000410000 */
[----:B------:R-:W-:-:S03]  /*0420*/  @!P3 IMAD R17, R0, 0x200, R15 ;  /* 0x000002000011b824 */ /* 0x000fc600078e020f */
[----:B------:R-:W-:Y:S01]  /*0430*/  @!P3 FMUL.FTZ R10, R10, R25 ;  /* 0x000000190a0ab220 */ /* 0x000fe20000410000 */
[----:B----4-:R-:W-:-:S04]  /*0440*/  @!P3 IMAD.WIDE.U32 R6, R17, 0x2, R6 ;  /* 0x000000021106b825 */ /* 0x010fc800078e0006 */
[----:B------:R-:W-:Y:S02]  /*0450*/  @!P3 F2FP.F16.F32.PACK_AB R19, RZ, R10 ;  /* 0x0000000aff13b23e */ /* 0x000fe400000000ff */
[----:B------:R-:W-:-:S03]  /*0460*/  @!P3 MOV R15, R11 ;  /* 0x0000000b000fb202 */ /* 0x000fc60000000f00 */
[----:B------:R1:W-:Y:S01]  /*0470*/  @!P3 STG.E.U16 desc[UR4][R6.64], R19 ;  /* 0x000000130600b986 */ /* 0x0003e2000c101504 */
[----:B------:R-:W-:Y:S01]  /*0480*/  IMAD.MOV.U32 R2, RZ, RZ, RZ ;  /* 0x000000ffff027224 */ /* 0x000fe200078e00ff */
[----:B------:R-:W-:Y:S01]  /*0490*/  @!P1 I2FP.F32.U32 R2, R4 ;  /* 0x0000000400029245 */ /* 0x000fe20000201000 */
[----:B------:R-:W-:Y:S01]  /*04a0*/  @!P4 HADD2.F32 R21, -RZ, R21.H0_H0 ;  /* 0x20000015ff15c230 */ /* 0x000fe20000004100 */
[----:B------:R-:W-:-:S04]  /*04b0*/  ISETP.GE.AND P1, PT, R15, R14, PT ;  /* 0x0000000e0f00720c */ /* 0x000fc80003f26270 */
[----:B------:R-:W-:Y:S01]  /*04c0*/  @!P4 FMUL.FTZ R2, R21, R2 ;  /* 0x000000021502c220 */ /* 0x000fe20000410000 */
[----:B---3--:R-:W-:Y:S01]  /*04d0*/  @!P2 I2FP.F32.U32 R13, R8 ;  /* 0x00000008000da245 */ /* 0x008fe20000201000 */
[----:B------:R-:W-:Y:S02]  /*04e0*/  @!P5 HADD2.F32 R24, -RZ, R24.H0_H0 ;  /* 0x20000018ff18d230 */ /* 0x000fe40000004100 */
[----:B0-----:R-:W-:-:S03]  /*04f0*/  @!P4 FMUL.FTZ R2, R2, R9 ;  /* 0x000000090202c220 */ /* 0x001fc60000410000 */
[----:B------:R-:W-:-:S04]  /*0500*/  @!P5 FMUL.FTZ R24, R24, R13 ;  /* 0x0000000d1818d220 */ /* 0x000fc80000410000 */
[----:B------:R-:W-:Y:S01]  /*0510*/  @!P5 FMUL.FTZ R5, R24, R5 ;  /* 0x000000051805d220 */ /* 0x000fe20000410000 */
[----:B------:R-:W-:Y:S02]  /*0520*/  ISETP.GE.AND P6, PT, R23, R14, PT ;  /* 0x0000000e1700720c */ /* 0x000fe40003fc6270 */
[----:B------:R-:W-:Y:S02]  /*0530*/  @!P4 F2FP.F16.F32.PACK_AB R16, RZ, R2 ;  /* 0x00000002ff10c23e */ /* 0x000fe400000000ff */
[----:B------:R-:W-:Y:S01]  /*0540*/  @!P5 F2FP.F16.F32.PACK_AB R18, RZ, R5 ;  /* 0x00000005ff12d23e */ /* 0x000fe200000000ff */
[----:B-1----:R-:W-:Y:S08]  /*0550*/  @P1 BRA `(.L_x_9185) ;  /* 0x0000000000281947 */ /* 0x002ff00003800000 */
[----:B------:R-:W0:Y:S01]  /*0560*/  LDC.64 R4, c[0x0][0x398] ;  /* 0x0000e600ff047b82 */ /* 0x000e220000000a00 */
[----:B------:R-:W-:Y:S01]  /*0570*/  IMAD R7, R0, 0x200, R15 ;  /* 0x0000020000077824 */ /* 0x000fe200078e020f */
[----:B------:R-:W-:-:S04]  /*0580*/  IADD3 R15, PT, PT, R15, 0x80, RZ ;  /* 0x000000800f0f7810 */ /* 0x000fc80007ffe0ff */
[----:B------:R-:W-:-:S13]  /*0590*/  ISETP.GE.AND P1, PT, R15, R14, PT ;  /* 0x0000000e0f00720c */ /* 0x000fda0003f26270 */
[----:B------:R-:W-:Y:S01]  /*05a0*/  @!P1 IMAD R9, R0, 0x200, R15 ;  /* 0x0000020000099824 */ /* 0x000fe200078e020f */
[----:B------:R-:W-:Y:S01]  /*05b0*/  @!P1 IADD3 R15, PT, PT, R15, 0x80, RZ ;  /* 0x000000800f0f9810 */ /* 0x000fe20007ffe0ff */
[----:B0-----:R-:W-:-:S04]  /*05c0*/  IMAD.WIDE.U32 R6, R7, 0x2, R4 ;  /* 0x0000000207067825 */ /* 0x001fc800078e0004 */
[----:B------:R-:W-:Y:S01]  /*05d0*/  @!P1 IMAD.WIDE.U32 R4, R9, 0x2, R4 ;  /* 0x0000000209049825 */ /* 0x000fe200078e0004 */
[----:B------:R0:W-:Y:S04]  /*05e0*/  STG.E.U16 desc[UR4][R6.64], R16 ;  /* 0x0000001006007986 */ /* 0x0001e8000c101504 */
[----:B------:R0:W-:Y:S02]  /*05f0*/  @!P1 STG.E.U16 desc[UR4][R4.64], R18 ;  /* 0x0000001204009986 */ /* 0x0001e4000c101504 */
.L_x_9185:
[----:B------:R-:W-:Y:S05]  /*0600*/  BSYNC.RECONVERGENT B0 ;  /* 0x0000000000007941 */ /* 0x000fea0003800200 */
.L_x_9184:
[----:B0-----:R-:W0:Y:S01]  /*0610*/  @!P6 LDC R7, c[0x0][0x388] ;  /* 0x0000e200ff07eb82 */ /* 0x001e220000000800 */
[----:B------:R-:W-:Y:S01]  /*0620*/  ISETP.GE.AND P1, PT, R15, R14, PT ;  /* 0x0000000e0f00720c */ /* 0x000fe20003f26270 */
[----:B------:R-:W-:-:S12]  /*0630*/  IMAD.MOV.U32 R2, RZ, RZ, RZ ;  /* 0x000000ffff027224 */ /* 0x000fd800078e00ff */
[----:B------:R-:W-:Y:S05]  /*0640*/  @P1 EXIT ;  /* 0x000000000000194d */ /* 0x000fea0003800000 */
[----:B------:R-:W1:Y:S01]  /*0650*/  LDC.64 R4, c[0x0][0x398] ;  /* 0x0000e600ff047b82 */ /* 0x000e620000000a00 */
[----:B-----5:R-:W-:Y:S01]  /*0660*/  @!P0 I2FP.F32.U32 R2, R12 ;  /* 0x0000000c00028245 */ /* 0x020fe20000201000 */
[----:B------:R-:W-:-:S05]  /*0670*/  @!P6 HADD2.F32 R3, -RZ, R3.H0_H0 ;  /* 0x20000003ff03e230 */ /* 0x000fca0000004100 */
[----:B------:R-:W-:Y:S01]  /*0680*/  @!P6 FMUL.FTZ R2, R3, R2 ;  /* 0x000000020302e220 */ /* 0x000fe20000410000 */
[----:B------:R-:W-:-:S03]  /*0690*/  LEA R3, R0, R15, 0x9 ;  /* 0x0000000f00037211 */ /* 0x000fc600078e48ff */
[----:B0-----:R-:W-:-:S05]  /*06a0*/  @!P6 FMUL.FTZ R2, R2, R7 ;  /* 0x000000070202e220 */ /* 0x001fca0000410000 */
[----:B------:R-:W-:Y:S01]  /*06b0*/  @!P6 F2FP.F16.F32.PACK_AB R6, RZ, R2 ;  /* 0x00000002ff06e23e */ /* 0x000fe200000000ff */
[----:B-1----:R-:W-:-:S05]  /*06c0*/  IMAD.WIDE.U32 R2, R3, 0x2, R4 ;  /* 0x0000000203027825 */ /* 0x002fca00078e0004 */
[----:B------:R-:W-:Y:S01]  /*06d0*/  STG.E.U16 desc[UR4][R2.64], R6 ;  /* 0x0000000602007986 */ /* 0x000fe2000c101504 */
[----:B------:R-:W-:Y:S05]  /*06e0*/  EXIT ;  /* 0x000000000000794d */ /* 0x000fea0003800000 */
.L_x_9186:
        /* <DEDUP_REMOVED lines=9> */
.L_x_14238:


//--------------------- .text._ZN2at6native29vectorized_elementwise_kernelILi2EZNS0_43_GLOBAL__N__7cc8d1ed_10_Dropout_cu_0e96ed3819masked_scale_kernelIhN3c104HalfEfEEvRNS_6TensorERKS6_S9_T1_EUlS5_hE_St5arrayIPcLm3EEEEviT0_SA_ --------------------------
	.section	.text._ZN2at6native29vectorized_elementwise_kernelILi2EZNS0_43_GLOBAL__N__7cc8d1ed_10_Dropout_cu_0e96ed3819masked_scale_kernelIhN3c104HalfEfEEvRNS_6TensorERKS6_S9_T1_EUlS5_hE_St5arrayIPcLm3EEEEviT0_SA_,"ax",@progbits
	.align	128
        .global         _ZN2at6native29vectorized_elementwise_kernelILi2EZNS0_43_GLOBAL__N__7cc8d1ed_10_Dropout_cu_0e96ed3819masked_scale_kernelIhN3c104HalfEfEEvRNS_6TensorERKS6_S9_T1_EUlS5_hE_St5arrayIPcLm3EEEEviT0_SA_
        .type           _ZN2at6native29vectorized_elementwise_kernelILi2EZNS0_43_GLOBAL__N__7cc8d1ed_10_Dropout_cu_0e96ed3819masked_scale_kernelIhN3c104HalfEfEEvRNS_6TensorERKS6_S9_T1_EUlS5_hE_St5arrayIPcLm3EEEEviT0_SA_,@function
        .size           _ZN2at6native29vectorized_elementwise_kernelILi2EZNS0_43_GLOBAL__N__7cc8d1ed_10_Dropout_cu_0e96ed3819masked_scale_kernelIhN3c104HalfEfEEvRNS_6TensorERKS6_S9_T1_EUlS5_hE_St5arrayIPcLm3EEEEviT0_SA_,(.L_x_14239 - _ZN2at6native29vectorized_elementwise_kernelILi2EZNS0_43_GLOBAL__N__7cc8d1ed_10_Dropout_cu_0e96ed3819masked_scale_kernelIhN3c104HalfEfEEvRNS_6TensorERKS6_S9_T1_EUlS5_hE_St5arrayIPcLm3EEEEviT0_SA_)
        .other          _ZN2at6native29vectorized_elementwise_kernelILi2EZNS0_43_GLOBAL__N__7cc8d1ed_10_Dropout_cu_0e96ed3819masked_scale_kernelIhN3c104HalfEfEEvRNS_6TensorERKS6_S9_T1_EUlS5_hE_St5arrayIPcLm3EEEEviT0_SA_,@"STO_CUDA_ENTRY STV_DEFAULT"
_ZN2at6native29vectorized_elementwise_kernelILi2EZNS0_43_GLOBAL__N__7cc8d1ed_10_Dropout_cu_0e96ed3819masked_scale_kernelIhN3c104HalfEfEEvRNS_6TensorERKS6_S9_T1_EUlS5_hE_St5arrayIPcLm3EEEEviT0_SA_:
.text._ZN2at6native29vectorized_elementwise_kernelILi2EZNS0_43_GLOBAL__N__7cc8d1ed_10_Dropout_cu_0e96ed3819masked_scale_kernelIhN3c104HalfEfEEvRNS_6TensorERKS6_S9_T1_EUlS5_hE_St5arrayIPcLm3EEEEviT0_SA_:
        /* <DEDUP_REMOVED lines=12> */
[----:B------:R-:W-:-:S07]  /*00c0*/  @!P2 IADD3 R3, PT, PT, R25, R2, RZ ;  /* 0x000000021903a210 */ /* 0x000fce0007ffe0ff */
[----:B------:R-:W1:Y:S01]  /*00d0*/  @!P2 LDC.64 R6, c[0x0][0x3a0] ;  /* 0x0000e800ff06ab82 */ /* 0x000e620000000a00 */
[----:B0-----:R-:W-:-:S05]  /*00e0*/  @!P2 IADD3 R4, P0, PT, R3, R4, RZ ;  /* 0x000000040304a210 */ /* 0x001fca0007f1e0ff */
[----:B------:R-:W-:-:S05]  /*00f0*/  @!P2 IMAD.X R5, RZ, RZ, R5, P0 ;  /* 0x000000ffff05a224 */ /* 0x000fca00000e0605 */
        /* <DEDUP_REMOVED lines=8> */
[----:B------:R-:W-:Y:S01]  /*0180*/  @!P6 IADD3 R31, PT, PT, R25, R0, RZ ;  /* 0x00000000191fe210 */ /* 0x000fe20007ffe0ff */
[----:B------:R-:W-:Y:S01]  /*0190*/  @!P6 VIADD R0, R0, 0x80 ;  /* 0x000000800000e836 */ /* 0x000fe20000000000 */
[----:B------:R-:W1:Y:S04]  /*01a0*/  @!P6 LDC.64 R26, c[0x0][0x3a0] ;  /* 0x0000e800ff1aeb82 */ /* 0x000e680000000a00 */
[----:B------:R-:W-:-:S04]  /*01b0*/  ISETP.GE.U32.AND P1, PT, R0, R23, PT ;  /* 0x000000170000720c */ /* 0x000fc80003f26070 */
[----:B------:R-:W4:Y:S09]  /*01c0*/  @!P6 LDC.64 R12, c[0x0][0x3a8] ;  /* 0x0000ea00ff0ceb82 */ /* 0x000f320000000a00 */
[----:B------:R-:W-:Y:S01]  /*01d0*/  @!P1 IMAD.IADD R29, R25, 0x1, R0 ;  /* 0x00000001191d9824 */ /* 0x000fe200078e0200 */
[----:B------:R-:W-:Y:S01]  /*01e0*/  @!P1 IADD3 R0, PT, PT, R0, 0x80, RZ ;  /* 0x0000008000009810 */ /* 0x000fe20007ffe0ff */
[----:B------:R-:W5:Y:S03]  /*01f0*/  @!P1 LDC.64 R34, c[0x0][0x3a0] ;  /* 0x0000e800ff229b82 */ /* 0x000f660000000a00 */
[----:B------:R-:W-:Y:S01]  /*0200*/  ISETP.GE.U32.AND P0, PT, R0, R23, PT ;  /* 0x000000170000720c */ /* 0x000fe20003f06070 */
[----:B-1----:R-:W-:-:S04]  /*0210*/  @!P6 IMAD.WIDE.U32 R26, R31, 0x2, R26 ;  /* 0x000000021f1ae825 */ /* 0x002fc800078e001a */
[----:B------:R-:W1:Y:S01]  /*0220*/  @!P1 LDC.64 R14, c[0x0][0x3a8] ;  /* 0x0000ea00ff0e9b82 */ /* 0x000e620000000a00 */
[----:B------:R4:W3:Y:S07]  /*0230*/  @!P6 LDG.E.U16 R4, desc[UR4][R26.64] ;  /* 0x000000041a04e981 */ /* 0x0008ee000c1e1500 */
[----:B------:R-:W-:Y:S01]  /*0240*/  @!P0 IMAD.IADD R37, R25, 0x1, R0 ;  /* 0x0000000119258824 */ /* 0x000fe200078e0200 */
[----:B------:R-:W1:Y:S01]  /*0250*/  @!P0 LDC.64 R32, c[0x0][0x3a0] ;  /* 0x0000e800ff208b82 */ /* 0x000e620000000a00 */
        /* <DEDUP_REMOVED lines=9> */
[----:B-1----:R-:W-:-:S05]  /*02f0*/  @!P1 IADD3 R34, P3, PT, R29, R14, RZ ;  /* 0x0000000e1d229210 */ /* 0x002fca0007f7e0ff */
[----:B------:R-:W-:Y:S02]  /*0300*/  @!P1 IMAD.X R35, RZ, RZ, R15, P3 ;  /* 0x000000ffff239224 */ /* 0x000fe400018e060f */
[----:B------:R-:W0:Y:S04]  /*0310*/  @!P5 LDC.64 R14, c[0x0][0x3a8] ;  /* 0x0000ea00ff0edb82 */ /* 0x000e280000000a00 */
[----:B------:R-:W-:Y:S01]  /*0320*/  @!P4 IMAD.IADD R29, R25, 0x1, R0 ;  /* 0x00000001191dc824 */ /* 0x000fe200078e0200 */
[----:B------:R-:W-:Y:S01]  /*0330*/  @!P4 IADD3 R0, PT, PT, R0, 0x80, RZ ;  /* 0x000000800000c810 */ /* 0x000fe20007ffe0ff */
[----:B------:R-:W-:Y:S01]  /*0340*/  @!P0 IMAD.WIDE.U32 R32, R37, 0x2, R32 ;  /* 0x0000000225208825 */ /* 0x000fe200078e0020 */
[----:B------:R-:W-:Y:S02]  /*0350*/  PRMT R6, RZ, 0x7610, R6 ;  /* 0x00007610ff067816 */ /* 0x000fe40000000006 */
[----:B------:R-:W-:-:S02]  /*0360*/  ISETP.GE.U32.AND P3, PT, R0, R23, PT ;  /* 0x000000170000720c */ /* 0x000fc40003f66070 */
[----:B------:R-:W-:Y:S02]  /*0370*/  PRMT R28, RZ, 0x7610, R28 ;  /* 0x00007610ff1c7816 */ /* 0x000fe4000000001c */
[----:B------:R1:W4:Y:S02]  /*0380*/  @!P0 LDG.E.U16 R6, desc[UR4][R32.64] ;  /* 0x0000000420068981 */ /* 0x000324000c1e1500 */
[----:B-1----:R-:W1:Y:S01]  /*0390*/  @!P5 LDC.64 R32, c[0x0][0x3a0] ;  /* 0x0000e800ff20db82 */ /* 0x002e620000000a00 */
[----:B------:R-:W-:Y:S01]  /*03a0*/  PRMT R26, RZ, 0x7610, R26 ;  /* 0x00007610ff1a7816 */ /* 0x000fe2000000001a */
[----:B-1----:R-:W-:-:S05]  /*03b0*/  @!P5 IMAD.WIDE.U32 R32, R27, 0x2, R32 ;  /* 0x000000021b20d825 */ /* 0x002fca00078e0020 */
[----:B------:R1:W4:Y:S02]  /*03c0*/  @!P5 LDG.E.U16 R26, desc[UR4][R32.64] ;  /* 0x00000004201ad981 */ /* 0x000324000c1e1500 */
[----:B-1----:R-:W1:Y:S01]  /*03d0*/  @!P3 LDC.64 R32, c[0x0][0x3a0] ;  /* 0x0000e800ff20bb82 */ /* 0x002e620000000a00 */
[----:B------:R-:W-:Y:S02]  /*03e0*/  P2R R24, PR, RZ, 0x40 ;  /* 0x00000040ff187803 */ /* 0x000fe40000000000 */
[----:B--2---:R-:W-:Y:S02]  /*03f0*/  @!P2 I2FP.F32.U32 R7, R22 ;  /* 0x000000160007a245 */ /* 0x004fe40000201000 */
[----:B------:R-:W-:-:S03]  /*0400*/  @!P6 IADD3 R12, P2, PT, R31, R12, RZ ;  /* 0x0000000c1f0ce210 */ /* 0x000fc60007f5e0ff */
[----:B------:R-:W2:Y:S01]  /*0410*/  @!P4 LDC.64 R30, c[0x0][0x3a0] ;  /* 0x0000e800ff1ecb82 */ /* 0x000ea20000000a00 */
[----:B------:R-:W-:Y:S02]  /*0420*/  @!P6 IADD3.X R13, PT, PT, RZ, R13, RZ, P2, !PT ;  /* 0x0000000dff0de210 */ /* 0x000fe400017fe4ff */
[----:B-----5:R-:W-:Y:S02]  /*0430*/  @!P0 IADD3 R36, P2, PT, R37, R16, RZ ;  /* 0x0000001025248210 */ /* 0x020fe40007f5e0ff */
[----:B------:R-:W5:Y:S03]  /*0440*/  @!P1 LDG.E.U8 R16, desc[UR4][R34.64] ;  /* 0x0000000422109981 */ /* 0x000f66000c1e1100 */
[----:B------:R-:W-:Y:S01]  /*0450*/  @!P0 IMAD.X R37, RZ, RZ, R17, P2 ;  /* 0x000000ffff258224 */ /* 0x000fe200010e0611 */
[----:B------:R0:W3:Y:S04]  /*0460*/  @!P6 LDG.E.U8 R22, desc[UR4][R12.64] ;  /* 0x000000040c16e981 */ /* 0x0000e8000c1e1100 */
[----:B------:R-:W4:Y:S01]  /*0470*/  @!P0 LDG.E.U8 R17, desc[UR4][R36.64] ;  /* 0x0000000424118981 */ /* 0x000f22000c1e1100 */
[----:B0-----:R-:W0:Y:S01]  /*0480*/  @!P4 LDC.64 R12, c[0x0][0x3a8] ;  /* 0x0000ea00ff0ccb82 */ /* 0x001e220000000a00 */
[----:B--2---:R-:W-:-:S05]  /*0490*/  @!P4 IMAD.WIDE.U32 R30, R29, 0x2, R30 ;  /* 0x000000021d1ec825 */ /* 0x004fca00078e001e */
[----:B------:R2:W4:Y:S02]  /*04a0*/  @!P4 LDG.E.U16 R28, desc[UR4][R30.64] ;  /* 0x000000041e1cc981 */ /* 0x000524000c1e1500 */
[----:B--2---:R-:W-:-:S04]  /*04b0*/  @!P5 IADD3 R30, P2, PT, R27, R14, RZ ;  /* 0x0000000e1b1ed210 */ /* 0x004fc80007f5e0ff */
[----:B------:R-:W-:Y:S02]  /*04c0*/  @!P5 IADD3.X R31, PT, PT, RZ, R15, RZ, P2, !PT ;  /* 0x0000000fff1fd210 */ /* 0x000fe400017fe4ff */
[----:B------:R-:W2:Y:S01]  /*04d0*/  @!P3 LDC.64 R14, c[0x0][0x3a8] ;  /* 0x0000ea00ff0ebb82 */ /* 0x000ea20000000a00 */
[----:B0-----:R-:W-:Y:S01]  /*04e0*/  @!P4 IADD3 R34, P2, PT, R29, R12, RZ ;  /* 0x0000000c1d22c210 */ /* 0x001fe20007f5e0ff */
[----:B------:R-:W-:Y:S01]  /*04f0*/  @!P3 IMAD.IADD R27, R25, 0x1, R0 ;  /* 0x00000001191bb824 */ /* 0x000fe200078e0200 */
[----:B------:R-:W4:Y:S01]  /*0500*/  @!P5 LDG.E.U8 R30, desc[UR4][R30.64] ;  /* 0x000000041e1ed981 */ /* 0x000f22000c1e1100 */
[----:B------:R-:W-:Y:S02]  /*0510*/  @!P3 VIADD R0, R0, 0x80 ;  /* 0x000000800000b836 */ /* 0x000fe40000000000 */
[----:B------:R-:W-:Y:S02]  /*0520*/  @!P4 IMAD.X R35, RZ, RZ, R13, P2 ;  /* 0x000000ffff23c224 */ /* 0x000fe400010e060d */
[----:B-1----:R-:W-:-:S03]  /*0530*/  @!P3 IMAD.WIDE.U32 R32, R27, 0x2, R32 ;  /* 0x000000021b20b825 */ /* 0x002fc600078e0020 */
[----:B------:R-:W4:Y:S01]  /*0540*/  @!P4 LDG.E.U8 R34, desc[UR4][R34.64] ;  /* 0x000000042222c981 */ /* 0x000f22000c1e1100 */
        /* <DEDUP_REMOVED lines=16> */
[----:B------:R-:W-:Y:S02]  /*0650*/  HFMA2 R24, -RZ, RZ, 0, 0 ;  /* 0x00000000ff187431 */ /* 0x000fe400000001ff */
[----:B------:R-:W-:Y:S02]  /*0660*/  IMAD.MOV.U32 R27, RZ, RZ, RZ ;  /* 0x000000ffff1b7224 */ /* 0x000fe400078e00ff */
[----:B0-----:R-:W-:Y:S01]  /*0670*/  IMAD.MOV.U32 R13, RZ, RZ, RZ ;  /* 0x000000ffff0d7224 */ /* 0x001fe200078e00ff */
[C---:B-1----:R-:W-:Y:S01]  /*0680*/  IADD3 R32, PT, PT, R2.reuse, 0x100, RZ ;  /* 0x0000010002207810 */ /* 0x042fe20007ffe0ff */
[----:B------:R-:W-:Y:S04]  /*0690*/  BSSY.RECONVERGENT B0, `(.L_x_9188) ;  /* 0x0000074000007945 */ /* 0x000fe80003800200 */
[----:B------:R-:W-:Y:S02]  /*06a0*/  BSSY.RELIABLE B1, `(.L_x_9189) ;  /* 0x000006c000017945 */ /* 0x000fe40003800100 */
[----:B---3--:R-:W-:Y:S01]  /*06b0*/  @!P6 I2FP.F32.U32 R24, R22 ;  /* 0x000000160018e245 */ /* 0x008fe20000201000 */
[----:B------:R-:W-:Y:S01]  /*06c0*/  VIADD R22, R2, 0x80 ;  /* 0x0000008002167836 */ /* 0x000fe20000000000 */
[----:B-----5:R-:W-:-:S04]  /*06d0*/  @!P1 I2FP.F32.U32 R27, R16 ;  /* 0x00000010001b9245 */ /* 0x020fc80000201000 */
[-C--:B------:R-:W-:Y:S02]  /*06e0*/  ISETP.GE.U32.AND P1, PT, R22, R23.reuse, PT ;  /* 0x000000171600720c */ /* 0x080fe40003f26070 */
[----:B------:R-:W-:-:S11]  /*06f0*/  ISETP.GE.U32.AND P6, PT, R2, R23, PT ;  /* 0x000000170200720c */ /* 0x000fd60003fc6070 */
[----:B------:R-:W0:Y:S02]  /*0700*/  @!P1 LDC R15, c[0x0][0x388] ;  /* 0x0000e200ff0f9b82 */ /* 0x000e240000000800 */
[----:B------:R-:W-:Y:S01]  /*0710*/  @!P6 HADD2.F32 R16, -RZ, R3.H0_H0 ;  /* 0x20000003ff10e230 */ /* 0x000fe20000004100 */
[----:B------:R-:W-:Y:S02]  /*0720*/  MOV R3, RZ ;  /* 0x000000ff00037202 */ /* 0x000fe40000000f00 */
[----:B----4-:R-:W-:Y:S01]  /*0730*/  @!P0 I2FP.F32.U32 R3, R17 ;  /* 0x0000001100038245 */ /* 0x010fe20000201000 */
[----:B------:R-:W-:Y:S02]  /*0740*/  @!P1 HADD2.F32 R17, -RZ, R4.H0_H0 ;  /* 0x20000004ff119230 */ /* 0x000fe40000004100 */
[----:B------:R-:W-:Y:S01]  /*0750*/  @!P6 FMUL.FTZ R7, R16, R7 ;  /* 0x000000071007e220 */ /* 0x000fe20000410000 */
[----:B------:R-:W-:Y:S02]  /*0760*/  IMAD.MOV.U32 R4, RZ, RZ, RZ ;  /* 0x000000ffff047224 */ /* 0x000fe400078e00ff */
[----:B------:R-:W-:-:S02]  /*0770*/  HFMA2 R16, -RZ, RZ, 0, 0 ;  /* 0x00000000ff107431 */ /* 0x000fc400000001ff */
[----:B------:R-:W-:Y:S01]  /*0780*/  @!P1 FMUL.FTZ R24, R17, R24 ;  /* 0x0000001811189220 */ /* 0x000fe20000410000 */
[----:B------:R-:W-:Y:S02]  /*0790*/  @!P5 I2FP.F32.U32 R13, R30 ;  /* 0x0000001e000dd245 */ /* 0x000fe40000201000 */
[----:B------:R-:W1:Y:S01]  /*07a0*/  @!P6 LDC R30, c[0x0][0x388] ;  /* 0x0000e200ff1eeb82 */ /* 0x000e620000000800 */
[----:B------:R-:W-:Y:S02]  /*07b0*/  @!P4 I2FP.F32.U32 R16, R34 ;  /* 0x000000220010c245 */ /* 0x000fe40000201000 */
[----:B------:R-:W-:Y:S01]  /*07c0*/  ISETP.GE.U32.AND P4, PT, R32, R23, PT ;  /* 0x000000172000720c */ /* 0x000fe20003f86070 */
[----:B0-----:R-:W-:-:S04]  /*07d0*/  @!P1 FMUL.FTZ R15, R24, R15 ;  /* 0x0000000f180f9220 */ /* 0x001fc80000410000 */
[----:B------:R-:W0:Y:S01]  /*07e0*/  @!P6 LDC.64 R32, c[0x0][0x398] ;  /* 0x0000e600ff20eb82 */ /* 0x000e220000000a00 */
[----:B------:R-:W-:Y:S02]  /*07f0*/  IADD3 R24, PT, PT, R2, 0x200, RZ ;  /* 0x0000020002187810 */ /* 0x000fe40007ffe0ff */
[----:B------:R-:W-:-:S05]  /*0800*/  @!P1 F2FP.F16.F32.PACK_AB R8, RZ, R15 ;  /* 0x0000000fff08923e */ /* 0x000fca00000000ff */
[----:B------:R-:W3:Y:S01]  /*0810*/  @!P4 LDC R15, c[0x0][0x388] ;  /* 0x0000e200ff0fcb82 */ /* 0x000ee20000000800 */
[----:B--2---:R-:W-:Y:S01]  /*0820*/  @!P3 I2FP.F32.U32 R4, R14 ;  /* 0x0000000e0004b245 */ /* 0x004fe20000201000 */
[----:B------:R-:W-:-:S05]  /*0830*/  VIADD R14, R2, 0x180 ;  /* 0x00000180020e7836 */ /* 0x000fca0000000000 */
[-C--:B------:R-:W-:Y:S01]  /*0840*/  ISETP.GE.U32.AND P0, PT, R14, R23.reuse, PT ;  /* 0x000000170e00720c */ /* 0x080fe20003f06070 */
[----:B------:R-:W-:Y:S01]  /*0850*/  IMAD.MOV.U32 R14, RZ, RZ, RZ ;  /* 0x000000ffff0e7224 */ /* 0x000fe200078e00ff */
[----:B------:R-:W-:Y:S01]  /*0860*/  ISETP.GE.U32.AND P3, PT, R24, R23, PT ;  /* 0x000000171800720c */ /* 0x000fe20003f66070 */
[----:B------:R-:W-:Y:S02]  /*0870*/  VIADD R24, R2, 0x300 ;  /* 0x0000030002187836 */ /* 0x000fe40000000000 */
[----:B-1----:R-:W-:Y:S01]  /*0880*/  @!P6 FMUL.FTZ R7, R7, R30 ;  /* 0x0000001e0707e220 */ /* 0x002fe20000410000 */
[----:B------:R-:W-:-:S07]  /*0890*/  @!P6 IMAD.IADD R17, R25, 0x1, R2 ;  /* 0x000000011911e824 */ /* 0x000fce00078e0202 */
[----:B------:R-:W-:Y:S01]  /*08a0*/  @!P0 HADD2.F32 R6, -RZ, R6.H0_H0 ;  /* 0x20000006ff068230 */ /* 0x000fe20000004100 */
[----:B------:R-:W-:Y:S01]  /*08b0*/  @!P6 F2FP.F16.F32.PACK_AB R9, RZ, R7 ;  /* 0x00000007ff09e23e */ /* 0x000fe200000000ff */
[----:B------:R-:W-:Y:S01]  /*08c0*/  @!P3 HADD2.F32 R26, -RZ, R26.H0_H0 ;  /* 0x2000001aff1ab230 */ /* 0x000fe20000004100 */
[----:B------:R-:W-:Y:S02]  /*08d0*/  @!P2 I2FP.F32.U32 R14, R12 ;  /* 0x0000000c000ea245 */ /* 0x000fe40000201000 */
[----:B------:R-:W-:-:S04]  /*08e0*/  IADD3 R12, PT, PT, R2, 0x280, RZ ;  /* 0x00000280020c7810 */ /* 0x000fc80007ffe0ff */
[-C--:B------:R-:W-:Y:S02]  /*08f0*/  ISETP.GE.U32.AND P5, PT, R12, R23.reuse, PT ;  /* 0x000000170c00720c */ /* 0x080fe40003fa6070 */
[----:B------:R-:W-:Y:S02]  /*0900*/  IADD3 R12, PT, PT, R2, 0x380, RZ ;  /* 0x00000380020c7810 */ /* 0x000fe40007ffe0ff */
[-C--:B------:R-:W-:Y:S02]  /*0910*/  ISETP.GE.U32.AND P2, PT, R24, R23.reuse, PT ;  /* 0x000000171800720c */ /* 0x080fe40003f46070 */
[----:B------:R-:W-:Y:S01]  /*0920*/  ISETP.GE.U32.AND P1, PT, R12, R23, PT ;  /* 0x000000170c00720c */ /* 0x000fe20003f26070 */
[----:B------:R-:W-:Y:S02]  /*0930*/  @!P4 HADD2.F32 R24, -RZ, R5.H0_H0 ;  /* 0x20000005ff18c230 */ /* 0x000fe40000004100 */
[----:B------:R-:W-:Y:S01]  /*0940*/  @!P0 FMUL.FTZ R3, R6, R3 ;  /* 0x0000000306038220 */ /* 0x000fe20000410000 */
[----:B0-----:R-:W-:Y:S01]  /*0950*/  @!P6 IMAD.WIDE.U32 R32, R17, 0x2, R32 ;  /* 0x000000021120e825 */ /* 0x001fe200078e0020 */
[----:B------:R-:W0:Y:S03]  /*0960*/  @!P0 LDC R12, c[0x0][0x388] ;  /* 0x0000e200ff0c8b82 */ /* 0x000e260000000800 */
[----:B------:R-:W-:Y:S01]  /*0970*/  @!P3 FMUL.FTZ R13, R26, R13 ;  /* 0x0000000d1a0db220 */ /* 0x000fe20000410000 */
[----:B------:R-:W-:Y:S01]  /*0980*/  @!P4 FMUL.FTZ R24, R24, R27 ;  /* 0x0000001b1818c220 */ /* 0x000fe20000410000 */
[----:B------:R-:W-:-:S03]  /*0990*/  PRMT R26, R9, 0x7610, R26 ;  /* 0x00007610091a7816 */ /* 0x000fc6000000001a */
[----:B------:R-:W1:Y:S08]  /*09a0*/  @!P3 LDC R6, c[0x0][0x388] ;  /* 0x0000e200ff06bb82 */ /* 0x000e700000000800 */
[----:B------:R-:W2:Y:S08]  /*09b0*/  @!P5 LDC R7, c[0x0][0x388] ;  /* 0x0000e200ff07db82 */ /* 0x000eb00000000800 */
[----:B------:R-:W4:Y:S08]  /*09c0*/  @!P2 LDC R5, c[0x0][0x388] ;  /* 0x0000e200ff05ab82 */ /* 0x000f300000000800 */
[----:B------:R-:W5:Y:S01]  /*09d0*/  @!P1 LDC R17, c[0x0][0x388] ;  /* 0x0000e200ff119b82 */ /* 0x000f620000000800 */
[----:B---3--:R-:W-:Y:S01]  /*09e0*/  @!P4 FMUL.FTZ R15, R24, R15 ;  /* 0x0000000f180fc220 */ /* 0x008fe20000410000 */
[----:B------:R3:W-:Y:S01]  /*09f0*/  @!P6 STG.E.U16 desc[UR4][R32.64], R26 ;  /* 0x0000001a2000e986 */ /* 0x0007e2000c101504 */
[----:B------:R-:W-:Y:S01]  /*0a00*/  @!P6 MOV R2, R22 ;  /* 0x000000160002e202 */ /* 0x000fe20000000f00 */
[----:B------:R-:W-:-:S02]  /*0a10*/  @!P5 HADD2.F32 R9, -RZ, R28.H0_H0 ;  /* 0x2000001cff09d230 */ /* 0x000fc40000004100 */
[----:B------:R-:W-:Y:S01]  /*0a20*/  @!P4 F2FP.F16.F32.PACK_AB R10, RZ, R15 ;  /* 0x0000000fff0ac23e */ /* 0x000fe200000000ff */
[----:B------:R-:W-:Y:S01]  /*0a30*/  @!P2 HADD2.F32 R29, -RZ, R29.H0_H0 ;  /* 0x2000001dff1da230 */ /* 0x000fe20000004100 */
[----:B------:R-:W-:Y:S01]  /*0a40*/  ISETP.GE.U32.AND P4, PT, R2, R23, PT ;  /* 0x000000170200720c */ /* 0x000fe20003f86070 */
[----:B------:R-:W-:Y:S02]  /*0a50*/  @!P1 HADD2.F32 R27, -RZ, R0.H0_H0 ;  /* 0x20000000ff1b9230 */ /* 0x000fe40000004100 */
[----:B------:R-:W-:Y:S01]  /*0a60*/  @!P5 FMUL.FTZ R16, R9, R16 ;  /* 0x000000100910d220 */ /* 0x000fe20000410000 */
[----:B------:R-:W-:Y:S02]  /*0a70*/  @!P2 FMUL.FTZ R4, R29, R4 ;  /* 0x000000041d04a220 */ /* 0x000fe40000410000 */
[----:B------:R-:W-:Y:S01]  /*0a80*/  @!P1 FMUL.FTZ R14, R27, R14 ;  /* 0x0000000e1b0e9220 */ /* 0x000fe20000410000 */
[----:B0-----:R-:W-:Y:S01]  /*0a90*/  @!P0 FMUL.FTZ R3, R3, R12 ;  /* 0x0000000c03038220 */ /* 0x001fe20000410000 */
[----:B-1----:R-:W-:Y:S01]  /*0aa0*/  @!P3 FMUL.FTZ R6, R13, R6 ;  /* 0x000000060d06b220 */ /* 0x002fe20000410000 */
[----:B--2---:R-:W-:Y:S01]  /*0ab0*/  @!P5 FMUL.FTZ R7, R16, R7 ;  /* 0x000000071007d220 */ /* 0x004fe20000410000 */
[----:B----4-:R-:W-:Y:S01]  /*0ac0*/  @!P2 FMUL.FTZ R4, R4, R5 ;  /* 0x000000050404a220 */ /* 0x010fe20000410000 */
[----:B-----5:R-:W-:Y:S01]  /*0ad0*/  @!P1 FMUL.FTZ R14, R14, R17 ;  /* 0x000000110e0e9220 */ /* 0x020fe20000410000 */
[----:B------:R-:W-:-:S02]  /*0ae0*/  @!P0 F2FP.F16.F32.PACK_AB R11, RZ, R3 ;  /* 0x00000003ff0b823e */ /* 0x000fc400000000ff */
[----:B------:R-:W-:Y:S02]  /*0af0*/  @!P3 F2FP.F16.F32.PACK_AB R18, RZ, R6 ;  /* 0x00000006ff12b23e */ /* 0x000fe400000000ff */
[----:B------:R-:W-:Y:S02]  /*0b00*/  @!P5 F2FP.F16.F32.PACK_AB R19, RZ, R7 ;  /* 0x00000007ff13d23e */ /* 0x000fe400000000ff */
[----:B------:R-:W-:Y:S02]  /*0b10*/  @!P2 F2FP.F16.F32.PACK_AB R20, RZ, R4 ;  /* 0x00000004ff14a23e */ /* 0x000fe400000000ff */
[----:B------:R-:W-:Y:S01]  /*0b20*/  @!P1 F2FP.F16.F32.PACK_AB R21, RZ, R14 ;  /* 0x0000000eff15923e */ /* 0x000fe200000000ff */
[----:B---3--:R-:W-:Y:S06]  /*0b30*/  @P4 BRA `(.L_x_9190) ;  /* 0x0000000000304947 */ /* 0x008fec0003800000 */
[----:B------:R-:W0:Y:S01]  /*0b40*/  LDC.64 R4, c[0x0][0x398] ;  /* 0x0000e600ff047b82 */ /* 0x000e220000000a00 */
[----:B------:R-:W-:Y:S01]  /*0b50*/  IMAD.IADD R3, R25, 0x1, R2 ;  /* 0x0000000119037824 */ /* 0x000fe200078e0202 */
[----:B------:R-:W-:-:S04]  /*0b60*/  IADD3 R2, PT, PT, R2, 0x80, RZ ;  /* 0x0000008002027810 */ /* 0x000fc80007ffe0ff */
[----:B------:R-:W-:Y:S01]  /*0b70*/  ISETP.GE.U32.AND P0, PT, R2, R23, PT ;  /* 0x000000170200720c */ /* 0x000fe20003f06070 */
[----:B0-----:R-:W-:-:S05]  /*0b80*/  IMAD.WIDE.U32 R4, R3, 0x2, R4 ;  /* 0x0000000203047825 */ /* 0x001fca00078e0004 */
[----:B------:R0:W-:Y:S07]  /*0b90*/  STG.E.U16 desc[UR4][R4.64], R8 ;  /* 0x0000000804007986 */ /* 0x0001ee000c101504 */
[----:B------:R-:W-:Y:S05]  /*0ba0*/  @P0 BRA `(.L_x_9191) ;  /* 0x0000000000300947 */ /* 0x000fea0003800000 */
[----:B0-----:R-:W0:Y:S01]  /*0bb0*/  LDC.64 R4, c[0x0][0x398] ;  /* 0x0000e600ff047b82 */ /* 0x001e220000000a00 */
[----:B------:R-:W-:Y:S01]  /*0bc0*/  IMAD.IADD R3, R25, 0x1, R2 ;  /* 0x0000000119037824 */ /* 0x000fe200078e0202 */
[----:B------:R-:W-:-:S03]  /*0bd0*/  IADD3 R2, PT, PT, R2, 0x80, RZ ;  /* 0x0000008002027810 */ /* 0x000fc60007ffe0ff */
[----:B0-----:R-:W-:-:S05]  /*0be0*/  IMAD.WIDE.U32 R4, R3, 0x2, R4 ;  /* 0x0000000203047825 */ /* 0x001fca00078e0004 */
[----:B------:R0:W-:Y:S02]  /*0bf0*/  STG.E.U16 desc[UR4][R4.64], R10 ;  /* 0x0000000a04007986 */ /* 0x0001e4000c101504 */
.L_x_9190:
[----:B------:R-:W-:-:S13]  /*0c00*/  ISETP.GE.U32.AND P0, PT, R2, R23, PT ;  /* 0x000000170200720c */ /* 0x000fda0003f06070 */
[----:B------:R-:W-:Y:S05]  /*0c10*/  @P0 BRA `(.L_x_9192) ;  /* 0x0000000000300947 */ /* 0x000fea0003800000 */
[----:B0-----:R-:W0:Y:S01]  /*0c20*/  LDC.64 R4, c[0x0][0x398] ;  /* 0x0000e600ff047b82 */ /* 0x001e220000000a00 */
[----:B------:R-:W-:Y:S01]  /*0c30*/  IMAD.IADD R3, R25, 0x1, R2 ;  /* 0x0000000119037824 */ /* 0x000fe200078e0202 */
[----:B------:R-:W-:-:S03]  /*0c40*/  IADD3 R2, PT, PT, R2, 0x80, RZ ;  /* 0x0000008002027810 */ /* 0x000fc60007ffe0ff */
[----:B0-----:R-:W-:-:S05]  /*0c50*/  IMAD.WIDE.U32 R4, R3, 0x2, R4 ;  /* 0x0000000203047825 */ /* 0x001fca00078e0004 */
[----:B------:R1:W-:Y:S02]  /*0c60*/  STG.E.U16 desc[UR4][R4.64], R11 ;  /* 0x0000000b04007986 */ /* 0x0003e4000c101504 */
.L_x_9191:
[----:B------:R-:W-:-:S13]  /*0c70*/  ISETP.GE.U32.AND P0, PT, R2, R23, PT ;  /* 0x000000170200720c */ /* 0x000fda0003f06070 */
[----:B------:R-:W-:Y:S05]  /*0c80*/  @P0 BRA `(.L_x_9193) ;  /* 0x0000000000340947 */ /* 0x000fea0003800000 */
[----:B01----:R-:W0:Y:S01]  /*0c90*/  LDC.64 R4, c[0x0][0x398] ;  /* 0x0000e600ff047b82 */ /* 0x003e220000000a00 */
[----:B------:R-:W-:Y:S01]  /*0ca0*/  IMAD.IADD R3, R25, 0x1, R2 ;  /* 0x0000000119037824 */ /* 0x000fe200078e0202 */
[----:B------:R-:W-:-:S03]  /*0cb0*/  IADD3 R2, PT, PT, R2, 0x80, RZ ;  /* 0x0000008002027810 */ /* 0x000fc60007ffe0ff */
[----:B0-----:R-:W-:-:S05]  /*0cc0*/  IMAD.WIDE.U32 R4, R3, 0x2, R4 ;  /* 0x0000000203047825 */ /* 0x001fca00078e0004 */
[----:B------:R1:W-:Y:S02]  /*0cd0*/  STG.E.U16 desc[UR4][R4.64], R18 ;  /* 0x0000001204007986 */ /* 0x0003e4000c101504 */
.L_x_9192:
[----:B------:R-:W-:-:S13]  /*0ce0*/  ISETP.GE.U32.AND P0, PT, R2, R23, PT ;  /* 0x000000170200720c */ /* 0x000fda0003f06070 */
[----:B------:R-:W-:Y:S05]  /*0cf0*/  @P0 BREAK.RELIABLE B1 ;  /* 0x0000000000010942 */ /* 0x000fea0003800100 */
[----:B------:R-:W-:Y:S05]  /*0d00*/  @P0 BRA `(.L_x_9194) ;  /* 0x0000000000300947 */ /* 0x000fea0003800000 */
[----:B01----:R-:W0:Y:S01]  /*0d10*/  LDC.64 R4, c[0x0][0x398] ;  /* 0x0000e600ff047b82 */ /* 0x003e220000000a00 */
[----:B------:R-:W-:Y:S01]  /*0d20*/  IMAD.IADD R3, R25, 0x1, R2 ;  /* 0x0000000119037824 */ /* 0x000fe200078e0202 */
[----:B------:R-:W-:-:S03]  /*0d30*/  IADD3 R2, PT, PT, R2, 0x80, RZ ;  /* 0x0000008002027810 */ /* 0x000fc60007ffe0ff */
[----:B0-----:R-:W-:-:S05]  /*0d40*/  IMAD.WIDE.U32 R4, R3, 0x2, R4 ;  /* 0x0000000203047825 */ /* 0x001fca00078e0004 */
[----:B------:R2:W-:Y:S02]  /*0d50*/  STG.E.U16 desc[UR4][R4.64], R19 ;  /* 0x0000001304007986 */ /* 0x0005e4000c101504 */
.L_x_9193:
[----:B------:R-:W-:Y:S05]  /*0d60*/  BSYNC.RELIABLE B1 ;  /* 0x0000000000017941 */ /* 0x000fea0003800100 */
.L_x_9189:
[----:B------:R-:W-:-:S13]  /*0d70*/  ISETP.GE.U32.AND P0, PT, R2, R23, PT ;  /* 0x000000170200720c */ /* 0x000fda0003f06070 */
[----:B012---:R-:W0:Y:S01]  /*0d80*/  @!P0 LDC.64 R4, c[0x0][0x398] ;  /* 0x0000e600ff048b82 */ /* 0x007e220000000a00 */
[----:B------:R-:W-:Y:S01]  /*0d90*/  @!P0 IMAD.IADD R3, R25, 0x1, R2 ;  /* 0x0000000119038824 */ /* 0x000fe200078e0202 */
[----:B------:R-:W-:-:S03]  /*0da0*/  @!P0 IADD3 R2, PT, PT, R2, 0x80, RZ ;  /* 0x0000008002028810 */ /* 0x000fc60007ffe0ff */
[----:B0-----:R-:W-:-:S05]  /*0db0*/  @!P0 IMAD.WIDE.U32 R4, R3, 0x2, R4 ;  /* 0x0000000203048825 */ /* 0x001fca00078e0004 */
[----:B------:R2:W-:Y:S02]  /*0dc0*/  @!P0 STG.E.U16 desc[UR4][R4.64], R20 ;  /* 0x0000001404008986 */ /* 0x0005e4000c101504 */
.L_x_9194:
[----:B------:R-:W-:Y:S05]  /*0dd0*/  BSYNC.RECONVERGENT B0 ;  /* 0x0000000000007941 */ /* 0x000fea0003800200 */
.L_x_9188:
        /* <DEDUP_REMOVED lines=8> */
.L_x_9187:
[----:B------:R-:W0:Y:S01]  /*0e60*/  S2R R0, SR_TID.X ;  /* 0x0000000000007919 */ /* 0x000e220000002100 */
[----:B------:R-:W1:Y:S01]  /*0e70*/  LDC.64 R2, c[0x0][0x3a0] ;  /* 0x0000e800ff027b82 */ /* 0x000e620000000a00 */
[----:B------:R-:W2:Y:S02]  /*0e80*/  LDCU.64 UR6, c[0x0][0x3a8] ;  /* 0x00007500ff0677ac */ /* 0x000ea40008000a00 */
[C---:B--2---:R-:W-:Y:S01]  /*0e90*/  IADD3 R10, P0, PT, R25.reuse, UR6, RZ ;  /* 0x00000006190a7c10 */ /* 0x044fe2000ff1e0ff */
[----:B------:R-:W2:Y:S03]  /*0ea0*/  LDCU UR6, c[0x0][0x388] ;  /* 0x00007100ff0677ac */ /* 0x000ea60008000800 */
[----:B------:R-:W-:Y:S01]  /*0eb0*/  IADD3.X R11, PT, PT, RZ, UR7, RZ, P0, !PT ;  /* 0x00000007ff0b7c10 */ /* 0x000fe200087fe4ff */
[----:B-1----:R-:W-:-:S04]  /*0ec0*/  IMAD.WIDE.U32 R2, R25, 0x2, R2 ;  /* 0x0000000219027825 */ /* 0x002fc800078e0002 */
[C---:B0-----:R-:W-:Y:S02]  /*0ed0*/  IMAD.WIDE.U32 R8, R0.reuse, 0x4, R2 ;  /* 0x0000000400087825 */ /* 0x041fe400078e0002 */
[----:B------:R-:W0:Y:S02]  /*0ee0*/  LDC.64 R2, c[0x0][0x398] ;  /* 0x0000e600ff027b82 */ /* 0x000e240000000a00 */
[----:B------:R-:W-:Y:S01]  /*0ef0*/  IMAD.WIDE.U32 R10, R0, 0x2, R10 ;  /* 0x00000002000a7825 */ /* 0x000fe200078e000a */
[----:B------:R-:W3:Y:S04]  /*0f00*/  LDG.E R12, desc[UR4][R8.64] ;  /* 0x00000004080c7981 */ /* 0x000ee8000c1e1900 */
[----:B------:R-:W4:Y:S04]  /*0f10*/  LDG.E.U16 R14, desc[UR4][R10.64] ;  /* 0x000000040a0e7981 */ /* 0x000f28000c1e1500 */
[----:B------:R-:W5:Y:S04]  /*0f20*/  LDG.E R13, desc[UR4][R8.64+0x200] ;  /* 0x00020004080d7981 */ /* 0x000f68000c1e1900 */
[----:B------:R-:W2:Y:S04]  /*0f30*/  LDG.E.U16 R19, desc[UR4][R10.64+0x100] ;  /* 0x000100040a137981 */ /* 0x000ea8000c1e1500 */
[----:B------:R-:W2:Y:S04]  /*0f40*/  LDG.E R4, desc[UR4][R8.64+0x400] ;  /* 0x0004000408047981 */ /* 0x000ea8000c1e1900 */
[----:B------:R2:W2:Y:S04]  /*0f50*/  LDG.E R7, desc[UR4][R8.64+0x600] ;  /* 0x0006000408077981 */ /* 0x0004a8000c1e1900 */
[----:B------:R-:W2:Y:S04]  /*0f60*/  LDG.E.U16 R6, desc[UR4][R10.64+0x200] ;  /* 0x000200040a067981 */ /* 0x000ea8000c1e1500 */
[----:B------:R1:W2:Y:S01]  /*0f70*/  LDG.E.U16 R5, desc[UR4][R10.64+0x300] ;  /* 0x000300040a057981 */ /* 0x0002a2000c1e1500 */
[----:B0-----:R-:W-:-:S04]  /*0f80*/  IMAD.WIDE.U32 R2, R25, 0x2, R2 ;  /* 0x0000000219027825 */ /* 0x001fc800078e0002 */
[----:B------:R-:W-:-:S04]  /*0f90*/  IMAD.WIDE.U32 R2, R0, 0x4, R2 ;  /* 0x0000000400027825 */ /* 0x000fc800078e0002 */
[--C-:B---3--:R-:W-:Y:S02]  /*0fa0*/  HADD2.F32 R15, -RZ, R12.reuse.H0_H0 ;  /* 0x2000000cff0f7230 */ /* 0x108fe40000004100 */
[----:B------:R-:W-:Y:S01]  /*0fb0*/  HADD2.F32 R16, -RZ, R12.H1_H1 ;  /* 0x3000000cff107230 */ /* 0x000fe20000004100 */
[----:B----4-:R-:W-:Y:S01]  /*0fc0*/  PRMT R12, R14, 0x7770, RZ ;  /* 0x000077700e0c7816 */ /* 0x010fe200000000ff */
[----:B-----5:R-:W-:-:S03]  /*0fd0*/  HADD2.F32 R17, -RZ, R13.H0_H0 ;  /* 0x2000000dff117230 */ /* 0x020fc60000004100 */
[----:B------:R-:W-:Y:S01]  /*0fe0*/  I2FP.F32.U32 R12, R12 ;  /* 0x0000000c000c7245 */ /* 0x000fe20000201000 */
[----:B------:R-:W-:Y:S01]  /*0ff0*/  HADD2.F32 R18, -RZ, R13.H1_H1 ;  /* 0x3000000dff127230 */ /* 0x000fe20000004100 */
[----:B------:R-:W-:Y:S02]  /*1000*/  PRMT R13, R14, 0x7771, RZ ;  /* 0x000077710e0d7816 */ /* 0x000fe400000000ff */
[C---:B--2---:R-:W-:Y:S02]  /*1010*/  PRMT R8, R19.reuse, 0x7771, RZ ;  /* 0x0000777113087816 */ /* 0x044fe400000000ff */
[----:B------:R-:W-:Y:S02]  /*1020*/  PRMT R14, R19, 0x7770, RZ ;  /* 0x00007770130e7816 */ /* 0x000fe400000000ff */
[----:B-1----:R-:W-:Y:S01]  /*1030*/  I2FP.F32.U32 R11, R8 ;  /* 0x00000008000b7245 */ /* 0x002fe20000201000 */
[----:B------:R-:W-:Y:S01]  /*1040*/  FMUL.FTZ R8, R12, R15 ;  /* 0x0000000f0c087220 */ /* 0x000fe20000410000 */
[----:B------:R-:W-:Y:S01]  /*1050*/  I2FP.F32.U32 R9, R13 ;  /* 0x0000000d00097245 */ /* 0x000fe20000201000 */
[--C-:B------:R-:W-:Y:S01]  /*1060*/  HADD2.F32 R13, -RZ, R4.reuse.H0_H0 ;  /* 0x20000004ff0d7230 */ /* 0x100fe20000004100 */
[----:B------:R-:W-:Y:S01]  /*1070*/  I2FP.F32.U32 R10, R14 ;  /* 0x0000000e000a7245 */ /* 0x000fe20000201000 */
[----:B------:R-:W-:-:S02]  /*1080*/  HADD2.F32 R15, -RZ, R4.H1_H1 ;  /* 0x30000004ff0f7230 */ /* 0x000fc40000004100 */
[--C-:B------:R-:W-:Y:S01]  /*1090*/  HADD2.F32 R12, -RZ, R7.reuse.H0_H0 ;  /* 0x20000007ff0c7230 */ /* 0x100fe20000004100 */
[C---:B------:R-:W-:Y:S01]  /*10a0*/  PRMT R4, R6.reuse, 0x7770, RZ ;  /* 0x0000777006047816 */ /* 0x040fe200000000ff */
[----:B------:R-:W-:Y:S01]  /*10b0*/  HADD2.F32 R14, -RZ, R7.H1_H1 ;  /* 0x30000007ff0e7230 */ /* 0x000fe20000004100 */
[----:B------:R-:W-:Y:S02]  /*10c0*/  PRMT R6, R6, 0x7771, RZ ;  /* 0x0000777106067816 */ /* 0x000fe400000000ff */
[C---:B------:R-:W-:Y:S02]  /*10d0*/  PRMT R7, R5.reuse, 0x7770, RZ ;  /* 0x0000777005077816 */ /* 0x040fe400000000ff */
[----:B------:R-:W-:Y:S02]  /*10e0*/  PRMT R5, R5, 0x7771, RZ ;  /* 0x0000777105057816 */ /* 0x000fe400000000ff */
[----:B------:R-:W-:Y:S02]  /*10f0*/  I2FP.F32.U32 R4, R4 ;  /* 0x0000000400047245 */ /* 0x000fe40000201000 */
[----:B------:R-:W-:-:S02]  /*1100*/  I2FP.F32.U32 R6, R6 ;  /* 0x0000000600067245 */ /* 0x000fc40000201000 */
[----:B------:R-:W-:Y:S02]  /*1110*/  I2FP.F32.U32 R7, R7 ;  /* 0x0000000700077245 */ /* 0x000fe40000201000 */
[----:B------:R-:W-:Y:S01]  /*1120*/  I2FP.F32.U32 R5, R5 ;  /* 0x0000000500057245 */ /* 0x000fe20000201000 */
[----:B------:R-:W-:Y:S01]  /*1130*/  FMUL.FTZ R9, R9, R16 ;  /* 0x0000001009097220 */ /* 0x000fe20000410000 */
        /* <DEDUP_REMOVED lines=14> */
[----:B------:R-:W-:-:S02]  /*1220*/  F2FP.F16.F32.PACK_AB R9, R9, R8 ;  /* 0x000000080909723e */ /* 0x000fc400000000ff */
[----:B------:R-:W-:Y:S02]  /*1230*/  F2FP.F16.F32.PACK_AB R11, R11, R10 ;  /* 0x0000000a0b0b723e */ /* 0x000fe400000000ff */
[----:B------:R-:W-:Y:S02]  /*1240*/  F2FP.F16.F32.PACK_AB R5, R5, R4 ;  /* 0x000000040505723e */ /* 0x000fe400000000ff */
[----:B------:R-:W-:Y:S01]  /*1250*/  F2FP.F16.F32.PACK_AB R7, R14, R7 ;  /* 0x000000070e07723e */ /* 0x000fe200000000ff */
[----:B------:R-:W-:Y:S04]  /*1260*/  STG.E desc[UR4][R2.64], R9 ;  /* 0x0000000902007986 */ /* 0x000fe8000c101904 */
[----:B------:R-:W-:Y:S04]  /*1270*/  STG.E desc[UR4][R2.64+0x200], R11 ;  /* 0x0002000b02007986 */ /* 0x000fe8000c101904 */
[----:B------:R-:W-:Y:S04]  /*1280*/  STG.E desc[UR4][R2.64+0x400], R5 ;  /* 0x0004000502007986 */ /* 0x000fe8000c101904 */
[----:B------:R-:W-:Y:S01]  /*1290*/  STG.E desc[UR4][R2.64+0x600], R7 ;  /* 0x0006000702007986 */ /* 0x000fe2000c101904 */
[----:B------:R-:W-:Y:S05]  /*12a0*/  EXIT ;  /* 0x000000000000794d */ /* 0x000fea0003800000 */
.L_x_9195:
        /* <DEDUP_REMOVED lines=13> */
.L_x_14239:


//--------------------- .text._ZN2at6native29vectorized_elementwise_kernelILi4EZNS0_43_GLOBAL__N__7cc8d1ed_10_Dropout_cu_0e96ed3819masked_scale_kernelIhN3c104HalfEfEEvRNS_6TensorERKS6_S9_T1_EUlS5_hE_St5arrayIPcLm3EEEEviT0_SA_ --------------------------
	.section	.text._ZN2at6native29vectorized_elementwise_kernelILi4EZNS0_43_GLOBAL__N__7cc8d1ed_10_Dropout_cu_0e96ed3819masked_scale_kernelIhN3c104HalfEfEEvRNS_6TensorERKS6_S9_T1_EUlS5_hE_St5arrayIPcLm3EEEEviT0_SA_,"ax",@progbits
	.align	128
        .global         _ZN2at6native29vectorized_elementwise_kernelILi4EZNS0_43_GLOBAL__N__7cc8d1ed_10_Dropout_cu_0e96ed3819masked_scale_kernelIhN3c104HalfEfEEvRNS_6TensorERKS6_S9_T1_EUlS5_hE_St5arrayIPcLm3EEEEviT0_SA_
        .type           _ZN2at6native29vectorized_elementwise_kernelILi4EZNS0_43_GLOBAL__N__7cc8d1ed_10_Dropout_cu_0e96ed3819masked_scale_kernelIhN3c104HalfEfEEvRNS_6TensorERKS6_S9_T1_EUlS5_hE_St5arrayIPcLm3EEEEviT0_SA_,@function
        .size           _ZN2at6native29vectorized_elementwise_kernelILi4EZNS0_43_GLOBAL__N__7cc8d1ed_10_Dropout_cu_0e96ed3819masked_scale_kernelIhN3c104HalfEfEEvRNS_6TensorERKS6_S9_T1_EUlS5_hE_St5arrayIPcLm3EEEEviT0_SA_,(.L_x_14240 - _ZN2at6native29vectorized_elementwise_kernelILi4EZNS0_43_GLOBAL__N__7cc8d1ed_10_Dropout_cu_0e96ed3819masked_scale_kernelIhN3c104HalfEfEEvRNS_6TensorERKS6_S9_T1_EUlS5_hE_St5arrayIPcLm3EEEEviT0_SA_)
        .other          _ZN2at6native29vectorized_elementwise_kernelILi4EZNS0_43_GLOBAL__N__7cc8d1ed_10_Dropout_cu_0e96ed3819masked_scale_kernelIhN3c104HalfEfEEvRNS_6TensorERKS6_S9_T1_EUlS5_hE_St5arrayIPcLm3EEEEviT0_SA_,@"STO_CUDA_ENTRY STV_DEFAULT"
_ZN2at6native29vectorized_elementwise_kernelILi4EZNS0_43_GLOBAL__N__7cc8d1ed_10_Dropout_cu_0e96ed3819masked_scale_kernelIhN3c104HalfEfEEvRNS_6TensorERKS6_S9_T1_EUlS5_hE_St5arrayIPcLm3EEEEviT0_SA_:
.text._ZN2at6native29vectorized_elementwise_kernelILi4EZNS0_43_GLOBAL__N__7cc8d1ed_10_Dropout_cu_0e96ed3819masked_scale_kernelIhN3c104HalfEfEEvRNS_6TensorERKS6_S9_T1_EUlS5_hE_St5arrayIPcLm3EEEEviT0_SA_:
        /* <DEDUP_REMOVED lines=192> */
.L_x_9199:
[----:B------:R-:W-:-:S13]  /*0c00*/  ISETP.GE.U32.AND P0, PT, R2, R23, PT ;  /* 0x000000170200720c */ /* 0x000fda0003f06070 */
[----:B------:R-:W-:Y:S05]  /*0c10*/  @P0 BRA `(.L_x_9201) ;  /* 0x0000000000300947 */ /* 0x000fea0003800000 */
[----:B0-----:R-:W0:Y:S01]  /*0c20*/  LDC.64 R4, c[0x0][0x398] ;  /* 0x0000e600ff047b82 */ /* 0x001e220000000a00 */
[----:B------:R-:W-:Y:S01]  /*0c30*/  IMAD.IADD R3, R25, 0x1, R2 ;  /* 0x0000000119037824 */ /* 0x000fe200078e0202 */
[----:B------:R-:W-:-:S03]  /*0c40*/  IADD3 R2, PT, PT, R2, 0x80, RZ ;  /* 0x0000008002027810 */ /* 0x000fc60007ffe0ff */
[----:B0-----:R-:W-:-:S05]  /*0c50*/  IMAD.WIDE.U32 R4, R3, 0x2, R4 ;  /* 0x0000000203047825 */ /* 0x001fca00078e0004 */
[----:B------:R1:W-:Y:S02]  /*0c60*/  STG.E.U16 desc[UR4][R4.64], R11 ;  /* 0x0000000b04007986 */ /* 0x0003e4000c101504 */
.L_x_9200:
[----:B------:R-:W-:-:S13]  /*0c70*/  ISETP.GE.U32.AND P0, PT, R2, R23, PT ;  /* 0x000000170200720c */ /* 0x000fda0003f06070 */
[----:B------:R-:W-:Y:S05]  /*0c80*/  @P0 BRA `(.L_x_9202) ;  /* 0x0000000000340947 */ /* 0x000fea0003800000 */
[----:B01----:R-:W0:Y:S01]  /*0c90*/  LDC.64 R4, c[0x0][0x398] ;  /* 0x0000e600ff047b82 */ /* 0x003e220000000a00 */
[----:B------:R-:W-:Y:S01]  /*0ca0*/  IMAD.IADD R3, R25, 0x1, R2 ;  /* 0x0000000119037824 */ /* 0x000fe200078e0202 */
[----:B------:R-:W-:-:S03]  /*0cb0*/  IADD3 R2, PT, PT, R2, 0x80, RZ ;  /* 0x0000008002027810 */ /* 0x000fc60007ffe0ff */
[----:B0-----:R-:W-:-:S05]  /*0cc0*/  IMAD.WIDE.U32 R4, R3, 0x2, R4 ;  /* 0x0000000203047825 */ /* 0x001fca00078e0004 */
[----:B------:R1:W-:Y:S02]  /*0cd0*/  STG.E.U16 desc[UR4][R4.64], R18 ;  /* 0x0000001204007986 */ /* 0x0003e4000c101504 */
.L_x_9201:
        /* <DEDUP_REMOVED lines=8> */
.L_x_9202:
[----:B------:R-:W-:Y:S05]  /*0d60*/  BSYNC.RELIABLE B1 ;  /* 0x0000000000017941 */ /* 0x000fea0003800100 */
.L_x_9198:
[----:B------:R-:W-:-:S13]  /*0d70*/  ISETP.GE.U32.AND P0, PT, R2, R23, PT ;  /* 0x000000170200720c */ /* 0x000fda0003f06070 */
[----:B012---:R-:W0:Y:S01]  /*0d80*/  @!P0 LDC.64 R4, c[0x0][0x398] ;  /* 0x0000e600ff048b82 */ /* 0x007e220000000a00 */
[----:B------:R-:W-:Y:S01]  /*0d90*/  @!P0 IMAD.IADD R3, R25, 0x1, R2 ;  /* 0x0000000119038824 */ /* 0x000fe200078e0202 */
[----:B------:R-:W-:-:S03]  /*0da0*/  @!P0 IADD3 R2, PT, PT, R2, 0x80, RZ ;  /* 0x0000008002028810 */ /* 0x000fc60007ffe0ff */
[----:B0-----:R-:W-:-:S05]  /*0db0*/  @!P0 IMAD.WIDE.U32 R4, R3, 0x2, R4 ;  /* 0x0000000203048825 */ /* 0x001fca00078e0004 */
[----:B------:R2:W-:Y:S02]  /*0dc0*/  @!P0 STG.E.U16 desc[UR4][R4.64], R20 ;  /* 0x0000001404008986 */ /* 0x0005e4000c101504 */
.L_x_9203:
[----:B------:R-:W-:Y:S05]  /*0dd0*/  BSYNC.RECONVERGENT B0 ;  /* 0x0000000000007941 */ /* 0x000fea0003800200 */
.L_x_9197:
        /* <DEDUP_REMOVED lines=8> */
.L_x_9196:
[----:B------:R-:W0:Y:S01]  /*0e60*/  S2R R0, SR_TID.X ;  /* 0x0000000000007919 */ /* 0x000e220000002100 */
[----:B------:R-:W1:Y:S01]  /*0e70*/  LDC.64 R2, c[0x0][0x3a0] ;  /* 0x0000e800ff027b82 */ /* 0x000e620000000a00 */
[----:B------:R-:W2:Y:S02]  /*0e80*/  LDCU.64 UR6, c[0x0][0x3a8] ;  /* 0x00007500ff0677ac */ /* 0x000ea40008000a00 */
[C---:B--2---:R-:W-:Y:S01]  /*0e90*/  IADD3 R8, P0, PT, R25.reuse, UR6, RZ ;  /* 0x0000000619087c10 */ /* 0x044fe2000ff1e0ff */
[----:B------:R-:W2:Y:S03]  /*0ea0*/  LDCU UR6, c[0x0][0x388] ;  /* 0x00007100ff0677ac */ /* 0x000ea60008000800 */
[----:B------:R-:W-:Y:S01]  /*0eb0*/  IADD3.X R9, PT, PT, RZ, UR7, RZ, P0, !PT ;  /* 0x00000007ff097c10 */ /* 0x000fe200087fe4ff */
[----:B-1----:R-:W-:-:S04]  /*0ec0*/  IMAD.WIDE.U32 R2, R25, 0x2, R2 ;  /* 0x0000000219027825 */ /* 0x002fc800078e0002 */
[----:B0-----:R-:W-:-:S04]  /*0ed0*/  IMAD.WIDE.U32 R4, R0, 0x8, R2 ;  /* 0x0000000800047825 */ /* 0x001fc800078e0002 */
[----:B------:R-:W-:Y:S01]  /*0ee0*/  IMAD.WIDE.U32 R8, R0, 0x4, R8 ;  /* 0x0000000400087825 */ /* 0x000fe200078e0008 */
[----:B------:R-:W3:Y:S04]  /*0ef0*/  LDG.E.64 R2, desc[UR4][R4.64] ;  /* 0x0000000404027981 */ /* 0x000ee8000c1e1b00 */
[----:B------:R-:W4:Y:S04]  /*0f00*/  LDG.E R10, desc[UR4][R8.64] ;  /* 0x00000004080a7981 */ /* 0x000f28000c1e1900 */
[----:B------:R0:W5:Y:S04]  /*0f10*/  LDG.E.64 R6, desc[UR4][R4.64+0x400] ;  /* 0x0004000404067981 */ /* 0x000168000c1e1b00 */
[----:B------:R1:W2:Y:S01]  /*0f20*/  LDG.E R11, desc[UR4][R8.64+0x200] ;  /* 0x00020004080b7981 */ /* 0x0002a2000c1e1900 */
[----:B0-----:R-:W0:Y:S02]  /*0f30*/  LDC.64 R4, c[0x0][0x398] ;  /* 0x0000e600ff047b82 */ /* 0x001e240000000a00 */
[----:B0-----:R-:W-:-:S04]  /*0f40*/  IMAD.WIDE.U32 R4, R25, 0x2, R4 ;  /* 0x0000000219047825 */ /* 0x001fc800078e0004 */
[----:B------:R-:W-:-:S04]  /*0f50*/  IMAD.WIDE.U32 R4, R0, 0x8, R4 ;  /* 0x0000000800047825 */ /* 0x000fc800078e0004 */
[--C-:B---3--:R-:W-:Y:S02]  /*0f60*/  HADD2.F32 R15, -RZ, R2.reuse.H0_H0 ;  /* 0x20000002ff0f7230 */ /* 0x108fe40000004100 */
[----:B------:R-:W-:Y:S01]  /*0f70*/  HADD2.F32 R17, -RZ, R2.H1_H1 ;  /* 0x30000002ff117230 */ /* 0x000fe20000004100 */
[C---:B----4-:R-:W-:Y:S01]  /*0f80*/  PRMT R12, R10.reuse, 0x7770, RZ ;  /* 0x000077700a0c7816 */ /* 0x050fe200000000ff */
[----:B------:R-:W-:Y:S01]  /*0f90*/  HADD2.F32 R16, -RZ, R3.H0_H0 ;  /* 0x20000003ff107230 */ /* 0x000fe20000004100 */
[C---:B------:R-:W-:Y:S02]  /*0fa0*/  PRMT R2, R10.reuse, 0x7771, RZ ;  /* 0x000077710a027816 */ /* 0x040fe400000000ff */
[----:B------:R-:W-:Y:S02]  /*0fb0*/  PRMT R13, R10, 0x7772, RZ ;  /* 0x000077720a0d7816 */ /* 0x000fe400000000ff */
[----:B------:R-:W-:Y:S02]  /*0fc0*/  I2FP.F32.U32 R12, R12 ;  /* 0x0000000c000c7245 */ /* 0x000fe40000201000 */
[----:B------:R-:W-:-:S02]  /*0fd0*/  I2FP.F32.U32 R14, R2 ;  /* 0x00000002000e7245 */ /* 0x000fc40000201000 */
[----:B------:R-:W-:Y:S01]  /*0fe0*/  I2FP.F32.U32 R13, R13 ;  /* 0x0000000d000d7245 */ /* 0x000fe20000201000 */
[----:B------:R-:W-:Y:S01]  /*0ff0*/  FMUL.FTZ R2, R12, R15 ;  /* 0x0000000f0c027220 */ /* 0x000fe20000410000 */
[--C-:B-----5:R-:W-:Y:S02]  /*1000*/  HADD2.F32 R12, -RZ, R6.reuse.H0_H0 ;  /* 0x20000006ff0c7230 */ /* 0x120fe40000004100 */
[----:B-1----:R-:W-:Y:S01]  /*1010*/  FMUL.FTZ R8, R14, R17 ;  /* 0x000000110e087220 */ /* 0x002fe20000410000 */
[----:B------:R-:W-:Y:S02]  /*1020*/  HADD2.F32 R15, -RZ, R6.H1_H1 ;  /* 0x30000006ff0f7230 */ /* 0x000fe40000004100 */
[----:B------:R-:W-:Y:S01]  /*1030*/  FMUL.FTZ R9, R13, R16 ;  /* 0x000000100d097220 */ /* 0x000fe20000410000 */
[----:B------:R-:W-:Y:S01]  /*1040*/  HADD2.F32 R13, -RZ, R3.H1_H1 ;  /* 0x30000003ff0d7230 */ /* 0x000fe20000004100 */
[----:B------:R-:W-:Y:S01]  /*1050*/  PRMT R10, R10, 0x7773, RZ ;  /* 0x000077730a0a7816 */ /* 0x000fe200000000ff */
[--C-:B------:R-:W-:Y:S01]  /*1060*/  HADD2.F32 R14, -RZ, R7.reuse.H0_H0 ;  /* 0x20000007ff0e7230 */ /* 0x100fe20000004100 */
[C---:B--2---:R-:W-:Y:S01]  /*1070*/  PRMT R3, R11.reuse, 0x7770, RZ ;  /* 0x000077700b037816 */ /* 0x044fe200000000ff */
[----:B------:R-:W-:Y:S01]  /*1080*/  HADD2.F32 R16, -RZ, R7.H1_H1 ;  /* 0x30000007ff107230 */ /* 0x000fe20000004100 */
[C---:B------:R-:W-:Y:S01]  /*1090*/  PRMT R6, R11.reuse, 0x7771, RZ ;  /* 0x000077710b067816 */ /* 0x040fe200000000ff */
[----:B------:R-:W-:Y:S01]  /*10a0*/  FMUL.FTZ R2, R2, UR6 ;  /* 0x0000000602027c20 */ /* 0x000fe20008410000 */
[----:B------:R-:W-:Y:S01]  /*10b0*/  PRMT R7, R11, 0x7772, RZ ;  /* 0x000077720b077816 */ /* 0x000fe200000000ff */
[----:B------:R-:W-:Y:S01]  /*10c0*/  FMUL.FTZ R9, R9, UR6 ;  /* 0x0000000609097c20 */ /* 0x000fe20008410000 */
[----:B------:R-:W-:-:S02]  /*10d0*/  PRMT R11, R11, 0x7773, RZ ;  /* 0x000077730b0b7816 */ /* 0x000fc400000000ff */
[----:B------:R-:W-:Y:S02]  /*10e0*/  I2FP.F32.U32 R10, R10 ;  /* 0x0000000a000a7245 */ /* 0x000fe40000201000 */
[----:B------:R-:W-:Y:S02]  /*10f0*/  I2FP.F32.U32 R3, R3 ;  /* 0x0000000300037245 */ /* 0x000fe40000201000 */
[----:B------:R-:W-:Y:S01]  /*1100*/  I2FP.F32.U32 R6, R6 ;  /* 0x0000000600067245 */ /* 0x000fe20000201000 */
[----:B------:R-:W-:Y:S01]  /*1110*/  FMUL.FTZ R10, R10, R13 ;  /* 0x0000000d0a0a7220 */ /* 0x000fe20000410000 */
[----:B------:R-:W-:Y:S01]  /*1120*/  I2FP.F32.U32 R7, R7 ;  /* 0x0000000700077245 */ /* 0x000fe20000201000 */
[----:B------:R-:W-:Y:S01]  /*1130*/  FMUL.FTZ R12, R3, R12 ;  /* 0x0000000c030c7220 */ /* 0x000fe20000410000 */
[----:B------:R-:W-:Y:S01]  /*1140*/  I2FP.F32.U32 R11, R11 ;  /* 0x0000000b000b7245 */ /* 0x000fe20000201000 */
[----:B------:R-:W-:Y:S01]  /*1150*/  FMUL.FTZ R6, R6, R15 ;  /* 0x0000000f06067220 */ /* 0x000fe20000410000 */
[----:B------:R-:W-:Y:S01]  /*1160*/  FMUL.FTZ R3, R8, UR6 ;  /* 0x0000000608037c20 */ /* 0x000fe20008410000 */
[----:B------:R-:W-:Y:S01]  /*1170*/  FMUL.FTZ R14, R7, R14 ;  /* 0x0000000e070e7220 */ /* 0x000fe20000410000 */
[----:B------:R-:W-:Y:S01]  /*1180*/  FMUL.FTZ R10, R10, UR6 ;  /* 0x000000060a0a7c20 */ /* 0x000fe20008410000 */
[----:B------:R-:W-:Y:S01]  /*1190*/  FMUL.FTZ R11, R11, R16 ;  /* 0x000000100b0b7220 */ /* 0x000fe20000410000 */
        /* <DEDUP_REMOVED lines=8> */
[----:B------:R-:W-:Y:S04]  /*1220*/  STG.E.64 desc[UR4][R4.64], R2 ;  /* 0x0000000204007986 */ /* 0x000fe8000c101b04 */
[----:B------:R-:W-:Y:S01]  /*1230*/  STG.E.64 desc[UR4][R4.64+0x400], R10 ;  /* 0x0004000a04007986 */ /* 0x000fe2000c101b04 */
[----:B------:R-:W-:Y:S05]  /*1240*/  EXIT ;  /* 0x000000000000794d */ /* 0x000fea0003800000 */
.L_x_9204:
        /* <DEDUP_REMOVED lines=11> */
.L_x_14240:


//--------------------- .text._ZN2at6native29vectorized_elementwise_kernelILi8EZNS0_43_GLOBAL__N__7cc8d1ed_10_Dropout_cu_0e96ed3819masked_scale_kernelIhN3c104HalfEfEEvRNS_6TensorERKS6_S9_T1_EUlS5_hE_St5arrayIPcLm3EEEEviT0_SA_ --------------------------
	.section	.text._ZN2at6native29vectorized_elementwise_kernelILi8EZNS0_43_GLOBAL__N__7cc8d1ed_10_Dropout_cu_0e96ed3819masked_scale_kernelIhN3c104HalfEfEEvRNS_6TensorERKS6_S9_T1_EUlS5_hE_St5arrayIPcLm3EEEEviT0_SA_,"ax",@progbits
	.align	128
        .global         _ZN2at6native29vectorized_elementwise_kernelILi8EZNS0_43_GLOBAL__N__7cc8d1ed_10_Dropout_cu_0e96ed3819masked_scale_kernelIhN3c104HalfEfEEvRNS_6TensorERKS6_S9_T1_EUlS5_hE_St5arrayIPcLm3EEEEviT0_SA_
        .type           _ZN2at6native29vectorized_elementwise_kernelILi8EZNS0_43_GLOBAL__N__7cc8d1ed_10_Dropout_cu_0e96ed3819masked_scale_kernelIhN3c104HalfEfEEvRNS_6TensorERKS6_S9_T1_EUlS5_hE_St5arrayIPcLm3EEEEviT0_SA_,@function
        .size           _ZN2at6native29vectorized_elementwise_kernelILi8EZNS0_43_GLOBAL__N__7cc8d1ed_10_Dropout_cu_0e96ed3819masked_scale_kernelIhN3c104HalfEfEEvRNS_6TensorERKS6_S9_T1_EUlS5_hE_St5arrayIPcLm3EEEEviT0_SA_,(.L_x_14241 - _ZN2at6native29vectorized_elementwise_kernelILi8EZNS0_43_GLOBAL__N__7cc8d1ed_10_Dropout_cu_0e96ed3819masked_scale_kernelIhN3c104HalfEfEEvRNS_6TensorERKS6_S9_T1_EUlS5_hE_St5arrayIPcLm3EEEEviT0_SA_)
        .other          _ZN2at6native29vectorized_elementwise_kernelILi8EZNS0_43_GLOBAL__N__7cc8d1ed_10_Dropout_cu_0e96ed3819masked_scale_kernelIhN3c104HalfEfEEvRNS_6TensorERKS6_S9_T1_EUlS5_hE_St5arrayIPcLm3EEEEviT0_SA_,@"STO_CUDA_ENTRY STV_DEFAULT"
_ZN2at6native29vectorized_elementwise_kernelILi8EZNS0_43_GLOBAL__N__7cc8d1ed_10_Dropout_cu_0e96ed3819masked_scale_kernelIhN3c104HalfEfEEvRNS_6TensorERKS6_S9_T1_EUlS5_hE_St5arrayIPcLm3EEEEviT0_SA_:
.text._ZN2at6native29vectorized_elementwise_kernelILi8EZNS0_43_GLOBAL__N__7cc8d1ed_10_Dropout_cu_0e96ed3819masked_scale_kernelIhN3c104HalfEfEEvRNS_6TensorERKS6_S9_T1_EUlS5_hE_St5arrayIPcLm3EEEEviT0_SA_:
[----:B------:R-:W-:Y:S01]  /*0000*/  LDC R1, c[0x0][0x37c] ;  /* 0x0000df00ff017b82 */ /* 0x000fe20000000800 */
[----:B------:R-:W-:Y:S05]  /*0010*/  EXIT ;  /* 0x000000000000794d */ /* 0x000fea0003800000 */
.L_x_9205:
        /* <DEDUP_REMOVED lines=14> */
.L_x_14241:


//--------------------- .text._ZN2at6native18elementwise_kernelILi128ELi4EZNS0_15gpu_kernel_implIZNS0_43_GLOBAL__N__7cc8d1ed_10_Dropout_cu_0e96ed3819masked_scale_kernelIhffEEvRNS_6TensorERKS5_S8_T1_EUlfhE_EEvRNS_18TensorIteratorBaseERKT_EUliE_EEviS9_ --------------------------
	.section	.text._ZN2at6native18elementwise_kernelILi128ELi4EZNS0_15gpu_kernel_implIZNS0_43_GLOBAL__N__7cc8d1ed_10_Dropout_cu_0e96ed3819masked_scale_kernelIhffEEvRNS_6TensorERKS5_S8_T1_EUlfhE_EEvRNS_18TensorIteratorBaseERKT_EUliE_EEviS9_,"ax",@progbits
	.align	128
        .global         _ZN2at6native18elementwise_kernelILi128ELi4EZNS0_15gpu_kernel_implIZNS0_43_GLOBAL__N__7cc8d1ed_10_Dropout_cu_0e96ed3819masked_scale_kernelIhffEEvRNS_6TensorERKS5_S8_T1_EUlfhE_EEvRNS_18TensorIteratorBaseERKT_EUliE_EEviS9_
        .type           _ZN2at6native18elementwise_kernelILi128ELi4EZNS0_15gpu_kernel_implIZNS0_43_GLOBAL__N__7cc8d1ed_10_Dropout_cu_0e96ed3819masked_scale_kernelIhffEEvRNS_6TensorERKS5_S8_T1_EUlfhE_EEvRNS_18TensorIteratorBaseERKT_EUliE_EEviS9_,@function
        .size           _ZN2at6native18elementwise_kernelILi128ELi4EZNS0_15gpu_kernel_implIZNS0_43_GLOBAL__N__7cc8d1ed_10_Dropout_cu_0e96ed3819masked_scale_kernelIhffEEvRNS_6TensorERKS5_S8_T1_EUlfhE_EEvRNS_18TensorIteratorBaseERKT_EUliE_EEviS9_,(.L_x_14242 - _ZN2at6native18elementwise_kernelILi128ELi4EZNS0_15gpu_kernel_implIZNS0_43_GLOBAL__N__7cc8d1ed_10_Dropout_cu_0e96ed3819masked_scale_kernelIhffEEvRNS_6TensorERKS5_S8_T1_EUlfhE_EEvRNS_18TensorIteratorBaseERKT_EUliE_EEviS9_)
        .other          _ZN2at6native18elementwise_kernelILi128ELi4EZNS0_15gpu_kernel_implIZNS0_43_GLOBAL__N__7cc8d1ed_10_Dropout_cu_0e96ed3819masked_scale_kernelIhffEEvRNS_6TensorERKS5_S8_T1_EUlfhE_EEvRNS_18TensorIteratorBaseERKT_EUliE_EEviS9_,@"STO_CUDA_ENTRY STV_DEFAULT"
_ZN2at6native18elementwise_kernelILi128ELi4EZNS0_15gpu_kernel_implIZNS0_43_GLOBAL__N__7cc8d1ed_10_Dropout_cu_0e96ed3819masked_scale_kernelIhffEEvRNS_6TensorERKS5_S8_T1_EUlfhE_EEvRNS_18TensorIteratorBaseERKT_EUliE_EEviS9_:
.text._ZN2at6native18elementwise_kernelILi128ELi4EZNS0_15gpu_kernel_implIZNS0_43_GLOBAL__N__7cc8d1ed_10_Dropout_cu_0e96ed3819masked_scale_kernelIhffEEvRNS_6TensorERKS5_S8_T1_EUlfhE_EEvRNS_18TensorIteratorBaseERKT_EUliE_EEviS9_:
        /* <DEDUP_REMOVED lines=25> */
[----:B------:R-:W-:Y:S01]  /*0190*/  HFMA2 R16, -RZ, RZ, 0, 0 ;  /* 0x00000000ff107431 */ /* 0x000fe200000001ff */
[----:B------:R-:W1:Y:S01]  /*01a0*/  LDCU UR6, c[0x0][0x38c] ;  /* 0x00007180ff0677ac */ /* 0x000e620008000800 */
[----:B------:R-:W2:Y:S01]  /*01b0*/  LDCU.64 UR8, c[0x0][0x4b8] ;  /* 0x00009700ff0877ac */ /* 0x000ea20008000a00 */
[----:B------:R-:W-:Y:S02]  /*01c0*/  UISETP.NE.AND UP0, UPT, UR39, URZ, UPT ;  /* 0x000000ff2700728c */ /* 0x000fe4000bf05270 */
[----:B0-----:R-:W-:Y:S01]  /*01d0*/  IMAD.HI.U32 R2, R17, UR4, R16 ;  /* 0x0000000411027c27 */ /* 0x001fe2000f8e0010 */
[----:B------:R-:W0:Y:S04]  /*01e0*/  LDCU UR4, c[0x0][0x4c0] ;  /* 0x00009800ff0477ac */ /* 0x000e280008000800 */
[----:B------:R-:W-:-:S05]  /*01f0*/  SHF.R.U32.HI R3, RZ, UR5, R2 ;  /* 0x00000005ff037c19 */ /* 0x000fca0008011602 */
[----:B------:R-:W-:-:S04]  /*0200*/  IMAD.MOV R18, RZ, RZ, -R3 ;  /* 0x000000ffff127224 */ /* 0x000fc800078e0a03 */
        /* <DEDUP_REMOVED lines=339> */
.L_x_9208:
[----:B------:R-:W0:Y:S01]  /*1740*/  LDCU.64 UR6, c[0x0][0x5f0] ;  /* 0x0000be00ff0677ac */ /* 0x000e220008000a00 */
[----:B------:R-:W-:Y:S01]  /*1750*/  BSSY.RECONVERGENT B6, `(.L_x_9209) ;  /* 0x00000e5000067945 */ /* 0x000fe20003800200 */
        /* <DEDUP_REMOVED lines=14> */
[----:B--2---:R4:W0:Y:S01]  /*1840*/  I2F.S16 R19, R2 ;  /* 0x0000000200137306 */ /* 0x0048220000101400 */
[----:B------:R-:W-:Y:S05]  /*1850*/  BRA `(.L_x_9215) ;  /* 0x0000000c00507947 */ /* 0x000fea0003800000 */
.L_x_9213:
[----:B------:R-:W2:Y:S02]  /*1860*/  LDG.E.U8 R2, desc[UR36][R2.64] ;  /* 0x0000002402027981 */ /* 0x000ea4000c1e1100 */
[----:B--2---:R-:W-:Y:S01]  /*1870*/  I2FP.F32.U32 R19, R2 ;  /* 0x0000000200137245 */ /* 0x004fe20000201000 */
[----:B------:R-:W-:Y:S06]  /*1880*/  BRA `(.L_x_9215) ;  /* 0x0000000c00447947 */ /* 0x000fec0003800000 */
.L_x_9212:
[----:B------:R-:W-:-:S09]  /*1890*/  UISETP.NE.AND UP0, UPT, UR4, 0x2, UPT ;  /* 0x000000020400788c */ /* 0x000fd2000bf05270 */
[----:B------:R-:W-:Y:S05]  /*18a0*/  BRA.U !UP0, `(.L_x_9216) ;  /* 0x0000000108287547 */ /* 0x000fea000b800000 */
[----:B------:R-:W-:-:S09]  /*18b0*/  UISETP.NE.AND UP0, UPT, UR4, 0x3, UPT ;  /* 0x000000030400788c */ /* 0x000fd2000bf05270 */
[----:B------:R-:W-:Y:S05]  /*18c0*/  BRA.U !UP0, `(.L_x_9217) ;  /* 0x0000000108147547 */ /* 0x000fea000b800000 */
[----:B------:R-:W-:-:S09]  /*18d0*/  UISETP.NE.AND UP0, UPT, UR4, 0x4, UPT ;  /* 0x000000040400788c */ /* 0x000fd2000bf05270 */
[----:B------:R-:W-:Y:S05]  /*18e0*/  BRA.U UP0, `(.L_x_9214) ;  /* 0x0000000900b07547 */ /* 0x000fea000b800000 */
[----:B------:R-:W2:Y:S02]  /*18f0*/  LDG.E.64 R2, desc[UR36][R2.64] ;  /* 0x0000002402027981 */ /* 0x000ea4000c1e1b00 */
[----:B--2---:R2:W3:Y:S02]  /*1900*/  I2F.S64 R19, R2 ;  /* 0x0000000200137312 */ /* 0x0044e40000301400 */
[----:B--23--:R-:W-:Y:S05]  /*1910*/  BRA `(.L_x_9215) ;  /* 0x0000000c00207947 */ /* 0x00cfea0003800000 */
.L_x_9217:
[----:B------:R-:W2:Y:S02]  /*1920*/  LDG.E R2, desc[UR36][R2.64] ;  /* 0x0000002402027981 */ /* 0x000ea4000c1e1900 */
[----:B--2---:R-:W-:Y:S01]  /*1930*/  I2FP.F32.S32 R19, R2 ;  /* 0x0000000200137245 */ /* 0x004fe20000201400 */
[----:B------:R-:W-:Y:S06]  /*1940*/  BRA `(.L_x_9215) ;  /* 0x0000000c00147947 */ /* 0x000fec0003800000 */
.L_x_9216:
[----:B------:R-:W2:Y:S02]  /*1950*/  LDG.E.U16 R2, desc[UR36][R2.64] ;  /* 0x0000002402027981 */ /* 0x000ea4000c1e1500 */
[----:B--2---:R2:W3:Y:S01]  /*1960*/  I2F.S16 R19, R2 ;  /* 0x0000000200137306 */ /* 0x0044e20000101400 */
[----:B------:R-:W-:Y:S05]  /*1970*/  BRA `(.L_x_9215) ;  /* 0x0000000c00087947 */ /* 0x000fea0003800000 */
.L_x_9211:
[----:B------:R-:W-:-:S09]  /*1980*/  UISETP.GT.AND UP0, UPT, UR4, 0x6, UPT ;  /* 0x000000060400788c */ /* 0x000fd2000bf04270 */
[----:B------:R-:W-:Y:S05]  /*1990*/  BRA.U UP0, `(.L_x_9218) ;  /* 0x0000000100247547 */ /* 0x000fea000b800000 */
[----:B------:R-:W-:-:S09]  /*19a0*/  UISETP.NE.AND UP0, UPT, UR4, 0x5, UPT ;  /* 0x000000050400788c */ /* 0x000fd2000bf05270 */
[----:B------:R-:W-:Y:S05]  /*19b0*/  BRA.U !UP0, `(.L_x_9219) ;  /* 0x0000000108107547 */ /* 0x000fea000b800000 */
[----:B------:R-:W-:-:S09]  /*19c0*/  UISETP.NE.AND UP0, UPT, UR4, 0x6, UPT ;  /* 0x000000060400788c */ /* 0x000fd2000bf05270 */
[----:B------:R-:W-:Y:S05]  /*19d0*/  BRA.U UP0, `(.L_x_9214) ;  /* 0x0000000900747547 */ /* 0x000fea000b800000 */
[----:B------:R0:W5:Y:S01]  /*19e0*/  LDG.E R19, desc[UR36][R2.64] ;  /* 0x0000002402137981 */ /* 0x000162000c1e1900 */
[----:B------:R-:W-:Y:S05]  /*19f0*/  BRA `(.L_x_9215) ;  /* 0x0000000800e87947 */ /* 0x000fea0003800000 */
.L_x_9219:
[----:B------:R-:W2:Y:S02]  /*1a00*/  LDG.E.U16 R2, desc[UR36][R2.64] ;  /* 0x0000002402027981 */ /* 0x000ea4000c1e1500 */
[----:B--2---:R-:W-:Y:S01]  /*1a10*/  HADD2.F32 R19, -RZ, R2.H0_H0 ;  /* 0x20000002ff137230 */ /* 0x004fe20000004100 */
[----:B------:R-:W-:Y:S06]  /*1a20*/  BRA `(.L_x_9215) ;  /* 0x0000000800dc7947 */ /* 0x000fec0003800000 */
.L_x_9218:
[----:B------:R-:W-:-:S09]  /*1a30*/  UISETP.NE.AND UP0, UPT, UR4, 0x7, UPT ;  /* 0x000000070400788c */ /* 0x000fd2000bf05270 */
[----:B------:R-:W-:Y:S05]  /*1a40*/  BRA.U !UP0, `(.L_x_9220) ;  /* 0x0000000108247547 */ /* 0x000fea000b800000 */
[----:B------:R-:W-:-:S09]  /*1a50*/  UISETP.NE.AND UP0, UPT, UR4, 0x8, UPT ;  /* 0x000000080400788c */ /* 0x000fd2000bf05270 */
[----:B------:R-:W-:Y:S05]  /*1a60*/  BRA.U !UP0, `(.L_x_9221) ;  /* 0x0000000108107547 */ /* 0x000fea000b800000 */
[----:B------:R-:W-:-:S09]  /*1a70*/  UISETP.NE.AND UP0, UPT, UR4, 0x9, UPT ;  /* 0x000000090400788c */ /* 0x000fd2000bf05270 */
[----:B------:R-:W-:Y:S05]  /*1a80*/  BRA.U UP0, `(.L_x_9214) ;  /* 0x0000000900487547 */ /* 0x000fea000b800000 */
[----:B------:R1:W5:Y:S01]  /*1a90*/  LDG.E R19, desc[UR36][R2.64] ;  /* 0x0000002402137981 */ /* 0x000362000c1e1900 */
[----:B------:R-:W-:Y:S05]  /*1aa0*/  BRA `(.L_x_9215) ;  /* 0x0000000800bc7947 */ /* 0x000fea0003800000 */
.L_x_9221:
[----:B------:R-:W2:Y:S02]  /*1ab0*/  LDG.E.U16 R2, desc[UR36][R2.64] ;  /* 0x0000002402027981 */ /* 0x000ea4000c1e1500 */
[----:B--2---:R-:W-:Y:S01]  /*1ac0*/  HADD2.F32 R19, -RZ, R2.H0_H0 ;  /* 0x20000002ff137230 */ /* 0x004fe20000004100 */
[----:B------:R-:W-:Y:S06]  /*1ad0*/  BRA `(.L_x_9215) ;  /* 0x0000000800b07947 */ /* 0x000fec0003800000 */
.L_x_9220:
        /* <DEDUP_REMOVED lines=9> */
[----:B0-----:R-:W-:Y:S01]  /*1b70*/  @!P0 FMUL R19, R19, 1.175494350822287508e-38 ;  /* 0x0080000013138820 */ /* 0x001fe20000400000 */
[----:B------:R-:W-:Y:S06]  /*1b80*/  BRA `(.L_x_9215) ;  /* 0x0000000800847947 */ /* 0x000fec0003800000 */
.L_x_9210:
        /* <DEDUP_REMOVED lines=10> */
[----:B------:R-:W-:Y:S01]  /*1c30*/  FSEL R19, RZ, 1, !P0 ;  /* 0x3f800000ff137808 */ /* 0x000fe20004000000 */
[----:B------:R-:W-:Y:S08]  /*1c40*/  BRA `(.L_x_9215) ;  /* 0x0000000800547947 */ /* 0x000ff00003800000 */
.L_x_9224:
        /* <DEDUP_REMOVED lines=11> */
.L_x_9223:
        /* <DEDUP_REMOVED lines=9> */
[C---:B------:R-:W-:Y:S02]  /*1d90*/  LOP3.LUT R0, R19.reuse, 0x7f000000, RZ, 0xc0, !PT ;  /* 0x7f00000013007812 */ /* 0x040fe400078ec0ff */
[----:B------:R-:W-:Y:S02]  /*1da0*/  LOP3.LUT P0, RZ, R19, 0x7f000000, RZ, 0xc0, !PT ;  /* 0x7f00000013ff7812 */ /* 0x000fe4000780c0ff */
[----:B------:R-:W0:Y:S02]  /*1db0*/  FLO.U32 R4, R0 ;  /* 0x0000000000047300 */ /* 0x000e2400000e0000 */
[----:B0-----:R-:W-:-:S05]  /*1dc0*/  IMAD.MOV R4, RZ, RZ, -R4 ;  /* 0x000000ffff047224 */ /* 0x001fca00078e0a04 */
[----:B------:R-:W-:-:S05]  /*1dd0*/  VIADDMNMX.U32 R4, R4, R5, 0x4, !PT ;  /* 0x0000000404047446 */ /* 0x000fca0007800005 */
[----:B------:R-:W-:Y:S01]  /*1de0*/  VIADD R5, R4, 0xfffffffc ;  /* 0xfffffffc04057836 */ /* 0x000fe20000000000 */
[----:B------:R-:W-:-:S04]  /*1df0*/  IADD3 R4, PT, PT, R0, 0x1000000, RZ ;  /* 0x0100000000047810 */ /* 0x000fc80007ffe0ff */
[----:B------:R-:W-:Y:S01]  /*1e00*/  SHF.L.U32 R6, R0, R5, RZ ;  /* 0x0000000500067219 */ /* 0x000fe200000006ff */
[----:B------:R-:W-:Y:S01]  /*1e10*/  IMAD.SHL.U32 R5, R5, 0x800000, RZ ;  /* 0x0080000005057824 */ /* 0x000fe200078e00ff */
[----:B------:R-:W-:-:S04]  /*1e20*/  SHF.R.S32.HI R4, RZ, 0x8, R4 ;  /* 0x00000008ff047819 */ /* 0x000fc80000011404 */
[----:B------:R-:W-:-:S05]  /*1e30*/  LEA.HI R5, R6, -R5, RZ, 0x1c ;  /* 0x8000000506057211 */ /* 0x000fca00078fe0ff */
[----:B------:R-:W-:-:S05]  /*1e40*/  VIADD R5, R5, 0x3c000000 ;  /* 0x3c00000005057836 */ /* 0x000fca0000000000 */
[----:B------:R-:W-:-:S04]  /*1e50*/  LOP3.LUT R4, R5, 0x7f800000, R4, 0xf8, !PT ;  /* 0x7f80000005047812 */ /* 0x000fc800078ef804 */
[----:B------:R-:W-:-:S04]  /*1e60*/  SEL R4, R4, RZ, P0 ;  /* 0x000000ff04047207 */ /* 0x000fc80000000000 */
[----:B------:R-:W-:Y:S01]  /*1e70*/  LOP3.LUT R19, R4, 0x80000000, R19, 0xf8, !PT ;  /* 0x8000000004137812 */ /* 0x000fe200078ef813 */
[----:B------:R-:W-:Y:S06]  /*1e80*/  BRA `(.L_x_9215) ;  /* 0x0000000400c47947 */ /* 0x000fec0003800000 */
.L_x_9226:
[----:B------:R-:W2:Y:S02]  /*1e90*/  LDG.E.U8 R2, desc[UR36][R2.64] ;  /* 0x0000002402027981 */ /* 0x000ea4000c1e1100 */
[C---:B--2---:R-:W-:Y:S02]  /*1ea0*/  IMAD.SHL.U32 R4, R2.reuse, 0x2000000, RZ ;  /* 0x0200000002047824 */ /* 0x044fe400078e00ff */
[----:B------:R-:W-:-:S03]  /*1eb0*/  IMAD.SHL.U32 R5, R2, 0x100, RZ ;  /* 0x0000010002057824 */ /* 0x000fc600078e00ff */
[----:B------:R-:W-:Y:S02]  /*1ec0*/  ISETP.GT.U32.AND P0, PT, R4, 0x7ffffff, PT ;  /* 0x07ffffff0400780c */ /* 0x000fe40003f04070 */
[----:B------:R-:W-:-:S11]  /*1ed0*/  PRMT R19, R5, 0x9910, RZ ;  /* 0x0000991005137816 */ /* 0x000fd600000000ff */
[----:B------:R-:W-:Y:S02]  /*1ee0*/  @!P0 LOP3.LUT R0, R5, 0x7f00, RZ, 0xc0, !PT ;  /* 0x00007f0005008812 */ /* 0x000fe400078ec0ff */
[----:B------:R-:W-:Y:S02]  /*1ef0*/  @P0 LEA.HI R4, R4, 0x70000000, RZ, 0x1c ;  /* 0x7000000004040811 */ /* 0x000fe400078fe0ff */
[----:B------:R-:W-:-:S05]  /*1f00*/  @!P0 LOP3.LUT R0, R0, 0x3f000000, RZ, 0xfc, !PT ;  /* 0x3f00000000008812 */ /* 0x000fca00078efcff */
[----:B------:R-:W-:Y:S01]  /*1f10*/  @!P0 FADD.FTZ R0, R0, -0.5 ;  /* 0xbf00000000008421 */ /* 0x000fe20000010000 */
[----:B------:R-:W-:-:S05]  /*1f20*/  @P0 FMUL.FTZ R0, R4, 1.9259299443872358531e-34 ;  /* 0x0780000004000820 */ /* 0x000fca0000410000 */
[----:B------:R-:W-:Y:S01]  /*1f30*/  LOP3.LUT R19, R0, 0x80000000, R19, 0xf8, !PT ;  /* 0x8000000000137812 */ /* 0x000fe200078ef813 */
[----:B------:R-:W-:Y:S06]  /*1f40*/  BRA `(.L_x_9215) ;  /* 0x0000000400947947 */ /* 0x000fec0003800000 */
.L_x_9225:
[----:B------:R-:W2:Y:S02]  /*1f50*/  LDG.E.U16 R2, desc[UR36][R2.64] ;  /* 0x0000002402027981 */ /* 0x000ea4000c1e1500 */
[----:B--2---:R-:W-:Y:S01]  /*1f60*/  SHF.L.U32 R19, R2, 0x10, RZ ;  /* 0x0000001002137819 */ /* 0x004fe200000006ff */
[----:B------:R-:W-:Y:S06]  /*1f70*/  BRA `(.L_x_9215) ;  /* 0x0000000400887947 */ /* 0x000fec0003800000 */
.L_x_9222:
        /* <DEDUP_REMOVED lines=9> */
[----:B--2---:R-:W-:Y:S01]  /*2010*/  I2FP.F32.U32 R19, R2 ;  /* 0x0000000200137245 */ /* 0x004fe20000201000 */
[----:B------:R-:W-:Y:S06]  /*2020*/  BRA `(.L_x_9215) ;  /* 0x00000004005c7947 */ /* 0x000fec0003800000 */
.L_x_9229:
[----:B------:R-:W2:Y:S01]  /*2030*/  LDG.E.U8 R3, desc[UR36][R2.64] ;  /* 0x0000002402037981 */ /* 0x000ea2000c1e1100 */
        /* <DEDUP_REMOVED lines=19> */
.L_x_9231:
[----:B------:R-:W-:Y:S05]  /*2170*/  BSYNC.RECONVERGENT B0 ;  /* 0x0000000000007941 */ /* 0x000fea0003800200 */
.L_x_9230:
[----:B------:R-:W-:Y:S01]  /*2180*/  IMAD.SHL.U32 R0, R0, 0x100000, RZ ;  /* 0x0010000000007824 */ /* 0x000fe200078e00ff */
[----:B------:R-:W-:-:S04]  /*2190*/  LEA R2, R2, 0x3b800000, 0x17 ;  /* 0x3b80000002027811 */ /* 0x000fc800078eb8ff */
[----:B------:R-:W-:Y:S01]  /*21a0*/  LOP3.LUT R19, R2, R0, R19, 0xfe, !PT ;  /* 0x0000000002137212 */ /* 0x000fe200078efe13 */
[----:B------:R-:W-:Y:S06]  /*21b0*/  BRA `(.L_x_9215) ;  /* 0x0000000000f87947 */ /* 0x000fec0003800000 */
.L_x_9228:
        /* <DEDUP_REMOVED lines=20> */
.L_x_9233:
[----:B------:R-:W-:Y:S05]  /*2300*/  BSYNC.RECONVERGENT B0 ;  /* 0x0000000000007941 */ /* 0x000fea0003800200 */
.L_x_9232:
[----:B------:R-:W-:Y:S01]  /*2310*/  IMAD.SHL.U32 R0, R0, 0x200000, RZ ;  /* 0x0020000000007824 */ /* 0x000fe200078e00ff */
[----:B------:R-:W-:-:S04]  /*2320*/  LEA R2, R2, 0x37800000, 0x17 ;  /* 0x3780000002027811 */ /* 0x000fc800078eb8ff */
[----:B------:R-:W-:Y:S01]  /*2330*/  LOP3.LUT R19, R2, R0, R19, 0xfe, !PT ;  /* 0x0000000002137212 */ /* 0x000fe200078efe13 */
[----:B------:R-:W-:Y:S06]  /*2340*/  BRA `(.L_x_9215) ;  /* 0x0000000000947947 */ /* 0x000fec0003800000 */
.L_x_9227:
[----:B------:R-:W-:-:S09]  /*2350*/  UISETP.NE.AND UP0, UPT, UR4, 0x1c, UPT ;  /* 0x0000001c0400788c */ /* 0x000fd2000bf05270 */
[----:B------:R-:W-:Y:S05]  /*2360*/  BRA.U !UP0, `(.L_x_9234) ;  /* 0x0000000108847547 */ /* 0x000fea000b800000 */
[----:B------:R-:W-:-:S09]  /*2370*/  UISETP.NE.AND UP0, UPT, UR4, 0x1d, UPT ;  /* 0x0000001d0400788c */ /* 0x000fd2000bf05270 */
[----:B------:R-:W-:Y:S05]  /*2380*/  BRA.U !UP0, `(.L_x_9235) ;  /* 0x0000000108707547 */ /* 0x000fea000b800000 */
[----:B------:R-:W-:-:S09]  /*2390*/  UISETP.NE.AND UP0, UPT, UR4, 0x2c, UPT ;  /* 0x0000002c0400788c */ /* 0x000fd2000bf05270 */
[----:B------:R-:W-:Y:S05]  /*23a0*/  BRA.U !UP0, `(.L_x_9236) ;  /* 0x0000000108487547 */ /* 0x000fea000b800000 */
.L_x_9214:
        /* <DEDUP_REMOVED lines=16> */
.L_x_9237:
[----:B------:R-:W-:Y:S01]  /*24b0*/  HFMA2 R19, -RZ, RZ, 0, 0 ;  /* 0x00000000ff137431 */ /* 0x000fe200000001ff */
[----:B------:R-:W-:Y:S06]  /*24c0*/  BRA `(.L_x_9215) ;  /* 0x0000000000347947 */ /* 0x000fec0003800000 */
.L_x_9236:
[----:B------:R-:W2:Y:S01]  /*24d0*/  LDG.E.U8 R2, desc[UR36][R2.64] ;  /* 0x0000002402027981 */ /* 0x000ea2000c1e1100 */
[----:B------:R-:W-:Y:S01]  /*24e0*/  IMAD.MOV.U32 R19, RZ, RZ, 0x400000 ;  /* 0x00400000ff137424 */ /* 0x000fe200078e00ff */
[----:B--2---:R-:W-:-:S13]  /*24f0*/  ISETP.NE.AND P0, PT, R2, RZ, PT ;  /* 0x000000ff0200720c */ /* 0x004fda0003f05270 */
[----:B------:R-:W-:Y:S05]  /*2500*/  @!P0 BRA `(.L_x_9215) ;  /* 0x0000000000248947 */ /* 0x000fea0003800000 */
[----:B------:R-:W-:-:S13]  /*2510*/  ISETP.NE.AND P0, PT, R2, 0xff, PT ;  /* 0x000000ff0200780c */ /* 0x000fda0003f05270 */
[----:B------:R-:W-:Y:S02]  /*2520*/  @!P0 IMAD.MOV.U32 R19, RZ, RZ, 0x7f800001 ;  /* 0x7f800001ff138424 */ /* 0x000fe400078e00ff */
[----:B------:R-:W-:Y:S01]  /*2530*/  @P0 IMAD.SHL.U32 R19, R2, 0x800000, RZ ;  /* 0x0080000002130824 */ /* 0x000fe200078e00ff */
[----:B------:R-:W-:Y:S06]  /*2540*/  BRA `(.L_x_9215) ;  /* 0x0000000000147947 */ /* 0x000fec0003800000 */
.L_x_9235:
[----:B------:R-:W2:Y:S02]  /*2550*/  LDG.E.64 R2, desc[UR36][R2.64] ;  /* 0x0000002402027981 */ /* 0x000ea4000c1e1b00 */
[----:B--2---:R0:W1:Y:S02]  /*2560*/  I2F.U64 R19, R2 ;  /* 0x0000000200137312 */ /* 0x0040640000301000 */
[----:B01----:R-:W-:Y:S05]  /*2570*/  BRA `(.L_x_9215) ;  /* 0x0000000000087947 */ /* 0x003fea0003800000 */
.L_x_9234:
[----:B------:R-:W2:Y:S02]  /*2580*/  LDG.E R2, desc[UR36][R2.64] ;  /* 0x0000002402027981 */ /* 0x000ea4000c1e1900 */
[----:B--2---:R-:W-:-:S07]  /*2590*/  I2FP.F32.U32 R19, R2 ;  /* 0x0000000200137245 */ /* 0x004fce0000201000 */
.L_x_9215:
[----:B------:R-:W-:Y:S05]  /*25a0*/  BSYNC.RECONVERGENT B6 ;  /* 0x0000000000067941 */ /* 0x000fea0003800200 */
.L_x_9209:
[----:B------:R-:W1:Y:S01]  /*25b0*/  LDCU.64 UR6, c[0x0][0x5f8] ;  /* 0x0000bf00ff0677ac */ /* 0x000e620008000a00 */
[----:B------:R-:W-:-:S04]  /*25c0*/  UPRMT UR4, UR40, 0x7772, URZ ;  /* 0x0000777228047896 */ /* 0x000fc800080000ff */
[----:B------:R-:W-:Y:S01]  /*25d0*/  UISETP.GT.AND UP0, UPT, UR4, 0x9, UPT ;  /* 0x000000090400788c */ /* 0x000fe2000bf04270 */
[----:B-1----:R-:W-:-:S04]  /*25e0*/  IADD3 R4, P0, PT, R18, UR6, RZ ;  /* 0x0000000612047c10 */ /* 0x002fc8000ff1e0ff */
        /* <DEDUP_REMOVED lines=12> */
.L_x_9241:
[----:B------:R1:W5:Y:S01]  /*26b0*/  LDG.E.U8 R0, desc[UR36][R4.64] ;  /* 0x0000002404007981 */ /* 0x000362000c1e1100 */
[----:B------:R-:W-:Y:S05]  /*26c0*/  BRA `(.L_x_9243) ;  /* 0x0000000c005c7947 */ /* 0x000fea0003800000 */
.L_x_9240:
        /* <DEDUP_REMOVED lines=8> */
.L_x_9245:
[----:B------:R1:W5:Y:S01]  /*2750*/  LDG.E.U8 R0, desc[UR36][R4.64] ;  /* 0x0000002404007981 */ /* 0x000362000c1e1100 */
[----:B------:R-:W-:Y:S05]  /*2760*/  BRA `(.L_x_9243) ;  /* 0x0000000c00347947 */ /* 0x000fea0003800000 */
.L_x_9244:
[----:B------:R1:W5:Y:S01]  /*2770*/  LDG.E.U16 R0, desc[UR36][R4.64] ;  /* 0x0000002404007981 */ /* 0x000362000c1e1500 */
[----:B------:R-:W-:Y:S05]  /*2780*/  BRA `(.L_x_9243) ;  /* 0x0000000c002c7947 */ /* 0x000fea0003800000 */
.L_x_9239:
[----:B------:R-:W-:-:S09]  /*2790*/  UISETP.GT.AND UP0, UPT, UR4, 0x6, UPT ;  /* 0x000000060400788c */ /* 0x000fd2000bf04270 */
[----:B------:R-:W-:Y:S05]  /*27a0*/  BRA.U UP0, `(.L_x_9246) ;  /* 0x0000000100347547 */ /* 0x000fea000b800000 */
[----:B------:R-:W-:-:S09]  /*27b0*/  UISETP.NE.AND UP0, UPT, UR4, 0x5, UPT ;  /* 0x000000050400788c */ /* 0x000fd2000bf05270 */
[----:B------:R-:W-:Y:S05]  /*27c0*/  BRA.U !UP0, `(.L_x_9247) ;  /* 0x0000000108187547 */ /* 0x000fea000b800000 */
[----:B------:R-:W-:-:S09]  /*27d0*/  UISETP.NE.AND UP0, UPT, UR4, 0x6, UPT ;  /* 0x000000060400788c */ /* 0x000fd2000bf05270 */
[----:B------:R-:W-:Y:S05]  /*27e0*/  BRA.U UP0, `(.L_x_9242) ;  /* 0x0000000900907547 */ /* 0x000fea000b800000 */
[----:B0-2-4-:R-:W2:Y:S02]  /*27f0*/  LDG.E R2, desc[UR36][R4.64] ;  /* 0x0000002404027981 */ /* 0x015ea4000c1e1900 */
[----:B--2---:R-:W0:Y:S02]  /*2800*/  F2I.S64.TRUNC R2, R2 ;  /* 0x0000000200027311 */ /* 0x004e24000020d900 */
[----:B0-----:R-:W-:Y:S01]  /*2810*/  PRMT R0, R2, 0x7610, R0 ;  /* 0x0000761002007816 */ /* 0x001fe20000000000 */
[----:B------:R-:W-:Y:S06]  /*2820*/  BRA `(.L_x_9243) ;  /* 0x0000000c00047947 */ /* 0x000fec0003800000 */
.L_x_9247:
[----:B0-2-4-:R-:W2:Y:S02]  /*2830*/  LDG.E.U16 R2, desc[UR36][R4.64] ;  /* 0x0000002404027981 */ /* 0x015ea4000c1e1500 */
[----:B--2---:R-:W-:-:S06]  /*2840*/  HADD2.F32 R2, -RZ, R2.H0_H0 ;  /* 0x20000002ff027230 */ /* 0x004fcc0000004100 */
[----:B------:R-:W0:Y:S02]  /*2850*/  F2I.S64.TRUNC R2, R2 ;  /* 0x0000000200027311 */ /* 0x000e24000020d900 */
[----:B0-----:R-:W-:Y:S01]  /*2860*/  PRMT R0, R2, 0x7610, R0 ;  /* 0x0000761002007816 */ /* 0x001fe20000000000 */
[----:B------:R-:W-:Y:S06]  /*2870*/  BRA `(.L_x_9243) ;  /* 0x0000000800f07947 */ /* 0x000fec0003800000 */
.L_x_9246:
[----:B------:R-:W-:-:S09]  /*2880*/  UISETP.NE.AND UP0, UPT, UR4, 0x7, UPT ;  /* 0x000000070400788c */ /* 0x000fd2000bf05270 */
[----:B------:R-:W-:Y:S05]  /*2890*/  BRA.U !UP0, `(.L_x_9248) ;  /* 0x0000000108347547 */ /* 0x000fea000b800000 */
        /* <DEDUP_REMOVED lines=8> */
.L_x_9249:
[----:B------:R-:W0:Y:S02]  /*2920*/  LDG.E.U16 R4, desc[UR36][R4.64] ;  /* 0x0000002404047981 */ /* 0x000e24000c1e1500 */
[----:B0-2-4-:R-:W-:-:S06]  /*2930*/  HADD2.F32 R2, -RZ, R4.H0_H0 ;  /* 0x20000004ff027230 */ /* 0x015fcc0000004100 */
[----:B------:R-:W0:Y:S02]  /*2940*/  F2I.S64.TRUNC R2, R2 ;  /* 0x0000000200027311 */ /* 0x000e24000020d900 */
[----:B0-----:R-:W-:Y:S01]  /*2950*/  PRMT R0, R2, 0x7610, R0 ;  /* 0x0000761002007816 */ /* 0x001fe20000000000 */
[----:B------:R-:W-:Y:S06]  /*2960*/  BRA `(.L_x_9243) ;  /* 0x0000000800b47947 */ /* 0x000fec0003800000 */
.L_x_9248:
[----:B0-2-4-:R-:W2:Y:S02]  /*2970*/  LDG.E.64 R2, desc[UR36][R4.64] ;  /* 0x0000002404027981 */ /* 0x015ea4000c1e1b00 */
[----:B--2---:R-:W0:Y:S02]  /*2980*/  F2I.S64.F64.TRUNC R2, R2 ;  /* 0x0000000200027311 */ /* 0x004e24000030d900 */
[----:B0-----:R-:W-:Y:S01]  /*2990*/  PRMT R0, R2, 0x7610, R0 ;  /* 0x0000761002007816 */ /* 0x001fe20000000000 */
[----:B------:R-:W-:Y:S06]  /*29a0*/  BRA `(.L_x_9243) ;  /* 0x0000000800a47947 */ /* 0x000fec0003800000 */
.L_x_9238:
        /* <DEDUP_REMOVED lines=12> */
.L_x_9252:
[----:B------:R-:W0:Y:S02]  /*2a70*/  LDG.E.64 R4, desc[UR36][R4.64] ;  /* 0x0000002404047981 */ /* 0x000e24000c1e1b00 */
[----:B0-2-4-:R-:W0:Y:S02]  /*2a80*/  F2I.S64.F64.TRUNC R2, R4 ;  /* 0x0000000400027311 */ /* 0x015e24000030d900 */
[----:B0-----:R-:W-:Y:S01]  /*2a90*/  PRMT R0, R2, 0x7610, R0 ;  /* 0x0000761002007816 */ /* 0x001fe20000000000 */
[----:B------:R-:W-:Y:S06]  /*2aa0*/  BRA `(.L_x_9243) ;  /* 0x0000000800647947 */ /* 0x000fec0003800000 */
.L_x_9251:
        /* <DEDUP_REMOVED lines=9> */
[C---:B0---4-:R-:W-:Y:S02]  /*2b40*/  LOP3.LUT R2, R0.reuse, 0x7f000000, RZ, 0xc0, !PT ;  /* 0x7f00000000027812 */ /* 0x051fe400078ec0ff */
        /* <DEDUP_REMOVED lines=17> */
.L_x_9254:
[----:B0-----:R-:W2:Y:S02]  /*2c60*/  LDG.E.U8 R3, desc[UR36][R4.64] ;  /* 0x0000002404037981 */ /* 0x001ea4000c1e1100 */
[C---:B--2-4-:R-:W-:Y:S01]  /*2c70*/  SHF.L.U32 R2, R3.reuse, 0x19, RZ ;  /* 0x0000001903027819 */ /* 0x054fe200000006ff */
        /* <DEDUP_REMOVED lines=12> */
.L_x_9253:
[----:B0-2-4-:R-:W2:Y:S02]  /*2d40*/  LDG.E.U16 R2, desc[UR36][R4.64] ;  /* 0x0000002404027981 */ /* 0x015ea4000c1e1500 */
[----:B--2---:R-:W-:-:S06]  /*2d50*/  IMAD.U32 R2, R2, 0x10000, RZ ;  /* 0x0001000002027824 */ /* 0x004fcc00078e00ff */
[----:B------:R-:W0:Y:S02]  /*2d60*/  F2I.S64.TRUNC R2, R2 ;  /* 0x0000000200027311 */ /* 0x000e24000020d900 */
[----:B0-----:R-:W-:Y:S01]  /*2d70*/  PRMT R0, R2, 0x7610, R0 ;  /* 0x0000761002007816 */ /* 0x001fe20000000000 */
[----:B------:R-:W-:Y:S06]  /*2d80*/  BRA `(.L_x_9243) ;  /* 0x0000000400ac7947 */ /* 0x000fec0003800000 */
.L_x_9250:
        /* <DEDUP_REMOVED lines=10> */
.L_x_9257:
[----:B------:R-:W3:Y:S01]  /*2e30*/  LDG.E.U8 R4, desc[UR36][R4.64] ;  /* 0x0000002404047981 */ /* 0x000ee2000c1e1100 */
[----:B------:R-:W-:Y:S01]  /*2e40*/  BSSY.RECONVERGENT B0, `(.L_x_9258) ;  /* 0x0000018000007945 */ /* 0x000fe20003800200 */
[----:B0-2-4-:R-:W-:Y:S01]  /*2e50*/  IMAD.MOV.U32 R2, RZ, RZ, RZ ;  /* 0x000000ffff027224 */ /* 0x015fe200078e00ff */
        /* <DEDUP_REMOVED lines=18> */
.L_x_9261:
[----:B------:R-:W-:Y:S05]  /*2f80*/  BSYNC.RECONVERGENT B1 ;  /* 0x0000000000017941 */ /* 0x000fea0003800200 */
.L_x_9260:
[----:B------:R-:W-:Y:S01]  /*2f90*/  IMAD.SHL.U32 R0, R0, 0x100000, RZ ;  /* 0x0010000000007824 */ /* 0x000fe200078e00ff */
[----:B------:R-:W-:-:S04]  /*2fa0*/  LEA R2, R2, 0x3b800000, 0x17 ;  /* 0x3b80000002027811 */ /* 0x000fc800078eb8ff */
[----:B------:R-:W-:-:S07]  /*2fb0*/  LOP3.LUT R2, R2, R0, R7, 0xfe, !PT ;  /* 0x0000000002027212 */ /* 0x000fce00078efe07 */
.L_x_9259:
[----:B------:R-:W-:Y:S05]  /*2fc0*/  BSYNC.RECONVERGENT B0 ;  /* 0x0000000000007941 */ /* 0x000fea0003800200 */
.L_x_9258:
[----:B------:R-:W0:Y:S02]  /*2fd0*/  F2I.S64.TRUNC R2, R2 ;  /* 0x0000000200027311 */ /* 0x000e24000020d900 */
[----:B0-----:R-:W-:Y:S01]  /*2fe0*/  PRMT R0, R2, 0x7610, R0 ;  /* 0x0000761002007816 */ /* 0x001fe20000000000 */
[----:B------:R-:W-:Y:S06]  /*2ff0*/  BRA `(.L_x_9243) ;  /* 0x0000000400107947 */ /* 0x000fec0003800000 */
.L_x_9256:
[----:B------:R-:W3:Y:S01]  /*3000*/  LDG.E.U8 R4, desc[UR36][R4.64] ;  /* 0x0000002404047981 */ /* 0x000ee2000c1e1100 */
[----:B------:R-:W-:Y:S01]  /*3010*/  BSSY.RECONVERGENT B0, `(.L_x_9262) ;  /* 0x0000018000007945 */ /* 0x000fe20003800200 */
[----:B0-2-4-:R-:W-:Y:S01]  /*3020*/  HFMA2 R2, -RZ, RZ, 0, 0 ;  /* 0x00000000ff027431 */ /* 0x015fe200000001ff */
        /* <DEDUP_REMOVED lines=18> */
.L_x_9265:
[----:B------:R-:W-:Y:S05]  /*3150*/  BSYNC.RECONVERGENT B1 ;  /* 0x0000000000017941 */ /* 0x000fea0003800200 */
.L_x_9264:
[----:B------:R-:W-:Y:S02]  /*3160*/  SHF.L.U32 R0, R0, 0x15, RZ ;  /* 0x0000001500007819 */ /* 0x000fe400000006ff */
[----:B------:R-:W-:-:S04]  /*3170*/  LEA R2, R2, 0x37800000, 0x17 ;  /* 0x3780000002027811 */ /* 0x000fc800078eb8ff */
[----:B------:R-:W-:-:S07]  /*3180*/  LOP3.LUT R2, R2, R0, R7, 0xfe, !PT ;  /* 0x0000000002027212 */ /* 0x000fce00078efe07 */
.L_x_9263:
[----:B------:R-:W-:Y:S05]  /*3190*/  BSYNC.RECONVERGENT B0 ;  /* 0x0000000000007941 */ /* 0x000fea0003800200 */
.L_x_9262:
[----:B------:R-:W0:Y:S02]  /*31a0*/  F2I.S64.TRUNC R2, R2 ;  /* 0x0000000200027311 */ /* 0x000e24000020d900 */
[----:B0-----:R-:W-:Y:S01]  /*31b0*/  PRMT R0, R2, 0x7610, R0 ;  /* 0x0000761002007816 */ /* 0x001fe20000000000 */
[----:B------:R-:W-:Y:S06]  /*31c0*/  BRA `(.L_x_9243) ;  /* 0x00000000009c7947 */ /* 0x000fec0003800000 */
.L_x_9255:
[----:B------:R-:W-:-:S09]  /*31d0*/  UISETP.NE.AND UP0, UPT, UR4, 0x1c, UPT ;  /* 0x0000001c0400788c */ /* 0x000fd2000bf05270 */
[----:B------:R-:W-:Y:S05]  /*31e0*/  BRA.U !UP0, `(.L_x_9266) ;  /* 0x0000000108907547 */ /* 0x000fea000b800000 */
[----:B------:R-:W-:-:S09]  /*31f0*/  UISETP.NE.AND UP0, UPT, UR4, 0x1d, UPT ;  /* 0x0000001d0400788c */ /* 0x000fd2000bf05270 */
[----:B------:R-:W-:Y:S05]  /*3200*/  BRA.U !UP0, `(.L_x_9267) ;  /* 0x0000000108807547 */ /* 0x000fea000b800000 */
[----:B------:R-:W-:-:S09]  /*3210*/  UISETP.NE.AND UP0, UPT, UR4, 0x2c, UPT ;  /* 0x0000002c0400788c */ /* 0x000fd2000bf05270 */
[----:B------:R-:W-:Y:S05]  /*3220*/  BRA.U !UP0, `(.L_x_9268) ;  /* 0x0000000108487547 */ /* 0x000fea000b800000 */
.L_x_9242:
[----:B0-2-4-:R-:W-:Y:S01]  /*3230*/  MOV R2, 0x180 ;  /* 0x0000018000027802 */ /* 0x015fe20000000f00 */
[----:B------:R-:W0:Y:S01]  /*3240*/  LDCU.64 UR6, c[0x4][0x170] ;  /* 0x01002e00ff0677ac */ /* 0x000e220008000a00 */
[----:B------:R-:W-:Y:S02]  /*3250*/  HFMA2 R12, -RZ, RZ, 0, 5.9604644775390625e-08 ;  /* 0x00000001ff0c7431 */ /* 0x000fe400000001ff */
[----:B------:R-:W-:Y:S01]  /*3260*/  IMAD.MOV.U32 R8, RZ, RZ, 0x4e ;  /* 0x0000004eff087424 */ /* 0x000fe200078e00ff */
[----:B------:R-:W1:Y:S01]  /*3270*/  LDCU.64 UR8, c[0x4][0x178] ;  /* 0x01002f00ff0877ac */ /* 0x000e620008000a00 */
[----:B------:R-:W2:Y:S01]  /*3280*/  LDC.64 R2, c[0x4][R2] ;  /* 0x0100000002027b82 */ /* 0x000ea20000000a00 */
[----:B------:R-:W-:Y:S01]  /*3290*/  IMAD.MOV.U32 R13, RZ, RZ, RZ ;  /* 0x000000ffff0d7224 */ /* 0x000fe200078e00ff */
[----:B------:R-:W4:Y:S01]  /*32a0*/  LDCU.64 UR4, c[0x4][0x88] ;  /* 0x01001100ff0477ac */ /* 0x000f220008000a00 */
[----:B0-----:R-:W-:Y:S02]  /*32b0*/  IMAD.U32 R4, RZ, RZ, UR6 ;  /* 0x00000006ff047e24 */ /* 0x001fe4000f8e00ff */
[----:B------:R-:W-:-:S02]  /*32c0*/  IMAD.U32 R5, RZ, RZ, UR7 ;  /* 0x00000007ff057e24 */ /* 0x000fc4000f8e00ff */
[----:B-1----:R-:W-:Y:S01]  /*32d0*/  IMAD.U32 R6, RZ, RZ, UR8 ;  /* 0x00000008ff067e24 */ /* 0x002fe2000f8e00ff */
[----:B------:R-:W-:Y:S01]  /*32e0*/  MOV R7, UR9 ;  /* 0x0000000900077c02 */ /* 0x000fe20008000f00 */
[----:B----4-:R-:W-:Y:S02]  /*32f0*/  IMAD.U32 R10, RZ, RZ, UR4 ;  /* 0x00000004ff0a7e24 */ /* 0x010fe4000f8e00ff */
[----:B------:R-:W-:-:S07]  /*3300*/  IMAD.U32 R11, RZ, RZ, UR5 ;  /* 0x00000005ff0b7e24 */ /* 0x000fce000f8e00ff */
[----:B------:R-:W-:-:S07]  /*3310*/  LEPC R20, `(.L_x_9269) ;  /* 0x000000001014794e */ /* 0x000fce0000000000 */
[----:B--23-5:R-:W-:Y:S05]  /*3320*/  CALL.ABS.NOINC R2 ;  /* 0x0000000002007343 */ /* 0x02cfea0003c00000 */
.L_x_9269:
[----:B------:R-:W-:Y:S01]  /*3330*/  PRMT R0, RZ, 0x7610, R0 ;  /* 0x00007610ff007816 */ /* 0x000fe20000000000 */
[----:B------:R-:W-:Y:S06]  /*3340*/  BRA `(.L_x_9243) ;  /* 0x00000000003c7947 */ /* 0x000fec0003800000 */
.L_x_9268:
[----:B------:R-:W3:Y:S01]  /*3350*/  LDG.E.U8 R4, desc[UR36][R4.64] ;  /* 0x0000002404047981 */ /* 0x000ee2000c1e1100 */
[----:B------:R-:W-:Y:S01]  /*3360*/  BSSY.RECONVERGENT B0, `(.L_x_9270) ;  /* 0x0000007000007945 */ /* 0x000fe20003800200 */
[----:B0-2-4-:R-:W-:Y:S01]  /*3370*/  IMAD.MOV.U32 R2, RZ, RZ, 0x400000 ;  /* 0x00400000ff027424 */ /* 0x015fe200078e00ff */
[----:B---3--:R-:W-:-:S13]  /*3380*/  ISETP.NE.AND P0, PT, R4, RZ, PT ;  /* 0x000000ff0400720c */ /* 0x008fda0003f05270 */
[----:B------:R-:W-:Y:S05]  /*3390*/  @!P0 BRA `(.L_x_9271) ;  /* 0x00000000000c8947 */ /* 0x000fea0003800000 */
[----:B------:R-:W-:-:S13]  /*33a0*/  ISETP.NE.AND P0, PT, R4, 0xff, PT ;  /* 0x000000ff0400780c */ /* 0x000fda0003f05270 */
[----:B------:R-:W-:Y:S01]  /*33b0*/  @!P0 IMAD.MOV.U32 R2, RZ, RZ, 0x7f800001 ;  /* 0x7f800001ff028424 */ /* 0x000fe200078e00ff */
[----:B------:R-:W-:-:S07]  /*33c0*/  @P0 SHF.L.U32 R2, R4, 0x17, RZ ;  /* 0x0000001704020819 */ /* 0x000fce00000006ff */
.L_x_9271:
[----:B------:R-:W-:Y:S05]  /*33d0*/  BSYNC.RECONVERGENT B0 ;  /* 0x0000000000007941 */ /* 0x000fea0003800200 */
.L_x_9270:
[----:B------:R-:W0:Y:S02]  /*33e0*/  F2I.S64.TRUNC R2, R2 ;  /* 0x0000000200027311 */ /* 0x000e24000020d900 */
[----:B0-----:R-:W-:Y:S01]  /*33f0*/  PRMT R0, R2, 0x7610, R0 ;  /* 0x0000761002007816 */ /* 0x001fe20000000000 */
[----:B------:R-:W-:Y:S06]  /*3400*/  BRA `(.L_x_9243) ;  /* 0x00000000000c7947 */ /* 0x000fec0003800000 */
.L_x_9267:
[----:B------:R1:W5:Y:S01]  /*3410*/  LDG.E.U8 R0, desc[UR36][R4.64] ;  /* 0x0000002404007981 */ /* 0x000362000c1e1100 */
[----:B------:R-:W-:Y:S05]  /*3420*/  BRA `(.L_x_9243) ;  /* 0x0000000000047947 */ /* 0x000fea0003800000 */
.L_x_9266:
[----:B------:R1:W5:Y:S02]  /*3430*/  LDG.E.U8 R0, desc[UR36][R4.64] ;  /* 0x0000002404007981 */ /* 0x000364000c1e1100 */
.L_x_9243:
[----:B-----5:R-:W-:Y:S01]  /*3440*/  LOP3.LUT R0, R0, 0xff, RZ, 0xc0, !PT ;  /* 0x000000ff00007812 */ /* 0x020fe200078ec0ff */
[----:B------:R-:W0:Y:S01]  /*3450*/  LDCU.64 UR6, c[0x0][0x5e8] ;  /* 0x0000bd00ff0677ac */ /* 0x000e220008000a00 */
[----:B------:R-:W1:Y:S04]  /*3460*/  LDCU UR5, c[0x0][0x600] ;  /* 0x0000c000ff0577ac */ /* 0x000e680008000800 */
[----:B------:R-:W1:Y:S01]  /*3470*/  I2F.U16 R0, R0 ;  /* 0x0000000000007306 */ /* 0x000e620000101000 */
[----:B------:R-:W-:-:S04]  /*3480*/  ULOP3.LUT UR4, UR40, 0xff, URZ, 0xc0, !UPT ;  /* 0x000000ff28047892 */ /* 0x000fc8000f8ec0ff */
[----:B------:R-:W-:Y:S01]  /*3490*/  UISETP.GT.AND UP0, UPT, UR4, 0x9, UPT ;  /* 0x000000090400788c */ /* 0x000fe2000bf04270 */
[----:B0-2-4-:R-:W-:Y:S01]  /*34a0*/  IADD3 R2, P0, PT, R16, UR6, RZ ;  /* 0x0000000610027c10 */ /* 0x015fe2000ff1e0ff */
[----:B-1-3--:R-:W-:-:S04]  /*34b0*/  FMUL.FTZ R4, R0, R19 ;  /* 0x0000001300047220 */ /* 0x00afc80000410000 */
[----:B------:R-:W-:Y:S02]  /*34c0*/  IMAD.X R3, RZ, RZ, UR7, P0 ;  /* 0x00000007ff037e24 */ /* 0x000fe400080e06ff */
[----:B------:R-:W-:Y:S01]  /*34d0*/  FMUL.FTZ R4, R4, UR5 ;  /* 0x0000000504047c20 */ /* 0x000fe20008410000 */
        /* <DEDUP_REMOVED lines=9> */
[----:B------:R-:W0:Y:S02]  /*3570*/  F2I.FTZ.TRUNC.NTZ R5, R4 ;  /* 0x0000000400057305 */ /* 0x000e24000021f100 */
[----:B0-----:R0:W-:Y:S01]  /*3580*/  STG.E.U8 desc[UR36][R2.64], R5 ;  /* 0x0000000502007986 */ /* 0x0011e2000c101124 */
[----:B------:R-:W-:Y:S05]  /*3590*/  BRA `(.L_x_9277) ;  /* 0x0000000c003c7947 */ /* 0x000fea0003800000 */
.L_x_9275:
[----:B------:R-:W0:Y:S02]  /*35a0*/  F2I.S64.TRUNC R4, R4 ;  /* 0x0000000400047311 */ /* 0x000e24000020d900 */
[----:B0-----:R-:W-:-:S05]  /*35b0*/  IMAD.MOV.U32 R7, RZ, RZ, R4 ;  /* 0x000000ffff077224 */ /* 0x001fca00078e0004 */
[----:B------:R0:W-:Y:S01]  /*35c0*/  STG.E.U8 desc[UR36][R2.64], R7 ;  /* 0x0000000702007986 */ /* 0x0001e2000c101124 */
[----:B------:R-:W-:Y:S05]  /*35d0*/  BRA `(.L_x_9277) ;  /* 0x0000000c002c7947 */ /* 0x000fea0003800000 */
.L_x_9274:
[----:B------:R-:W-:-:S09]  /*35e0*/  UISETP.NE.AND UP0, UPT, UR4, 0x2, UPT ;  /* 0x000000020400788c */ /* 0x000fd2000bf05270 */
[----:B------:R-:W-:Y:S05]  /*35f0*/  BRA.U !UP0, `(.L_x_9278) ;  /* 0x0000000108287547 */ /* 0x000fea000b800000 */
[----:B------:R-:W-:-:S09]  /*3600*/  UISETP.NE.AND UP0, UPT, UR4, 0x3, UPT ;  /* 0x000000030400788c */ /* 0x000fd2000bf05270 */
[----:B------:R-:W-:Y:S05]  /*3610*/  BRA.U !UP0, `(.L_x_9279) ;  /* 0x0000000108147547 */ /* 0x000fea000b800000 */
[----:B------:R-:W-:-:S09]  /*3620*/  UISETP.NE.AND UP0, UPT, UR4, 0x4, UPT ;  /* 0x000000040400788c */ /* 0x000fd2000bf05270 */
[----:B------:R-:W-:Y:S05]  /*3630*/  BRA.U UP0, `(.L_x_9276) ;  /* 0x0000000900807547 */ /* 0x000fea000b800000 */
[----:B------:R-:W0:Y:S02]  /*3640*/  F2I.S64.TRUNC R4, R4 ;  /* 0x0000000400047311 */ /* 0x000e24000020d900 */
[----:B0-----:R0:W-:Y:S01]  /*3650*/  STG.E.64 desc[UR36][R2.64], R4 ;  /* 0x0000000402007986 */ /* 0x0011e2000c101b24 */
[----:B------:R-:W-:Y:S05]  /*3660*/  BRA `(.L_x_9277) ;  /* 0x0000000c00087947 */ /* 0x000fea0003800000 */
.L_x_9279:
[----:B------:R-:W0:Y:S02]  /*3670*/  F2I.FTZ.TRUNC.NTZ R5, R4 ;  /* 0x0000000400057305 */ /* 0x000e24000021f100 */
[----:B0-----:R0:W-:Y:S01]  /*3680*/  STG.E desc[UR36][R2.64], R5 ;  /* 0x0000000502007986 */ /* 0x0011e2000c101924 */
[----:B------:R-:W-:Y:S05]  /*3690*/  BRA `(.L_x_9277) ;  /* 0x0000000800fc7947 */ /* 0x000fea0003800000 */
.L_x_9278:
[----:B------:R-:W0:Y:S02]  /*36a0*/  F2I.FTZ.TRUNC.NTZ R5, R4 ;  /* 0x0000000400057305 */ /* 0x000e24000021f100 */
[----:B0-----:R0:W-:Y:S01]  /*36b0*/  STG.E.U16 desc[UR36][R2.64], R5 ;  /* 0x0000000502007986 */ /* 0x0011e2000c101524 */
[----:B------:R-:W-:Y:S05]  /*36c0*/  BRA `(.L_x_9277) ;  /* 0x0000000800f07947 */ /* 0x000fea0003800000 */
.L_x_9273:
[----:B------:R-:W-:-:S09]  /*36d0*/  UISETP.GT.AND UP0, UPT, UR4, 0x6, UPT ;  /* 0x000000060400788c */ /* 0x000fd2000bf04270 */
[----:B------:R-:W-:Y:S05]  /*36e0*/  BRA.U UP0, `(.L_x_9280) ;  /* 0x0000000100247547 */ /* 0x000fea000b800000 */
[----:B------:R-:W-:-:S09]  /*36f0*/  UISETP.NE.AND UP0, UPT, UR4, 0x5, UPT ;  /* 0x000000050400788c */ /* 0x000fd2000bf05270 */
[----:B------:R-:W-:Y:S05]  /*3700*/  BRA.U !UP0, `(.L_x_9281) ;  /* 0x0000000108107547 */ /* 0x000fea000b800000 */
[----:B------:R-:W-:-:S09]  /*3710*/  UISETP.NE.AND UP0, UPT, UR4, 0x6, UPT ;  /* 0x000000060400788c */ /* 0x000fd2000bf05270 */
[----:B------:R-:W-:Y:S05]  /*3720*/  BRA.U UP0, `(.L_x_9276) ;  /* 0x0000000900447547 */ /* 0x000fea000b800000 */
[----:B------:R0:W-:Y:S01]  /*3730*/  STG.E desc[UR36][R2.64], R4 ;  /* 0x0000000402007986 */ /* 0x0001e2000c101924 */
[----:B------:R-:W-:Y:S05]  /*3740*/  BRA `(.L_x_9277) ;  /* 0x0000000800d07947 */ /* 0x000fea0003800000 */
.L_x_9281:
[----:B------:R-:W-:-:S05]  /*3750*/  F2FP.F16.F32.PACK_AB R4, RZ, R4 ;  /* 0x00000004ff04723e */ /* 0x000fca00000000ff */
[----:B------:R0:W-:Y:S01]  /*3760*/  STG.E.U16 desc[UR36][R2.64], R4 ;  /* 0x0000000402007986 */ /* 0x0001e2000c101524 */
[----:B------:R-:W-:Y:S05]  /*3770*/  BRA `(.L_x_9277) ;  /* 0x0000000800c47947 */ /* 0x000fea0003800000 */
.L_x_9280:
[----:B------:R-:W-:-:S09]  /*3780*/  UISETP.NE.AND UP0, UPT, UR4, 0x7, UPT ;  /* 0x000000070400788c */ /* 0x000fd2000bf05270 */
[----:B------:R-:W-:Y:S05]  /*3790*/  BRA.U !UP0, `(.L_x_9282) ;  /* 0x00000001082c7547 */ /* 0x000fea000b800000 */
[----:B------:R-:W-:-:S09]  /*37a0*/  UISETP.NE.AND UP0, UPT, UR4, 0x8, UPT ;  /* 0x000000080400788c */ /* 0x000fd2000bf05270 */
[----:B------:R-:W-:Y:S05]  /*37b0*/  BRA.U !UP0, `(.L_x_9283) ;  /* 0x0000000108147547 */ /* 0x000fea000b800000 */
[----:B------:R-:W-:-:S09]  /*37c0*/  UISETP.NE.AND UP0, UPT, UR4, 0x9, UPT ;  /* 0x000000090400788c */ /* 0x000fd2000bf05270 */
[----:B------:R-:W-:Y:S05]  /*37d0*/  BRA.U UP0, `(.L_x_9276) ;  /* 0x0000000900187547 */ /* 0x000fea000b800000 */
[----:B------:R-:W-:-:S05]  /*37e0*/  IMAD.MOV.U32 R5, RZ, RZ, RZ ;  /* 0x000000ffff057224 */ /* 0x000fca00078e00ff */
[----:B------:R0:W-:Y:S01]  /*37f0*/  STG.E.64 desc[UR36][R2.64], R4 ;  /* 0x0000000402007986 */ /* 0x0001e2000c101b24 */
[----:B------:R-:W-:Y:S05]  /*3800*/  BRA `(.L_x_9277) ;  /* 0x0000000800a07947 */ /* 0x000fea0003800000 */
.L_x_9283:
[----:B------:R-:W-:-:S04]  /*3810*/  F2FP.F16.F32.PACK_AB R5, RZ, R4 ;  /* 0x00000004ff05723e */ /* 0x000fc800000000ff */
[----:B------:R-:W-:-:S05]  /*3820*/  PRMT R5, R5, 0x5410, RZ ;  /* 0x0000541005057816 */ /* 0x000fca00000000ff */
[----:B------:R0:W-:Y:S01]  /*3830*/  STG.E desc[UR36][R2.64], R5 ;  /* 0x0000000502007986 */ /* 0x0001e2000c101924 */
[----:B------:R-:W-:Y:S05]  /*3840*/  BRA `(.L_x_9277) ;  /* 0x0000000800907947 */ /* 0x000fea0003800000 */
.L_x_9282:
[----:B------:R-:W-:-:S06]  /*3850*/  FMUL.FTZ R4, R4, 1 ;  /* 0x3f80000004047820 */ /* 0x000fcc0000410000 */
[----:B------:R-:W0:Y:S02]  /*3860*/  F2F.F64.F32 R4, R4 ;  /* 0x0000000400047310 */ /* 0x000e240000201800 */
[----:B0-----:R0:W-:Y:S01]  /*3870*/  STG.E.64 desc[UR36][R2.64], R4 ;  /* 0x0000000402007986 */ /* 0x0011e2000c101b24 */
[----:B------:R-:W-:Y:S05]  /*3880*/  BRA `(.L_x_9277) ;  /* 0x0000000800807947 */ /* 0x000fea0003800000 */
.L_x_9272:
        /* <DEDUP_REMOVED lines=8> */
[----:B------:R-:W-:-:S04]  /*3910*/  FSETP.NEU.FTZ.AND P0, PT, R4, RZ, PT ;  /* 0x000000ff0400720b */ /* 0x000fc80003f1d000 */
[----:B------:R-:W-:-:S05]  /*3920*/  SEL R5, RZ, 0x1, !P0 ;  /* 0x00000001ff057807 */ /* 0x000fca0004000000 */
[----:B------:R4:W-:Y:S01]  /*3930*/  STG.E.U8 desc[UR36][R2.64], R5 ;  /* 0x0000000502007986 */ /* 0x0009e2000c101124 */
[----:B------:R-:W-:Y:S05]  /*3940*/  BRA `(.L_x_9277) ;  /* 0x0000000800507947 */ /* 0x000fea0003800000 */
.L_x_9286:
[----:B------:R-:W-:Y:S01]  /*3950*/  FMUL.FTZ R4, R4, 1 ;  /* 0x3f80000004047820 */ /* 0x000fe20000410000 */
[----:B------:R-:W-:-:S05]  /*3960*/  CS2R R6, SRZ ;  /* 0x0000000000067805 */ /* 0x000fca000001ff00 */
[----:B------:R-:W0:Y:S02]  /*3970*/  F2F.F64.F32 R4, R4 ;  /* 0x0000000400047310 */ /* 0x000e240000201800 */
[----:B0-----:R3:W-:Y:S01]  /*3980*/  STG.E.128 desc[UR36][R2.64], R4 ;  /* 0x0000000402007986 */ /* 0x0017e2000c101d24 */
[----:B------:R-:W-:Y:S05]  /*3990*/  BRA `(.L_x_9277) ;  /* 0x00000008003c7947 */ /* 0x000fea0003800000 */
.L_x_9285:
[----:B------:R-:W-:-:S09]  /*39a0*/  UISETP.NE.AND UP0, UPT, UR4, 0xf, UPT ;  /* 0x0000000f0400788c */ /* 0x000fd2000bf05270 */
[----:B------:R-:W-:Y:S05]  /*39b0*/  BRA.U !UP0, `(.L_x_9287) ;  /* 0x0000000108987547 */ /* 0x000fea000b800000 */
[----:B------:R-:W-:-:S09]  /*39c0*/  UISETP.NE.AND UP0, UPT, UR4, 0x17, UPT ;  /* 0x000000170400788c */ /* 0x000fd2000bf05270 */
[----:B------:R-:W-:Y:S05]  /*39d0*/  BRA.U !UP0, `(.L_x_9288) ;  /* 0x0000000108487547 */ /* 0x000fea000b800000 */
[----:B------:R-:W-:-:S09]  /*39e0*/  UISETP.NE.AND UP0, UPT, UR4, 0x18, UPT ;  /* 0x000000180400788c */ /* 0x000fd2000bf05270 */
[----:B------:R-:W-:Y:S05]  /*39f0*/  BRA.U UP0, `(.L_x_9276) ;  /* 0x0000000500907547 */ /* 0x000fea000b800000 */
[----:B------:R-:W-:Y:S01]  /*3a00*/  LOP3.LUT R6, R4, 0x7fffffff, RZ, 0xc0, !PT ;  /* 0x7fffffff04067812 */ /* 0x000fe200078ec0ff */
[----:B------:R-:W-:Y:S01]  /*3a10*/  BSSY.RECONVERGENT B0, `(.L_x_9289) ;  /* 0x000000b000007945 */ /* 0x000fe20003800200 */
[----:B------:R-:W-:Y:S02]  /*3a20*/  SHF.R.U32.HI R7, RZ, 0x18, R4 ;  /* 0x00000018ff077819 */ /* 0x000fe40000011604 */
[----:B------:R-:W-:Y:S02]  /*3a30*/  ISETP.GT.U32.AND P0, PT, R6, 0x43efffff, PT ;  /* 0x43efffff0600780c */ /* 0x000fe40003f04070 */
[----:B------:R-:W-:-:S11]  /*3a40*/  MOV R0, 0x7f ;  /* 0x0000007f00007802 */ /* 0x000fd60000000f00 */
[----:B------:R-:W-:Y:S05]  /*3a50*/  @P0 BRA `(.L_x_9290) ;  /* 0x0000000000180947 */ /* 0x000fea0003800000 */
[----:B------:R-:W-:-:S13]  /*3a60*/  ISETP.GT.U32.AND P0, PT, R6, 0x3c7fffff, PT ;  /* 0x3c7fffff0600780c */ /* 0x000fda0003f04070 */
[----:B------:R-:W-:-:S04]  /*3a70*/  @P0 SHF.R.U32.HI R0, RZ, 0x14, R4 ;  /* 0x00000014ff000819 */ /* 0x000fc80000011604 */
[----:B------:R-:W-:Y:S01]  /*3a80*/  @P0 LOP3.LUT R5, R0, 0x1, RZ, 0xc0, !PT ;  /* 0x0000000100050812 */ /* 0x000fe200078ec0ff */
[----:B------:R-:W-:-:S03]  /*3a90*/  @!P0 FADD.FTZ R0, R6, 16384 ;  /* 0x4680000006008421 */ /* 0x000fc60000010000 */
[----:B------:R-:W-:-:S04]  /*3aa0*/  @P0 IADD3 R5, PT, PT, R4, 0x407ffff, R5 ;  /* 0x0407ffff04050810 */ /* 0x000fc80007ffe005 */
[----:B------:R-:W-:-:S07]  /*3ab0*/  @P0 SHF.R.U32.HI R0, RZ, 0x14, R5 ;  /* 0x00000014ff000819 */ /* 0x000fce0000011605 */
.L_x_9290:
[----:B------:R-:W-:Y:S05]  /*3ac0*/  BSYNC.RECONVERGENT B0 ;  /* 0x0000000000007941 */ /* 0x000fea0003800200 */
.L_x_9289:
[----:B------:R-:W-:-:S05]  /*3ad0*/  LOP3.LUT R7, R0, 0x80, R7, 0xf8, !PT ;  /* 0x0000008000077812 */ /* 0x000fca00078ef807 */
[----:B------:R1:W-:Y:S01]  /*3ae0*/  STG.E.U8 desc[UR36][R2.64], R7 ;  /* 0x0000000702007986 */ /* 0x0003e2000c101124 */
[----:B------:R-:W-:Y:S05]  /*3af0*/  BRA `(.L_x_9277) ;  /* 0x0000000400e47947 */ /* 0x000fea0003800000 */
.L_x_9288:
[----:B------:R-:W-:Y:S01]  /*3b00*/  LOP3.LUT R6, R4, 0x7fffffff, RZ, 0xc0, !PT ;  /* 0x7fffffff04067812 */ /* 0x000fe200078ec0ff */
[----:B------:R-:W-:Y:S01]  /*3b10*/  BSSY.RECONVERGENT B0, `(.L_x_9291) ;  /* 0x000000d000007945 */ /* 0x000fe20003800200 */
        /* <DEDUP_REMOVED lines=12> */
.L_x_9292:
[----:B------:R-:W-:Y:S05]  /*3be0*/  BSYNC.RECONVERGENT B0 ;  /* 0x0000000000007941 */ /* 0x000fea0003800200 */
.L_x_9291:
[----:B------:R-:W-:-:S05]  /*3bf0*/  LOP3.LUT R5, R0, 0x80, R7, 0xf8, !PT ;  /* 0x0000008000057812 */ /* 0x000fca00078ef807 */
[----:B------:R2:W-:Y:S01]  /*3c00*/  STG.E.U8 desc[UR36][R2.64], R5 ;  /* 0x0000000502007986 */ /* 0x0005e2000c101124 */
[----:B------:R-:W-:Y:S05]  /*3c10*/  BRA `(.L_x_9277) ;  /* 0x00000004009c7947 */ /* 0x000fea0003800000 */
.L_x_9287:
[----:B------:R-:W-:-:S05]  /*3c20*/  F2FP.BF16.F32.PACK_AB R4, RZ, R4 ;  /* 0x00000004ff04723e */ /* 0x000fca00000010ff */
[----:B------:R0:W-:Y:S01]  /*3c30*/  STG.E.U16 desc[UR36][R2.64], R4 ;  /* 0x0000000402007986 */ /* 0x0001e2000c101524 */
[----:B------:R-:W-:Y:S05]  /*3c40*/  BRA `(.L_x_9277) ;  /* 0x0000000400907947 */ /* 0x000fea0003800000 */
.L_x_9284:
        /* <DEDUP_REMOVED lines=8> */
[----:B------:R-:W0:Y:S02]  /*3cd0*/  F2I.FTZ.U32.TRUNC.NTZ R5, R4 ;  /* 0x0000000400057305 */ /* 0x000e24000021f000 */
[----:B0-----:R0:W-:Y:S01]  /*3ce0*/  STG.E.U16 desc[UR36][R2.64], R5 ;  /* 0x0000000502007986 */ /* 0x0011e2000c101524 */
[----:B------:R-:W-:Y:S05]  /*3cf0*/  BRA `(.L_x_9277) ;  /* 0x0000000400647947 */ /* 0x000fea0003800000 */
.L_x_9295:
[----:B------:R-:W-:Y:S01]  /*3d00*/  LOP3.LUT R5, R4, 0x7fffffff, RZ, 0xc0, !PT ;  /* 0x7fffffff04057812 */ /* 0x000fe200078ec0ff */
[----:B------:R-:W-:Y:S01]  /*3d10*/  BSSY.RECONVERGENT B0, `(.L_x_9296) ;  /* 0x0000013000007945 */ /* 0x000fe20003800200 */
[----:B------:R-:W-:Y:S02]  /*3d20*/  IMAD.MOV.U32 R0, RZ, RZ, 0x80 ;  /* 0x00000080ff007424 */ /* 0x000fe400078e00ff */
        /* <DEDUP_REMOVED lines=9> */
.L_x_9298:
[----:B------:R-:W-:-:S04]  /*3dc0*/  SHF.R.U32.HI R0, RZ, 0x14, R4 ;  /* 0x00000014ff007819 */ /* 0x000fc80000011604 */
[----:B------:R-:W-:-:S04]  /*3dd0*/  LOP3.LUT R5, R0, 0x1, RZ, 0xc0, !PT ;  /* 0x0000000100057812 */ /* 0x000fc800078ec0ff */
[----:B------:R-:W-:-:S04]  /*3de0*/  IADD3 R0, PT, PT, R4, 0x487ffff, R5 ;  /* 0x0487ffff04007810 */ /* 0x000fc80007ffe005 */
[----:B------:R-:W-:-:S04]  /*3df0*/  SHF.R.U32.HI R0, RZ, 0x14, R0 ;  /* 0x00000014ff007819 */ /* 0x000fc80000011600 */
[----:B------:R-:W-:-:S07]  /*3e00*/  LOP3.LUT R5, R0, 0xff, RZ, 0xc0, !PT ;  /* 0x000000ff00057812 */ /* 0x000fce00078ec0ff */
.L_x_9299:
[----:B------:R-:W-:-:S04]  /*3e10*/  SHF.R.U32.HI R4, RZ, 0x18, R4 ;  /* 0x00000018ff047819 */ /* 0x000fc80000011604 */
[----:B------:R-:W-:-:S04]  /*3e20*/  LOP3.LUT R5, R5, 0x80, R4, 0xf8, !PT ;  /* 0x0000008005057812 */ /* 0x000fc800078ef804 */
[----:B------:R-:W-:-:S07]  /*3e30*/  PRMT R0, R5, 0x7610, R0 ;  /* 0x0000761005007816 */ /* 0x000fce0000000000 */
.L_x_9297:
[----:B------:R-:W-:Y:S05]  /*3e40*/  BSYNC.RECONVERGENT B0 ;  /* 0x0000000000007941 */ /* 0x000fea0003800200 */
.L_x_9296:
[----:B------:R0:W-:Y:S01]  /*3e50*/  STG.E.U8 desc[UR36][R2.64], R0 ;  /* 0x0000000002007986 */ /* 0x0001e2000c101124 */
[----:B------:R-:W-:Y:S05]  /*3e60*/  BRA `(.L_x_9277) ;  /* 0x0000000400087947 */ /* 0x000fea0003800000 */
.L_x_9294:
        /* <DEDUP_REMOVED lines=12> */
.L_x_9302:
[----:B------:R-:W-:-:S04]  /*3f30*/  SHF.R.U32.HI R0, RZ, 0x15, R4 ;  /* 0x00000015ff007819 */ /* 0x000fc80000011604 */
[----:B------:R-:W-:-:S04]  /*3f40*/  LOP3.LUT R5, R0, 0x1, RZ, 0xc0, !PT ;  /* 0x0000000100057812 */ /* 0x000fc800078ec0ff */
[----:B------:R-:W-:-:S04]  /*3f50*/  IADD3 R0, PT, PT, R4, 0x88fffff, R5 ;  /* 0x088fffff04007810 */ /* 0x000fc80007ffe005 */
[----:B------:R-:W-:-:S04]  /*3f60*/  SHF.R.U32.HI R0, RZ, 0x15, R0 ;  /* 0x00000015ff007819 */ /* 0x000fc80000011600 */
[----:B------:R-:W-:-:S07]  /*3f70*/  LOP3.LUT R5, R0, 0xff, RZ, 0xc0, !PT ;  /* 0x000000ff00057812 */ /* 0x000fce00078ec0ff */
.L_x_9303:
[----:B------:R-:W-:-:S04]  /*3f80*/  SHF.R.U32.HI R4, RZ, 0x18, R4 ;  /* 0x00000018ff047819 */ /* 0x000fc80000011604 */
[----:B------:R-:W-:-:S04]  /*3f90*/  LOP3.LUT R5, R5, 0x80, R4, 0xf8, !PT ;  /* 0x0000008005057812 */ /* 0x000fc800078ef804 */
[----:B------:R-:W-:-:S07]  /*3fa0*/  PRMT R0, R5, 0x7610, R0 ;  /* 0x0000761005007816 */ /* 0x000fce0000000000 */
.L_x_9301:
[----:B------:R-:W-:Y:S05]  /*3fb0*/  BSYNC.RECONVERGENT B0 ;  /* 0x0000000000007941 */ /* 0x000fea0003800200 */
.L_x_9300:
[----:B------:R0:W-:Y:S01]  /*3fc0*/  STG.E.U8 desc[UR36][R2.64], R0 ;  /* 0x0000000002007986 */ /* 0x0001e2000c101124 */
[----:B------:R-:W-:Y:S05]  /*3fd0*/  BRA `(.L_x_9277) ;  /* 0x0000000000ac7947 */ /* 0x000fea0003800000 */
.L_x_9293:
[----:B------:R-:W-:-:S09]  /*3fe0*/  UISETP.NE.AND UP0, UPT, UR4, 0x1c, UPT ;  /* 0x0000001c0400788c */ /* 0x000fd2000bf05270 */
[----:B------:R-:W-:Y:S05]  /*3ff0*/  BRA.U !UP0, `(.L_x_9304) ;  /* 0x00000001089c7547 */ /* 0x000fea000b800000 */
[----:B------:R-:W-:-:S09]  /*4000*/  UISETP.NE.AND UP0, UPT, UR4, 0x1d, UPT ;  /* 0x0000001d0400788c */ /* 0x000fd2000bf05270 */
[----:B------:R-:W-:Y:S05]  /*4010*/  BRA.U !UP0, `(.L_x_9305) ;  /* 0x0000000108887547 */ /* 0x000fea000b800000 */
[----:B------:R-:W-:-:S09]  /*4020*/  UISETP.NE.AND UP0, UPT, UR4, 0x2c, UPT ;  /* 0x0000002c0400788c */ /* 0x000fd2000bf05270 */
[----:B------:R-:W-:Y:S05]  /*4030*/  BRA.U !UP0, `(.L_x_9306) ;  /* 0x0000000108447547 */ /* 0x000fea000b800000 */
.L_x_9276:
[----:B------:R-:W-:Y:S01]  /*4040*/  MOV R0, 0x180 ;  /* 0x0000018000007802 */ /* 0x000fe20000000f00 */
[----:B------:R-:W0:Y:S01]  /*4050*/  LDCU.64 UR6, c[0x4][0x170] ;  /* 0x01002e00ff0677ac */ /* 0x000e220008000a00 */
[----:B------:R-:W-:Y:S02]  /*4060*/  HFMA2 R13, -RZ, RZ, 0, 0 ;  /* 0x00000000ff0d7431 */ /* 0x000fe400000001ff */
[----:B------:R-:W-:Y:S01]  /*4070*/  IMAD.MOV.U32 R8, RZ, RZ, 0x65 ;  /* 0x00000065ff087424 */ /* 0x000fe200078e00ff */
[----:B------:R1:W2:Y:S01]  /*4080*/  LDC.64 R2, c[0x4][R0] ;  /* 0x0100000000027b82 */ /* 0x0002a20000000a00 */
[----:B------:R-:W3:Y:S01]  /*4090*/  LDCU.64 UR8, c[0x4][0x178] ;  /* 0x01002f00ff0877ac */ /* 0x000ee20008000a00 */
[----:B------:R-:W-:Y:S01]  /*40a0*/  IMAD.MOV.U32 R12, RZ, RZ, 0x1 ;  /* 0x00000001ff0c7424 */ /* 0x000fe200078e00ff */
[----:B------:R-:W4:Y:S01]  /*40b0*/  LDCU.64 UR4, c[0x4][0x60] ;  /* 0x01000c00ff0477ac */ /* 0x000f220008000a00 */
[----:B0-----:R-:W-:Y:S01]  /*40c0*/  MOV R4, UR6 ;  /* 0x0000000600047c02 */ /* 0x001fe20008000f00 */
[----:B------:R-:W-:-:S02]  /*40d0*/  IMAD.U32 R5, RZ, RZ, UR7 ;  /* 0x00000007ff057e24 */ /* 0x000fc4000f8e00ff */
[----:B---3--:R-:W-:Y:S02]  /*40e0*/  IMAD.U32 R6, RZ, RZ, UR8 ;  /* 0x00000008ff067e24 */ /* 0x008fe4000f8e00ff */
[----:B------:R-:W-:Y:S01]  /*40f0*/  IMAD.U32 R7, RZ, RZ, UR9 ;  /* 0x00000009ff077e24 */ /* 0x000fe2000f8e00ff */
[----:B----4-:R-:W-:Y:S01]  /*4100*/  MOV R10, UR4 ;  /* 0x00000004000a7c02 */ /* 0x010fe20008000f00 */
[----:B-1----:R-:W-:-:S07]  /*4110*/  IMAD.U32 R11, RZ, RZ, UR5 ;  /* 0x00000005ff0b7e24 */ /* 0x002fce000f8e00ff */
[----:B------:R-:W-:-:S07]  /*4120*/  LEPC R20, `(.L_x_9307) ;  /* 0x000000001014794e */ /* 0x000fce0000000000 */
[----:B--2---:R-:W-:Y:S05]  /*4130*/  CALL.ABS.NOINC R2 ;  /* 0x0000000002007343 */ /* 0x004fea0003c00000 */
.L_x_9307:
[----:B------:R-:W-:Y:S05]  /*4140*/  BRA `(.L_x_9277) ;  /* 0x0000000000507947 */ /* 0x000fea0003800000 */
.L_x_9306:
        /* <DEDUP_REMOVED lines=15> */
.L_x_9305:
[----:B------:R-:W0:Y:S02]  /*4240*/  F2I.U64.TRUNC R4, R4 ;  /* 0x0000000400047311 */ /* 0x000e24000020d800 */
[----:B0-----:R0:W-:Y:S01]  /*4250*/  STG.E.64 desc[UR36][R2.64], R4 ;  /* 0x0000000402007986 */ /* 0x0011e2000c101b24 */
[----:B------:R-:W-:Y:S05]  /*4260*/  BRA `(.L_x_9277) ;  /* 0x0000000000087947 */ /* 0x000fea0003800000 */
.L_x_9304:
[----:B------:R-:W0:Y:S02]  /*4270*/  F2I.FTZ.U32.TRUNC.NTZ R5, R4 ;  /* 0x0000000400057305 */ /* 0x000e24000021f000 */
[----:B0-----:R0:W-:Y:S02]  /*4280*/  STG.E desc[UR36][R2.64], R5 ;  /* 0x0000000502007986 */ /* 0x0011e4000c101924 */
.L_x_9277:
[----:B------:R-:W-:-:S07]  /*4290*/  VIADD R17, R17, 0x80 ;  /* 0x0000008011117836 */ /* 0x000fce0000000000 */
.L_x_9207:
[----:B------:R-:W-:Y:S05]  /*42a0*/  BSYNC.RECONVERGENT B7 ;  /* 0x0000000000077941 */ /* 0x000fea0003800200 */
.L_x_9206:
[----:B------:R-:W5:Y:S01]  /*42b0*/  LDCU UR4, c[0x0][0x380] ;  /* 0x00007000ff0477ac */ /* 0x000f620008000800 */
[----:B------:R-:W-:Y:S01]  /*42c0*/  BSSY.RECONVERGENT B7, `(.L_x_9308) ;  /* 0x000041a000077945 */ /* 0x000fe20003800200 */
[----:B-----5:R-:W-:-:S13]  /*42d0*/  ISETP.GE.AND P0, PT, R17, UR4, PT ;  /* 0x0000000411007c0c */ /* 0x020fda000bf06270 */
[----:B------:R-:W-:Y:S05]  /*42e0*/  @P0 BRA `(.L_x_9309) ;  /* 0x00000040005c0947 */ /* 0x000fea0003800000 */
[----:B------:R-:W5:Y:S01]  /*42f0*/  LDCU UR4, c[0x0][0x388] ;  /* 0x00007100ff0477ac */ /* 0x000f620008000800 */
[----:B------:R-:W-:Y:S02]  /*4300*/  HFMA2 R16, -RZ, RZ, 0, 0 ;  /* 0x00000000ff107431 */ /* 0x000fe400000001ff */
[----:B------:R-:W-:Y:S02]  /*4310*/  IMAD.MOV.U32 R18, RZ, RZ, RZ ;  /* 0x000000ffff127224 */ /* 0x000fe400078e00ff */
[----:B0-----:R-:W-:Y:S01]  /*4320*/  IMAD.MOV.U32 R0, RZ, RZ, RZ ;  /* 0x000000ffff007224 */ /* 0x001fe200078e00ff */
[----:B-----5:R-:W-:-:S09]  /*4330*/  UISETP.NE.AND UP0, UPT, UR4, URZ, UPT ;  /* 0x000000ff0400728c */ /* 0x020fd2000bf05270 */
[----:B------:R-:W-:Y:S05]  /*4340*/  BRA.U !UP0, `(.L_x_9310) ;  /* 0x0000001508707547 */ /* 0x000fea000b800000 */
[----:B------:R-:W1:Y:S01]  /*4350*/  LDCU.64 UR4, c[0x0][0x390] ;  /* 0x00007200ff0477ac */ /* 0x000e620008000a00 */
[----:B------:R-:W-:Y:S01]  /*4360*/  IMAD.MOV.U32 R16, RZ, RZ, RZ ;  /* 0x000000ffff107224 */ /* 0x000fe200078e00ff */
[----:B------:R-:W0:Y:S01]  /*4370*/  LDCU UR6, c[0x0][0x38c] ;  /* 0x00007180ff0677ac */ /* 0x000e220008000800 */
[----:B------:R-:W5:Y:S01]  /*4380*/  LDCU.64 UR8, c[0x0][0x4b8] ;  /* 0x00009700ff0877ac */ /* 0x000f620008000a00 */
[----:B------:R-:W-:Y:S01]  /*4390*/  UISETP.NE.AND UP0, UPT, UR39, URZ, UPT ;  /* 0x000000ff2700728c */ /* 0x000fe2000bf05270 */
[----:B-1234-:R-:W-:Y:S01]  /*43a0*/  IMAD.HI.U32 R2, R17, UR4, R16 ;  /* 0x0000000411027c27 */ /* 0x01efe2000f8e0010 */
        /* <DEDUP_REMOVED lines=342> */
.L_x_9310:
[----:B------:R-:W1:Y:S01]  /*5910*/  LDCU.64 UR6, c[0x0][0x5f0] ;  /* 0x0000be00ff0677ac */ /* 0x000e620008000a00 */
[----:B------:R-:W-:Y:S01]  /*5920*/  BSSY.RECONVERGENT B6, `(.L_x_9311) ;  /* 0x00000e5000067945 */ /* 0x000fe20003800200 */
[----:B------:R-:W-:-:S04]  /*5930*/  UPRMT UR4, UR40, 0x7771, URZ ;  /* 0x0000777128047896 */ /* 0x000fc800080000ff */
[----:B------:R-:W-:Y:S01]  /*5940*/  UISETP.GT.AND UP0, UPT, UR4, 0x9, UPT ;  /* 0x000000090400788c */ /* 0x000fe2000bf04270 */
[----:B-1234-:R-:W-:-:S05]  /*5950*/  IADD3 R2, P0, PT, R0, UR6, RZ ;  /* 0x0000000600027c10 */ /* 0x01efca000ff1e0ff */
        /* <DEDUP_REMOVED lines=11> */
[----:B--2---:R2:W3:Y:S01]  /*5a10*/  I2F.S16 R19, R2 ;  /* 0x0000000200137306 */ /* 0x0044e20000101400 */
[----:B------:R-:W-:Y:S05]  /*5a20*/  BRA `(.L_x_9317) ;  /* 0x0000000c00507947 */ /* 0x000fea0003800000 */
.L_x_9315:
[----:B------:R-:W2:Y:S02]  /*5a30*/  LDG.E.U8 R2, desc[UR36][R2.64] ;  /* 0x0000002402027981 */ /* 0x000ea4000c1e1100 */
[----:B--2---:R-:W-:Y:S01]  /*5a40*/  I2FP.F32.U32 R19, R2 ;  /* 0x0000000200137245 */ /* 0x004fe20000201000 */
[----:B------:R-:W-:Y:S06]  /*5a50*/  BRA `(.L_x_9317) ;  /* 0x0000000c00447947 */ /* 0x000fec0003800000 */
.L_x_9314:
        /* <DEDUP_REMOVED lines=9> */
.L_x_9319:
[----:B------:R-:W2:Y:S02]  /*5af0*/  LDG.E R2, desc[UR36][R2.64] ;  /* 0x0000002402027981 */ /* 0x000ea4000c1e1900 */
[----:B--2---:R-:W-:Y:S01]  /*5b00*/  I2FP.F32.S32 R19, R2 ;  /* 0x0000000200137245 */ /* 0x004fe20000201400 */
[----:B------:R-:W-:Y:S06]  /*5b10*/  BRA `(.L_x_9317) ;  /* 0x0000000c00147947 */ /* 0x000fec0003800000 */
.L_x_9318:
[----:B------:R-:W2:Y:S02]  /*5b20*/  LDG.E.U16 R2, desc[UR36][R2.64] ;  /* 0x0000002402027981 */ /* 0x000ea4000c1e1500 */
[----:B--2---:R0:W1:Y:S01]  /*5b30*/  I2F.S16 R19, R2 ;  /* 0x0000000200137306 */ /* 0x0040620000101400 */
[----:B------:R-:W-:Y:S05]  /*5b40*/  BRA `(.L_x_9317) ;  /* 0x0000000c00087947 */ /* 0x000fea0003800000 */
.L_x_9313:
        /* <DEDUP_REMOVED lines=8> */
.L_x_9321:
[----:B------:R-:W2:Y:S02]  /*5bd0*/  LDG.E.U16 R2, desc[UR36][R2.64] ;  /* 0x0000002402027981 */ /* 0x000ea4000c1e1500 */
[----:B--2---:R-:W-:Y:S01]  /*5be0*/  HADD2.F32 R19, -RZ, R2.H0_H0 ;  /* 0x20000002ff137230 */ /* 0x004fe20000004100 */
[----:B------:R-:W-:Y:S06]  /*5bf0*/  BRA `(.L_x_9317) ;  /* 0x0000000800dc7947 */ /* 0x000fec0003800000 */
.L_x_9320:
        /* <DEDUP_REMOVED lines=8> */
.L_x_9323:
[----:B------:R-:W2:Y:S02]  /*5c80*/  LDG.E.U16 R2, desc[UR36][R2.64] ;  /* 0x0000002402027981 */ /* 0x000ea4000c1e1500 */
[----:B--2---:R-:W-:Y:S01]  /*5c90*/  HADD2.F32 R19, -RZ, R2.H0_H0 ;  /* 0x20000002ff137230 */ /* 0x004fe20000004100 */
[----:B------:R-:W-:Y:S06]  /*5ca0*/  BRA `(.L_x_9317) ;  /* 0x0000000800b07947 */ /* 0x000fec0003800000 */
.L_x_9322:
        /* <DEDUP_REMOVED lines=11> */
.L_x_9312:
        /* <DEDUP_REMOVED lines=12> */
.L_x_9326:
        /* <DEDUP_REMOVED lines=11> */
.L_x_9325:
        /* <DEDUP_REMOVED lines=14> */
[----:B------:R-:W-:Y:S02]  /*5fb0*/  VIADD R5, R4, 0xfffffffc ;  /* 0xfffffffc04057836 */ /* 0x000fe40000000000 */
[----:B------:R-:W-:-:S03]  /*5fc0*/  VIADD R4, R0, 0x1000000 ;  /* 0x0100000000047836 */ /* 0x000fc60000000000 */
[----:B------:R-:W-:Y:S02]  /*5fd0*/  SHF.L.U32 R6, R0, R5, RZ ;  /* 0x0000000500067219 */ /* 0x000fe400000006ff */
[----:B------:R-:W-:Y:S02]  /*5fe0*/  SHF.L.U32 R5, R5, 0x17, RZ ;  /* 0x0000001705057819 */ /* 0x000fe400000006ff */
[----:B------:R-:W-:Y:S02]  /*5ff0*/  SHF.R.S32.HI R4, RZ, 0x8, R4 ;  /* 0x00000008ff047819 */ /* 0x000fe40000011404 */
[----:B------:R-:W-:-:S05]  /*6000*/  LEA.HI R5, R6, -R5, RZ, 0x1c ;  /* 0x8000000506057211 */ /* 0x000fca00078fe0ff */
[----:B------:R-:W-:-:S05]  /*6010*/  VIADD R5, R5, 0x3c000000 ;  /* 0x3c00000005057836 */ /* 0x000fca0000000000 */
[----:B------:R-:W-:-:S04]  /*6020*/  LOP3.LUT R4, R5, 0x7f800000, R4, 0xf8, !PT ;  /* 0x7f80000005047812 */ /* 0x000fc800078ef804 */
[----:B------:R-:W-:-:S04]  /*6030*/  SEL R4, R4, RZ, P0 ;  /* 0x000000ff04047207 */ /* 0x000fc80000000000 */
[----:B------:R-:W-:Y:S01]  /*6040*/  LOP3.LUT R19, R4, 0x80000000, R19, 0xf8, !PT ;  /* 0x8000000004137812 */ /* 0x000fe200078ef813 */
[----:B------:R-:W-:Y:S06]  /*6050*/  BRA `(.L_x_9317) ;  /* 0x0000000400c47947 */ /* 0x000fec0003800000 */
.L_x_9328:
[----:B------:R-:W2:Y:S02]  /*6060*/  LDG.E.U8 R2, desc[UR36][R2.64] ;  /* 0x0000002402027981 */ /* 0x000ea4000c1e1100 */
[C---:B--2---:R-:W-:Y:S01]  /*6070*/  IMAD.SHL.U32 R0, R2.reuse, 0x2000000, RZ ;  /* 0x0200000002007824 */ /* 0x044fe200078e00ff */
[----:B------:R-:W-:-:S04]  /*6080*/  SHF.L.U32 R5, R2, 0x8, RZ ;  /* 0x0000000802057819 */ /* 0x000fc800000006ff */
[----:B------:R-:W-:Y:S02]  /*6090*/  ISETP.GE.U32.AND P0, PT, R0, 0x8000000, PT ;  /* 0x080000000000780c */ /* 0x000fe40003f06070 */
[----:B------:R-:W-:-:S11]  /*60a0*/  PRMT R19, R5, 0x9910, RZ ;  /* 0x0000991005137816 */ /* 0x000fd600000000ff */
[----:B------:R-:W-:Y:S02]  /*60b0*/  @!P0 LOP3.LUT R4, R5, 0x7f00, RZ, 0xc0, !PT ;  /* 0x00007f0005048812 */ /* 0x000fe400078ec0ff */
[----:B------:R-:W-:Y:S02]  /*60c0*/  @P0 LEA.HI R0, R0, 0x70000000, RZ, 0x1c ;  /* 0x7000000000000811 */ /* 0x000fe400078fe0ff */
[----:B------:R-:W-:-:S03]  /*60d0*/  @!P0 LOP3.LUT R4, R4, 0x3f000000, RZ, 0xfc, !PT ;  /* 0x3f00000004048812 */ /* 0x000fc600078efcff */
[----:B------:R-:W-:Y:S02]  /*60e0*/  @P0 FMUL.FTZ R0, R0, 1.9259299443872358531e-34 ;  /* 0x0780000000000820 */ /* 0x000fe40000410000 */
[----:B------:R-:W-:-:S05]  /*60f0*/  @!P0 FADD.FTZ R0, R4, -0.5 ;  /* 0xbf00000004008421 */ /* 0x000fca0000010000 */
[----:B------:R-:W-:Y:S01]  /*6100*/  LOP3.LUT R19, R0, 0x80000000, R19, 0xf8, !PT ;  /* 0x8000000000137812 */ /* 0x000fe200078ef813 */
[----:B------:R-:W-:Y:S06]  /*6110*/  BRA `(.L_x_9317) ;  /* 0x0000000400947947 */ /* 0x000fec0003800000 */
.L_x_9327:
[----:B------:R-:W2:Y:S02]  /*6120*/  LDG.E.U16 R2, desc[UR36][R2.64] ;  /* 0x0000002402027981 */ /* 0x000ea4000c1e1500 */
[----:B--2---:R-:W-:Y:S01]  /*6130*/  IMAD.U32 R19, R2, 0x10000, RZ ;  /* 0x0001000002137824 */ /* 0x004fe200078e00ff */
[----:B------:R-:W-:Y:S06]  /*6140*/  BRA `(.L_x_9317) ;  /* 0x0000000400887947 */ /* 0x000fec0003800000 */
.L_x_9324:
        /* <DEDUP_REMOVED lines=11> */
.L_x_9331:
        /* <DEDUP_REMOVED lines=20> */
.L_x_9333:
[----:B------:R-:W-:Y:S05]  /*6340*/  BSYNC.RECONVERGENT B0 ;  /* 0x0000000000007941 */ /* 0x000fea0003800200 */
.L_x_9332:
[----:B------:R-:W-:Y:S01]  /*6350*/  IMAD.SHL.U32 R0, R0, 0x100000, RZ ;  /* 0x0010000000007824 */ /* 0x000fe200078e00ff */
[----:B------:R-:W-:-:S04]  /*6360*/  LEA R2, R2, 0x3b800000, 0x17 ;  /* 0x3b80000002027811 */ /* 0x000fc800078eb8ff */
[----:B------:R-:W-:Y:S01]  /*6370*/  LOP3.LUT R19, R2, R0, R19, 0xfe, !PT ;  /* 0x0000000002137212 */ /* 0x000fe200078efe13 */
[----:B------:R-:W-:Y:S06]  /*6380*/  BRA `(.L_x_9317) ;  /* 0x0000000000f87947 */ /* 0x000fec0003800000 */
.L_x_9330:
[----:B------:R-:W2:Y:S01]  /*6390*/  LDG.E.U8 R3, desc[UR36][R2.64] ;  /* 0x0000002402037981 */ /* 0x000ea2000c1e1100 */
        /* <DEDUP_REMOVED lines=19> */
.L_x_9335:
[----:B------:R-:W-:Y:S05]  /*64d0*/  BSYNC.RECONVERGENT B0 ;  /* 0x0000000000007941 */ /* 0x000fea0003800200 */
.L_x_9334:
[----:B------:R-:W-:Y:S01]  /*64e0*/  IMAD.SHL.U32 R0, R0, 0x200000, RZ ;  /* 0x0020000000007824 */ /* 0x000fe200078e00ff */
[----:B------:R-:W-:-:S04]  /*64f0*/  LEA R2, R2, 0x37800000, 0x17 ;  /* 0x3780000002027811 */ /* 0x000fc800078eb8ff */
[----:B------:R-:W-:Y:S01]  /*6500*/  LOP3.LUT R19, R2, R0, R19, 0xfe, !PT ;  /* 0x0000000002137212 */ /* 0x000fe200078efe13 */
[----:B------:R-:W-:Y:S06]  /*6510*/  BRA `(.L_x_9317) ;  /* 0x0000000000947947 */ /* 0x000fec0003800000 */
.L_x_9329:
[----:B------:R-:W-:-:S09]  /*6520*/  UISETP.NE.AND UP0, UPT, UR4, 0x1c, UPT ;  /* 0x0000001c0400788c */ /* 0x000fd2000bf05270 */
[----:B------:R-:W-:Y:S05]  /*6530*/  BRA.U !UP0, `(.L_x_9336) ;  /* 0x0000000108847547 */ /* 0x000fea000b800000 */
[----:B------:R-:W-:-:S09]  /*6540*/  UISETP.NE.AND UP0, UPT, UR4, 0x1d, UPT ;  /* 0x0000001d0400788c */ /* 0x000fd2000bf05270 */
[----:B------:R-:W-:Y:S05]  /*6550*/  BRA.U !UP0, `(.L_x_9337) ;  /* 0x0000000108707547 */ /* 0x000fea000b800000 */
[----:B------:R-:W-:-:S09]  /*6560*/  UISETP.NE.AND UP0, UPT, UR4, 0x2c, UPT ;  /* 0x0000002c0400788c */ /* 0x000fd2000bf05270 */
[----:B------:R-:W-:Y:S05]  /*6570*/  BRA.U UP0, `(.L_x_9316) ;  /* 0x0000000100207547 */ /* 0x000fea000b800000 */
[----:B------:R-:W2:Y:S01]  /*6580*/  LDG.E.U8 R2, desc[UR36][R2.64] ;  /* 0x0000002402027981 */ /* 0x000ea2000c1e1100 */
[----:B------:R-:W-:Y:S01]  /*6590*/  HFMA2 R19, -RZ, RZ, 3.814697265625e-06, 0 ;  /* 0x00400000ff137431 */ /* 0x000fe200000001ff */
[----:B--2---:R-:W-:-:S13]  /*65a0*/  ISETP.NE.AND P0, PT, R2, RZ, PT ;  /* 0x000000ff0200720c */ /* 0x004fda0003f05270 */
[----:B------:R-:W-:Y:S05]  /*65b0*/  @!P0 BRA `(.L_x_9317) ;  /* 0x00000000006c8947 */ /* 0x000fea0003800000 */
[----:B------:R-:W-:-:S13]  /*65c0*/  ISETP.NE.AND P0, PT, R2, 0xff, PT ;  /* 0x000000ff0200780c */ /* 0x000fda0003f05270 */
[----:B------:R-:W-:Y:S02]  /*65d0*/  @!P0 IMAD.MOV.U32 R19, RZ, RZ, 0x7f800001 ;  /* 0x7f800001ff138424 */ /* 0x000fe400078e00ff */
[----:B------:R-:W-:Y:S01]  /*65e0*/  @P0 IMAD.SHL.U32 R19, R2, 0x800000, RZ ;  /* 0x0080000002130824 */ /* 0x000fe200078e00ff */
[----:B------:R-:W-:Y:S06]  /*65f0*/  BRA `(.L_x_9317) ;  /* 0x00000000005c7947 */ /* 0x000fec0003800000 */
.L_x_9316:
        /* <DEDUP_REMOVED lines=16> */
.L_x_9338:
[----:B------:R-:W-:Y:S01]  /*6700*/  HFMA2 R19, -RZ, RZ, 0, 0 ;  /* 0x00000000ff137431 */ /* 0x000fe200000001ff */
[----:B------:R-:W-:Y:S06]  /*6710*/  BRA `(.L_x_9317) ;  /* 0x0000000000147947 */ /* 0x000fec0003800000 */
.L_x_9337:
[----:B------:R-:W2:Y:S02]  /*6720*/  LDG.E.64 R2, desc[UR36][R2.64] ;  /* 0x0000002402027981 */ /* 0x000ea4000c1e1b00 */
[----:B--2---:R0:W1:Y:S02]  /*6730*/  I2F.U64 R19, R2 ;  /* 0x0000000200137312 */ /* 0x0040640000301000 */
[----:B01----:R-:W-:Y:S05]  /*6740*/  BRA `(.L_x_9317) ;  /* 0x0000000000087947 */ /* 0x003fea0003800000 */
.L_x_9336:
[----:B------:R-:W2:Y:S02]  /*6750*/  LDG.E R2, desc[UR36][R2.64] ;  /* 0x0000002402027981 */ /* 0x000ea4000c1e1900 */
[----:B--2---:R-:W-:-:S07]  /*6760*/  I2FP.F32.U32 R19, R2 ;  /* 0x0000000200137245 */ /* 0x004fce0000201000 */
.L_x_9317:
[----:B------:R-:W-:Y:S05]  /*6770*/  BSYNC.RECONVERGENT B6 ;  /* 0x0000000000067941 */ /* 0x000fea0003800200 */
.L_x_9311:
        /* <DEDUP_REMOVED lines=16> */
.L_x_9342:
[----:B------:R0:W5:Y:S01]  /*6880*/  LDG.E.U8 R0, desc[UR36][R4.64] ;  /* 0x0000002404007981 */ /* 0x000162000c1e1100 */
[----:B------:R-:W-:Y:S05]  /*6890*/  BRA `(.L_x_9344) ;  /* 0x0000000c005c7947 */ /* 0x000fea0003800000 */
.L_x_9341:
        /* <DEDUP_REMOVED lines=8> */
.L_x_9346:
[----:B------:R0:W5:Y:S01]  /*6920*/  LDG.E.U8 R0, desc[UR36][R4.64] ;  /* 0x0000002404007981 */ /* 0x000162000c1e1100 */
[----:B------:R-:W-:Y:S05]  /*6930*/  BRA `(.L_x_9344) ;  /* 0x0000000c00347947 */ /* 0x000fea0003800000 */
.L_x_9345:
[----:B------:R0:W5:Y:S01]  /*6940*/  LDG.E.U16 R0, desc[UR36][R4.64] ;  /* 0x0000002404007981 */ /* 0x000162000c1e1500 */
[----:B------:R-:W-:Y:S05]  /*6950*/  BRA `(.L_x_9344) ;  /* 0x0000000c002c7947 */ /* 0x000fea0003800000 */
.L_x_9340:
[----:B------:R-:W-:-:S09]  /*6960*/  UISETP.GT.AND UP0, UPT, UR4, 0x6, UPT ;  /* 0x000000060400788c */ /* 0x000fd2000bf04270 */
[----:B------:R-:W-:Y:S05]  /*6970*/  BRA.U UP0, `(.L_x_9347) ;  /* 0x0000000100347547 */ /* 0x000fea000b800000 */
[----:B------:R-:W-:-:S09]  /*6980*/  UISETP.NE.AND UP0, UPT, UR4, 0x5, UPT ;  /* 0x000000050400788c */ /* 0x000fd2000bf05270 */
[----:B------:R-:W-:Y:S05]  /*6990*/  BRA.U !UP0, `(.L_x_9348) ;  /* 0x0000000108187547 */ /* 0x000fea000b800000 */
[----:B------:R-:W-:-:S09]  /*69a0*/  UISETP.NE.AND UP0, UPT, UR4, 0x6, UPT ;  /* 0x000000060400788c */ /* 0x000fd2000bf05270 */
[----:B------:R-:W-:Y:S05]  /*69b0*/  BRA.U UP0, `(.L_x_9343) ;  /* 0x0000000900c07547 */ /* 0x000fea000b800000 */
[----:B--2-4-:R-:W2:Y:S02]  /*69c0*/  LDG.E R2, desc[UR36][R4.64] ;  /* 0x0000002404027981 */ /* 0x014ea4000c1e1900 */
[----:B--2---:R-:W0:Y:S02]  /*69d0*/  F2I.S64.TRUNC R2, R2 ;  /* 0x0000000200027311 */ /* 0x004e24000020d900 */
[----:B0-----:R-:W-:Y:S01]  /*69e0*/  PRMT R0, R2, 0x7610, R0 ;  /* 0x0000761002007816 */ /* 0x001fe20000000000 */
[----:B------:R-:W-:Y:S06]  /*69f0*/  BRA `(.L_x_9344) ;  /* 0x0000000c00047947 */ /* 0x000fec0003800000 */
.L_x_9348:
[----:B--2-4-:R-:W2:Y:S02]  /*6a00*/  LDG.E.U16 R2, desc[UR36][R4.64] ;  /* 0x0000002404027981 */ /* 0x014ea4000c1e1500 */
[----:B--2---:R-:W-:-:S06]  /*6a10*/  HADD2.F32 R2, -RZ, R2.H0_H0 ;  /* 0x20000002ff027230 */ /* 0x004fcc0000004100 */
[----:B------:R-:W0:Y:S02]  /*6a20*/  F2I.S64.TRUNC R2, R2 ;  /* 0x0000000200027311 */ /* 0x000e24000020d900 */
[----:B0-----:R-:W-:Y:S01]  /*6a30*/  PRMT R0, R2, 0x7610, R0 ;  /* 0x0000761002007816 */ /* 0x001fe20000000000 */
[----:B------:R-:W-:Y:S06]  /*6a40*/  BRA `(.L_x_9344) ;  /* 0x0000000800f07947 */ /* 0x000fec0003800000 */
.L_x_9347:
[----:B------:R-:W-:-:S09]  /*6a50*/  UISETP.NE.AND UP0, UPT, UR4, 0x7, UPT ;  /* 0x000000070400788c */ /* 0x000fd2000bf05270 */
[----:B------:R-:W-:Y:S05]  /*6a60*/  BRA.U !UP0, `(.L_x_9349) ;  /* 0x0000000108347547 */ /* 0x000fea000b800000 */
        /* <DEDUP_REMOVED lines=8> */
.L_x_9350:
[----:B------:R-:W2:Y:S02]  /*6af0*/  LDG.E.U16 R4, desc[UR36][R4.64] ;  /* 0x0000002404047981 */ /* 0x000ea4000c1e1500 */
[----:B--2-4-:R-:W-:-:S06]  /*6b00*/  HADD2.F32 R2, -RZ, R4.H0_H0 ;  /* 0x20000004ff027230 */ /* 0x014fcc0000004100 */
[----:B------:R-:W0:Y:S02]  /*6b10*/  F2I.S64.TRUNC R2, R2 ;  /* 0x0000000200027311 */ /* 0x000e24000020d900 */
[----:B0-----:R-:W-:Y:S01]  /*6b20*/  PRMT R0, R2, 0x7610, R0 ;  /* 0x0000761002007816 */ /* 0x001fe20000000000 */
[----:B------:R-:W-:Y:S06]  /*6b30*/  BRA `(.L_x_9344) ;  /* 0x0000000800b47947 */ /* 0x000fec0003800000 */
.L_x_9349:
[----:B--2-4-:R-:W2:Y:S02]  /*6b40*/  LDG.E.64 R2, desc[UR36][R4.64] ;  /* 0x0000002404027981 */ /* 0x014ea4000c1e1b00 */
[----:B--2---:R-:W0:Y:S02]  /*6b50*/  F2I.S64.F64.TRUNC R2, R2 ;  /* 0x0000000200027311 */ /* 0x004e24000030d900 */
[----:B0-----:R-:W-:Y:S01]  /*6b60*/  PRMT R0, R2, 0x7610, R0 ;  /* 0x0000761002007816 */ /* 0x001fe20000000000 */
[----:B------:R-:W-:Y:S06]  /*6b70*/  BRA `(.L_x_9344) ;  /* 0x0000000800a47947 */ /* 0x000fec0003800000 */
.L_x_9339:
        /* <DEDUP_REMOVED lines=12> */
.L_x_9353:
[----:B------:R-:W2:Y:S02]  /*6c40*/  LDG.E.64 R4, desc[UR36][R4.64] ;  /* 0x0000002404047981 */ /* 0x000ea4000c1e1b00 */
[----:B--2-4-:R-:W0:Y:S02]  /*6c50*/  F2I.S64.F64.TRUNC R2, R4 ;  /* 0x0000000400027311 */ /* 0x014e24000030d900 */
[----:B0-----:R-:W-:Y:S01]  /*6c60*/  PRMT R0, R2, 0x7610, R0 ;  /* 0x0000761002007816 */ /* 0x001fe20000000000 */
[----:B------:R-:W-:Y:S06]  /*6c70*/  BRA `(.L_x_9344) ;  /* 0x0000000800647947 */ /* 0x000fec0003800000 */
.L_x_9352:
        /* <DEDUP_REMOVED lines=27> */
.L_x_9355:
[----:B----4-:R-:W4:Y:S02]  /*6e30*/  LDG.E.U8 R3, desc[UR36][R4.64] ;  /* 0x0000002404037981 */ /* 0x010f24000c1e1100 */
[C---:B----4-:R-:W-:Y:S02]  /*6e40*/  IMAD.SHL.U32 R0, R3.reuse, 0x2000000, RZ ;  /* 0x0200000003007824 */ /* 0x050fe400078e00ff */
[----:B------:R-:W-:-:S03]  /*6e50*/  IMAD.SHL.U32 R3, R3, 0x100, RZ ;  /* 0x0000010003037824 */ /* 0x000fc600078e00ff */
[----:B------:R-:W-:-:S13]  /*6e60*/  ISETP.GE.U32.AND P0, PT, R0, 0x8000000, PT ;  /* 0x080000000000780c */ /* 0x000fda0003f06070 */
[C---:B--2---:R-:W-:Y:S02]  /*6e70*/  @!P0 LOP3.LUT R2, R3.reuse, 0x7f00, RZ, 0xc0, !PT ;  /* 0x00007f0003028812 */ /* 0x044fe400078ec0ff */
        /* <DEDUP_REMOVED lines=9> */
.L_x_9354:
[----:B--2-4-:R-:W2:Y:S02]  /*6f10*/  LDG.E.U16 R2, desc[UR36][R4.64] ;  /* 0x0000002404027981 */ /* 0x014ea4000c1e1500 */
[----:B--2---:R-:W-:-:S06]  /*6f20*/  IMAD.U32 R2, R2, 0x10000, RZ ;  /* 0x0001000002027824 */ /* 0x004fcc00078e00ff */
[----:B------:R-:W0:Y:S02]  /*6f30*/  F2I.S64.TRUNC R2, R2 ;  /* 0x0000000200027311 */ /* 0x000e24000020d900 */
[----:B0-----:R-:W-:Y:S01]  /*6f40*/  PRMT R0, R2, 0x7610, R0 ;  /* 0x0000761002007816 */ /* 0x001fe20000000000 */
[----:B------:R-:W-:Y:S06]  /*6f50*/  BRA `(.L_x_9344) ;  /* 0x0000000400ac7947 */ /* 0x000fec0003800000 */
.L_x_9351:
        /* <DEDUP_REMOVED lines=10> */
.L_x_9358:
[----:B------:R-:W3:Y:S01]  /*7000*/  LDG.E.U8 R4, desc[UR36][R4.64] ;  /* 0x0000002404047981 */ /* 0x000ee2000c1e1100 */
[----:B------:R-:W-:Y:S01]  /*7010*/  BSSY.RECONVERGENT B0, `(.L_x_9359) ;  /* 0x0000018000007945 */ /* 0x000fe20003800200 */
[----:B--2-4-:R-:W-:Y:S02]  /*7020*/  MOV R2, RZ ;  /* 0x000000ff00027202 */ /* 0x014fe40000000f00 */
        /* <DEDUP_REMOVED lines=18> */
.L_x_9362:
[----:B------:R-:W-:Y:S05]  /*7150*/  BSYNC.RECONVERGENT B1 ;  /* 0x0000000000017941 */ /* 0x000fea0003800200 */
.L_x_9361:
[----:B------:R-:W-:Y:S02]  /*7160*/  SHF.L.U32 R0, R0, 0x14, RZ ;  /* 0x0000001400007819 */ /* 0x000fe400000006ff */
[----:B------:R-:W-:-:S04]  /*7170*/  LEA R2, R2, 0x3b800000, 0x17 ;  /* 0x3b80000002027811 */ /* 0x000fc800078eb8ff */
[----:B------:R-:W-:-:S07]  /*7180*/  LOP3.LUT R2, R2, R0, R7, 0xfe, !PT ;  /* 0x0000000002027212 */ /* 0x000fce00078efe07 */
.L_x_9360:
[----:B------:R-:W-:Y:S05]  /*7190*/  BSYNC.RECONVERGENT B0 ;  /* 0x0000000000007941 */ /* 0x000fea0003800200 */
.L_x_9359:
[----:B------:R-:W0:Y:S02]  /*71a0*/  F2I.S64.TRUNC R2, R2 ;  /* 0x0000000200027311 */ /* 0x000e24000020d900 */
[----:B0-----:R-:W-:Y:S01]  /*71b0*/  PRMT R0, R2, 0x7610, R0 ;  /* 0x0000761002007816 */ /* 0x001fe20000000000 */
[----:B------:R-:W-:Y:S06]  /*71c0*/  BRA `(.L_x_9344) ;  /* 0x0000000400107947 */ /* 0x000fec0003800000 */
.L_x_9357:
[----:B------:R-:W3:Y:S01]  /*71d0*/  LDG.E.U8 R4, desc[UR36][R4.64] ;  /* 0x0000002404047981 */ /* 0x000ee2000c1e1100 */
[----:B------:R-:W-:Y:S01]  /*71e0*/  BSSY.RECONVERGENT B0, `(.L_x_9363) ;  /* 0x0000018000007945 */ /* 0x000fe20003800200 */
[----:B--2-4-:R-:W-:Y:S01]  /*71f0*/  IMAD.MOV.U32 R2, RZ, RZ, RZ ;  /* 0x000000ffff027224 */ /* 0x014fe200078e00ff */
        /* <DEDUP_REMOVED lines=18> */
.L_x_9366:
[----:B------:R-:W-:Y:S05]  /*7320*/  BSYNC.RECONVERGENT B1 ;  /* 0x0000000000017941 */ /* 0x000fea0003800200 */
.L_x_9365:
[----:B------:R-:W-:Y:S01]  /*7330*/  IMAD.SHL.U32 R0, R0, 0x200000, RZ ;  /* 0x0020000000007824 */ /* 0x000fe200078e00ff */
[----:B------:R-:W-:-:S04]  /*7340*/  LEA R2, R2, 0x37800000, 0x17 ;  /* 0x3780000002027811 */ /* 0x000fc800078eb8ff */
[----:B------:R-:W-:-:S07]  /*7350*/  LOP3.LUT R2, R2, R0, R7, 0xfe, !PT ;  /* 0x0000000002027212 */ /* 0x000fce00078efe07 */
.L_x_9364:
[----:B------:R-:W-:Y:S05]  /*7360*/  BSYNC.RECONVERGENT B0 ;  /* 0x0000000000007941 */ /* 0x000fea0003800200 */
.L_x_9363:
[----:B------:R-:W0:Y:S02]  /*7370*/  F2I.S64.TRUNC R2, R2 ;  /* 0x0000000200027311 */ /* 0x000e24000020d900 */
[----:B0-----:R-:W-:Y:S01]  /*7380*/  PRMT R0, R2, 0x7610, R0 ;  /* 0x0000761002007816 */ /* 0x001fe20000000000 */
[----:B------:R-:W-:Y:S06]  /*7390*/  BRA `(.L_x_9344) ;  /* 0x00000000009c7947 */ /* 0x000fec0003800000 */
.L_x_9356:
        /* <DEDUP_REMOVED lines=8> */
[----:B--2-4-:R-:W-:Y:S01]  /*7420*/  IMAD.MOV.U32 R2, RZ, RZ, 0x400000 ;  /* 0x00400000ff027424 */ /* 0x014fe200078e00ff */
[----:B---3--:R-:W-:-:S13]  /*7430*/  ISETP.NE.AND P0, PT, R4, RZ, PT ;  /* 0x000000ff0400720c */ /* 0x008fda0003f05270 */
[----:B------:R-:W-:Y:S05]  /*7440*/  @!P0 BRA `(.L_x_9370) ;  /* 0x00000000000c8947 */ /* 0x000fea0003800000 */
[----:B------:R-:W-:-:S13]  /*7450*/  ISETP.NE.AND P0, PT, R4, 0xff, PT ;  /* 0x000000ff0400780c */ /* 0x000fda0003f05270 */
[----:B------:R-:W-:Y:S01]  /*7460*/  @!P0 IMAD.MOV.U32 R2, RZ, RZ, 0x7f800001 ;  /* 0x7f800001ff028424 */ /* 0x000fe200078e00ff */
[----:B------:R-:W-:-:S07]  /*7470*/  @P0 SHF.L.U32 R2, R4, 0x17, RZ ;  /* 0x0000001704020819 */ /* 0x000fce00000006ff */
.L_x_9370:
[----:B------:R-:W-:Y:S05]  /*7480*/  BSYNC.RECONVERGENT B0 ;  /* 0x0000000000007941 */ /* 0x000fea0003800200 */
.L_x_9369:
[----:B------:R-:W0:Y:S02]  /*7490*/  F2I.S64.TRUNC R2, R2 ;  /* 0x0000000200027311 */ /* 0x000e24000020d900 */
[----:B0-----:R-:W-:Y:S01]  /*74a0*/  PRMT R0, R2, 0x7610, R0 ;  /* 0x0000761002007816 */ /* 0x001fe20000000000 */
[----:B------:R-:W-:Y:S06]  /*74b0*/  BRA `(.L_x_9344) ;  /* 0x0000000000547947 */ /* 0x000fec0003800000 */
.L_x_9343:
[----:B--2-4-:R-:W-:Y:S01]  /*74c0*/  MOV R2, 0x180 ;  /* 0x0000018000027802 */ /* 0x014fe20000000f00 */
[----:B------:R-:W0:Y:S01]  /*74d0*/  LDCU.64 UR4, c[0x4][0x170] ;  /* 0x01002e00ff0477ac */ /* 0x000e220008000a00 */
[----:B------:R-:W-:Y:S02]  /*74e0*/  HFMA2 R8, -RZ, RZ, 0, 4.64916229248046875e-06 ;  /* 0x0000004eff087431 */ /* 0x000fe400000001ff */
[----:B------:R-:W-:Y:S01]  /*74f0*/  IMAD.MOV.U32 R12, RZ, RZ, 0x1 ;  /* 0x00000001ff0c7424 */ /* 0x000fe200078e00ff */
[----:B------:R-:W2:Y:S01]  /*7500*/  LDCU.64 UR6, c[0x4][0x178] ;  /* 0x01002f00ff0677ac */ /* 0x000ea20008000a00 */
[----:B------:R-:W4:Y:S01]  /*7510*/  LDC.64 R2, c[0x4][R2] ;  /* 0x0100000002027b82 */ /* 0x000f220000000a00 */
[----:B------:R-:W-:Y:S01]  /*7520*/  IMAD.MOV.U32 R13, RZ, RZ, RZ ;  /* 0x000000ffff0d7224 */ /* 0x000fe200078e00ff */
[----:B------:R-:W1:Y:S01]  /*7530*/  LDCU.64 UR8, c[0x4][0x88] ;  /* 0x01001100ff0877ac */ /* 0x000e620008000a00 */
[----:B0-----:R-:W-:Y:S02]  /*7540*/  IMAD.U32 R4, RZ, RZ, UR4 ;  /* 0x00000004ff047e24 */ /* 0x001fe4000f8e00ff */
[----:B------:R-:W-:-:S02]  /*7550*/  IMAD.U32 R5, RZ, RZ, UR5 ;  /* 0x00000005ff057e24 */ /* 0x000fc4000f8e00ff */
[----:B--2---:R-:W-:Y:S01]  /*7560*/  IMAD.U32 R6, RZ, RZ, UR6 ;  /* 0x00000006ff067e24 */ /* 0x004fe2000f8e00ff */
[----:B------:R-:W-:Y:S01]  /*7570*/  MOV R7, UR7 ;  /* 0x0000000700077c02 */ /* 0x000fe20008000f00 */
[----:B-1----:R-:W-:Y:S02]  /*7580*/  IMAD.U32 R10, RZ, RZ, UR8 ;  /* 0x00000008ff0a7e24 */ /* 0x002fe4000f8e00ff */
[----:B------:R-:W-:-:S07]  /*7590*/  IMAD.U32 R11, RZ, RZ, UR9 ;  /* 0x00000009ff0b7e24 */ /* 0x000fce000f8e00ff */
[----:B------:R-:W-:-:S07]  /*75a0*/  LEPC R20, `(.L_x_9371) ;  /* 0x000000001014794e */ /* 0x000fce0000000000 */
[----:B---345:R-:W-:Y:S05]  /*75b0*/  CALL.ABS.NOINC R2 ;  /* 0x0000000002007343 */ /* 0x038fea0003c00000 */
.L_x_9371:
[----:B------:R-:W-:Y:S01]  /*75c0*/  PRMT R0, RZ, 0x7610, R0 ;  /* 0x00007610ff007816 */ /* 0x000fe20000000000 */
[----:B------:R-:W-:Y:S06]  /*75d0*/  BRA `(.L_x_9344) ;  /* 0x00000000000c7947 */ /* 0x000fec0003800000 */
.L_x_9368:
[----:B------:R0:W5:Y:S01]  /*75e0*/  LDG.E.U8 R0, desc[UR36][R4.64] ;  /* 0x0000002404007981 */ /* 0x000162000c1e1100 */
[----:B------:R-:W-:Y:S05]  /*75f0*/  BRA `(.L_x_9344) ;  /* 0x0000000000047947 */ /* 0x000fea0003800000 */
.L_x_9367:
[----:B------:R0:W5:Y:S02]  /*7600*/  LDG.E.U8 R0, desc[UR36][R4.64] ;  /* 0x0000002404007981 */ /* 0x000164000c1e1100 */
.L_x_9344:
[----:B-----5:R-:W-:Y:S01]  /*7610*/  LOP3.LUT R0, R0, 0xff, RZ, 0xc0, !PT ;  /* 0x000000ff00007812 */ /* 0x020fe200078ec0ff */
[----:B------:R-:W2:Y:S01]  /*7620*/  LDCU.64 UR4, c[0x0][0x5e8] ;  /* 0x0000bd00ff0477ac */ /* 0x000ea20008000a00 */
[----:B------:R-:W0:Y:S04]  /*7630*/  LDCU UR6, c[0x0][0x600] ;  /* 0x0000c000ff0677ac */ /* 0x000e280008000800 */
[----:B------:R-:W0:Y:S01]  /*7640*/  I2F.U16 R0, R0 ;  /* 0x0000000000007306 */ /* 0x000e220000101000 */
[----:B------:R-:W-:-:S04]  /*7650*/  ULOP3.LUT UR7, UR40, 0xff, URZ, 0xc0, !UPT ;  /* 0x000000ff28077892 */ /* 0x000fc8000f8ec0ff */
[----:B------:R-:W-:Y:S01]  /*7660*/  UISETP.GT.AND UP0, UPT, UR7, 0x9, UPT ;  /* 0x000000090700788c */ /* 0x000fe2000bf04270 */
[----:B--2-4-:R-:W-:Y:S01]  /*7670*/  IADD3 R2, P0, PT, R16, UR4, RZ ;  /* 0x0000000410027c10 */ /* 0x014fe2000ff1e0ff */
[----:B01-3--:R-:W-:-:S03]  /*7680*/  FMUL.FTZ R4, R0, R19 ;  /* 0x0000001300047220 */ /* 0x00bfc60000410000 */
[----:B------:R-:W-:Y:S01]  /*7690*/  IADD3.X R3, PT, PT, RZ, UR5, RZ, P0, !PT ;  /* 0x00000005ff037c10 */ /* 0x000fe200087fe4ff */
[----:B------:R-:W-:-:S03]  /*76a0*/  FMUL.FTZ R4, R4, UR6 ;  /* 0x0000000604047c20 */ /* 0x000fc60008410000 */
        /* <DEDUP_REMOVED lines=12> */
.L_x_9375:
[----:B------:R-:W0:Y:S02]  /*7770*/  F2I.S64.TRUNC R4, R4 ;  /* 0x0000000400047311 */ /* 0x000e24000020d900 */
[----:B0-----:R-:W-:-:S05]  /*7780*/  IMAD.MOV.U32 R7, RZ, RZ, R4 ;  /* 0x000000ffff077224 */ /* 0x001fca00078e0004 */
[----:B------:R0:W-:Y:S01]  /*7790*/  STG.E.U8 desc[UR36][R2.64], R7 ;  /* 0x0000000702007986 */ /* 0x0001e2000c101124 */
[----:B------:R-:W-:Y:S05]  /*77a0*/  BRA `(.L_x_9377) ;  /* 0x0000000c00287947 */ /* 0x000fea0003800000 */
.L_x_9374:
        /* <DEDUP_REMOVED lines=9> */
.L_x_9379:
[----:B------:R-:W0:Y:S02]  /*7840*/  F2I.FTZ.TRUNC.NTZ R5, R4 ;  /* 0x0000000400057305 */ /* 0x000e24000021f100 */
[----:B0-----:R0:W-:Y:S01]  /*7850*/  STG.E desc[UR36][R2.64], R5 ;  /* 0x0000000502007986 */ /* 0x0011e2000c101924 */
[----:B------:R-:W-:Y:S05]  /*7860*/  BRA `(.L_x_9377) ;  /* 0x0000000800f87947 */ /* 0x000fea0003800000 */
.L_x_9378:
[----:B------:R-:W0:Y:S02]  /*7870*/  F2I.FTZ.TRUNC.NTZ R5, R4 ;  /* 0x0000000400057305 */ /* 0x000e24000021f100 */
[----:B0-----:R0:W-:Y:S01]  /*7880*/  STG.E.U16 desc[UR36][R2.64], R5 ;  /* 0x0000000502007986 */ /* 0x0011e2000c101524 */
[----:B------:R-:W-:Y:S05]  /*7890*/  BRA `(.L_x_9377) ;  /* 0x0000000800ec7947 */ /* 0x000fea0003800000 */
.L_x_9373:
        /* <DEDUP_REMOVED lines=8> */
.L_x_9381:
[----:B------:R-:W-:-:S05]  /*7920*/  F2FP.F16.F32.PACK_AB R4, RZ, R4 ;  /* 0x00000004ff04723e */ /* 0x000fca00000000ff */
[----:B------:R0:W-:Y:S01]  /*7930*/  STG.E.U16 desc[UR36][R2.64], R4 ;  /* 0x0000000402007986 */ /* 0x0001e2000c101524 */
[----:B------:R-:W-:Y:S05]  /*7940*/  BRA `(.L_x_9377) ;  /* 0x0000000800c07947 */ /* 0x000fea0003800000 */
.L_x_9380:
        /* <DEDUP_REMOVED lines=9> */
.L_x_9383:
[----:B------:R-:W-:-:S04]  /*79e0*/  F2FP.F16.F32.PACK_AB R5, RZ, R4 ;  /* 0x00000004ff05723e */ /* 0x000fc800000000ff */
[----:B------:R-:W-:-:S05]  /*79f0*/  PRMT R5, R5, 0x5410, RZ ;  /* 0x0000541005057816 */ /* 0x000fca00000000ff */
[----:B------:R0:W-:Y:S01]  /*7a00*/  STG.E desc[UR36][R2.64], R5 ;  /* 0x0000000502007986 */ /* 0x0001e2000c101924 */
[----:B------:R-:W-:Y:S05]  /*7a10*/  BRA `(.L_x_9377) ;  /* 0x00000008008c7947 */ /* 0x000fea0003800000 */
.L_x_9382:
[----:B------:R-:W-:-:S06]  /*7a20*/  FMUL.FTZ R4, R4, 1 ;  /* 0x3f80000004047820 */ /* 0x000fcc0000410000 */
[----:B------:R-:W0:Y:S02]  /*7a30*/  F2F.F64.F32 R4, R4 ;  /* 0x0000000400047310 */ /* 0x000e240000201800 */
[----:B0-----:R0:W-:Y:S01]  /*7a40*/  STG.E.64 desc[UR36][R2.64], R4 ;  /* 0x0000000402007986 */ /* 0x0011e2000c101b24 */
[----:B------:R-:W-:Y:S05]  /*7a50*/  BRA `(.L_x_9377) ;  /* 0x00000008007c7947 */ /* 0x000fea0003800000 */
.L_x_9372:
        /* <DEDUP_REMOVED lines=13> */
.L_x_9387:
[----:B------:R-:W-:Y:S01]  /*7b30*/  LOP3.LUT R6, R4, 0x7fffffff, RZ, 0xc0, !PT ;  /* 0x7fffffff04067812 */ /* 0x000fe200078ec0ff */
[----:B------:R-:W-:Y:S01]  /*7b40*/  BSSY.RECONVERGENT B0, `(.L_x_9388) ;  /* 0x0000012000007945 */ /* 0x000fe20003800200 */
[----:B------:R-:W-:Y:S02]  /*7b50*/  MOV R0, 0x80 ;  /* 0x0000008000007802 */ /* 0x000fe40000000f00 */
        /* <DEDUP_REMOVED lines=13> */
.L_x_9390:
[----:B------:R-:W-:-:S04]  /*7c30*/  SHF.R.U32.HI R4, RZ, 0x18, R4 ;  /* 0x00000018ff047819 */ /* 0x000fc80000011604 */
[----:B------:R-:W-:-:S04]  /*7c40*/  LOP3.LUT R4, R5, 0x80, R4, 0xf8, !PT ;  /* 0x0000008005047812 */ /* 0x000fc800078ef804 */
[----:B------:R-:W-:-:S07]  /*7c50*/  PRMT R0, R4, 0x7610, R0 ;  /* 0x0000761004007816 */ /* 0x000fce0000000000 */
.L_x_9389:
[----:B------:R-:W-:Y:S05]  /*7c60*/  BSYNC.RECONVERGENT B0 ;  /* 0x0000000000007941 */ /* 0x000fea0003800200 */
.L_x_9388:
[----:B------:R0:W-:Y:S01]  /*7c70*/  STG.E.U8 desc[UR36][R2.64], R0 ;  /* 0x0000000002007986 */ /* 0x0001e2000c101124 */
[----:B------:R-:W-:Y:S05]  /*7c80*/  BRA `(.L_x_9377) ;  /* 0x0000000400f07947 */ /* 0x000fea0003800000 */
.L_x_9386:
[----:B------:R-:W-:Y:S01]  /*7c90*/  LOP3.LUT R6, R4, 0x7fffffff, RZ, 0xc0, !PT ;  /* 0x7fffffff04067812 */ /* 0x000fe200078ec0ff */
[----:B------:R-:W-:Y:S01]  /*7ca0*/  BSSY.RECONVERGENT B0, `(.L_x_9391) ;  /* 0x0000012000007945 */ /* 0x000fe20003800200 */
[----:B------:R-:W-:Y:S02]  /*7cb0*/  IMAD.MOV.U32 R0, RZ, RZ, 0x80 ;  /* 0x00000080ff007424 */ /* 0x000fe400078e00ff */
        /* <DEDUP_REMOVED lines=13> */
.L_x_9393:
[----:B------:R-:W-:-:S04]  /*7d90*/  SHF.R.U32.HI R4, RZ, 0x18, R4 ;  /* 0x00000018ff047819 */ /* 0x000fc80000011604 */
[----:B------:R-:W-:-:S04]  /*7da0*/  LOP3.LUT R5, R5, 0x80, R4, 0xf8, !PT ;  /* 0x0000008005057812 */ /* 0x000fc800078ef804 */
[----:B------:R-:W-:-:S07]  /*7db0*/  PRMT R0, R5, 0x7610, R0 ;  /* 0x0000761005007816 */ /* 0x000fce0000000000 */
.L_x_9392:
[----:B------:R-:W-:Y:S05]  /*7dc0*/  BSYNC.RECONVERGENT B0 ;  /* 0x0000000000007941 */ /* 0x000fea0003800200 */
.L_x_9391:
[----:B------:R0:W-:Y:S01]  /*7dd0*/  STG.E.U8 desc[UR36][R2.64], R0 ;  /* 0x0000000002007986 */ /* 0x0001e2000c101124 */
[----:B------:R-:W-:Y:S05]  /*7de0*/  BRA `(.L_x_9377) ;  /* 0x0000000400987947 */ /* 0x000fea0003800000 */
.L_x_9385:
[----:B------:R-:W-:-:S09]  /*7df0*/  UISETP.NE.AND UP0, UPT, UR7, 0x1c, UPT ;  /* 0x0000001c0700788c */ /* 0x000fd2000bf05270 */
[----:B------:R-:W-:Y:S05]  /*7e00*/  BRA.U !UP0, `(.L_x_9394) ;  /* 0x0000000108587547 */ /* 0x000fea000b800000 */
[----:B------:R-:W-:-:S09]  /*7e10*/  UISETP.NE.AND UP0, UPT, UR7, 0x1d, UPT ;  /* 0x0000001d0700788c */ /* 0x000fd2000bf05270 */
[----:B------:R-:W-:Y:S05]  /*7e20*/  BRA.U !UP0, `(.L_x_9395) ;  /* 0x0000000108447547 */ /* 0x000fea000b800000 */
[----:B------:R-:W-:-:S09]  /*7e30*/  UISETP.NE.AND UP0, UPT, UR7, 0x2c, UPT ;  /* 0x0000002c0700788c */ /* 0x000fd2000bf05270 */
[----:B------:R-:W-:Y:S05]  /*7e40*/  BRA.U UP0, `(.L_x_9376) ;  /* 0x0000000100a87547 */ /* 0x000fea000b800000 */
[----:B------:R-:W-:-:S04]  /*7e50*/  SHF.R.U32.HI R6, RZ, 0x17, R4 ;  /* 0x00000017ff067819 */ /* 0x000fc80000011604 */
[----:B------:R-:W-:-:S04]  /*7e60*/  LOP3.LUT R5, R6, 0xff, RZ, 0xc0, !PT ;  /* 0x000000ff06057812 */ /* 0x000fc800078ec0ff */
[----:B------:R-:W-:-:S13]  /*7e70*/  ISETP.NE.AND P1, PT, R5, 0xff, PT ;  /* 0x000000ff0500780c */ /* 0x000fda0003f25270 */
[--C-:B------:R-:W-:Y:S02]  /*7e80*/  @P1 SHF.R.U32.HI R0, RZ, 0x16, R4.reuse ;  /* 0x00000016ff001819 */ /* 0x100fe40000011604 */
[----:B------:R-:W-:Y:S01]  /*7e90*/  @P1 LOP3.LUT P0, RZ, R5, 0x3fffff, R4, 0xf8, !PT ;  /* 0x003fffff05ff1812 */ /* 0x000fe2000780f804 */
[----:B------:R-:W-:Y:S01]  /*7ea0*/  IMAD.MOV.U32 R5, RZ, RZ, 0xff ;  /* 0x000000ffff057424 */ /* 0x000fe200078e00ff */
        /* <DEDUP_REMOVED lines=9> */
.L_x_9395:
[----:B------:R-:W0:Y:S02]  /*7f40*/  F2I.U64.TRUNC R4, R4 ;  /* 0x0000000400047311 */ /* 0x000e24000020d800 */
[----:B0-----:R0:W-:Y:S01]  /*7f50*/  STG.E.64 desc[UR36][R2.64], R4 ;  /* 0x0000000402007986 */ /* 0x0011e2000c101b24 */
[----:B------:R-:W-:Y:S05]  /*7f60*/  BRA `(.L_x_9377) ;  /* 0x0000000400387947 */ /* 0x000fea0003800000 */
.L_x_9394:
[----:B------:R-:W0:Y:S02]  /*7f70*/  F2I.FTZ.U32.TRUNC.NTZ R5, R4 ;  /* 0x0000000400057305 */ /* 0x000e24000021f000 */
[----:B0-----:R0:W-:Y:S01]  /*7f80*/  STG.E desc[UR36][R2.64], R5 ;  /* 0x0000000502007986 */ /* 0x0011e2000c101924 */
[----:B------:R-:W-:Y:S05]  /*7f90*/  BRA `(.L_x_9377) ;  /* 0x00000004002c7947 */ /* 0x000fea0003800000 */
.L_x_9384:
        /* <DEDUP_REMOVED lines=10> */
.L_x_9397:
[----:B------:R-:W-:Y:S01]  /*8040*/  FMUL.FTZ R4, R4, 1 ;  /* 0x3f80000004047820 */ /* 0x000fe20000410000 */
[----:B------:R-:W-:-:S05]  /*8050*/  CS2R R6, SRZ ;  /* 0x0000000000067805 */ /* 0x000fca000001ff00 */
[----:B------:R-:W0:Y:S02]  /*8060*/  F2F.F64.F32 R4, R4 ;  /* 0x0000000400047310 */ /* 0x000e240000201800 */
[----:B0-----:R4:W-:Y:S01]  /*8070*/  STG.E.128 desc[UR36][R2.64], R4 ;  /* 0x0000000402007986 */ /* 0x0019e2000c101d24 */
[----:B------:R-:W-:Y:S05]  /*8080*/  BRA `(.L_x_9377) ;  /* 0x0000000000f07947 */ /* 0x000fea0003800000 */
.L_x_9396:
[----:B------:R-:W-:-:S09]  /*8090*/  UISETP.NE.AND UP0, UPT, UR7, 0xf, UPT ;  /* 0x0000000f0700788c */ /* 0x000fd2000bf05270 */
[----:B------:R-:W-:Y:S05]  /*80a0*/  BRA.U !UP0, `(.L_x_9398) ;  /* 0x0000000108e07547 */ /* 0x000fea000b800000 */
[----:B------:R-:W-:-:S09]  /*80b0*/  UISETP.NE.AND UP0, UPT, UR7, 0x17, UPT ;  /* 0x000000170700788c */ /* 0x000fd2000bf05270 */
[----:B------:R-:W-:Y:S05]  /*80c0*/  BRA.U !UP0, `(.L_x_9399) ;  /* 0x00000001088c7547 */ /* 0x000fea000b800000 */
[----:B------:R-:W-:-:S09]  /*80d0*/  UISETP.NE.AND UP0, UPT, UR7, 0x18, UPT ;  /* 0x000000180700788c */ /* 0x000fd2000bf05270 */
[----:B------:R-:W-:Y:S05]  /*80e0*/  BRA.U !UP0, `(.L_x_9400) ;  /* 0x0000000108447547 */ /* 0x000fea000b800000 */
.L_x_9376:
[----:B------:R-:W-:Y:S01]  /*80f0*/  MOV R0, 0x180 ;  /* 0x0000018000007802 */ /* 0x000fe20000000f00 */
[----:B------:R-:W0:Y:S01]  /*8100*/  LDCU.64 UR4, c[0x4][0x170] ;  /* 0x01002e00ff0477ac */ /* 0x000e220008000a00 */
[----:B------:R-:W-:Y:S02]  /*8110*/  HFMA2 R8, -RZ, RZ, 0, 6.020069122314453125e-06 ;  /* 0x00000065ff087431 */ /* 0x000fe400000001ff */
[----:B------:R-:W-:Y:S01]  /*8120*/  IMAD.MOV.U32 R12, RZ, RZ, 0x1 ;  /* 0x00000001ff0c7424 */ /* 0x000fe200078e00ff */
[----:B------:R1:W2:Y:S01]  /*8130*/  LDC.64 R2, c[0x4][R0] ;  /* 0x0100000000027b82 */ /* 0x0002a20000000a00 */
[----:B------:R-:W3:Y:S01]  /*8140*/  LDCU.64 UR6, c[0x4][0x178] ;  /* 0x01002f00ff0677ac */ /* 0x000ee20008000a00 */
[----:B------:R-:W-:Y:S01]  /*8150*/  IMAD.MOV.U32 R13, RZ, RZ, RZ ;  /* 0x000000ffff0d7224 */ /* 0x000fe200078e00ff */
[----:B------:R-:W4:Y:S01]  /*8160*/  LDCU.64 UR8, c[0x4][0x60] ;  /* 0x01000c00ff0877ac */ /* 0x000f220008000a00 */
[----:B0-----:R-:W-:Y:S01]  /*8170*/  MOV R4, UR4 ;  /* 0x0000000400047c02 */ /* 0x001fe20008000f00 */
[----:B------:R-:W-:-:S02]  /*8180*/  IMAD.U32 R5, RZ, RZ, UR5 ;  /* 0x00000005ff057e24 */ /* 0x000fc4000f8e00ff */
[----:B---3--:R-:W-:Y:S01]  /*8190*/  IMAD.U32 R6, RZ, RZ, UR6 ;  /* 0x00000006ff067e24 */ /* 0x008fe2000f8e00ff */
[----:B------:R-:W-:Y:S01]  /*81a0*/  MOV R7, UR7 ;  /* 0x0000000700077c02 */ /* 0x000fe20008000f00 */
[----:B----4-:R-:W-:Y:S02]  /*81b0*/  IMAD.U32 R10, RZ, RZ, UR8 ;  /* 0x00000008ff0a7e24 */ /* 0x010fe4000f8e00ff */
[----:B-1----:R-:W-:-:S07]  /*81c0*/  IMAD.U32 R11, RZ, RZ, UR9 ;  /* 0x00000009ff0b7e24 */ /* 0x002fce000f8e00ff */
[----:B------:R-:W-:-:S07]  /*81d0*/  LEPC R20, `(.L_x_9401) ;  /* 0x000000001014794e */ /* 0x000fce0000000000 */
[----:B--2---:R-:W-:Y:S05]  /*81e0*/  CALL.ABS.NOINC R2 ;  /* 0x0000000002007343 */ /* 0x004fea0003c00000 */
.L_x_9401:
[----:B------:R-:W-:Y:S05]  /*81f0*/  BRA `(.L_x_9377) ;  /* 0x0000000000947947 */ /* 0x000fea0003800000 */
.L_x_9400:
[----:B------:R-:W-:Y:S01]  /*8200*/  LOP3.LUT R6, R4, 0x7fffffff, RZ, 0xc0, !PT ;  /* 0x7fffffff04067812 */ /* 0x000fe200078ec0ff */
[----:B------:R-:W-:Y:S01]  /*8210*/  BSSY.RECONVERGENT B0, `(.L_x_9402) ;  /* 0x000000b000007945 */ /* 0x000fe20003800200 */
[----:B------:R-:W-:Y:S02]  /*8220*/  SHF.R.U32.HI R7, RZ, 0x18, R4 ;  /* 0x00000018ff077819 */ /* 0x000fe40000011604 */
[----:B------:R-:W-:Y:S02]  /*8230*/  ISETP.GT.U32.AND P0, PT, R6, 0x43efffff, PT ;  /* 0x43efffff0600780c */ /* 0x000fe40003f04070 */
[----:B------:R-:W-:-:S11]  /*8240*/  MOV R0, 0x7f ;  /* 0x0000007f00007802 */ /* 0x000fd60000000f00 */
[----:B------:R-:W-:Y:S05]  /*8250*/  @P0 BRA `(.L_x_9403) ;  /* 0x0000000000180947 */ /* 0x000fea0003800000 */
[----:B------:R-:W-:-:S13]  /*8260*/  ISETP.GE.U32.AND P0, PT, R6, 0x3c800000, PT ;  /* 0x3c8000000600780c */ /* 0x000fda0003f06070 */
[----:B------:R-:W-:-:S04]  /*8270*/  @P0 SHF.R.U32.HI R0, RZ, 0x14, R4 ;  /* 0x00000014ff000819 */ /* 0x000fc80000011604 */
[----:B------:R-:W-:-:S04]  /*8280*/  @P0 LOP3.LUT R5, R0, 0x1, RZ, 0xc0, !PT ;  /* 0x0000000100050812 */ /* 0x000fc800078ec0ff */
[----:B------:R-:W-:-:S04]  /*8290*/  @P0 IADD3 R0, PT, PT, R4, 0x407ffff, R5 ;  /* 0x0407ffff04000810 */ /* 0x000fc80007ffe005 */
[----:B------:R-:W-:Y:S01]  /*82a0*/  @P0 SHF.R.U32.HI R0, RZ, 0x14, R0 ;  /* 0x00000014ff000819 */ /* 0x000fe20000011600 */
[----:B------:R-:W-:-:S07]  /*82b0*/  @!P0 FADD.FTZ R0, R6, 16384 ;  /* 0x4680000006008421 */ /* 0x000fce0000010000 */
.L_x_9403:
[----:B------:R-:W-:Y:S05]  /*82c0*/  BSYNC.RECONVERGENT B0 ;  /* 0x0000000000007941 */ /* 0x000fea0003800200 */
.L_x_9402:
[----:B------:R-:W-:-:S05]  /*82d0*/  LOP3.LUT R5, R0, 0x80, R7, 0xf8, !PT ;  /* 0x0000008000057812 */ /* 0x000fca00078ef807 */
[----:B------:R2:W-:Y:S01]  /*82e0*/  STG.E.U8 desc[UR36][R2.64], R5 ;  /* 0x0000000502007986 */ /* 0x0005e2000c101124 */
[----:B------:R-:W-:Y:S05]  /*82f0*/  BRA `(.L_x_9377) ;  /* 0x0000000000547947 */ /* 0x000fea0003800000 */
.L_x_9399:
[----:B------:R-:W-:Y:S01]  /*8300*/  LOP3.LUT R6, R4, 0x7fffffff, RZ, 0xc0, !PT ;  /* 0x7fffffff04067812 */ /* 0x000fe200078ec0ff */
[----:B------:R-:W-:Y:S03]  /*8310*/  BSSY.RECONVERGENT B0, `(.L_x_9404) ;  /* 0x000000d000007945 */ /* 0x000fe60003800200 */
        /* <DEDUP_REMOVED lines=9> */
.L_x_9405:
[----:B------:R-:W-:Y:S01]  /*83b0*/  IMAD.MOV.U32 R0, RZ, RZ, 0x7f ;  /* 0x0000007fff007424 */ /* 0x000fe200078e00ff */
[----:B------:R-:W-:-:S04]  /*83c0*/  ISETP.GT.U32.AND P0, PT, R6, 0x7f800000, PT ;  /* 0x7f8000000600780c */ /* 0x000fc80003f04070 */
[----:B------:R-:W-:-:S09]  /*83d0*/  SEL R0, R0, 0x7c, P0 ;  /* 0x0000007c00007807 */ /* 0x000fd20000000000 */
.L_x_9406:
[----:B------:R-:W-:Y:S05]  /*83e0*/  BSYNC.RECONVERGENT B0 ;  /* 0x0000000000007941 */ /* 0x000fea0003800200 */
.L_x_9404:
[----:B------:R-:W-:-:S04]  /*83f0*/  SHF.R.U32.HI R5, RZ, 0x18, R4 ;  /* 0x00000018ff057819 */ /* 0x000fc80000011604 */
[----:B------:R-:W-:-:S05]  /*8400*/  LOP3.LUT R5, R0, 0x80, R5, 0xf8, !PT ;  /* 0x0000008000057812 */ /* 0x000fca00078ef805 */
[----:B------:R1:W-:Y:S01]  /*8410*/  STG.E.U8 desc[UR36][R2.64], R5 ;  /* 0x0000000502007986 */ /* 0x0003e2000c101124 */
[----:B------:R-:W-:Y:S05]  /*8420*/  BRA `(.L_x_9377) ;  /* 0x0000000000087947 */ /* 0x000fea0003800000 */
.L_x_9398:
[----:B------:R-:W-:-:S05]  /*8430*/  F2FP.BF16.F32.PACK_AB R4, RZ, R4 ;  /* 0x00000004ff04723e */ /* 0x000fca00000010ff */
[----:B------:R0:W-:Y:S02]  /*8440*/  STG.E.U16 desc[UR36][R2.64], R4 ;  /* 0x0000000402007986 */ /* 0x0001e4000c101524 */
.L_x_9377:
[----:B------:R-:W-:-:S07]  /*8450*/  VIADD R17, R17, 0x80 ;  /* 0x0000008011117836 */ /* 0x000fce0000000000 */
.L_x_9309:
[----:B------:R-:W-:Y:S05]  /*8460*/  BSYNC.RECONVERGENT B7 ;  /* 0x0000000000077941 */ /* 0x000fea0003800200 */
.L_x_9308:
        /* <DEDUP_REMOVED lines=11> */
[----:B------:R-:W-:Y:S01]  /*8520*/  MOV R16, RZ ;  /* 0x000000ff00107202 */ /* 0x000fe20000000f00 */
[----:B------:R-:W0:Y:S01]  /*8530*/  LDCU UR6, c[0x0][0x38c] ;  /* 0x00007180ff0677ac */ /* 0x000e220008000800 */
[----:B------:R-:W5:Y:S01]  /*8540*/  LDCU.64 UR8, c[0x0][0x4b8] ;  /* 0x00009700ff0877ac */ /* 0x000f620008000a00 */
[----:B------:R-:W-:Y:S02]  /*8550*/  UISETP.NE.AND UP0, UPT, UR39, URZ, UPT ;  /* 0x000000ff2700728c */ /* 0x000fe4000bf05270 */
        /* <DEDUP_REMOVED lines=343> */
.L_x_9409:
        /* <DEDUP_REMOVED lines=18> */
.L_x_9414:
[----:B------:R-:W2:Y:S02]  /*9bf0*/  LDG.E.U8 R2, desc[UR36][R2.64] ;  /* 0x0000002402027981 */ /* 0x000ea4000c1e1100 */
[----:B--2---:R-:W-:Y:S01]  /*9c00*/  I2FP.F32.U32 R19, R2 ;  /* 0x0000000200137245 */ /* 0x004fe20000201000 */
[----:B------:R-:W-:Y:S06]  /*9c10*/  BRA `(.L_x_9416) ;  /* 0x0000000c00447947 */ /* 0x000fec0003800000 */
.L_x_9413:
[----:B------:R-:W-:-:S09]  /*9c20*/  UISETP.NE.AND UP0, UPT, UR4, 0x2, UPT ;  /* 0x000000020400788c */ /* 0x000fd2000bf05270 */
[----:B------:R-:W-:Y:S05]  /*9c30*/  BRA.U !UP0, `(.L_x_9417) ;  /* 0x0000000108287547 */ /* 0x000fea000b800000 */
[----:B------:R-:W-:-:S09]  /*9c40*/  UISETP.NE.AND UP0, UPT, UR4, 0x3, UPT ;  /* 0x000000030400788c */ /* 0x000fd2000bf05270 */
[----:B------:R-:W-:Y:S05]  /*9c50*/  BRA.U !UP0, `(.L_x_9418) ;  /* 0x0000000108147547 */ /* 0x000fea000b800000 */
[----:B------:R-:W-:-:S09]  /*9c60*/  UISETP.NE.AND UP0, UPT, UR4, 0x4, UPT ;  /* 0x000000040400788c */ /* 0x000fd2000bf05270 */
[----:B------:R-:W-:Y:S05]  /*9c70*/  BRA.U UP0, `(.L_x_9415) ;  /* 0x0000000900d07547 */ /* 0x000fea000b800000 */
[----:B------:R-:W2:Y:S02]  /*9c80*/  LDG.E.64 R2, desc[UR36][R2.64] ;  /* 0x0000002402027981 */ /* 0x000ea4000c1e1b00 */
[----:B--2---:R0:W1:Y:S02]  /*9c90*/  I2F.S64 R19, R2 ;  /* 0x0000000200137312 */ /* 0x0040640000301400 */
[----:B01----:R-:W-:Y:S05]  /*9ca0*/  BRA `(.L_x_9416) ;  /* 0x0000000c00207947 */ /* 0x003fea0003800000 */
.L_x_9418:
[----:B------:R-:W2:Y:S02]  /*9cb0*/  LDG.E R2, desc[UR36][R2.64] ;  /* 0x0000002402027981 */ /* 0x000ea4000c1e1900 */
[----:B--2---:R-:W-:Y:S01]  /*9cc0*/  I2FP.F32.S32 R19, R2 ;  /* 0x0000000200137245 */ /* 0x004fe20000201400 */
[----:B------:R-:W-:Y:S06]  /*9cd0*/  BRA `(.L_x_9416) ;  /* 0x0000000c00147947 */ /* 0x000fec0003800000 */
.L_x_9417:
[----:B------:R-:W2:Y:S02]  /*9ce0*/  LDG.E.U16 R2, desc[UR36][R2.64] ;  /* 0x0000002402027981 */ /* 0x000ea4000c1e1500 */
[----:B--2---:R0:W1:Y:S01]  /*9cf0*/  I2F.S16 R19, R2 ;  /* 0x0000000200137306 */ /* 0x0040620000101400 */
[----:B------:R-:W-:Y:S05]  /*9d00*/  BRA `(.L_x_9416) ;  /* 0x0000000c00087947 */ /* 0x000fea0003800000 */
.L_x_9412:
        /* <DEDUP_REMOVED lines=8> */
.L_x_9420:
[----:B------:R-:W2:Y:S02]  /*9d90*/  LDG.E.U16 R2, desc[UR36][R2.64] ;  /* 0x0000002402027981 */ /* 0x000ea4000c1e1500 */
[----:B--2---:R-:W-:Y:S01]  /*9da0*/  HADD2.F32 R19, -RZ, R2.H0_H0 ;  /* 0x20000002ff137230 */ /* 0x004fe20000004100 */
[----:B------:R-:W-:Y:S06]  /*9db0*/  BRA `(.L_x_9416) ;  /* 0x0000000800dc7947 */ /* 0x000fec0003800000 */
.L_x_9419:
        /* <DEDUP_REMOVED lines=8> */
.L_x_9422:
[----:B------:R-:W2:Y:S02]  /*9e40*/  LDG.E.U16 R2, desc[UR36][R2.64] ;  /* 0x0000002402027981 */ /* 0x000ea4000c1e1500 */
[----:B--2---:R-:W-:Y:S01]  /*9e50*/  HADD2.F32 R19, -RZ, R2.H0_H0 ;  /* 0x20000002ff137230 */ /* 0x004fe20000004100 */
[----:B------:R-:W-:Y:S06]  /*9e60*/  BRA `(.L_x_9416) ;  /* 0x0000000800b07947 */ /* 0x000fec0003800000 */
.L_x_9421:
        /* <DEDUP_REMOVED lines=11> */
.L_x_9411:
        /* <DEDUP_REMOVED lines=12> */
.L_x_9425:
        /* <DEDUP_REMOVED lines=11> */
.L_x_9424:
        /* <DEDUP_REMOVED lines=13> */
[----:B------:R-:W-:-:S04]  /*a160*/  VIADDMNMX.U32 R4, R4, R5, 0x4, !PT ;  /* 0x0000000404047446 */ /* 0x000fc80007800005 */
[----:B------:R-:W-:Y:S01]  /*a170*/  IADD3 R5, PT, PT, R4, -0x4, RZ ;  /* 0xfffffffc04057810 */ /* 0x000fe20007ffe0ff */
[----:B------:R-:W-:-:S03]  /*a180*/  VIADD R4, R0, 0x1000000 ;  /* 0x0100000000047836 */ /* 0x000fc60000000000 */
[----:B------:R-:W-:Y:S01]  /*a190*/  SHF.L.U32 R6, R0, R5, RZ ;  /* 0x0000000500067219 */ /* 0x000fe200000006ff */
[----:B------:R-:W-:Y:S01]  /*a1a0*/  IMAD.SHL.U32 R5, R5, 0x800000, RZ ;  /* 0x0080000005057824 */ /* 0x000fe200078e00ff */
[----:B------:R-:W-:-:S04]  /*a1b0*/  SHF.R.S32.HI R4, RZ, 0x8, R4 ;  /* 0x00000008ff047819 */ /* 0x000fc80000011404 */
[----:B------:R-:W-:-:S04]  /*a1c0*/  LEA.HI R5, R6, -R5, RZ, 0x1c ;  /* 0x8000000506057211 */ /* 0x000fc800078fe0ff */
[----:B------:R-:W-:-:S04]  /*a1d0*/  IADD3 R5, PT, PT, R5, 0x3c000000, RZ ;  /* 0x3c00000005057810 */ /* 0x000fc80007ffe0ff */
[----:B------:R-:W-:-:S04]  /*a1e0*/  LOP3.LUT R4, R5, 0x7f800000, R4, 0xf8, !PT ;  /* 0x7f80000005047812 */ /* 0x000fc800078ef804 */
[----:B------:R-:W-:-:S04]  /*a1f0*/  SEL R4, R4, RZ, P0 ;  /* 0x000000ff04047207 */ /* 0x000fc80000000000 */
[----:B------:R-:W-:Y:S01]  /*a200*/  LOP3.LUT R19, R4, 0x80000000, R19, 0xf8, !PT ;  /* 0x8000000004137812 */ /* 0x000fe200078ef813 */
[----:B------:R-:W-:Y:S06]  /*a210*/  BRA `(.L_x_9416) ;  /* 0x0000000400c47947 */ /* 0x000fec0003800000 */
.L_x_9427:
[----:B------:R-:W2:Y:S02]  /*a220*/  LDG.E.U8 R2, desc[UR36][R2.64] ;  /* 0x0000002402027981 */ /* 0x000ea4000c1e1100 */
[C---:B--2---:R-:W-:Y:S02]  /*a230*/  IMAD.SHL.U32 R0, R2.reuse, 0x2000000, RZ ;  /* 0x0200000002007824 */ /* 0x044fe400078e00ff */
[----:B------:R-:W-:-:S03]  /*a240*/  IMAD.SHL.U32 R5, R2, 0x100, RZ ;  /* 0x0000010002057824 */ /* 0x000fc600078e00ff */
        /* <DEDUP_REMOVED lines=9> */
.L_x_9426:
[----:B------:R-:W2:Y:S02]  /*a2e0*/  LDG.E.U16 R2, desc[UR36][R2.64] ;  /* 0x0000002402027981 */ /* 0x000ea4000c1e1500 */
[----:B--2---:R-:W-:Y:S01]  /*a2f0*/  SHF.L.U32 R19, R2, 0x10, RZ ;  /* 0x0000001002137819 */ /* 0x004fe200000006ff */
[----:B------:R-:W-:Y:S06]  /*a300*/  BRA `(.L_x_9416) ;  /* 0x0000000400887947 */ /* 0x000fec0003800000 */
.L_x_9423:
        /* <DEDUP_REMOVED lines=11> */
.L_x_9430:
        /* <DEDUP_REMOVED lines=20> */
.L_x_9432:
[----:B------:R-:W-:Y:S05]  /*a500*/  BSYNC.RECONVERGENT B0 ;  /* 0x0000000000007941 */ /* 0x000fea0003800200 */
.L_x_9431:
[----:B------:R-:W-:Y:S01]  /*a510*/  IMAD.SHL.U32 R0, R0, 0x100000, RZ ;  /* 0x0010000000007824 */ /* 0x000fe200078e00ff */
[----:B------:R-:W-:-:S04]  /*a520*/  LEA R2, R2, 0x3b800000, 0x17 ;  /* 0x3b80000002027811 */ /* 0x000fc800078eb8ff */
[----:B------:R-:W-:Y:S01]  /*a530*/  LOP3.LUT R19, R2, R0, R19, 0xfe, !PT ;  /* 0x0000000002137212 */ /* 0x000fe200078efe13 */
[----:B------:R-:W-:Y:S06]  /*a540*/  BRA `(.L_x_9416) ;  /* 0x0000000000f87947 */ /* 0x000fec0003800000 */
.L_x_9429:
[----:B------:R-:W2:Y:S01]  /*a550*/  LDG.E.U8 R3, desc[UR36][R2.64] ;  /* 0x0000002402037981 */ /* 0x000ea2000c1e1100 */
        /* <DEDUP_REMOVED lines=19> */
.L_x_9434:
[----:B------:R-:W-:Y:S05]  /*a690*/  BSYNC.RECONVERGENT B0 ;  /* 0x0000000000007941 */ /* 0x000fea0003800200 */
.L_x_9433:
[----:B------:R-:W-:Y:S01]  /*a6a0*/  IMAD.SHL.U32 R0, R0, 0x200000, RZ ;  /* 0x0020000000007824 */ /* 0x000fe200078e00ff */
[----:B------:R-:W-:-:S04]  /*a6b0*/  LEA R2, R2, 0x37800000, 0x17 ;  /* 0x3780000002027811 */ /* 0x000fc800078eb8ff */
[----:B------:R-:W-:Y:S01]  /*a6c0*/  LOP3.LUT R19, R2, R0, R19, 0xfe, !PT ;  /* 0x0000000002137212 */ /* 0x000fe200078efe13 */
[----:B------:R-:W-:Y:S06]  /*a6d0*/  BRA `(.L_x_9416) ;  /* 0x0000000000947947 */ /* 0x000fec0003800000 */
.L_x_9428:
        /* <DEDUP_REMOVED lines=8> */
[----:B--2---:R-:W-:-:S13]  /*a760*/  ISETP.NE.AND P0, PT, R2, RZ, PT ;  /* 0x000000ff0200720c */ /* 0x004fda0003f05270 */
[----:B------:R-:W-:Y:S05]  /*a770*/  @!P0 BRA `(.L_x_9416) ;  /* 0x00000000006c8947 */ /* 0x000fea0003800000 */
[----:B------:R-:W-:-:S13]  /*a780*/  ISETP.NE.AND P0, PT, R2, 0xff, PT ;  /* 0x000000ff0200780c */ /* 0x000fda0003f05270 */
[----:B------:R-:W-:Y:S01]  /*a790*/  @!P0 MOV R19, 0x7f800001 ;  /* 0x7f80000100138802 */ /* 0x000fe20000000f00 */
[----:B------:R-:W-:Y:S01]  /*a7a0*/  @P0 IMAD.SHL.U32 R19, R2, 0x800000, RZ ;  /* 0x0080000002130824 */ /* 0x000fe200078e00ff */
[----:B------:R-:W-:Y:S06]  /*a7b0*/  BRA `(.L_x_9416) ;  /* 0x00000000005c7947 */ /* 0x000fec0003800000 */
.L_x_9415:
[----:B------:R-:W-:Y:S01]  /*a7c0*/  MOV R2, 0x180 ;  /* 0x0000018000027802 */ /* 0x000fe20000000f00 */
[----:B------:R-:W0:Y:S01]  /*a7d0*/  LDCU.64 UR4, c[0x4][0x170] ;  /* 0x01002e00ff0477ac */ /* 0x000e220008000a00 */
[----:B------:R-:W-:Y:S02]  /*a7e0*/  HFMA2 R12, -RZ, RZ, 0, 5.9604644775390625e-08 ;  /* 0x00000001ff0c7431 */ /* 0x000fe400000001ff */
        /* <DEDUP_REMOVED lines=8> */
[----:B------:R-:W-:Y:S01]  /*a870*/  IMAD.U32 R7, RZ, RZ, UR7 ;  /* 0x00000007ff077e24 */ /* 0x000fe2000f8e00ff */
[----:B---3--:R-:W-:Y:S01]  /*a880*/  MOV R10, UR8 ;  /* 0x00000008000a7c02 */ /* 0x008fe20008000f00 */
[----:B------:R-:W-:-:S07]  /*a890*/  IMAD.U32 R11, RZ, RZ, UR9 ;  /* 0x00000009ff0b7e24 */ /* 0x000fce000f8e00ff */
[----:B------:R-:W-:-:S07]  /*a8a0*/  LEPC R20, `(.L_x_9437) ;  /* 0x000000001014794e */ /* 0x000fce0000000000 */
[----:B--2---:R-:W-:Y:S05]  /*a8b0*/  CALL.ABS.NOINC R2 ;  /* 0x0000000002007343 */ /* 0x004fea0003c00000 */
.L_x_9437:
[----:B------:R-:W-:Y:S01]  /*a8c0*/  IMAD.MOV.U32 R19, RZ, RZ, RZ ;  /* 0x000000ffff137224 */ /* 0x000fe200078e00ff */
[----:B------:R-:W-:Y:S06]  /*a8d0*/  BRA `(.L_x_9416) ;  /* 0x0000000000147947 */ /* 0x000fec0003800000 */
.L_x_9436:
[----:B------:R-:W2:Y:S02]  /*a8e0*/  LDG.E.64 R2, desc[UR36][R2.64] ;  /* 0x0000002402027981 */ /* 0x000ea4000c1e1b00 */
[----:B--2---:R0:W1:Y:S02]  /*a8f0*/  I2F.U64 R19, R2 ;  /* 0x0000000200137312 */ /* 0x0040640000301000 */
[----:B01----:R-:W-:Y:S05]  /*a900*/  BRA `(.L_x_9416) ;  /* 0x0000000000087947 */ /* 0x003fea0003800000 */
.L_x_9435:
[----:B------:R-:W2:Y:S02]  /*a910*/  LDG.E R2, desc[UR36][R2.64] ;  /* 0x0000002402027981 */ /* 0x000ea4000c1e1900 */
[----:B--2---:R-:W-:-:S07]  /*a920*/  I2FP.F32.U32 R19, R2 ;  /* 0x0000000200137245 */ /* 0x004fce0000201000 */
.L_x_9416:
[----:B------:R-:W-:Y:S05]  /*a930*/  BSYNC.RECONVERGENT B6 ;  /* 0x0000000000067941 */ /* 0x000fea0003800200 */
.L_x_9410:
[----:B------:R-:W0:Y:S01]  /*a940*/  LDCU.64 UR6, c[0x0][0x5f8] ;  /* 0x0000bf00ff0677ac */ /* 0x000e220008000a00 */
[----:B------:R-:W-:-:S04]  /*a950*/  UPRMT UR4, UR40, 0x7772, URZ ;  /* 0x0000777228047896 */ /* 0x000fc800080000ff */
[----:B------:R-:W-:Y:S01]  /*a960*/  UISETP.GT.AND UP0, UPT, UR4, 0x9, UPT ;  /* 0x000000090400788c */ /* 0x000fe2000bf04270 */
[----:B0-----:R-:W-:-:S04]  /*a970*/  IADD3 R4, P0, PT, R18, UR6, RZ ;  /* 0x0000000612047c10 */ /* 0x001fc8000ff1e0ff */
        /* <DEDUP_REMOVED lines=12> */
.L_x_9441:
[----:B------:R0:W5:Y:S01]  /*aa40*/  LDG.E.U8 R0, desc[UR36][R4.64] ;  /* 0x0000002404007981 */ /* 0x000162000c1e1100 */
[----:B------:R-:W-:Y:S05]  /*aa50*/  BRA `(.L_x_9443) ;  /* 0x0000000c005c7947 */ /* 0x000fea0003800000 */
.L_x_9440:
        /* <DEDUP_REMOVED lines=8> */
.L_x_9445:
[----:B------:R0:W5:Y:S01]  /*aae0*/  LDG.E.U8 R0, desc[UR36][R4.64] ;  /* 0x0000002404007981 */ /* 0x000162000c1e1100 */
[----:B------:R-:W-:Y:S05]  /*aaf0*/  BRA `(.L_x_9443) ;  /* 0x0000000c00347947 */ /* 0x000fea0003800000 */
.L_x_9444:
[----:B------:R0:W5:Y:S01]  /*ab00*/  LDG.E.U16 R0, desc[UR36][R4.64] ;  /* 0x0000002404007981 */ /* 0x000162000c1e1500 */
[----:B------:R-:W-:Y:S05]  /*ab10*/  BRA `(.L_x_9443) ;  /* 0x0000000c002c7947 */ /* 0x000fea0003800000 */
.L_x_9439:
        /* <DEDUP_REMOVED lines=10> */
.L_x_9447:
[----:B--2-4-:R-:W2:Y:S02]  /*abc0*/  LDG.E.U16 R2, desc[UR36][R4.64] ;  /* 0x0000002404027981 */ /* 0x014ea4000c1e1500 */
[----:B--2---:R-:W-:-:S06]  /*abd0*/  HADD2.F32 R2, -RZ, R2.H0_H0 ;  /* 0x20000002ff027230 */ /* 0x004fcc0000004100 */
[----:B------:R-:W0:Y:S02]  /*abe0*/  F2I.S64.TRUNC R2, R2 ;  /* 0x0000000200027311 */ /* 0x000e24000020d900 */
[----:B0-----:R-:W-:Y:S01]  /*abf0*/  PRMT R0, R2, 0x7610, R0 ;  /* 0x0000761002007816 */ /* 0x001fe20000000000 */
[----:B------:R-:W-:Y:S06]  /*ac00*/  BRA `(.L_x_9443) ;  /* 0x0000000800f07947 */ /* 0x000fec0003800000 */
.L_x_9446:
        /* <DEDUP_REMOVED lines=10> */
.L_x_9449:
[----:B------:R-:W2:Y:S02]  /*acb0*/  LDG.E.U16 R4, desc[UR36][R4.64] ;  /* 0x0000002404047981 */ /* 0x000ea4000c1e1500 */
[----:B--2-4-:R-:W-:-:S06]  /*acc0*/  HADD2.F32 R2, -RZ, R4.H0_H0 ;  /* 0x20000004ff027230 */ /* 0x014fcc0000004100 */
[----:B------:R-:W0:Y:S02]  /*acd0*/  F2I.S64.TRUNC R2, R2 ;  /* 0x0000000200027311 */ /* 0x000e24000020d900 */
[----:B0-----:R-:W-:Y:S01]  /*ace0*/  PRMT R0, R2, 0x7610, R0 ;  /* 0x0000761002007816 */ /* 0x001fe20000000000 */
[----:B------:R-:W-:Y:S06]  /*acf0*/  BRA `(.L_x_9443) ;  /* 0x0000000800b47947 */ /* 0x000fec0003800000 */
.L_x_9448:
[----:B--2-4-:R-:W2:Y:S02]  /*ad00*/  LDG.E.64 R2, desc[UR36][R4.64] ;  /* 0x0000002404027981 */ /* 0x014ea4000c1e1b00 */
[----:B--2---:R-:W0:Y:S02]  /*ad10*/  F2I.S64.F64.TRUNC R2, R2 ;  /* 0x0000000200027311 */ /* 0x004e24000030d900 */
[----:B0-----:R-:W-:Y:S01]  /*ad20*/  PRMT R0, R2, 0x7610, R0 ;  /* 0x0000761002007816 */ /* 0x001fe20000000000 */
[----:B------:R-:W-:Y:S06]  /*ad30*/  BRA `(.L_x_9443) ;  /* 0x0000000800a47947 */ /* 0x000fec0003800000 */
.L_x_9438:
        /* <DEDUP_REMOVED lines=12> */
.L_x_9452:
[----:B------:R-:W2:Y:S02]  /*ae00*/  LDG.E.64 R4, desc[UR36][R4.64] ;  /* 0x0000002404047981 */ /* 0x000ea4000c1e1b00 */
[----:B--2-4-:R-:W0:Y:S02]  /*ae10*/  F2I.S64.F64.TRUNC R2, R4 ;  /* 0x0000000400027311 */ /* 0x014e24000030d900 */
[----:B0-----:R-:W-:Y:S01]  /*ae20*/  PRMT R0, R2, 0x7610, R0 ;  /* 0x0000761002007816 */ /* 0x001fe20000000000 */
[----:B------:R-:W-:Y:S06]  /*ae30*/  BRA `(.L_x_9443) ;  /* 0x0000000800647947 */ /* 0x000fec0003800000 */
.L_x_9451:
        /* <DEDUP_REMOVED lines=27> */
.L_x_9454:
[----:B----4-:R-:W4:Y:S02]  /*aff0*/  LDG.E.U8 R3, desc[UR36][R4.64] ;  /* 0x0000002404037981 */ /* 0x010f24000c1e1100 */
[C---:B----4-:R-:W-:Y:S01]  /*b000*/  IMAD.SHL.U32 R0, R3.reuse, 0x2000000, RZ ;  /* 0x0200000003007824 */ /* 0x050fe200078e00ff */
[----:B------:R-:W-:-:S04]  /*b010*/  SHF.L.U32 R3, R3, 0x8, RZ ;  /* 0x0000000803037819 */ /* 0x000fc800000006ff */
        /* <DEDUP_REMOVED lines=11> */
.L_x_9453:
[----:B--2-4-:R-:W2:Y:S02]  /*b0d0*/  LDG.E.U16 R2, desc[UR36][R4.64] ;  /* 0x0000002404027981 */ /* 0x014ea4000c1e1500 */
[----:B--2---:R-:W-:-:S06]  /*b0e0*/  IMAD.U32 R2, R2, 0x10000, RZ ;  /* 0x0001000002027824 */ /* 0x004fcc00078e00ff */
[----:B------:R-:W0:Y:S02]  /*b0f0*/  F2I.S64.TRUNC R2, R2 ;  /* 0x0000000200027311 */ /* 0x000e24000020d900 */
[----:B0-----:R-:W-:Y:S01]  /*b100*/  PRMT R0, R2, 0x7610, R0 ;  /* 0x0000761002007816 */ /* 0x001fe20000000000 */
[----:B------:R-:W-:Y:S06]  /*b110*/  BRA `(.L_x_9443) ;  /* 0x0000000400ac7947 */ /* 0x000fec0003800000 */
.L_x_9450:
        /* <DEDUP_REMOVED lines=10> */
.L_x_9457:
[----:B------:R-:W3:Y:S01]  /*b1c0*/  LDG.E.U8 R4, desc[UR36][R4.64] ;  /* 0x0000002404047981 */ /* 0x000ee2000c1e1100 */
[----:B------:R-:W-:Y:S01]  /*b1d0*/  BSSY.RECONVERGENT B0, `(.L_x_9458) ;  /* 0x0000018000007945 */ /* 0x000fe20003800200 */
[----:B--2-4-:R-:W-:Y:S01]  /*b1e0*/  IMAD.MOV.U32 R2, RZ, RZ, RZ ;  /* 0x000000ffff027224 */ /* 0x014fe200078e00ff */
        /* <DEDUP_REMOVED lines=18> */
.L_x_9461:
[----:B------:R-:W-:Y:S05]  /*b310*/  BSYNC.RECONVERGENT B1 ;  /* 0x0000000000017941 */ /* 0x000fea0003800200 */
.L_x_9460:
[----:B------:R-:W-:Y:S02]  /*b320*/  SHF.L.U32 R0, R0, 0x14, RZ ;  /* 0x0000001400007819 */ /* 0x000fe400000006ff */
[----:B------:R-:W-:-:S04]  /*b330*/  LEA R2, R2, 0x3b800000, 0x17 ;  /* 0x3b80000002027811 */ /* 0x000fc800078eb8ff */
[----:B------:R-:W-:-:S07]  /*b340*/  LOP3.LUT R2, R2, R0, R7, 0xfe, !PT ;  /* 0x0000000002027212 */ /* 0x000fce00078efe07 */
.L_x_9459:
[----:B------:R-:W-:Y:S05]  /*b350*/  BSYNC.RECONVERGENT B0 ;  /* 0x0000000000007941 */ /* 0x000fea0003800200 */
.L_x_9458:
[----:B------:R-:W0:Y:S02]  /*b360*/  F2I.S64.TRUNC R2, R2 ;  /* 0x0000000200027311 */ /* 0x000e24000020d900 */
[----:B0-----:R-:W-:Y:S01]  /*b370*/  PRMT R0, R2, 0x7610, R0 ;  /* 0x0000761002007816 */ /* 0x001fe20000000000 */
[----:B------:R-:W-:Y:S06]  /*b380*/  BRA `(.L_x_9443) ;  /* 0x0000000400107947 */ /* 0x000fec0003800000 */
.L_x_9456:
        /* <DEDUP_REMOVED lines=21> */
.L_x_9465:
[----:B------:R-:W-:Y:S05]  /*b4e0*/  BSYNC.RECONVERGENT B1 ;  /* 0x0000000000017941 */ /* 0x000fea0003800200 */
.L_x_9464:
[----:B------:R-:W-:Y:S01]  /*b4f0*/  IMAD.SHL.U32 R0, R0, 0x200000, RZ ;  /* 0x0020000000007824 */ /* 0x000fe200078e00ff */
[----:B------:R-:W-:-:S04]  /*b500*/  LEA R2, R2, 0x37800000, 0x17 ;  /* 0x3780000002027811 */ /* 0x000fc800078eb8ff */
[----:B------:R-:W-:-:S07]  /*b510*/  LOP3.LUT R2, R2, R0, R7, 0xfe, !PT ;  /* 0x0000000002027212 */ /* 0x000fce00078efe07 */
.L_x_9463:
[----:B------:R-:W-:Y:S05]  /*b520*/  BSYNC.RECONVERGENT B0 ;  /* 0x0000000000007941 */ /* 0x000fea0003800200 */
.L_x_9462:
[----:B------:R-:W0:Y:S02]  /*b530*/  F2I.S64.TRUNC R2, R2 ;  /* 0x0000000200027311 */ /* 0x000e24000020d900 */
[----:B0-----:R-:W-:Y:S01]  /*b540*/  PRMT R0, R2, 0x7610, R0 ;  /* 0x0000761002007816 */ /* 0x001fe20000000000 */
[----:B------:R-:W-:Y:S06]  /*b550*/  BRA `(.L_x_9443) ;  /* 0x00000000009c7947 */ /* 0x000fec0003800000 */
.L_x_9455:
        /* <DEDUP_REMOVED lines=8> */
[----:B--2-4-:R-:W-:Y:S01]  /*b5e0*/  HFMA2 R2, -RZ, RZ, 3.814697265625e-06, 0 ;  /* 0x00400000ff027431 */ /* 0x014fe200000001ff */
[----:B---3--:R-:W-:-:S13]  /*b5f0*/  ISETP.NE.AND P0, PT, R4, RZ, PT ;  /* 0x000000ff0400720c */ /* 0x008fda0003f05270 */
[----:B------:R-:W-:Y:S05]  /*b600*/  @!P0 BRA `(.L_x_9469) ;  /* 0x00000000000c8947 */ /* 0x000fea0003800000 */
[----:B------:R-:W-:-:S13]  /*b610*/  ISETP.NE.AND P0, PT, R4, 0xff, PT ;  /* 0x000000ff0400780c */ /* 0x000fda0003f05270 */
[----:B------:R-:W-:Y:S02]  /*b620*/  @!P0 IMAD.MOV.U32 R2, RZ, RZ, 0x7f800001 ;  /* 0x7f800001ff028424 */ /* 0x000fe400078e00ff */
[----:B------:R-:W-:-:S07]  /*b630*/  @P0 IMAD.SHL.U32 R2, R4, 0x800000, RZ ;  /* 0x0080000004020824 */ /* 0x000fce00078e00ff */
.L_x_9469:
[----:B------:R-:W-:Y:S05]  /*b640*/  BSYNC.RECONVERGENT B0 ;  /* 0x0000000000007941 */ /* 0x000fea0003800200 */
.L_x_9468:
[----:B------:R-:W0:Y:S02]  /*b650*/  F2I.S64.TRUNC R2, R2 ;  /* 0x0000000200027311 */ /* 0x000e24000020d900 */
[----:B0-----:R-:W-:Y:S01]  /*b660*/  PRMT R0, R2, 0x7610, R0 ;  /* 0x0000761002007816 */ /* 0x001fe20000000000 */
[----:B------:R-:W-:Y:S06]  /*b670*/  BRA `(.L_x_9443) ;  /* 0x0000000000547947 */ /* 0x000fec0003800000 */
.L_x_9442:
        /* <DEDUP_REMOVED lines=8> */
[----:B0-----:R-:W-:Y:S01]  /*b700*/  MOV R4, UR4 ;  /* 0x0000000400047c02 */ /* 0x001fe20008000f00 */
[----:B------:R-:W-:-:S02]  /*b710*/  IMAD.U32 R5, RZ, RZ, UR5 ;  /* 0x00000005ff057e24 */ /* 0x000fc4000f8e00ff */
[----:B--2---:R-:W-:Y:S01]  /*b720*/  IMAD.U32 R6, RZ, RZ, UR6 ;  /* 0x00000006ff067e24 */ /* 0x004fe2000f8e00ff */
[----:B------:R-:W-:Y:S01]  /*b730*/  MOV R7, UR7 ;  /* 0x0000000700077c02 */ /* 0x000fe20008000f00 */
[----:B-1----:R-:W-:Y:S02]  /*b740*/  IMAD.U32 R10, RZ, RZ, UR8 ;  /* 0x00000008ff0a7e24 */ /* 0x002fe4000f8e00ff */
[----:B------:R-:W-:-:S07]  /*b750*/  IMAD.U32 R11, RZ, RZ, UR9 ;  /* 0x00000009ff0b7e24 */ /* 0x000fce000f8e00ff */
[----:B------:R-:W-:-:S07]  /*b760*/  LEPC R20, `(.L_x_9470) ;  /* 0x000000001014794e */ /* 0x000fce0000000000 */
[----:B---345:R-:W-:Y:S05]  /*b770*/  CALL.ABS.NOINC R2 ;  /* 0x0000000002007343 */ /* 0x038fea0003c00000 */
.L_x_9470:
[----:B------:R-:W-:Y:S01]  /*b780*/  PRMT R0, RZ, 0x7610, R0 ;  /* 0x00007610ff007816 */ /* 0x000fe20000000000 */
[----:B------:R-:W-:Y:S06]  /*b790*/  BRA `(.L_x_9443) ;  /* 0x00000000000c7947 */ /* 0x000fec0003800000 */
.L_x_9467:
[----:B------:R0:W5:Y:S01]  /*b7a0*/  LDG.E.U8 R0, desc[UR36][R4.64] ;  /* 0x0000002404007981 */ /* 0x000162000c1e1100 */
[----:B------:R-:W-:Y:S05]  /*b7b0*/  BRA `(.L_x_9443) ;  /* 0x0000000000047947 */ /* 0x000fea0003800000 */
.L_x_9466:
[----:B------:R0:W5:Y:S02]  /*b7c0*/  LDG.E.U8 R0, desc[UR36][R4.64] ;  /* 0x0000002404007981 */ /* 0x000164000c1e1100 */
.L_x_9443:
        /* <DEDUP_REMOVED lines=22> */
.L_x_9474:
[----:B------:R-:W0:Y:S02]  /*b930*/  F2I.S64.TRUNC R4, R4 ;  /* 0x0000000400047311 */ /* 0x000e24000020d900 */
[----:B0-----:R-:W-:-:S05]  /*b940*/  IMAD.MOV.U32 R7, RZ, RZ, R4 ;  /* 0x000000ffff077224 */ /* 0x001fca00078e0004 */
[----:B------:R0:W-:Y:S01]  /*b950*/  STG.E.U8 desc[UR36][R2.64], R7 ;  /* 0x0000000702007986 */ /* 0x0001e2000c101124 */
[----:B------:R-:W-:Y:S05]  /*b960*/  BRA `(.L_x_9476) ;  /* 0x0000000c00287947 */ /* 0x000fea0003800000 */
.L_x_9473:
        /* <DEDUP_REMOVED lines=9> */
.L_x_9478:
[----:B------:R-:W0:Y:S02]  /*ba00*/  F2I.FTZ.TRUNC.NTZ R5, R4 ;  /* 0x0000000400057305 */ /* 0x000e24000021f100 */
[----:B0-----:R0:W-:Y:S01]  /*ba10*/  STG.E desc[UR36][R2.64], R5 ;  /* 0x0000000502007986 */ /* 0x0011e2000c101924 */
[----:B------:R-:W-:Y:S05]  /*ba20*/  BRA `(.L_x_9476) ;  /* 0x0000000800f87947 */ /* 0x000fea0003800000 */
.L_x_9477:
[----:B------:R-:W0:Y:S02]  /*ba30*/  F2I.FTZ.TRUNC.NTZ R5, R4 ;  /* 0x0000000400057305 */ /* 0x000e24000021f100 */
[----:B0-----:R0:W-:Y:S01]  /*ba40*/  STG.E.U16 desc[UR36][R2.64], R5 ;  /* 0x0000000502007986 */ /* 0x0011e2000c101524 */
[----:B------:R-:W-:Y:S05]  /*ba50*/  BRA `(.L_x_9476) ;  /* 0x0000000800ec7947 */ /* 0x000fea0003800000 */
.L_x_9472:
        /* <DEDUP_REMOVED lines=8> */
.L_x_9480:
[----:B------:R-:W-:-:S05]  /*bae0*/  F2FP.F16.F32.PACK_AB R4, RZ, R4 ;  /* 0x00000004ff04723e */ /* 0x000fca00000000ff */
[----:B------:R1:W-:Y:S01]  /*baf0*/  STG.E.U16 desc[UR36][R2.64], R4 ;  /* 0x0000000402007986 */ /* 0x0003e2000c101524 */
[----:B------:R-:W-:Y:S05]  /*bb00*/  BRA `(.L_x_9476) ;  /* 0x0000000800c07947 */ /* 0x000fea0003800000 */
.L_x_9479:
        /* <DEDUP_REMOVED lines=9> */
.L_x_9482:
[----:B------:R-:W-:-:S04]  /*bba0*/  F2FP.F16.F32.PACK_AB R5, RZ, R4 ;  /* 0x00000004ff05723e */ /* 0x000fc800000000ff */
[----:B------:R-:W-:-:S05]  /*bbb0*/  PRMT R5, R5, 0x5410, RZ ;  /* 0x0000541005057816 */ /* 0x000fca00000000ff */
[----:B------:R4:W-:Y:S01]  /*bbc0*/  STG.E desc[UR36][R2.64], R5 ;  /* 0x0000000502007986 */ /* 0x0009e2000c101924 */
[----:B------:R-:W-:Y:S05]  /*bbd0*/  BRA `(.L_x_9476) ;  /* 0x00000008008c7947 */ /* 0x000fea0003800000 */
.L_x_9481:
[----:B------:R-:W-:-:S06]  /*bbe0*/  FMUL.FTZ R4, R4, 1 ;  /* 0x3f80000004047820 */ /* 0x000fcc0000410000 */
[----:B------:R-:W0:Y:S02]  /*bbf0*/  F2F.F64.F32 R4, R4 ;  /* 0x0000000400047310 */ /* 0x000e240000201800 */
[----:B0-----:R2:W-:Y:S01]  /*bc00*/  STG.E.64 desc[UR36][R2.64], R4 ;  /* 0x0000000402007986 */ /* 0x0015e2000c101b24 */
[----:B------:R-:W-:Y:S05]  /*bc10*/  BRA `(.L_x_9476) ;  /* 0x00000008007c7947 */ /* 0x000fea0003800000 */
.L_x_9471:
        /* <DEDUP_REMOVED lines=13> */
.L_x_9486:
        /* <DEDUP_REMOVED lines=16> */
.L_x_9489:
[----:B------:R-:W-:-:S04]  /*bdf0*/  SHF.R.U32.HI R4, RZ, 0x18, R4 ;  /* 0x00000018ff047819 */ /* 0x000fc80000011604 */
[----:B------:R-:W-:-:S04]  /*be00*/  LOP3.LUT R4, R5, 0x80, R4, 0xf8, !PT ;  /* 0x0000008005047812 */ /* 0x000fc800078ef804 */
[----:B------:R-:W-:-:S07]  /*be10*/  PRMT R0, R4, 0x7610, R0 ;  /* 0x0000761004007816 */ /* 0x000fce0000000000 */
.L_x_9488:
[----:B------:R-:W-:Y:S05]  /*be20*/  BSYNC.RECONVERGENT B0 ;  /* 0x0000000000007941 */ /* 0x000fea0003800200 */
.L_x_9487:
[----:B------:R0:W-:Y:S01]  /*be30*/  STG.E.U8 desc[UR36][R2.64], R0 ;  /* 0x0000000002007986 */ /* 0x0001e2000c101124 */
[----:B------:R-:W-:Y:S05]  /*be40*/  BRA `(.L_x_9476) ;  /* 0x0000000400f07947 */ /* 0x000fea0003800000 */
.L_x_9485:
        /* <DEDUP_REMOVED lines=16> */
.L_x_9492:
[----:B------:R-:W-:-:S04]  /*bf50*/  SHF.R.U32.HI R4, RZ, 0x18, R4 ;  /* 0x00000018ff047819 */ /* 0x000fc80000011604 */
[----:B------:R-:W-:-:S04]  /*bf60*/  LOP3.LUT R5, R5, 0x80, R4, 0xf8, !PT ;  /* 0x0000008005057812 */ /* 0x000fc800078ef804 */
[----:B------:R-:W-:-:S07]  /*bf70*/  PRMT R0, R5, 0x7610, R0 ;  /* 0x0000761005007816 */ /* 0x000fce0000000000 */
.L_x_9491:
[----:B------:R-:W-:Y:S05]  /*bf80*/  BSYNC.RECONVERGENT B0 ;  /* 0x0000000000007941 */ /* 0x000fea0003800200 */
.L_x_9490:
[----:B------:R0:W-:Y:S01]  /*bf90*/  STG.E.U8 desc[UR36][R2.64], R0 ;  /* 0x0000000002007986 */ /* 0x0001e2000c101124 */
[----:B------:R-:W-:Y:S05]  /*bfa0*/  BRA `(.L_x_9476) ;  /* 0x0000000400987947 */ /* 0x000fea0003800000 */
.L_x_9484:
        /* <DEDUP_REMOVED lines=21> */
.L_x_9494:
[----:B------:R-:W0:Y:S02]  /*c100*/  F2I.U64.TRUNC R4, R4 ;  /* 0x0000000400047311 */ /* 0x000e24000020d800 */
[----:B0-----:R0:W-:Y:S01]  /*c110*/  STG.E.64 desc[UR36][R2.64], R4 ;  /* 0x0000000402007986 */ /* 0x0011e2000c101b24 */
[----:B------:R-:W-:Y:S05]  /*c120*/  BRA `(.L_x_9476) ;  /* 0x0000000400387947 */ /* 0x000fea0003800000 */
.L_x_9493:
[----:B------:R-:W0:Y:S02]  /*c130*/  F2I.FTZ.U32.TRUNC.NTZ R5, R4 ;  /* 0x0000000400057305 */ /* 0x000e24000021f000 */
[----:B0-----:R0:W-:Y:S01]  /*c140*/  STG.E desc[UR36][R2.64], R5 ;  /* 0x0000000502007986 */ /* 0x0011e2000c101924 */
[----:B------:R-:W-:Y:S05]  /*c150*/  BRA `(.L_x_9476) ;  /* 0x00000004002c7947 */ /* 0x000fea0003800000 */
.L_x_9483:
        /* <DEDUP_REMOVED lines=10> */
.L_x_9496:
[----:B------:R-:W-:Y:S01]  /*c200*/  FMUL.FTZ R4, R4, 1 ;  /* 0x3f80000004047820 */ /* 0x000fe20000410000 */
[----:B------:R-:W-:-:S05]  /*c210*/  CS2R R6, SRZ ;  /* 0x0000000000067805 */ /* 0x000fca000001ff00 */
[----:B------:R-:W0:Y:S02]  /*c220*/  F2F.F64.F32 R4, R4 ;  /* 0x0000000400047310 */ /* 0x000e240000201800 */
[----:B0-----:R0:W-:Y:S01]  /*c230*/  STG.E.128 desc[UR36][R2.64], R4 ;  /* 0x0000000402007986 */ /* 0x0011e2000c101d24 */
[----:B------:R-:W-:Y:S05]  /*c240*/  BRA `(.L_x_9476) ;  /* 0x0000000000f07947 */ /* 0x000fea0003800000 */
.L_x_9495:
[----:B------:R-:W-:-:S09]  /*c250*/  UISETP.NE.AND UP0, UPT, UR7, 0xf, UPT ;  /* 0x0000000f0700788c */ /* 0x000fd2000bf05270 */
[----:B------:R-:W-:Y:S05]  /*c260*/  BRA.U !UP0, `(.L_x_9497) ;  /* 0x0000000108e07547 */ /* 0x000fea000b800000 */
[----:B------:R-:W-:-:S09]  /*c270*/  UISETP.NE.AND UP0, UPT, UR7, 0x17, UPT ;  /* 0x000000170700788c */ /* 0x000fd2000bf05270 */
[----:B------:R-:W-:Y:S05]  /*c280*/  BRA.U !UP0, `(.L_x_9498) ;  /* 0x00000001088c7547 */ /* 0x000fea000b800000 */
[----:B------:R-:W-:-:S09]  /*c290*/  UISETP.NE.AND UP0, UPT, UR7, 0x18, UPT ;  /* 0x000000180700788c */ /* 0x000fd2000bf05270 */
[----:B------:R-:W-:Y:S05]  /*c2a0*/  BRA.U !UP0, `(.L_x_9499) ;  /* 0x0000000108447547 */ /* 0x000fea000b800000 */
.L_x_9475:
        /* <DEDUP_REMOVED lines=16> */
.L_x_9500:
[----:B------:R-:W-:Y:S05]  /*c3b0*/  BRA `(.L_x_9476) ;  /* 0x0000000000947947 */ /* 0x000fea0003800000 */
.L_x_9499:
        /* <DEDUP_REMOVED lines=12> */
.L_x_9502:
[----:B------:R-:W-:Y:S05]  /*c480*/  BSYNC.RECONVERGENT B0 ;  /* 0x0000000000007941 */ /* 0x000fea0003800200 */
.L_x_9501:
[----:B------:R-:W-:-:S05]  /*c490*/  LOP3.LUT R5, R0, 0x80, R7, 0xf8, !PT ;  /* 0x0000008000057812 */ /* 0x000fca00078ef807 */
[----:B------:R0:W-:Y:S01]  /*c4a0*/  STG.E.U8 desc[UR36][R2.64], R5 ;  /* 0x0000000502007986 */ /* 0x0001e2000c101124 */
[----:B------:R-:W-:Y:S05]  /*c4b0*/  BRA `(.L_x_9476) ;  /* 0x0000000000547947 */ /* 0x000fea0003800000 */
.L_x_9498:
        /* <DEDUP_REMOVED lines=11> */
.L_x_9504:
[----:B------:R-:W-:Y:S01]  /*c570*/  IMAD.MOV.U32 R0, RZ, RZ, 0x7f ;  /* 0x0000007fff007424 */ /* 0x000fe200078e00ff */
[----:B------:R-:W-:-:S04]  /*c580*/  ISETP.GT.U32.AND P0, PT, R6, 0x7f800000, PT ;  /* 0x7f8000000600780c */ /* 0x000fc80003f04070 */
[----:B------:R-:W-:-:S09]  /*c590*/  SEL R0, R0, 0x7c, P0 ;  /* 0x0000007c00007807 */ /* 0x000fd20000000000 */
.L_x_9505:
[----:B------:R-:W-:Y:S05]  /*c5a0*/  BSYNC.RECONVERGENT B0 ;  /* 0x0000000000007941 */ /* 0x000fea0003800200 */
.L_x_9503:
[----:B------:R-:W-:-:S04]  /*c5b0*/  SHF.R.U32.HI R5, RZ, 0x18, R4 ;  /* 0x00000018ff057819 */ /* 0x000fc80000011604 */
[----:B------:R-:W-:-:S05]  /*c5c0*/  LOP3.LUT R5, R0, 0x80, R5, 0xf8, !PT ;  /* 0x0000008000057812 */ /* 0x000fca00078ef805 */
[----:B------:R0:W-:Y:S01]  /*c5d0*/  STG.E.U8 desc[UR36][R2.64], R5 ;  /* 0x0000000502007986 */ /* 0x0001e2000c101124 */
[----:B------:R-:W-:Y:S05]  /*c5e0*/  BRA `(.L_x_9476) ;  /* 0x0000000000087947 */ /* 0x000fea0003800000 */
.L_x_9497:
[----:B------:R-:W-:-:S05]  /*c5f0*/  F2FP.BF16.F32.PACK_AB R4, RZ, R4 ;  /* 0x00000004ff04723e */ /* 0x000fca00000010ff */
[----:B------:R0:W-:Y:S02]  /*c600*/  STG.E.U16 desc[UR36][R2.64], R4 ;  /* 0x0000000402007986 */ /* 0x0001e4000c101524 */
.L_x_9476:
[----:B------:R-:W-:-:S07]  /*c610*/  VIADD R17, R17, 0x80 ;  /* 0x0000008011117836 */ /* 0x000fce0000000000 */
.L_x_9408:
[----:B------:R-:W-:Y:S05]  /*c620*/  BSYNC.RECONVERGENT B7 ;  /* 0x0000000000077941 */ /* 0x000fea0003800200 */
.L_x_9407:
[----:B------:R-:W5:Y:S02]  /*c630*/  LDCU UR4, c[0x0][0x380] ;  /* 0x00007000ff0477ac */ /* 0x000f640008000800 */
[----:B-----5:R-:W-:-:S13]  /*c640*/  ISETP.GE.AND P0, PT, R17, UR4, PT ;  /* 0x0000000411007c0c */ /* 0x020fda000bf06270 */
[----:B------:R-:W-:Y:S05]  /*c650*/  @P0 EXIT ;  /* 0x000000000000094d */ /* 0x000fea0003800000 */
        /* <DEDUP_REMOVED lines=354> */
.L_x_9506:
[----:B------:R-:W0:Y:S01]  /*dc80*/  LDCU.64 UR6, c[0x0][0x5e8] ;  /* 0x0000bd00ff0677ac */ /* 0x000e220008000a00 */
[----:B------:R-:W-:Y:S01]  /*dc90*/  BSSY.RECONVERGENT B6, `(.L_x_9507) ;  /* 0x00000e8000067945 */ /* 0x000fe20003800200 */
[----:B------:R-:W1:Y:S01]  /*dca0*/  LDCU.64 UR8, c[0x0][0x5f0] ;  /* 0x0000be00ff0877ac */ /* 0x000e620008000a00 */
[----:B------:R-:W-:-:S04]  /*dcb0*/  UPRMT UR4, UR40, 0x7771, URZ ;  /* 0x0000777128047896 */ /* 0x000fc800080000ff */
[----:B------:R-:W-:Y:S01]  /*dcc0*/  UISETP.GT.AND UP0, UPT, UR4, 0x9, UPT ;  /* 0x000000090400788c */ /* 0x000fe2000bf04270 */
[----:B0-----:R-:W-:Y:S02]  /*dcd0*/  IADD3 R16, P0, PT, R16, UR6, RZ ;  /* 0x0000000610107c10 */ /* 0x001fe4000ff1e0ff */
[----:B-1234-:R-:W-:-:S03]  /*dce0*/  IADD3 R2, P1, PT, R0, UR8, RZ ;  /* 0x0000000800027c10 */ /* 0x01efc6000ff3e0ff */
        /* <DEDUP_REMOVED lines=14> */
.L_x_9511:
[----:B------:R-:W2:Y:S02]  /*ddd0*/  LDG.E.U8 R2, desc[UR36][R2.64] ;  /* 0x0000002402027981 */ /* 0x000ea4000c1e1100 */
[----:B--2---:R-:W-:Y:S01]  /*dde0*/  I2FP.F32.U32 R19, R2 ;  /* 0x0000000200137245 */ /* 0x004fe20000201000 */
[----:B------:R-:W-:Y:S06]  /*ddf0*/  BRA `(.L_x_9513) ;  /* 0x0000000c00447947 */ /* 0x000fec0003800000 */
.L_x_9510:
        /* <DEDUP_REMOVED lines=9> */
.L_x_9515:
[----:B------:R-:W2:Y:S02]  /*de90*/  LDG.E R2, desc[UR36][R2.64] ;  /* 0x0000002402027981 */ /* 0x000ea4000c1e1900 */
[----:B--2---:R-:W-:Y:S01]  /*dea0*/  I2FP.F32.S32 R19, R2 ;  /* 0x0000000200137245 */ /* 0x004fe20000201400 */
[----:B------:R-:W-:Y:S06]  /*deb0*/  BRA `(.L_x_9513) ;  /* 0x0000000c00147947 */ /* 0x000fec0003800000 */
.L_x_9514:
[----:B------:R-:W2:Y:S02]  /*dec0*/  LDG.E.U16 R2, desc[UR36][R2.64] ;  /* 0x0000002402027981 */ /* 0x000ea4000c1e1500 */
[----:B--2---:R4:W0:Y:S01]  /*ded0*/  I2F.S16 R19, R2 ;  /* 0x0000000200137306 */ /* 0x0048220000101400 */
[----:B------:R-:W-:Y:S05]  /*dee0*/  BRA `(.L_x_9513) ;  /* 0x0000000c00087947 */ /* 0x000fea0003800000 */
.L_x_9509:
        /* <DEDUP_REMOVED lines=8> */
.L_x_9517:
[----:B------:R-:W2:Y:S02]  /*df70*/  LDG.E.U16 R2, desc[UR36][R2.64] ;  /* 0x0000002402027981 */ /* 0x000ea4000c1e1500 */
[----:B--2---:R-:W-:Y:S01]  /*df80*/  HADD2.F32 R19, -RZ, R2.H0_H0 ;  /* 0x20000002ff137230 */ /* 0x004fe20000004100 */
[----:B------:R-:W-:Y:S06]  /*df90*/  BRA `(.L_x_9513) ;  /* 0x0000000800dc7947 */ /* 0x000fec0003800000 */
.L_x_9516:
        /* <DEDUP_REMOVED lines=8> */
.L_x_9519:
[----:B------:R-:W2:Y:S02]  /*e020*/  LDG.E.U16 R2, desc[UR36][R2.64] ;  /* 0x0000002402027981 */ /* 0x000ea4000c1e1500 */
[----:B--2---:R-:W-:Y:S01]  /*e030*/  HADD2.F32 R19, -RZ, R2.H0_H0 ;  /* 0x20000002ff137230 */ /* 0x004fe20000004100 */
[----:B------:R-:W-:Y:S06]  /*e040*/  BRA `(.L_x_9513) ;  /* 0x0000000800b07947 */ /* 0x000fec0003800000 */
.L_x_9518:
        /* <DEDUP_REMOVED lines=11> */
.L_x_9508:
        /* <DEDUP_REMOVED lines=12> */
.L_x_9522:
        /* <DEDUP_REMOVED lines=11> */
.L_x_9521:
        /* <DEDUP_REMOVED lines=12> */
[----:B0-----:R-:W-:-:S04]  /*e330*/  IADD3 R4, PT, PT, -R4, RZ, RZ ;  /* 0x000000ff04047210 */ /* 0x001fc80007ffe1ff */
        /* <DEDUP_REMOVED lines=12> */
.L_x_9524:
        /* <DEDUP_REMOVED lines=12> */
.L_x_9523:
[----:B------:R-:W2:Y:S02]  /*e4c0*/  LDG.E.U16 R2, desc[UR36][R2.64] ;  /* 0x0000002402027981 */ /* 0x000ea4000c1e1500 */
[----:B--2---:R-:W-:Y:S01]  /*e4d0*/  IMAD.U32 R19, R2, 0x10000, RZ ;  /* 0x0001000002137824 */ /* 0x004fe200078e00ff */
[----:B------:R-:W-:Y:S06]  /*e4e0*/  BRA `(.L_x_9513) ;  /* 0x0000000400887947 */ /* 0x000fec0003800000 */
.L_x_9520:
        /* <DEDUP_REMOVED lines=11> */
.L_x_9527:
        /* <DEDUP_REMOVED lines=20> */
.L_x_9529:
[----:B------:R-:W-:Y:S05]  /*e6e0*/  BSYNC.RECONVERGENT B0 ;  /* 0x0000000000007941 */ /* 0x000fea0003800200 */
.L_x_9528:
[----:B------:R-:W-:Y:S02]  /*e6f0*/  SHF.L.U32 R0, R0, 0x14, RZ ;  /* 0x0000001400007819 */ /* 0x000fe400000006ff */
[----:B------:R-:W-:-:S04]  /*e700*/  LEA R2, R2, 0x3b800000, 0x17 ;  /* 0x3b80000002027811 */ /* 0x000fc800078eb8ff */
[----:B------:R-:W-:Y:S01]  /*e710*/  LOP3.LUT R19, R2, R0, R19, 0xfe, !PT ;  /* 0x0000000002137212 */ /* 0x000fe200078efe13 */
[----:B------:R-:W-:Y:S06]  /*e720*/  BRA `(.L_x_9513) ;  /* 0x0000000000f87947 */ /* 0x000fec0003800000 */
.L_x_9526:
        /* <DEDUP_REMOVED lines=20> */
.L_x_9531:
[----:B------:R-:W-:Y:S05]  /*e870*/  BSYNC.RECONVERGENT B0 ;  /* 0x0000000000007941 */ /* 0x000fea0003800200 */
.L_x_9530:
[----:B------:R-:W-:Y:S01]  /*e880*/  IMAD.SHL.U32 R0, R0, 0x200000, RZ ;  /* 0x0020000000007824 */ /* 0x000fe200078e00ff */
[----:B------:R-:W-:-:S04]  /*e890*/  LEA R2, R2, 0x37800000, 0x17 ;  /* 0x3780000002027811 */ /* 0x000fc800078eb8ff */
[----:B------:R-:W-:Y:S01]  /*e8a0*/  LOP3.LUT R19, R2, R0, R19, 0xfe, !PT ;  /* 0x0000000002137212 */ /* 0x000fe200078efe13 */
[----:B------:R-:W-:Y:S06]  /*e8b0*/  BRA `(.L_x_9513) ;  /* 0x0000000000947947 */ /* 0x000fec0003800000 */
.L_x_9525:
        /* <DEDUP_REMOVED lines=14> */
.L_x_9512:
        /* <DEDUP_REMOVED lines=8> */
[----:B0-----:R-:W-:Y:S01]  /*ea20*/  MOV R4, UR4 ;  /* 0x0000000400047c02 */ /* 0x001fe20008000f00 */
[----:B------:R-:W-:-:S02]  /*ea30*/  IMAD.U32 R5, RZ, RZ, UR5 ;  /* 0x00000005ff057e24 */ /* 0x000fc4000f8e00ff */
[----:B-1----:R-:W-:Y:S01]  /*ea40*/  IMAD.U32 R6, RZ, RZ, UR6 ;  /* 0x00000006ff067e24 */ /* 0x002fe2000f8e00ff */
[----:B------:R-:W-:Y:S01]  /*ea50*/  MOV R7, UR7 ;  /* 0x0000000700077c02 */ /* 0x000fe20008000f00 */
[----:B---3--:R-:W-:Y:S02]  /*ea60*/  IMAD.U32 R10, RZ, RZ, UR8 ;  /* 0x00000008ff0a7e24 */ /* 0x008fe4000f8e00ff */
[----:B------:R-:W-:-:S07]  /*ea70*/  IMAD.U32 R11, RZ, RZ, UR9 ;  /* 0x00000009ff0b7e24 */ /* 0x000fce000f8e00ff */
[----:B------:R-:W-:-:S07]  /*ea80*/  LEPC R20, `(.L_x_9534) ;  /* 0x000000001014794e */ /* 0x000fce0000000000 */
[----:B--2---:R-:W-:Y:S05]  /*ea90*/  CALL.ABS.NOINC R2 ;  /* 0x0000000002007343 */ /* 0x004fea0003c00000 */
.L_x_9534:
[----:B------:R-:W-:Y:S01]  /*eaa0*/  MOV R19, RZ ;  /* 0x000000ff00137202 */ /* 0x000fe20000000f00 */
[----:B------:R-:W-:Y:S06]  /*eab0*/  BRA `(.L_x_9513) ;  /* 0x0000000000147947 */ /* 0x000fec0003800000 */
.L_x_9533:
[----:B------:R-:W2:Y:S02]  /*eac0*/  LDG.E.64 R2, desc[UR36][R2.64] ;  /* 0x0000002402027981 */ /* 0x000ea4000c1e1b00 */
[----:B--2---:R0:W1:Y:S02]  /*ead0*/  I2F.U64 R19, R2 ;  /* 0x0000000200137312 */ /* 0x0040640000301000 */
[----:B01----:R-:W-:Y:S05]  /*eae0*/  BRA `(.L_x_9513) ;  /* 0x0000000000087947 */ /* 0x003fea0003800000 */
.L_x_9532:
[----:B------:R-:W2:Y:S02]  /*eaf0*/  LDG.E R2, desc[UR36][R2.64] ;  /* 0x0000002402027981 */ /* 0x000ea4000c1e1900 */
[----:B--2---:R-:W-:-:S07]  /*eb00*/  I2FP.F32.U32 R19, R2 ;  /* 0x0000000200137245 */ /* 0x004fce0000201000 */
.L_x_9513:
[----:B------:R-:W-:Y:S05]  /*eb10*/  BSYNC.RECONVERGENT B6 ;  /* 0x0000000000067941 */ /* 0x000fea0003800200 */
.L_x_9507:
        /* <DEDUP_REMOVED lines=16> */
.L_x_9538:
[----:B------:R1:W5:Y:S01]  /*ec20*/  LDG.E.U8 R0, desc[UR36][R4.64] ;  /* 0x0000002404007981 */ /* 0x000362000c1e1100 */
[----:B------:R-:W-:Y:S05]  /*ec30*/  BRA `(.L_x_9540) ;  /* 0x0000000c005c7947 */ /* 0x000fea0003800000 */
.L_x_9537:
        /* <DEDUP_REMOVED lines=8> */
.L_x_9542:
[----:B------:R1:W5:Y:S01]  /*ecc0*/  LDG.E.U8 R0, desc[UR36][R4.64] ;  /* 0x0000002404007981 */ /* 0x000362000c1e1100 */
[----:B------:R-:W-:Y:S05]  /*ecd0*/  BRA `(.L_x_9540) ;  /* 0x0000000c00347947 */ /* 0x000fea0003800000 */
.L_x_9541:
[----:B------:R1:W5:Y:S01]  /*ece0*/  LDG.E.U16 R0, desc[UR36][R4.64] ;  /* 0x0000002404007981 */ /* 0x000362000c1e1500 */
[----:B------:R-:W-:Y:S05]  /*ecf0*/  BRA `(.L_x_9540) ;  /* 0x0000000c002c7947 */ /* 0x000fea0003800000 */
.L_x_9536:
        /* <DEDUP_REMOVED lines=10> */
.L_x_9544:
[----:B0-2-4-:R-:W2:Y:S02]  /*eda0*/  LDG.E.U16 R2, desc[UR36][R4.64] ;  /* 0x0000002404027981 */ /* 0x015ea4000c1e1500 */
[----:B--2---:R-:W-:-:S06]  /*edb0*/  HADD2.F32 R2, -RZ, R2.H0_H0 ;  /* 0x20000002ff027230 */ /* 0x004fcc0000004100 */
[----:B------:R-:W0:Y:S02]  /*edc0*/  F2I.S64.TRUNC R2, R2 ;  /* 0x0000000200027311 */ /* 0x000e24000020d900 */
[----:B0-----:R-:W-:Y:S01]  /*edd0*/  PRMT R0, R2, 0x7610, R0 ;  /* 0x0000761002007816 */ /* 0x001fe20000000000 */
[----:B------:R-:W-:Y:S06]  /*ede0*/  BRA `(.L_x_9540) ;  /* 0x0000000800f07947 */ /* 0x000fec0003800000 */
.L_x_9543:
        /* <DEDUP_REMOVED lines=10> */
.L_x_9546:
[----:B------:R-:W0:Y:S02]  /*ee90*/  LDG.E.U16 R4, desc[UR36][R4.64] ;  /* 0x0000002404047981 */ /* 0x000e24000c1e1500 */
[----:B0-2-4-:R-:W-:-:S06]  /*eea0*/  HADD2.F32 R2, -RZ, R4.H0_H0 ;  /* 0x20000004ff027230 */ /* 0x015fcc0000004100 */
[----:B------:R-:W0:Y:S02]  /*eeb0*/  F2I.S64.TRUNC R2, R2 ;  /* 0x0000000200027311 */ /* 0x000e24000020d900 */
[----:B0-----:R-:W-:Y:S01]  /*eec0*/  PRMT R0, R2, 0x7610, R0 ;  /* 0x0000761002007816 */ /* 0x001fe20000000000 */
[----:B------:R-:W-:Y:S06]  /*eed0*/  BRA `(.L_x_9540) ;  /* 0x0000000800b47947 */ /* 0x000fec0003800000 */
.L_x_9545:
[----:B0-2-4-:R-:W2:Y:S02]  /*eee0*/  LDG.E.64 R2, desc[UR36][R4.64] ;  /* 0x0000002404027981 */ /* 0x015ea4000c1e1b00 */
[----:B--2---:R-:W0:Y:S02]  /*eef0*/  F2I.S64.F64.TRUNC R2, R2 ;  /* 0x0000000200027311 */ /* 0x004e24000030d900 */
[----:B0-----:R-:W-:Y:S01]  /*ef00*/  PRMT R0, R2, 0x7610, R0 ;  /* 0x0000761002007816 */ /* 0x001fe20000000000 */
[----:B------:R-:W-:Y:S06]  /*ef10*/  BRA `(.L_x_9540) ;  /* 0x0000000800a47947 */ /* 0x000fec0003800000 */
.L_x_9535:
        /* <DEDUP_REMOVED lines=12> */
.L_x_9549:
[----:B------:R-:W0:Y:S02]  /*efe0*/  LDG.E.64 R4, desc[UR36][R4.64] ;  /* 0x0000002404047981 */ /* 0x000e24000c1e1b00 */
[----:B0-2-4-:R-:W0:Y:S02]  /*eff0*/  F2I.S64.F64.TRUNC R2, R4 ;  /* 0x0000000400027311 */ /* 0x015e24000030d900 */
[----:B0-----:R-:W-:Y:S01]  /*f000*/  PRMT R0, R2, 0x7610, R0 ;  /* 0x0000761002007816 */ /* 0x001fe20000000000 */
[----:B------:R-:W-:Y:S06]  /*f010*/  BRA `(.L_x_9540) ;  /* 0x0000000800647947 */ /* 0x000fec0003800000 */
.L_x_9548:
[----:B------:R-:W-:-:S09]  /*f020*/  UISETP.NE.AND UP0, UPT, UR4, 0xf, UPT ;  /* 0x0000000f0400788c */ /* 0x000fd2000bf05270 */
[----:B------:R-:W-:Y:S05]  /*f030*/  BRA.U !UP0, `(.L_x_9550) ;  /* 0x00000001089c7547 */ /* 0x000fea000b800000 */
[----:B------:R-:W-:-:S09]  /*f040*/  UISETP.NE.AND UP0, UPT, UR4, 0x17, UPT ;  /* 0x000000170400788c */ /* 0x000fd2000bf05270 */
[----:B------:R-:W-:Y:S05]  /*f050*/  BRA.U !UP0, `(.L_x_9551) ;  /* 0x00000001085c7547 */ /* 0x000fea000b800000 */
[----:B------:R-:W-:-:S09]  /*f060*/  UISETP.NE.AND UP0, UPT, UR4, 0x18, UPT ;  /* 0x000000180400788c */ /* 0x000fd2000bf05270 */
[----:B------:R-:W-:Y:S05]  /*f070*/  BRA.U UP0, `(.L_x_9539) ;  /* 0x0000000500f87547 */ /* 0x000fea000b800000 */
[----:B------:R-:W2:Y:S01]  /*f080*/  LDG.E.U8 R0, desc[UR36][R4.64] ;  /* 0x0000002404007981 */ /* 0x000ea2000c1e1100 */
[----:B------:R-:W-:Y:S02]  /*f090*/  HFMA2 R6, -RZ, RZ, 0, 1.847743988037109375e-06 ;  /* 0x0000001fff067431 */ /* 0x000fe400000001ff */
[----:B--2---:R-:W-:-:S05]  /*f0a0*/  IMAD.SHL.U32 R0, R0, 0x1000000, RZ ;  /* 0x0100000000007824 */ /* 0x004fca00078e00ff */
[C---:B0---4-:R-:W-:Y:S02]  /*f0b0*/  LOP3.LUT R2, R0.reuse, 0x7f000000, RZ, 0xc0, !PT ;  /* 0x7f00000000027812 */ /* 0x051fe400078ec0ff */
        /* <DEDUP_REMOVED lines=17> */
.L_x_9551:
[----:B0-----:R-:W2:Y:S02]  /*f1d0*/  LDG.E.U8 R3, desc[UR36][R4.64] ;  /* 0x0000002404037981 */ /* 0x001ea4000c1e1100 */
[C---:B--2---:R-:W-:Y:S01]  /*f1e0*/  SHF.L.U32 R0, R3.reuse, 0x19, RZ ;  /* 0x0000001903007819 */ /* 0x044fe200000006ff */
[----:B------:R-:W-:-:S03]  /*f1f0*/  IMAD.SHL.U32 R3, R3, 0x100, RZ ;  /* 0x0000010003037824 */ /* 0x000fc600078e00ff */
[----:B------:R-:W-:-:S13]  /*f200*/  ISETP.GE.U32.AND P0, PT, R0, 0x8000000, PT ;  /* 0x080000000000780c */ /* 0x000fda0003f06070 */
[C---:B----4-:R-:W-:Y:S02]  /*f210*/  @!P0 LOP3.LUT R2, R3.reuse, 0x7f00, RZ, 0xc0, !PT ;  /* 0x00007f0003028812 */ /* 0x050fe400078ec0ff */
        /* <DEDUP_REMOVED lines=9> */
.L_x_9550:
[----:B0-2-4-:R-:W2:Y:S02]  /*f2b0*/  LDG.E.U16 R2, desc[UR36][R4.64] ;  /* 0x0000002404027981 */ /* 0x015ea4000c1e1500 */
[----:B--2---:R-:W-:-:S06]  /*f2c0*/  IMAD.U32 R2, R2, 0x10000, RZ ;  /* 0x0001000002027824 */ /* 0x004fcc00078e00ff */
[----:B------:R-:W0:Y:S02]  /*f2d0*/  F2I.S64.TRUNC R2, R2 ;  /* 0x0000000200027311 */ /* 0x000e24000020d900 */
[----:B0-----:R-:W-:Y:S01]  /*f2e0*/  PRMT R0, R2, 0x7610, R0 ;  /* 0x0000761002007816 */ /* 0x001fe20000000000 */
[----:B------:R-:W-:Y:S06]  /*f2f0*/  BRA `(.L_x_9540) ;  /* 0x0000000400ac7947 */ /* 0x000fec0003800000 */
.L_x_9547:
        /* <DEDUP_REMOVED lines=10> */
.L_x_9554:
[----:B------:R-:W3:Y:S01]  /*f3a0*/  LDG.E.U8 R4, desc[UR36][R4.64] ;  /* 0x0000002404047981 */ /* 0x000ee2000c1e1100 */
[----:B------:R-:W-:Y:S01]  /*f3b0*/  BSSY.RECONVERGENT B0, `(.L_x_9555) ;  /* 0x0000018000007945 */ /* 0x000fe20003800200 */
[----:B0-2-4-:R-:W-:Y:S02]  /*f3c0*/  MOV R2, RZ ;  /* 0x000000ff00027202 */ /* 0x015fe40000000f00 */
        /* <DEDUP_REMOVED lines=18> */
.L_x_9558:
[----:B------:R-:W-:Y:S05]  /*f4f0*/  BSYNC.RECONVERGENT B1 ;  /* 0x0000000000017941 */ /* 0x000fea0003800200 */
.L_x_9557:
[----:B------:R-:W-:Y:S01]  /*f500*/  IMAD.SHL.U32 R0, R0, 0x100000, RZ ;  /* 0x0010000000007824 */ /* 0x000fe200078e00ff */
[----:B------:R-:W-:-:S04]  /*f510*/  LEA R2, R2, 0x3b800000, 0x17 ;  /* 0x3b80000002027811 */ /* 0x000fc800078eb8ff */
[----:B------:R-:W-:-:S07]  /*f520*/  LOP3.LUT R2, R2, R0, R7, 0xfe, !PT ;  /* 0x0000000002027212 */ /* 0x000fce00078efe07 */
.L_x_9556:
[----:B------:R-:W-:Y:S05]  /*f530*/  BSYNC.RECONVERGENT B0 ;  /* 0x0000000000007941 */ /* 0x000fea0003800200 */
.L_x_9555:
[----:B------:R-:W0:Y:S02]  /*f540*/  F2I.S64.TRUNC R2, R2 ;  /* 0x0000000200027311 */ /* 0x000e24000020d900 */
[----:B0-----:R-:W-:Y:S01]  /*f550*/  PRMT R0, R2, 0x7610, R0 ;  /* 0x0000761002007816 */ /* 0x001fe20000000000 */
[----:B------:R-:W-:Y:S06]  /*f560*/  BRA `(.L_x_9540) ;  /* 0x0000000400107947 */ /* 0x000fec0003800000 */
.L_x_9553:
        /* <DEDUP_REMOVED lines=21> */
.L_x_9562:
[----:B------:R-:W-:Y:S05]  /*f6c0*/  BSYNC.RECONVERGENT B1 ;  /* 0x0000000000017941 */ /* 0x000fea0003800200 */
.L_x_9561:
[----:B------:R-:W-:Y:S02]  /*f6d0*/  SHF.L.U32 R0, R0, 0x15, RZ ;  /* 0x0000001500007819 */ /* 0x000fe400000006ff */
[----:B------:R-:W-:-:S04]  /*f6e0*/  LEA R2, R2, 0x37800000, 0x17 ;  /* 0x3780000002027811 */ /* 0x000fc800078eb8ff */
[----:B------:R-:W-:-:S07]  /*f6f0*/  LOP3.LUT R2, R2, R0, R7, 0xfe, !PT ;  /* 0x0000000002027212 */ /* 0x000fce00078efe07 */
.L_x_9560:
[----:B------:R-:W-:Y:S05]  /*f700*/  BSYNC.RECONVERGENT B0 ;  /* 0x0000000000007941 */ /* 0x000fea0003800200 */
.L_x_9559:
[----:B------:R-:W0:Y:S02]  /*f710*/  F2I.S64.TRUNC R2, R2 ;  /* 0x0000000200027311 */ /* 0x000e24000020d900 */
[----:B0-----:R-:W-:Y:S01]  /*f720*/  PRMT R0, R2, 0x7610, R0 ;  /* 0x0000761002007816 */ /* 0x001fe20000000000 */
[----:B------:R-:W-:Y:S06]  /*f730*/  BRA `(.L_x_9540) ;  /* 0x00000000009c7947 */ /* 0x000fec0003800000 */
.L_x_9552:
        /* <DEDUP_REMOVED lines=14> */
.L_x_9566:
[----:B------:R-:W-:Y:S05]  /*f820*/  BSYNC.RECONVERGENT B0 ;  /* 0x0000000000007941 */ /* 0x000fea0003800200 */
.L_x_9565:
[----:B------:R-:W0:Y:S02]  /*f830*/  F2I.S64.TRUNC R2, R2 ;  /* 0x0000000200027311 */ /* 0x000e24000020d900 */
[----:B0-----:R-:W-:Y:S01]  /*f840*/  PRMT R0, R2, 0x7610, R0 ;  /* 0x0000761002007816 */ /* 0x001fe20000000000 */
[----:B------:R-:W-:Y:S06]  /*f850*/  BRA `(.L_x_9540) ;  /* 0x0000000000547947 */ /* 0x000fec0003800000 */
.L_x_9539:
[----:B0-2-4-:R-:W-:Y:S01]  /*f860*/  MOV R2, 0x180 ;  /* 0x0000018000027802 */ /* 0x015fe20000000f00 */
[----:B------:R-:W0:Y:S01]  /*f870*/  LDCU.64 UR4, c[0x4][0x170] ;  /* 0x01002e00ff0477ac */ /* 0x000e220008000a00 */
[----:B------:R-:W-:Y:S02]  /*f880*/  HFMA2 R13, -RZ, RZ, 0, 0 ;  /* 0x00000000ff0d7431 */ /* 0x000fe400000001ff */
[----:B------:R-:W-:Y:S01]  /*f890*/  IMAD.MOV.U32 R8, RZ, RZ, 0x4e ;  /* 0x0000004eff087424 */ /* 0x000fe200078e00ff */
[----:B------:R-:W1:Y:S01]  /*f8a0*/  LDCU.64 UR6, c[0x4][0x178] ;  /* 0x01002f00ff0677ac */ /* 0x000e620008000a00 */
[----:B------:R-:W2:Y:S01]  /*f8b0*/  LDC.64 R2, c[0x4][R2] ;  /* 0x0100000002027b82 */ /* 0x000ea20000000a00 */
[----:B------:R-:W-:Y:S01]  /*f8c0*/  IMAD.MOV.U32 R12, RZ, RZ, 0x1 ;  /* 0x00000001ff0c7424 */ /* 0x000fe200078e00ff */
[----:B------:R-:W4:Y:S01]  /*f8d0*/  LDCU.64 UR8, c[0x4][0x88] ;  /* 0x01001100ff0877ac */ /* 0x000f220008000a00 */
[----:B0-----:R-:W-:Y:S02]  /*f8e0*/  IMAD.U32 R4, RZ, RZ, UR4 ;  /* 0x00000004ff047e24 */ /* 0x001fe4000f8e00ff */
[----:B------:R-:W-:Y:S01]  /*f8f0*/  IMAD.U32 R5, RZ, RZ, UR5 ;  /* 0x00000005ff057e24 */ /* 0x000fe2000f8e00ff */
[----:B-1----:R-:W-:Y:S01]  /*f900*/  MOV R6, UR6 ;  /* 0x0000000600067c02 */ /* 0x002fe20008000f00 */
[----:B------:R-:W-:-:S02]  /*f910*/  IMAD.U32 R7, RZ, RZ, UR7 ;  /* 0x00000007ff077e24 */ /* 0x000fc4000f8e00ff */
[----:B----4-:R-:W-:Y:S01]  /*f920*/  IMAD.U32 R10, RZ, RZ, UR8 ;  /* 0x00000008ff0a7e24 */ /* 0x010fe2000f8e00ff */
[----:B------:R-:W-:-:S07]  /*f930*/  MOV R11, UR9 ;  /* 0x00000009000b7c02 */ /* 0x000fce0008000f00 */
[----:B------:R-:W-:-:S07]  /*f940*/  LEPC R20, `(.L_x_9567) ;  /* 0x000000001014794e */ /* 0x000fce0000000000 */
[----:B--23-5:R-:W-:Y:S05]  /*f950*/  CALL.ABS.NOINC R2 ;  /* 0x0000000002007343 */ /* 0x02cfea0003c00000 */
.L_x_9567:
[----:B------:R-:W-:Y:S01]  /*f960*/  PRMT R0, RZ, 0x7610, R0 ;  /* 0x00007610ff007816 */ /* 0x000fe20000000000 */
[----:B------:R-:W-:Y:S06]  /*f970*/  BRA `(.L_x_9540) ;  /* 0x00000000000c7947 */ /* 0x000fec0003800000 */
.L_x_9564:
[----:B------:R1:W5:Y:S01]  /*f980*/  LDG.E.U8 R0, desc[UR36][R4.64] ;  /* 0x0000002404007981 */ /* 0x000362000c1e1100 */
[----:B------:R-:W-:Y:S05]  /*f990*/  BRA `(.L_x_9540) ;  /* 0x0000000000047947 */ /* 0x000fea0003800000 */
.L_x_9563:
[----:B------:R1:W5:Y:S02]  /*f9a0*/  LDG.E.U8 R0, desc[UR36][R4.64] ;  /* 0x0000002404007981 */ /* 0x000364000c1e1100 */
.L_x_9540:
[----:B-----5:R-:W-:Y:S01]  /*f9b0*/  LOP3.LUT R0, R0, 0xff, RZ, 0xc0, !PT ;  /* 0x000000ff00007812 */ /* 0x020fe200078ec0ff */
[----:B------:R-:W1:Y:S01]  /*f9c0*/  LDCU UR4, c[0x0][0x600] ;  /* 0x0000c000ff0477ac */ /* 0x000e620008000800 */
[----:B------:R-:W-:-:S04]  /*f9d0*/  ULOP3.LUT UR5, UR40, 0xff, URZ, 0xc0, !UPT ;  /* 0x000000ff28057892 */ /* 0x000fc8000f8ec0ff */
[----:B------:R-:W0:Y:S01]  /*f9e0*/  I2F.U16 R0, R0 ;  /* 0x0000000000007306 */ /* 0x000e220000101000 */
[----:B------:R-:W-:Y:S01]  /*f9f0*/  UISETP.GT.AND UP0, UPT, UR5, 0x9, UPT ;  /* 0x000000090500788c */ /* 0x000fe2000bf04270 */
[----:B0-234-:R-:W-:-:S04]  /*fa00*/  FMUL.FTZ R2, R0, R19 ;  /* 0x0000001300027220 */ /* 0x01dfc80000410000 */
[----:B-1----:R-:W-:-:S04]  /*fa10*/  FMUL.FTZ R2, R2, UR4 ;  /* 0x0000000402027c20 */ /* 0x002fc80008410000 */
        /* <DEDUP_REMOVED lines=10> */
[----:B0-----:R-:W-:Y:S01]  /*fac0*/  STG.E.U8 desc[UR36][R16.64], R3 ;  /* 0x0000000310007986 */ /* 0x001fe2000c101124 */
[----:B------:R-:W-:Y:S05]  /*fad0*/  EXIT ;  /* 0x000000000000794d */ /* 0x000fea0003800000 */
.L_x_9571:
[----:B------:R-:W0:Y:S02]  /*fae0*/  F2I.S64.TRUNC R2, R2 ;  /* 0x0000000200027311 */ /* 0x000e24000020d900 */
[----:B0-----:R-:W-:-:S05]  /*faf0*/  IMAD.MOV.U32 R5, RZ, RZ, R2 ;  /* 0x000000ffff057224 */ /* 0x001fca00078e0002 */
[----:B------:R-:W-:Y:S01]  /*fb00*/  STG.E.U8 desc[UR36][R16.64], R5 ;  /* 0x0000000510007986 */ /* 0x000fe2000c101124 */
[----:B------:R-:W-:Y:S05]  /*fb10*/  EXIT ;  /* 0x000000000000794d */ /* 0x000fea0003800000 */
.L_x_9570:
[----:B------:R-:W-:-:S09]  /*fb20*/  UISETP.NE.AND UP0, UPT, UR5, 0x2, UPT ;  /* 0x000000020500788c */ /* 0x000fd2000bf05270 */
[----:B------:R-:W-:Y:S05]  /*fb30*/  BRA.U !UP0, `(.L_x_9573) ;  /* 0x0000000108287547 */ /* 0x000fea000b800000 */
[----:B------:R-:W-:-:S09]  /*fb40*/  UISETP.NE.AND UP0, UPT, UR5, 0x3, UPT ;  /* 0x000000030500788c */ /* 0x000fd2000bf05270 */
[----:B------:R-:W-:Y:S05]  /*fb50*/  BRA.U !UP0, `(.L_x_9574) ;  /* 0x0000000108147547 */ /* 0x000fea000b800000 */
[----:B------:R-:W-:-:S09]  /*fb60*/  UISETP.NE.AND UP0, UPT, UR5, 0x4, UPT ;  /* 0x000000040500788c */ /* 0x000fd2000bf05270 */
[----:B------:R-:W-:Y:S05]  /*fb70*/  BRA.U UP0, `(.L_x_9572) ;  /* 0x0000000900387547 */ /* 0x000fea000b800000 */
[----:B------:R-:W0:Y:S02]  /*fb80*/  F2I.S64.TRUNC R2, R2 ;  /* 0x0000000200027311 */ /* 0x000e24000020d900 */
[----:B0-----:R-:W-:Y:S01]  /*fb90*/  STG.E.64 desc[UR36][R16.64], R2 ;  /* 0x0000000210007986 */ /* 0x001fe2000c101b24 */
[----:B------:R-:W-:Y:S05]  /*fba0*/  EXIT ;  /* 0x000000000000794d */ /* 0x000fea0003800000 */
.L_x_9574:
[----:B------:R-:W0:Y:S02]  /*fbb0*/  F2I.FTZ.TRUNC.NTZ R3, R2 ;  /* 0x0000000200037305 */ /* 0x000e24000021f100 */
[----:B0-----:R-:W-:Y:S01]  /*fbc0*/  STG.E desc[UR36][R16.64], R3 ;  /* 0x0000000310007986 */ /* 0x001fe2000c101924 */
[----:B------:R-:W-:Y:S05]  /*fbd0*/  EXIT ;  /* 0x000000000000794d */ /* 0x000fea0003800000 */
.L_x_9573:
[----:B------:R-:W0:Y:S02]  /*fbe0*/  F2I.FTZ.TRUNC.NTZ R3, R2 ;  /* 0x0000000200037305 */ /* 0x000e24000021f100 */
[----:B0-----:R-:W-:Y:S01]  /*fbf0*/  STG.E.U16 desc[UR36][R16.64], R3 ;  /* 0x0000000310007986 */ /* 0x001fe2000c101524 */
[----:B------:R-:W-:Y:S05]  /*fc00*/  EXIT ;  /* 0x000000000000794d */ /* 0x000fea0003800000 */
.L_x_9569:
[----:B------:R-:W-:-:S09]  /*fc10*/  UISETP.GT.AND UP0, UPT, UR5, 0x6, UPT ;  /* 0x000000060500788c */ /* 0x000fd2000bf04270 */
[----:B------:R-:W-:Y:S05]  /*fc20*/  BRA.U UP0, `(.L_x_9575) ;  /* 0x0000000100247547 */ /* 0x000fea000b800000 */
[----:B------:R-:W-:-:S09]  /*fc30*/  UISETP.NE.AND UP0, UPT, UR5, 0x5, UPT ;  /* 0x000000050500788c */ /* 0x000fd2000bf05270 */
[----:B------:R-:W-:Y:S05]  /*fc40*/  BRA.U !UP0, `(.L_x_9576) ;  /* 0x0000000108107547 */ /* 0x000fea000b800000 */
[----:B------:R-:W-:-:S09]  /*fc50*/  UISETP.NE.AND UP0, UPT, UR5, 0x6, UPT ;  /* 0x000000060500788c */ /* 0x000fd2000bf05270 */
[----:B------:R-:W-:Y:S05]  /*fc60*/  BRA.U UP0, `(.L_x_9572) ;  /* 0x0000000500fc7547 */ /* 0x000fea000b800000 */
[----:B------:R-:W-:Y:S01]  /*fc70*/  STG.E desc[UR36][R16.64], R2 ;  /* 0x0000000210007986 */ /* 0x000fe2000c101924 */
[----:B------:R-:W-:Y:S05]  /*fc80*/  EXIT ;  /* 0x000000000000794d */ /* 0x000fea0003800000 */
.L_x_9576:
[----:B------:R-:W-:-:S05]  /*fc90*/  F2FP.F16.F32.PACK_AB R2, RZ, R2 ;  /* 0x00000002ff02723e */ /* 0x000fca00000000ff */
[----:B------:R-:W-:Y:S01]  /*fca0*/  STG.E.U16 desc[UR36][R16.64], R2 ;  /* 0x0000000210007986 */ /* 0x000fe2000c101524 */
[----:B------:R-:W-:Y:S05]  /*fcb0*/  EXIT ;  /* 0x000000000000794d */ /* 0x000fea0003800000 */
.L_x_9575:
[----:B------:R-:W-:-:S09]  /*fcc0*/  UISETP.NE.AND UP0, UPT, UR5, 0x7, UPT ;  /* 0x000000070500788c */ /* 0x000fd2000bf05270 */
[----:B------:R-:W-:Y:S05]  /*fcd0*/  BRA.U !UP0, `(.L_x_9577) ;  /* 0x00000001082c7547 */ /* 0x000fea000b800000 */
[----:B------:R-:W-:-:S09]  /*fce0*/  UISETP.NE.AND UP0, UPT, UR5, 0x8, UPT ;  /* 0x000000080500788c */ /* 0x000fd2000bf05270 */
[----:B------:R-:W-:Y:S05]  /*fcf0*/  BRA.U !UP0, `(.L_x_9578) ;  /* 0x0000000108147547 */ /* 0x000fea000b800000 */
[----:B------:R-:W-:-:S09]  /*fd00*/  UISETP.NE.AND UP0, UPT, UR5, 0x9, UPT ;  /* 0x000000090500788c */ /* 0x000fd2000bf05270 */
[----:B------:R-:W-:Y:S05]  /*fd10*/  BRA.U UP0, `(.L_x_9572) ;  /* 0x0000000500d07547 */ /* 0x000fea000b800000 */
[----:B------:R-:W-:-:S05]  /*fd20*/  IMAD.MOV.U32 R3, RZ, RZ, RZ ;  /* 0x000000ffff037224 */ /* 0x000fca00078e00ff */
[----:B------:R-:W-:Y:S01]  /*fd30*/  STG.E.64 desc[UR36][R16.64], R2 ;  /* 0x0000000210007986 */ /* 0x000fe2000c101b24 */
[----:B------:R-:W-:Y:S05]  /*fd40*/  EXIT ;  /* 0x000000000000794d */ /* 0x000fea0003800000 */
.L_x_9578:
[----:B------:R-:W-:-:S04]  /*fd50*/  F2FP.F16.F32.PACK_AB R3, RZ, R2 ;  /* 0x00000002ff03723e */ /* 0x000fc800000000ff */
[----:B------:R-:W-:-:S05]  /*fd60*/  PRMT R3, R3, 0x5410, RZ ;  /* 0x0000541003037816 */ /* 0x000fca00000000ff */
[----:B------:R-:W-:Y:S01]  /*fd70*/  STG.E desc[UR36][R16.64], R3 ;  /* 0x0000000310007986 */ /* 0x000fe2000c101924 */
[----:B------:R-:W-:Y:S05]  /*fd80*/  EXIT ;  /* 0x000000000000794d */ /* 0x000fea0003800000 */
.L_x_9577:
[----:B------:R-:W-:-:S06]  /*fd90*/  FMUL.FTZ R2, R2, 1 ;  /* 0x3f80000002027820 */ /* 0x000fcc0000410000 */
[----:B------:R-:W0:Y:S02]  /*fda0*/  F2F.F64.F32 R2, R2 ;  /* 0x0000000200027310 */ /* 0x000e240000201800 */
[----:B0-----:R-:W-:Y:S01]  /*fdb0*/  STG.E.64 desc[UR36][R16.64], R2 ;  /* 0x0000000210007986 */ /* 0x001fe2000c101b24 */
[----:B------:R-:W-:Y:S05]  /*fdc0*/  EXIT ;  /* 0x000000000000794d */ /* 0x000fea0003800000 */
.L_x_9568:
        /* <DEDUP_REMOVED lines=11> */
[----:B0-----:R-:W-:Y:S01]  /*fe80*/  STG.E.U16 desc[UR36][R16.64], R3 ;  /* 0x0000000310007986 */ /* 0x001fe2000c101524 */
[----:B------:R-:W-:Y:S05]  /*fe90*/  EXIT ;  /* 0x000000000000794d */ /* 0x000fea0003800000 */
.L_x_9582:
        /* <DEDUP_REMOVED lines=16> */
.L_x_9585:
[----:B------:R-:W-:-:S04]  /*ffa0*/  SHF.R.U32.HI R2, RZ, 0x18, R2 ;  /* 0x00000018ff027819 */ /* 0x000fc80000011602 */
[----:B------:R-:W-:-:S04]  /*ffb0*/  LOP3.LUT R2, R3, 0x80, R2, 0xf8, !PT ;  /* 0x0000008003027812 */ /* 0x000fc800078ef802 */
[----:B------:R-:W-:-:S07]  /*ffc0*/  PRMT R8, R2, 0x7610, R8 ;  /* 0x0000761002087816 */ /* 0x000fce0000000008 */
.L_x_9584:
[----:B------:R-:W-:Y:S05]  /*ffd0*/  BSYNC.RECONVERGENT B0 ;  /* 0x0000000000007941 */ /* 0x000fea0003800200 */
.L_x_9583:
[----:B------:R-:W-:Y:S01]  /*ffe0*/  STG.E.U8 desc[UR36][R16.64], R8 ;  /* 0x0000000810007986 */ /* 0x000fe2000c101124 */
[----:B------:R-:W-:Y:S05]  /*fff0*/  EXIT ;  /* 0x000000000000794d */ /* 0x000fea0003800000 */
.L_x_9581:
        /* <DEDUP_REMOVED lines=16> */
.L_x_9588:
[----:B------:R-:W-:-:S04]  /*10100*/  SHF.R.U32.HI R2, RZ, 0x18, R2 ;  /* 0x00000018ff027819 */ /* 0x000fc80000011602 */
[----:B------:R-:W-:-:S04]  /*10110*/  LOP3.LUT R3, R3, 0x80, R2, 0xf8, !PT ;  /* 0x0000008003037812 */ /* 0x000fc800078ef802 */
[----:B------:R-:W-:-:S07]  /*10120*/  PRMT R8, R3, 0x7610, R8 ;  /* 0x0000761003087816 */ /* 0x000fce0000000008 */
.L_x_9587:
[----:B------:R-:W-:Y:S05]  /*10130*/  BSYNC.RECONVERGENT B0 ;  /* 0x0000000000007941 */ /* 0x000fea0003800200 */
.L_x_9586:
[----:B------:R-:W-:Y:S01]  /*10140*/  STG.E.U8 desc[UR36][R16.64], R8 ;  /* 0x0000000810007986 */ /* 0x000fe2000c101124 */
[----:B------:R-:W-:Y:S05]  /*10150*/  EXIT ;  /* 0x000000000000794d */ /* 0x000fea0003800000 */
.L_x_9580:
        /* <DEDUP_REMOVED lines=19> */
[----:B------:R-:W-:Y:S01]  /*10290*/  STG.E.U8 desc[UR36][R16.64], R3 ;  /* 0x0000000310007986 */ /* 0x000fe2000c101124 */
[----:B------:R-:W-:Y:S05]  /*102a0*/  EXIT ;  /* 0x000000000000794d */ /* 0x000fea0003800000 */
.L_x_9590:
[----:B------:R-:W0:Y:S02]  /*102b0*/  F2I.U64.TRUNC R2, R2 ;  /* 0x0000000200027311 */ /* 0x000e24000020d800 */
[----:B0-----:R-:W-:Y:S01]  /*102c0*/  STG.E.64 desc[UR36][R16.64], R2 ;  /* 0x0000000210007986 */ /* 0x001fe2000c101b24 */
[----:B------:R-:W-:Y:S05]  /*102d0*/  EXIT ;  /* 0x000000000000794d */ /* 0x000fea0003800000 */
.L_x_9589:
[----:B------:R-:W0:Y:S02]  /*102e0*/  F2I.FTZ.U32.TRUNC.NTZ R3, R2 ;  /* 0x0000000200037305 */ /* 0x000e24000021f000 */
[----:B0-----:R-:W-:Y:S01]  /*102f0*/  STG.E desc[UR36][R16.64], R3 ;  /* 0x0000000310007986 */ /* 0x001fe2000c101924 */
[----:B------:R-:W-:Y:S05]  /*10300*/  EXIT ;  /* 0x000000000000794d */ /* 0x000fea0003800000 */
.L_x_9579:
        /* <DEDUP_REMOVED lines=8> */
[----:B------:R-:W-:Y:S01]  /*10390*/  STG.E.U8 desc[UR36][R16.64], R3 ;  /* 0x0000000310007986 */ /* 0x000fe2000c101124 */
[----:B------:R-:W-:Y:S05]  /*103a0*/  EXIT ;  /* 0x000000000000794d */ /* 0x000fea0003800000 */
.L_x_9592:
[----:B------:R-:W-:Y:S01]  /*103b0*/  FMUL.FTZ R4, R2, 1 ;  /* 0x3f80000002047820 */ /* 0x000fe20000410000 */
[----:B------:R-:W-:-:S05]  /*103c0*/  CS2R R6, SRZ ;  /* 0x0000000000067805 */ /* 0x000fca000001ff00 */
[----:B------:R-:W0:Y:S02]  /*103d0*/  F2F.F64.F32 R4, R4 ;  /* 0x0000000400047310 */ /* 0x000e240000201800 */
[----:B0-----:R-:W-:Y:S01]  /*103e0*/  STG.E.128 desc[UR36][R16.64], R4 ;  /* 0x0000000410007986 */ /* 0x001fe2000c101d24 */
[----:B------:R-:W-:Y:S05]  /*103f0*/  EXIT ;  /* 0x000000000000794d */ /* 0x000fea0003800000 */
.L_x_9591:
[----:B------:R-:W-:-:S09]  /*10400*/  UISETP.NE.AND UP0, UPT, UR5, 0xf, UPT ;  /* 0x0000000f0500788c */ /* 0x000fd2000bf05270 */
[----:B------:R-:W-:Y:S05]  /*10410*/  BRA.U !UP0, `(.L_x_9593) ;  /* 0x0000000108e07547 */ /* 0x000fea000b800000 */
[----:B------:R-:W-:-:S09]  /*10420*/  UISETP.NE.AND UP0, UPT, UR5, 0x17, UPT ;  /* 0x000000170500788c */ /* 0x000fd2000bf05270 */
[----:B------:R-:W-:Y:S05]  /*10430*/  BRA.U !UP0, `(.L_x_9594) ;  /* 0x00000001088c7547 */ /* 0x000fea000b800000 */
[----:B------:R-:W-:-:S09]  /*10440*/  UISETP.NE.AND UP0, UPT, UR5, 0x18, UPT ;  /* 0x000000180500788c */ /* 0x000fd2000bf05270 */
[----:B------:R-:W-:Y:S05]  /*10450*/  BRA.U !UP0, `(.L_x_9595) ;  /* 0x0000000108447547 */ /* 0x000fea000b800000 */
.L_x_9572:
        /* <DEDUP_REMOVED lines=16> */
.L_x_9596:
[----:B------:R-:W-:Y:S05]  /*10560*/  EXIT ;  /* 0x000000000000794d */ /* 0x000fea0003800000 */
.L_x_9595:
        /* <DEDUP_REMOVED lines=12> */
.L_x_9598:
[----:B------:R-:W-:Y:S05]  /*10630*/  BSYNC.RECONVERGENT B0 ;  /* 0x0000000000007941 */ /* 0x000fea0003800200 */
.L_x_9597:
[----:B------:R-:W-:-:S05]  /*10640*/  LOP3.LUT R3, R0, 0x80, R5, 0xf8, !PT ;  /* 0x0000008000037812 */ /* 0x000fca00078ef805 */
[----:B------:R-:W-:Y:S01]  /*10650*/  STG.E.U8 desc[UR36][R16.64], R3 ;  /* 0x0000000310007986 */ /* 0x000fe2000c101124 */
[----:B------:R-:W-:Y:S05]  /*10660*/  EXIT ;  /* 0x000000000000794d */ /* 0x000fea0003800000 */
.L_x_9594:
        /* <DEDUP_REMOVED lines=11> */
.L_x_9600:
[----:B------:R-:W-:Y:S01]  /*10720*/  IMAD.MOV.U32 R0, RZ, RZ, 0x7f ;  /* 0x0000007fff007424 */ /* 0x000fe200078e00ff */
[----:B------:R-:W-:-:S04]  /*10730*/  ISETP.GT.U32.AND P0, PT, R4, 0x7f800000, PT ;  /* 0x7f8000000400780c */ /* 0x000fc80003f04070 */
[----:B------:R-:W-:-:S09]  /*10740*/  SEL R0, R0, 0x7c, P0 ;  /* 0x0000007c00007807 */ /* 0x000fd20000000000 */
.L_x_9601:
[----:B------:R-:W-:Y:S05]  /*10750*/  BSYNC.RECONVERGENT B0 ;  /* 0x0000000000007941 */ /* 0x000fea0003800200 */
.L_x_9599:
[----:B------:R-:W-:-:S04]  /*10760*/  SHF.R.U32.HI R3, RZ, 0x18, R2 ;  /* 0x00000018ff037819 */ /* 0x000fc80000011602 */
[----:B------:R-:W-:-:S05]  /*10770*/  LOP3.LUT R3, R0, 0x80, R3, 0xf8, !PT ;  /* 0x0000008000037812 */ /* 0x000fca00078ef803 */
[----:B------:R-:W-:Y:S01]  /*10780*/  STG.E.U8 desc[UR36][R16.64], R3 ;  /* 0x0000000310007986 */ /* 0x000fe2000c101124 */
[----:B------:R-:W-:Y:S05]  /*10790*/  EXIT ;  /* 0x000000000000794d */ /* 0x000fea0003800000 */
.L_x_9593:
[----:B------:R-:W-:-:S05]  /*107a0*/  F2FP.BF16.F32.PACK_AB R2, RZ, R2 ;  /* 0x00000002ff02723e */ /* 0x000fca00000010ff */
[----:B------:R-:W-:Y:S01]  /*107b0*/  STG.E.U16 desc[UR36][R16.64], R2 ;  /* 0x0000000210007986 */ /* 0x000fe2000c101524 */
[----:B------:R-:W-:Y:S05]  /*107c0*/  EXIT ;  /* 0x000000000000794d */ /* 0x000fea0003800000 */
.L_x_9602:
        /* <DEDUP_REMOVED lines=11> */
.L_x_14242:


//--------------------- .text._ZN2at6native27unrolled_elementwise_kernelIZNS0_43_GLOBAL__N__7cc8d1ed_10_Dropout_cu_0e96ed3819masked_scale_kernelIhffEEvRNS_6TensorERKS4_S7_T1_EUlfhE_St5arrayIPcLm3EELi4E23TrivialOffsetCalculatorILi2EjESD_ILi1EjENS0_6memory12LoadWithCastILi2EEENSG_13StoreWithCastILi1EEEEEviT_T0_T2_T3_T4_T5_ --------------------------
	.section	.text._ZN2at6native27unrolled_elementwise_kernelIZNS0_43_GLOBAL__N__7cc8d1ed_10_Dropout_cu_0e96ed3819masked_scale_kernelIhffEEvRNS_6TensorERKS4_S7_T1_EUlfhE_St5arrayIPcLm3EELi4E23TrivialOffsetCalculatorILi2EjESD_ILi1EjENS0_6memory12LoadWithCastILi2EEENSG_13StoreWithCastILi1EEEEEviT_T0_T2_T3_T4_T5_,"ax",@progbits
	.align	128
        .global         _ZN2at6native27unrolled_elementwise_kernelIZNS0_43_GLOBAL__N__7cc8d1ed_10_Dropout_cu_0e96ed3819masked_scale_kernelIhffEEvRNS_6TensorERKS4_S7_T1_EUlfhE_St5arrayIPcLm3EELi4E23TrivialOffsetCalculatorILi2EjESD_ILi1EjENS0_6memory12LoadWithCastILi2EEENSG_13StoreWithCastILi1EEEEEviT_T0_T2_T3_T4_T5_
        .type           _ZN2at6native27unrolled_elementwise_kernelIZNS0_43_GLOBAL__N__7cc8d1ed_10_Dropout_cu_0e96ed3819masked_scale_kernelIhffEEvRNS_6TensorERKS4_S7_T1_EUlfhE_St5arrayIPcLm3EELi4E23TrivialOffsetCalculatorILi2EjESD_ILi1EjENS0_6memory12LoadWithCastILi2EEENSG_13StoreWithCastILi1EEEEEviT_T0_T2_T3_T4_T5_,@function
        .size           _ZN2at6native27unrolled_elementwise_kernelIZNS0_43_GLOBAL__N__7cc8d1ed_10_Dropout_cu_0e96ed3819masked_scale_kernelIhffEEvRNS_6TensorERKS4_S7_T1_EUlfhE_St5arrayIPcLm3EELi4E23TrivialOffsetCalculatorILi2EjESD_ILi1EjENS0_6memory12LoadWithCastILi2EEENSG_13StoreWithCastILi1EEEEEviT_T0_T2_T3_T4_T5_,(.L_x_14243 - _ZN2at6native27unrolled_elementwise_kernelIZNS0_43_GLOBAL__N__7cc8d1ed_10_Dropout_cu_0e96ed3819masked_scale_kernelIhffEEvRNS_6TensorERKS4_S7_T1_EUlfhE_St5arrayIPcLm3EELi4E23TrivialOffsetCalculatorILi2EjESD_ILi1EjENS0_6memory12LoadWithCastILi2EEENSG_13StoreWithCastILi1EEEEEviT_T0_T2_T3_T4_T5_)
        .other          _ZN2at6native27unrolled_elementwise_kernelIZNS0_43_GLOBAL__N__7cc8d1ed_10_Dropout_cu_0e96ed3819masked_scale_kernelIhffEEvRNS_6TensorERKS4_S7_T1_EUlfhE_St5arrayIPcLm3EELi4E23TrivialOffsetCalculatorILi2EjESD_ILi1EjENS0_6memory12LoadWithCastILi2EEENSG_13StoreWithCastILi1EEEEEviT_T0_T2_T3_T4_T5_,@"STO_CUDA_ENTRY STV_DEFAULT"
_ZN2at6native27unrolled_elementwise_kernelIZNS0_43_GLOBAL__N__7cc8d1ed_10_Dropout_cu_0e96ed3819masked_scale_kernelIhffEEvRNS_6TensorERKS4_S7_T1_EUlfhE_St5arrayIPcLm3EELi4E23TrivialOffsetCalculatorILi2EjESD_ILi1EjENS0_6memory12LoadWithCastILi2EEENSG_13StoreWithCastILi1EEEEEviT_T0_T2_T3_T4_T5_:
.text._ZN2at6native27unrolled_elementwise_kernelIZNS0_43_GLOBAL__N__7cc8d1ed_10_Dropout_cu_0e96ed3819masked_scale_kernelIhffEEvRNS_6TensorERKS4_S7_T1_EUlfhE_St5arrayIPcLm3EELi4E23TrivialOffsetCalculatorILi2EjESD_ILi1EjENS0_6memory12LoadWithCastILi2EEENSG_13StoreWithCastILi1EEEEEviT_T0_T2_T3_T4_T5_:
        /* <DEDUP_REMOVED lines=8> */
[----:B------:R-:W-:Y:S01]  /*0080*/  IMAD.MOV.U32 R24, RZ, RZ, RZ ;  /* 0x000000ffff187224 */ /* 0x000fe200078e00ff */
        /* <DEDUP_REMOVED lines=8> */
[----:B------:R-:W-:Y:S01]  /*0110*/  BSSY.RECONVERGENT B6, `(.L_x_9605) ;  /* 0x00000e6000067945 */ /* 0x000fe20003800200 */
        /* <DEDUP_REMOVED lines=17> */
.L_x_9609:
[----:B------:R-:W2:Y:S02]  /*0230*/  LDG.E.U8 R4, desc[UR36][R4.64] ;  /* 0x0000002404047981 */ /* 0x000ea4000c1e1100 */
[----:B--2---:R-:W-:Y:S01]  /*0240*/  I2FP.F32.U32 R27, R4 ;  /* 0x00000004001b7245 */ /* 0x004fe20000201000 */
[----:B------:R-:W-:Y:S06]  /*0250*/  BRA `(.L_x_9611) ;  /* 0x0000000c00447947 */ /* 0x000fec0003800000 */
.L_x_9608:
        /* <DEDUP_REMOVED lines=9> */
.L_x_9613:
[----:B------:R-:W2:Y:S02]  /*02f0*/  LDG.E R4, desc[UR36][R4.64] ;  /* 0x0000002404047981 */ /* 0x000ea4000c1e1900 */
[----:B--2---:R-:W-:Y:S01]  /*0300*/  I2FP.F32.S32 R27, R4 ;  /* 0x00000004001b7245 */ /* 0x004fe20000201400 */
[----:B------:R-:W-:Y:S06]  /*0310*/  BRA `(.L_x_9611) ;  /* 0x0000000c00147947 */ /* 0x000fec0003800000 */
.L_x_9612:
[----:B------:R-:W2:Y:S02]  /*0320*/  LDG.E.U16 R4, desc[UR36][R4.64] ;  /* 0x0000002404047981 */ /* 0x000ea4000c1e1500 */
[----:B--2---:R0:W1:Y:S01]  /*0330*/  I2F.S16 R27, R4 ;  /* 0x00000004001b7306 */ /* 0x0040620000101400 */
[----:B------:R-:W-:Y:S05]  /*0340*/  BRA `(.L_x_9611) ;  /* 0x0000000c00087947 */ /* 0x000fea0003800000 */
.L_x_9607:
        /* <DEDUP_REMOVED lines=8> */
.L_x_9615:
[----:B------:R-:W2:Y:S02]  /*03d0*/  LDG.E.U16 R4, desc[UR36][R4.64] ;  /* 0x0000002404047981 */ /* 0x000ea4000c1e1500 */
[----:B--2---:R-:W-:Y:S01]  /*03e0*/  HADD2.F32 R27, -RZ, R4.H0_H0 ;  /* 0x20000004ff1b7230 */ /* 0x004fe20000004100 */
[----:B------:R-:W-:Y:S06]  /*03f0*/  BRA `(.L_x_9611) ;  /* 0x0000000800dc7947 */ /* 0x000fec0003800000 */
.L_x_9614:
        /* <DEDUP_REMOVED lines=8> */
.L_x_9617:
[----:B------:R-:W2:Y:S02]  /*0480*/  LDG.E.U16 R4, desc[UR36][R4.64] ;  /* 0x0000002404047981 */ /* 0x000ea4000c1e1500 */
[----:B--2---:R-:W-:Y:S01]  /*0490*/  HADD2.F32 R27, -RZ, R4.H0_H0 ;  /* 0x20000004ff1b7230 */ /* 0x004fe20000004100 */
[----:B------:R-:W-:Y:S06]  /*04a0*/  BRA `(.L_x_9611) ;  /* 0x0000000800b07947 */ /* 0x000fec0003800000 */
.L_x_9616:
        /* <DEDUP_REMOVED lines=11> */
.L_x_9606:
        /* <DEDUP_REMOVED lines=12> */
.L_x_9620:
        /* <DEDUP_REMOVED lines=11> */
.L_x_9619:
        /* <DEDUP_REMOVED lines=23> */
[----:B------:R-:W-:Y:S01]  /*0840*/  LOP3.LUT R27, R0, 0x80000000, R27, 0xf8, !PT ;  /* 0x80000000001b7812 */ /* 0x000fe200078ef81b */
[----:B------:R-:W-:Y:S06]  /*0850*/  BRA `(.L_x_9611) ;  /* 0x0000000400c47947 */ /* 0x000fec0003800000 */
.L_x_9622:
        /* <DEDUP_REMOVED lines=12> */
.L_x_9621:
[----:B------:R-:W2:Y:S02]  /*0920*/  LDG.E.U16 R4, desc[UR36][R4.64] ;  /* 0x0000002404047981 */ /* 0x000ea4000c1e1500 */
[----:B--2---:R-:W-:Y:S01]  /*0930*/  IMAD.U32 R27, R4, 0x10000, RZ ;  /* 0x00010000041b7824 */ /* 0x004fe200078e00ff */
[----:B------:R-:W-:Y:S06]  /*0940*/  BRA `(.L_x_9611) ;  /* 0x0000000400887947 */ /* 0x000fec0003800000 */
.L_x_9618:
        /* <DEDUP_REMOVED lines=11> */
.L_x_9625:
        /* <DEDUP_REMOVED lines=20> */
.L_x_9627:
[----:B------:R-:W-:Y:S05]  /*0b40*/  BSYNC.RECONVERGENT B0 ;  /* 0x0000000000007941 */ /* 0x000fea0003800200 */
.L_x_9626:
[----:B------:R-:W-:Y:S01]  /*0b50*/  IMAD.SHL.U32 R0, R0, 0x100000, RZ ;  /* 0x0010000000007824 */ /* 0x000fe200078e00ff */
[----:B------:R-:W-:-:S04]  /*0b60*/  LEA R3, R3, 0x3b800000, 0x17 ;  /* 0x3b80000003037811 */ /* 0x000fc800078eb8ff */
[----:B------:R-:W-:Y:S01]  /*0b70*/  LOP3.LUT R27, R3, R0, R27, 0xfe, !PT ;  /* 0x00000000031b7212 */ /* 0x000fe200078efe1b */
[----:B------:R-:W-:Y:S06]  /*0b80*/  BRA `(.L_x_9611) ;  /* 0x0000000000f87947 */ /* 0x000fec0003800000 */
.L_x_9624:
        /* <DEDUP_REMOVED lines=20> */
.L_x_9629:
[----:B------:R-:W-:Y:S05]  /*0cd0*/  BSYNC.RECONVERGENT B0 ;  /* 0x0000000000007941 */ /* 0x000fea0003800200 */
.L_x_9628:
[----:B------:R-:W-:Y:S01]  /*0ce0*/  IMAD.SHL.U32 R0, R0, 0x200000, RZ ;  /* 0x0020000000007824 */ /* 0x000fe200078e00ff */
[----:B------:R-:W-:-:S04]  /*0cf0*/  LEA R3, R3, 0x37800000, 0x17 ;  /* 0x3780000003037811 */ /* 0x000fc800078eb8ff */
[----:B------:R-:W-:Y:S01]  /*0d00*/  LOP3.LUT R27, R3, R0, R27, 0xfe, !PT ;  /* 0x00000000031b7212 */ /* 0x000fe200078efe1b */
[----:B------:R-:W-:Y:S06]  /*0d10*/  BRA `(.L_x_9611) ;  /* 0x0000000000947947 */ /* 0x000fec0003800000 */
.L_x_9623:
[----:B------:R-:W-:-:S09]  /*0d20*/  UISETP.NE.AND UP0, UPT, UR4, 0x1c, UPT ;  /* 0x0000001c0400788c */ /* 0x000fd2000bf05270 */
[----:B------:R-:W-:Y:S05]  /*0d30*/  BRA.U !UP0, `(.L_x_9630) ;  /* 0x0000000108847547 */ /* 0x000fea000b800000 */
[----:B------:R-:W-:-:S09]  /*0d40*/  UISETP.NE.AND UP0, UPT, UR4, 0x1d, UPT ;  /* 0x0000001d0400788c */ /* 0x000fd2000bf05270 */
[----:B------:R-:W-:Y:S05]  /*0d50*/  BRA.U !UP0, `(.L_x_9631) ;  /* 0x0000000108707547 */ /* 0x000fea000b800000 */
[----:B------:R-:W-:-:S09]  /*0d60*/  UISETP.NE.AND UP0, UPT, UR4, 0x2c, UPT ;  /* 0x0000002c0400788c */ /* 0x000fd2000bf05270 */
[----:B------:R-:W-:Y:S05]  /*0d70*/  BRA.U !UP0, `(.L_x_9632) ;  /* 0x0000000108487547 */ /* 0x000fea000b800000 */
.L_x_9610:
        /* <DEDUP_REMOVED lines=16> */
.L_x_9633:
[----:B------:R-:W-:Y:S01]  /*0e80*/  IMAD.MOV.U32 R27, RZ, RZ, RZ ;  /* 0x000000ffff1b7224 */ /* 0x000fe200078e00ff */
[----:B------:R-:W-:Y:S06]  /*0e90*/  BRA `(.L_x_9611) ;  /* 0x0000000000347947 */ /* 0x000fec0003800000 */
.L_x_9632:
        /* <DEDUP_REMOVED lines=8> */
.L_x_9631:
[----:B------:R-:W2:Y:S02]  /*0f20*/  LDG.E.64 R4, desc[UR36][R4.64] ;  /* 0x0000002404047981 */ /* 0x000ea4000c1e1b00 */
[----:B--2---:R0:W1:Y:S02]  /*0f30*/  I2F.U64 R27, R4 ;  /* 0x00000004001b7312 */ /* 0x0040640000301000 */
[----:B01----:R-:W-:Y:S05]  /*0f40*/  BRA `(.L_x_9611) ;  /* 0x0000000000087947 */ /* 0x003fea0003800000 */
.L_x_9630:
[----:B------:R-:W2:Y:S02]  /*0f50*/  LDG.E R4, desc[UR36][R4.64] ;  /* 0x0000002404047981 */ /* 0x000ea4000c1e1900 */
[----:B--2---:R-:W-:-:S07]  /*0f60*/  I2FP.F32.U32 R27, R4 ;  /* 0x00000004001b7245 */ /* 0x004fce0000201000 */
.L_x_9611:
[----:B------:R-:W-:Y:S05]  /*0f70*/  BSYNC.RECONVERGENT B6 ;  /* 0x0000000000067941 */ /* 0x000fea0003800200 */
.L_x_9605:
[----:B------:R-:W0:Y:S01]  /*0f80*/  LDC.64 R6, c[0x0][0x3a8] ;  /* 0x0000ea00ff067b82 */ /* 0x000e220000000a00 */
[----:B------:R-:W2:Y:S01]  /*0f90*/  LDCU UR5, c[0x0][0x3bc] ;  /* 0x00007780ff0577ac */ /* 0x000ea20008000800 */
[----:B------:R-:W-:-:S04]  /*0fa0*/  UPRMT UR4, UR39, 0x9910, URZ ;  /* 0x0000991027047896 */ /* 0x000fc800080000ff */
[----:B------:R-:W-:Y:S01]  /*0fb0*/  UISETP.GT.AND UP0, UPT, UR4, 0x9, UPT ;  /* 0x000000090400788c */ /* 0x000fe2000bf04270 */
[----:B--2---:R-:W-:-:S05]  /*0fc0*/  IMAD R3, R16, UR5, RZ ;  /* 0x0000000510037c24 */ /* 0x004fca000f8e02ff */
        /* <DEDUP_REMOVED lines=13> */
.L_x_9637:
[----:B------:R0:W5:Y:S01]  /*10a0*/  LDG.E.U8 R0, desc[UR36][R6.64] ;  /* 0x0000002406007981 */ /* 0x000162000c1e1100 */
[----:B------:R-:W-:Y:S05]  /*10b0*/  BRA `(.L_x_9639) ;  /* 0x0000000c00607947 */ /* 0x000fea0003800000 */
.L_x_9636:
        /* <DEDUP_REMOVED lines=8> */
.L_x_9641:
[----:B------:R0:W5:Y:S01]  /*1140*/  LDG.E.U8 R0, desc[UR36][R6.64] ;  /* 0x0000002406007981 */ /* 0x000162000c1e1100 */
[----:B------:R-:W-:Y:S05]  /*1150*/  BRA `(.L_x_9639) ;  /* 0x0000000c00387947 */ /* 0x000fea0003800000 */
.L_x_9640:
[----:B------:R0:W5:Y:S01]  /*1160*/  LDG.E.U16 R0, desc[UR36][R6.64] ;  /* 0x0000002406007981 */ /* 0x000162000c1e1500 */
[----:B------:R-:W-:Y:S05]  /*1170*/  BRA `(.L_x_9639) ;  /* 0x0000000c00307947 */ /* 0x000fea0003800000 */
.L_x_9635:
[----:B------:R-:W-:-:S09]  /*1180*/  UISETP.GT.AND UP0, UPT, UR4, 0x6, UPT ;  /* 0x000000060400788c */ /* 0x000fd2000bf04270 */
[----:B------:R-:W-:Y:S05]  /*1190*/  BRA.U UP0, `(.L_x_9642) ;  /* 0x0000000100347547 */ /* 0x000fea000b800000 */
[----:B------:R-:W-:-:S09]  /*11a0*/  UISETP.NE.AND UP0, UPT, UR4, 0x5, UPT ;  /* 0x000000050400788c */ /* 0x000fd2000bf05270 */
[----:B------:R-:W-:Y:S05]  /*11b0*/  BRA.U !UP0, `(.L_x_9643) ;  /* 0x0000000108187547 */ /* 0x000fea000b800000 */
[----:B------:R-:W-:-:S09]  /*11c0*/  UISETP.NE.AND UP0, UPT, UR4, 0x6, UPT ;  /* 0x000000060400788c */ /* 0x000fd2000bf05270 */
[----:B------:R-:W-:Y:S05]  /*11d0*/  BRA.U UP0, `(.L_x_9638) ;  /* 0x0000000900947547 */ /* 0x000fea000b800000 */
[----:B----4-:R-:W2:Y:S02]  /*11e0*/  LDG.E R4, desc[UR36][R6.64] ;  /* 0x0000002406047981 */ /* 0x010ea4000c1e1900 */
[----:B--2---:R-:W0:Y:S02]  /*11f0*/  F2I.S64.TRUNC R4, R4 ;  /* 0x0000000400047311 */ /* 0x004e24000020d900 */
[----:B0-----:R-:W-:Y:S01]  /*1200*/  PRMT R0, R4, 0x7610, R0 ;  /* 0x0000761004007816 */ /* 0x001fe20000000000 */
[----:B------:R-:W-:Y:S06]  /*1210*/  BRA `(.L_x_9639) ;  /* 0x0000000c00087947 */ /* 0x000fec0003800000 */
.L_x_9643:
[----:B----4-:R-:W2:Y:S02]  /*1220*/  LDG.E.U16 R4, desc[UR36][R6.64] ;  /* 0x0000002406047981 */ /* 0x010ea4000c1e1500 */
[----:B--2---:R-:W-:-:S06]  /*1230*/  HADD2.F32 R4, -RZ, R4.H0_H0 ;  /* 0x20000004ff047230 */ /* 0x004fcc0000004100 */
[----:B------:R-:W0:Y:S02]  /*1240*/  F2I.S64.TRUNC R4, R4 ;  /* 0x0000000400047311 */ /* 0x000e24000020d900 */
[----:B0-----:R-:W-:Y:S01]  /*1250*/  PRMT R0, R4, 0x7610, R0 ;  /* 0x0000761004007816 */ /* 0x001fe20000000000 */
[----:B------:R-:W-:Y:S06]  /*1260*/  BRA `(.L_x_9639) ;  /* 0x0000000800f47947 */ /* 0x000fec0003800000 */
.L_x_9642:
[----:B------:R-:W-:-:S09]  /*1270*/  UISETP.NE.AND UP0, UPT, UR4, 0x7, UPT ;  /* 0x000000070400788c */ /* 0x000fd2000bf05270 */
[----:B------:R-:W-:Y:S05]  /*1280*/  BRA.U !UP0, `(.L_x_9644) ;  /* 0x0000000108347547 */ /* 0x000fea000b800000 */
        /* <DEDUP_REMOVED lines=8> */
.L_x_9645:
[----:B------:R-:W4:Y:S02]  /*1310*/  LDG.E.U16 R6, desc[UR36][R6.64] ;  /* 0x0000002406067981 */ /* 0x000f24000c1e1500 */
[----:B----4-:R-:W-:-:S06]  /*1320*/  HADD2.F32 R4, -RZ, R6.H0_H0 ;  /* 0x20000006ff047230 */ /* 0x010fcc0000004100 */
[----:B------:R-:W0:Y:S02]  /*1330*/  F2I.S64.TRUNC R4, R4 ;  /* 0x0000000400047311 */ /* 0x000e24000020d900 */
[----:B0-----:R-:W-:Y:S01]  /*1340*/  PRMT R0, R4, 0x7610, R0 ;  /* 0x0000761004007816 */ /* 0x001fe20000000000 */
[----:B------:R-:W-:Y:S06]  /*1350*/  BRA `(.L_x_9639) ;  /* 0x0000000800b87947 */ /* 0x000fec0003800000 */
.L_x_9644:
[----:B----4-:R-:W2:Y:S02]  /*1360*/  LDG.E.64 R4, desc[UR36][R6.64] ;  /* 0x0000002406047981 */ /* 0x010ea4000c1e1b00 */
[----:B--2---:R-:W0:Y:S02]  /*1370*/  F2I.S64.F64.TRUNC R4, R4 ;  /* 0x0000000400047311 */ /* 0x004e24000030d900 */
[----:B0-----:R-:W-:Y:S01]  /*1380*/  PRMT R0, R4, 0x7610, R0 ;  /* 0x0000761004007816 */ /* 0x001fe20000000000 */
[----:B------:R-:W-:Y:S06]  /*1390*/  BRA `(.L_x_9639) ;  /* 0x0000000800a87947 */ /* 0x000fec0003800000 */
.L_x_9634:
        /* <DEDUP_REMOVED lines=12> */
.L_x_9648:
[----:B------:R-:W4:Y:S02]  /*1460*/  LDG.E.64 R6, desc[UR36][R6.64] ;  /* 0x0000002406067981 */ /* 0x000f24000c1e1b00 */
[----:B----4-:R-:W0:Y:S02]  /*1470*/  F2I.S64.F64.TRUNC R4, R6 ;  /* 0x0000000600047311 */ /* 0x010e24000030d900 */
[----:B0-----:R-:W-:Y:S01]  /*1480*/  PRMT R0, R4, 0x7610, R0 ;  /* 0x0000761004007816 */ /* 0x001fe20000000000 */
[----:B------:R-:W-:Y:S06]  /*1490*/  BRA `(.L_x_9639) ;  /* 0x0000000800687947 */ /* 0x000fec0003800000 */
.L_x_9647:
[----:B------:R-:W-:-:S09]  /*14a0*/  UISETP.NE.AND UP0, UPT, UR4, 0xf, UPT ;  /* 0x0000000f0400788c */ /* 0x000fd2000bf05270 */
[----:B------:R-:W-:Y:S05]  /*14b0*/  BRA.U !UP0, `(.L_x_9649) ;  /* 0x0000000108a07547 */ /* 0x000fea000b800000 */
[----:B------:R-:W-:-:S09]  /*14c0*/  UISETP.NE.AND UP0, UPT, UR4, 0x17, UPT ;  /* 0x000000170400788c */ /* 0x000fd2000bf05270 */
[----:B------:R-:W-:Y:S05]  /*14d0*/  BRA.U !UP0, `(.L_x_9650) ;  /* 0x00000001085c7547 */ /* 0x000fea000b800000 */
[----:B------:R-:W-:-:S09]  /*14e0*/  UISETP.NE.AND UP0, UPT, UR4, 0x18, UPT ;  /* 0x000000180400788c */ /* 0x000fd2000bf05270 */
[----:B------:R-:W-:Y:S05]  /*14f0*/  BRA.U UP0, `(.L_x_9638) ;  /* 0x0000000500cc7547 */ /* 0x000fea000b800000 */
[----:B------:R-:W2:Y:S01]  /*1500*/  LDG.E.U8 R0, desc[UR36][R6.64] ;  /* 0x0000002406007981 */ /* 0x000ea2000c1e1100 */
[----:B----4-:R-:W-:Y:S02]  /*1510*/  IMAD.MOV.U32 R5, RZ, RZ, 0x1f ;  /* 0x0000001fff057424 */ /* 0x010fe400078e00ff */
        /* <DEDUP_REMOVED lines=19> */
.L_x_9650:
[----:B----4-:R-:W2:Y:S02]  /*1650*/  LDG.E.U8 R4, desc[UR36][R6.64] ;  /* 0x0000002406047981 */ /* 0x010ea4000c1e1100 */
        /* <DEDUP_REMOVED lines=14> */
.L_x_9649:
[----:B----4-:R-:W2:Y:S02]  /*1740*/  LDG.E.U16 R4, desc[UR36][R6.64] ;  /* 0x0000002406047981 */ /* 0x010ea4000c1e1500 */
[----:B--2---:R-:W-:-:S06]  /*1750*/  IMAD.U32 R4, R4, 0x10000, RZ ;  /* 0x0001000004047824 */ /* 0x004fcc00078e00ff */
[----:B------:R-:W0:Y:S02]  /*1760*/  F2I.S64.TRUNC R4, R4 ;  /* 0x0000000400047311 */ /* 0x000e24000020d900 */
[----:B0-----:R-:W-:Y:S01]  /*1770*/  PRMT R0, R4, 0x7610, R0 ;  /* 0x0000761004007816 */ /* 0x001fe20000000000 */
[----:B------:R-:W-:Y:S06]  /*1780*/  BRA `(.L_x_9639) ;  /* 0x0000000400ac7947 */ /* 0x000fec0003800000 */
.L_x_9646:
        /* <DEDUP_REMOVED lines=10> */
.L_x_9653:
[----:B------:R-:W2:Y:S01]  /*1830*/  LDG.E.U8 R6, desc[UR36][R6.64] ;  /* 0x0000002406067981 */ /* 0x000ea2000c1e1100 */
[----:B------:R-:W-:Y:S01]  /*1840*/  BSSY.RECONVERGENT B0, `(.L_x_9654) ;  /* 0x0000018000007945 */ /* 0x000fe20003800200 */
[----:B----4-:R-:W-:Y:S01]  /*1850*/  IMAD.MOV.U32 R4, RZ, RZ, RZ ;  /* 0x000000ffff047224 */ /* 0x010fe200078e00ff */
        /* <DEDUP_REMOVED lines=18> */
.L_x_9657:
[----:B------:R-:W-:Y:S05]  /*1980*/  BSYNC.RECONVERGENT B1 ;  /* 0x0000000000017941 */ /* 0x000fea0003800200 */
.L_x_9656:
[----:B------:R-:W-:Y:S01]  /*1990*/  IMAD.SHL.U32 R0, R0, 0x100000, RZ ;  /* 0x0010000000007824 */ /* 0x000fe200078e00ff */
[----:B------:R-:W-:-:S04]  /*19a0*/  LEA R3, R3, 0x3b800000, 0x17 ;  /* 0x3b80000003037811 */ /* 0x000fc800078eb8ff */
[----:B------:R-:W-:-:S07]  /*19b0*/  LOP3.LUT R4, R3, R0, R7, 0xfe, !PT ;  /* 0x0000000003047212 */ /* 0x000fce00078efe07 */
.L_x_9655:
[----:B------:R-:W-:Y:S05]  /*19c0*/  BSYNC.RECONVERGENT B0 ;  /* 0x0000000000007941 */ /* 0x000fea0003800200 */
.L_x_9654:
[----:B------:R-:W0:Y:S02]  /*19d0*/  F2I.S64.TRUNC R4, R4 ;  /* 0x0000000400047311 */ /* 0x000e24000020d900 */
[----:B0-----:R-:W-:Y:S01]  /*19e0*/  PRMT R0, R4, 0x7610, R0 ;  /* 0x0000761004007816 */ /* 0x001fe20000000000 */
[----:B------:R-:W-:Y:S06]  /*19f0*/  BRA `(.L_x_9639) ;  /* 0x0000000400107947 */ /* 0x000fec0003800000 */
.L_x_9652:
        /* <DEDUP_REMOVED lines=21> */
.L_x_9661:
[----:B------:R-:W-:Y:S05]  /*1b50*/  BSYNC.RECONVERGENT B1 ;  /* 0x0000000000017941 */ /* 0x000fea0003800200 */
.L_x_9660:
[----:B------:R-:W-:Y:S01]  /*1b60*/  IMAD.SHL.U32 R0, R0, 0x200000, RZ ;  /* 0x0020000000007824 */ /* 0x000fe200078e00ff */
[----:B------:R-:W-:-:S04]  /*1b70*/  LEA R3, R3, 0x37800000, 0x17 ;  /* 0x3780000003037811 */ /* 0x000fc800078eb8ff */
[----:B------:R-:W-:-:S07]  /*1b80*/  LOP3.LUT R4, R3, R0, R7, 0xfe, !PT ;  /* 0x0000000003047212 */ /* 0x000fce00078efe07 */
.L_x_9659:
[----:B------:R-:W-:Y:S05]  /*1b90*/  BSYNC.RECONVERGENT B0 ;  /* 0x0000000000007941 */ /* 0x000fea0003800200 */
.L_x_9658:
[----:B------:R-:W0:Y:S02]  /*1ba0*/  F2I.S64.TRUNC R4, R4 ;  /* 0x0000000400047311 */ /* 0x000e24000020d900 */
[----:B0-----:R-:W-:Y:S01]  /*1bb0*/  PRMT R0, R4, 0x7610, R0 ;  /* 0x0000761004007816 */ /* 0x001fe20000000000 */
[----:B------:R-:W-:Y:S06]  /*1bc0*/  BRA `(.L_x_9639) ;  /* 0x00000000009c7947 */ /* 0x000fec0003800000 */
.L_x_9651:
[----:B------:R-:W-:-:S09]  /*1bd0*/  UISETP.NE.AND UP0, UPT, UR4, 0x1c, UPT ;  /* 0x0000001c0400788c */ /* 0x000fd2000bf05270 */
[----:B------:R-:W-:Y:S05]  /*1be0*/  BRA.U !UP0, `(.L_x_9662) ;  /* 0x0000000108907547 */ /* 0x000fea000b800000 */
[----:B------:R-:W-:-:S09]  /*1bf0*/  UISETP.NE.AND UP0, UPT, UR4, 0x1d, UPT ;  /* 0x0000001d0400788c */ /* 0x000fd2000bf05270 */
[----:B------:R-:W-:Y:S05]  /*1c00*/  BRA.U !UP0, `(.L_x_9663) ;  /* 0x0000000108807547 */ /* 0x000fea000b800000 */
[----:B------:R-:W-:-:S09]  /*1c10*/  UISETP.NE.AND UP0, UPT, UR4, 0x2c, UPT ;  /* 0x0000002c0400788c */ /* 0x000fd2000bf05270 */
[----:B------:R-:W-:Y:S05]  /*1c20*/  BRA.U !UP0, `(.L_x_9664) ;  /* 0x0000000108487547 */ /* 0x000fea000b800000 */
.L_x_9638:
[----:B------:R-:W-:Y:S01]  /*1c30*/  MOV R14, 0x180 ;  /* 0x00000180000e7802 */ /* 0x000fe20000000f00 */
[----:B------:R-:W4:Y:S01]  /*1c40*/  LDCU.64 UR6, c[0x4][0x170] ;  /* 0x01002e00ff0677ac */ /* 0x000f220008000a00 */
[----:B------:R-:W-:Y:S02]  /*1c50*/  IMAD.MOV.U32 R8, RZ, RZ, 0x4e ;  /* 0x0000004eff087424 */ /* 0x000fe400078e00ff */
[----:B------:R-:W-:Y:S01]  /*1c60*/  IMAD.MOV.U32 R12, RZ, RZ, 0x1 ;  /* 0x00000001ff0c7424 */ /* 0x000fe200078e00ff */
[----:B------:R-:W0:Y:S01]  /*1c70*/  LDCU.64 UR8, c[0x4][0x178] ;  /* 0x01002f00ff0877ac */ /* 0x000e220008000a00 */
[----:B------:R-:W2:Y:S01]  /*1c80*/  LDC.64 R14, c[0x4][R14] ;  /* 0x010000000e0e7b82 */ /* 0x000ea20000000a00 */
[----:B------:R-:W-:Y:S01]  /*1c90*/  IMAD.MOV.U32 R13, RZ, RZ, RZ ;  /* 0x000000ffff0d7224 */ /* 0x000fe200078e00ff */
[----:B------:R-:W1:Y:S01]  /*1ca0*/  LDCU.64 UR4, c[0x4][0x88] ;  /* 0x01001100ff0477ac */ /* 0x000e620008000a00 */
[----:B----4-:R-:W-:Y:S02]  /*1cb0*/  IMAD.U32 R4, RZ, RZ, UR6 ;  /* 0x00000006ff047e24 */ /* 0x010fe4000f8e00ff */
[----:B------:R-:W-:-:S02]  /*1cc0*/  IMAD.U32 R5, RZ, RZ, UR7 ;  /* 0x00000007ff057e24 */ /* 0x000fc4000f8e00ff */
[----:B0-----:R-:W-:Y:S02]  /*1cd0*/  IMAD.U32 R6, RZ, RZ, UR8 ;  /* 0x00000008ff067e24 */ /* 0x001fe4000f8e00ff */
[----:B------:R-:W-:Y:S02]  /*1ce0*/  IMAD.U32 R7, RZ, RZ, UR9 ;  /* 0x00000009ff077e24 */ /* 0x000fe4000f8e00ff */
[----:B-1----:R-:W-:Y:S02]  /*1cf0*/  IMAD.U32 R10, RZ, RZ, UR4 ;  /* 0x00000004ff0a7e24 */ /* 0x002fe4000f8e00ff */
[----:B------:R-:W-:-:S07]  /*1d00*/  IMAD.U32 R11, RZ, RZ, UR5 ;  /* 0x00000005ff0b7e24 */ /* 0x000fce000f8e00ff */
[----:B------:R-:W-:-:S07]  /*1d10*/  LEPC R20, `(.L_x_9665) ;  /* 0x000000001014794e */ /* 0x000fce0000000000 */
[----:B--23-5:R-:W-:Y:S05]  /*1d20*/  CALL.ABS.NOINC R14 ;  /* 0x000000000e007343 */ /* 0x02cfea0003c00000 */
.L_x_9665:
[----:B------:R-:W-:Y:S01]  /*1d30*/  PRMT R0, RZ, 0x7610, R0 ;  /* 0x00007610ff007816 */ /* 0x000fe20000000000 */
[----:B------:R-:W-:Y:S06]  /*1d40*/  BRA `(.L_x_9639) ;  /* 0x00000000003c7947 */ /* 0x000fec0003800000 */
.L_x_9664:
[----:B------:R-:W2:Y:S01]  /*1d50*/  LDG.E.U8 R6, desc[UR36][R6.64] ;  /* 0x0000002406067981 */ /* 0x000ea2000c1e1100 */
[----:B------:R-:W-:Y:S01]  /*1d60*/  BSSY.RECONVERGENT B0, `(.L_x_9666) ;  /* 0x0000007000007945 */ /* 0x000fe20003800200 */
[----:B----4-:R-:W-:Y:S01]  /*1d70*/  IMAD.MOV.U32 R4, RZ, RZ, 0x400000 ;  /* 0x00400000ff047424 */ /* 0x010fe200078e00ff */
[----:B--2---:R-:W-:-:S13]  /*1d80*/  ISETP.NE.AND P0, PT, R6, RZ, PT ;  /* 0x000000ff0600720c */ /* 0x004fda0003f05270 */
[----:B------:R-:W-:Y:S05]  /*1d90*/  @!P0 BRA `(.L_x_9667) ;  /* 0x00000000000c8947 */ /* 0x000fea0003800000 */
[----:B------:R-:W-:-:S13]  /*1da0*/  ISETP.NE.AND P0, PT, R6, 0xff, PT ;  /* 0x000000ff0600780c */ /* 0x000fda0003f05270 */
[----:B------:R-:W-:Y:S02]  /*1db0*/  @!P0 IMAD.MOV.U32 R4, RZ, RZ, 0x7f800001 ;  /* 0x7f800001ff048424 */ /* 0x000fe400078e00ff */
[----:B------:R-:W-:-:S07]  /*1dc0*/  @P0 IMAD.SHL.U32 R4, R6, 0x800000, RZ ;  /* 0x0080000006040824 */ /* 0x000fce00078e00ff */
.L_x_9667:
[----:B------:R-:W-:Y:S05]  /*1dd0*/  BSYNC.RECONVERGENT B0 ;  /* 0x0000000000007941 */ /* 0x000fea0003800200 */
.L_x_9666:
[----:B------:R-:W0:Y:S02]  /*1de0*/  F2I.S64.TRUNC R4, R4 ;  /* 0x0000000400047311 */ /* 0x000e24000020d900 */
[----:B0-----:R-:W-:Y:S01]  /*1df0*/  PRMT R0, R4, 0x7610, R0 ;  /* 0x0000761004007816 */ /* 0x001fe20000000000 */
[----:B------:R-:W-:Y:S06]  /*1e00*/  BRA `(.L_x_9639) ;  /* 0x00000000000c7947 */ /* 0x000fec0003800000 */
.L_x_9663:
[----:B------:R2:W5:Y:S01]  /*1e10*/  LDG.E.U8 R0, desc[UR36][R6.64] ;  /* 0x0000002406007981 */ /* 0x000562000c1e1100 */
[----:B------:R-:W-:Y:S05]  /*1e20*/  BRA `(.L_x_9639) ;  /* 0x0000000000047947 */ /* 0x000fea0003800000 */
.L_x_9662:
[----:B------:R0:W5:Y:S02]  /*1e30*/  LDG.E.U8 R0, desc[UR36][R6.64] ;  /* 0x0000002406007981 */ /* 0x000164000c1e1100 */
.L_x_9639:
[----:B-----5:R-:W-:Y:S01]  /*1e40*/  LOP3.LUT R0, R0, 0xff, RZ, 0xc0, !PT ;  /* 0x000000ff00007812 */ /* 0x020fe200078ec0ff */
[----:B------:R-:W-:-:S03]  /*1e50*/  VIADD R16, R19, 0x80 ;  /* 0x0000008013107836 */ /* 0x000fc60000000000 */
[----:B------:R0:W0:Y:S04]  /*1e60*/  I2F.U16 R24, R0 ;  /* 0x0000000000187306 */ /* 0x0000280000101000 */
.L_x_9604:
[----:B------:R-:W-:Y:S05]  /*1e70*/  BSYNC.RECONVERGENT B7 ;  /* 0x0000000000077941 */ /* 0x000fea0003800200 */
.L_x_9603:
[----:B------:R-:W-:Y:S01]  /*1e80*/  ISETP.GE.AND P0, PT, R16, R17, PT ;  /* 0x000000111000720c */ /* 0x000fe20003f06270 */
[----:B------:R-:W-:Y:S01]  /*1e90*/  BSSY.RECONVERGENT B7, `(.L_x_9668) ;  /* 0x00001dd000077945 */ /* 0x000fe20003800200 */
[----:B------:R-:W-:Y:S02]  /*1ea0*/  IMAD.MOV.U32 R25, RZ, RZ, RZ ;  /* 0x000000ffff197224 */ /* 0x000fe400078e00ff */
[----:B------:R-:W-:-:S09]  /*1eb0*/  IMAD.MOV.U32 R22, RZ, RZ, RZ ;  /* 0x000000ffff167224 */ /* 0x000fd200078e00ff */
[----:B------:R-:W-:Y:S05]  /*1ec0*/  @P0 BRA `(.L_x_9669) ;  /* 0x0000001c00640947 */ /* 0x000fea0003800000 */
[----:B----4-:R-:W4:Y:S01]  /*1ed0*/  LDC.64 R4, c[0x0][0x3a0] ;  /* 0x0000e800ff047b82 */ /* 0x010f220000000a00 */
[----:B------:R-:W5:Y:S01]  /*1ee0*/  LDCU UR5, c[0x0][0x3b8] ;  /* 0x00007700ff0577ac */ /* 0x000f620008000800 */
[----:B------:R-:W-:Y:S01]  /*1ef0*/  IMAD R18, R2, 0x200, R16 ;  /* 0x0000020002127824 */ /* 0x000fe200078e0210 */
[----:B------:R-:W-:Y:S01]  /*1f00*/  BSSY.RECONVERGENT B6, `(.L_x_9670) ;  /* 0x00000e6000067945 */ /* 0x000fe20003800200 */
[----:B------:R-:W-:-:S04]  /*1f10*/  UPRMT UR4, UR38, 0x9910, URZ ;  /* 0x0000991026047896 */ /* 0x000fc800080000ff */
[----:B------:R-:W-:Y:S01]  /*1f20*/  UISETP.GT.AND UP0, UPT, UR4, 0x9, UPT ;  /* 0x000000090400788c */ /* 0x000fe2000bf04270 */
[----:B-----5:R-:W-:-:S05]  /*1f30*/  IMAD R3, R18, UR5, RZ ;  /* 0x0000000512037c24 */ /* 0x020fca000f8e02ff */
[----:B----4-:R-:W-:-:S05]  /*1f40*/  IADD3 R4, P0, PT, R3, R4, RZ ;  /* 0x0000000403047210 */ /* 0x010fca0007f1e0ff */
        /* <DEDUP_REMOVED lines=10> */
[----:B------:R-:W4:Y:S02]  /*1ff0*/  LDG.E.S8 R4, desc[UR36][R4.64] ;  /* 0x0000002404047981 */ /* 0x000f24000c1e1300 */
[----:B----4-:R4:W0:Y:S01]  /*2000*/  I2F.S16 R25, R4 ;  /* 0x0000000400197306 */ /* 0x0108220000101400 */
[----:B------:R-:W-:Y:S05]  /*2010*/  BRA `(.L_x_9676) ;  /* 0x0000000c00507947 */ /* 0x000fea0003800000 */
.L_x_9674:
[----:B------:R-:W4:Y:S02]  /*2020*/  LDG.E.U8 R4, desc[UR36][R4.64] ;  /* 0x0000002404047981 */ /* 0x000f24000c1e1100 */
[----:B----4-:R-:W-:Y:S01]  /*2030*/  I2FP.F32.U32 R25, R4 ;  /* 0x0000000400197245 */ /* 0x010fe20000201000 */
[----:B------:R-:W-:Y:S06]  /*2040*/  BRA `(.L_x_9676) ;  /* 0x0000000c00447947 */ /* 0x000fec0003800000 */
.L_x_9673:
[----:B------:R-:W-:-:S09]  /*2050*/  UISETP.NE.AND UP0, UPT, UR4, 0x2, UPT ;  /* 0x000000020400788c */ /* 0x000fd2000bf05270 */
[----:B------:R-:W-:Y:S05]  /*2060*/  BRA.U !UP0, `(.L_x_9677) ;  /* 0x0000000108287547 */ /* 0x000fea000b800000 */
[----:B------:R-:W-:-:S09]  /*2070*/  UISETP.NE.AND UP0, UPT, UR4, 0x3, UPT ;  /* 0x000000030400788c */ /* 0x000fd2000bf05270 */
[----:B------:R-:W-:Y:S05]  /*2080*/  BRA.U !UP0, `(.L_x_9678) ;  /* 0x0000000108147547 */ /* 0x000fea000b800000 */
[----:B------:R-:W-:-:S09]  /*2090*/  UISETP.NE.AND UP0, UPT, UR4, 0x4, UPT ;  /* 0x000000040400788c */ /* 0x000fd2000bf05270 */
[----:B------:R-:W-:Y:S05]  /*20a0*/  BRA.U UP0, `(.L_x_9675) ;  /* 0x0000000900d07547 */ /* 0x000fea000b800000 */
[----:B------:R-:W4:Y:S02]  /*20b0*/  LDG.E.64 R4, desc[UR36][R4.64] ;  /* 0x0000002404047981 */ /* 0x000f24000c1e1b00 */
[----:B----4-:R4:W0:Y:S02]  /*20c0*/  I2F.S64 R25, R4 ;  /* 0x0000000400197312 */ /* 0x0108240000301400 */
[----:B0---4-:R-:W-:Y:S05]  /*20d0*/  BRA `(.L_x_9676) ;  /* 0x0000000c00207947 */ /* 0x011fea0003800000 */
.L_x_9678:
[----:B------:R-:W4:Y:S02]  /*20e0*/  LDG.E R4, desc[UR36][R4.64] ;  /* 0x0000002404047981 */ /* 0x000f24000c1e1900 */
[----:B----4-:R-:W-:Y:S01]  /*20f0*/  I2FP.F32.S32 R25, R4 ;  /* 0x0000000400197245 */ /* 0x010fe20000201400 */
[----:B------:R-:W-:Y:S06]  /*2100*/  BRA `(.L_x_9676) ;  /* 0x0000000c00147947 */ /* 0x000fec0003800000 */
.L_x_9677:
[----:B------:R-:W4:Y:S02]  /*2110*/  LDG.E.U16 R4, desc[UR36][R4.64] ;  /* 0x0000002404047981 */ /* 0x000f24000c1e1500 */
[----:B----4-:R4:W0:Y:S01]  /*2120*/  I2F.S16 R25, R4 ;  /* 0x0000000400197306 */ /* 0x0108220000101400 */
[----:B------:R-:W-:Y:S05]  /*2130*/  BRA `(.L_x_9676) ;  /* 0x0000000c00087947 */ /* 0x000fea0003800000 */
.L_x_9672:
        /* <DEDUP_REMOVED lines=8> */
.L_x_9680:
[----:B------:R-:W4:Y:S02]  /*21c0*/  LDG.E.U16 R4, desc[UR36][R4.64] ;  /* 0x0000002404047981 */ /* 0x000f24000c1e1500 */
[----:B----4-:R-:W-:Y:S01]  /*21d0*/  HADD2.F32 R25, -RZ, R4.H0_H0 ;  /* 0x20000004ff197230 */ /* 0x010fe20000004100 */
[----:B------:R-:W-:Y:S06]  /*21e0*/  BRA `(.L_x_9676) ;  /* 0x0000000800dc7947 */ /* 0x000fec0003800000 */
.L_x_9679:
        /* <DEDUP_REMOVED lines=8> */
.L_x_9682:
[----:B------:R-:W4:Y:S02]  /*2270*/  LDG.E.U16 R4, desc[UR36][R4.64] ;  /* 0x0000002404047981 */ /* 0x000f24000c1e1500 */
[----:B----4-:R-:W-:Y:S01]  /*2280*/  HADD2.F32 R25, -RZ, R4.H0_H0 ;  /* 0x20000004ff197230 */ /* 0x010fe20000004100 */
[----:B------:R-:W-:Y:S06]  /*2290*/  BRA `(.L_x_9676) ;  /* 0x0000000800b07947 */ /* 0x000fec0003800000 */
.L_x_9681:
[----:B------:R-:W4:Y:S01]  /*22a0*/  LDG.E.64 R4, desc[UR36][R4.64] ;  /* 0x0000002404047981 */ /* 0x000f22000c1e1b00 */
[----:B------:R-:W-:Y:S01]  /*22b0*/  UMOV UR4, 0xf0000000 ;  /* 0xf000000000047882 */ /* 0x000fe20000000000 */
[----:B------:R-:W-:Y:S02]  /*22c0*/  UMOV UR5, 0x380fffff ;  /* 0x380fffff00057882 */ /* 0x000fe40000000000 */
[----:B----4-:R-:W4:-:S15]  /*22d0*/  DSETP.GEU.AND P0, PT, |R4|, UR4, PT ;  /* 0x0000000404007e2a */ /* 0x010f1e000bf0e200 */
[----:B------:R-:W-:-:S15]  /*22e0*/  NOP ;  /* 0x0000000000007918 */ /* 0x000fde0000000000 */
[----:B------:R-:W-:-:S15]  /*22f0*/  NOP ;  /* 0x0000000000007918 */ /* 0x000fde0000000000 */
[----:B------:R-:W-:-:S15]  /*2300*/  NOP ;  /* 0x0000000000007918 */ /* 0x000fde0000000000 */
[----:B------:R-:W-:-:S04]  /*2310*/  NOP ;  /* 0x0000000000007918 */ /* 0x000fc80000000000 */
[----:B------:R-:W4:Y:S02]  /*2320*/  F2F.F32.F64 R25, R4 ;  /* 0x0000000400197310 */ /* 0x000f240000301000 */
[----:B----4-:R-:W-:Y:S01]  /*2330*/  @!P0 FMUL R25, R25, 1.175494350822287508e-38 ;  /* 0x0080000019198820 */ /* 0x010fe20000400000 */
[----:B------:R-:W-:Y:S06]  /*2340*/  BRA `(.L_x_9676) ;  /* 0x0000000800847947 */ /* 0x000fec0003800000 */
.L_x_9671:
        /* <DEDUP_REMOVED lines=8> */
[----:B------:R-:W4:Y:S02]  /*23d0*/  LDG.E.U8 R4, desc[UR36][R4.64] ;  /* 0x0000002404047981 */ /* 0x000f24000c1e1100 */
[----:B----4-:R-:W-:-:S04]  /*23e0*/  ISETP.NE.AND P0, PT, R4, RZ, PT ;  /* 0x000000ff0400720c */ /* 0x010fc80003f05270 */
[----:B------:R-:W-:Y:S01]  /*23f0*/  FSEL R25, RZ, 1, !P0 ;  /* 0x3f800000ff197808 */ /* 0x000fe20004000000 */
[----:B------:R-:W-:Y:S08]  /*2400*/  BRA `(.L_x_9676) ;  /* 0x0000000800547947 */ /* 0x000ff00003800000 */
.L_x_9685:
        /* <DEDUP_REMOVED lines=11> */
.L_x_9684:
[----:B------:R-:W-:-:S09]  /*24c0*/  UISETP.NE.AND UP0, UPT, UR4, 0xf, UPT ;  /* 0x0000000f0400788c */ /* 0x000fd2000bf05270 */
[----:B------:R-:W-:Y:S05]  /*24d0*/  BRA.U !UP0, `(.L_x_9686) ;  /* 0x00000001088c7547 */ /* 0x000fea000b800000 */
[----:B------:R-:W-:-:S09]  /*24e0*/  UISETP.NE.AND UP0, UPT, UR4, 0x17, UPT ;  /* 0x000000170400788c */ /* 0x000fd2000bf05270 */
[----:B------:R-:W-:Y:S05]  /*24f0*/  BRA.U !UP0, `(.L_x_9687) ;  /* 0x0000000108547547 */ /* 0x000fea000b800000 */
[----:B------:R-:W-:-:S09]  /*2500*/  UISETP.NE.AND UP0, UPT, UR4, 0x18, UPT ;  /* 0x000000180400788c */ /* 0x000fd2000bf05270 */
[----:B------:R-:W-:Y:S05]  /*2510*/  BRA.U UP0, `(.L_x_9675) ;  /* 0x0000000500b47547 */ /* 0x000fea000b800000 */
[----:B------:R-:W4:Y:S01]  /*2520*/  LDG.E.U8 R25, desc[UR36][R4.64] ;  /* 0x0000002404197981 */ /* 0x000f22000c1e1100 */
[----:B0-2---:R-:W-:Y:S02]  /*2530*/  IMAD.MOV.U32 R6, RZ, RZ, 0x1f ;  /* 0x0000001fff067424 */ /* 0x005fe400078e00ff */
[----:B----4-:R-:W-:-:S05]  /*2540*/  IMAD.SHL.U32 R25, R25, 0x1000000, RZ ;  /* 0x0100000019197824 */ /* 0x010fca00078e00ff */
        /* <DEDUP_REMOVED lines=16> */
.L_x_9687:
[----:B------:R-:W0:Y:S02]  /*2650*/  LDG.E.U8 R4, desc[UR36][R4.64] ;  /* 0x0000002404047981 */ /* 0x000e24000c1e1100 */
[C---:B0-----:R-:W-:Y:S02]  /*2660*/  IMAD.SHL.U32 R0, R4.reuse, 0x2000000, RZ ;  /* 0x0200000004007824 */ /* 0x041fe400078e00ff */
[----:B--2---:R-:W-:-:S03]  /*2670*/  IMAD.SHL.U32 R6, R4, 0x100, RZ ;  /* 0x0000010004067824 */ /* 0x004fc600078e00ff */
        /* <DEDUP_REMOVED lines=9> */
.L_x_9686:
[----:B------:R-:W4:Y:S02]  /*2710*/  LDG.E.U16 R4, desc[UR36][R4.64] ;  /* 0x0000002404047981 */ /* 0x000f24000c1e1500 */
[----:B----4-:R-:W-:Y:S01]  /*2720*/  IMAD.U32 R25, R4, 0x10000, RZ ;  /* 0x0001000004197824 */ /* 0x010fe200078e00ff */
[----:B------:R-:W-:Y:S06]  /*2730*/  BRA `(.L_x_9676) ;  /* 0x0000000400887947 */ /* 0x000fec0003800000 */
.L_x_9683:
        /* <DEDUP_REMOVED lines=8> */
[----:B------:R-:W4:Y:S02]  /*27c0*/  LDG.E.U16 R4, desc[UR36][R4.64] ;  /* 0x0000002404047981 */ /* 0x000f24000c1e1500 */
[----:B----4-:R-:W-:Y:S01]  /*27d0*/  I2FP.F32.U32 R25, R4 ;  /* 0x0000000400197245 */ /* 0x010fe20000201000 */
[----:B------:R-:W-:Y:S06]  /*27e0*/  BRA `(.L_x_9676) ;  /* 0x00000004005c7947 */ /* 0x000fec0003800000 */
.L_x_9690:
[----:B------:R-:W4:Y:S01]  /*27f0*/  LDG.E.U8 R4, desc[UR36][R4.64] ;  /* 0x0000002404047981 */ /* 0x000f22000c1e1100 */
[----:B------:R-:W-:Y:S01]  /*2800*/  IMAD.MOV.U32 R25, RZ, RZ, RZ ;  /* 0x000000ffff197224 */ /* 0x000fe200078e00ff */
[----:B----4-:R-:W-:-:S13]  /*2810*/  ISETP.NE.AND P0, PT, R4, RZ, PT ;  /* 0x000000ff0400720c */ /* 0x010fda0003f05270 */
[----:B------:R-:W-:Y:S05]  /*2820*/  @!P0 BRA `(.L_x_9676) ;  /* 0x00000004004c8947 */ /* 0x000fea0003800000 */
[----:B------:R-:W-:-:S13]  /*2830*/  ISETP.NE.AND P0, PT, R4, 0x80, PT ;  /* 0x000000800400780c */ /* 0x000fda0003f05270 */
[----:B------:R-:W-:Y:S01]  /*2840*/  @!P0 IMAD.MOV.U32 R25, RZ, RZ, 0x7f800001 ;  /* 0x7f800001ff198424 */ /* 0x000fe200078e00ff */
[----:B------:R-:W-:Y:S06]  /*2850*/  @!P0 BRA `(.L_x_9676) ;  /* 0x0000000400408947 */ /* 0x000fec0003800000 */
[--C-:B0-----:R-:W-:Y:S01]  /*2860*/  SHF.R.U32.HI R0, RZ, 0x3, R4.reuse ;  /* 0x00000003ff007819 */ /* 0x101fe20000011604 */
        /* <DEDUP_REMOVED lines=12> */
.L_x_9692:
[----:B------:R-:W-:Y:S05]  /*2930*/  BSYNC.RECONVERGENT B0 ;  /* 0x0000000000007941 */ /* 0x000fea0003800200 */
.L_x_9691:
[----:B------:R-:W-:Y:S01]  /*2940*/  IMAD.SHL.U32 R0, R0, 0x100000, RZ ;  /* 0x0010000000007824 */ /* 0x000fe200078e00ff */
[----:B------:R-:W-:-:S04]  /*2950*/  LEA R3, R3, 0x3b800000, 0x17 ;  /* 0x3b80000003037811 */ /* 0x000fc800078eb8ff */
[----:B------:R-:W-:Y:S01]  /*2960*/  LOP3.LUT R25, R3, R0, R25, 0xfe, !PT ;  /* 0x0000000003197212 */ /* 0x000fe200078efe19 */
[----:B------:R-:W-:Y:S06]  /*2970*/  BRA `(.L_x_9676) ;  /* 0x0000000000f87947 */ /* 0x000fec0003800000 */
.L_x_9689:
        /* <DEDUP_REMOVED lines=20> */
.L_x_9694:
[----:B------:R-:W-:Y:S05]  /*2ac0*/  BSYNC.RECONVERGENT B0 ;  /* 0x0000000000007941 */ /* 0x000fea0003800200 */
.L_x_9693:
[----:B------:R-:W-:Y:S01]  /*2ad0*/  IMAD.SHL.U32 R0, R0, 0x200000, RZ ;  /* 0x0020000000007824 */ /* 0x000fe200078e00ff */
[----:B------:R-:W-:-:S04]  /*2ae0*/  LEA R3, R3, 0x37800000, 0x17 ;  /* 0x3780000003037811 */ /* 0x000fc800078eb8ff */
[----:B------:R-:W-:Y:S01]  /*2af0*/  LOP3.LUT R25, R3, R0, R25, 0xfe, !PT ;  /* 0x0000000003197212 */ /* 0x000fe200078efe19 */
[----:B------:R-:W-:Y:S06]  /*2b00*/  BRA `(.L_x_9676) ;  /* 0x0000000000947947 */ /* 0x000fec0003800000 */
.L_x_9688:
[----:B------:R-:W-:-:S09]  /*2b10*/  UISETP.NE.AND UP0, UPT, UR4, 0x1c, UPT ;  /* 0x0000001c0400788c */ /* 0x000fd2000bf05270 */
[----:B------:R-:W-:Y:S05]  /*2b20*/  BRA.U !UP0, `(.L_x_9695) ;  /* 0x0000000108847547 */ /* 0x000fea000b800000 */
[----:B------:R-:W-:-:S09]  /*2b30*/  UISETP.NE.AND UP0, UPT, UR4, 0x1d, UPT ;  /* 0x0000001d0400788c */ /* 0x000fd2000bf05270 */
[----:B------:R-:W-:Y:S05]  /*2b40*/  BRA.U !UP0, `(.L_x_9696) ;  /* 0x0000000108707547 */ /* 0x000fea000b800000 */
[----:B------:R-:W-:-:S09]  /*2b50*/  UISETP.NE.AND UP0, UPT, UR4, 0x2c, UPT ;  /* 0x0000002c0400788c */ /* 0x000fd2000bf05270 */
[----:B------:R-:W-:Y:S05]  /*2b60*/  BRA.U UP0, `(.L_x_9675) ;  /* 0x0000000100207547 */ /* 0x000fea000b800000 */
[----:B------:R-:W4:Y:S01]  /*2b70*/  LDG.E.U8 R4, desc[UR36][R4.64] ;  /* 0x0000002404047981 */ /* 0x000f22000c1e1100 */
[----:B------:R-:W-:Y:S01]  /*2b80*/  IMAD.MOV.U32 R25, RZ, RZ, 0x400000 ;  /* 0x00400000ff197424 */ /* 0x000fe200078e00ff */
[----:B----4-:R-:W-:-:S13]  /*2b90*/  ISETP.NE.AND P0, PT, R4, RZ, PT ;  /* 0x000000ff0400720c */ /* 0x010fda0003f05270 */
[----:B------:R-:W-:Y:S05]  /*2ba0*/  @!P0 BRA `(.L_x_9676) ;  /* 0x00000000006c8947 */ /* 0x000fea0003800000 */
[----:B------:R-:W-:-:S13]  /*2bb0*/  ISETP.NE.AND P0, PT, R4, 0xff, PT ;  /* 0x000000ff0400780c */ /* 0x000fda0003f05270 */
[----:B------:R-:W-:Y:S02]  /*2bc0*/  @!P0 IMAD.MOV.U32 R25, RZ, RZ, 0x7f800001 ;  /* 0x7f800001ff198424 */ /* 0x000fe400078e00ff */
[----:B------:R-:W-:Y:S01]  /*2bd0*/  @P0 IMAD.SHL.U32 R25, R4, 0x800000, RZ ;  /* 0x0080000004190824 */ /* 0x000fe200078e00ff */
[----:B------:R-:W-:Y:S06]  /*2be0*/  BRA `(.L_x_9676) ;  /* 0x00000000005c7947 */ /* 0x000fec0003800000 */
.L_x_9675:
[----:B------:R-:W-:Y:S01]  /*2bf0*/  MOV R14, 0x180 ;  /* 0x00000180000e7802 */ /* 0x000fe20000000f00 */
[----:B------:R-:W4:Y:S01]  /*2c00*/  LDCU.64 UR4, c[0x4][0x170] ;  /* 0x01002e00ff0477ac */ /* 0x000f220008000a00 */
[----:B------:R-:W-:Y:S02]  /*2c10*/  IMAD.MOV.U32 R8, RZ, RZ, 0x4e ;  /* 0x0000004eff087424 */ /* 0x000fe400078e00ff */
[----:B------:R-:W-:Y:S01]  /*2c20*/  IMAD.MOV.U32 R12, RZ, RZ, 0x1 ;  /* 0x00000001ff0c7424 */ /* 0x000fe200078e00ff */
[----:B------:R-:W0:Y:S01]  /*2c30*/  LDCU.64 UR6, c[0x4][0x178] ;  /* 0x01002f00ff0677ac */ /* 0x000e220008000a00 */
[----:B------:R-:W1:Y:S01]  /*2c40*/  LDC.64 R14, c[0x4][R14] ;  /* 0x010000000e0e7b82 */ /* 0x000e620000000a00 */
[----:B------:R-:W-:Y:S01]  /*2c50*/  IMAD.MOV.U32 R13, RZ, RZ, RZ ;  /* 0x000000ffff0d7224 */ /* 0x000fe200078e00ff */
[----:B------:R-:W5:Y:S01]  /*2c60*/  LDCU.64 UR8, c[0x4][0x58] ;  /* 0x01000b00ff0877ac */ /* 0x000f620008000a00 */
[----:B----4-:R-:W-:Y:S02]  /*2c70*/  IMAD.U32 R4, RZ, RZ, UR4 ;  /* 0x00000004ff047e24 */ /* 0x010fe4000f8e00ff */
[----:B------:R-:W-:-:S02]  /*2c80*/  IMAD.U32 R5, RZ, RZ, UR5 ;  /* 0x00000005ff057e24 */ /* 0x000fc4000f8e00ff */
[----:B0-2---:R-:W-:Y:S02]  /*2c90*/  IMAD.U32 R6, RZ, RZ, UR6 ;  /* 0x00000006ff067e24 */ /* 0x005fe4000f8e00ff */
[----:B------:R-:W-:Y:S02]  /*2ca0*/  IMAD.U32 R7, RZ, RZ, UR7 ;  /* 0x00000007ff077e24 */ /* 0x000fe4000f8e00ff */
[----:B-----5:R-:W-:Y:S02]  /*2cb0*/  IMAD.U32 R10, RZ, RZ, UR8 ;  /* 0x00000008ff0a7e24 */ /* 0x020fe4000f8e00ff */
[----:B------:R-:W-:-:S07]  /*2cc0*/  IMAD.U32 R11, RZ, RZ, UR9 ;  /* 0x00000009ff0b7e24 */ /* 0x000fce000f8e00ff */
[----:B------:R-:W-:-:S07]  /*2cd0*/  LEPC R20, `(.L_x_9697) ;  /* 0x000000001014794e */ /* 0x000fce0000000000 */
[----:B-1-3--:R-:W-:Y:S05]  /*2ce0*/  CALL.ABS.NOINC R14 ;  /* 0x000000000e007343 */ /* 0x00afea0003c00000 */
.L_x_9697:
[----:B------:R-:W-:Y:S01]  /*2cf0*/  IMAD.MOV.U32 R25, RZ, RZ, RZ ;  /* 0x000000ffff197224 */ /* 0x000fe200078e00ff */
[----:B------:R-:W-:Y:S06]  /*2d00*/  BRA `(.L_x_9676) ;  /* 0x0000000000147947 */ /* 0x000fec0003800000 */
.L_x_9696:
[----:B------:R-:W4:Y:S02]  /*2d10*/  LDG.E.64 R4, desc[UR36][R4.64] ;  /* 0x0000002404047981 */ /* 0x000f24000c1e1b00 */
[----:B----4-:R4:W0:Y:S02]  /*2d20*/  I2F.U64 R25, R4 ;  /* 0x0000000400197312 */ /* 0x0108240000301000 */
[----:B0---4-:R-:W-:Y:S05]  /*2d30*/  BRA `(.L_x_9676) ;  /* 0x0000000000087947 */ /* 0x011fea0003800000 */
.L_x_9695:
[----:B------:R-:W4:Y:S02]  /*2d40*/  LDG.E R4, desc[UR36][R4.64] ;  /* 0x0000002404047981 */ /* 0x000f24000c1e1900 */
[----:B----4-:R-:W-:-:S07]  /*2d50*/  I2FP.F32.U32 R25, R4 ;  /* 0x0000000400197245 */ /* 0x010fce0000201000 */
.L_x_9676:
[----:B------:R-:W-:Y:S05]  /*2d60*/  BSYNC.RECONVERGENT B6 ;  /* 0x0000000000067941 */ /* 0x000fea0003800200 */
.L_x_9670:
[----:B0-2---:R-:W0:Y:S01]  /*2d70*/  LDC.64 R6, c[0x0][0x3a8] ;  /* 0x0000ea00ff067b82 */ /* 0x005e220000000a00 */
        /* <DEDUP_REMOVED lines=17> */
.L_x_9701:
[----:B------:R0:W5:Y:S01]  /*2e90*/  LDG.E.U8 R0, desc[UR36][R6.64] ;  /* 0x0000002406007981 */ /* 0x000162000c1e1100 */
[----:B------:R-:W-:Y:S05]  /*2ea0*/  BRA `(.L_x_9703) ;  /* 0x0000000c00607947 */ /* 0x000fea0003800000 */
.L_x_9700:
        /* <DEDUP_REMOVED lines=8> */
.L_x_9705:
[----:B------:R0:W5:Y:S01]  /*2f30*/  LDG.E.U8 R0, desc[UR36][R6.64] ;  /* 0x0000002406007981 */ /* 0x000162000c1e1100 */
[----:B------:R-:W-:Y:S05]  /*2f40*/  BRA `(.L_x_9703) ;  /* 0x0000000c00387947 */ /* 0x000fea0003800000 */
.L_x_9704:
[----:B------:R0:W5:Y:S01]  /*2f50*/  LDG.E.U16 R0, desc[UR36][R6.64] ;  /* 0x0000002406007981 */ /* 0x000162000c1e1500 */
[----:B------:R-:W-:Y:S05]  /*2f60*/  BRA `(.L_x_9703) ;  /* 0x0000000c00307947 */ /* 0x000fea0003800000 */
.L_x_9699:
        /* <DEDUP_REMOVED lines=10> */
.L_x_9707:
[----:B----4-:R-:W2:Y:S02]  /*3010*/  LDG.E.U16 R4, desc[UR36][R6.64] ;  /* 0x0000002406047981 */ /* 0x010ea4000c1e1500 */
[----:B--2---:R-:W-:-:S06]  /*3020*/  HADD2.F32 R4, -RZ, R4.H0_H0 ;  /* 0x20000004ff047230 */ /* 0x004fcc0000004100 */
[----:B------:R-:W0:Y:S02]  /*3030*/  F2I.S64.TRUNC R4, R4 ;  /* 0x0000000400047311 */ /* 0x000e24000020d900 */
[----:B0-----:R-:W-:Y:S01]  /*3040*/  PRMT R0, R4, 0x7610, R0 ;  /* 0x0000761004007816 */ /* 0x001fe20000000000 */
[----:B------:R-:W-:Y:S06]  /*3050*/  BRA `(.L_x_9703) ;  /* 0x0000000800f47947 */ /* 0x000fec0003800000 */
.L_x_9706:
        /* <DEDUP_REMOVED lines=10> */
.L_x_9709:
[----:B------:R-:W4:Y:S02]  /*3100*/  LDG.E.U16 R6, desc[UR36][R6.64] ;  /* 0x0000002406067981 */ /* 0x000f24000c1e1500 */
[----:B----4-:R-:W-:-:S06]  /*3110*/  HADD2.F32 R4, -RZ, R6.H0_H0 ;  /* 0x20000006ff047230 */ /* 0x010fcc0000004100 */
[----:B------:R-:W0:Y:S02]  /*3120*/  F2I.S64.TRUNC R4, R4 ;  /* 0x0000000400047311 */ /* 0x000e24000020d900 */
[----:B0-----:R-:W-:Y:S01]  /*3130*/  PRMT R0, R4, 0x7610, R0 ;  /* 0x0000761004007816 */ /* 0x001fe20000000000 */
[----:B------:R-:W-:Y:S06]  /*3140*/  BRA `(.L_x_9703) ;  /* 0x0000000800b87947 */ /* 0x000fec0003800000 */
.L_x_9708:
[----:B----4-:R-:W2:Y:S02]  /*3150*/  LDG.E.64 R4, desc[UR36][R6.64] ;  /* 0x0000002406047981 */ /* 0x010ea4000c1e1b00 */
[----:B--2---:R-:W0:Y:S02]  /*3160*/  F2I.S64.F64.TRUNC R4, R4 ;  /* 0x0000000400047311 */ /* 0x004e24000030d900 */
[----:B0-----:R-:W-:Y:S01]  /*3170*/  PRMT R0, R4, 0x7610, R0 ;  /* 0x0000761004007816 */ /* 0x001fe20000000000 */
[----:B------:R-:W-:Y:S06]  /*3180*/  BRA `(.L_x_9703) ;  /* 0x0000000800a87947 */ /* 0x000fec0003800000 */
.L_x_9698:
        /* <DEDUP_REMOVED lines=12> */
.L_x_9712:
[----:B------:R-:W4:Y:S02]  /*3250*/  LDG.E.64 R6, desc[UR36][R6.64] ;  /* 0x0000002406067981 */ /* 0x000f24000c1e1b00 */
[----:B----4-:R-:W0:Y:S02]  /*3260*/  F2I.S64.F64.TRUNC R4, R6 ;  /* 0x0000000600047311 */ /* 0x010e24000030d900 */
[----:B0-----:R-:W-:Y:S01]  /*3270*/  PRMT R0, R4, 0x7610, R0 ;  /* 0x0000761004007816 */ /* 0x001fe20000000000 */
[----:B------:R-:W-:Y:S06]  /*3280*/  BRA `(.L_x_9703) ;  /* 0x0000000800687947 */ /* 0x000fec0003800000 */
.L_x_9711:
        /* <DEDUP_REMOVED lines=27> */
.L_x_9714:
[----:B----4-:R-:W2:Y:S02]  /*3440*/  LDG.E.U8 R4, desc[UR36][R6.64] ;  /* 0x0000002406047981 */ /* 0x010ea4000c1e1100 */
        /* <DEDUP_REMOVED lines=14> */
.L_x_9713:
[----:B----4-:R-:W2:Y:S02]  /*3530*/  LDG.E.U16 R4, desc[UR36][R6.64] ;  /* 0x0000002406047981 */ /* 0x010ea4000c1e1500 */
[----:B--2---:R-:W-:-:S06]  /*3540*/  IMAD.U32 R4, R4, 0x10000, RZ ;  /* 0x0001000004047824 */ /* 0x004fcc00078e00ff */
[----:B------:R-:W0:Y:S02]  /*3550*/  F2I.S64.TRUNC R4, R4 ;  /* 0x0000000400047311 */ /* 0x000e24000020d900 */
[----:B0-----:R-:W-:Y:S01]  /*3560*/  PRMT R0, R4, 0x7610, R0 ;  /* 0x0000761004007816 */ /* 0x001fe20000000000 */
[----:B------:R-:W-:Y:S06]  /*3570*/  BRA `(.L_x_9703) ;  /* 0x0000000400ac7947 */ /* 0x000fec0003800000 */
.L_x_9710:
        /* <DEDUP_REMOVED lines=10> */
.L_x_9717:
        /* <DEDUP_REMOVED lines=21> */
.L_x_9721:
[----:B------:R-:W-:Y:S05]  /*3770*/  BSYNC.RECONVERGENT B1 ;  /* 0x0000000000017941 */ /* 0x000fea0003800200 */
.L_x_9720:
[----:B------:R-:W-:Y:S01]  /*3780*/  IMAD.SHL.U32 R0, R0, 0x100000, RZ ;  /* 0x0010000000007824 */ /* 0x000fe200078e00ff */
[----:B------:R-:W-:-:S04]  /*3790*/  LEA R3, R3, 0x3b800000, 0x17 ;  /* 0x3b80000003037811 */ /* 0x000fc800078eb8ff */
[----:B------:R-:W-:-:S07]  /*37a0*/  LOP3.LUT R4, R3, R0, R7, 0xfe, !PT ;  /* 0x0000000003047212 */ /* 0x000fce00078efe07 */
.L_x_9719:
[----:B------:R-:W-:Y:S05]  /*37b0*/  BSYNC.RECONVERGENT B0 ;  /* 0x0000000000007941 */ /* 0x000fea0003800200 */
.L_x_9718:
[----:B------:R-:W0:Y:S02]  /*37c0*/  F2I.S64.TRUNC R4, R4 ;  /* 0x0000000400047311 */ /* 0x000e24000020d900 */
[----:B0-----:R-:W-:Y:S01]  /*37d0*/  PRMT R0, R4, 0x7610, R0 ;  /* 0x0000761004007816 */ /* 0x001fe20000000000 */
[----:B------:R-:W-:Y:S06]  /*37e0*/  BRA `(.L_x_9703) ;  /* 0x0000000400107947 */ /* 0x000fec0003800000 */
.L_x_9716:
        /* <DEDUP_REMOVED lines=21> */
.L_x_9725:
[----:B------:R-:W-:Y:S05]  /*3940*/  BSYNC.RECONVERGENT B1 ;  /* 0x0000000000017941 */ /* 0x000fea0003800200 */
.L_x_9724:
[----:B------:R-:W-:Y:S01]  /*3950*/  IMAD.SHL.U32 R0, R0, 0x200000, RZ ;  /* 0x0020000000007824 */ /* 0x000fe200078e00ff */
[----:B------:R-:W-:-:S04]  /*3960*/  LEA R3, R3, 0x37800000, 0x17 ;  /* 0x3780000003037811 */ /* 0x000fc800078eb8ff */
[----:B------:R-:W-:-:S07]  /*3970*/  LOP3.LUT R4, R3, R0, R7, 0xfe, !PT ;  /* 0x0000000003047212 */ /* 0x000fce00078efe07 */
.L_x_9723:
[----:B------:R-:W-:Y:S05]  /*3980*/  BSYNC.RECONVERGENT B0 ;  /* 0x0000000000007941 */ /* 0x000fea0003800200 */
.L_x_9722:
[----:B------:R-:W0:Y:S02]  /*3990*/  F2I.S64.TRUNC R4, R4 ;  /* 0x0000000400047311 */ /* 0x000e24000020d900 */
[----:B0-----:R-:W-:Y:S01]  /*39a0*/  PRMT R0, R4, 0x7610, R0 ;  /* 0x0000761004007816 */ /* 0x001fe20000000000 */
[----:B------:R-:W-:Y:S06]  /*39b0*/  BRA `(.L_x_9703) ;  /* 0x00000000009c7947 */ /* 0x000fec0003800000 */
.L_x_9715:
        /* <DEDUP_REMOVED lines=14> */
.L_x_9729:
[----:B------:R-:W-:Y:S05]  /*3aa0*/  BSYNC.RECONVERGENT B0 ;  /* 0x0000000000007941 */ /* 0x000fea0003800200 */
.L_x_9728:
[----:B------:R-:W0:Y:S02]  /*3ab0*/  F2I.S64.TRUNC R4, R4 ;  /* 0x0000000400047311 */ /* 0x000e24000020d900 */
[----:B0-----:R-:W-:Y:S01]  /*3ac0*/  PRMT R0, R4, 0x7610, R0 ;  /* 0x0000761004007816 */ /* 0x001fe20000000000 */
[----:B------:R-:W-:Y:S06]  /*3ad0*/  BRA `(.L_x_9703) ;  /* 0x0000000000547947 */ /* 0x000fec0003800000 */
.L_x_9702:
        /* <DEDUP_REMOVED lines=16> */
.L_x_9730:
[----:B------:R-:W-:Y:S01]  /*3be0*/  PRMT R0, RZ, 0x7610, R0 ;  /* 0x00007610ff007816 */ /* 0x000fe20000000000 */
[----:B------:R-:W-:Y:S06]  /*3bf0*/  BRA `(.L_x_9703) ;  /* 0x00000000000c7947 */ /* 0x000fec0003800000 */
.L_x_9727:
[----:B------:R0:W5:Y:S01]  /*3c00*/  LDG.E.U8 R0, desc[UR36][R6.64] ;  /* 0x0000002406007981 */ /* 0x000162000c1e1100 */
[----:B------:R-:W-:Y:S05]  /*3c10*/  BRA `(.L_x_9703) ;  /* 0x0000000000047947 */ /* 0x000fea0003800000 */
.L_x_9726:
[----:B------:R2:W5:Y:S02]  /*3c20*/  LDG.E.U8 R0, desc[UR36][R6.64] ;  /* 0x0000002406007981 */ /* 0x000564000c1e1100 */
.L_x_9703:
[----:B-----5:R-:W-:Y:S01]  /*3c30*/  LOP3.LUT R0, R0, 0xff, RZ, 0xc0, !PT ;  /* 0x000000ff00007812 */ /* 0x020fe200078ec0ff */
[----:B------:R-:W-:-:S03]  /*3c40*/  VIADD R16, R16, 0x80 ;  /* 0x0000008010107836 */ /* 0x000fc60000000000 */
[----:B------:R0:W0:Y:S04]  /*3c50*/  I2F.U16 R22, R0 ;  /* 0x0000000000167306 */ /* 0x0000280000101000 */
.L_x_9669:
[----:B------:R-:W-:Y:S05]  /*3c60*/  BSYNC.RECONVERGENT B7 ;  /* 0x0000000000077941 */ /* 0x000fea0003800200 */
.L_x_9668:
        /* <DEDUP_REMOVED lines=26> */
.L_x_9737:
[----:B------:R-:W4:Y:S02]  /*3e10*/  LDG.E.U8 R4, desc[UR36][R4.64] ;  /* 0x0000002404047981 */ /* 0x000f24000c1e1100 */
[----:B----4-:R-:W-:Y:S01]  /*3e20*/  I2FP.F32.U32 R23, R4 ;  /* 0x0000000400177245 */ /* 0x010fe20000201000 */
[----:B------:R-:W-:Y:S06]  /*3e30*/  BRA `(.L_x_9739) ;  /* 0x0000000c00447947 */ /* 0x000fec0003800000 */
.L_x_9736:
        /* <DEDUP_REMOVED lines=9> */
.L_x_9741:
[----:B------:R-:W4:Y:S02]  /*3ed0*/  LDG.E R4, desc[UR36][R4.64] ;  /* 0x0000002404047981 */ /* 0x000f24000c1e1900 */
[----:B----4-:R-:W-:Y:S01]  /*3ee0*/  I2FP.F32.S32 R23, R4 ;  /* 0x0000000400177245 */ /* 0x010fe20000201400 */
[----:B------:R-:W-:Y:S06]  /*3ef0*/  BRA `(.L_x_9739) ;  /* 0x0000000c00147947 */ /* 0x000fec0003800000 */
.L_x_9740:
[----:B------:R-:W4:Y:S02]  /*3f00*/  LDG.E.U16 R4, desc[UR36][R4.64] ;  /* 0x0000002404047981 */ /* 0x000f24000c1e1500 */
[----:B----4-:R4:W0:Y:S01]  /*3f10*/  I2F.S16 R23, R4 ;  /* 0x0000000400177306 */ /* 0x0108220000101400 */
[----:B------:R-:W-:Y:S05]  /*3f20*/  BRA `(.L_x_9739) ;  /* 0x0000000c00087947 */ /* 0x000fea0003800000 */
.L_x_9735:
        /* <DEDUP_REMOVED lines=8> */
.L_x_9743:
[----:B------:R-:W4:Y:S02]  /*3fb0*/  LDG.E.U16 R4, desc[UR36][R4.64] ;  /* 0x0000002404047981 */ /* 0x000f24000c1e1500 */
[----:B----4-:R-:W-:Y:S01]  /*3fc0*/  HADD2.F32 R23, -RZ, R4.H0_H0 ;  /* 0x20000004ff177230 */ /* 0x010fe20000004100 */
[----:B------:R-:W-:Y:S06]  /*3fd0*/  BRA `(.L_x_9739) ;  /* 0x0000000800dc7947 */ /* 0x000fec0003800000 */
.L_x_9742:
        /* <DEDUP_REMOVED lines=8> */
.L_x_9745:
[----:B------:R-:W4:Y:S02]  /*4060*/  LDG.E.U16 R4, desc[UR36][R4.64] ;  /* 0x0000002404047981 */ /* 0x000f24000c1e1500 */
[----:B----4-:R-:W-:Y:S01]  /*4070*/  HADD2.F32 R23, -RZ, R4.H0_H0 ;  /* 0x20000004ff177230 */ /* 0x010fe20000004100 */
[----:B------:R-:W-:Y:S06]  /*4080*/  BRA `(.L_x_9739) ;  /* 0x0000000800b07947 */ /* 0x000fec0003800000 */
.L_x_9744:
        /* <DEDUP_REMOVED lines=11> */
.L_x_9734:
        /* <DEDUP_REMOVED lines=12> */
.L_x_9748:
        /* <DEDUP_REMOVED lines=11> */
.L_x_9747:
        /* <DEDUP_REMOVED lines=25> */
.L_x_9750:
        /* <DEDUP_REMOVED lines=12> */
.L_x_9749:
[----:B------:R-:W4:Y:S02]  /*4500*/  LDG.E.U16 R4, desc[UR36][R4.64] ;  /* 0x0000002404047981 */ /* 0x000f24000c1e1500 */
[----:B----4-:R-:W-:Y:S01]  /*4510*/  IMAD.U32 R23, R4, 0x10000, RZ ;  /* 0x0001000004177824 */ /* 0x010fe200078e00ff */
[----:B------:R-:W-:Y:S06]  /*4520*/  BRA `(.L_x_9739) ;  /* 0x0000000400887947 */ /* 0x000fec0003800000 */
.L_x_9746:
        /* <DEDUP_REMOVED lines=11> */
.L_x_9753:
        /* <DEDUP_REMOVED lines=20> */
.L_x_9755:
[----:B------:R-:W-:Y:S05]  /*4720*/  BSYNC.RECONVERGENT B0 ;  /* 0x0000000000007941 */ /* 0x000fea0003800200 */
.L_x_9754:
[----:B------:R-:W-:Y:S01]  /*4730*/  IMAD.SHL.U32 R0, R0, 0x100000, RZ ;  /* 0x0010000000007824 */ /* 0x000fe200078e00ff */
[----:B------:R-:W-:-:S04]  /*4740*/  LEA R3, R3, 0x3b800000, 0x17 ;  /* 0x3b80000003037811 */ /* 0x000fc800078eb8ff */
[----:B------:R-:W-:Y:S01]  /*4750*/  LOP3.LUT R23, R3, R0, R23, 0xfe, !PT ;  /* 0x0000000003177212 */ /* 0x000fe200078efe17 */
[----:B------:R-:W-:Y:S06]  /*4760*/  BRA `(.L_x_9739) ;  /* 0x0000000000f87947 */ /* 0x000fec0003800000 */
.L_x_9752:
        /* <DEDUP_REMOVED lines=20> */
.L_x_9757:
[----:B------:R-:W-:Y:S05]  /*48b0*/  BSYNC.RECONVERGENT B0 ;  /* 0x0000000000007941 */ /* 0x000fea0003800200 */
.L_x_9756:
[----:B------:R-:W-:Y:S01]  /*48c0*/  IMAD.SHL.U32 R0, R0, 0x200000, RZ ;  /* 0x0020000000007824 */ /* 0x000fe200078e00ff */
[----:B------:R-:W-:-:S04]  /*48d0*/  LEA R3, R3, 0x37800000, 0x17 ;  /* 0x3780000003037811 */ /* 0x000fc800078eb8ff */
[----:B------:R-:W-:Y:S01]  /*48e0*/  LOP3.LUT R23, R3, R0, R23, 0xfe, !PT ;  /* 0x0000000003177212 */ /* 0x000fe200078efe17 */
[----:B------:R-:W-:Y:S06]  /*48f0*/  BRA `(.L_x_9739) ;  /* 0x0000000000947947 */ /* 0x000fec0003800000 */
.L_x_9751:
        /* <DEDUP_REMOVED lines=14> */
.L_x_9738:
        /* <DEDUP_REMOVED lines=16> */
.L_x_9760:
[----:B------:R-:W-:Y:S01]  /*4ae0*/  IMAD.MOV.U32 R23, RZ, RZ, RZ ;  /* 0x000000ffff177224 */ /* 0x000fe200078e00ff */
[----:B------:R-:W-:Y:S06]  /*4af0*/  BRA `(.L_x_9739) ;  /* 0x0000000000147947 */ /* 0x000fec0003800000 */
.L_x_9759:
[----:B------:R-:W4:Y:S02]  /*4b00*/  LDG.E.64 R4, desc[UR36][R4.64] ;  /* 0x0000002404047981 */ /* 0x000f24000c1e1b00 */
[----:B----4-:R4:W0:Y:S02]  /*4b10*/  I2F.U64 R23, R4 ;  /* 0x0000000400177312 */ /* 0x0108240000301000 */
[----:B0---4-:R-:W-:Y:S05]  /*4b20*/  BRA `(.L_x_9739) ;  /* 0x0000000000087947 */ /* 0x011fea0003800000 */
.L_x_9758:
[----:B------:R-:W4:Y:S02]  /*4b30*/  LDG.E R4, desc[UR36][R4.64] ;  /* 0x0000002404047981 */ /* 0x000f24000c1e1900 */
[----:B----4-:R-:W-:-:S07]  /*4b40*/  I2FP.F32.U32 R23, R4 ;  /* 0x0000000400177245 */ /* 0x010fce0000201000 */
.L_x_9739:
[----:B------:R-:W-:Y:S05]  /*4b50*/  BSYNC.RECONVERGENT B6 ;  /* 0x0000000000067941 */ /* 0x000fea0003800200 */
.L_x_9733:
[----:B------:R-:W1:Y:S01]  /*4b60*/  LDCU.U8 UR6, c[0x0][0x3b5] ;  /* 0x000076a0ff0677ac */ /* 0x000e620008000000 */
[----:B0-2---:R-:W0:Y:S01]  /*4b70*/  LDC.64 R6, c[0x0][0x3a8] ;  /* 0x0000ea00ff067b82 */ /* 0x005e220000000a00 */
[----:B------:R-:W2:Y:S01]  /*4b80*/  LDCU UR5, c[0x0][0x3bc] ;  /* 0x00007780ff0577ac */ /* 0x000ea20008000800 */
[----:B-1----:R-:W-:-:S04]  /*4b90*/  UPRMT UR4, UR6, 0x9910, URZ ;  /* 0x0000991006047896 */ /* 0x002fc800080000ff */
        /* <DEDUP_REMOVED lines=15> */
.L_x_9764:
[----:B------:R0:W5:Y:S01]  /*4c90*/  LDG.E.U8 R0, desc[UR36][R6.64] ;  /* 0x0000002406007981 */ /* 0x000162000c1e1100 */
[----:B------:R-:W-:Y:S05]  /*4ca0*/  BRA `(.L_x_9766) ;  /* 0x0000000c00607947 */ /* 0x000fea0003800000 */
.L_x_9763:
        /* <DEDUP_REMOVED lines=8> */
.L_x_9768:
[----:B------:R0:W5:Y:S01]  /*4d30*/  LDG.E.U8 R0, desc[UR36][R6.64] ;  /* 0x0000002406007981 */ /* 0x000162000c1e1100 */
[----:B------:R-:W-:Y:S05]  /*4d40*/  BRA `(.L_x_9766) ;  /* 0x0000000c00387947 */ /* 0x000fea0003800000 */
.L_x_9767:
[----:B------:R2:W5:Y:S01]  /*4d50*/  LDG.E.U16 R0, desc[UR36][R6.64] ;  /* 0x0000002406007981 */ /* 0x000562000c1e1500 */
[----:B------:R-:W-:Y:S05]  /*4d60*/  BRA `(.L_x_9766) ;  /* 0x0000000c00307947 */ /* 0x000fea0003800000 */
.L_x_9762:
        /* <DEDUP_REMOVED lines=10> */
.L_x_9770:
[----:B----4-:R-:W2:Y:S02]  /*4e10*/  LDG.E.U16 R4, desc[UR36][R6.64] ;  /* 0x0000002406047981 */ /* 0x010ea4000c1e1500 */
[----:B--2---:R-:W-:-:S06]  /*4e20*/  HADD2.F32 R4, -RZ, R4.H0_H0 ;  /* 0x20000004ff047230 */ /* 0x004fcc0000004100 */
[----:B------:R-:W0:Y:S02]  /*4e30*/  F2I.S64.TRUNC R4, R4 ;  /* 0x0000000400047311 */ /* 0x000e24000020d900 */
[----:B0-----:R-:W-:Y:S01]  /*4e40*/  PRMT R0, R4, 0x7610, R0 ;  /* 0x0000761004007816 */ /* 0x001fe20000000000 */
[----:B------:R-:W-:Y:S06]  /*4e50*/  BRA `(.L_x_9766) ;  /* 0x0000000800f47947 */ /* 0x000fec0003800000 */
.L_x_9769:
        /* <DEDUP_REMOVED lines=10> */
.L_x_9772:
[----:B------:R-:W4:Y:S02]  /*4f00*/  LDG.E.U16 R6, desc[UR36][R6.64] ;  /* 0x0000002406067981 */ /* 0x000f24000c1e1500 */
[----:B----4-:R-:W-:-:S06]  /*4f10*/  HADD2.F32 R4, -RZ, R6.H0_H0 ;  /* 0x20000006ff047230 */ /* 0x010fcc0000004100 */
[----:B------:R-:W0:Y:S02]  /*4f20*/  F2I.S64.TRUNC R4, R4 ;  /* 0x0000000400047311 */ /* 0x000e24000020d900 */
[----:B0-----:R-:W-:Y:S01]  /*4f30*/  PRMT R0, R4, 0x7610, R0 ;  /* 0x0000761004007816 */ /* 0x001fe20000000000 */
[----:B------:R-:W-:Y:S06]  /*4f40*/  BRA `(.L_x_9766) ;  /* 0x0000000800b87947 */ /* 0x000fec0003800000 */
.L_x_9771:
[----:B----4-:R-:W2:Y:S02]  /*4f50*/  LDG.E.64 R4, desc[UR36][R6.64] ;  /* 0x0000002406047981 */ /* 0x010ea4000c1e1b00 */
[----:B--2---:R-:W0:Y:S02]  /*4f60*/  F2I.S64.F64.TRUNC R4, R4 ;  /* 0x0000000400047311 */ /* 0x004e24000030d900 */
[----:B0-----:R-:W-:Y:S01]  /*4f70*/  PRMT R0, R4, 0x7610, R0 ;  /* 0x0000761004007816 */ /* 0x001fe20000000000 */
[----:B------:R-:W-:Y:S06]  /*4f80*/  BRA `(.L_x_9766) ;  /* 0x0000000800a87947 */ /* 0x000fec0003800000 */
.L_x_9761:
        /* <DEDUP_REMOVED lines=12> */
.L_x_9775:
[----:B------:R-:W4:Y:S02]  /*5050*/  LDG.E.64 R6, desc[UR36][R6.64] ;  /* 0x0000002406067981 */ /* 0x000f24000c1e1b00 */
[----:B----4-:R-:W0:Y:S02]  /*5060*/  F2I.S64.F64.TRUNC R4, R6 ;  /* 0x0000000600047311 */ /* 0x010e24000030d900 */
[----:B0-----:R-:W-:Y:S01]  /*5070*/  PRMT R0, R4, 0x7610, R0 ;  /* 0x0000761004007816 */ /* 0x001fe20000000000 */
[----:B------:R-:W-:Y:S06]  /*5080*/  BRA `(.L_x_9766) ;  /* 0x0000000800687947 */ /* 0x000fec0003800000 */
.L_x_9774:
        /* <DEDUP_REMOVED lines=27> */
.L_x_9777:
        /* <DEDUP_REMOVED lines=15> */
.L_x_9776:
[----:B----4-:R-:W2:Y:S02]  /*5330*/  LDG.E.U16 R4, desc[UR36][R6.64] ;  /* 0x0000002406047981 */ /* 0x010ea4000c1e1500 */
[----:B--2---:R-:W-:-:S06]  /*5340*/  IMAD.U32 R4, R4, 0x10000, RZ ;  /* 0x0001000004047824 */ /* 0x004fcc00078e00ff */
[----:B------:R-:W0:Y:S02]  /*5350*/  F2I.S64.TRUNC R4, R4 ;  /* 0x0000000400047311 */ /* 0x000e24000020d900 */
[----:B0-----:R-:W-:Y:S01]  /*5360*/  PRMT R0, R4, 0x7610, R0 ;  /* 0x0000761004007816 */ /* 0x001fe20000000000 */
[----:B------:R-:W-:Y:S06]  /*5370*/  BRA `(.L_x_9766) ;  /* 0x0000000400ac7947 */ /* 0x000fec0003800000 */
.L_x_9773:
        /* <DEDUP_REMOVED lines=10> */
.L_x_9780:
        /* <DEDUP_REMOVED lines=21> */
.L_x_9784:
[----:B------:R-:W-:Y:S05]  /*5570*/  BSYNC.RECONVERGENT B1 ;  /* 0x0000000000017941 */ /* 0x000fea0003800200 */
.L_x_9783:
[----:B------:R-:W-:Y:S01]  /*5580*/  IMAD.SHL.U32 R0, R0, 0x100000, RZ ;  /* 0x0010000000007824 */ /* 0x000fe200078e00ff */
[----:B------:R-:W-:-:S04]  /*5590*/  LEA R3, R3, 0x3b800000, 0x17 ;  /* 0x3b80000003037811 */ /* 0x000fc800078eb8ff */
[----:B------:R-:W-:-:S07]  /*55a0*/  LOP3.LUT R4, R3, R0, R7, 0xfe, !PT ;  /* 0x0000000003047212 */ /* 0x000fce00078efe07 */
.L_x_9782:
[----:B------:R-:W-:Y:S05]  /*55b0*/  BSYNC.RECONVERGENT B0 ;  /* 0x0000000000007941 */ /* 0x000fea0003800200 */
.L_x_9781:
[----:B------:R-:W0:Y:S02]  /*55c0*/  F2I.S64.TRUNC R4, R4 ;  /* 0x0000000400047311 */ /* 0x000e24000020d900 */
[----:B0-----:R-:W-:Y:S01]  /*55d0*/  PRMT R0, R4, 0x7610, R0 ;  /* 0x0000761004007816 */ /* 0x001fe20000000000 */
[----:B------:R-:W-:Y:S06]  /*55e0*/  BRA `(.L_x_9766) ;  /* 0x0000000400107947 */ /* 0x000fec0003800000 */
.L_x_9779:
        /* <DEDUP_REMOVED lines=21> */
.L_x_9788:
[----:B------:R-:W-:Y:S05]  /*5740*/  BSYNC.RECONVERGENT B1 ;  /* 0x0000000000017941 */ /* 0x000fea0003800200 */
.L_x_9787:
[----:B------:R-:W-:Y:S01]  /*5750*/  IMAD.SHL.U32 R0, R0, 0x200000, RZ ;  /* 0x0020000000007824 */ /* 0x000fe200078e00ff */
[----:B------:R-:W-:-:S04]  /*5760*/  LEA R3, R3, 0x37800000, 0x17 ;  /* 0x3780000003037811 */ /* 0x000fc800078eb8ff */
[----:B------:R-:W-:-:S07]  /*5770*/  LOP3.LUT R4, R3, R0, R7, 0xfe, !PT ;  /* 0x0000000003047212 */ /* 0x000fce00078efe07 */
.L_x_9786:
[----:B------:R-:W-:Y:S05]  /*5780*/  BSYNC.RECONVERGENT B0 ;  /* 0x0000000000007941 */ /* 0x000fea0003800200 */
.L_x_9785:
[----:B------:R-:W0:Y:S02]  /*5790*/  F2I.S64.TRUNC R4, R4 ;  /* 0x0000000400047311 */ /* 0x000e24000020d900 */
[----:B0-----:R-:W-:Y:S01]  /*57a0*/  PRMT R0, R4, 0x7610, R0 ;  /* 0x0000761004007816 */ /* 0x001fe20000000000 */
[----:B------:R-:W-:Y:S06]  /*57b0*/  BRA `(.L_x_9766) ;  /* 0x00000000009c7947 */ /* 0x000fec0003800000 */
.L_x_9778:
        /* <DEDUP_REMOVED lines=14> */
.L_x_9792:
[----:B------:R-:W-:Y:S05]  /*58a0*/  BSYNC.RECONVERGENT B0 ;  /* 0x0000000000007941 */ /* 0x000fea0003800200 */
.L_x_9791:
[----:B------:R-:W0:Y:S02]  /*58b0*/  F2I.S64.TRUNC R4, R4 ;  /* 0x0000000400047311 */ /* 0x000e24000020d900 */
[----:B0-----:R-:W-:Y:S01]  /*58c0*/  PRMT R0, R4, 0x7610, R0 ;  /* 0x0000761004007816 */ /* 0x001fe20000000000 */
[----:B------:R-:W-:Y:S06]  /*58d0*/  BRA `(.L_x_9766) ;  /* 0x0000000000547947 */ /* 0x000fec0003800000 */
.L_x_9765:
        /* <DEDUP_REMOVED lines=11> */
[----:B------:R-:W-:Y:S02]  /*5990*/  IMAD.U32 R7, RZ, RZ, UR7 ;  /* 0x00000007ff077e24 */ /* 0x000fe4000f8e00ff */
[----:B--2---:R-:W-:Y:S02]  /*59a0*/  IMAD.U32 R10, RZ, RZ, UR8 ;  /* 0x00000008ff0a7e24 */ /* 0x004fe4000f8e00ff */
[----:B------:R-:W-:-:S07]  /*59b0*/  IMAD.U32 R11, RZ, RZ, UR9 ;  /* 0x00000009ff0b7e24 */ /* 0x000fce000f8e00ff */
[----:B------:R-:W-:-:S07]  /*59c0*/  LEPC R20, `(.L_x_9793) ;  /* 0x000000001014794e */ /* 0x000fce0000000000 */
[----:B-1-3-5:R-:W-:Y:S05]  /*59d0*/  CALL.ABS.NOINC R14 ;  /* 0x000000000e007343 */ /* 0x02afea0003c00000 */
.L_x_9793:
[----:B------:R-:W-:Y:S01]  /*59e0*/  PRMT R0, RZ, 0x7610, R0 ;  /* 0x00007610ff007816 */ /* 0x000fe20000000000 */
[----:B------:R-:W-:Y:S06]  /*59f0*/  BRA `(.L_x_9766) ;  /* 0x00000000000c7947 */ /* 0x000fec0003800000 */
.L_x_9790:
[----:B------:R0:W5:Y:S01]  /*5a00*/  LDG.E.U8 R0, desc[UR36][R6.64] ;  /* 0x0000002406007981 */ /* 0x000162000c1e1100 */
[----:B------:R-:W-:Y:S05]  /*5a10*/  BRA `(.L_x_9766) ;  /* 0x0000000000047947 */ /* 0x000fea0003800000 */
.L_x_9789:
[----:B------:R0:W5:Y:S02]  /*5a20*/  LDG.E.U8 R0, desc[UR36][R6.64] ;  /* 0x0000002406007981 */ /* 0x000164000c1e1100 */
.L_x_9766:
[----:B-----5:R-:W-:Y:S01]  /*5a30*/  LOP3.LUT R0, R0, 0xff, RZ, 0xc0, !PT ;  /* 0x000000ff00007812 */ /* 0x020fe200078ec0ff */
[----:B------:R-:W-:-:S03]  /*5a40*/  VIADD R16, R16, 0x80 ;  /* 0x0000008010107836 */ /* 0x000fc60000000000 */
[----:B------:R0:W0:Y:S04]  /*5a50*/  I2F.U16 R18, R0 ;  /* 0x0000000000127306 */ /* 0x0000280000101000 */
.L_x_9732:
[----:B------:R-:W-:Y:S05]  /*5a60*/  BSYNC.RECONVERGENT B7 ;  /* 0x0000000000077941 */ /* 0x000fea0003800200 */
.L_x_9731:
[----:B------:R-:W-:Y:S01]  /*5a70*/  ISETP.GE.AND P0, PT, R16, R17, PT ;  /* 0x000000111000720c */ /* 0x000fe20003f06270 */
[----:B------:R-:W-:Y:S01]  /*5a80*/  BSSY.RECONVERGENT B7, `(.L_x_9794) ;  /* 0x00001de000077945 */ /* 0x000fe20003800200 */
[----:B0-----:R-:W-:-:S11]  /*5a90*/  IMAD.MOV.U32 R0, RZ, RZ, RZ ;  /* 0x000000ffff007224 */ /* 0x001fd600078e00ff */
[----:B------:R-:W-:Y:S05]  /*5aa0*/  @P0 BRA `(.L_x_9795) ;  /* 0x0000001c006c0947 */ /* 0x000fea0003800000 */
[----:B----4-:R-:W0:Y:S01]  /*5ab0*/  LDC.64 R4, c[0x0][0x3a0] ;  /* 0x0000e800ff047b82 */ /* 0x010e220000000a00 */
[----:B------:R-:W4:Y:S01]  /*5ac0*/  LDCU UR5, c[0x0][0x3b8] ;  /* 0x00007700ff0577ac */ /* 0x000f220008000800 */
[----:B------:R-:W-:Y:S01]  /*5ad0*/  IMAD R26, R2, 0x200, R16 ;  /* 0x00000200021a7824 */ /* 0x000fe200078e0210 */
[----:B------:R-:W-:Y:S01]  /*5ae0*/  BSSY.RECONVERGENT B6, `(.L_x_9796) ;  /* 0x00000e7000067945 */ /* 0x000fe20003800200 */
[----:B------:R-:W-:-:S04]  /*5af0*/  UPRMT UR4, UR38, 0x9910, URZ ;  /* 0x0000991026047896 */ /* 0x000fc800080000ff */
[----:B------:R-:W-:Y:S01]  /*5b00*/  UISETP.GT.AND UP0, UPT, UR4, 0x9, UPT ;  /* 0x000000090400788c */ /* 0x000fe2000bf04270 */
[----:B----4-:R-:W-:-:S05]  /*5b10*/  IMAD R3, R26, UR5, RZ ;  /* 0x000000051a037c24 */ /* 0x010fca000f8e02ff */
        /* <DEDUP_REMOVED lines=12> */
[----:B----4-:R0:W4:Y:S01]  /*5be0*/  I2F.S16 R16, R4 ;  /* 0x0000000400107306 */ /* 0x0101220000101400 */
[----:B------:R-:W-:Y:S05]  /*5bf0*/  BRA `(.L_x_9802) ;  /* 0x0000000c00547947 */ /* 0x000fea0003800000 */
.L_x_9800:
[----:B------:R-:W4:Y:S02]  /*5c00*/  LDG.E.U8 R4, desc[UR36][R4.64] ;  /* 0x0000002404047981 */ /* 0x000f24000c1e1100 */
[----:B----4-:R-:W-:Y:S01]  /*5c10*/  I2FP.F32.U32 R16, R4 ;  /* 0x0000000400107245 */ /* 0x010fe20000201000 */
[----:B------:R-:W-:Y:S06]  /*5c20*/  BRA `(.L_x_9802) ;  /* 0x0000000c00487947 */ /* 0x000fec0003800000 */
.L_x_9799:
[----:B------:R-:W-:-:S09]  /*5c30*/  UISETP.NE.AND UP0, UPT, UR4, 0x2, UPT ;  /* 0x000000020400788c */ /* 0x000fd2000bf05270 */
[----:B------:R-:W-:Y:S05]  /*5c40*/  BRA.U !UP0, `(.L_x_9803) ;  /* 0x0000000108287547 */ /* 0x000fea000b800000 */
[----:B------:R-:W-:-:S09]  /*5c50*/  UISETP.NE.AND UP0, UPT, UR4, 0x3, UPT ;  /* 0x000000030400788c */ /* 0x000fd2000bf05270 */
[----:B------:R-:W-:Y:S05]  /*5c60*/  BRA.U !UP0, `(.L_x_9804) ;  /* 0x0000000108147547 */ /* 0x000fea000b800000 */
[----:B------:R-:W-:-:S09]  /*5c70*/  UISETP.NE.AND UP0, UPT, UR4, 0x4, UPT ;  /* 0x000000040400788c */ /* 0x000fd2000bf05270 */
[----:B------:R-:W-:Y:S05]  /*5c80*/  BRA.U UP0, `(.L_x_9801) ;  /* 0x0000000900d47547 */ /* 0x000fea000b800000 */
[----:B------:R-:W4:Y:S02]  /*5c90*/  LDG.E.64 R4, desc[UR36][R4.64] ;  /* 0x0000002404047981 */ /* 0x000f24000c1e1b00 */
[----:B----4-:R0:W4:Y:S02]  /*5ca0*/  I2F.S64 R16, R4 ;  /* 0x0000000400107312 */ /* 0x0101240000301400 */
[----:B0---4-:R-:W-:Y:S05]  /*5cb0*/  BRA `(.L_x_9802) ;  /* 0x0000000c00247947 */ /* 0x011fea0003800000 */
.L_x_9804:
[----:B------:R-:W4:Y:S02]  /*5cc0*/  LDG.E R4, desc[UR36][R4.64] ;  /* 0x0000002404047981 */ /* 0x000f24000c1e1900 */
[----:B----4-:R-:W-:Y:S01]  /*5cd0*/  I2FP.F32.S32 R16, R4 ;  /* 0x0000000400107245 */ /* 0x010fe20000201400 */
[----:B------:R-:W-:Y:S06]  /*5ce0*/  BRA `(.L_x_9802) ;  /* 0x0000000c00187947 */ /* 0x000fec0003800000 */
.L_x_9803:
[----:B------:R-:W4:Y:S02]  /*5cf0*/  LDG.E.U16 R4, desc[UR36][R4.64] ;  /* 0x0000002404047981 */ /* 0x000f24000c1e1500 */
[----:B----4-:R0:W4:Y:S01]  /*5d00*/  I2F.S16 R16, R4 ;  /* 0x0000000400107306 */ /* 0x0101220000101400 */
[----:B------:R-:W-:Y:S05]  /*5d10*/  BRA `(.L_x_9802) ;  /* 0x0000000c000c7947 */ /* 0x000fea0003800000 */
.L_x_9798:
        /* <DEDUP_REMOVED lines=8> */
.L_x_9806:
[----:B------:R-:W4:Y:S02]  /*5da0*/  LDG.E.U16 R4, desc[UR36][R4.64] ;  /* 0x0000002404047981 */ /* 0x000f24000c1e1500 */
[----:B----4-:R-:W-:Y:S01]  /*5db0*/  HADD2.F32 R16, -RZ, R4.H0_H0 ;  /* 0x20000004ff107230 */ /* 0x010fe20000004100 */
[----:B------:R-:W-:Y:S06]  /*5dc0*/  BRA `(.L_x_9802) ;  /* 0x0000000800e07947 */ /* 0x000fec0003800000 */
.L_x_9805:
        /* <DEDUP_REMOVED lines=8> */
.L_x_9808:
[----:B------:R-:W4:Y:S02]  /*5e50*/  LDG.E.U16 R4, desc[UR36][R4.64] ;  /* 0x0000002404047981 */ /* 0x000f24000c1e1500 */
[----:B----4-:R-:W-:Y:S01]  /*5e60*/  HADD2.F32 R16, -RZ, R4.H0_H0 ;  /* 0x20000004ff107230 */ /* 0x010fe20000004100 */
[----:B------:R-:W-:Y:S06]  /*5e70*/  BRA `(.L_x_9802) ;  /* 0x0000000800b47947 */ /* 0x000fec0003800000 */
.L_x_9807:
[----:B------:R-:W4:Y:S01]  /*5e80*/  LDG.E.64 R4, desc[UR36][R4.64] ;  /* 0x0000002404047981 */ /* 0x000f22000c1e1b00 */
[----:B------:R-:W-:Y:S01]  /*5e90*/  UMOV UR4, 0xf0000000 ;  /* 0xf000000000047882 */ /* 0x000fe20000000000 */
[----:B------:R-:W-:Y:S02]  /*5ea0*/  UMOV UR5, 0x380fffff ;  /* 0x380fffff00057882 */ /* 0x000fe40000000000 */
[----:B----4-:R-:W0:-:S15]  /*5eb0*/  DSETP.GEU.AND P0, PT, |R4|, UR4, PT ;  /* 0x0000000404007e2a */ /* 0x010e1e000bf0e200 */
[----:B------:R-:W-:-:S15]  /*5ec0*/  NOP ;  /* 0x0000000000007918 */ /* 0x000fde0000000000 */
[----:B------:R-:W-:-:S15]  /*5ed0*/  NOP ;  /* 0x0000000000007918 */ /* 0x000fde0000000000 */
[----:B------:R-:W-:-:S15]  /*5ee0*/  NOP ;  /* 0x0000000000007918 */ /* 0x000fde0000000000 */
[----:B------:R-:W-:-:S04]  /*5ef0*/  NOP ;  /* 0x0000000000007918 */ /* 0x000fc80000000000 */
[----:B------:R-:W0:Y:S02]  /*5f00*/  F2F.F32.F64 R16, R4 ;  /* 0x0000000400107310 */ /* 0x000e240000301000 */
[----:B0-----:R-:W-:Y:S01]  /*5f10*/  @!P0 FMUL R16, R16, 1.175494350822287508e-38 ;  /* 0x0080000010108820 */ /* 0x001fe20000400000 */
[----:B------:R-:W-:Y:S06]  /*5f20*/  BRA `(.L_x_9802) ;  /* 0x0000000800887947 */ /* 0x000fec0003800000 */
.L_x_9797:
        /* <DEDUP_REMOVED lines=12> */
.L_x_9811:
        /* <DEDUP_REMOVED lines=11> */
.L_x_9810:
[----:B------:R-:W-:-:S09]  /*60a0*/  UISETP.NE.AND UP0, UPT, UR4, 0xf, UPT ;  /* 0x0000000f0400788c */ /* 0x000fd2000bf05270 */
[----:B------:R-:W-:Y:S05]  /*60b0*/  BRA.U !UP0, `(.L_x_9812) ;  /* 0x0000000108907547 */ /* 0x000fea000b800000 */
[----:B------:R-:W-:-:S09]  /*60c0*/  UISETP.NE.AND UP0, UPT, UR4, 0x17, UPT ;  /* 0x000000170400788c */ /* 0x000fd2000bf05270 */
[----:B------:R-:W-:Y:S05]  /*60d0*/  BRA.U !UP0, `(.L_x_9813) ;  /* 0x0000000108547547 */ /* 0x000fea000b800000 */
[----:B------:R-:W-:-:S09]  /*60e0*/  UISETP.NE.AND UP0, UPT, UR4, 0x18, UPT ;  /* 0x000000180400788c */ /* 0x000fd2000bf05270 */
[----:B------:R-:W-:Y:S05]  /*60f0*/  BRA.U UP0, `(.L_x_9801) ;  /* 0x0000000500b87547 */ /* 0x000fea000b800000 */
[----:B------:R-:W4:Y:S01]  /*6100*/  LDG.E.U8 R16, desc[UR36][R4.64] ;  /* 0x0000002404107981 */ /* 0x000f22000c1e1100 */
[----:B-12---:R-:W-:Y:S02]  /*6110*/  IMAD.MOV.U32 R6, RZ, RZ, 0x1f ;  /* 0x0000001fff067424 */ /* 0x006fe400078e00ff */
        /* <DEDUP_REMOVED lines=17> */
.L_x_9813:
[----:B------:R-:W4:Y:S02]  /*6230*/  LDG.E.U8 R4, desc[UR36][R4.64] ;  /* 0x0000002404047981 */ /* 0x000f24000c1e1100 */
[C---:B----4-:R-:W-:Y:S02]  /*6240*/  IMAD.SHL.U32 R0, R4.reuse, 0x2000000, RZ ;  /* 0x0200000004007824 */ /* 0x050fe400078e00ff */
[----:B-12---:R-:W-:-:S03]  /*6250*/  IMAD.SHL.U32 R6, R4, 0x100, RZ ;  /* 0x0000010004067824 */ /* 0x006fc600078e00ff */
        /* <DEDUP_REMOVED lines=8> */
[----:B------:R-:W-:Y:S01]  /*62e0*/  LOP3.LUT R16, R0, 0x80000000, R3, 0xf8, !PT ;  /* 0x8000000000107812 */ /* 0x000fe200078ef803 */
[----:B------:R-:W-:Y:S06]  /*62f0*/  BRA `(.L_x_9802) ;  /* 0x0000000400947947 */ /* 0x000fec0003800000 */
.L_x_9812:
[----:B------:R-:W4:Y:S02]  /*6300*/  LDG.E.U16 R4, desc[UR36][R4.64] ;  /* 0x0000002404047981 */ /* 0x000f24000c1e1500 */
[----:B----4-:R-:W-:Y:S01]  /*6310*/  IMAD.U32 R16, R4, 0x10000, RZ ;  /* 0x0001000004107824 */ /* 0x010fe200078e00ff */
[----:B------:R-:W-:Y:S06]  /*6320*/  BRA `(.L_x_9802) ;  /* 0x0000000400887947 */ /* 0x000fec0003800000 */
.L_x_9809:
        /* <DEDUP_REMOVED lines=11> */
.L_x_9816:
[----:B------:R-:W4:Y:S01]  /*63e0*/  LDG.E.U8 R4, desc[UR36][R4.64] ;  /* 0x0000002404047981 */ /* 0x000f22000c1e1100 */
[----:B------:R-:W-:Y:S01]  /*63f0*/  IMAD.MOV.U32 R16, RZ, RZ, RZ ;  /* 0x000000ffff107224 */ /* 0x000fe200078e00ff */
[----:B----4-:R-:W-:-:S13]  /*6400*/  ISETP.NE.AND P0, PT, R4, RZ, PT ;  /* 0x000000ff0400720c */ /* 0x010fda0003f05270 */
        /* <DEDUP_REMOVED lines=8> */
[----:B-12---:R-:W-:Y:S01]  /*6490*/  IMAD.U32 R7, R0, -0x80000000, RZ ;  /* 0x8000000000077824 */ /* 0x006fe200078e00ff */
        /* <DEDUP_REMOVED lines=8> */
.L_x_9818:
[----:B------:R-:W-:Y:S05]  /*6520*/  BSYNC.RECONVERGENT B0 ;  /* 0x0000000000007941 */ /* 0x000fea0003800200 */
.L_x_9817:
[----:B------:R-:W-:Y:S01]  /*6530*/  IMAD.SHL.U32 R0, R0, 0x100000, RZ ;  /* 0x0010000000007824 */ /* 0x000fe200078e00ff */
[----:B------:R-:W-:-:S04]  /*6540*/  LEA R3, R3, 0x3b800000, 0x17 ;  /* 0x3b80000003037811 */ /* 0x000fc800078eb8ff */
[----:B------:R-:W-:Y:S01]  /*6550*/  LOP3.LUT R16, R3, R0, R7, 0xfe, !PT ;  /* 0x0000000003107212 */ /* 0x000fe200078efe07 */
[----:B------:R-:W-:Y:S06]  /*6560*/  BRA `(.L_x_9802) ;  /* 0x0000000000f87947 */ /* 0x000fec0003800000 */
.L_x_9815:
        /* <DEDUP_REMOVED lines=20> */
.L_x_9820:
[----:B------:R-:W-:Y:S05]  /*66b0*/  BSYNC.RECONVERGENT B0 ;  /* 0x0000000000007941 */ /* 0x000fea0003800200 */
.L_x_9819:
[----:B------:R-:W-:Y:S01]  /*66c0*/  IMAD.SHL.U32 R0, R0, 0x200000, RZ ;  /* 0x0020000000007824 */ /* 0x000fe200078e00ff */
[----:B------:R-:W-:-:S04]  /*66d0*/  LEA R3, R3, 0x37800000, 0x17 ;  /* 0x3780000003037811 */ /* 0x000fc800078eb8ff */
[----:B------:R-:W-:Y:S01]  /*66e0*/  LOP3.LUT R16, R3, R0, R7, 0xfe, !PT ;  /* 0x0000000003107212 */ /* 0x000fe200078efe07 */
[----:B------:R-:W-:Y:S06]  /*66f0*/  BRA `(.L_x_9802) ;  /* 0x0000000000947947 */ /* 0x000fec0003800000 */
.L_x_9814:
        /* <DEDUP_REMOVED lines=14> */
.L_x_9801:
[----:B------:R-:W-:Y:S01]  /*67e0*/  MOV R14, 0x180 ;  /* 0x00000180000e7802 */ /* 0x000fe20000000f00 */
[----:B------:R-:W0:Y:S01]  /*67f0*/  LDCU.64 UR4, c[0x4][0x170] ;  /* 0x01002e00ff0477ac */ /* 0x000e220008000a00 */
[----:B------:R-:W-:Y:S02]  /*6800*/  IMAD.MOV.U32 R8, RZ, RZ, 0x4e ;  /* 0x0000004eff087424 */ /* 0x000fe400078e00ff */
[----:B------:R-:W-:Y:S01]  /*6810*/  IMAD.MOV.U32 R12, RZ, RZ, 0x1 ;  /* 0x00000001ff0c7424 */ /* 0x000fe200078e00ff */
[----:B------:R-:W1:Y:S01]  /*6820*/  LDCU.64 UR6, c[0x4][0x178] ;  /* 0x01002f00ff0677ac */ /* 0x000e620008000a00 */
[----:B------:R-:W4:Y:S01]  /*6830*/  LDC.64 R14, c[0x4][R14] ;  /* 0x010000000e0e7b82 */ /* 0x000f220000000a00 */
[----:B------:R-:W-:Y:S01]  /*6840*/  IMAD.MOV.U32 R13, RZ, RZ, RZ ;  /* 0x000000ffff0d7224 */ /* 0x000fe200078e00ff */
[----:B------:R-:W5:Y:S01]  /*6850*/  LDCU.64 UR8, c[0x4][0x58] ;  /* 0x01000b00ff0877ac */ /* 0x000f620008000a00 */
[----:B0-----:R-:W-:Y:S02]  /*6860*/  IMAD.U32 R4, RZ, RZ, UR4 ;  /* 0x00000004ff047e24 */ /* 0x001fe4000f8e00ff */
[----:B------:R-:W-:-:S02]  /*6870*/  IMAD.U32 R5, RZ, RZ, UR5 ;  /* 0x00000005ff057e24 */ /* 0x000fc4000f8e00ff */
[----:B-12---:R-:W-:Y:S02]  /*6880*/  IMAD.U32 R6, RZ, RZ, UR6 ;  /* 0x00000006ff067e24 */ /* 0x006fe4000f8e00ff */
[----:B------:R-:W-:Y:S02]  /*6890*/  IMAD.U32 R7, RZ, RZ, UR7 ;  /* 0x00000007ff077e24 */ /* 0x000fe4000f8e00ff */
[----:B-----5:R-:W-:Y:S02]  /*68a0*/  IMAD.U32 R10, RZ, RZ, UR8 ;  /* 0x00000008ff0a7e24 */ /* 0x020fe4000f8e00ff */
[----:B------:R-:W-:-:S07]  /*68b0*/  IMAD.U32 R11, RZ, RZ, UR9 ;  /* 0x00000009ff0b7e24 */ /* 0x000fce000f8e00ff */
[----:B------:R-:W-:-:S07]  /*68c0*/  LEPC R20, `(.L_x_9823) ;  /* 0x000000001014794e */ /* 0x000fce0000000000 */
[----:B---34-:R-:W-:Y:S05]  /*68d0*/  CALL.ABS.NOINC R14 ;  /* 0x000000000e007343 */ /* 0x018fea0003c00000 */
.L_x_9823:
[----:B------:R-:W-:Y:S01]  /*68e0*/  IMAD.MOV.U32 R16, RZ, RZ, RZ ;  /* 0x000000ffff107224 */ /* 0x000fe200078e00ff */
[----:B------:R-:W-:Y:S06]  /*68f0*/  BRA `(.L_x_9802) ;  /* 0x0000000000147947 */ /* 0x000fec0003800000 */
.L_x_9822:
[----:B------:R-:W4:Y:S02]  /*6900*/  LDG.E.64 R4, desc[UR36][R4.64] ;  /* 0x0000002404047981 */ /* 0x000f24000c1e1b00 */
[----:B----4-:R0:W4:Y:S02]  /*6910*/  I2F.U64 R16, R4 ;  /* 0x0000000400107312 */ /* 0x0101240000301000 */
[----:B0---4-:R-:W-:Y:S05]  /*6920*/  BRA `(.L_x_9802) ;  /* 0x0000000000087947 */ /* 0x011fea0003800000 */
.L_x_9821:
[----:B------:R-:W4:Y:S02]  /*6930*/  LDG.E R4, desc[UR36][R4.64] ;  /* 0x0000002404047981 */ /* 0x000f24000c1e1900 */
[----:B----4-:R-:W-:-:S07]  /*6940*/  I2FP.F32.U32 R16, R4 ;  /* 0x0000000400107245 */ /* 0x010fce0000201000 */
.L_x_9802:
[----:B------:R-:W-:Y:S05]  /*6950*/  BSYNC.RECONVERGENT B6 ;  /* 0x0000000000067941 */ /* 0x000fea0003800200 */
.L_x_9796:
[----:B------:R-:W0:Y:S01]  /*6960*/  LDCU.U8 UR6, c[0x0][0x3b5] ;  /* 0x000076a0ff0677ac */ /* 0x000e220008000000 */
[----:B-12---:R-:W1:Y:S01]  /*6970*/  LDC.64 R6, c[0x0][0x3a8] ;  /* 0x0000ea00ff067b82 */ /* 0x006e620000000a00 */
        /* <DEDUP_REMOVED lines=17> */
.L_x_9827:
[----:B------:R0:W5:Y:S01]  /*6a90*/  LDG.E.U8 R0, desc[UR36][R6.64] ;  /* 0x0000002406007981 */ /* 0x000162000c1e1100 */
[----:B------:R-:W-:Y:S05]  /*6aa0*/  BRA `(.L_x_9829) ;  /* 0x0000000c00607947 */ /* 0x000fea0003800000 */
.L_x_9826:
        /* <DEDUP_REMOVED lines=8> */
.L_x_9831:
[----:B------:R2:W5:Y:S01]  /*6b30*/  LDG.E.U8 R0, desc[UR36][R6.64] ;  /* 0x0000002406007981 */ /* 0x000562000c1e1100 */
[----:B------:R-:W-:Y:S05]  /*6b40*/  BRA `(.L_x_9829) ;  /* 0x0000000c00387947 */ /* 0x000fea0003800000 */
.L_x_9830:
[----:B------:R0:W5:Y:S01]  /*6b50*/  LDG.E.U16 R0, desc[UR36][R6.64] ;  /* 0x0000002406007981 */ /* 0x000162000c1e1500 */
[----:B------:R-:W-:Y:S05]  /*6b60*/  BRA `(.L_x_9829) ;  /* 0x0000000c00307947 */ /* 0x000fea0003800000 */
.L_x_9825:
        /* <DEDUP_REMOVED lines=10> */
.L_x_9833:
[----:B------:R-:W2:Y:S02]  /*6c10*/  LDG.E.U16 R4, desc[UR36][R6.64] ;  /* 0x0000002406047981 */ /* 0x000ea4000c1e1500 */
[----:B--2---:R-:W-:-:S06]  /*6c20*/  HADD2.F32 R4, -RZ, R4.H0_H0 ;  /* 0x20000004ff047230 */ /* 0x004fcc0000004100 */
[----:B------:R-:W0:Y:S02]  /*6c30*/  F2I.S64.TRUNC R4, R4 ;  /* 0x0000000400047311 */ /* 0x000e24000020d900 */
[----:B0-----:R-:W-:Y:S01]  /*6c40*/  PRMT R0, R4, 0x7610, R0 ;  /* 0x0000761004007816 */ /* 0x001fe20000000000 */
[----:B------:R-:W-:Y:S06]  /*6c50*/  BRA `(.L_x_9829) ;  /* 0x0000000800f47947 */ /* 0x000fec0003800000 */
.L_x_9832:
        /* <DEDUP_REMOVED lines=10> */
.L_x_9835:
[----:B------:R-:W2:Y:S02]  /*6d00*/  LDG.E.U16 R6, desc[UR36][R6.64] ;  /* 0x0000002406067981 */ /* 0x000ea4000c1e1500 */
[----:B--2---:R-:W-:-:S06]  /*6d10*/  HADD2.F32 R4, -RZ, R6.H0_H0 ;  /* 0x20000006ff047230 */ /* 0x004fcc0000004100 */
[----:B------:R-:W0:Y:S02]  /*6d20*/  F2I.S64.TRUNC R4, R4 ;  /* 0x0000000400047311 */ /* 0x000e24000020d900 */
[----:B0-----:R-:W-:Y:S01]  /*6d30*/  PRMT R0, R4, 0x7610, R0 ;  /* 0x0000761004007816 */ /* 0x001fe20000000000 */
[----:B------:R-:W-:Y:S06]  /*6d40*/  BRA `(.L_x_9829) ;  /* 0x0000000800b87947 */ /* 0x000fec0003800000 */
.L_x_9834:
[----:B------:R-:W2:Y:S02]  /*6d50*/  LDG.E.64 R4, desc[UR36][R6.64] ;  /* 0x0000002406047981 */ /* 0x000ea4000c1e1b00 */
[----:B--2---:R-:W0:Y:S02]  /*6d60*/  F2I.S64.F64.TRUNC R4, R4 ;  /* 0x0000000400047311 */ /* 0x004e24000030d900 */
[----:B0-----:R-:W-:Y:S01]  /*6d70*/  PRMT R0, R4, 0x7610, R0 ;  /* 0x0000761004007816 */ /* 0x001fe20000000000 */
[----:B------:R-:W-:Y:S06]  /*6d80*/  BRA `(.L_x_9829) ;  /* 0x0000000800a87947 */ /* 0x000fec0003800000 */
.L_x_9824:
        /* <DEDUP_REMOVED lines=12> */
.L_x_9838:
[----:B------:R-:W2:Y:S02]  /*6e50*/  LDG.E.64 R6, desc[UR36][R6.64] ;  /* 0x0000002406067981 */ /* 0x000ea4000c1e1b00 */
[----:B--2---:R-:W0:Y:S02]  /*6e60*/  F2I.S64.F64.TRUNC R4, R6 ;  /* 0x0000000600047311 */ /* 0x004e24000030d900 */
[----:B0-----:R-:W-:Y:S01]  /*6e70*/  PRMT R0, R4, 0x7610, R0 ;  /* 0x0000761004007816 */ /* 0x001fe20000000000 */
[----:B------:R-:W-:Y:S06]  /*6e80*/  BRA `(.L_x_9829) ;  /* 0x0000000800687947 */ /* 0x000fec0003800000 */
.L_x_9837:
        /* <DEDUP_REMOVED lines=27> */
.L_x_9840:
        /* <DEDUP_REMOVED lines=15> */
.L_x_9839:
[----:B------:R-:W2:Y:S02]  /*7130*/  LDG.E.U16 R4, desc[UR36][R6.64] ;  /* 0x0000002406047981 */ /* 0x000ea4000c1e1500 */
[----:B--2---:R-:W-:-:S06]  /*7140*/  IMAD.U32 R4, R4, 0x10000, RZ ;  /* 0x0001000004047824 */ /* 0x004fcc00078e00ff */
[----:B------:R-:W0:Y:S02]  /*7150*/  F2I.S64.TRUNC R4, R4 ;  /* 0x0000000400047311 */ /* 0x000e24000020d900 */
[----:B0-----:R-:W-:Y:S01]  /*7160*/  PRMT R0, R4, 0x7610, R0 ;  /* 0x0000761004007816 */ /* 0x001fe20000000000 */
[----:B------:R-:W-:Y:S06]  /*7170*/  BRA `(.L_x_9829) ;  /* 0x0000000400ac7947 */ /* 0x000fec0003800000 */
.L_x_9836:
        /* <DEDUP_REMOVED lines=10> */
.L_x_9843:
        /* <DEDUP_REMOVED lines=21> */
.L_x_9847:
[----:B------:R-:W-:Y:S05]  /*7370*/  BSYNC.RECONVERGENT B1 ;  /* 0x0000000000017941 */ /* 0x000fea0003800200 */
.L_x_9846:
[----:B------:R-:W-:Y:S01]  /*7380*/  IMAD.SHL.U32 R0, R0, 0x100000, RZ ;  /* 0x0010000000007824 */ /* 0x000fe200078e00ff */
[----:B------:R-:W-:-:S04]  /*7390*/  LEA R3, R3, 0x3b800000, 0x17 ;  /* 0x3b80000003037811 */ /* 0x000fc800078eb8ff */
[----:B------:R-:W-:-:S07]  /*73a0*/  LOP3.LUT R4, R3, R0, R7, 0xfe, !PT ;  /* 0x0000000003047212 */ /* 0x000fce00078efe07 */
.L_x_9845:
[----:B------:R-:W-:Y:S05]  /*73b0*/  BSYNC.RECONVERGENT B0 ;  /* 0x0000000000007941 */ /* 0x000fea0003800200 */
.L_x_9844:
[----:B------:R-:W0:Y:S02]  /*73c0*/  F2I.S64.TRUNC R4, R4 ;  /* 0x0000000400047311 */ /* 0x000e24000020d900 */
[----:B0-----:R-:W-:Y:S01]  /*73d0*/  PRMT R0, R4, 0x7610, R0 ;  /* 0x0000761004007816 */ /* 0x001fe20000000000 */
[----:B------:R-:W-:Y:S06]  /*73e0*/  BRA `(.L_x_9829) ;  /* 0x0000000400107947 */ /* 0x000fec0003800000 */
.L_x_9842:
        /* <DEDUP_REMOVED lines=21> */
.L_x_9851:
[----:B------:R-:W-:Y:S05]  /*7540*/  BSYNC.RECONVERGENT B1 ;  /* 0x0000000000017941 */ /* 0x000fea0003800200 */
.L_x_9850:
[----:B------:R-:W-:Y:S01]  /*7550*/  IMAD.SHL.U32 R0, R0, 0x200000, RZ ;  /* 0x0020000000007824 */ /* 0x000fe200078e00ff */
[----:B------:R-:W-:-:S04]  /*7560*/  LEA R3, R3, 0x37800000, 0x17 ;  /* 0x3780000003037811 */ /* 0x000fc800078eb8ff */
[----:B------:R-:W-:-:S07]  /*7570*/  LOP3.LUT R4, R3, R0, R7, 0xfe, !PT ;  /* 0x0000000003047212 */ /* 0x000fce00078efe07 */
.L_x_9849:
[----:B------:R-:W-:Y:S05]  /*7580*/  BSYNC.RECONVERGENT B0 ;  /* 0x0000000000007941 */ /* 0x000fea0003800200 */
.L_x_9848:
[----:B------:R-:W0:Y:S02]  /*7590*/  F2I.S64.TRUNC R4, R4 ;  /* 0x0000000400047311 */ /* 0x000e24000020d900 */
[----:B0-----:R-:W-:Y:S01]  /*75a0*/  PRMT R0, R4, 0x7610, R0 ;  /* 0x0000761004007816 */ /* 0x001fe20000000000 */
[----:B------:R-:W-:Y:S06]  /*75b0*/  BRA `(.L_x_9829) ;  /* 0x00000000009c7947 */ /* 0x000fec0003800000 */
.L_x_9841:
        /* <DEDUP_REMOVED lines=14> */
.L_x_9855:
[----:B------:R-:W-:Y:S05]  /*76a0*/  BSYNC.RECONVERGENT B0 ;  /* 0x0000000000007941 */ /* 0x000fea0003800200 */
.L_x_9854:
[----:B------:R-:W0:Y:S02]  /*76b0*/  F2I.S64.TRUNC R4, R4 ;  /* 0x0000000400047311 */ /* 0x000e24000020d900 */
[----:B0-----:R-:W-:Y:S01]  /*76c0*/  PRMT R0, R4, 0x7610, R0 ;  /* 0x0000761004007816 */ /* 0x001fe20000000000 */
[----:B------:R-:W-:Y:S06]  /*76d0*/  BRA `(.L_x_9829) ;  /* 0x0000000000547947 */ /* 0x000fec0003800000 */
.L_x_9828:
        /* <DEDUP_REMOVED lines=15> */
[----:B--2-45:R-:W-:Y:S05]  /*77d0*/  CALL.ABS.NOINC R14 ;  /* 0x000000000e007343 */ /* 0x034fea0003c00000 */
.L_x_9856:
[----:B------:R-:W-:Y:S01]  /*77e0*/  PRMT R0, RZ, 0x7610, R0 ;  /* 0x00007610ff007816 */ /* 0x000fe20000000000 */
[----:B------:R-:W-:Y:S06]  /*77f0*/  BRA `(.L_x_9829) ;  /* 0x00000000000c7947 */ /* 0x000fec0003800000 */
.L_x_9853:
[----:B------:R0:W5:Y:S01]  /*7800*/  LDG.E.U8 R0, desc[UR36][R6.64] ;  /* 0x0000002406007981 */ /* 0x000162000c1e1100 */
[----:B------:R-:W-:Y:S05]  /*7810*/  BRA `(.L_x_9829) ;  /* 0x0000000000047947 */ /* 0x000fea0003800000 */
.L_x_9852:
[----:B------:R0:W5:Y:S02]  /*7820*/  LDG.E.U8 R0, desc[UR36][R6.64] ;  /* 0x0000002406007981 */ /* 0x000164000c1e1100 */
.L_x_9829:
[----:B-----5:R-:W-:-:S06]  /*7830*/  LOP3.LUT R3, R0, 0xff, RZ, 0xc0, !PT ;  /* 0x000000ff00037812 */ /* 0x020fcc00078ec0ff */
[----:B------:R-:W4:Y:S02]  /*7840*/  I2F.U16 R3, R3 ;  /* 0x0000000300037306 */ /* 0x000f240000101000 */
[----:B----4-:R-:W-:-:S07]  /*7850*/  FMUL.FTZ R0, R3, R16 ;  /* 0x0000001003007220 */ /* 0x010fce0000410000 */
.L_x_9795:
[----:B------:R-:W-:Y:S05]  /*7860*/  BSYNC.RECONVERGENT B7 ;  /* 0x0000000000077941 */ /* 0x000fea0003800200 */
.L_x_9794:
[----:B------:R-:W5:Y:S01]  /*7870*/  LDCU UR4, c[0x0][0x388] ;  /* 0x00007100ff0477ac */ /* 0x000f620008000800 */
[----:B------:R-:W0:Y:S01]  /*7880*/  LDC.U8 R16, c[0x0][0x3c0] ;  /* 0x0000f000ff107b82 */ /* 0x000e220000000000 */
[----:B------:R-:W-:Y:S01]  /*7890*/  ISETP.GE.AND P0, PT, R19, R17, PT ;  /* 0x000000111300720c */ /* 0x000fe20003f06270 */
[----:B------:R-:W-:Y:S01]  /*78a0*/  FMUL.FTZ R18, R18, R23 ;  /* 0x0000001712127220 */ /* 0x000fe20000410000 */
[----:B-1-34-:R-:W-:Y:S01]  /*78b0*/  FMUL.FTZ R4, R24, R27 ;  /* 0x0000001b18047220 */ /* 0x01afe20000410000 */
[----:B------:R-:W-:Y:S01]  /*78c0*/  FMUL.FTZ R22, R22, R25 ;  /* 0x0000001916167220 */ /* 0x000fe20000410000 */
[----:B------:R-:W-:Y:S04]  /*78d0*/  BSSY.RECONVERGENT B7, `(.L_x_9857) ;  /* 0x00002bb000077945 */ /* 0x000fe80003800200 */
[----:B------:R-:W-:Y:S01]  /*78e0*/  BSSY.RELIABLE B6, `(.L_x_9858) ;  /* 0x00001d5000067945 */ /* 0x000fe20003800100 */
[----:B-----5:R-:W-:Y:S01]  /*78f0*/  FMUL.FTZ R24, R18, UR4 ;  /* 0x0000000412187c20 */ /* 0x020fe20008410000 */
[----:B------:R-:W-:Y:S01]  /*7900*/  FMUL.FTZ R4, R4, UR4 ;  /* 0x0000000404047c20 */ /* 0x000fe20008410000 */
[----:B------:R-:W-:Y:S01]  /*7910*/  FMUL.FTZ R22, R22, UR4 ;  /* 0x0000000416167c20 */ /* 0x000fe20008410000 */
[----:B------:R-:W-:Y:S01]  /*7920*/  FMUL.FTZ R18, R0, UR4 ;  /* 0x0000000400127c20 */ /* 0x000fe20008410000 */
[----:B------:R-:W-:Y:S06]  /*7930*/  @P0 BRA `(.L_x_9859) ;  /* 0x0000001c00300947 */ /* 0x000fec0003800000 */
[----:B------:R-:W1:Y:S01]  /*7940*/  LDCU UR4, c[0x0][0x3c4] ;  /* 0x00007880ff0477ac */ /* 0x000e620008000800 */
[----:B------:R-:W3:Y:S01]  /*7950*/  LDC.64 R8, c[0x0][0x398] ;  /* 0x0000e600ff087b82 */ /* 0x000ee20000000a00 */
[----:B------:R-:W-:Y:S01]  /*7960*/  IMAD R0, R2, 0x200, R19 ;  /* 0x0000020002007824 */ /* 0x000fe200078e0213 */
[----:B0-----:R-:W-:Y:S01]  /*7970*/  PRMT R5, R16, 0x9910, RZ ;  /* 0x0000991010057816 */ /* 0x001fe200000000ff */
[----:B------:R-:W-:Y:S02]  /*7980*/  VIADD R19, R19, 0x80 ;  /* 0x0000008013137836 */ /* 0x000fe40000000000 */
[----:B-1----:R-:W-:Y:S02]  /*7990*/  IMAD R3, R0, UR4, RZ ;  /* 0x0000000400037c24 */ /* 0x002fe4000f8e02ff */
[----:B------:R-:W-:-:S05]  /*79a0*/  IMAD.MOV.U32 R0, RZ, RZ, R5 ;  /* 0x000000ffff007224 */ /* 0x000fca00078e0005 */
[----:B------:R-:W-:Y:S02]  /*79b0*/  ISETP.GT.AND P0, PT, R0, 0x9, PT ;  /* 0x000000090000780c */ /* 0x000fe40003f04270 */
[----:B---3--:R-:W-:-:S05]  /*79c0*/  IADD3 R8, P1, PT, R3, R8, RZ ;  /* 0x0000000803087210 */ /* 0x008fca0007f3e0ff */
        /* <DEDUP_REMOVED lines=10> */
[----:B------:R-:W0:Y:S02]  /*7a70*/  F2I.FTZ.TRUNC.NTZ R3, R4 ;  /* 0x0000000400037305 */ /* 0x000e24000021f100 */
[----:B0-----:R0:W-:Y:S01]  /*7a80*/  STG.E.U8 desc[UR36][R8.64], R3 ;  /* 0x0000000308007986 */ /* 0x0011e2000c101124 */
[----:B------:R-:W-:Y:S05]  /*7a90*/  BRA `(.L_x_9865) ;  /* 0x0000000c003c7947 */ /* 0x000fea0003800000 */
.L_x_9863:
[----:B------:R-:W0:Y:S02]  /*7aa0*/  F2I.S64.TRUNC R4, R4 ;  /* 0x0000000400047311 */ /* 0x000e24000020d900 */
[----:B0-----:R-:W-:-:S05]  /*7ab0*/  IMAD.MOV.U32 R3, RZ, RZ, R4 ;  /* 0x000000ffff037224 */ /* 0x001fca00078e0004 */
[----:B------:R0:W-:Y:S01]  /*7ac0*/  STG.E.U8 desc[UR36][R8.64], R3 ;  /* 0x0000000308007986 */ /* 0x0001e2000c101124 */
[----:B------:R-:W-:Y:S05]  /*7ad0*/  BRA `(.L_x_9865) ;  /* 0x0000000c002c7947 */ /* 0x000fea0003800000 */
.L_x_9862:
[----:B------:R-:W-:-:S13]  /*7ae0*/  ISETP.NE.AND P0, PT, R0, 0x2, PT ;  /* 0x000000020000780c */ /* 0x000fda0003f05270 */
[----:B------:R-:W-:Y:S05]  /*7af0*/  @!P0 BRA `(.L_x_9866) ;  /* 0x0000000000288947 */ /* 0x000fea0003800000 */
[----:B------:R-:W-:-:S13]  /*7b00*/  ISETP.NE.AND P0, PT, R0, 0x3, PT ;  /* 0x000000030000780c */ /* 0x000fda0003f05270 */
[----:B------:R-:W-:Y:S05]  /*7b10*/  @!P0 BRA `(.L_x_9867) ;  /* 0x0000000000148947 */ /* 0x000fea0003800000 */
[----:B------:R-:W-:-:S13]  /*7b20*/  ISETP.NE.AND P0, PT, R0, 0x4, PT ;  /* 0x000000040000780c */ /* 0x000fda0003f05270 */
[----:B------:R-:W-:Y:S05]  /*7b30*/  @P0 BRA `(.L_x_9864) ;  /* 0x0000000800800947 */ /* 0x000fea0003800000 */
[----:B------:R-:W0:Y:S02]  /*7b40*/  F2I.S64.TRUNC R4, R4 ;  /* 0x0000000400047311 */ /* 0x000e24000020d900 */
[----:B0-----:R0:W-:Y:S01]  /*7b50*/  STG.E.64 desc[UR36][R8.64], R4 ;  /* 0x0000000408007986 */ /* 0x0011e2000c101b24 */
[----:B------:R-:W-:Y:S05]  /*7b60*/  BRA `(.L_x_9865) ;  /* 0x0000000c00087947 */ /* 0x000fea0003800000 */
.L_x_9867:
[----:B------:R-:W0:Y:S02]  /*7b70*/  F2I.FTZ.TRUNC.NTZ R3, R4 ;  /* 0x0000000400037305 */ /* 0x000e24000021f100 */
[----:B0-----:R0:W-:Y:S01]  /*7b80*/  STG.E desc[UR36][R8.64], R3 ;  /* 0x0000000308007986 */ /* 0x0011e2000c101924 */
[----:B------:R-:W-:Y:S05]  /*7b90*/  BRA `(.L_x_9865) ;  /* 0x0000000800fc7947 */ /* 0x000fea0003800000 */
.L_x_9866:
[----:B------:R-:W0:Y:S02]  /*7ba0*/  F2I.FTZ.TRUNC.NTZ R3, R4 ;  /* 0x0000000400037305 */ /* 0x000e24000021f100 */
[----:B0-----:R0:W-:Y:S01]  /*7bb0*/  STG.E.U16 desc[UR36][R8.64], R3 ;  /* 0x0000000308007986 */ /* 0x0011e2000c101524 */
[----:B------:R-:W-:Y:S05]  /*7bc0*/  BRA `(.L_x_9865) ;  /* 0x0000000800f07947 */ /* 0x000fea0003800000 */
.L_x_9861:
[----:B------:R-:W-:-:S13]  /*7bd0*/  ISETP.GT.AND P0, PT, R0, 0x6, PT ;  /* 0x000000060000780c */ /* 0x000fda0003f04270 */
[----:B------:R-:W-:Y:S05]  /*7be0*/  @P0 BRA `(.L_x_9868) ;  /* 0x0000000000240947 */ /* 0x000fea0003800000 */
[----:B------:R-:W-:-:S13]  /*7bf0*/  ISETP.NE.AND P0, PT, R0, 0x5, PT ;  /* 0x000000050000780c */ /* 0x000fda0003f05270 */
[----:B------:R-:W-:Y:S05]  /*7c00*/  @!P0 BRA `(.L_x_9869) ;  /* 0x0000000000108947 */ /* 0x000fea0003800000 */
[----:B------:R-:W-:-:S13]  /*7c10*/  ISETP.NE.AND P0, PT, R0, 0x6, PT ;  /* 0x000000060000780c */ /* 0x000fda0003f05270 */
[----:B------:R-:W-:Y:S05]  /*7c20*/  @P0 BRA `(.L_x_9864) ;  /* 0x0000000800440947 */ /* 0x000fea0003800000 */
[----:B------:R0:W-:Y:S01]  /*7c30*/  STG.E desc[UR36][R8.64], R4 ;  /* 0x0000000408007986 */ /* 0x0001e2000c101924 */
[----:B------:R-:W-:Y:S05]  /*7c40*/  BRA `(.L_x_9865) ;  /* 0x0000000800d07947 */ /* 0x000fea0003800000 */
.L_x_9869:
[----:B------:R-:W-:-:S05]  /*7c50*/  F2FP.F16.F32.PACK_AB R4, RZ, R4 ;  /* 0x00000004ff04723e */ /* 0x000fca00000000ff */
[----:B------:R1:W-:Y:S01]  /*7c60*/  STG.E.U16 desc[UR36][R8.64], R4 ;  /* 0x0000000408007986 */ /* 0x0003e2000c101524 */
[----:B------:R-:W-:Y:S05]  /*7c70*/  BRA `(.L_x_9865) ;  /* 0x0000000800c47947 */ /* 0x000fea0003800000 */
.L_x_9868:
[----:B------:R-:W-:-:S13]  /*7c80*/  ISETP.NE.AND P0, PT, R0, 0x7, PT ;  /* 0x000000070000780c */ /* 0x000fda0003f05270 */
[----:B------:R-:W-:Y:S05]  /*7c90*/  @!P0 BRA `(.L_x_9870) ;  /* 0x00000000002c8947 */ /* 0x000fea0003800000 */
[----:B------:R-:W-:-:S13]  /*7ca0*/  ISETP.NE.AND P0, PT, R0, 0x8, PT ;  /* 0x000000080000780c */ /* 0x000fda0003f05270 */
[----:B------:R-:W-:Y:S05]  /*7cb0*/  @!P0 BRA `(.L_x_9871) ;  /* 0x0000000000148947 */ /* 0x000fea0003800000 */
[----:B------:R-:W-:-:S13]  /*7cc0*/  ISETP.NE.AND P0, PT, R0, 0x9, PT ;  /* 0x000000090000780c */ /* 0x000fda0003f05270 */
[----:B------:R-:W-:Y:S05]  /*7cd0*/  @P0 BRA `(.L_x_9864) ;  /* 0x0000000800180947 */ /* 0x000fea0003800000 */
[----:B------:R-:W-:-:S05]  /*7ce0*/  IMAD.MOV.U32 R5, RZ, RZ, RZ ;  /* 0x000000ffff057224 */ /* 0x000fca00078e00ff */
[----:B------:R4:W-:Y:S01]  /*7cf0*/  STG.E.64 desc[UR36][R8.64], R4 ;  /* 0x0000000408007986 */ /* 0x0009e2000c101b24 */
[----:B------:R-:W-:Y:S05]  /*7d00*/  BRA `(.L_x_9865) ;  /* 0x0000000800a07947 */ /* 0x000fea0003800000 */
.L_x_9871:
[----:B------:R-:W-:-:S04]  /*7d10*/  F2FP.F16.F32.PACK_AB R3, RZ, R4 ;  /* 0x00000004ff03723e */ /* 0x000fc800000000ff */
[----:B------:R-:W-:-:S05]  /*7d20*/  PRMT R3, R3, 0x5410, RZ ;  /* 0x0000541003037816 */ /* 0x000fca00000000ff */
[----:B------:R0:W-:Y:S01]  /*7d30*/  STG.E desc[UR36][R8.64], R3 ;  /* 0x0000000308007986 */ /* 0x0001e2000c101924 */
[----:B------:R-:W-:Y:S05]  /*7d40*/  BRA `(.L_x_9865) ;  /* 0x0000000800907947 */ /* 0x000fea0003800000 */
.L_x_9870:
[----:B------:R-:W-:-:S06]  /*7d50*/  FMUL.FTZ R4, R4, 1 ;  /* 0x3f80000004047820 */ /* 0x000fcc0000410000 */
[----:B------:R-:W0:Y:S02]  /*7d60*/  F2F.F64.F32 R4, R4 ;  /* 0x0000000400047310 */ /* 0x000e240000201800 */
[----:B0-----:R3:W-:Y:S01]  /*7d70*/  STG.E.64 desc[UR36][R8.64], R4 ;  /* 0x0000000408007986 */ /* 0x0017e2000c101b24 */
[----:B------:R-:W-:Y:S05]  /*7d80*/  BRA `(.L_x_9865) ;  /* 0x0000000800807947 */ /* 0x000fea0003800000 */
.L_x_9860:
        /* <DEDUP_REMOVED lines=8> */
[----:B------:R-:W-:-:S04]  /*7e10*/  FSETP.NEU.FTZ.AND P0, PT, R4, RZ, PT ;  /* 0x000000ff0400720b */ /* 0x000fc80003f1d000 */
[----:B------:R-:W-:-:S05]  /*7e20*/  SEL R3, RZ, 0x1, !P0 ;  /* 0x00000001ff037807 */ /* 0x000fca0004000000 */
[----:B------:R0:W-:Y:S01]  /*7e30*/  STG.E.U8 desc[UR36][R8.64], R3 ;  /* 0x0000000308007986 */ /* 0x0001e2000c101124 */
[----:B------:R-:W-:Y:S05]  /*7e40*/  BRA `(.L_x_9865) ;  /* 0x0000000800507947 */ /* 0x000fea0003800000 */
.L_x_9874:
[----:B------:R-:W-:Y:S01]  /*7e50*/  FMUL.FTZ R4, R4, 1 ;  /* 0x3f80000004047820 */ /* 0x000fe20000410000 */
[----:B--2---:R-:W-:-:S05]  /*7e60*/  CS2R R6, SRZ ;  /* 0x0000000000067805 */ /* 0x004fca000001ff00 */
[----:B------:R-:W0:Y:S02]  /*7e70*/  F2F.F64.F32 R4, R4 ;  /* 0x0000000400047310 */ /* 0x000e240000201800 */
[----:B0-----:R0:W-:Y:S01]  /*7e80*/  STG.E.128 desc[UR36][R8.64], R4 ;  /* 0x0000000408007986 */ /* 0x0011e2000c101d24 */
[----:B------:R-:W-:Y:S05]  /*7e90*/  BRA `(.L_x_9865) ;  /* 0x00000008003c7947 */ /* 0x000fea0003800000 */
.L_x_9873:
[----:B------:R-:W-:-:S13]  /*7ea0*/  ISETP.NE.AND P0, PT, R0, 0xf, PT ;  /* 0x0000000f0000780c */ /* 0x000fda0003f05270 */
[----:B------:R-:W-:Y:S05]  /*7eb0*/  @!P0 BRA `(.L_x_9875) ;  /* 0x0000000000988947 */ /* 0x000fea0003800000 */
[----:B------:R-:W-:-:S13]  /*7ec0*/  ISETP.NE.AND P0, PT, R0, 0x17, PT ;  /* 0x000000170000780c */ /* 0x000fda0003f05270 */
[----:B------:R-:W-:Y:S05]  /*7ed0*/  @!P0 BRA `(.L_x_9876) ;  /* 0x0000000000488947 */ /* 0x000fea0003800000 */
[----:B------:R-:W-:-:S13]  /*7ee0*/  ISETP.NE.AND P0, PT, R0, 0x18, PT ;  /* 0x000000180000780c */ /* 0x000fda0003f05270 */
[----:B------:R-:W-:Y:S05]  /*7ef0*/  @P0 BRA `(.L_x_9864) ;  /* 0x0000000400900947 */ /* 0x000fea0003800000 */
[----:B--2---:R-:W-:Y:S01]  /*7f00*/  LOP3.LUT R6, R4, 0x7fffffff, RZ, 0xc0, !PT ;  /* 0x7fffffff04067812 */ /* 0x004fe200078ec0ff */
[----:B------:R-:W-:Y:S01]  /*7f10*/  BSSY.RECONVERGENT B0, `(.L_x_9877) ;  /* 0x000000b000007945 */ /* 0x000fe20003800200 */
[----:B------:R-:W-:Y:S01]  /*7f20*/  SHF.R.U32.HI R5, RZ, 0x18, R4 ;  /* 0x00000018ff057819 */ /* 0x000fe20000011604 */
[----:B------:R-:W-:Y:S01]  /*7f30*/  IMAD.MOV.U32 R0, RZ, RZ, 0x7f ;  /* 0x0000007fff007424 */ /* 0x000fe200078e00ff */
        /* <DEDUP_REMOVED lines=8> */
.L_x_9878:
[----:B------:R-:W-:Y:S05]  /*7fc0*/  BSYNC.RECONVERGENT B0 ;  /* 0x0000000000007941 */ /* 0x000fea0003800200 */
.L_x_9877:
[----:B------:R-:W-:-:S05]  /*7fd0*/  LOP3.LUT R5, R0, 0x80, R5, 0xf8, !PT ;  /* 0x0000008000057812 */ /* 0x000fca00078ef805 */
[----:B------:R0:W-:Y:S01]  /*7fe0*/  STG.E.U8 desc[UR36][R8.64], R5 ;  /* 0x0000000508007986 */ /* 0x0001e2000c101124 */
[----:B------:R-:W-:Y:S05]  /*7ff0*/  BRA `(.L_x_9865) ;  /* 0x0000000400e47947 */ /* 0x000fea0003800000 */
.L_x_9876:
[----:B------:R-:W-:Y:S01]  /*8000*/  LOP3.LUT R5, R4, 0x7fffffff, RZ, 0xc0, !PT ;  /* 0x7fffffff04057812 */ /* 0x000fe200078ec0ff */
[----:B------:R-:W-:Y:S01]  /*8010*/  BSSY.RECONVERGENT B0, `(.L_x_9879) ;  /* 0x000000d000007945 */ /* 0x000fe20003800200 */
[----:B--2---:R-:W-:Y:S02]  /*8020*/  SHF.R.U32.HI R7, RZ, 0x18, R4 ;  /* 0x00000018ff077819 */ /* 0x004fe40000011604 */
        /* <DEDUP_REMOVED lines=11> */
.L_x_9880:
[----:B------:R-:W-:Y:S05]  /*80e0*/  BSYNC.RECONVERGENT B0 ;  /* 0x0000000000007941 */ /* 0x000fea0003800200 */
.L_x_9879:
[----:B------:R-:W-:-:S05]  /*80f0*/  LOP3.LUT R3, R0, 0x80, R7, 0xf8, !PT ;  /* 0x0000008000037812 */ /* 0x000fca00078ef807 */
[----:B------:R0:W-:Y:S01]  /*8100*/  STG.E.U8 desc[UR36][R8.64], R3 ;  /* 0x0000000308007986 */ /* 0x0001e2000c101124 */
[----:B------:R-:W-:Y:S05]  /*8110*/  BRA `(.L_x_9865) ;  /* 0x00000004009c7947 */ /* 0x000fea0003800000 */
.L_x_9875:
[----:B------:R-:W-:-:S05]  /*8120*/  F2FP.BF16.F32.PACK_AB R4, RZ, R4 ;  /* 0x00000004ff04723e */ /* 0x000fca00000010ff */
[----:B------:R0:W-:Y:S01]  /*8130*/  STG.E.U16 desc[UR36][R8.64], R4 ;  /* 0x0000000408007986 */ /* 0x0001e2000c101524 */
[----:B------:R-:W-:Y:S05]  /*8140*/  BRA `(.L_x_9865) ;  /* 0x0000000400907947 */ /* 0x000fea0003800000 */
.L_x_9872:
        /* <DEDUP_REMOVED lines=8> */
[----:B------:R-:W0:Y:S02]  /*81d0*/  F2I.FTZ.U32.TRUNC.NTZ R3, R4 ;  /* 0x0000000400037305 */ /* 0x000e24000021f000 */
[----:B0-----:R0:W-:Y:S01]  /*81e0*/  STG.E.U16 desc[UR36][R8.64], R3 ;  /* 0x0000000308007986 */ /* 0x0011e2000c101524 */
[----:B------:R-:W-:Y:S05]  /*81f0*/  BRA `(.L_x_9865) ;  /* 0x0000000400647947 */ /* 0x000fea0003800000 */
.L_x_9883:
        /* <DEDUP_REMOVED lines=12> */
.L_x_9886:
[----:B------:R-:W-:-:S04]  /*82c0*/  SHF.R.U32.HI R0, RZ, 0x14, R4 ;  /* 0x00000014ff007819 */ /* 0x000fc80000011604 */
[----:B------:R-:W-:-:S04]  /*82d0*/  LOP3.LUT R3, R0, 0x1, RZ, 0xc0, !PT ;  /* 0x0000000100037812 */ /* 0x000fc800078ec0ff */
[----:B------:R-:W-:-:S04]  /*82e0*/  IADD3 R0, PT, PT, R4, 0x487ffff, R3 ;  /* 0x0487ffff04007810 */ /* 0x000fc80007ffe003 */
[----:B------:R-:W-:-:S04]  /*82f0*/  SHF.R.U32.HI R0, RZ, 0x14, R0 ;  /* 0x00000014ff007819 */ /* 0x000fc80000011600 */
[----:B------:R-:W-:-:S07]  /*8300*/  LOP3.LUT R3, R0, 0xff, RZ, 0xc0, !PT ;  /* 0x000000ff00037812 */ /* 0x000fce00078ec0ff */
.L_x_9887:
[----:B------:R-:W-:-:S04]  /*8310*/  SHF.R.U32.HI R4, RZ, 0x18, R4 ;  /* 0x00000018ff047819 */ /* 0x000fc80000011604 */
[----:B------:R-:W-:-:S04]  /*8320*/  LOP3.LUT R3, R3, 0x80, R4, 0xf8, !PT ;  /* 0x0000008003037812 */ /* 0x000fc800078ef804 */
[----:B------:R-:W-:-:S07]  /*8330*/  PRMT R0, R3, 0x7610, R0 ;  /* 0x0000761003007816 */ /* 0x000fce0000000000 */
.L_x_9885:
[----:B------:R-:W-:Y:S05]  /*8340*/  BSYNC.RECONVERGENT B0 ;  /* 0x0000000000007941 */ /* 0x000fea0003800200 */
.L_x_9884:
[----:B------:R0:W-:Y:S01]  /*8350*/  STG.E.U8 desc[UR36][R8.64], R0 ;  /* 0x0000000008007986 */ /* 0x0001e2000c101124 */
[----:B------:R-:W-:Y:S05]  /*8360*/  BRA `(.L_x_9865) ;  /* 0x0000000400087947 */ /* 0x000fea0003800000 */
.L_x_9882:
        /* <DEDUP_REMOVED lines=12> */
.L_x_9890:
[----:B------:R-:W-:-:S04]  /*8430*/  SHF.R.U32.HI R0, RZ, 0x15, R4 ;  /* 0x00000015ff007819 */ /* 0x000fc80000011604 */
[----:B------:R-:W-:-:S04]  /*8440*/  LOP3.LUT R3, R0, 0x1, RZ, 0xc0, !PT ;  /* 0x0000000100037812 */ /* 0x000fc800078ec0ff */
[----:B------:R-:W-:-:S04]  /*8450*/  IADD3 R0, PT, PT, R4, 0x88fffff, R3 ;  /* 0x088fffff04007810 */ /* 0x000fc80007ffe003 */
[----:B------:R-:W-:-:S04]  /*8460*/  SHF.R.U32.HI R0, RZ, 0x15, R0 ;  /* 0x00000015ff007819 */ /* 0x000fc80000011600 */
[----:B------:R-:W-:-:S07]  /*8470*/  LOP3.LUT R3, R0, 0xff, RZ, 0xc0, !PT ;  /* 0x000000ff00037812 */ /* 0x000fce00078ec0ff */
.L_x_9891:
[----:B------:R-:W-:-:S04]  /*8480*/  SHF.R.U32.HI R4, RZ, 0x18, R4 ;  /* 0x00000018ff047819 */ /* 0x000fc80000011604 */
[----:B------:R-:W-:-:S04]  /*8490*/  LOP3.LUT R3, R3, 0x80, R4, 0xf8, !PT ;  /* 0x0000008003037812 */ /* 0x000fc800078ef804 */
[----:B------:R-:W-:-:S07]  /*84a0*/  PRMT R0, R3, 0x7610, R0 ;  /* 0x0000761003007816 */ /* 0x000fce0000000000 */
.L_x_9889:
[----:B------:R-:W-:Y:S05]  /*84b0*/  BSYNC.RECONVERGENT B0 ;  /* 0x0000000000007941 */ /* 0x000fea0003800200 */
.L_x_9888:
[----:B------:R0:W-:Y:S01]  /*84c0*/  STG.E.U8 desc[UR36][R8.64], R0 ;  /* 0x0000000008007986 */ /* 0x0001e2000c101124 */
[----:B------:R-:W-:Y:S05]  /*84d0*/  BRA `(.L_x_9865) ;  /* 0x0000000000ac7947 */ /* 0x000fea0003800000 */
.L_x_9881:
[----:B------:R-:W-:-:S13]  /*84e0*/  ISETP.NE.AND P0, PT, R0, 0x1c, PT ;  /* 0x0000001c0000780c */ /* 0x000fda0003f05270 */
[----:B------:R-:W-:Y:S05]  /*84f0*/  @!P0 BRA `(.L_x_9892) ;  /* 0x00000000009c8947 */ /* 0x000fea0003800000 */
[----:B------:R-:W-:-:S13]  /*8500*/  ISETP.NE.AND P0, PT, R0, 0x1d, PT ;  /* 0x0000001d0000780c */ /* 0x000fda0003f05270 */
[----:B------:R-:W-:Y:S05]  /*8510*/  @!P0 BRA `(.L_x_9893) ;  /* 0x0000000000888947 */ /* 0x000fea0003800000 */
[----:B------:R-:W-:-:S13]  /*8520*/  ISETP.NE.AND P0, PT, R0, 0x2c, PT ;  /* 0x0000002c0000780c */ /* 0x000fda0003f05270 */
[----:B------:R-:W-:Y:S05]  /*8530*/  @!P0 BRA `(.L_x_9894) ;  /* 0x0000000000448947 */ /* 0x000fea0003800000 */
.L_x_9864:
[----:B------:R-:W-:Y:S01]  /*8540*/  MOV R14, 0x180 ;  /* 0x00000180000e7802 */ /* 0x000fe20000000f00 */
[----:B------:R-:W0:Y:S01]  /*8550*/  LDCU.64 UR6, c[0x4][0x170] ;  /* 0x01002e00ff0677ac */ /* 0x000e220008000a00 */
[----:B------:R-:W-:Y:S02]  /*8560*/  IMAD.MOV.U32 R8, RZ, RZ, 0x65 ;  /* 0x00000065ff087424 */ /* 0x000fe400078e00ff */
[----:B------:R-:W-:Y:S01]  /*8570*/  IMAD.MOV.U32 R12, RZ, RZ, 0x1 ;  /* 0x00000001ff0c7424 */ /* 0x000fe200078e00ff */
[----:B------:R-:W2:Y:S01]  /*8580*/  LDCU.64 UR8, c[0x4][0x178] ;  /* 0x01002f00ff0877ac */ /* 0x000ea20008000a00 */
[----:B------:R-:W1:Y:S01]  /*8590*/  LDC.64 R14, c[0x4][R14] ;  /* 0x010000000e0e7b82 */ /* 0x000e620000000a00 */
[----:B------:R-:W-:Y:S01]  /*85a0*/  IMAD.MOV.U32 R13, RZ, RZ, RZ ;  /* 0x000000ffff0d7224 */ /* 0x000fe200078e00ff */
[----:B------:R-:W3:Y:S01]  /*85b0*/  LDCU.64 UR4, c[0x4][0x60] ;  /* 0x01000c00ff0477ac */ /* 0x000ee20008000a00 */
[----:B0-----:R-:W-:Y:S02]  /*85c0*/  IMAD.U32 R4, RZ, RZ, UR6 ;  /* 0x00000006ff047e24 */ /* 0x001fe4000f8e00ff */
[----:B------:R-:W-:-:S02]  /*85d0*/  IMAD.U32 R5, RZ, RZ, UR7 ;  /* 0x00000007ff057e24 */ /* 0x000fc4000f8e00ff */
[----:B--2---:R-:W-:Y:S02]  /*85e0*/  IMAD.U32 R6, RZ, RZ, UR8 ;  /* 0x00000008ff067e24 */ /* 0x004fe4000f8e00ff */
[----:B------:R-:W-:Y:S02]  /*85f0*/  IMAD.U32 R7, RZ, RZ, UR9 ;  /* 0x00000009ff077e24 */ /* 0x000fe4000f8e00ff */
[----:B---3--:R-:W-:Y:S02]  /*8600*/  IMAD.U32 R10, RZ, RZ, UR4 ;  /* 0x00000004ff0a7e24 */ /* 0x008fe4000f8e00ff */
[----:B------:R-:W-:-:S07]  /*8610*/  IMAD.U32 R11, RZ, RZ, UR5 ;  /* 0x00000005ff0b7e24 */ /* 0x000fce000f8e00ff */
[----:B------:R-:W-:-:S07]  /*8620*/  LEPC R20, `(.L_x_9895) ;  /* 0x000000001014794e */ /* 0x000fce0000000000 */
[----:B-1----:R-:W-:Y:S05]  /*8630*/  CALL.ABS.NOINC R14 ;  /* 0x000000000e007343 */ /* 0x002fea0003c00000 */
.L_x_9895:
[----:B------:R-:W-:Y:S05]  /*8640*/  BRA `(.L_x_9865) ;  /* 0x0000000000507947 */ /* 0x000fea0003800000 */
.L_x_9894:
        /* <DEDUP_REMOVED lines=15> */
.L_x_9893:
[----:B------:R-:W0:Y:S02]  /*8740*/  F2I.U64.TRUNC R4, R4 ;  /* 0x0000000400047311 */ /* 0x000e24000020d800 */
[----:B0-----:R0:W-:Y:S01]  /*8750*/  STG.E.64 desc[UR36][R8.64], R4 ;  /* 0x0000000408007986 */ /* 0x0011e2000c101b24 */
[----:B------:R-:W-:Y:S05]  /*8760*/  BRA `(.L_x_9865) ;  /* 0x0000000000087947 */ /* 0x000fea0003800000 */
.L_x_9892:
[----:B------:R-:W0:Y:S02]  /*8770*/  F2I.FTZ.U32.TRUNC.NTZ R3, R4 ;  /* 0x0000000400037305 */ /* 0x000e24000021f000 */
[----:B0-----:R0:W-:Y:S02]  /*8780*/  STG.E desc[UR36][R8.64], R3 ;  /* 0x0000000308007986 */ /* 0x0011e4000c101924 */
.L_x_9865:
[----:B------:R-:W-:-:S13]  /*8790*/  ISETP.GE.AND P0, PT, R19, R17, PT ;  /* 0x000000111300720c */ /* 0x000fda0003f06270 */
[----:B------:R-:W-:Y:S05]  /*87a0*/  @P0 BREAK.RELIABLE B6 ;  /* 0x0000000000060942 */ /* 0x000fea0003800100 */
[----:B------:R-:W-:Y:S05]  /*87b0*/  @P0 BRA `(.L_x_9896) ;  /* 0x0000001c00300947 */ /* 0x000fea0003800000 */
[----:B------:R-:W5:Y:S01]  /*87c0*/  LDCU UR4, c[0x0][0x3c4] ;  /* 0x00007880ff0477ac */ /* 0x000f620008000800 */
[----:B01-34-:R-:W0:Y:S01]  /*87d0*/  LDC.64 R8, c[0x0][0x398] ;  /* 0x0000e600ff087b82 */ /* 0x01be220000000a00 */
        /* <DEDUP_REMOVED lines=19> */
.L_x_9900:
[----:B------:R-:W0:Y:S02]  /*8910*/  F2I.S64.TRUNC R22, R22 ;  /* 0x0000001600167311 */ /* 0x000e24000020d900 */
[----:B0-----:R-:W-:-:S05]  /*8920*/  IMAD.MOV.U32 R3, RZ, RZ, R22 ;  /* 0x000000ffff037224 */ /* 0x001fca00078e0016 */
[----:B------:R0:W-:Y:S01]  /*8930*/  STG.E.U8 desc[UR36][R8.64], R3 ;  /* 0x0000000308007986 */ /* 0x0001e2000c101124 */
[----:B------:R-:W-:Y:S05]  /*8940*/  BRA `(.L_x_9902) ;  /* 0x0000000c00287947 */ /* 0x000fea0003800000 */
.L_x_9899:
        /* <DEDUP_REMOVED lines=9> */
.L_x_9904:
[----:B------:R-:W0:Y:S02]  /*89e0*/  F2I.FTZ.TRUNC.NTZ R3, R22 ;  /* 0x0000001600037305 */ /* 0x000e24000021f100 */
[----:B0-----:R0:W-:Y:S01]  /*89f0*/  STG.E desc[UR36][R8.64], R3 ;  /* 0x0000000308007986 */ /* 0x0011e2000c101924 */
[----:B------:R-:W-:Y:S05]  /*8a00*/  BRA `(.L_x_9902) ;  /* 0x0000000800f87947 */ /* 0x000fea0003800000 */
.L_x_9903:
[----:B------:R-:W0:Y:S02]  /*8a10*/  F2I.FTZ.TRUNC.NTZ R3, R22 ;  /* 0x0000001600037305 */ /* 0x000e24000021f100 */
[----:B0-----:R0:W-:Y:S01]  /*8a20*/  STG.E.U16 desc[UR36][R8.64], R3 ;  /* 0x0000000308007986 */ /* 0x0011e2000c101524 */
[----:B------:R-:W-:Y:S05]  /*8a30*/  BRA `(.L_x_9902) ;  /* 0x0000000800ec7947 */ /* 0x000fea0003800000 */
.L_x_9898:
        /* <DEDUP_REMOVED lines=8> */
.L_x_9906:
[----:B------:R-:W-:-:S05]  /*8ac0*/  F2FP.F16.F32.PACK_AB R22, RZ, R22 ;  /* 0x00000016ff16723e */ /* 0x000fca00000000ff */
[----:B------:R0:W-:Y:S01]  /*8ad0*/  STG.E.U16 desc[UR36][R8.64], R22 ;  /* 0x0000001608007986 */ /* 0x0001e2000c101524 */
[----:B------:R-:W-:Y:S05]  /*8ae0*/  BRA `(.L_x_9902) ;  /* 0x0000000800c07947 */ /* 0x000fea0003800000 */
.L_x_9905:
        /* <DEDUP_REMOVED lines=9> */
.L_x_9908:
[----:B------:R-:W-:-:S04]  /*8b80*/  F2FP.F16.F32.PACK_AB R3, RZ, R22 ;  /* 0x00000016ff03723e */ /* 0x000fc800000000ff */
[----:B------:R-:W-:-:S05]  /*8b90*/  PRMT R3, R3, 0x5410, RZ ;  /* 0x0000541003037816 */ /* 0x000fca00000000ff */
[----:B------:R3:W-:Y:S01]  /*8ba0*/  STG.E desc[UR36][R8.64], R3 ;  /* 0x0000000308007986 */ /* 0x0007e2000c101924 */
[----:B------:R-:W-:Y:S05]  /*8bb0*/  BRA `(.L_x_9902) ;  /* 0x00000008008c7947 */ /* 0x000fea0003800000 */
.L_x_9907:
[----:B------:R-:W-:-:S06]  /*8bc0*/  FMUL.FTZ R4, R22, 1 ;  /* 0x3f80000016047820 */ /* 0x000fcc0000410000 */
[----:B------:R-:W0:Y:S02]  /*8bd0*/  F2F.F64.F32 R4, R4 ;  /* 0x0000000400047310 */ /* 0x000e240000201800 */
[----:B0-----:R0:W-:Y:S01]  /*8be0*/  STG.E.64 desc[UR36][R8.64], R4 ;  /* 0x0000000408007986 */ /* 0x0011e2000c101b24 */
[----:B------:R-:W-:Y:S05]  /*8bf0*/  BRA `(.L_x_9902) ;  /* 0x00000008007c7947 */ /* 0x000fea0003800000 */
.L_x_9897:
        /* <DEDUP_REMOVED lines=13> */
.L_x_9912:
        /* <DEDUP_REMOVED lines=16> */
.L_x_9915:
[----:B------:R-:W-:-:S04]  /*8dd0*/  SHF.R.U32.HI R22, RZ, 0x18, R22 ;  /* 0x00000018ff167819 */ /* 0x000fc80000011616 */
[----:B------:R-:W-:-:S04]  /*8de0*/  LOP3.LUT R3, R3, 0x80, R22, 0xf8, !PT ;  /* 0x0000008003037812 */ /* 0x000fc800078ef816 */
[----:B------:R-:W-:-:S07]  /*8df0*/  PRMT R4, R3, 0x7610, R4 ;  /* 0x0000761003047816 */ /* 0x000fce0000000004 */
.L_x_9914:
[----:B------:R-:W-:Y:S05]  /*8e00*/  BSYNC.RECONVERGENT B0 ;  /* 0x0000000000007941 */ /* 0x000fea0003800200 */
.L_x_9913:
[----:B------:R0:W-:Y:S01]  /*8e10*/  STG.E.U8 desc[UR36][R8.64], R4 ;  /* 0x0000000408007986 */ /* 0x0001e2000c101124 */
[----:B------:R-:W-:Y:S05]  /*8e20*/  BRA `(.L_x_9902) ;  /* 0x0000000400f07947 */ /* 0x000fea0003800000 */
.L_x_9911:
        /* <DEDUP_REMOVED lines=16> */
.L_x_9918:
[----:B------:R-:W-:-:S04]  /*8f30*/  SHF.R.U32.HI R22, RZ, 0x18, R22 ;  /* 0x00000018ff167819 */ /* 0x000fc80000011616 */
[----:B------:R-:W-:-:S04]  /*8f40*/  LOP3.LUT R3, R3, 0x80, R22, 0xf8, !PT ;  /* 0x0000008003037812 */ /* 0x000fc800078ef816 */
[----:B------:R-:W-:-:S07]  /*8f50*/  PRMT R4, R3, 0x7610, R4 ;  /* 0x0000761003047816 */ /* 0x000fce0000000004 */
.L_x_9917:
[----:B------:R-:W-:Y:S05]  /*8f60*/  BSYNC.RECONVERGENT B0 ;  /* 0x0000000000007941 */ /* 0x000fea0003800200 */
.L_x_9916:
[----:B------:R0:W-:Y:S01]  /*8f70*/  STG.E.U8 desc[UR36][R8.64], R4 ;  /* 0x0000000408007986 */ /* 0x0001e2000c101124 */
[----:B------:R-:W-:Y:S05]  /*8f80*/  BRA `(.L_x_9902) ;  /* 0x0000000400987947 */ /* 0x000fea0003800000 */
.L_x_9910:
[----:B------:R-:W-:-:S13]  /*8f90*/  ISETP.NE.AND P0, PT, R0, 0x1c, PT ;  /* 0x0000001c0000780c */ /* 0x000fda0003f05270 */
[----:B------:R-:W-:Y:S05]  /*8fa0*/  @!P0 BRA `(.L_x_9919) ;  /* 0x0000000000588947 */ /* 0x000fea0003800000 */
[----:B------:R-:W-:-:S13]  /*8fb0*/  ISETP.NE.AND P0, PT, R0, 0x1d, PT ;  /* 0x0000001d0000780c */ /* 0x000fda0003f05270 */
[----:B------:R-:W-:Y:S05]  /*8fc0*/  @!P0 BRA `(.L_x_9920) ;  /* 0x0000000000448947 */ /* 0x000fea0003800000 */
[----:B------:R-:W-:-:S13]  /*8fd0*/  ISETP.NE.AND P0, PT, R0, 0x2c, PT ;  /* 0x0000002c0000780c */ /* 0x000fda0003f05270 */
[----:B------:R-:W-:Y:S05]  /*8fe0*/  @P0 BRA `(.L_x_9901) ;  /* 0x0000000000a80947 */ /* 0x000fea0003800000 */
        /* <DEDUP_REMOVED lines=15> */
.L_x_9920:
[----:B------:R-:W0:Y:S02]  /*90e0*/  F2I.U64.TRUNC R22, R22 ;  /* 0x0000001600167311 */ /* 0x000e24000020d800 */
[----:B0-----:R0:W-:Y:S01]  /*90f0*/  STG.E.64 desc[UR36][R8.64], R22 ;  /* 0x0000001608007986 */ /* 0x0011e2000c101b24 */
[----:B------:R-:W-:Y:S05]  /*9100*/  BRA `(.L_x_9902) ;  /* 0x0000000400387947 */ /* 0x000fea0003800000 */
.L_x_9919:
[----:B------:R-:W0:Y:S02]  /*9110*/  F2I.FTZ.U32.TRUNC.NTZ R3, R22 ;  /* 0x0000001600037305 */ /* 0x000e24000021f000 */
[----:B0-----:R0:W-:Y:S01]  /*9120*/  STG.E desc[UR36][R8.64], R3 ;  /* 0x0000000308007986 */ /* 0x0011e2000c101924 */
[----:B------:R-:W-:Y:S05]  /*9130*/  BRA `(.L_x_9902) ;  /* 0x00000004002c7947 */ /* 0x000fea0003800000 */
.L_x_9909:
        /* <DEDUP_REMOVED lines=10> */
.L_x_9922:
[----:B------:R-:W-:Y:S01]  /*91e0*/  FMUL.FTZ R4, R22, 1 ;  /* 0x3f80000016047820 */ /* 0x000fe20000410000 */
[----:B--2---:R-:W-:-:S05]  /*91f0*/  CS2R R6, SRZ ;  /* 0x0000000000067805 */ /* 0x004fca000001ff00 */
[----:B------:R-:W0:Y:S02]  /*9200*/  F2F.F64.F32 R4, R4 ;  /* 0x0000000400047310 */ /* 0x000e240000201800 */
[----:B0-----:R0:W-:Y:S01]  /*9210*/  STG.E.128 desc[UR36][R8.64], R4 ;  /* 0x0000000408007986 */ /* 0x0011e2000c101d24 */
[----:B------:R-:W-:Y:S05]  /*9220*/  BRA `(.L_x_9902) ;  /* 0x0000000000f07947 */ /* 0x000fea0003800000 */
.L_x_9921:
[----:B------:R-:W-:-:S13]  /*9230*/  ISETP.NE.AND P0, PT, R0, 0xf, PT ;  /* 0x0000000f0000780c */ /* 0x000fda0003f05270 */
[----:B------:R-:W-:Y:S05]  /*9240*/  @!P0 BRA `(.L_x_9923) ;  /* 0x0000000000e08947 */ /* 0x000fea0003800000 */
[----:B------:R-:W-:-:S13]  /*9250*/  ISETP.NE.AND P0, PT, R0, 0x17, PT ;  /* 0x000000170000780c */ /* 0x000fda0003f05270 */
[----:B------:R-:W-:Y:S05]  /*9260*/  @!P0 BRA `(.L_x_9924) ;  /* 0x00000000008c8947 */ /* 0x000fea0003800000 */
[----:B------:R-:W-:-:S13]  /*9270*/  ISETP.NE.AND P0, PT, R0, 0x18, PT ;  /* 0x000000180000780c */ /* 0x000fda0003f05270 */
[----:B------:R-:W-:Y:S05]  /*9280*/  @!P0 BRA `(.L_x_9925) ;  /* 0x0000000000448947 */ /* 0x000fea0003800000 */
.L_x_9901:
        /* <DEDUP_REMOVED lines=16> */
.L_x_9926:
[----:B------:R-:W-:Y:S05]  /*9390*/  BRA `(.L_x_9902) ;  /* 0x0000000000947947 */ /* 0x000fea0003800000 */
.L_x_9925:
[----:B------:R-:W-:Y:S01]  /*93a0*/  LOP3.LUT R4, R22, 0x7fffffff, RZ, 0xc0, !PT ;  /* 0x7fffffff16047812 */ /* 0x000fe200078ec0ff */
[----:B------:R-:W-:Y:S01]  /*93b0*/  BSSY.RECONVERGENT B0, `(.L_x_9927) ;  /* 0x000000b000007945 */ /* 0x000fe20003800200 */
[----:B------:R-:W-:Y:S01]  /*93c0*/  SHF.R.U32.HI R5, RZ, 0x18, R22 ;  /* 0x00000018ff057819 */ /* 0x000fe20000011616 */
[----:B------:R-:W-:Y:S01]  /*93d0*/  IMAD.MOV.U32 R0, RZ, RZ, 0x7f ;  /* 0x0000007fff007424 */ /* 0x000fe200078e00ff */
        /* <DEDUP_REMOVED lines=8> */
.L_x_9928:
[----:B------:R-:W-:Y:S05]  /*9460*/  BSYNC.RECONVERGENT B0 ;  /* 0x0000000000007941 */ /* 0x000fea0003800200 */
.L_x_9927:
[----:B------:R-:W-:-:S05]  /*9470*/  LOP3.LUT R3, R0, 0x80, R5, 0xf8, !PT ;  /* 0x0000008000037812 */ /* 0x000fca00078ef805 */
[----:B------:R0:W-:Y:S01]  /*9480*/  STG.E.U8 desc[UR36][R8.64], R3 ;  /* 0x0000000308007986 */ /* 0x0001e2000c101124 */
[----:B------:R-:W-:Y:S05]  /*9490*/  BRA `(.L_x_9902) ;  /* 0x0000000000547947 */ /* 0x000fea0003800000 */
.L_x_9924:
        /* <DEDUP_REMOVED lines=11> */
.L_x_9930:
[----:B------:R-:W-:Y:S01]  /*9550*/  IMAD.MOV.U32 R0, RZ, RZ, 0x7f ;  /* 0x0000007fff007424 */ /* 0x000fe200078e00ff */
[----:B------:R-:W-:-:S04]  /*9560*/  ISETP.GT.U32.AND P0, PT, R4, 0x7f800000, PT ;  /* 0x7f8000000400780c */ /* 0x000fc80003f04070 */
[----:B------:R-:W-:-:S09]  /*9570*/  SEL R0, R0, 0x7c, P0 ;  /* 0x0000007c00007807 */ /* 0x000fd20000000000 */
.L_x_9931:
[----:B------:R-:W-:Y:S05]  /*9580*/  BSYNC.RECONVERGENT B0 ;  /* 0x0000000000007941 */ /* 0x000fea0003800200 */
.L_x_9929:
[----:B------:R-:W-:-:S04]  /*9590*/  SHF.R.U32.HI R3, RZ, 0x18, R22 ;  /* 0x00000018ff037819 */ /* 0x000fc80000011616 */
[----:B------:R-:W-:-:S05]  /*95a0*/  LOP3.LUT R3, R0, 0x80, R3, 0xf8, !PT ;  /* 0x0000008000037812 */ /* 0x000fca00078ef803 */
[----:B------:R0:W-:Y:S01]  /*95b0*/  STG.E.U8 desc[UR36][R8.64], R3 ;  /* 0x0000000308007986 */ /* 0x0001e2000c101124 */
[----:B------:R-:W-:Y:S05]  /*95c0*/  BRA `(.L_x_9902) ;  /* 0x0000000000087947 */ /* 0x000fea0003800000 */
.L_x_9923:
[----:B------:R-:W-:-:S05]  /*95d0*/  F2FP.BF16.F32.PACK_AB R22, RZ, R22 ;  /* 0x00000016ff16723e */ /* 0x000fca00000010ff */
[----:B------:R0:W-:Y:S02]  /*95e0*/  STG.E.U16 desc[UR36][R8.64], R22 ;  /* 0x0000001608007986 */ /* 0x0001e4000c101524 */
.L_x_9902:
[----:B------:R-:W-:-:S07]  /*95f0*/  VIADD R19, R19, 0x80 ;  /* 0x0000008013137836 */ /* 0x000fce0000000000 */
.L_x_9859:
[----:B------:R-:W-:-:S13]  /*9600*/  ISETP.GE.AND P0, PT, R19, R17, PT ;  /* 0x000000111300720c */ /* 0x000fda0003f06270 */
[----:B------:R-:W-:Y:S05]  /*9610*/  @P0 BREAK.RELIABLE B6 ;  /* 0x0000000000060942 */ /* 0x000fea0003800100 */
[----:B------:R-:W-:Y:S05]  /*9620*/  @P0 BRA `(.L_x_9896) ;  /* 0x0000000c00940947 */ /* 0x000fea0003800000 */
[----:B------:R-:W-:Y:S05]  /*9630*/  BSYNC.RELIABLE B6 ;  /* 0x0000000000067941 */ /* 0x000fea0003800100 */
.L_x_9858:
        /* <DEDUP_REMOVED lines=21> */
.L_x_9935:
[----:B------:R-:W0:Y:S02]  /*9790*/  F2I.S64.TRUNC R24, R24 ;  /* 0x0000001800187311 */ /* 0x000e24000020d900 */
[----:B0-----:R-:W-:-:S05]  /*97a0*/  IMAD.MOV.U32 R3, RZ, RZ, R24 ;  /* 0x000000ffff037224 */ /* 0x001fca00078e0018 */
[----:B------:R0:W-:Y:S01]  /*97b0*/  STG.E.U8 desc[UR36][R8.64], R3 ;  /* 0x0000000308007986 */ /* 0x0001e2000c101124 */
[----:B------:R-:W-:Y:S05]  /*97c0*/  BRA `(.L_x_9937) ;  /* 0x0000000c00287947 */ /* 0x000fea0003800000 */
.L_x_9934:
        /* <DEDUP_REMOVED lines=9> */
.L_x_9939:
[----:B------:R-:W0:Y:S02]  /*9860*/  F2I.FTZ.TRUNC.NTZ R3, R24 ;  /* 0x0000001800037305 */ /* 0x000e24000021f100 */
[----:B0-----:R0:W-:Y:S01]  /*9870*/  STG.E desc[UR36][R8.64], R3 ;  /* 0x0000000308007986 */ /* 0x0011e2000c101924 */
[----:B------:R-:W-:Y:S05]  /*9880*/  BRA `(.L_x_9937) ;  /* 0x0000000800f87947 */ /* 0x000fea0003800000 */
.L_x_9938:
[----:B------:R-:W0:Y:S02]  /*9890*/  F2I.FTZ.TRUNC.NTZ R3, R24 ;  /* 0x0000001800037305 */ /* 0x000e24000021f100 */
[----:B0-----:R0:W-:Y:S01]  /*98a0*/  STG.E.U16 desc[UR36][R8.64], R3 ;  /* 0x0000000308007986 */ /* 0x0011e2000c101524 */
[----:B------:R-:W-:Y:S05]  /*98b0*/  BRA `(.L_x_9937) ;  /* 0x0000000800ec7947 */ /* 0x000fea0003800000 */
.L_x_9933:
        /* <DEDUP_REMOVED lines=8> */
.L_x_9941:
[----:B------:R-:W-:-:S05]  /*9940*/  F2FP.F16.F32.PACK_AB R24, RZ, R24 ;  /* 0x00000018ff18723e */ /* 0x000fca00000000ff */
[----:B------:R0:W-:Y:S01]  /*9950*/  STG.E.U16 desc[UR36][R8.64], R24 ;  /* 0x0000001808007986 */ /* 0x0001e2000c101524 */
[----:B------:R-:W-:Y:S05]  /*9960*/  BRA `(.L_x_9937) ;  /* 0x0000000800c07947 */ /* 0x000fea0003800000 */
.L_x_9940:
        /* <DEDUP_REMOVED lines=9> */
.L_x_9943:
[----:B------:R-:W-:-:S04]  /*9a00*/  F2FP.F16.F32.PACK_AB R3, RZ, R24 ;  /* 0x00000018ff03723e */ /* 0x000fc800000000ff */
[----:B------:R-:W-:-:S05]  /*9a10*/  PRMT R3, R3, 0x5410, RZ ;  /* 0x0000541003037816 */ /* 0x000fca00000000ff */
[----:B------:R4:W-:Y:S01]  /*9a20*/  STG.E desc[UR36][R8.64], R3 ;  /* 0x0000000308007986 */ /* 0x0009e2000c101924 */
[----:B------:R-:W-:Y:S05]  /*9a30*/  BRA `(.L_x_9937) ;  /* 0x00000008008c7947 */ /* 0x000fea0003800000 */
.L_x_9942:
[----:B------:R-:W-:-:S06]  /*9a40*/  FMUL.FTZ R4, R24, 1 ;  /* 0x3f80000018047820 */ /* 0x000fcc0000410000 */
[----:B------:R-:W0:Y:S02]  /*9a50*/  F2F.F64.F32 R4, R4 ;  /* 0x0000000400047310 */ /* 0x000e240000201800 */
[----:B0-----:R0:W-:Y:S01]  /*9a60*/  STG.E.64 desc[UR36][R8.64], R4 ;  /* 0x0000000408007986 */ /* 0x0011e2000c101b24 */
[----:B------:R-:W-:Y:S05]  /*9a70*/  BRA `(.L_x_9937) ;  /* 0x00000008007c7947 */ /* 0x000fea0003800000 */
.L_x_9932:
        /* <DEDUP_REMOVED lines=13> */
.L_x_9947:
        /* <DEDUP_REMOVED lines=16> */
.L_x_9950:
[----:B------:R-:W-:-:S04]  /*9c50*/  SHF.R.U32.HI R24, RZ, 0x18, R24 ;  /* 0x00000018ff187819 */ /* 0x000fc80000011618 */
[----:B------:R-:W-:-:S04]  /*9c60*/  LOP3.LUT R3, R3, 0x80, R24, 0xf8, !PT ;  /* 0x0000008003037812 */ /* 0x000fc800078ef818 */
[----:B------:R-:W-:-:S07]  /*9c70*/  PRMT R4, R3, 0x7610, R4 ;  /* 0x0000761003047816 */ /* 0x000fce0000000004 */
.L_x_9949:
[----:B------:R-:W-:Y:S05]  /*9c80*/  BSYNC.RECONVERGENT B0 ;  /* 0x0000000000007941 */ /* 0x000fea0003800200 */
.L_x_9948:
[----:B------:R0:W-:Y:S01]  /*9c90*/  STG.E.U8 desc[UR36][R8.64], R4 ;  /* 0x0000000408007986 */ /* 0x0001e2000c101124 */
[----:B------:R-:W-:Y:S05]  /*9ca0*/  BRA `(.L_x_9937) ;  /* 0x0000000400f07947 */ /* 0x000fea0003800000 */
.L_x_9946:
        /* <DEDUP_REMOVED lines=16> */
.L_x_9953:
[----:B------:R-:W-:-:S04]  /*9db0*/  SHF.R.U32.HI R24, RZ, 0x18, R24 ;  /* 0x00000018ff187819 */ /* 0x000fc80000011618 */
[----:B------:R-:W-:-:S04]  /*9dc0*/  LOP3.LUT R3, R3, 0x80, R24, 0xf8, !PT ;  /* 0x0000008003037812 */ /* 0x000fc800078ef818 */
[----:B------:R-:W-:-:S07]  /*9dd0*/  PRMT R4, R3, 0x7610, R4 ;  /* 0x0000761003047816 */ /* 0x000fce0000000004 */
.L_x_9952:
[----:B------:R-:W-:Y:S05]  /*9de0*/  BSYNC.RECONVERGENT B0 ;  /* 0x0000000000007941 */ /* 0x000fea0003800200 */
.L_x_9951:
[----:B------:R0:W-:Y:S01]  /*9df0*/  STG.E.U8 desc[UR36][R8.64], R4 ;  /* 0x0000000408007986 */ /* 0x0001e2000c101124 */
[----:B------:R-:W-:Y:S05]  /*9e00*/  BRA `(.L_x_9937) ;  /* 0x0000000400987947 */ /* 0x000fea0003800000 */
.L_x_9945:
        /* <DEDUP_REMOVED lines=21> */
.L_x_9955:
[----:B------:R-:W0:Y:S02]  /*9f60*/  F2I.U64.TRUNC R24, R24 ;  /* 0x0000001800187311 */ /* 0x000e24000020d800 */
[----:B0-----:R0:W-:Y:S01]  /*9f70*/  STG.E.64 desc[UR36][R8.64], R24 ;  /* 0x0000001808007986 */ /* 0x0011e2000c101b24 */
[----:B------:R-:W-:Y:S05]  /*9f80*/  BRA `(.L_x_9937) ;  /* 0x0000000400387947 */ /* 0x000fea0003800000 */
.L_x_9954:
[----:B------:R-:W0:Y:S02]  /*9f90*/  F2I.FTZ.U32.TRUNC.NTZ R3, R24 ;  /* 0x0000001800037305 */ /* 0x000e24000021f000 */
[----:B0-----:R0:W-:Y:S01]  /*9fa0*/  STG.E desc[UR36][R8.64], R3 ;  /* 0x0000000308007986 */ /* 0x0011e2000c101924 */
[----:B------:R-:W-:Y:S05]  /*9fb0*/  BRA `(.L_x_9937) ;  /* 0x00000004002c7947 */ /* 0x000fea0003800000 */
.L_x_9944:
        /* <DEDUP_REMOVED lines=10> */
.L_x_9957:
[----:B------:R-:W-:Y:S01]  /*a060*/  FMUL.FTZ R4, R24, 1 ;  /* 0x3f80000018047820 */ /* 0x000fe20000410000 */
[----:B--2---:R-:W-:-:S05]  /*a070*/  CS2R R6, SRZ ;  /* 0x0000000000067805 */ /* 0x004fca000001ff00 */
[----:B------:R-:W0:Y:S02]  /*a080*/  F2F.F64.F32 R4, R4 ;  /* 0x0000000400047310 */ /* 0x000e240000201800 */
[----:B0-----:R0:W-:Y:S01]  /*a090*/  STG.E.128 desc[UR36][R8.64], R4 ;  /* 0x0000000408007986 */ /* 0x0011e2000c101d24 */
[----:B------:R-:W-:Y:S05]  /*a0a0*/  BRA `(.L_x_9937) ;  /* 0x0000000000f07947 */ /* 0x000fea0003800000 */
.L_x_9956:
[----:B------:R-:W-:-:S13]  /*a0b0*/  ISETP.NE.AND P0, PT, R0, 0xf, PT ;  /* 0x0000000f0000780c */ /* 0x000fda0003f05270 */
[----:B------:R-:W-:Y:S05]  /*a0c0*/  @!P0 BRA `(.L_x_9958) ;  /* 0x0000000000e08947 */ /* 0x000fea0003800000 */
[----:B------:R-:W-:-:S13]  /*a0d0*/  ISETP.NE.AND P0, PT, R0, 0x17, PT ;  /* 0x000000170000780c */ /* 0x000fda0003f05270 */
[----:B------:R-:W-:Y:S05]  /*a0e0*/  @!P0 BRA `(.L_x_9959) ;  /* 0x00000000008c8947 */ /* 0x000fea0003800000 */
[----:B------:R-:W-:-:S13]  /*a0f0*/  ISETP.NE.AND P0, PT, R0, 0x18, PT ;  /* 0x000000180000780c */ /* 0x000fda0003f05270 */
[----:B------:R-:W-:Y:S05]  /*a100*/  @!P0 BRA `(.L_x_9960) ;  /* 0x0000000000448947 */ /* 0x000fea0003800000 */
.L_x_9936:
        /* <DEDUP_REMOVED lines=16> */
.L_x_9961:
[----:B------:R-:W-:Y:S05]  /*a210*/  BRA `(.L_x_9937) ;  /* 0x0000000000947947 */ /* 0x000fea0003800000 */
.L_x_9960:
        /* <DEDUP_REMOVED lines=12> */
.L_x_9963:
[----:B------:R-:W-:Y:S05]  /*a2e0*/  BSYNC.RECONVERGENT B0 ;  /* 0x0000000000007941 */ /* 0x000fea0003800200 */
.L_x_9962:
[----:B------:R-:W-:-:S05]  /*a2f0*/  LOP3.LUT R3, R0, 0x80, R5, 0xf8, !PT ;  /* 0x0000008000037812 */ /* 0x000fca00078ef805 */
[----:B------:R0:W-:Y:S01]  /*a300*/  STG.E.U8 desc[UR36][R8.64], R3 ;  /* 0x0000000308007986 */ /* 0x0001e2000c101124 */
[----:B------:R-:W-:Y:S05]  /*a310*/  BRA `(.L_x_9937) ;  /* 0x0000000000547947 */ /* 0x000fea0003800000 */
.L_x_9959:
        /* <DEDUP_REMOVED lines=11> */
.L_x_9965:
[----:B------:R-:W-:Y:S01]  /*a3d0*/  IMAD.MOV.U32 R0, RZ, RZ, 0x7f ;  /* 0x0000007fff007424 */ /* 0x000fe200078e00ff */
[----:B------:R-:W-:-:S04]  /*a3e0*/  ISETP.GT.U32.AND P0, PT, R4, 0x7f800000, PT ;  /* 0x7f8000000400780c */ /* 0x000fc80003f04070 */
[----:B------:R-:W-:-:S09]  /*a3f0*/  SEL R0, R0, 0x7c, P0 ;  /* 0x0000007c00007807 */ /* 0x000fd20000000000 */
.L_x_9966:
[----:B------:R-:W-:Y:S05]  /*a400*/  BSYNC.RECONVERGENT B0 ;  /* 0x0000000000007941 */ /* 0x000fea0003800200 */
.L_x_9964:
[----:B------:R-:W-:-:S04]  /*a410*/  SHF.R.U32.HI R3, RZ, 0x18, R24 ;  /* 0x00000018ff037819 */ /* 0x000fc80000011618 */
[----:B------:R-:W-:-:S05]  /*a420*/  LOP3.LUT R3, R0, 0x80, R3, 0xf8, !PT ;  /* 0x0000008000037812 */ /* 0x000fca00078ef803 */
[----:B------:R0:W-:Y:S01]  /*a430*/  STG.E.U8 desc[UR36][R8.64], R3 ;  /* 0x0000000308007986 */ /* 0x0001e2000c101124 */
[----:B------:R-:W-:Y:S05]  /*a440*/  BRA `(.L_x_9937) ;  /* 0x0000000000087947 */ /* 0x000fea0003800000 */
.L_x_9958:
[----:B------:R-:W-:-:S05]  /*a450*/  F2FP.BF16.F32.PACK_AB R24, RZ, R24 ;  /* 0x00000018ff18723e */ /* 0x000fca00000010ff */
[----:B------:R0:W-:Y:S02]  /*a460*/  STG.E.U16 desc[UR36][R8.64], R24 ;  /* 0x0000001808007986 */ /* 0x0001e4000c101524 */
.L_x_9937:
[----:B------:R-:W-:-:S07]  /*a470*/  VIADD R19, R19, 0x80 ;  /* 0x0000008013137836 */ /* 0x000fce0000000000 */
.L_x_9896:
[----:B------:R-:W-:Y:S05]  /*a480*/  BSYNC.RECONVERGENT B7 ;  /* 0x0000000000077941 */ /* 0x000fea0003800200 */
.L_x_9857:
        /* <DEDUP_REMOVED lines=20> */
[----:B0-----:R-:W-:Y:S01]  /*a5d0*/  STG.E.U8 desc[UR36][R2.64], R5 ;  /* 0x0000000502007986 */ /* 0x001fe2000c101124 */
[----:B------:R-:W-:Y:S05]  /*a5e0*/  EXIT ;  /* 0x000000000000794d */ /* 0x000fea0003800000 */
.L_x_9970:
[----:B------:R-:W0:Y:S02]  /*a5f0*/  F2I.S64.TRUNC R18, R18 ;  /* 0x0000001200127311 */ /* 0x000e24000020d900 */
[----:B0-----:R-:W-:-:S05]  /*a600*/  IMAD.MOV.U32 R5, RZ, RZ, R18 ;  /* 0x000000ffff057224 */ /* 0x001fca00078e0012 */
[----:B------:R-:W-:Y:S01]  /*a610*/  STG.E.U8 desc[UR36][R2.64], R5 ;  /* 0x0000000502007986 */ /* 0x000fe2000c101124 */
[----:B------:R-:W-:Y:S05]  /*a620*/  EXIT ;  /* 0x000000000000794d */ /* 0x000fea0003800000 */
.L_x_9969:
[----:B------:R-:W-:-:S13]  /*a630*/  ISETP.NE.AND P0, PT, R0, 0x2, PT ;  /* 0x000000020000780c */ /* 0x000fda0003f05270 */
[----:B------:R-:W-:Y:S05]  /*a640*/  @!P0 BRA `(.L_x_9972) ;  /* 0x0000000000288947 */ /* 0x000fea0003800000 */
[----:B------:R-:W-:-:S13]  /*a650*/  ISETP.NE.AND P0, PT, R0, 0x3, PT ;  /* 0x000000030000780c */ /* 0x000fda0003f05270 */
[----:B------:R-:W-:Y:S05]  /*a660*/  @!P0 BRA `(.L_x_9973) ;  /* 0x0000000000148947 */ /* 0x000fea0003800000 */
[----:B------:R-:W-:-:S13]  /*a670*/  ISETP.NE.AND P0, PT, R0, 0x4, PT ;  /* 0x000000040000780c */ /* 0x000fda0003f05270 */
[----:B------:R-:W-:Y:S05]  /*a680*/  @P0 BRA `(.L_x_9971) ;  /* 0x0000000800380947 */ /* 0x000fea0003800000 */
[----:B------:R-:W0:Y:S02]  /*a690*/  F2I.S64.TRUNC R18, R18 ;  /* 0x0000001200127311 */ /* 0x000e24000020d900 */
[----:B0-----:R-:W-:Y:S01]  /*a6a0*/  STG.E.64 desc[UR36][R2.64], R18 ;  /* 0x0000001202007986 */ /* 0x001fe2000c101b24 */
[----:B------:R-:W-:Y:S05]  /*a6b0*/  EXIT ;  /* 0x000000000000794d */ /* 0x000fea0003800000 */
.L_x_9973:
[----:B------:R-:W0:Y:S02]  /*a6c0*/  F2I.FTZ.TRUNC.NTZ R5, R18 ;  /* 0x0000001200057305 */ /* 0x000e24000021f100 */
[----:B0-----:R-:W-:Y:S01]  /*a6d0*/  STG.E desc[UR36][R2.64], R5 ;  /* 0x0000000502007986 */ /* 0x001fe2000c101924 */
[----:B------:R-:W-:Y:S05]  /*a6e0*/  EXIT ;  /* 0x000000000000794d */ /* 0x000fea0003800000 */
.L_x_9972:
[----:B------:R-:W0:Y:S02]  /*a6f0*/  F2I.FTZ.TRUNC.NTZ R5, R18 ;  /* 0x0000001200057305 */ /* 0x000e24000021f100 */
[----:B0-----:R-:W-:Y:S01]  /*a700*/  STG.E.U16 desc[UR36][R2.64], R5 ;  /* 0x0000000502007986 */ /* 0x001fe2000c101524 */
[----:B------:R-:W-:Y:S05]  /*a710*/  EXIT ;  /* 0x000000000000794d */ /* 0x000fea0003800000 */
.L_x_9968:
[----:B------:R-:W-:-:S13]  /*a720*/  ISETP.GT.AND P0, PT, R0, 0x6, PT ;  /* 0x000000060000780c */ /* 0x000fda0003f04270 */
[----:B------:R-:W-:Y:S05]  /*a730*/  @P0 BRA `(.L_x_9974) ;  /* 0x0000000000240947 */ /* 0x000fea0003800000 */
[----:B------:R-:W-:-:S13]  /*a740*/  ISETP.NE.AND P0, PT, R0, 0x5, PT ;  /* 0x000000050000780c */ /* 0x000fda0003f05270 */
[----:B------:R-:W-:Y:S05]  /*a750*/  @!P0 BRA `(.L_x_9975) ;  /* 0x0000000000108947 */ /* 0x000fea0003800000 */
[----:B------:R-:W-:-:S13]  /*a760*/  ISETP.NE.AND P0, PT, R0, 0x6, PT ;  /* 0x000000060000780c */ /* 0x000fda0003f05270 */
[----:B------:R-:W-:Y:S05]  /*a770*/  @P0 BRA `(.L_x_9971) ;  /* 0x0000000400fc0947 */ /* 0x000fea0003800000 */
[----:B------:R-:W-:Y:S01]  /*a780*/  STG.E desc[UR36][R2.64], R18 ;  /* 0x0000001202007986 */ /* 0x000fe2000c101924 */
[----:B------:R-:W-:Y:S05]  /*a790*/  EXIT ;  /* 0x000000000000794d */ /* 0x000fea0003800000 */
.L_x_9975:
[----:B------:R-:W-:-:S05]  /*a7a0*/  F2FP.F16.F32.PACK_AB R18, RZ, R18 ;  /* 0x00000012ff12723e */ /* 0x000fca00000000ff */
[----:B------:R-:W-:Y:S01]  /*a7b0*/  STG.E.U16 desc[UR36][R2.64], R18 ;  /* 0x0000001202007986 */ /* 0x000fe2000c101524 */
[----:B------:R-:W-:Y:S05]  /*a7c0*/  EXIT ;  /* 0x000000000000794d */ /* 0x000fea0003800000 */
.L_x_9974:
[----:B------:R-:W-:-:S13]  /*a7d0*/  ISETP.NE.AND P0, PT, R0, 0x7, PT ;  /* 0x000000070000780c */ /* 0x000fda0003f05270 */
[----:B------:R-:W-:Y:S05]  /*a7e0*/  @!P0 BRA `(.L_x_9976) ;  /* 0x00000000002c8947 */ /* 0x000fea0003800000 */
[----:B------:R-:W-:-:S13]  /*a7f0*/  ISETP.NE.AND P0, PT, R0, 0x8, PT ;  /* 0x000000080000780c */ /* 0x000fda0003f05270 */
[----:B------:R-:W-:Y:S05]  /*a800*/  @!P0 BRA `(.L_x_9977) ;  /* 0x0000000000148947 */ /* 0x000fea0003800000 */
[----:B------:R-:W-:-:S13]  /*a810*/  ISETP.NE.AND P0, PT, R0, 0x9, PT ;  /* 0x000000090000780c */ /* 0x000fda0003f05270 */
[----:B------:R-:W-:Y:S05]  /*a820*/  @P0 BRA `(.L_x_9971) ;  /* 0x0000000400d00947 */ /* 0x000fea0003800000 */
[----:B------:R-:W-:-:S05]  /*a830*/  IMAD.MOV.U32 R19, RZ, RZ, RZ ;  /* 0x000000ffff137224 */ /* 0x000fca00078e00ff */
[----:B------:R-:W-:Y:S01]  /*a840*/  STG.E.64 desc[UR36][R2.64], R18 ;  /* 0x0000001202007986 */ /* 0x000fe2000c101b24 */
[----:B------:R-:W-:Y:S05]  /*a850*/  EXIT ;  /* 0x000000000000794d */ /* 0x000fea0003800000 */
.L_x_9977:
[----:B------:R-:W-:-:S04]  /*a860*/  F2FP.F16.F32.PACK_AB R5, RZ, R18 ;  /* 0x00000012ff05723e */ /* 0x000fc800000000ff */
[----:B------:R-:W-:-:S05]  /*a870*/  PRMT R5, R5, 0x5410, RZ ;  /* 0x0000541005057816 */ /* 0x000fca00000000ff */
[----:B------:R-:W-:Y:S01]  /*a880*/  STG.E desc[UR36][R2.64], R5 ;  /* 0x0000000502007986 */ /* 0x000fe2000c101924 */
[----:B------:R-:W-:Y:S05]  /*a890*/  EXIT ;  /* 0x000000000000794d */ /* 0x000fea0003800000 */
.L_x_9976:
[----:B------:R-:W-:-:S06]  /*a8a0*/  FMUL.FTZ R4, R18, 1 ;  /* 0x3f80000012047820 */ /* 0x000fcc0000410000 */
[----:B------:R-:W0:Y:S02]  /*a8b0*/  F2F.F64.F32 R4, R4 ;  /* 0x0000000400047310 */ /* 0x000e240000201800 */
[----:B0-----:R-:W-:Y:S01]  /*a8c0*/  STG.E.64 desc[UR36][R2.64], R4 ;  /* 0x0000000402007986 */ /* 0x001fe2000c101b24 */
[----:B------:R-:W-:Y:S05]  /*a8d0*/  EXIT ;  /* 0x000000000000794d */ /* 0x000fea0003800000 */
.L_x_9967:
        /* <DEDUP_REMOVED lines=11> */
[----:B0-----:R-:W-:Y:S01]  /*a990*/  STG.E.U16 desc[UR36][R2.64], R5 ;  /* 0x0000000502007986 */ /* 0x001fe2000c101524 */
[----:B------:R-:W-:Y:S05]  /*a9a0*/  EXIT ;  /* 0x000000000000794d */ /* 0x000fea0003800000 */
.L_x_9981:
        /* <DEDUP_REMOVED lines=16> */
.L_x_9984:
[----:B------:R-:W-:-:S04]  /*aab0*/  SHF.R.U32.HI R18, RZ, 0x18, R18 ;  /* 0x00000018ff127819 */ /* 0x000fc80000011612 */
[----:B------:R-:W-:-:S04]  /*aac0*/  LOP3.LUT R5, R5, 0x80, R18, 0xf8, !PT ;  /* 0x0000008005057812 */ /* 0x000fc800078ef812 */
[----:B------:R-:W-:-:S07]  /*aad0*/  PRMT R0, R5, 0x7610, R0 ;  /* 0x0000761005007816 */ /* 0x000fce0000000000 */
.L_x_9983:
[----:B------:R-:W-:Y:S05]  /*aae0*/  BSYNC.RECONVERGENT B0 ;  /* 0x0000000000007941 */ /* 0x000fea0003800200 */
.L_x_9982:
[----:B------:R-:W-:Y:S01]  /*aaf0*/  STG.E.U8 desc[UR36][R2.64], R0 ;  /* 0x0000000002007986 */ /* 0x000fe2000c101124 */
[----:B------:R-:W-:Y:S05]  /*ab00*/  EXIT ;  /* 0x000000000000794d */ /* 0x000fea0003800000 */
.L_x_9980:
        /* <DEDUP_REMOVED lines=16> */
.L_x_9987:
[----:B------:R-:W-:-:S04]  /*ac10*/  SHF.R.U32.HI R18, RZ, 0x18, R18 ;  /* 0x00000018ff127819 */ /* 0x000fc80000011612 */
[----:B------:R-:W-:-:S04]  /*ac20*/  LOP3.LUT R5, R5, 0x80, R18, 0xf8, !PT ;  /* 0x0000008005057812 */ /* 0x000fc800078ef812 */
[----:B------:R-:W-:-:S07]  /*ac30*/  PRMT R0, R5, 0x7610, R0 ;  /* 0x0000761005007816 */ /* 0x000fce0000000000 */
.L_x_9986:
[----:B------:R-:W-:Y:S05]  /*ac40*/  BSYNC.RECONVERGENT B0 ;  /* 0x0000000000007941 */ /* 0x000fea0003800200 */
.L_x_9985:
[----:B------:R-:W-:Y:S01]  /*ac50*/  STG.E.U8 desc[UR36][R2.64], R0 ;  /* 0x0000000002007986 */ /* 0x000fe2000c101124 */
[----:B------:R-:W-:Y:S05]  /*ac60*/  EXIT ;  /* 0x000000000000794d */ /* 0x000fea0003800000 */
.L_x_9979:
        /* <DEDUP_REMOVED lines=21> */
.L_x_9989:
[----:B------:R-:W0:Y:S02]  /*adc0*/  F2I.U64.TRUNC R18, R18 ;  /* 0x0000001200127311 */ /* 0x000e24000020d800 */
[----:B0-----:R-:W-:Y:S01]  /*add0*/  STG.E.64 desc[UR36][R2.64], R18 ;  /* 0x0000001202007986 */ /* 0x001fe2000c101b24 */
[----:B------:R-:W-:Y:S05]  /*ade0*/  EXIT ;  /* 0x000000000000794d */ /* 0x000fea0003800000 */
.L_x_9988:
[----:B------:R-:W0:Y:S02]  /*adf0*/  F2I.FTZ.U32.TRUNC.NTZ R5, R18 ;  /* 0x0000001200057305 */ /* 0x000e24000021f000 */
[----:B0-----:R-:W-:Y:S01]  /*ae00*/  STG.E desc[UR36][R2.64], R5 ;  /* 0x0000000502007986 */ /* 0x001fe2000c101924 */
[----:B------:R-:W-:Y:S05]  /*ae10*/  EXIT ;  /* 0x000000000000794d */ /* 0x000fea0003800000 */
.L_x_9978:
        /* <DEDUP_REMOVED lines=8> */
[----:B------:R-:W-:Y:S01]  /*aea0*/  STG.E.U8 desc[UR36][R2.64], R5 ;  /* 0x0000000502007986 */ /* 0x000fe2000c101124 */
[----:B------:R-:W-:Y:S05]  /*aeb0*/  EXIT ;  /* 0x000000000000794d */ /* 0x000fea0003800000 */
.L_x_9991:
[----:B------:R-:W-:Y:S01]  /*aec0*/  FMUL.FTZ R4, R18, 1 ;  /* 0x3f80000012047820 */ /* 0x000fe20000410000 */
[----:B--2---:R-:W-:-:S05]  /*aed0*/  CS2R R6, SRZ ;  /* 0x0000000000067805 */ /* 0x004fca000001ff00 */
[----:B------:R-:W0:Y:S02]  /*aee0*/  F2F.F64.F32 R4, R4 ;  /* 0x0000000400047310 */ /* 0x000e240000201800 */
[----:B0-----:R-:W-:Y:S01]  /*aef0*/  STG.E.128 desc[UR36][R2.64], R4 ;  /* 0x0000000402007986 */ /* 0x001fe2000c101d24 */
[----:B------:R-:W-:Y:S05]  /*af00*/  EXIT ;  /* 0x000000000000794d */ /* 0x000fea0003800000 */
.L_x_9990:
[----:B------:R-:W-:-:S13]  /*af10*/  ISETP.NE.AND P0, PT, R0, 0xf, PT ;  /* 0x0000000f0000780c */ /* 0x000fda0003f05270 */
[----:B------:R-:W-:Y:S05]  /*af20*/  @!P0 BRA `(.L_x_9992) ;  /* 0x0000000000e08947 */ /* 0x000fea0003800000 */
[----:B------:R-:W-:-:S13]  /*af30*/  ISETP.NE.AND P0, PT, R0, 0x17, PT ;  /* 0x000000170000780c */ /* 0x000fda0003f05270 */
[----:B------:R-:W-:Y:S05]  /*af40*/  @!P0 BRA `(.L_x_9993) ;  /* 0x00000000008c8947 */ /* 0x000fea0003800000 */
[----:B------:R-:W-:-:S13]  /*af50*/  ISETP.NE.AND P0, PT, R0, 0x18, PT ;  /* 0x000000180000780c */ /* 0x000fda0003f05270 */
[----:B------:R-:W-:Y:S05]  /*af60*/  @!P0 BRA `(.L_x_9994) ;  /* 0x0000000000448947 */ /* 0x000fea0003800000 */
.L_x_9971:
[----:B------:R-:W-:Y:S01]  /*af70*/  MOV R0, 0x180 ;  /* 0x0000018000007802 */ /* 0x000fe20000000f00 */
[----:B------:R-:W0:Y:S01]  /*af80*/  LDCU.64 UR4, c[0x4][0x170] ;  /* 0x01002e00ff0477ac */ /* 0x000e220008000a00 */
[----:B------:R-:W-:Y:S02]  /*af90*/  IMAD.MOV.U32 R8, RZ, RZ, 0x65 ;  /* 0x00000065ff087424 */ /* 0x000fe400078e00ff */
[----:B------:R1:W3:Y:S01]  /*afa0*/  LDC.64 R2, c[0x4][R0] ;  /* 0x0100000000027b82 */ /* 0x0002e20000000a00 */
[----:B------:R-:W2:Y:S01]  /*afb0*/  LDCU.64 UR6, c[0x4][0x178] ;  /* 0x01002f00ff0677ac */ /* 0x000ea20008000a00 */
[----:B------:R-:W-:Y:S02]  /*afc0*/  IMAD.MOV.U32 R12, RZ, RZ, 0x1 ;  /* 0x00000001ff0c7424 */ /* 0x000fe400078e00ff */
[----:B------:R-:W-:Y:S01]  /*afd0*/  IMAD.MOV.U32 R13, RZ, RZ, RZ ;  /* 0x000000ffff0d7224 */ /* 0x000fe200078e00ff */
[----:B------:R-:W4:Y:S01]  /*afe0*/  LDCU.64 UR8, c[0x4][0x60] ;  /* 0x01000c00ff0877ac */ /* 0x000f220008000a00 */
[----:B0-----:R-:W-:-:S02]  /*aff0*/  IMAD.U32 R4, RZ, RZ, UR4 ;  /* 0x00000004ff047e24 */ /* 0x001fc4000f8e00ff */
[----:B------:R-:W-:Y:S02]  /*b000*/  IMAD.U32 R5, RZ, RZ, UR5 ;  /* 0x00000005ff057e24 */ /* 0x000fe4000f8e00ff */
[----:B--2---:R-:W-:Y:S02]  /*b010*/  IMAD.U32 R6, RZ, RZ, UR6 ;  /* 0x00000006ff067e24 */ /* 0x004fe4000f8e00ff */
[----:B------:R-:W-:Y:S02]  /*b020*/  IMAD.U32 R7, RZ, RZ, UR7 ;  /* 0x00000007ff077e24 */ /* 0x000fe4000f8e00ff */
[----:B----4-:R-:W-:Y:S02]  /*b030*/  IMAD.U32 R10, RZ, RZ, UR8 ;  /* 0x00000008ff0a7e24 */ /* 0x010fe4000f8e00ff */
[----:B-1----:R-:W-:-:S07]  /*b040*/  IMAD.U32 R11, RZ, RZ, UR9 ;  /* 0x00000009ff0b7e24 */ /* 0x002fce000f8e00ff */
[----:B------:R-:W-:-:S07]  /*b050*/  LEPC R20, `(.L_x_9995) ;  /* 0x000000001014794e */ /* 0x000fce0000000000 */
[----:B---3--:R-:W-:Y:S05]  /*b060*/  CALL.ABS.NOINC R2 ;  /* 0x0000000002007343 */ /* 0x008fea0003c00000 */
.L_x_9995:
[----:B------:R-:W-:Y:S05]  /*b070*/  EXIT ;  /* 0x000000000000794d */ /* 0x000fea0003800000 */
.L_x_9994:
[----:B------:R-:W-:Y:S01]  /*b080*/  LOP3.LUT R4, R18, 0x7fffffff, RZ, 0xc0, !PT ;  /* 0x7fffffff12047812 */ /* 0x000fe200078ec0ff */
[----:B------:R-:W-:Y:S01]  /*b090*/  BSSY.RECONVERGENT B0, `(.L_x_9996) ;  /* 0x000000b000007945 */ /* 0x000fe20003800200 */
[----:B--2---:R-:W-:Y:S01]  /*b0a0*/  SHF.R.U32.HI R7, RZ, 0x18, R18 ;  /* 0x00000018ff077819 */ /* 0x004fe20000011612 */
        /* <DEDUP_REMOVED lines=9> */
.L_x_9997:
[----:B------:R-:W-:Y:S05]  /*b140*/  BSYNC.RECONVERGENT B0 ;  /* 0x0000000000007941 */ /* 0x000fea0003800200 */
.L_x_9996:
[----:B------:R-:W-:-:S05]  /*b150*/  LOP3.LUT R5, R0, 0x80, R7, 0xf8, !PT ;  /* 0x0000008000057812 */ /* 0x000fca00078ef807 */
[----:B------:R-:W-:Y:S01]  /*b160*/  STG.E.U8 desc[UR36][R2.64], R5 ;  /* 0x0000000502007986 */ /* 0x000fe2000c101124 */
[----:B------:R-:W-:Y:S05]  /*b170*/  EXIT ;  /* 0x000000000000794d */ /* 0x000fea0003800000 */
.L_x_9993:
        /* <DEDUP_REMOVED lines=11> */
.L_x_9999:
[----:B------:R-:W-:Y:S01]  /*b230*/  IMAD.MOV.U32 R0, RZ, RZ, 0x7f ;  /* 0x0000007fff007424 */ /* 0x000fe200078e00ff */
[----:B------:R-:W-:-:S04]  /*b240*/  ISETP.GT.U32.AND P0, PT, R4, 0x7f800000, PT ;  /* 0x7f8000000400780c */ /* 0x000fc80003f04070 */
[----:B------:R-:W-:-:S09]  /*b250*/  SEL R0, R0, 0x7c, P0 ;  /* 0x0000007c00007807 */ /* 0x000fd20000000000 */
.L_x_10000:
[----:B------:R-:W-:Y:S05]  /*b260*/  BSYNC.RECONVERGENT B0 ;  /* 0x0000000000007941 */ /* 0x000fea0003800200 */
.L_x_9998:
[----:B------:R-:W-:-:S04]  /*b270*/  SHF.R.U32.HI R5, RZ, 0x18, R18 ;  /* 0x00000018ff057819 */ /* 0x000fc80000011612 */
[----:B------:R-:W-:-:S05]  /*b280*/  LOP3.LUT R5, R0, 0x80, R5, 0xf8, !PT ;  /* 0x0000008000057812 */ /* 0x000fca00078ef805 */
[----:B------:R-:W-:Y:S01]  /*b290*/  STG.E.U8 desc[UR36][R2.64], R5 ;  /* 0x0000000502007986 */ /* 0x000fe2000c101124 */
[----:B------:R-:W-:Y:S05]  /*b2a0*/  EXIT ;  /* 0x000000000000794d */ /* 0x000fea0003800000 */
.L_x_9992:
[----:B------:R-:W-:-:S05]  /*b2b0*/  F2FP.BF16.F32.PACK_AB R18, RZ, R18 ;  /* 0x00000012ff12723e */ /* 0x000fca00000010ff */
[----:B------:R-:W-:Y:S01]  /*b2c0*/  STG.E.U16 desc[UR36][R2.64], R18 ;  /* 0x0000001202007986 */ /* 0x000fe2000c101524 */
[----:B------:R-:W-:Y:S05]  /*b2d0*/  EXIT ;  /* 0x000000000000794d */ /* 0x000fea0003800000 */
.L_x_10001:
        /* <DEDUP_REMOVED lines=10> */
.L_x_14243:


//--------------------- .text._ZN2at6native18elementwise_kernelILi128ELi2EZNS0_22gpu_kernel_impl_nocastIZNS0_43_GLOBAL__N__7cc8d1ed_10_Dropout_cu_0e96ed3819masked_scale_kernelIhffEEvRNS_6TensorERKS5_S8_T1_EUlfhE_EEvRNS_18TensorIteratorBaseERKT_EUliE_EEviS9_ --------------------------
	.section	.text._ZN2at6native18elementwise_kernelILi128ELi2EZNS0_22gpu_kernel_impl_nocastIZNS0_43_GLOBAL__N__7cc8d1ed_10_Dropout_cu_0e96ed3819masked_scale_kernelIhffEEvRNS_6TensorERKS5_S8_T1_EUlfhE_EEvRNS_18TensorIteratorBaseERKT_EUliE_EEviS9_,"ax",@progbits
	.align	128
        .global         _ZN2at6native18elementwise_kernelILi128ELi2EZNS0_22gpu_kernel_impl_nocastIZNS0_43_GLOBAL__N__7cc8d1ed_10_Dropout_cu_0e96ed3819masked_scale_kernelIhffEEvRNS_6TensorERKS5_S8_T1_EUlfhE_EEvRNS_18TensorIteratorBaseERKT_EUliE_EEviS9_
        .type           _ZN2at6native18elementwise_kernelILi128ELi2EZNS0_22gpu_kernel_impl_nocastIZNS0_43_GLOBAL__N__7cc8d1ed_10_Dropout_cu_0e96ed3819masked_scale_kernelIhffEEvRNS_6TensorERKS5_S8_T1_EUlfhE_EEvRNS_18TensorIteratorBaseERKT_EUliE_EEviS9_,@function
        .size           _ZN2at6native18elementwise_kernelILi128ELi2EZNS0_22gpu_kernel_impl_nocastIZNS0_43_GLOBAL__N__7cc8d1ed_10_Dropout_cu_0e96ed3819masked_scale_kernelIhffEEvRNS_6TensorERKS5_S8_T1_EUlfhE_EEvRNS_18TensorIteratorBaseERKT_EUliE_EEviS9_,(.L_x_14244 - _ZN2at6native18elementwise_kernelILi128ELi2EZNS0_22gpu_kernel_impl_nocastIZNS0_43_GLOBAL__N__7cc8d1ed_10_Dropout_cu_0e96ed3819masked_scale_kernelIhffEEvRNS_6TensorERKS5_S8_T1_EUlfhE_EEvRNS_18TensorIteratorBaseERKT_EUliE_EEviS9_)
        .other          _ZN2at6native18elementwise_kernelILi128ELi2EZNS0_22gpu_kernel_impl_nocastIZNS0_43_GLOBAL__N__7cc8d1ed_10_Dropout_cu_0e96ed3819masked_scale_kernelIhffEEvRNS_6TensorERKS5_S8_T1_EUlfhE_EEvRNS_18TensorIteratorBaseERKT_EUliE_EEviS9_,@"STO_CUDA_ENTRY STV_DEFAULT"
_ZN2at6native18elementwise_kernelILi128ELi2EZNS0_22gpu_kernel_impl_nocastIZNS0_43_GLOBAL__N__7cc8d1ed_10_Dropout_cu_0e96ed3819masked_scale_kernelIhffEEvRNS_6TensorERKS5_S8_T1_EUlfhE_EEvRNS_18TensorIteratorBaseERKT_EUliE_EEviS9_:
.text._ZN2at6native18elementwise_kernelILi128ELi2EZNS0_22gpu_kernel_impl_nocastIZNS0_43_GLOBAL__N__7cc8d1ed_10_Dropout_cu_0e96ed3819masked_scale_kernelIhffEEvRNS_6TensorERKS5_S8_T1_EUlfhE_EEvRNS_18TensorIteratorBaseERKT_EUliE_EEviS9_:
        /* <DEDUP_REMOVED lines=10> */
[----:B------:R-:W-:Y:S01]  /*00a0*/  BSSY.RECONVERGENT B0, `(.L_x_10003) ;  /* 0x000000e000007945 */ /* 0x000fe20003800200 */
[----:B0-----:R-:W-:-:S13]  /*00b0*/  ISETP.GE.AND P0, PT, R3, UR4, PT ;  /* 0x0000000403007c0c */ /* 0x001fda000bf06270 */
[----:B------:R-:W-:Y:S05]  /*00c0*/  @P0 BRA `(.L_x_10004) ;  /* 0x00000000002c0947 */ /* 0x000fea0003800000 */
[----:B------:R-:W0:Y:S01]  /*00d0*/  LDC.64 R6, c[0x0][0x5f8] ;  /* 0x00017e00ff067b82 */ /* 0x000e220000000a00 */
[----:B------:R-:W1:Y:S07]  /*00e0*/  LDCU UR5, c[0x0][0x600] ;  /* 0x0000c000ff0577ac */ /* 0x000e6e0008000800 */
[----:B------:R-:W2:Y:S01]  /*00f0*/  LDC.64 R4, c[0x0][0x5f0] ;  /* 0x00017c00ff047b82 */ /* 0x000ea20000000a00 */
[----:B0-----:R-:W3:Y:S04]  /*0100*/  LDG.E.U8 R6, desc[UR6][R6.64] ;  /* 0x0000000606067981 */ /* 0x001ee8000c1e1100 */
[----:B--2---:R-:W2:Y:S03]  /*0110*/  LDG.E R4, desc[UR6][R4.64] ;  /* 0x0000000604047981 */ /* 0x004ea6000c1e1900 */
[----:B------:R-:W0:Y:S01]  /*0120*/  LDC.64 R8, c[0x0][0x5e8] ;  /* 0x00017a00ff087b82 */ /* 0x000e220000000a00 */
[----:B------:R-:W-:-:S02]  /*0130*/  IADD3 R3, PT, PT, R3, 0x80, RZ ;  /* 0x0000008003037810 */ /* 0x000fc40007ffe0ff */
[----:B---3--:R-:W-:-:S05]  /*0140*/  I2FP.F32.U32 R11, R6 ;  /* 0x00000006000b7245 */ /* 0x008fca0000201000 */
[----:B--2---:R-:W-:-:S04]  /*0150*/  FMUL.FTZ R11, R4, R11 ;  /* 0x0000000b040b7220 */ /* 0x004fc80000410000 */
[----:B-1----:R-:W-:-:S05]  /*0160*/  FMUL.FTZ R11, R11, UR5 ;  /* 0x000000050b0b7c20 */ /* 0x002fca0008410000 */
[----:B0-----:R0:W-:Y:S02]  /*0170*/  STG.E desc[UR6][R8.64], R11 ;  /* 0x0000000b08007986 */ /* 0x0011e4000c101906 */
.L_x_10004:
[----:B------:R-:W-:Y:S05]  /*0180*/  BSYNC.RECONVERGENT B0 ;  /* 0x0000000000007941 */ /* 0x000fea0003800200 */
.L_x_10003:
[----:B------:R-:W-:-:S13]  /*0190*/  ISETP.GE.AND P0, PT, R3, UR4, PT ;  /* 0x0000000403007c0c */ /* 0x000fda000bf06270 */
[----:B------:R-:W-:Y:S05]  /*01a0*/  @P0 EXIT ;  /* 0x000000000000094d */ /* 0x000fea0003800000 */
[----:B------:R-:W1:Y:S01]  /*01b0*/  LDC.64 R4, c[0x0][0x5f8] ;  /* 0x00017e00ff047b82 */ /* 0x000e620000000a00 */
[----:B------:R-:W2:Y:S07]  /*01c0*/  LDCU UR4, c[0x0][0x600] ;  /* 0x0000c000ff0477ac */ /* 0x000eae0008000800 */
[----:B------:R-:W3:Y:S01]  /*01d0*/  LDC.64 R2, c[0x0][0x5f0] ;  /* 0x00017c00ff027b82 */ /* 0x000ee20000000a00 */
[----:B-1----:R-:W0:Y:S04]  /*01e0*/  LDG.E.U8 R4, desc[UR6][R4.64] ;  /* 0x0000000604047981 */ /* 0x002e28000c1e1100 */
[----:B---3--:R-:W3:Y:S03]  /*01f0*/  LDG.E R2, desc[UR6][R2.64] ;  /* 0x0000000602027981 */ /* 0x008ee6000c1e1900 */
[----:B------:R-:W1:Y:S01]  /*0200*/  LDC.64 R6, c[0x0][0x5e8] ;  /* 0x00017a00ff067b82 */ /* 0x000e620000000a00 */
[----:B0-----:R-:W-:-:S05]  /*0210*/  I2FP.F32.U32 R9, R4 ;  /* 0x0000000400097245 */ /* 0x001fca0000201000 */
[----:B---3--:R-:W-:-:S04]  /*0220*/  FMUL.FTZ R9, R2, R9 ;  /* 0x0000000902097220 */ /* 0x008fc80000410000 */
[----:B--2---:R-:W-:-:S05]  /*0230*/  FMUL.FTZ R9, R9, UR4 ;  /* 0x0000000409097c20 */ /* 0x004fca0008410000 */
[----:B-1----:R-:W-:Y:S01]  /*0240*/  STG.E desc[UR6][R6.64], R9 ;  /* 0x0000000906007986 */ /* 0x002fe2000c101906 */
[----:B------:R-:W-:Y:S05]  /*0250*/  EXIT ;  /* 0x000000000000794d */ /* 0x000fea0003800000 */
.L_x_10002:
[----:B------:R-:W0:Y:S01]  /*0260*/  LDCU UR4, c[0x0][0x380] ;  /* 0x00007000ff0477ac */ /* 0x000e220008000800 */
[----:B------:R-:W-:Y:S01]  /*0270*/  IADD3 R2, PT, PT, R2, -0x1, RZ ;  /* 0xffffffff02027810 */ /* 0x000fe20007ffe0ff */
[----:B------:R-:W-:Y:S03]  /*0280*/  BSSY.RECONVERGENT B0, `(.L_x_10005) ;  /* 0x0000171000007945 */ /* 0x000fe60003800200 */
        /* <DEDUP_REMOVED lines=352> */
.L_x_10007:
[----:B------:R-:W0:Y:S01]  /*1890*/  LDCU.128 UR8, c[0x0][0x5f0] ;  /* 0x0000be00ff0877ac */ /* 0x000e220008000c00 */
[----:B------:R-:W1:Y:S01]  /*18a0*/  LDCU UR5, c[0x0][0x600] ;  /* 0x0000c000ff0577ac */ /* 0x000e620008000800 */
[----:B0-----:R-:W-:Y:S02]  /*18b0*/  IADD3 R8, P1, PT, R6, UR10, RZ ;  /* 0x0000000a06087c10 */ /* 0x001fe4000ff3e0ff */
[----:B------:R-:W-:Y:S02]  /*18c0*/  IADD3 R6, P0, PT, R4, UR8, RZ ;  /* 0x0000000804067c10 */ /* 0x000fe4000ff1e0ff */
[----:B------:R-:W-:Y:S02]  /*18d0*/  IADD3.X R9, PT, PT, RZ, UR11, RZ, P1, !PT ;  /* 0x0000000bff097c10 */ /* 0x000fe40008ffe4ff */
[----:B------:R-:W-:Y:S01]  /*18e0*/  IADD3.X R7, PT, PT, RZ, UR9, RZ, P0, !PT ;  /* 0x00000009ff077c10 */ /* 0x000fe200087fe4ff */
[----:B------:R-:W0:Y:S02]  /*18f0*/  LDCU.64 UR8, c[0x0][0x5e8] ;  /* 0x0000bd00ff0877ac */ /* 0x000e240008000a00 */
[----:B------:R-:W2:Y:S04]  /*1900*/  LDG.E.U8 R8, desc[UR6][R8.64] ;  /* 0x0000000608087981 */ /* 0x000ea8000c1e1100 */
[----:B------:R-:W3:Y:S01]  /*1910*/  LDG.E R6, desc[UR6][R6.64] ;  /* 0x0000000606067981 */ /* 0x000ee2000c1e1900 */
[----:B------:R-:W-:-:S02]  /*1920*/  IADD3 R3, PT, PT, R3, 0x80, RZ ;  /* 0x0000008003037810 */ /* 0x000fc40007ffe0ff */
[----:B0-----:R-:W-:-:S04]  /*1930*/  IADD3 R4, P0, PT, R5, UR8, RZ ;  /* 0x0000000805047c10 */ /* 0x001fc8000ff1e0ff */
[----:B------:R-:W-:Y:S02]  /*1940*/  IADD3.X R5, PT, PT, RZ, UR9, RZ, P0, !PT ;  /* 0x00000009ff057c10 */ /* 0x000fe400087fe4ff */
[----:B--2---:R-:W-:-:S05]  /*1950*/  I2FP.F32.U32 R11, R8 ;  /* 0x00000008000b7245 */ /* 0x004fca0000201000 */
[----:B---3--:R-:W-:-:S04]  /*1960*/  FMUL.FTZ R11, R6, R11 ;  /* 0x0000000b060b7220 */ /* 0x008fc80000410000 */
[----:B-1----:R-:W-:-:S05]  /*1970*/  FMUL.FTZ R11, R11, UR5 ;  /* 0x000000050b0b7c20 */ /* 0x002fca0008410000 */
[----:B------:R0:W-:Y:S02]  /*1980*/  STG.E desc[UR6][R4.64], R11 ;  /* 0x0000000b04007986 */ /* 0x0001e4000c101906 */
.L_x_10006:
[----:B------:R-:W-:Y:S05]  /*1990*/  BSYNC.RECONVERGENT B0 ;  /* 0x0000000000007941 */ /* 0x000fea0003800200 */
.L_x_10005:
[----:B------:R-:W-:-:S13]  /*19a0*/  ISETP.GE.AND P0, PT, R3, UR4, PT ;  /* 0x0000000403007c0c */ /* 0x000fda000bf06270 */
[----:B------:R-:W-:Y:S05]  /*19b0*/  @P0 EXIT ;  /* 0x000000000000094d */ /* 0x000fea0003800000 */
        /* <DEDUP_REMOVED lines=348> */
.L_x_10008:
[----:B------:R-:W0:Y:S01]  /*2f80*/  LDCU.128 UR8, c[0x0][0x5f0] ;  /* 0x0000be00ff0877ac */ /* 0x000e220008000c00 */
[----:B------:R-:W1:Y:S01]  /*2f90*/  LDCU.64 UR4, c[0x0][0x5e8] ;  /* 0x0000bd00ff0477ac */ /* 0x000e620008000a00 */
[----:B0-----:R-:W-:Y:S02]  /*2fa0*/  IADD3 R6, P1, PT, R4, UR10, RZ ;  /* 0x0000000a04067c10 */ /* 0x001fe4000ff3e0ff */
[----:B------:R-:W-:Y:S01]  /*2fb0*/  IADD3 R4, P0, PT, R2, UR8, RZ ;  /* 0x0000000802047c10 */ /* 0x000fe2000ff1e0ff */
[----:B------:R-:W0:Y:S01]  /*2fc0*/  LDCU UR8, c[0x0][0x600] ;  /* 0x0000c000ff0877ac */ /* 0x000e220008000800 */
[----:B------:R-:W-:Y:S02]  /*2fd0*/  IADD3.X R7, PT, PT, RZ, UR11, RZ, P1, !PT ;  /* 0x0000000bff077c10 */ /* 0x000fe40008ffe4ff */
[----:B------:R-:W-:-:S03]  /*2fe0*/  IADD3.X R5, PT, PT, RZ, UR9, RZ, P0, !PT ;  /* 0x00000009ff057c10 */ /* 0x000fc600087fe4ff */
[----:B------:R-:W2:Y:S04]  /*2ff0*/  LDG.E.U8 R6, desc[UR6][R6.64] ;  /* 0x0000000606067981 */ /* 0x000ea8000c1e1100 */
[----:B------:R-:W3:Y:S01]  /*3000*/  LDG.E R4, desc[UR6][R4.64] ;  /* 0x0000000604047981 */ /* 0x000ee2000c1e1900 */
[----:B-1----:R-:W-:-:S04]  /*3010*/  IADD3 R2, P0, PT, R3, UR4, RZ ;  /* 0x0000000403027c10 */ /* 0x002fc8000ff1e0ff */
[----:B------:R-:W-:Y:S02]  /*3020*/  IADD3.X R3, PT, PT, RZ, UR5, RZ, P0, !PT ;  /* 0x00000005ff037c10 */ /* 0x000fe400087fe4ff */
[----:B--2---:R-:W-:-:S05]  /*3030*/  I2FP.F32.U32 R9, R6 ;  /* 0x0000000600097245 */ /* 0x004fca0000201000 */
[----:B---3--:R-:W-:-:S04]  /*3040*/  FMUL.FTZ R9, R4, R9 ;  /* 0x0000000904097220 */ /* 0x008fc80000410000 */
[----:B0-----:R-:W-:-:S05]  /*3050*/  FMUL.FTZ R9, R9, UR8 ;  /* 0x0000000809097c20 */ /* 0x001fca0008410000 */
[----:B------:R-:W-:Y:S01]  /*3060*/  STG.E desc[UR6][R2.64], R9 ;  /* 0x0000000902007986 */ /* 0x000fe2000c101906 */
[----:B------:R-:W-:Y:S05]  /*3070*/  EXIT ;  /* 0x000000000000794d */ /* 0x000fea0003800000 */
.L_x_10009:
        /* <DEDUP_REMOVED lines=16> */
.L_x_14244:


//--------------------- .text._ZN2at6native27unrolled_elementwise_kernelIZNS0_43_GLOBAL__N__7cc8d1ed_10_Dropout_cu_0e96ed3819masked_scale_kernelIhffEEvRNS_6TensorERKS4_S7_T1_EUlfhE_St5arrayIPcLm3EELi4E23TrivialOffsetCalculatorILi2EjESD_ILi1EjENS0_6memory15LoadWithoutCastENSG_16StoreWithoutCastEEEviT_T0_T2_T3_T4_T5_ --------------------------
	.section	.text._ZN2at6native27unrolled_elementwise_kernelIZNS0_43_GLOBAL__N__7cc8d1ed_10_Dropout_cu_0e96ed3819masked_scale_kernelIhffEEvRNS_6TensorERKS4_S7_T1_EUlfhE_St5arrayIPcLm3EELi4E23TrivialOffsetCalculatorILi2EjESD_ILi1EjENS0_6memory15LoadWithoutCastENSG_16StoreWithoutCastEEEviT_T0_T2_T3_T4_T5_,"ax",@progbits
	.align	128
        .global         _ZN2at6native27unrolled_elementwise_kernelIZNS0_43_GLOBAL__N__7cc8d1ed_10_Dropout_cu_0e96ed3819masked_scale_kernelIhffEEvRNS_6TensorERKS4_S7_T1_EUlfhE_St5arrayIPcLm3EELi4E23TrivialOffsetCalculatorILi2EjESD_ILi1EjENS0_6memory15LoadWithoutCastENSG_16StoreWithoutCastEEEviT_T0_T2_T3_T4_T5_
        .type           _ZN2at6native27unrolled_elementwise_kernelIZNS0_43_GLOBAL__N__7cc8d1ed_10_Dropout_cu_0e96ed3819masked_scale_kernelIhffEEvRNS_6TensorERKS4_S7_T1_EUlfhE_St5arrayIPcLm3EELi4E23TrivialOffsetCalculatorILi2EjESD_ILi1EjENS0_6memory15LoadWithoutCastENSG_16StoreWithoutCastEEEviT_T0_T2_T3_T4_T5_,@function
        .size           _ZN2at6native27unrolled_elementwise_kernelIZNS0_43_GLOBAL__N__7cc8d1ed_10_Dropout_cu_0e96ed3819masked_scale_kernelIhffEEvRNS_6TensorERKS4_S7_T1_EUlfhE_St5arrayIPcLm3EELi4E23TrivialOffsetCalculatorILi2EjESD_ILi1EjENS0_6memory15LoadWithoutCastENSG_16StoreWithoutCastEEEviT_T0_T2_T3_T4_T5_,(.L_x_14245 - _ZN2at6native27unrolled_elementwise_kernelIZNS0_43_GLOBAL__N__7cc8d1ed_10_Dropout_cu_0e96ed3819masked_scale_kernelIhffEEvRNS_6TensorERKS4_S7_T1_EUlfhE_St5arrayIPcLm3EELi4E23TrivialOffsetCalculatorILi2EjESD_ILi1EjENS0_6memory15LoadWithoutCastENSG_16StoreWithoutCastEEEviT_T0_T2_T3_T4_T5_)
        .other          _ZN2at6native27unrolled_elementwise_kernelIZNS0_43_GLOBAL__N__7cc8d1ed_10_Dropout_cu_0e96ed3819masked_scale_kernelIhffEEvRNS_6TensorERKS4_S7_T1_EUlfhE_St5arrayIPcLm3EELi4E23TrivialOffsetCalculatorILi2EjESD_ILi1EjENS0_6memory15LoadWithoutCastENSG_16StoreWithoutCastEEEviT_T0_T2_T3_T4_T5_,@"STO_CUDA_ENTRY STV_DEFAULT"
_ZN2at6native27unrolled_elementwise_kernelIZNS0_43_GLOBAL__N__7cc8d1ed_10_Dropout_cu_0e96ed3819masked_scale_kernelIhffEEvRNS_6TensorERKS4_S7_T1_EUlfhE_St5arrayIPcLm3EELi4E23TrivialOffsetCalculatorILi2EjESD_ILi1EjENS0_6memory15LoadWithoutCastENSG_16StoreWithoutCastEEEviT_T0_T2_T3_T4_T5_:
.text._ZN2at6native27unrolled_elementwise_kernelIZNS0_43_GLOBAL__N__7cc8d1ed_10_Dropout_cu_0e96ed3819masked_scale_kernelIhffEEvRNS_6TensorERKS4_S7_T1_EUlfhE_St5arrayIPcLm3EELi4E23TrivialOffsetCalculatorILi2EjESD_ILi1EjENS0_6memory15LoadWithoutCastENSG_16StoreWithoutCastEEEviT_T0_T2_T3_T4_T5_:
[----:B------:R-:W-:Y:S01]  /*0000*/  LDC R1, c[0x0][0x37c] ;  /* 0x0000df00ff017b82 */ /* 0x000fe20000000800 */
[----:B------:R-:W0:Y:S07]  /*0010*/  S2R R0, SR_CTAID.X ;  /* 0x0000000000007919 */ /* 0x000e2e0000002500 */
[----:B------:R-:W0:Y:S01]  /*0020*/  LDC R3, c[0x0][0x380] ;  /* 0x0000e000ff037b82 */ /* 0x000e220000000800 */
[----:B------:R-:W1:Y:S01]  /*0030*/  LDCU.64 UR4, c[0x0][0x358] ;  /* 0x00006b00ff0477ac */ /* 0x000e620008000a00 */
[----:B------:R-:W2:Y:S01]  /*0040*/  S2R R7, SR_TID.X ;  /* 0x0000000000077919 */ /* 0x000ea20000002100 */
[----:B------:R-:W3:Y:S01]  /*0050*/  LDCU UR6, c[0x0][0x388] ;  /* 0x00007100ff0677ac */ /* 0x000ee20008000800 */
[----:B0-----:R-:W-:-:S02]  /*0060*/  IMAD R2, R0, -0x200, R3 ;  /* 0xfffffe0000027824 */ /* 0x001fc400078e0203 */
[----:B--2---:R-:W-:-:S03]  /*0070*/  IMAD.MOV.U32 R3, RZ, RZ, R7 ;  /* 0x000000ffff037224 */ /* 0x004fc600078e0007 */
[----:B------:R-:W-:-:S13]  /*0080*/  ISETP.GE.AND P3, PT, R7, R2, PT ;  /* 0x000000020700720c */ /* 0x000fda0003f66270 */
[----:B------:R-:W-:Y:S01]  /*0090*/  @!P3 VIADD R7, R3, 0x80 ;  /* 0x000000800307b836 */ /* 0x000fe20000000000 */
[----:B------:R-:W0:Y:S01]  /*00a0*/  @!P3 LDC.64 R8, c[0x0][0x3a8] ;  /* 0x0000ea00ff08bb82 */ /* 0x000e220000000a00 */
[----:B------:R-:W-:-:S03]  /*00b0*/  @!P3 LEA R27, R0, R3, 0x9 ;  /* 0x00000003001bb211 */ /* 0x000fc600078e48ff */
[----:B------:R-:W-:-:S04]  /*00c0*/  ISETP.GE.AND P2, PT, R7, R2, PT ;  /* 0x000000020700720c */ /* 0x000fc80003f46270 */
[----:B------:R-:W2:Y:S09]  /*00d0*/  @!P3 LDC.64 R12, c[0x0][0x3a0] ;  /* 0x0000e800ff0cbb82 */ /* 0x000eb20000000a00 */
[----:B------:R-:W-:Y:S01]  /*00e0*/  @!P2 LEA R25, R0, R7, 0x9 ;  /* 0x000000070019a211 */ /* 0x000fe200078e48ff */
[----:B------:R-:W-:Y:S01]  /*00f0*/  @!P2 VIADD R7, R7, 0x80 ;  /* 0x000000800707a836 */ /* 0x000fe20000000000 */
[----:B------:R-:W4:Y:S04]  /*0100*/  @!P2 LDC.64 R10, c[0x0][0x3a8] ;  /* 0x0000ea00ff0aab82 */ /* 0x000f280000000a00 */
[----:B------:R-:W-:-:S02]  /*0110*/  ISETP.GE.AND P1, PT, R7, R2, PT ;  /* 0x000000020700720c */ /* 0x000fc40003f26270 */
[C---:B0-----:R-:W-:Y:S02]  /*0120*/  @!P3 IADD3 R8, P4, PT, R27.reuse, R8, RZ ;  /* 0x000000081b08b210 */ /* 0x041fe40007f9e0ff */
[----:B------:R-:W0:Y:S03]  /*0130*/  @!P2 LDC.64 R16, c[0x0][0x3a0] ;  /* 0x0000e800ff10ab82 */ /* 0x000e260000000a00 */
[----:B------:R-:W-:Y:S02]  /*0140*/  @!P3 IMAD.X R9, RZ, RZ, R9, P4 ;  /* 0x000000ffff09b224 */ /* 0x000fe400020e0609 */
[----:B--2---:R-:W-:-:S03]  /*0150*/  @!P3 IMAD.WIDE.U32 R12, R27, 0x4, R12 ;  /* 0x000000041b0cb825 */ /* 0x004fc600078e000c */
[----:B-1----:R1:W2:Y:S01]  /*0160*/  @!P3 LDG.E.U8 R8, desc[UR4][R8.64] ;  /* 0x000000040808b981 */ /* 0x0022a2000c1e1100 */
[----:B------:R-:W-:Y:S01]  /*0170*/  @!P1 LEA R5, R0, R7, 0x9 ;  /* 0x0000000700059211 */ /* 0x000fe200078e48ff */
[----:B------:R-:W-:Y:S01]  /*0180*/  @!P1 VIADD R7, R7, 0x80 ;  /* 0x0000008007079836 */ /* 0x000fe20000000000 */
[----:B------:R-:W5:Y:S04]  /*0190*/  @!P1 LDC.64 R14, c[0x0][0x3a8] ;  /* 0x0000ea00ff0e9b82 */ /* 0x000f680000000a00 */
[----:B------:R-:W-:Y:S02]  /*01a0*/  ISETP.GE.AND P0, PT, R7, R2, PT ;  /* 0x000000020700720c */ /* 0x000fe40003f06270 */
[----:B----4-:R-:W-:Y:S02]  /*01b0*/  @!P2 IADD3 R10, P4, PT, R25, R10, RZ ;  /* 0x0000000a190aa210 */ /* 0x010fe40007f9e0ff */
[----:B------:R-:W4:Y:S02]  /*01c0*/  @!P1 LDC.64 R20, c[0x0][0x3a0] ;  /* 0x0000e800ff149b82 */ /* 0x000f240000000a00 */
[----:B------:R-:W-:Y:S01]  /*01d0*/  @!P2 IADD3.X R11, PT, PT, RZ, R11, RZ, P4, !PT ;  /* 0x0000000bff0ba210 */ /* 0x000fe200027fe4ff */
[----:B-1----:R-:W-:-:S02]  /*01e0*/  HFMA2 R9, -RZ, RZ, 0, 0 ;  /* 0x00000000ff097431 */ /* 0x002fc400000001ff */
[----:B0-----:R-:W-:Y:S02]  /*01f0*/  @!P2 IMAD.WIDE.U32 R16, R25, 0x4, R16 ;  /* 0x000000041910a825 */ /* 0x001fe400078e0010 */
[----:B------:R-:W3:Y:S02]  /*0200*/  @!P2 LDG.E.U8 R10, desc[UR4][R10.64] ;  /* 0x000000040a0aa981 */ /* 0x000ee4000c1e1100 */
[----:B------:R-:W0:Y:S01]  /*0210*/  @!P0 LDC.64 R18, c[0x0][0x3a8] ;  /* 0x0000ea00ff128b82 */ /* 0x000e220000000a00 */
[----:B------:R-:W-:Y:S01]  /*0220*/  @!P0 IMAD R7, R0, 0x200, R7 ;  /* 0x0000020000078824 */ /* 0x000fe200078e0207 */
[----:B-----5:R-:W-:-:S06]  /*0230*/  @!P1 IADD3 R14, P4, PT, R5, R14, RZ ;  /* 0x0000000e050e9210 */ /* 0x020fcc0007f9e0ff */
[----:B------:R-:W1:Y:S01]  /*0240*/  @!P0 LDC.64 R22, c[0x0][0x3a0] ;  /* 0x0000e800ff168b82 */ /* 0x000e620000000a00 */
[----:B------:R-:W-:Y:S01]  /*0250*/  @!P1 IADD3.X R15, PT, PT, RZ, R15, RZ, P4, !PT ;  /* 0x0000000fff0f9210 */ /* 0x000fe200027fe4ff */
[----:B----4-:R-:W-:-:S05]  /*0260*/  @!P1 IMAD.WIDE.U32 R20, R5, 0x4, R20 ;  /* 0x0000000405149825 */ /* 0x010fca00078e0014 */
[----:B------:R4:W5:Y:S01]  /*0270*/  @!P1 LDG.E.U8 R15, desc[UR4][R14.64] ;  /* 0x000000040e0f9981 */ /* 0x000962000c1e1100 */
[----:B0-----:R-:W-:Y:S02]  /*0280*/  @!P0 IADD3 R18, P4, PT, R7, R18, RZ ;  /* 0x0000001207128210 */ /* 0x001fe40007f9e0ff */
[----:B------:R-:W-:Y:S01]  /*0290*/  CS2R R4, SRZ ;  /* 0x0000000000047805 */ /* 0x000fe2000001ff00 */
[----:B------:R-:W5:Y:S02]  /*02a0*/  @!P1 LDG.E R9, desc[UR4][R20.64] ;  /* 0x0000000414099981 */ /* 0x000f64000c1e1900 */
[----:B------:R-:W-:-:S03]  /*02b0*/  @!P0 IMAD.X R19, RZ, RZ, R19, P4 ;  /* 0x000000ffff138224 */ /* 0x000fc600020e0613 */
[----:B------:R-:W5:Y:S01]  /*02c0*/  @!P3 LDG.E R4, desc[UR4][R12.64] ;  /* 0x000000040c04b981 */ /* 0x000f62000c1e1900 */
[----:B-1----:R-:W-:Y:S01]  /*02d0*/  @!P0 IMAD.WIDE.U32 R22, R7, 0x4, R22 ;  /* 0x0000000407168825 */ /* 0x002fe200078e0016 */
[----:B------:R-:W-:Y:S02]  /*02e0*/  CS2R R6, SRZ ;  /* 0x0000000000067805 */ /* 0x000fe4000001ff00 */
[----:B------:R-:W5:Y:S04]  /*02f0*/  @!P0 LDG.E.U8 R18, desc[UR4][R18.64] ;  /* 0x0000000412128981 */ /* 0x000f68000c1e1100 */
[----:B------:R-:W5:Y:S04]  /*0300*/  @!P2 LDG.E R6, desc[UR4][R16.64] ;  /* 0x000000041006a981 */ /* 0x000f68000c1e1900 */
[----:B------:R-:W5:Y:S01]  /*0310*/  @!P0 LDG.E R22, desc[UR4][R22.64] ;  /* 0x0000000416168981 */ /* 0x000f62000c1e1900 */
[----:B----4-:R-:W-:Y:S01]  /*0320*/  IMAD.MOV.U32 R14, RZ, RZ, RZ ;  /* 0x000000ffff0e7224 */ /* 0x010fe200078e00ff */
[----:B------:R-:W-:Y:S04]  /*0330*/  BSSY.RECONVERGENT B0, `(.L_x_10010) ;  /* 0x0000025000007945 */ /* 0x000fe80003800200 */
[----:B------:R-:W-:Y:S01]  /*0340*/  BSSY.RELIABLE B1, `(.L_x_10011) ;  /* 0x000001d000017945 */ /* 0x000fe20003800100 */
[----:B--2---:R-:W-:-:S02]  /*0350*/  @!P3 I2FP.F32.U32 R5, R8 ;  /* 0x000000080005b245 */ /* 0x004fc40000201000 */
[----:B------:R-:W-:Y:S02]  /*0360*/  MOV R8, RZ ;  /* 0x000000ff00087202 */ /* 0x000fe40000000f00 */
[----:B---3--:R-:W-:Y:S02]  /*0370*/  @!P2 I2FP.F32.U32 R7, R10 ;  /* 0x0000000a0007a245 */ /* 0x008fe40000201000 */
[----:B-----5:R-:W-:Y:S02]  /*0380*/  @!P1 I2FP.F32.U32 R14, R15 ;  /* 0x0000000f000e9245 */ /* 0x020fe40000201000 */
[----:B------:R-:W-:-:S03]  /*0390*/  ISETP.GE.AND P1, PT, R3, R2, PT ;  /* 0x000000020300720c */ /* 0x000fc60003f26270 */
[----:B------:R-:W-:Y:S01]  /*03a0*/  FMUL.FTZ R9, R14, R9 ;  /* 0x000000090e097220 */ /* 0x000fe20000410000 */
[----:B------:R-:W-:Y:S01]  /*03b0*/  @!P0 I2FP.F32.U32 R11, R18 ;  /* 0x00000012000b8245 */ /* 0x000fe20000201000 */
[----:B------:R-:W-:Y:S01]  /*03c0*/  FMUL.FTZ R4, R5, R4 ;  /* 0x0000000405047220 */ /* 0x000fe20000410000 */
[----:B------:R-:W-:-:S03]  /*03d0*/  FMUL.FTZ R6, R7, R6 ;  /* 0x0000000607067220 */ /* 0x000fc60000410000 */
[----:B------:R-:W-:Y:S01]  /*03e0*/  @!P0 FMUL.FTZ R8, R22, R11 ;  /* 0x0000000b16088220 */ /* 0x000fe20000410000 */
[----:B------:R-:W-:Y:S01]  /*03f0*/  FMUL.FTZ R7, R4, UR6 ;  /* 0x0000000604077c20 */ /* 0x000fe20008410000 */
[----:B------:R-:W-:Y:S01]  /*0400*/  FMUL.FTZ R11, R6, UR6 ;  /* 0x00000006060b7c20 */ /* 0x000fe20008410000 */
[----:B------:R-:W-:Y:S01]  /*0410*/  FMUL.FTZ R9, R9, UR6 ;  /* 0x0000000609097c20 */ /* 0x000fe20008410000 */
[----:B------:R-:W-:Y:S01]  /*0420*/  FMUL.FTZ R13, R8, UR6 ;  /* 0x00000006080d7c20 */ /* 0x000fe20008410000 */
[----:B------:R-:W-:Y:S06]  /*0430*/  @P1 BRA `(.L_x_10012) ;  /* 0x0000000000341947 */ /* 0x000fec0003800000 */
[----:B------:R-:W0:Y:S01]  /*0440*/  LDC.64 R4, c[0x0][0x398] ;  /* 0x0000e600ff047b82 */ /* 0x000e220000000a00 */
[----:B------:R-:W-:Y:S01]  /*0450*/  IMAD R15, R0, 0x200, R3 ;  /* 0x00000200000f7824 */ /* 0x000fe200078e0203 */
[----:B------:R-:W-:-:S04]  /*0460*/  IADD3 R3, PT, PT, R3, 0x80, RZ ;  /* 0x0000008003037810 */ /* 0x000fc80007ffe0ff */
[----:B------:R-:W-:-:S13]  /*0470*/  ISETP.GE.AND P0, PT, R3, R2, PT ;  /* 0x000000020300720c */ /* 0x000fda0003f06270 */
[----:B------:R-:W-:Y:S05]  /*0480*/  @P0 BREAK.RELIABLE B1 ;  /* 0x0000000000010942 */ /* 0x000fea0003800100 */
[----:B0-----:R-:W-:-:S05]  /*0490*/  IMAD.WIDE.U32 R4, R15, 0x4, R4 ;  /* 0x000000040f047825 */ /* 0x001fca00078e0004 */
[----:B------:R0:W-:Y:S01]  /*04a0*/  STG.E desc[UR4][R4.64], R7 ;  /* 0x0000000704007986 */ /* 0x0001e2000c101904 */
[----:B------:R-:W-:Y:S05]  /*04b0*/  @P0 BRA `(.L_x_10013) ;  /* 0x0000000000300947 */ /* 0x000fea0003800000 */
[----:B0-----:R-:W0:Y:S01]  /*04c0*/  LDC.64 R4, c[0x0][0x398] ;  /* 0x0000e600ff047b82 */ /* 0x001e220000000a00 */
[----:B------:R-:W-:Y:S01]  /*04d0*/  IMAD R7, R0, 0x200, R3 ;  /* 0x0000020000077824 */ /* 0x000fe200078e0203 */
[----:B------:R-:W-:-:S03]  /*04e0*/  IADD3 R3, PT, PT, R3, 0x80, RZ ;  /* 0x0000008003037810 */ /* 0x000fc60007ffe0ff */
[----:B0-----:R-:W-:-:S05]  /*04f0*/  IMAD.WIDE.U32 R4, R7, 0x4, R4 ;  /* 0x0000000407047825 */ /* 0x001fca00078e0004 */
[----:B------:R0:W-:Y:S02]  /*0500*/  STG.E desc[UR4][R4.64], R11 ;  /* 0x0000000b04007986 */ /* 0x0001e4000c101904 */
.L_x_10012:
[----:B------:R-:W-:Y:S05]  /*0510*/  BSYNC.RELIABLE B1 ;  /* 0x0000000000017941 */ /* 0x000fea0003800100 */
.L_x_10011:
[----:B------:R-:W-:-:S13]  /*0520*/  ISETP.GE.AND P0, PT, R3, R2, PT ;  /* 0x000000020300720c */ /* 0x000fda0003f06270 */
[----:B0-----:R-:W0:Y:S01]  /*0530*/  @!P0 LDC.64 R4, c[0x0][0x398] ;  /* 0x0000e600ff048b82 */ /* 0x001e220000000a00 */
[----:B------:R-:W-:Y:S01]  /*0540*/  @!P0 IMAD R7, R0, 0x200, R3 ;  /* 0x0000020000078824 */ /* 0x000fe200078e0203 */
[----:B------:R-:W-:-:S03]  /*0550*/  @!P0 IADD3 R3, PT, PT, R3, 0x80, RZ ;  /* 0x0000008003038810 */ /* 0x000fc60007ffe0ff */
[----:B0-----:R-:W-:-:S05]  /*0560*/  @!P0 IMAD.WIDE.U32 R4, R7, 0x4, R4 ;  /* 0x0000000407048825 */ /* 0x001fca00078e0004 */
[----:B------:R1:W-:Y:S02]  /*0570*/  @!P0 STG.E desc[UR4][R4.64], R9 ;  /* 0x0000000904008986 */ /* 0x0003e4000c101904 */
.L_x_10013:
[----:B------:R-:W-:Y:S05]  /*0580*/  BSYNC.RECONVERGENT B0 ;  /* 0x0000000000007941 */ /* 0x000fea0003800200 */
.L_x_10010:
[----:B------:R-:W-:Y:S05]  /*0590*/  WARPSYNC.ALL ;  /* 0x0000000000007948 */ /* 0x000fea0003800000 */
[----:B------:R-:W-:-:S13]  /*05a0*/  ISETP.GE.AND P0, PT, R3, R2, PT ;  /* 0x000000020300720c */ /* 0x000fda0003f06270 */
[----:B------:R-:W-:Y:S05]  /*05b0*/  @P0 EXIT ;  /* 0x000000000000094d */ /* 0x000fea0003800000 */
[----:B01----:R-:W0:Y:S01]  /*05c0*/  LDC.64 R4, c[0x0][0x398] ;  /* 0x0000e600ff047b82 */ /* 0x003e220000000a00 */
[----:B------:R-:W-:-:S05]  /*05d0*/  LEA R3, R0, R3, 0x9 ;  /* 0x0000000300037211 */ /* 0x000fca00078e48ff */
[----:B0-----:R-:W-:-:S05]  /*05e0*/  IMAD.WIDE.U32 R2, R3, 0x4, R4 ;  /* 0x0000000403027825 */ /* 0x001fca00078e0004 */
[----:B------:R-:W-:Y:S01]  /*05f0*/  STG.E desc[UR4][R2.64], R13 ;  /* 0x0000000d02007986 */ /* 0x000fe2000c101904 */
[----:B------:R-:W-:Y:S05]  /*0600*/  EXIT ;  /* 0x000000000000794d */ /* 0x000fea0003800000 */
.L_x_10014:
        /* <DEDUP_REMOVED lines=15> */
.L_x_14245:


//--------------------- .text._ZN2at6native29vectorized_elementwise_kernelILi2EZNS0_43_GLOBAL__N__7cc8d1ed_10_Dropout_cu_0e96ed3819masked_scale_kernelIhffEEvRNS_6TensorERKS4_S7_T1_EUlfhE_St5arrayIPcLm3EEEEviT0_S8_ --------------------------
	.section	.text._ZN2at6native29vectorized_elementwise_kernelILi2EZNS0_43_GLOBAL__N__7cc8d1ed_10_Dropout_cu_0e96ed3819masked_scale_kernelIhffEEvRNS_6TensorERKS4_S7_T1_EUlfhE_St5arrayIPcLm3EEEEviT0_S8_,"ax",@progbits
	.align	128
        .global         _ZN2at6native29vectorized_elementwise_kernelILi2EZNS0_43_GLOBAL__N__7cc8d1ed_10_Dropout_cu_0e96ed3819masked_scale_kernelIhffEEvRNS_6TensorERKS4_S7_T1_EUlfhE_St5arrayIPcLm3EEEEviT0_S8_
        .type           _ZN2at6native29vectorized_elementwise_kernelILi2EZNS0_43_GLOBAL__N__7cc8d1ed_10_Dropout_cu_0e96ed3819masked_scale_kernelIhffEEvRNS_6TensorERKS4_S7_T1_EUlfhE_St5arrayIPcLm3EEEEviT0_S8_,@function
        .size           _ZN2at6native29vectorized_elementwise_kernelILi2EZNS0_43_GLOBAL__N__7cc8d1ed_10_Dropout_cu_0e96ed3819masked_scale_kernelIhffEEvRNS_6TensorERKS4_S7_T1_EUlfhE_St5arrayIPcLm3EEEEviT0_S8_,(.L_x_14246 - _ZN2at6native29vectorized_elementwise_kernelILi2EZNS0_43_GLOBAL__N__7cc8d1ed_10_Dropout_cu_0e96ed3819masked_scale_kernelIhffEEvRNS_6TensorERKS4_S7_T1_EUlfhE_St5arrayIPcLm3EEEEviT0_S8_)
        .other          _ZN2at6native29vectorized_elementwise_kernelILi2EZNS0_43_GLOBAL__N__7cc8d1ed_10_Dropout_cu_0e96ed3819masked_scale_kernelIhffEEvRNS_6TensorERKS4_S7_T1_EUlfhE_St5arrayIPcLm3EEEEviT0_S8_,@"STO_CUDA_ENTRY STV_DEFAULT"
_ZN2at6native29vectorized_elementwise_kernelILi2EZNS0_43_GLOBAL__N__7cc8d1ed_10_Dropout_cu_0e96ed3819masked_scale_kernelIhffEEvRNS_6TensorERKS4_S7_T1_EUlfhE_St5arrayIPcLm3EEEEviT0_S8_:
.text._ZN2at6native29vectorized_elementwise_kernelILi2EZNS0_43_GLOBAL__N__7cc8d1ed_10_Dropout_cu_0e96ed3819masked_scale_kernelIhffEEvRNS_6TensorERKS4_S7_T1_EUlfhE_St5arrayIPcLm3EEEEviT0_S8_:
        /* <DEDUP_REMOVED lines=8> */
[----:B------:R-:W0:Y:S01]  /*0080*/  S2R R7, SR_TID.X ;  /* 0x0000000000077919 */ /* 0x000e220000002100 */
[----:B------:R-:W-:Y:S01]  /*0090*/  CS2R R20, SRZ ;  /* 0x0000000000147805 */ /* 0x000fe2000001ff00 */
[----:B------:R-:W-:Y:S01]  /*00a0*/  IMAD.MOV.U32 R6, RZ, RZ, RZ ;  /* 0x000000ffff067224 */ /* 0x000fe200078e00ff */
[----:B------:R-:W-:Y:S01]  /*00b0*/  MOV R24, RZ ;  /* 0x000000ff00187202 */ /* 0x000fe20000000f00 */
[----:B------:R-:W1:Y:S01]  /*00c0*/  LDCU UR6, c[0x0][0x388] ;  /* 0x00007100ff0677ac */ /* 0x000e620008000800 */
[----:B0-----:R-:W-:Y:S01]  /*00d0*/  ISETP.GE.U32.AND P0, PT, R7, R2, PT ;  /* 0x000000020700720c */ /* 0x001fe20003f06070 */
[----:B------:R-:W-:-:S12]  /*00e0*/  IMAD.MOV.U32 R3, RZ, RZ, R7 ;  /* 0x000000ffff037224 */ /* 0x000fd800078e0007 */
[----:B------:R-:W0:Y:S01]  /*00f0*/  @!P0 LDC.64 R4, c[0x0][0x3a8] ;  /* 0x0000ea00ff048b82 */ /* 0x000e220000000a00 */
[----:B------:R-:W-:-:S07]  /*0100*/  @!P0 IADD3 R13, PT, PT, R0, R3, RZ ;  /* 0x00000003000d8210 */ /* 0x000fce0007ffe0ff */
[----:B------:R-:W2:Y:S01]  /*0110*/  @!P0 LDC.64 R16, c[0x0][0x3a0] ;  /* 0x0000e800ff108b82 */ /* 0x000ea20000000a00 */
[----:B0-----:R-:W-:-:S05]  /*0120*/  @!P0 IADD3 R4, P1, PT, R13, R4, RZ ;  /* 0x000000040d048210 */ /* 0x001fca0007f3e0ff */
[----:B------:R-:W-:-:S05]  /*0130*/  @!P0 IMAD.X R5, RZ, RZ, R5, P1 ;  /* 0x000000ffff058224 */ /* 0x000fca00008e0605 */
[----:B------:R-:W3:Y:S01]  /*0140*/  @!P0 LDG.E.U8 R4, desc[UR4][R4.64] ;  /* 0x0000000404048981 */ /* 0x000ee2000c1e1100 */
[----:B------:R-:W-:Y:S01]  /*0150*/  @!P0 IADD3 R7, PT, PT, R3, 0x80, RZ ;  /* 0x0000008003078810 */ /* 0x000fe20007ffe0ff */
[----:B--2---:R-:W-:-:S03]  /*0160*/  @!P0 IMAD.WIDE.U32 R16, R13, 0x4, R16 ;  /* 0x000000040d108825 */ /* 0x004fc600078e0010 */
[CC--:B------:R-:W-:Y:S02]  /*0170*/  ISETP.GE.U32.AND P6, PT, R7.reuse, R2.reuse, PT ;  /* 0x000000020700720c */ /* 0x0c0fe40003fc6070 */
[----:B------:R0:W2:Y:S11]  /*0180*/  @!P0 LDG.E R20, desc[UR4][R16.64] ;  /* 0x0000000410148981 */ /* 0x0000b6000c1e1900 */
[----:B------:R-:W-:Y:S01]  /*0190*/  @!P6 IMAD.IADD R10, R0, 0x1, R7 ;  /* 0x00000001000ae824 */ /* 0x000fe200078e0207 */
[----:B------:R-:W-:Y:S01]  /*01a0*/  @!P6 IADD3 R7, PT, PT, R7, 0x80, RZ ;  /* 0x000000800707e810 */ /* 0x000fe20007ffe0ff */
[----:B------:R-:W4:Y:S03]  /*01b0*/  @!P6 LDC.64 R14, c[0x0][0x3a0] ;  /* 0x0000e800ff0eeb82 */ /* 0x000f260000000a00 */
[----:B------:R-:W-:-:S05]  /*01c0*/  ISETP.GE.U32.AND P5, PT, R7, R2, PT ;  /* 0x000000020700720c */ /* 0x000fca0003fa6070 */
[----:B------:R-:W5:Y:S08]  /*01d0*/  @!P6 LDC.64 R8, c[0x0][0x3a8] ;  /* 0x0000ea00ff08eb82 */ /* 0x000f700000000a00 */
[----:B------:R-:W-:Y:S01]  /*01e0*/  @!P5 IMAD.IADD R11, R0, 0x1, R7 ;  /* 0x00000001000bd824 */ /* 0x000fe200078e0207 */
[----:B------:R-:W-:Y:S01]  /*01f0*/  @!P5 IADD3 R7, PT, PT, R7, 0x80, RZ ;  /* 0x000000800707d810 */ /* 0x000fe20007ffe0ff */
[----:B------:R-:W1:Y:S03]  /*0200*/  @!P5 LDC.64 R28, c[0x0][0x3a0] ;  /* 0x0000e800ff1cdb82 */ /* 0x000e660000000a00 */
[----:B------:R-:W-:-:S05]  /*0210*/  ISETP.GE.U32.AND P4, PT, R7, R2, PT ;  /* 0x000000020700720c */ /* 0x000fca0003f86070 */
[----:B------:R-:W5:Y:S08]  /*0220*/  @!P5 LDC.64 R12, c[0x0][0x3a8] ;  /* 0x0000ea00ff0cdb82 */ /* 0x000f700000000a00 */
[----:B------:R-:W-:Y:S01]  /*0230*/  @!P4 IMAD.IADD R25, R0, 0x1, R7 ;  /* 0x000000010019c824 */ /* 0x000fe200078e0207 */
[----:B------:R-:W-:Y:S01]  /*0240*/  @!P4 IADD3 R7, PT, PT, R7, 0x80, RZ ;  /* 0x000000800707c810 */ /* 0x000fe20007ffe0ff */
[----:B------:R-:W5:Y:S03]  /*0250*/  @!P4 LDC.64 R18, c[0x0][0x3a8] ;  /* 0x0000ea00ff12cb82 */ /* 0x000f660000000a00 */
[----:B------:R-:W-:Y:S01]  /*0260*/  ISETP.GE.U32.AND P3, PT, R7, R2, PT ;  /* 0x000000020700720c */ /* 0x000fe20003f66070 */
[----:B----4-:R-:W-:-:S04]  /*0270*/  @!P6 IMAD.WIDE.U32 R14, R10, 0x4, R14 ;  /* 0x000000040a0ee825 */ /* 0x010fc800078e000e */
[----:B------:R-:W4:Y:S01]  /*0280*/  @!P4 LDC.64 R26, c[0x0][0x3a0] ;  /* 0x0000e800ff1acb82 */ /* 0x000f220000000a00 */
[----:B------:R1:W2:Y:S07]  /*0290*/  @!P6 LDG.E R6, desc[UR4][R14.64] ;  /* 0x000000040e06e981 */ /* 0x0002ae000c1e1900 */
[----:B------:R-:W-:Y:S01]  /*02a0*/  @!P3 IMAD.IADD R23, R0, 0x1, R7 ;  /* 0x000000010017b824 */ /* 0x000fe200078e0207 */
[----:B------:R-:W-:Y:S01]  /*02b0*/  @!P3 IADD3 R7, PT, PT, R7, 0x80, RZ ;  /* 0x000000800707b810 */ /* 0x000fe20007ffe0ff */
[----:B0-----:R-:W0:Y:S03]  /*02c0*/  @!P3 LDC.64 R16, c[0x0][0x3a8] ;  /* 0x0000ea00ff10bb82 */ /* 0x001e260000000a00 */
[----:B------:R-:W-:-:S13]  /*02d0*/  ISETP.GE.U32.AND P2, PT, R7, R2, PT ;  /* 0x000000020700720c */ /* 0x000fda0003f46070 */
[----:B------:R-:W-:Y:S01]  /*02e0*/  @!P2 IADD3 R5, PT, PT, R0, R7, RZ ;  /* 0x000000070005a210 */ /* 0x000fe20007ffe0ff */
[----:B------:R-:W-:Y:S01]  /*02f0*/  @!P2 VIADD R7, R7, 0x80 ;  /* 0x000000800707a836 */ /* 0x000fe20000000000 */
[----:B-1----:R-:W1:Y:S04]  /*0300*/  @!P2 LDC.64 R14, c[0x0][0x3a8] ;  /* 0x0000ea00ff0eab82 */ /* 0x002e680000000a00 */
[----:B------:R-:W-:Y:S01]  /*0310*/  ISETP.GE.U32.AND P1, PT, R7, R2, PT ;  /* 0x000000020700720c */ /* 0x000fe20003f26070 */
[----:B------:R-:W-:-:S04]  /*0320*/  @!P5 IMAD.WIDE.U32 R28, R11, 0x4, R28 ;  /* 0x000000040b1cd825 */ /* 0x000fc800078e001c */
[----:B----4-:R-:W-:-:S05]  /*0330*/  @!P4 IMAD.WIDE.U32 R26, R25, 0x4, R26 ;  /* 0x00000004191ac825 */ /* 0x010fca00078e001a */
[----:B------:R4:W2:Y:S01]  /*0340*/  @!P4 LDG.E R24, desc[UR4][R26.64] ;  /* 0x000000041a18c981 */ /* 0x0008a2000c1e1900 */
[----:B------:R-:W-:Y:S01]  /*0350*/  P2R R22, PR, RZ, 0x40 ;  /* 0x00000040ff167803 */ /* 0x000fe20000000000 */
[----:B----4-:R-:W4:Y:S02]  /*0360*/  @!P3 LDC.64 R26, c[0x0][0x3a0] ;  /* 0x0000e800ff1abb82 */ /* 0x010f240000000a00 */
[----:B----4-:R-:W-:Y:S01]  /*0370*/  @!P3 IMAD.WIDE.U32 R26, R23, 0x4, R26 ;  /* 0x00000004171ab825 */ /* 0x010fe200078e001a */
[----:B---3--:R-:W-:Y:S02]  /*0380*/  @!P0 I2FP.F32.U32 R21, R4 ;  /* 0x0000000400158245 */ /* 0x008fe40000201000 */
[----:B-----5:R-:W-:-:S05]  /*0390*/  @!P6 IADD3 R8, P0, PT, R10, R8, RZ ;  /* 0x000000080a08e210 */ /* 0x020fca0007f1e0ff */
[----:B------:R-:W-:Y:S01]  /*03a0*/  @!P6 IMAD.X R9, RZ, RZ, R9, P0 ;  /* 0x000000ffff09e224 */ /* 0x000fe200000e0609 */
[----:B------:R-:W-:Y:S02]  /*03b0*/  @!P5 IADD3 R12, P0, PT, R11, R12, RZ ;  /* 0x0000000c0b0cd210 */ /* 0x000fe40007f1e0ff */
[----:B------:R-:W3:Y:S03]  /*03c0*/  @!P1 LDC.64 R10, c[0x0][0x3a8] ;  /* 0x0000ea00ff0a9b82 */ /* 0x000ee60000000a00 */
[----:B------:R-:W-:Y:S01]  /*03d0*/  @!P5 IMAD.X R13, RZ, RZ, R13, P0 ;  /* 0x000000ffff0dd224 */ /* 0x000fe200000e060d */
[----:B------:R-:W-:-:S04]  /*03e0*/  @!P4 IADD3 R18, P0, PT, R25, R18, RZ ;  /* 0x000000121912c210 */ /* 0x000fc80007f1e0ff */
[----:B------:R-:W-:Y:S01]  /*03f0*/  @!P4 IADD3.X R19, PT, PT, RZ, R19, RZ, P0, !PT ;  /* 0x00000013ff13c210 */ /* 0x000fe200007fe4ff */
[----:B------:R-:W-:Y:S01]  /*0400*/  HFMA2 R4, -RZ, RZ, 0, 0 ;  /* 0x00000000ff047431 */ /* 0x000fe200000001ff */
[----:B0-----:R-:W-:Y:S01]  /*0410*/  @!P3 IADD3 R16, P0, PT, R23, R16, RZ ;  /* 0x000000101710b210 */ /* 0x001fe20007f1e0ff */
[----:B------:R-:W4:Y:S01]  /*0420*/  @!P5 LDG.E.U8 R12, desc[UR4][R12.64] ;  /* 0x000000040c0cd981 */ /* 0x000f22000c1e1100 */
[----:B------:R-:W-:-:S03]  /*0430*/  @!P1 IADD3 R25, PT, PT, R0, R7, RZ ;  /* 0x0000000700199210 */ /* 0x000fc60007ffe0ff */
[----:B------:R-:W-:Y:S01]  /*0440*/  @!P3 IMAD.X R17, RZ, RZ, R17, P0 ;  /* 0x000000ffff11b224 */ /* 0x000fe200000e0611 */
[----:B-1----:R-:W-:Y:S01]  /*0450*/  @!P2 IADD3 R14, P0, PT, R5, R14, RZ ;  /* 0x0000000e050ea210 */ /* 0x002fe20007f1e0ff */
[----:B------:R3:W5:Y:S01]  /*0460*/  @!P5 LDG.E R4, desc[UR4][R28.64] ;  /* 0x000000041c04d981 */ /* 0x000762000c1e1900 */
[----:B------:R-:W-:-:S03]  /*0470*/  @!P1 IADD3 R7, PT, PT, R7, 0x80, RZ ;  /* 0x0000008007079810 */ /* 0x000fc60007ffe0ff */
[----:B------:R-:W-:Y:S02]  /*0480*/  @!P2 IMAD.X R15, RZ, RZ, R15, P0 ;  /* 0x000000ffff0fa224 */ /* 0x000fe400000e060f */
[----:B------:R-:W-:Y:S01]  /*0490*/  HFMA2 R23, -RZ, RZ, 0, 0 ;  /* 0x00000000ff177431 */ /* 0x000fe200000001ff */
[----:B------:R0:W5:Y:S01]  /*04a0*/  @!P4 LDG.E.U8 R18, desc[UR4][R18.64] ;  /* 0x000000041212c981 */ /* 0x000162000c1e1100 */
[----:B---3--:R-:W-:-:S03]  /*04b0*/  @!P1 IADD3 R28, P0, PT, R25, R10, RZ ;  /* 0x0000000a191c9210 */ /* 0x008fc60007f1e0ff */
[----:B------:R-:W3:Y:S02]  /*04c0*/  @!P2 LDG.E.U8 R13, desc[UR4][R14.64] ;  /* 0x000000040e0da981 */ /* 0x000ee4000c1e1100 */
[----:B------:R-:W-:Y:S01]  /*04d0*/  @!P1 IMAD.X R29, RZ, RZ, R11, P0 ;  /* 0x000000ffff1d9224 */ /* 0x000fe200000e060b */
[----:B------:R-:W-:Y:S01]  /*04e0*/  ISETP.GE.U32.AND P0, PT, R7, R2, PT ;  /* 0x000000020700720c */ /* 0x000fe20003f06070 */
[----:B------:R1:W3:Y:S01]  /*04f0*/  @!P3 LDG.E R23, desc[UR4][R26.64] ;  /* 0x000000041a17b981 */ /* 0x0002e2000c1e1900 */
[----:B0-----:R-:W-:-:S03]  /*0500*/  MOV R19, RZ ;  /* 0x000000ff00137202 */ /* 0x001fc60000000f00 */
[----:B------:R-:W3:Y:S04]  /*0510*/  @!P3 LDG.E.U8 R16, desc[UR4][R16.64] ;  /* 0x000000041010b981 */ /* 0x000ee8000c1e1100 */
[----:B------:R-:W3:Y:S01]  /*0520*/  @!P1 LDG.E.U8 R28, desc[UR4][R28.64] ;  /* 0x000000041c1c9981 */ /* 0x000ee2000c1e1100 */
[----:B-1----:R-:W0:Y:S08]  /*0530*/  @!P1 LDC.64 R26, c[0x0][0x3a0] ;  /* 0x0000e800ff1a9b82 */ /* 0x002e300000000a00 */
[----:B------:R-:W1:Y:S01]  /*0540*/  @!P0 LDC.64 R10, c[0x0][0x3a8] ;  /* 0x0000ea00ff0a8b82 */ /* 0x000e620000000a00 */
[----:B------:R-:W-:-:S07]  /*0550*/  @!P0 IMAD.IADD R7, R0, 0x1, R7 ;  /* 0x0000000100078824 */ /* 0x000fce00078e0207 */
[----:B------:R-:W0:Y:S01]  /*0560*/  @!P0 LDC.64 R14, c[0x0][0x3a0] ;  /* 0x0000e800ff0e8b82 */ /* 0x000e220000000a00 */
[----:B-1----:R-:W-:-:S04]  /*0570*/  @!P0 IADD3 R10, P6, PT, R7, R10, RZ ;  /* 0x0000000a070a8210 */ /* 0x002fc80007fde0ff */
[----:B------:R-:W-:Y:S02]  /*0580*/  @!P0 IADD3.X R11, PT, PT, RZ, R11, RZ, P6, !PT ;  /* 0x0000000bff0b8210 */ /* 0x000fe400037fe4ff */
[----:B------:R-:W-:Y:S01]  /*0590*/  ISETP.NE.AND P6, PT, R22, RZ, PT ;  /* 0x000000ff1600720c */ /* 0x000fe20003fc5270 */
[----:B0-----:R-:W-:Y:S02]  /*05a0*/  @!P0 IMAD.WIDE.U32 R14, R7, 0x4, R14 ;  /* 0x00000004070e8825 */ /* 0x001fe400078e000e */
[----:B------:R-:W3:Y:S04]  /*05b0*/  @!P0 LDG.E.U8 R10, desc[UR4][R10.64] ;  /* 0x000000040a0a8981 */ /* 0x000ee8000c1e1100 */
[----:B------:R-:W3:Y:S06]  /*05c0*/  @!P0 LDG.E R14, desc[UR4][R14.64] ;  /* 0x000000040e0e8981 */ /* 0x000eec000c1e1900 */
[----:B------:R0:W3:Y:S02]  /*05d0*/  @!P6 LDG.E.U8 R22, desc[UR4][R8.64] ;  /* 0x000000040816e981 */ /* 0x0000e4000c1e1100 */
[----:B0-----:R-:W0:Y:S01]  /*05e0*/  @!P2 LDC.64 R8, c[0x0][0x3a0] ;  /* 0x0000e800ff08ab82 */ /* 0x001e220000000a00 */
[----:B------:R-:W-:-:S05]  /*05f0*/  @!P1 IMAD.WIDE.U32 R26, R25, 0x4, R26 ;  /* 0x00000004191a9825 */ /* 0x000fca00078e001a */
[----:B------:R-:W3:Y:S01]  /*0600*/  @!P1 LDG.E R19, desc[UR4][R26.64] ;  /* 0x000000041a139981 */ /* 0x000ee2000c1e1900 */
[----:B0-----:R-:W-:-:S04]  /*0610*/  @!P2 IMAD.WIDE.U32 R8, R5, 0x4, R8 ;  /* 0x000000040508a825 */ /* 0x001fc800078e0008 */
[----:B------:R-:W-:-:S06]  /*0620*/  IMAD.MOV.U32 R5, RZ, RZ, RZ ;  /* 0x000000ffff057224 */ /* 0x000fcc00078e00ff */
[----:B------:R0:W3:Y:S01]  /*0630*/  @!P2 LDG.E R5, desc[UR4][R8.64] ;  /* 0x000000040805a981 */ /* 0x0000e2000c1e1900 */
[----:B------:R-:W-:Y:S02]  /*0640*/  IMAD.MOV.U32 R7, RZ, RZ, RZ ;  /* 0x000000ffff077224 */ /* 0x000fe400078e00ff */
[----:B------:R-:W-:Y:S02]  /*0650*/  HFMA2 R17, -RZ, RZ, 0, 0 ;  /* 0x00000000ff117431 */ /* 0x000fe400000001ff */
[----:B------:R-:W-:Y:S02]  /*0660*/  IMAD.MOV.U32 R11, RZ, RZ, RZ ;  /* 0x000000ffff0b7224 */ /* 0x000fe400078e00ff */
[----:B--2---:R-:W-:Y:S01]  /*0670*/  FMUL.FTZ R20, R21, R20 ;  /* 0x0000001415147220 */ /* 0x004fe20000410000 */
[----:B0-----:R-:W-:Y:S01]  /*0680*/  MOV R8, RZ ;  /* 0x000000ff00087202 */ /* 0x001fe20000000f00 */
[----:B------:R-:W-:Y:S04]  /*0690*/  BSSY.RECONVERGENT B0, `(.L_x_10016) ;  /* 0x000004c000007945 */ /* 0x000fe80003800200 */
[----:B------:R-:W-:Y:S01]  /*06a0*/  BSSY.RELIABLE B1, `(.L_x_10017) ;  /* 0x0000044000017945 */ /* 0x000fe20003800100 */
[----:B----4-:R-:W-:-:S05]  /*06b0*/  @!P5 I2FP.F32.U32 R17, R12 ;  /* 0x0000000c0011d245 */ /* 0x010fca0000201000 */
[----:B-----5:R-:W-:Y:S01]  /*06c0*/  FMUL.FTZ R17, R17, R4 ;  /* 0x0000000411117220 */ /* 0x020fe20000410000 */
[----:B------:R-:W-:Y:S01]  /*06d0*/  IMAD.MOV.U32 R4, RZ, RZ, RZ ;  /* 0x000000ffff047224 */ /* 0x000fe200078e00ff */
[----:B---3--:R-:W-:Y:S02]  /*06e0*/  @!P3 I2FP.F32.U32 R4, R16 ;  /* 0x000000100004b245 */ /* 0x008fe40000201000 */
[----:B------:R-:W-:-:S03]  /*06f0*/  @!P1 I2FP.F32.U32 R8, R28 ;  /* 0x0000001c00089245 */ /* 0x000fc60000201000 */
[----:B------:R-:W-:Y:S01]  /*0700*/  FMUL.FTZ R4, R4, R23 ;  /* 0x0000001704047220 */ /* 0x000fe20000410000 */
[----:B------:R-:W-:Y:S02]  /*0710*/  @!P0 I2FP.F32.U32 R9, R10 ;  /* 0x0000000a00098245 */ /* 0x000fe40000201000 */
[----:B------:R-:W-:-:S03]  /*0720*/  @!P6 I2FP.F32.U32 R7, R22 ;  /* 0x000000160007e245 */ /* 0x000fc60000201000 */
[----:B------:R-:W-:Y:S01]  /*0730*/  @!P0 FMUL.FTZ R11, R14, R9 ;  /* 0x000000090e0b8220 */ /* 0x000fe20000410000 */
[----:B------:R-:W-:Y:S01]  /*0740*/  ISETP.GE.U32.AND P0, PT, R3, R2, PT ;  /* 0x000000020300720c */ /* 0x000fe20003f06070 */
[----:B------:R-:W-:Y:S01]  /*0750*/  FMUL.FTZ R12, R7, R6 ;  /* 0x00000006070c7220 */ /* 0x000fe20000410000 */
[----:B------:R-:W-:Y:S02]  /*0760*/  CS2R R6, SRZ ;  /* 0x0000000000067805 */ /* 0x000fe4000001ff00 */
[----:B------:R-:W-:Y:S02]  /*0770*/  @!P4 I2FP.F32.U32 R7, R18 ;  /* 0x000000120007c245 */ /* 0x000fe40000201000 */
[----:B------:R-:W-:-:S03]  /*0780*/  @!P2 I2FP.F32.U32 R6, R13 ;  /* 0x0000000d0006a245 */ /* 0x000fc60000201000 */
[----:B------:R-:W-:Y:S01]  /*0790*/  FMUL.FTZ R7, R7, R24 ;  /* 0x0000001807077220 */ /* 0x000fe20000410000 */
[----:B------:R-:W-:Y:S01]  /*07a0*/  FMUL.FTZ R13, R20, UR6 ;  /* 0x00000006140d7c20 */ /* 0x000fe20008410000 */
[----:B------:R-:W-:Y:S01]  /*07b0*/  FMUL.FTZ R15, R12, UR6 ;  /* 0x000000060c0f7c20 */ /* 0x000fe20008410000 */
[----:B------:R-:W-:Y:S01]  /*07c0*/  FMUL.FTZ R9, R17, UR6 ;  /* 0x0000000611097c20 */ /* 0x000fe20008410000 */
[----:B------:R-:W-:Y:S01]  /*07d0*/  FMUL.FTZ R6, R6, R5 ;  /* 0x0000000506067220 */ /* 0x000fe20000410000 */
[----:B------:R-:W-:Y:S01]  /*07e0*/  FMUL.FTZ R5, R8, R19 ;  /* 0x0000001308057220 */ /* 0x000fe20000410000 */
[----:B------:R-:W-:Y:S01]  /*07f0*/  FMUL.FTZ R8, R7, UR6 ;  /* 0x0000000607087c20 */ /* 0x000fe20008410000 */
[----:B------:R-:W-:Y:S01]  /*0800*/  FMUL.FTZ R7, R4, UR6 ;  /* 0x0000000604077c20 */ /* 0x000fe20008410000 */
[----:B------:R-:W-:Y:S01]  /*0810*/  FMUL.FTZ R6, R6, UR6 ;  /* 0x0000000606067c20 */ /* 0x000fe20008410000 */
[----:B------:R-:W-:Y:S01]  /*0820*/  FMUL.FTZ R5, R5, UR6 ;  /* 0x0000000605057c20 */ /* 0x000fe20008410000 */
[----:B------:R-:W-:Y:S01]  /*0830*/  FMUL.FTZ R4, R11, UR6 ;  /* 0x000000060b047c20 */ /* 0x000fe20008410000 */
[----:B------:R-:W-:Y:S06]  /*0840*/  @P0 BRA `(.L_x_10018) ;  /* 0x0000000000300947 */ /* 0x000fec0003800000 */
[----:B------:R-:W0:Y:S01]  /*0850*/  LDC.64 R10, c[0x0][0x398] ;  /* 0x0000e600ff0a7b82 */ /* 0x000e220000000a00 */
[----:B------:R-:W-:Y:S01]  /*0860*/  IADD3 R17, PT, PT, R0, R3, RZ ;  /* 0x0000000300117210 */ /* 0x000fe20007ffe0ff */
[----:B------:R-:W-:-:S05]  /*0870*/  VIADD R3, R3, 0x80 ;  /* 0x0000008003037836 */ /* 0x000fca0000000000 */
[----:B------:R-:W-:Y:S01]  /*0880*/  ISETP.GE.U32.AND P0, PT, R3, R2, PT ;  /* 0x000000020300720c */ /* 0x000fe20003f06070 */
[----:B0-----:R-:W-:-:S05]  /*0890*/  IMAD.WIDE.U32 R10, R17, 0x4, R10 ;  /* 0x00000004110a7825 */ /* 0x001fca00078e000a */
[----:B------:R0:W-:Y:S07]  /*08a0*/  STG.E desc[UR4][R10.64], R13 ;  /* 0x0000000d0a007986 */ /* 0x0001ee000c101904 */
[----:B------:R-:W-:Y:S05]  /*08b0*/  @P0 BRA `(.L_x_10019) ;  /* 0x0000000000300947 */ /* 0x000fea0003800000 */
[----:B0-----:R-:W0:Y:S01]  /*08c0*/  LDC.64 R10, c[0x0][0x398] ;  /* 0x0000e600ff0a7b82 */ /* 0x001e220000000a00 */
[----:B------:R-:W-:Y:S01]  /*08d0*/  IADD3 R13, PT, PT, R0, R3, RZ ;  /* 0x00000003000d7210 */ /* 0x000fe20007ffe0ff */
[----:B------:R-:W-:-:S04]  /*08e0*/  VIADD R3, R3, 0x80 ;  /* 0x0000008003037836 */ /* 0x000fc80000000000 */
[----:B0-----:R-:W-:-:S05]  /*08f0*/  IMAD.WIDE.U32 R10, R13, 0x4, R10 ;  /* 0x000000040d0a7825 */ /* 0x001fca00078e000a */
[----:B------:R0:W-:Y:S02]  /*0900*/  STG.E desc[UR4][R10.64], R15 ;  /* 0x0000000f0a007986 */ /* 0x0001e4000c101904 */
.L_x_10018:
[----:B------:R-:W-:-:S13]  /*0910*/  ISETP.GE.U32.AND P0, PT, R3, R2, PT ;  /* 0x000000020300720c */ /* 0x000fda0003f06070 */
[----:B------:R-:W-:Y:S05]  /*0920*/  @P0 BRA `(.L_x_10020) ;  /* 0x0000000000300947 */ /* 0x000fea0003800000 */
[----:B0-----:R-:W0:Y:S01]  /*0930*/  LDC.64 R10, c[0x0][0x398] ;  /* 0x0000e600ff0a7b82 */ /* 0x001e220000000a00 */
[----:B------:R-:W-:Y:S01]  /*0940*/  IADD3 R13, PT, PT, R0, R3, RZ ;  /* 0x00000003000d7210 */ /* 0x000fe20007ffe0ff */
[----:B------:R-:W-:-:S04]  /*0950*/  VIADD R3, R3, 0x80 ;  /* 0x0000008003037836 */ /* 0x000fc80000000000 */
[----:B0-----:R-:W-:-:S05]  /*0960*/  IMAD.WIDE.U32 R10, R13, 0x4, R10 ;  /* 0x000000040d0a7825 */ /* 0x001fca00078e000a */
[----:B------:R1:W-:Y:S02]  /*0970*/  STG.E desc[UR4][R10.64], R9 ;  /* 0x000000090a007986 */ /* 0x0003e4000c101904 */
.L_x_10019:
[----:B------:R-:W-:-:S13]  /*0980*/  ISETP.GE.U32.AND P0, PT, R3, R2, PT ;  /* 0x000000020300720c */ /* 0x000fda0003f06070 */
[----:B------:R-:W-:Y:S05]  /*0990*/  @P0 BRA `(.L_x_10021) ;  /* 0x0000000000300947 */ /* 0x000fea0003800000 */
[----:B01----:R-:W0:Y:S01]  /*09a0*/  LDC.64 R10, c[0x0][0x398] ;  /* 0x0000e600ff0a7b82 */ /* 0x003e220000000a00 */
[----:B------:R-:W-:Y:S01]  /*09b0*/  IADD3 R9, PT, PT, R0, R3, RZ ;  /* 0x0000000300097210 */ /* 0x000fe20007ffe0ff */
[----:B------:R-:W-:-:S04]  /*09c0*/  VIADD R3, R3, 0x80 ;  /* 0x0000008003037836 */ /* 0x000fc80000000000 */
[----:B0-----:R-:W-:-:S05]  /*09d0*/  IMAD.WIDE.U32 R10, R9, 0x4, R10 ;  /* 0x00000004090a7825 */ /* 0x001fca00078e000a */
[----:B------:R1:W-:Y:S02]  /*09e0*/  STG.E desc[UR4][R10.64], R8 ;  /* 0x000000080a007986 */ /* 0x0003e4000c101904 */
.L_x_10020:
[----:B------:R-:W-:-:S13]  /*09f0*/  ISETP.GE.U32.AND P0, PT, R3, R2, PT ;  /* 0x000000020300720c */ /* 0x000fda0003f06070 */
[----:B------:R-:W-:Y:S05]  /*0a00*/  @P0 BRA `(.L_x_10022) ;  /* 0x0000000000340947 */ /* 0x000fea0003800000 */
[----:B-1----:R-:W1:Y:S01]  /*0a10*/  LDC.64 R8, c[0x0][0x398] ;  /* 0x0000e600ff087b82 */ /* 0x002e620000000a00 */
[----:B0-----:R-:W-:Y:S01]  /*0a20*/  IADD3 R11, PT, PT, R0, R3, RZ ;  /* 0x00000003000b7210 */ /* 0x001fe20007ffe0ff */
[----:B------:R-:W-:-:S04]  /*0a30*/  VIADD R3, R3, 0x80 ;  /* 0x0000008003037836 */ /* 0x000fc80000000000 */
[----:B-1----:R-:W-:-:S05]  /*0a40*/  IMAD.WIDE.U32 R8, R11, 0x4, R8 ;  /* 0x000000040b087825 */ /* 0x002fca00078e0008 */
[----:B------:R2:W-:Y:S02]  /*0a50*/  STG.E desc[UR4][R8.64], R7 ;  /* 0x0000000708007986 */ /* 0x0005e4000c101904 */
.L_x_10021:
[----:B------:R-:W-:-:S13]  /*0a60*/  ISETP.GE.U32.AND P0, PT, R3, R2, PT ;  /* 0x000000020300720c */ /* 0x000fda0003f06070 */
[----:B------:R-:W-:Y:S05]  /*0a70*/  @P0 BREAK.RELIABLE B1 ;  /* 0x0000000000010942 */ /* 0x000fea0003800100 */
[----:B------:R-:W-:Y:S05]  /*0a80*/  @P0 BRA `(.L_x_10023) ;  /* 0x0000000000300947 */ /* 0x000fea0003800000 */
[----:B-12---:R-:W1:Y:S01]  /*0a90*/  LDC.64 R8, c[0x0][0x398] ;  /* 0x0000e600ff087b82 */ /* 0x006e620000000a00 */
[----:B------:R-:W-:Y:S01]  /*0aa0*/  IADD3 R7, PT, PT, R0, R3, RZ ;  /* 0x0000000300077210 */ /* 0x000fe20007ffe0ff */
[----:B------:R-:W-:-:S04]  /*0ab0*/  VIADD R3, R3, 0x80 ;  /* 0x0000008003037836 */ /* 0x000fc80000000000 */
[----:B-1----:R-:W-:-:S05]  /*0ac0*/  IMAD.WIDE.U32 R8, R7, 0x4, R8 ;  /* 0x0000000407087825 */ /* 0x002fca00078e0008 */
[----:B------:R2:W-:Y:S02]  /*0ad0*/  STG.E desc[UR4][R8.64], R6 ;  /* 0x0000000608007986 */ /* 0x0005e4000c101904 */
.L_x_10022:
[----:B------:R-:W-:Y:S05]  /*0ae0*/  BSYNC.RELIABLE B1 ;  /* 0x0000000000017941 */ /* 0x000fea0003800100 */
.L_x_10017:
[----:B------:R-:W-:-:S13]  /*0af0*/  ISETP.GE.U32.AND P0, PT, R3, R2, PT ;  /* 0x000000020300720c */ /* 0x000fda0003f06070 */
[----:B--2---:R-:W2:Y:S01]  /*0b00*/  @!P0 LDC.64 R6, c[0x0][0x398] ;  /* 0x0000e600ff068b82 */ /* 0x004ea20000000a00 */
[----:B------:R-:W-:Y:S01]  /*0b10*/  @!P0 IADD3 R9, PT, PT, R0, R3, RZ ;  /* 0x0000000300098210 */ /* 0x000fe20007ffe0ff */
[----:B------:R-:W-:-:S04]  /*0b20*/  @!P0 VIADD R3, R3, 0x80 ;  /* 0x0000008003038836 */ /* 0x000fc80000000000 */
[----:B--2---:R-:W-:-:S05]  /*0b30*/  @!P0 IMAD.WIDE.U32 R6, R9, 0x4, R6 ;  /* 0x0000000409068825 */ /* 0x004fca00078e0006 */
[----:B------:R3:W-:Y:S02]  /*0b40*/  @!P0 STG.E desc[UR4][R6.64], R5 ;  /* 0x0000000506008986 */ /* 0x0007e4000c101904 */
.L_x_10023:
[----:B------:R-:W-:Y:S05]  /*0b50*/  BSYNC.RECONVERGENT B0 ;  /* 0x0000000000007941 */ /* 0x000fea0003800200 */
.L_x_10016:
[----:B------:R-:W-:Y:S05]  /*0b60*/  WARPSYNC.ALL ;  /* 0x0000000000007948 */ /* 0x000fea0003800000 */
[----:B------:R-:W-:-:S13]  /*0b70*/  ISETP.GE.U32.AND P0, PT, R3, R2, PT ;  /* 0x000000020300720c */ /* 0x000fda0003f06070 */
[----:B------:R-:W-:Y:S05]  /*0b80*/  @P0 EXIT ;  /* 0x000000000000094d */ /* 0x000fea0003800000 */
[----:B--23--:R-:W2:Y:S01]  /*0b90*/  LDC.64 R6, c[0x0][0x398] ;  /* 0x0000e600ff067b82 */ /* 0x00cea20000000a00 */
[----:B------:R-:W-:-:S05]  /*0ba0*/  IADD3 R3, PT, PT, R0, R3, RZ ;  /* 0x0000000300037210 */ /* 0x000fca0007ffe0ff */
[----:B--2---:R-:W-:-:S05]  /*0bb0*/  IMAD.WIDE.U32 R2, R3, 0x4, R6 ;  /* 0x0000000403027825 */ /* 0x004fca00078e0006 */
[----:B------:R-:W-:Y:S01]  /*0bc0*/  STG.E desc[UR4][R2.64], R4 ;  /* 0x0000000402007986 */ /* 0x000fe2000c101904 */
[----:B------:R-:W-:Y:S05]  /*0bd0*/  EXIT ;  /* 0x000000000000794d */ /* 0x000fea0003800000 */
.L_x_10015:
[----:B------:R-:W0:Y:S01]  /*0be0*/  S2R R6, SR_TID.X ;  /* 0x0000000000067919 */ /* 0x000e220000002100 */
[----:B------:R-:W1:Y:S01]  /*0bf0*/  LDCU.64 UR6, c[0x0][0x3a8] ;  /* 0x00007500ff0677ac */ /* 0x000e620008000a00 */
[----:B------:R-:W2:Y:S08]  /*0c00*/  LDC.64 R2, c[0x0][0x3a0] ;  /* 0x0000e800ff027b82 */ /* 0x000eb00000000a00 */
[----:B------:R-:W3:Y:S01]  /*0c10*/  LDC.64 R10, c[0x0][0x398] ;  /* 0x0000e600ff0a7b82 */ /* 0x000ee20000000a00 */
[----:B-1----:R-:W-:Y:S01]  /*0c20*/  IADD3 R18, P0, PT, R0, UR6, RZ ;  /* 0x0000000600127c10 */ /* 0x002fe2000ff1e0ff */
[----:B------:R-:W1:Y:S04]  /*0c30*/  LDCU UR6, c[0x0][0x388] ;  /* 0x00007100ff0677ac */ /* 0x000e680008000800 */
[----:B------:R-:W-:-:S02]  /*0c40*/  IMAD.X R19, RZ, RZ, UR7, P0 ;  /* 0x00000007ff137e24 */ /* 0x000fc400080e06ff */
[----:B--2---:R-:W-:-:S04]  /*0c50*/  IMAD.WIDE.U32 R2, R0, 0x4, R2 ;  /* 0x0000000400027825 */ /* 0x004fc800078e0002 */
[----:B0-----:R-:W-:-:S05]  /*0c60*/  IMAD.WIDE.U32 R18, R6, 0x2, R18 ;  /* 0x0000000206127825 */ /* 0x001fca00078e0012 */
[----:B------:R-:W2:Y:S01]  /*0c70*/  LDG.E.U16 R20, desc[UR4][R18.64] ;  /* 0x0000000412147981 */ /* 0x000ea2000c1e1500 */
[----:B------:R-:W-:-:S03]  /*0c80*/  IMAD.WIDE.U32 R16, R6, 0x8, R2 ;  /* 0x0000000806107825 */ /* 0x000fc600078e0002 */
[----:B------:R-:W4:Y:S04]  /*0c90*/  LDG.E.U16 R22, desc[UR4][R18.64+0x100] ;  /* 0x0001000412167981 */ /* 0x000f28000c1e1500 */
[----:B------:R-:W5:Y:S04]  /*0ca0*/  LDG.E.64 R12, desc[UR4][R16.64] ;  /* 0x00000004100c7981 */ /* 0x000f68000c1e1b00 */
[----:B------:R-:W5:Y:S04]  /*0cb0*/  LDG.E.U16 R7, desc[UR4][R18.64+0x200] ;  /* 0x0002000412077981 */ /* 0x000f68000c1e1500 */
[----:B------:R-:W5:Y:S04]  /*0cc0*/  LDG.E.U16 R14, desc[UR4][R18.64+0x300] ;  /* 0x00030004120e7981 */ /* 0x000f68000c1e1500 */
[----:B------:R-:W5:Y:S04]  /*0cd0*/  LDG.E.64 R8, desc[UR4][R16.64+0x400] ;  /* 0x0004000410087981 */ /* 0x000f68000c1e1b00 */
[----:B------:R-:W5:Y:S04]  /*0ce0*/  LDG.E.64 R4, desc[UR4][R16.64+0x800] ;  /* 0x0008000410047981 */ /* 0x000f68000c1e1b00 */
[----:B------:R0:W5:Y:S01]  /*0cf0*/  LDG.E.64 R2, desc[UR4][R16.64+0xc00] ;  /* 0x000c000410027981 */ /* 0x000162000c1e1b00 */
[----:B---3--:R-:W-:-:S04]  /*0d00*/  IMAD.WIDE.U32 R10, R0, 0x4, R10 ;  /* 0x00000004000a7825 */ /* 0x008fc800078e000a */
[----:B------:R-:W-:Y:S01]  /*0d10*/  IMAD.WIDE.U32 R10, R6, 0x8, R10 ;  /* 0x00000008060a7825 */ /* 0x000fe200078e000a */
[----:B--2---:R-:W-:-:S04]  /*0d20*/  PRMT R15, R20, 0x7770, RZ ;  /* 0x00007770140f7816 */ /* 0x004fc800000000ff */
[----:B------:R-:W-:Y:S02]  /*0d30*/  I2FP.F32.U32 R15, R15 ;  /* 0x0000000f000f7245 */ /* 0x000fe40000201000 */
[----:B----4-:R-:W-:-:S03]  /*0d40*/  PRMT R21, R22, 0x7770, RZ ;  /* 0x0000777016157816 */ /* 0x010fc600000000ff */
[----:B-----5:R-:W-:Y:S01]  /*0d50*/  FMUL.FTZ R12, R12, R15 ;  /* 0x0000000f0c0c7220 */ /* 0x020fe20000410000 */
[----:B------:R-:W-:Y:S02]  /*0d60*/  PRMT R20, R20, 0x7771, RZ ;  /* 0x0000777114147816 */ /* 0x000fe400000000ff */
[C---:B------:R-:W-:Y:S02]  /*0d70*/  PRMT R0, R7.reuse, 0x7770, RZ ;  /* 0x0000777007007816 */ /* 0x040fe400000000ff */
[----:B------:R-:W-:Y:S02]  /*0d80*/  PRMT R22, R22, 0x7771, RZ ;  /* 0x0000777116167816 */ /* 0x000fe400000000ff */
[C---:B------:R-:W-:Y:S02]  /*0d90*/  PRMT R15, R14.reuse, 0x7770, RZ ;  /* 0x000077700e0f7816 */ /* 0x040fe400000000ff */
[----:B------:R-:W-:Y:S02]  /*0da0*/  PRMT R7, R7, 0x7771, RZ ;  /* 0x0000777107077816 */ /* 0x000fe400000000ff */
[----:B------:R-:W-:-:S02]  /*0db0*/  PRMT R14, R14, 0x7771, RZ ;  /* 0x000077710e0e7816 */ /* 0x000fc400000000ff */
[----:B0-----:R-:W-:Y:S02]  /*0dc0*/  I2FP.F32.U32 R17, R0 ;  /* 0x0000000000117245 */ /* 0x001fe40000201000 */
[----:B------:R-:W-:Y:S02]  /*0dd0*/  I2FP.F32.U32 R20, R20 ;  /* 0x0000001400147245 */ /* 0x000fe40000201000 */
[----:B------:R-:W-:Y:S02]  /*0de0*/  I2FP.F32.U32 R21, R21 ;  /* 0x0000001500157245 */ /* 0x000fe40000201000 */
[----:B------:R-:W-:Y:S02]  /*0df0*/  I2FP.F32.U32 R22, R22 ;  /* 0x0000001600167245 */ /* 0x000fe40000201000 */
[----:B------:R-:W-:Y:S02]  /*0e00*/  I2FP.F32.U32 R0, R7 ;  /* 0x0000000700007245 */ /* 0x000fe40000201000 */
[----:B------:R-:W-:-:S02]  /*0e10*/  I2FP.F32.U32 R15, R15 ;  /* 0x0000000f000f7245 */ /* 0x000fc40000201000 */
        /* <DEDUP_REMOVED lines=8> */
[----:B-1----:R-:W-:Y:S01]  /*0ea0*/  FMUL.FTZ R12, R12, UR6 ;  /* 0x000000060c0c7c20 */ /* 0x002fe20008410000 */
[----:B------:R-:W-:Y:S01]  /*0eb0*/  FMUL.FTZ R13, R13, UR6 ;  /* 0x000000060d0d7c20 */ /* 0x000fe20008410000 */
[----:B------:R-:W-:Y:S01]  /*0ec0*/  FMUL.FTZ R8, R8, UR6 ;  /* 0x0000000608087c20 */ /* 0x000fe20008410000 */
[----:B------:R-:W-:Y:S01]  /*0ed0*/  FMUL.FTZ R9, R9, UR6 ;  /* 0x0000000609097c20 */ /* 0x000fe20008410000 */
[----:B------:R-:W-:Y:S01]  /*0ee0*/  FMUL.FTZ R4, R4, UR6 ;  /* 0x0000000604047c20 */ /* 0x000fe20008410000 */
[----:B------:R-:W-:Y:S01]  /*0ef0*/  FMUL.FTZ R5, R5, UR6 ;  /* 0x0000000605057c20 */ /* 0x000fe20008410000 */
[----:B------:R-:W-:Y:S01]  /*0f00*/  FMUL.FTZ R2, R2, UR6 ;  /* 0x0000000602027c20 */ /* 0x000fe20008410000 */
[----:B------:R-:W-:Y:S01]  /*0f10*/  FMUL.FTZ R3, R3, UR6 ;  /* 0x0000000603037c20 */ /* 0x000fe20008410000 */
[----:B------:R-:W-:Y:S04]  /*0f20*/  STG.E.64 desc[UR4][R10.64], R12 ;  /* 0x0000000c0a007986 */ /* 0x000fe8000c101b04 */
[----:B------:R-:W-:Y:S04]  /*0f30*/  STG.E.64 desc[UR4][R10.64+0x400], R8 ;  /* 0x000400080a007986 */ /* 0x000fe8000c101b04 */
[----:B------:R-:W-:Y:S04]  /*0f40*/  STG.E.64 desc[UR4][R10.64+0x800], R4 ;  /* 0x000800040a007986 */ /* 0x000fe8000c101b04 */
[----:B------:R-:W-:Y:S01]  /*0f50*/  STG.E.64 desc[UR4][R10.64+0xc00], R2 ;  /* 0x000c00020a007986 */ /* 0x000fe2000c101b04 */
[----:B------:R-:W-:Y:S05]  /*0f60*/  EXIT ;  /* 0x000000000000794d */ /* 0x000fea0003800000 */
.L_x_10024:
        /* <DEDUP_REMOVED lines=9> */
.L_x_14246:


//--------------------- .text._ZN2at6native29vectorized_elementwise_kernelILi4EZNS0_43_GLOBAL__N__7cc8d1ed_10_Dropout_cu_0e96ed3819masked_scale_kernelIhffEEvRNS_6TensorERKS4_S7_T1_EUlfhE_St5arrayIPcLm3EEEEviT0_S8_ --------------------------
	.section	.text._ZN2at6native29vectorized_elementwise_kernelILi4EZNS0_43_GLOBAL__N__7cc8d1ed_10_Dropout_cu_0e96ed3819masked_scale_kernelIhffEEvRNS_6TensorERKS4_S7_T1_EUlfhE_St5arrayIPcLm3EEEEviT0_S8_,"ax",@progbits
	.align	128
        .global         _ZN2at6native29vectorized_elementwise_kernelILi4EZNS0_43_GLOBAL__N__7cc8d1ed_10_Dropout_cu_0e96ed3819masked_scale_kernelIhffEEvRNS_6TensorERKS4_S7_T1_EUlfhE_St5arrayIPcLm3EEEEviT0_S8_
        .type           _ZN2at6native29vectorized_elementwise_kernelILi4EZNS0_43_GLOBAL__N__7cc8d1ed_10_Dropout_cu_0e96ed3819masked_scale_kernelIhffEEvRNS_6TensorERKS4_S7_T1_EUlfhE_St5arrayIPcLm3EEEEviT0_S8_,@function
        .size           _ZN2at6native29vectorized_elementwise_kernelILi4EZNS0_43_GLOBAL__N__7cc8d1ed_10_Dropout_cu_0e96ed3819masked_scale_kernelIhffEEvRNS_6TensorERKS4_S7_T1_EUlfhE_St5arrayIPcLm3EEEEviT0_S8_,(.L_x_14247 - _ZN2at6native29vectorized_elementwise_kernelILi4EZNS0_43_GLOBAL__N__7cc8d1ed_10_Dropout_cu_0e96ed3819masked_scale_kernelIhffEEvRNS_6TensorERKS4_S7_T1_EUlfhE_St5arrayIPcLm3EEEEviT0_S8_)
        .other          _ZN2at6native29vectorized_elementwise_kernelILi4EZNS0_43_GLOBAL__N__7cc8d1ed_10_Dropout_cu_0e96ed3819masked_scale_kernelIhffEEvRNS_6TensorERKS4_S7_T1_EUlfhE_St5arrayIPcLm3EEEEviT0_S8_,@"STO_CUDA_ENTRY STV_DEFAULT"
_ZN2at6native29vectorized_elementwise_kernelILi4EZNS0_43_GLOBAL__N__7cc8d1ed_10_Dropout_cu_0e96ed3819masked_scale_kernelIhffEEvRNS_6TensorERKS4_S7_T1_EUlfhE_St5arrayIPcLm3EEEEviT0_S8_:
.text._ZN2at6native29vectorized_elementwise_kernelILi4EZNS0_43_GLOBAL__N__7cc8d1ed_10_Dropout_cu_0e96ed3819masked_scale_kernelIhffEEvRNS_6TensorERKS4_S7_T1_EUlfhE_St5arrayIPcLm3EEEEviT0_S8_:
        /* <DEDUP_REMOVED lines=145> */
.L_x_10028:
[----:B------:R-:W-:-:S13]  /*0910*/  ISETP.GE.U32.AND P0, PT, R3, R2, PT ;  /* 0x000000020300720c */ /* 0x000fda0003f06070 */
[----:B------:R-:W-:Y:S05]  /*0920*/  @P0 BRA `(.L_x_10030) ;  /* 0x0000000000300947 */ /* 0x000fea0003800000 */
[----:B0-----:R-:W0:Y:S01]  /*0930*/  LDC.64 R10, c[0x0][0x398] ;  /* 0x0000e600ff0a7b82 */ /* 0x001e220000000a00 */
[----:B------:R-:W-:Y:S01]  /*0940*/  IADD3 R13, PT, PT, R0, R3, RZ ;  /* 0x00000003000d7210 */ /* 0x000fe20007ffe0ff */
[----:B------:R-:W-:-:S04]  /*0950*/  VIADD R3, R3, 0x80 ;  /* 0x0000008003037836 */ /* 0x000fc80000000000 */
[----:B0-----:R-:W-:-:S05]  /*0960*/  IMAD.WIDE.U32 R10, R13, 0x4, R10 ;  /* 0x000000040d0a7825 */ /* 0x001fca00078e000a */
[----:B------:R1:W-:Y:S02]  /*0970*/  STG.E desc[UR4][R10.64], R9 ;  /* 0x000000090a007986 */ /* 0x0003e4000c101904 */
.L_x_10029:
[----:B------:R-:W-:-:S13]  /*0980*/  ISETP.GE.U32.AND P0, PT, R3, R2, PT ;  /* 0x000000020300720c */ /* 0x000fda0003f06070 */
[----:B------:R-:W-:Y:S05]  /*0990*/  @P0 BRA `(.L_x_10031) ;  /* 0x0000000000300947 */ /* 0x000fea0003800000 */
[----:B01----:R-:W0:Y:S01]  /*09a0*/  LDC.64 R10, c[0x0][0x398] ;  /* 0x0000e600ff0a7b82 */ /* 0x003e220000000a00 */
[----:B------:R-:W-:Y:S01]  /*09b0*/  IADD3 R9, PT, PT, R0, R3, RZ ;  /* 0x0000000300097210 */ /* 0x000fe20007ffe0ff */
[----:B------:R-:W-:-:S04]  /*09c0*/  VIADD R3, R3, 0x80 ;  /* 0x0000008003037836 */ /* 0x000fc80000000000 */
[----:B0-----:R-:W-:-:S05]  /*09d0*/  IMAD.WIDE.U32 R10, R9, 0x4, R10 ;  /* 0x00000004090a7825 */ /* 0x001fca00078e000a */
[----:B------:R1:W-:Y:S02]  /*09e0*/  STG.E desc[UR4][R10.64], R8 ;  /* 0x000000080a007986 */ /* 0x0003e4000c101904 */
.L_x_10030:
[----:B------:R-:W-:-:S13]  /*09f0*/  ISETP.GE.U32.AND P0, PT, R3, R2, PT ;  /* 0x000000020300720c */ /* 0x000fda0003f06070 */
[----:B------:R-:W-:Y:S05]  /*0a00*/  @P0 BRA `(.L_x_10032) ;  /* 0x0000000000340947 */ /* 0x000fea0003800000 */
[----:B-1----:R-:W1:Y:S01]  /*0a10*/  LDC.64 R8, c[0x0][0x398] ;  /* 0x0000e600ff087b82 */ /* 0x002e620000000a00 */
[----:B0-----:R-:W-:Y:S01]  /*0a20*/  IADD3 R11, PT, PT, R0, R3, RZ ;  /* 0x00000003000b7210 */ /* 0x001fe20007ffe0ff */
[----:B------:R-:W-:-:S04]  /*0a30*/  VIADD R3, R3, 0x80 ;  /* 0x0000008003037836 */ /* 0x000fc80000000000 */
[----:B-1----:R-:W-:-:S05]  /*0a40*/  IMAD.WIDE.U32 R8, R11, 0x4, R8 ;  /* 0x000000040b087825 */ /* 0x002fca00078e0008 */
[----:B------:R2:W-:Y:S02]  /*0a50*/  STG.E desc[UR4][R8.64], R7 ;  /* 0x0000000708007986 */ /* 0x0005e4000c101904 */
.L_x_10031:
        /* <DEDUP_REMOVED lines=8> */
.L_x_10032:
[----:B------:R-:W-:Y:S05]  /*0ae0*/  BSYNC.RELIABLE B1 ;  /* 0x0000000000017941 */ /* 0x000fea0003800100 */
.L_x_10027:
[----:B------:R-:W-:-:S13]  /*0af0*/  ISETP.GE.U32.AND P0, PT, R3, R2, PT ;  /* 0x000000020300720c */ /* 0x000fda0003f06070 */
[----:B--2---:R-:W2:Y:S01]  /*0b00*/  @!P0 LDC.64 R6, c[0x0][0x398] ;  /* 0x0000e600ff068b82 */ /* 0x004ea20000000a00 */
[----:B------:R-:W-:Y:S01]  /*0b10*/  @!P0 IADD3 R9, PT, PT, R0, R3, RZ ;  /* 0x0000000300098210 */ /* 0x000fe20007ffe0ff */
[----:B------:R-:W-:-:S04]  /*0b20*/  @!P0 VIADD R3, R3, 0x80 ;  /* 0x0000008003038836 */ /* 0x000fc80000000000 */
[----:B--2---:R-:W-:-:S05]  /*0b30*/  @!P0 IMAD.WIDE.U32 R6, R9, 0x4, R6 ;  /* 0x0000000409068825 */ /* 0x004fca00078e0006 */
[----:B------:R3:W-:Y:S02]  /*0b40*/  @!P0 STG.E desc[UR4][R6.64], R5 ;  /* 0x0000000506008986 */ /* 0x0007e4000c101904 */
.L_x_10033:
[----:B------:R-:W-:Y:S05]  /*0b50*/  BSYNC.RECONVERGENT B0 ;  /* 0x0000000000007941 */ /* 0x000fea0003800200 */
.L_x_10026:
        /* <DEDUP_REMOVED lines=8> */
.L_x_10025:
        /* <DEDUP_REMOVED lines=9> */
[----:B------:R-:W2:Y:S01]  /*0c70*/  LDG.E R18, desc[UR4][R16.64] ;  /* 0x0000000410127981 */ /* 0x000ea2000c1e1900 */
[----:B------:R-:W-:-:S03]  /*0c80*/  IMAD.WIDE.U32 R14, R2, 0x10, R4 ;  /* 0x00000010020e7825 */ /* 0x000fc600078e0004 */
[----:B------:R-:W4:Y:S04]  /*0c90*/  LDG.E R3, desc[UR4][R16.64+0x200] ;  /* 0x0002000410037981 */ /* 0x000f28000c1e1900 */
[----:B------:R-:W5:Y:S04]  /*0ca0*/  LDG.E.128 R8, desc[UR4][R14.64] ;  /* 0x000000040e087981 */ /* 0x000f68000c1e1d00 */
[----:B------:R0:W5:Y:S01]  /*0cb0*/  LDG.E.128 R4, desc[UR4][R14.64+0x800] ;  /* 0x000800040e047981 */ /* 0x000162000c1e1d00 */
[----:B---3--:R-:W-:-:S04]  /*0cc0*/  IMAD.WIDE.U32 R12, R0, 0x4, R12 ;  /* 0x00000004000c7825 */ /* 0x008fc800078e000c */
[----:B------:R-:W-:Y:S01]  /*0cd0*/  IMAD.WIDE.U32 R12, R2, 0x10, R12 ;  /* 0x00000010020c7825 */ /* 0x000fe200078e000c */
[C---:B--2---:R-:W-:Y:S02]  /*0ce0*/  PRMT R19, R18.reuse, 0x7770, RZ ;  /* 0x0000777012137816 */ /* 0x044fe400000000ff */
[C---:B------:R-:W-:Y:S02]  /*0cf0*/  PRMT R20, R18.reuse, 0x7771, RZ ;  /* 0x0000777112147816 */ /* 0x040fe400000000ff */
[C---:B------:R-:W-:Y:S02]  /*0d00*/  PRMT R21, R18.reuse, 0x7772, RZ ;  /* 0x0000777212157816 */ /* 0x040fe400000000ff */
[----:B------:R-:W-:Y:S02]  /*0d10*/  PRMT R18, R18, 0x7773, RZ ;  /* 0x0000777312127816 */ /* 0x000fe400000000ff */
[C---:B----4-:R-:W-:Y:S02]  /*0d20*/  PRMT R0, R3.reuse, 0x7770, RZ ;  /* 0x0000777003007816 */ /* 0x050fe400000000ff */
[----:B0-----:R-:W-:-:S02]  /*0d30*/  PRMT R14, R3, 0x7771, RZ ;  /* 0x00007771030e7816 */ /* 0x001fc400000000ff */
[C---:B------:R-:W-:Y:S02]  /*0d40*/  PRMT R15, R3.reuse, 0x7772, RZ ;  /* 0x00007772030f7816 */ /* 0x040fe400000000ff */
[----:B------:R-:W-:Y:S02]  /*0d50*/  PRMT R3, R3, 0x7773, RZ ;  /* 0x0000777303037816 */ /* 0x000fe400000000ff */
[----:B------:R-:W-:Y:S02]  /*0d60*/  I2FP.F32.U32 R19, R19 ;  /* 0x0000001300137245 */ /* 0x000fe40000201000 */
[----:B------:R-:W-:Y:S02]  /*0d70*/  I2FP.F32.U32 R20, R20 ;  /* 0x0000001400147245 */ /* 0x000fe40000201000 */
[----:B------:R-:W-:Y:S02]  /*0d80*/  I2FP.F32.U32 R21, R21 ;  /* 0x0000001500157245 */ /* 0x000fe40000201000 */
[----:B------:R-:W-:-:S02]  /*0d90*/  I2FP.F32.U32 R18, R18 ;  /* 0x0000001200127245 */ /* 0x000fc40000201000 */
[----:B------:R-:W-:Y:S02]  /*0da0*/  I2FP.F32.U32 R17, R0 ;  /* 0x0000000000117245 */ /* 0x000fe40000201000 */
[----:B------:R-:W-:Y:S02]  /*0db0*/  I2FP.F32.U32 R14, R14 ;  /* 0x0000000e000e7245 */ /* 0x000fe40000201000 */
[----:B------:R-:W-:Y:S02]  /*0dc0*/  I2FP.F32.U32 R15, R15 ;  /* 0x0000000f000f7245 */ /* 0x000fe40000201000 */
[----:B------:R-:W-:Y:S01]  /*0dd0*/  I2FP.F32.U32 R0, R3 ;  /* 0x0000000300007245 */ /* 0x000fe20000201000 */
[----:B-----5:R-:W-:Y:S01]  /*0de0*/  FMUL.FTZ R8, R8, R19 ;  /* 0x0000001308087220 */ /* 0x020fe20000410000 */
        /* <DEDUP_REMOVED lines=15> */
[----:B------:R-:W-:Y:S04]  /*0ee0*/  STG.E.128 desc[UR4][R12.64], R4 ;  /* 0x000000040c007986 */ /* 0x000fe8000c101d04 */
[----:B------:R-:W-:Y:S01]  /*0ef0*/  STG.E.128 desc[UR4][R12.64+0x800], R8 ;  /* 0x000800080c007986 */ /* 0x000fe2000c101d04 */
[----:B------:R-:W-:Y:S05]  /*0f00*/  EXIT ;  /* 0x000000000000794d */ /* 0x000fea0003800000 */
.L_x_10034:
        /* <DEDUP_REMOVED lines=15> */
.L_x_14247:


//--------------------- .text._ZN2at6native29vectorized_elementwise_kernelILi8EZNS0_43_GLOBAL__N__7cc8d1ed_10_Dropout_cu_0e96ed3819masked_scale_kernelIhffEEvRNS_6TensorERKS4_S7_T1_EUlfhE_St5arrayIPcLm3EEEEviT0_S8_ --------------------------
	.section	.text._ZN2at6native29vectorized_elementwise_kernelILi8EZNS0_43_GLOBAL__N__7cc8d1ed_10_Dropout_cu_0e96ed3819masked_scale_kernelIhffEEvRNS_6TensorERKS4_S7_T1_EUlfhE_St5arrayIPcLm3EEEEviT0_S8_,"ax",@progbits
	.align	128
        .global         _ZN2at6native29vectorized_elementwise_kernelILi8EZNS0_43_GLOBAL__N__7cc8d1ed_10_Dropout_cu_0e96ed3819masked_scale_kernelIhffEEvRNS_6TensorERKS4_S7_T1_EUlfhE_St5arrayIPcLm3EEEEviT0_S8_
        .type           _ZN2at6native29vectorized_elementwise_kernelILi8EZNS0_43_GLOBAL__N__7cc8d1ed_10_Dropout_cu_0e96ed3819masked_scale_kernelIhffEEvRNS_6TensorERKS4_S7_T1_EUlfhE_St5arrayIPcLm3EEEEviT0_S8_,@function
        .size           _ZN2at6native29vectorized_elementwise_kernelILi8EZNS0_43_GLOBAL__N__7cc8d1ed_10_Dropout_cu_0e96ed3819masked_scale_kernelIhffEEvRNS_6TensorERKS4_S7_T1_EUlfhE_St5arrayIPcLm3EEEEviT0_S8_,(.L_x_14248 - _ZN2at6native29vectorized_elementwise_kernelILi8EZNS0_43_GLOBAL__N__7cc8d1ed_10_Dropout_cu_0e96ed3819masked_scale_kernelIhffEEvRNS_6TensorERKS4_S7_T1_EUlfhE_St5arrayIPcLm3EEEEviT0_S8_)
        .other          _ZN2at6native29vectorized_elementwise_kernelILi8EZNS0_43_GLOBAL__N__7cc8d1ed_10_Dropout_cu_0e96ed3819masked_scale_kernelIhffEEvRNS_6TensorERKS4_S7_T1_EUlfhE_St5arrayIPcLm3EEEEviT0_S8_,@"STO_CUDA_ENTRY STV_DEFAULT"
_ZN2at6native29vectorized_elementwise_kernelILi8EZNS0_43_GLOBAL__N__7cc8d1ed_10_Dropout_cu_0e96ed3819masked_scale_kernelIhffEEvRNS_6TensorERKS4_S7_T1_EUlfhE_St5arrayIPcLm3EEEEviT0_S8_:
.text._ZN2at6native29vectorized_elementwise_kernelILi8EZNS0_43_GLOBAL__N__7cc8d1ed_10_Dropout_cu_0e96ed3819masked_scale_kernelIhffEEvRNS_6TensorERKS4_S7_T1_EUlfhE_St5arrayIPcLm3EEEEviT0_S8_:
[----:B------:R-:W-:Y:S01]  /*0000*/  LDC R1, c[0x0][0x37c] ;  /* 0x0000df00ff017b82 */ /* 0x000fe20000000800 */
[----:B------:R-:W-:Y:S05]  /*0010*/  EXIT ;  /* 0x000000000000794d */ /* 0x000fea0003800000 */
.L_x_10035:
        /* <DEDUP_REMOVED lines=14> */
.L_x_14248:


//--------------------- .text._ZN2at6native18elementwise_kernelILi128ELi4EZNS0_15gpu_kernel_implIZNS0_43_GLOBAL__N__7cc8d1ed_10_Dropout_cu_0e96ed3819masked_scale_kernelIhddEEvRNS_6TensorERKS5_S8_T1_EUldhE_EEvRNS_18TensorIteratorBaseERKT_EUliE_EEviS9_ --------------------------
	.section	.text._ZN2at6native18elementwise_kernelILi128ELi4EZNS0_15gpu_kernel_implIZNS0_43_GLOBAL__N__7cc8d1ed_10_Dropout_cu_0e96ed3819masked_scale_kernelIhddEEvRNS_6TensorERKS5_S8_T1_EUldhE_EEvRNS_18TensorIteratorBaseERKT_EUliE_EEviS9_,"ax",@progbits
	.align	128
        .global         _ZN2at6native18elementwise_kernelILi128ELi4EZNS0_15gpu_kernel_implIZNS0_43_GLOBAL__N__7cc8d1ed_10_Dropout_cu_0e96ed3819masked_scale_kernelIhddEEvRNS_6TensorERKS5_S8_T1_EUldhE_EEvRNS_18TensorIteratorBaseERKT_EUliE_EEviS9_
        .type           _ZN2at6native18elementwise_kernelILi128ELi4EZNS0_15gpu_kernel_implIZNS0_43_GLOBAL__N__7cc8d1ed_10_Dropout_cu_0e96ed3819masked_scale_kernelIhddEEvRNS_6TensorERKS5_S8_T1_EUldhE_EEvRNS_18TensorIteratorBaseERKT_EUliE_EEviS9_,@function
        .size           _ZN2at6native18elementwise_kernelILi128ELi4EZNS0_15gpu_kernel_implIZNS0_43_GLOBAL__N__7cc8d1ed_10_Dropout_cu_0e96ed3819masked_scale_kernelIhddEEvRNS_6TensorERKS5_S8_T1_EUldhE_EEvRNS_18TensorIteratorBaseERKT_EUliE_EEviS9_,(.L_x_14249 - _ZN2at6native18elementwise_kernelILi128ELi4EZNS0_15gpu_kernel_implIZNS0_43_GLOBAL__N__7cc8d1ed_10_Dropout_cu_0e96ed3819masked_scale_kernelIhddEEvRNS_6TensorERKS5_S8_T1_EUldhE_EEvRNS_18TensorIteratorBaseERKT_EUliE_EEviS9_)
        .other          _ZN2at6native18elementwise_kernelILi128ELi4EZNS0_15gpu_kernel_implIZNS0_43_GLOBAL__N__7cc8d1ed_10_Dropout_cu_0e96ed3819masked_scale_kernelIhddEEvRNS_6TensorERKS5_S8_T1_EUldhE_EEvRNS_18TensorIteratorBaseERKT_EUliE_EEviS9_,@"STO_CUDA_ENTRY STV_DEFAULT"
_ZN2at6native18elementwise_kernelILi128ELi4EZNS0_15gpu_kernel_implIZNS0_43_GLOBAL__N__7cc8d1ed_10_Dropout_cu_0e96ed3819masked_scale_kernelIhddEEvRNS_6TensorERKS5_S8_T1_EUldhE_EEvRNS_18TensorIteratorBaseERKT_EUliE_EEviS9_:
.text._ZN2at6native18elementwise_kernelILi128ELi4EZNS0_15gpu_kernel_implIZNS0_43_GLOBAL__N__7cc8d1ed_10_Dropout_cu_0e96ed3819masked_scale_kernelIhddEEvRNS_6TensorERKS5_S8_T1_EUldhE_EEvRNS_18TensorIteratorBaseERKT_EUliE_EEviS9_:
        /* <DEDUP_REMOVED lines=20> */
[----:B------:R-:W-:Y:S02]  /*0140*/  HFMA2 R18, -RZ, RZ, 0, 0 ;  /* 0x00000000ff127431 */ /* 0x000fe400000001ff */
        /* <DEDUP_REMOVED lines=351> */
.L_x_10038:
[----:B------:R-:W0:Y:S01]  /*1740*/  LDCU.64 UR6, c[0x0][0x5f0] ;  /* 0x0000be00ff0677ac */ /* 0x000e220008000a00 */
[----:B------:R-:W-:Y:S01]  /*1750*/  BSSY.RECONVERGENT B6, `(.L_x_10039) ;  /* 0x00000ec000067945 */ /* 0x000fe20003800200 */
        /* <DEDUP_REMOVED lines=14> */
[----:B--2---:R4:W0:Y:S02]  /*1840*/  I2F.F64.S16 R16, R2 ;  /* 0x0000000200107312 */ /* 0x0048240000101c00 */
[----:B0---4-:R-:W-:Y:S05]  /*1850*/  BRA `(.L_x_10045) ;  /* 0x0000000c006c7947 */ /* 0x011fea0003800000 */
.L_x_10043:
[----:B------:R-:W2:Y:S02]  /*1860*/  LDG.E.U8 R2, desc[UR36][R2.64] ;  /* 0x0000002402027981 */ /* 0x000ea4000c1e1100 */
[----:B--2---:R4:W0:Y:S02]  /*1870*/  I2F.F64.U16 R16, R2 ;  /* 0x0000000200107312 */ /* 0x0048240000101800 */
[----:B0---4-:R-:W-:Y:S05]  /*1880*/  BRA `(.L_x_10045) ;  /* 0x0000000c00607947 */ /* 0x011fea0003800000 */
.L_x_10042:
[----:B------:R-:W-:-:S09]  /*1890*/  UISETP.NE.AND UP0, UPT, UR4, 0x2, UPT ;  /* 0x000000020400788c */ /* 0x000fd2000bf05270 */
[----:B------:R-:W-:Y:S05]  /*18a0*/  BRA.U !UP0, `(.L_x_10046) ;  /* 0x0000000108287547 */ /* 0x000fea000b800000 */
[----:B------:R-:W-:-:S09]  /*18b0*/  UISETP.NE.AND UP0, UPT, UR4, 0x3, UPT ;  /* 0x000000030400788c */ /* 0x000fd2000bf05270 */
[----:B------:R-:W-:Y:S05]  /*18c0*/  BRA.U !UP0, `(.L_x_10047) ;  /* 0x0000000108147547 */ /* 0x000fea000b800000 */
[----:B------:R-:W-:-:S09]  /*18d0*/  UISETP.NE.AND UP0, UPT, UR4, 0x4, UPT ;  /* 0x000000040400788c */ /* 0x000fd2000bf05270 */
[----:B------:R-:W-:Y:S05]  /*18e0*/  BRA.U UP0, `(.L_x_10044) ;  /* 0x0000000900bc7547 */ /* 0x000fea000b800000 */
[----:B------:R-:W2:Y:S02]  /*18f0*/  LDG.E.64 R16, desc[UR36][R2.64] ;  /* 0x0000002402107981 */ /* 0x000ea4000c1e1b00 */
[----:B--2---:R-:W4:Y:S02]  /*1900*/  I2F.F64.S64 R16, R16 ;  /* 0x0000001000107312 */ /* 0x004f240000301c00 */
[----:B----4-:R-:W-:Y:S05]  /*1910*/  BRA `(.L_x_10045) ;  /* 0x0000000c003c7947 */ /* 0x010fea0003800000 */
.L_x_10047:
[----:B------:R-:W2:Y:S02]  /*1920*/  LDG.E R2, desc[UR36][R2.64] ;  /* 0x0000002402027981 */ /* 0x000ea4000c1e1900 */
[----:B--2---:R4:W0:Y:S02]  /*1930*/  I2F.F64 R16, R2 ;  /* 0x0000000200107312 */ /* 0x0048240000201c00 */
[----:B0---4-:R-:W-:Y:S05]  /*1940*/  BRA `(.L_x_10045) ;  /* 0x0000000c00307947 */ /* 0x011fea0003800000 */
.L_x_10046:
[----:B------:R-:W2:Y:S02]  /*1950*/  LDG.E.U16 R2, desc[UR36][R2.64] ;  /* 0x0000002402027981 */ /* 0x000ea4000c1e1500 */
[----:B--2---:R4:W0:Y:S02]  /*1960*/  I2F.F64.S16 R16, R2 ;  /* 0x0000000200107312 */ /* 0x0048240000101c00 */
[----:B0---4-:R-:W-:Y:S05]  /*1970*/  BRA `(.L_x_10045) ;  /* 0x0000000c00247947 */ /* 0x011fea0003800000 */
.L_x_10041:
[----:B------:R-:W-:-:S09]  /*1980*/  UISETP.GT.AND UP0, UPT, UR4, 0x6, UPT ;  /* 0x000000060400788c */ /* 0x000fd2000bf04270 */
[----:B------:R-:W-:Y:S05]  /*1990*/  BRA.U UP0, `(.L_x_10048) ;  /* 0x0000000100347547 */ /* 0x000fea000b800000 */
[----:B------:R-:W-:-:S09]  /*19a0*/  UISETP.NE.AND UP0, UPT, UR4, 0x5, UPT ;  /* 0x000000050400788c */ /* 0x000fd2000bf05270 */
[----:B------:R-:W-:Y:S05]  /*19b0*/  BRA.U !UP0, `(.L_x_10049) ;  /* 0x0000000108187547 */ /* 0x000fea000b800000 */
[----:B------:R-:W-:-:S09]  /*19c0*/  UISETP.NE.AND UP0, UPT, UR4, 0x6, UPT ;  /* 0x000000060400788c */ /* 0x000fd2000bf05270 */
[----:B------:R-:W-:Y:S05]  /*19d0*/  BRA.U UP0, `(.L_x_10044) ;  /* 0x0000000900807547 */ /* 0x000fea000b800000 */
[----:B------:R-:W2:Y:S02]  /*19e0*/  LDG.E R16, desc[UR36][R2.64] ;  /* 0x0000002402107981 */ /* 0x000ea4000c1e1900 */
[----:B--2---:R-:W-:-:S06]  /*19f0*/  FMUL.FTZ R16, R16, 1 ;  /* 0x3f80000010107820 */ /* 0x004fcc0000410000 */
[----:B------:R-:W3:Y:S02]  /*1a00*/  F2F.F64.F32 R16, R16 ;  /* 0x0000001000107310 */ /* 0x000ee40000201800 */
[----:B---3--:R-:W-:Y:S05]  /*1a10*/  BRA `(.L_x_10045) ;  /* 0x0000000800fc7947 */ /* 0x008fea0003800000 */
.L_x_10049:
[----:B------:R-:W2:Y:S02]  /*1a20*/  LDG.E.U16 R0, desc[UR36][R2.64] ;  /* 0x0000002402007981 */ /* 0x000ea4000c1e1500 */
[----:B--2---:R-:W-:-:S05]  /*1a30*/  HADD2.F32 R0, -RZ, R0.H0_H0 ;  /* 0x20000000ff007230 */ /* 0x004fca0000004100 */
[----:B------:R-:W-:-:S04]  /*1a40*/  FMUL.FTZ R0, R0, 1 ;  /* 0x3f80000000007820 */ /* 0x000fc80000410000 */
[----:B------:R3:W4:Y:S02]  /*1a50*/  F2F.F64.F32 R16, R0 ;  /* 0x0000000000107310 */ /* 0x0007240000201800 */
[----:B---34-:R-:W-:Y:S05]  /*1a60*/  BRA `(.L_x_10045) ;  /* 0x0000000800e87947 */ /* 0x018fea0003800000 */
.L_x_10048:
[----:B------:R-:W-:-:S09]  /*1a70*/  UISETP.NE.AND UP0, UPT, UR4, 0x7, UPT ;  /* 0x000000070400788c */ /* 0x000fd2000bf05270 */
[----:B------:R-:W-:Y:S05]  /*1a80*/  BRA.U !UP0, `(.L_x_10050) ;  /* 0x0000000108347547 */ /* 0x000fea000b800000 */
[----:B------:R-:W-:-:S09]  /*1a90*/  UISETP.NE.AND UP0, UPT, UR4, 0x8, UPT ;  /* 0x000000080400788c */ /* 0x000fd2000bf05270 */
[----:B------:R-:W-:Y:S05]  /*1aa0*/  BRA.U !UP0, `(.L_x_10051) ;  /* 0x0000000108187547 */ /* 0x000fea000b800000 */
[----:B------:R-:W-:-:S09]  /*1ab0*/  UISETP.NE.AND UP0, UPT, UR4, 0x9, UPT ;  /* 0x000000090400788c */ /* 0x000fd2000bf05270 */
[----:B------:R-:W-:Y:S05]  /*1ac0*/  BRA.U UP0, `(.L_x_10044) ;  /* 0x0000000900447547 */ /* 0x000fea000b800000 */
[----:B------:R-:W2:Y:S02]  /*1ad0*/  LDG.E R2, desc[UR36][R2.64] ;  /* 0x0000002402027981 */ /* 0x000ea4000c1e1900 */
[----:B--2---:R-:W-:-:S06]  /*1ae0*/  FMUL.FTZ R16, R2, 1 ;  /* 0x3f80000002107820 */ /* 0x004fcc0000410000 */
[----:B------:R-:W4:Y:S02]  /*1af0*/  F2F.F64.F32 R16, R16 ;  /* 0x0000001000107310 */ /* 0x000f240000201800 */
[----:B----4-:R-:W-:Y:S05]  /*1b00*/  BRA `(.L_x_10045) ;  /* 0x0000000800c07947 */ /* 0x010fea0003800000 */
.L_x_10051:
[----:B------:R-:W2:Y:S02]  /*1b10*/  LDG.E.U16 R2, desc[UR36][R2.64] ;  /* 0x0000002402027981 */ /* 0x000ea4000c1e1500 */
[----:B--2---:R-:W-:-:S05]  /*1b20*/  HADD2.F32 R0, -RZ, R2.H0_H0 ;  /* 0x20000002ff007230 */ /* 0x004fca0000004100 */
[----:B------:R-:W-:-:S04]  /*1b30*/  FMUL.FTZ R0, R0, 1 ;  /* 0x3f80000000007820 */ /* 0x000fc80000410000 */
[----:B------:R4:W0:Y:S02]  /*1b40*/  F2F.F64.F32 R16, R0 ;  /* 0x0000000000107310 */ /* 0x0008240000201800 */
[----:B0---4-:R-:W-:Y:S05]  /*1b50*/  BRA `(.L_x_10045) ;  /* 0x0000000800ac7947 */ /* 0x011fea0003800000 */
.L_x_10050:
[----:B------:R3:W5:Y:S01]  /*1b60*/  LDG.E.64 R16, desc[UR36][R2.64] ;  /* 0x0000002402107981 */ /* 0x000762000c1e1b00 */
[----:B------:R-:W-:Y:S05]  /*1b70*/  BRA `(.L_x_10045) ;  /* 0x0000000800a47947 */ /* 0x000fea0003800000 */
.L_x_10040:
        /* <DEDUP_REMOVED lines=8> */
[----:B------:R-:W2:Y:S01]  /*1c00*/  LDG.E.U8 R2, desc[UR36][R2.64] ;  /* 0x0000002402027981 */ /* 0x000ea2000c1e1100 */
[----:B------:R-:W-:Y:S01]  /*1c10*/  IMAD.MOV.U32 R16, RZ, RZ, RZ ;  /* 0x000000ffff107224 */ /* 0x000fe200078e00ff */
[----:B--2---:R-:W-:-:S04]  /*1c20*/  ISETP.NE.AND P0, PT, R2, RZ, PT ;  /* 0x000000ff0200720c */ /* 0x004fc80003f05270 */
[----:B------:R-:W-:Y:S01]  /*1c30*/  FSEL R17, RZ, 1.875, !P0 ;  /* 0x3ff00000ff117808 */ /* 0x000fe20004000000 */
[----:B------:R-:W-:Y:S08]  /*1c40*/  BRA `(.L_x_10045) ;  /* 0x0000000800707947 */ /* 0x000ff00003800000 */
.L_x_10054:
[----:B------:R2:W5:Y:S01]  /*1c50*/  LDG.E.64 R16, desc[UR36][R2.64] ;  /* 0x0000002402107981 */ /* 0x000562000c1e1b00 */
[----:B------:R-:W-:Y:S05]  /*1c60*/  BRA `(.L_x_10045) ;  /* 0x0000000800687947 */ /* 0x000fea0003800000 */
.L_x_10053:
        /* <DEDUP_REMOVED lines=23> */
[----:B------:R-:W-:-:S05]  /*1de0*/  LOP3.LUT R5, R5, 0x80000000, R0, 0xf8, !PT ;  /* 0x8000000005057812 */ /* 0x000fca00078ef800 */
[----:B------:R-:W-:-:S04]  /*1df0*/  FMUL.FTZ R5, R5, 1 ;  /* 0x3f80000005057820 */ /* 0x000fc80000410000 */
[----:B------:R2:W3:Y:S02]  /*1e00*/  F2F.F64.F32 R16, R5 ;  /* 0x0000000500107310 */ /* 0x0004e40000201800 */
[----:B--23--:R-:W-:Y:S05]  /*1e10*/  BRA `(.L_x_10045) ;  /* 0x0000000400fc7947 */ /* 0x00cfea0003800000 */
.L_x_10056:
[----:B------:R-:W2:Y:S02]  /*1e20*/  LDG.E.U8 R2, desc[UR36][R2.64] ;  /* 0x0000002402027981 */ /* 0x000ea4000c1e1100 */
        /* <DEDUP_REMOVED lines=9> */
[----:B------:R-:W-:-:S05]  /*1ec0*/  LOP3.LUT R0, R0, 0x80000000, R5, 0xf8, !PT ;  /* 0x8000000000007812 */ /* 0x000fca00078ef805 */
[----:B------:R-:W-:-:S04]  /*1ed0*/  FMUL.FTZ R0, R0, 1 ;  /* 0x3f80000000007820 */ /* 0x000fc80000410000 */
[----:B------:R2:W3:Y:S02]  /*1ee0*/  F2F.F64.F32 R16, R0 ;  /* 0x0000000000107310 */ /* 0x0004e40000201800 */
[----:B--23--:R-:W-:Y:S05]  /*1ef0*/  BRA `(.L_x_10045) ;  /* 0x0000000400c47947 */ /* 0x00cfea0003800000 */
.L_x_10055:
[----:B------:R-:W2:Y:S02]  /*1f00*/  LDG.E.U16 R0, desc[UR36][R2.64] ;  /* 0x0000002402007981 */ /* 0x000ea4000c1e1500 */
[----:B--2---:R-:W-:-:S04]  /*1f10*/  IMAD.U32 R0, R0, 0x10000, RZ ;  /* 0x0001000000007824 */ /* 0x004fc800078e00ff */
[----:B------:R-:W-:-:S04]  /*1f20*/  FMUL.FTZ R0, R0, 1 ;  /* 0x3f80000000007820 */ /* 0x000fc80000410000 */
[----:B------:R2:W3:Y:S02]  /*1f30*/  F2F.F64.F32 R16, R0 ;  /* 0x0000000000107310 */ /* 0x0004e40000201800 */
[----:B--23--:R-:W-:Y:S05]  /*1f40*/  BRA `(.L_x_10045) ;  /* 0x0000000400b07947 */ /* 0x00cfea0003800000 */
.L_x_10052:
        /* <DEDUP_REMOVED lines=9> */
[----:B--2---:R2:W3:Y:S02]  /*1fe0*/  I2F.F64.U16 R16, R2 ;  /* 0x0000000200107312 */ /* 0x0044e40000101800 */
[----:B--23--:R-:W-:Y:S05]  /*1ff0*/  BRA `(.L_x_10045) ;  /* 0x0000000400847947 */ /* 0x00cfea0003800000 */
.L_x_10059:
[----:B------:R-:W2:Y:S01]  /*2000*/  LDG.E.U8 R3, desc[UR36][R2.64] ;  /* 0x0000002402037981 */ /* 0x000ea2000c1e1100 */
[----:B------:R-:W-:Y:S02]  /*2010*/  CS2R R16, SRZ ;  /* 0x0000000000107805 */ /* 0x000fe4000001ff00 */
[----:B--2---:R-:W-:-:S13]  /*2020*/  ISETP.NE.AND P0, PT, R3, RZ, PT ;  /* 0x000000ff0300720c */ /* 0x004fda0003f05270 */
[----:B------:R-:W-:Y:S05]  /*2030*/  @!P0 BRA `(.L_x_10045) ;  /* 0x0000000400748947 */ /* 0x000fea0003800000 */
[----:B------:R-:W-:-:S13]  /*2040*/  ISETP.NE.AND P0, PT, R3, 0x80, PT ;  /* 0x000000800300780c */ /* 0x000fda0003f05270 */
[----:B------:R-:W-:Y:S01]  /*2050*/  @!P0 MOV R16, 0x20000000 ;  /* 0x2000000000108802 */ /* 0x000fe20000000f00 */
        /* <DEDUP_REMOVED lines=15> */
.L_x_10061:
[----:B------:R-:W-:Y:S05]  /*2150*/  BSYNC.RECONVERGENT B0 ;  /* 0x0000000000007941 */ /* 0x000fea0003800200 */
.L_x_10060:
[----:B------:R-:W-:Y:S01]  /*2160*/  IMAD.SHL.U32 R0, R0, 0x100000, RZ ;  /* 0x0010000000007824 */ /* 0x000fe200078e00ff */
[----:B------:R-:W-:-:S04]  /*2170*/  LEA R2, R2, 0x3b800000, 0x17 ;  /* 0x3b80000002027811 */ /* 0x000fc800078eb8ff */
[----:B------:R-:W-:-:S05]  /*2180*/  LOP3.LUT R0, R2, R0, R7, 0xfe, !PT ;  /* 0x0000000002007212 */ /* 0x000fca00078efe07 */
[----:B------:R-:W-:-:S04]  /*2190*/  FMUL.FTZ R0, R0, 1 ;  /* 0x3f80000000007820 */ /* 0x000fc80000410000 */
[----:B------:R2:W3:Y:S02]  /*21a0*/  F2F.F64.F32 R16, R0 ;  /* 0x0000000000107310 */ /* 0x0004e40000201800 */
[----:B--23--:R-:W-:Y:S05]  /*21b0*/  BRA `(.L_x_10045) ;  /* 0x0000000400147947 */ /* 0x00cfea0003800000 */
.L_x_10058:
[----:B------:R-:W2:Y:S01]  /*21c0*/  LDG.E.U8 R3, desc[UR36][R2.64] ;  /* 0x0000002402037981 */ /* 0x000ea2000c1e1100 */
[----:B------:R-:W-:Y:S02]  /*21d0*/  CS2R R16, SRZ ;  /* 0x0000000000107805 */ /* 0x000fe4000001ff00 */
[----:B--2---:R-:W-:-:S13]  /*21e0*/  ISETP.NE.AND P0, PT, R3, RZ, PT ;  /* 0x000000ff0300720c */ /* 0x004fda0003f05270 */
[----:B------:R-:W-:Y:S05]  /*21f0*/  @!P0 BRA `(.L_x_10045) ;  /* 0x0000000400048947 */ /* 0x000fea0003800000 */
[----:B------:R-:W-:-:S13]  /*2200*/  ISETP.NE.AND P0, PT, R3, 0x80, PT ;  /* 0x000000800300780c */ /* 0x000fda0003f05270 */
[----:B------:R-:W-:Y:S01]  /*2210*/  @!P0 IMAD.MOV.U32 R16, RZ, RZ, 0x20000000 ;  /* 0x20000000ff108424 */ /* 0x000fe200078e00ff */
        /* <DEDUP_REMOVED lines=15> */
.L_x_10063:
[----:B------:R-:W-:Y:S05]  /*2310*/  BSYNC.RECONVERGENT B0 ;  /* 0x0000000000007941 */ /* 0x000fea0003800200 */
.L_x_10062:
[----:B------:R-:W-:Y:S02]  /*2320*/  SHF.L.U32 R0, R0, 0x15, RZ ;  /* 0x0000001500007819 */ /* 0x000fe400000006ff */
[----:B------:R-:W-:-:S04]  /*2330*/  LEA R2, R2, 0x37800000, 0x17 ;  /* 0x3780000002027811 */ /* 0x000fc800078eb8ff */
[----:B------:R-:W-:-:S05]  /*2340*/  LOP3.LUT R0, R2, R0, R7, 0xfe, !PT ;  /* 0x0000000002007212 */ /* 0x000fca00078efe07 */
[----:B------:R-:W-:-:S04]  /*2350*/  FMUL.FTZ R0, R0, 1 ;  /* 0x3f80000000007820 */ /* 0x000fc80000410000 */
[----:B------:R2:W3:Y:S02]  /*2360*/  F2F.F64.F32 R16, R0 ;  /* 0x0000000000107310 */ /* 0x0004e40000201800 */
[----:B--23--:R-:W-:Y:S05]  /*2370*/  BRA `(.L_x_10045) ;  /* 0x0000000000a47947 */ /* 0x00cfea0003800000 */
.L_x_10057:
[----:B------:R-:W-:-:S09]  /*2380*/  UISETP.NE.AND UP0, UPT, UR4, 0x1c, UPT ;  /* 0x0000001c0400788c */ /* 0x000fd2000bf05270 */
[----:B------:R-:W-:Y:S05]  /*2390*/  BRA.U !UP0, `(.L_x_10064) ;  /* 0x0000000108947547 */ /* 0x000fea000b800000 */
[----:B------:R-:W-:-:S09]  /*23a0*/  UISETP.NE.AND UP0, UPT, UR4, 0x1d, UPT ;  /* 0x0000001d0400788c */ /* 0x000fd2000bf05270 */
[----:B------:R-:W-:Y:S05]  /*23b0*/  BRA.U !UP0, `(.L_x_10065) ;  /* 0x0000000108807547 */ /* 0x000fea000b800000 */
[----:B------:R-:W-:-:S09]  /*23c0*/  UISETP.NE.AND UP0, UPT, UR4, 0x2c, UPT ;  /* 0x0000002c0400788c */ /* 0x000fd2000bf05270 */
[----:B------:R-:W-:Y:S05]  /*23d0*/  BRA.U !UP0, `(.L_x_10066) ;  /* 0x0000000108487547 */ /* 0x000fea000b800000 */
.L_x_10044:
[----:B------:R-:W-:Y:S01]  /*23e0*/  MOV R2, 0x180 ;  /* 0x0000018000027802 */ /* 0x000fe20000000f00 */
        /* <DEDUP_REMOVED lines=8> */
[----:B------:R-:W-:Y:S01]  /*2470*/  IMAD.U32 R5, RZ, RZ, UR5 ;  /* 0x00000005ff057e24 */ /* 0x000fe2000f8e00ff */
[----:B-1----:R-:W-:Y:S01]  /*2480*/  MOV R6, UR6 ;  /* 0x0000000600067c02 */ /* 0x002fe20008000f00 */
[----:B------:R-:W-:-:S02]  /*2490*/  IMAD.U32 R7, RZ, RZ, UR7 ;  /* 0x00000007ff077e24 */ /* 0x000fc4000f8e00ff */
[----:B---3--:R-:W-:Y:S01]  /*24a0*/  IMAD.U32 R10, RZ, RZ, UR8 ;  /* 0x00000008ff0a7e24 */ /* 0x008fe2000f8e00ff */
[----:B------:R-:W-:-:S07]  /*24b0*/  MOV R11, UR9 ;  /* 0x00000009000b7c02 */ /* 0x000fce0008000f00 */
[----:B------:R-:W-:-:S07]  /*24c0*/  LEPC R20, `(.L_x_10067) ;  /* 0x000000001014794e */ /* 0x000fce0000000000 */
[----:B--2---:R-:W-:Y:S05]  /*24d0*/  CALL.ABS.NOINC R2 ;  /* 0x0000000002007343 */ /* 0x004fea0003c00000 */
.L_x_10067:
[----:B------:R-:W-:Y:S01]  /*24e0*/  CS2R R16, SRZ ;  /* 0x0000000000107805 */ /* 0x000fe2000001ff00 */
[----:B------:R-:W-:Y:S06]  /*24f0*/  BRA `(.L_x_10045) ;  /* 0x0000000000447947 */ /* 0x000fec0003800000 */
.L_x_10066:
[----:B------:R-:W2:Y:S01]  /*2500*/  LDG.E.U8 R0, desc[UR36][R2.64] ;  /* 0x0000002402007981 */ /* 0x000ea2000c1e1100 */
[----:B------:R-:W-:Y:S02]  /*2510*/  IMAD.MOV.U32 R16, RZ, RZ, 0x0 ;  /* 0x00000000ff107424 */ /* 0x000fe400078e00ff */
[----:B------:R-:W-:Y:S01]  /*2520*/  IMAD.MOV.U32 R17, RZ, RZ, 0x38000000 ;  /* 0x38000000ff117424 */ /* 0x000fe200078e00ff */
[----:B--2---:R-:W-:-:S13]  /*2530*/  ISETP.NE.AND P0, PT, R0, RZ, PT ;  /* 0x000000ff0000720c */ /* 0x004fda0003f05270 */
[----:B------:R-:W-:Y:S05]  /*2540*/  @!P0 BRA `(.L_x_10045) ;  /* 0x0000000000308947 */ /* 0x000fea0003800000 */
[----:B------:R-:W-:-:S13]  /*2550*/  ISETP.NE.AND P0, PT, R0, 0xff, PT ;  /* 0x000000ff0000780c */ /* 0x000fda0003f05270 */
[----:B------:R-:W-:Y:S01]  /*2560*/  @P0 SHF.L.U32 R0, R0, 0x17, RZ ;  /* 0x0000001700000819 */ /* 0x000fe200000006ff */
[----:B------:R-:W-:Y:S02]  /*2570*/  @!P0 IMAD.MOV.U32 R16, RZ, RZ, 0x20000000 ;  /* 0x20000000ff108424 */ /* 0x000fe400078e00ff */
[----:B------:R-:W-:Y:S02]  /*2580*/  @!P0 IMAD.MOV.U32 R17, RZ, RZ, 0x7ff80000 ;  /* 0x7ff80000ff118424 */ /* 0x000fe400078e00ff */
[----:B------:R-:W-:-:S04]  /*2590*/  @P0 FMUL.FTZ R0, R0, 1 ;  /* 0x3f80000000000820 */ /* 0x000fc80000410000 */
[----:B------:R2:W3:Y:S02]  /*25a0*/  @P0 F2F.F64.F32 R16, R0 ;  /* 0x0000000000100310 */ /* 0x0004e40000201800 */
[----:B--23--:R-:W-:Y:S05]  /*25b0*/  BRA `(.L_x_10045) ;  /* 0x0000000000147947 */ /* 0x00cfea0003800000 */
.L_x_10065:
[----:B------:R-:W2:Y:S02]  /*25c0*/  LDG.E.64 R16, desc[UR36][R2.64] ;  /* 0x0000002402107981 */ /* 0x000ea4000c1e1b00 */
[----:B--2---:R-:W2:Y:S02]  /*25d0*/  I2F.F64.U64 R16, R16 ;  /* 0x0000001000107312 */ /* 0x004ea40000301800 */
[----:B--2---:R-:W-:Y:S05]  /*25e0*/  BRA `(.L_x_10045) ;  /* 0x0000000000087947 */ /* 0x004fea0003800000 */
.L_x_10064:
[----:B------:R-:W2:Y:S02]  /*25f0*/  LDG.E R2, desc[UR36][R2.64] ;  /* 0x0000002402027981 */ /* 0x000ea4000c1e1900 */
[----:B--2---:R0:W1:Y:S02]  /*2600*/  I2F.F64.U32 R16, R2 ;  /* 0x0000000200107312 */ /* 0x0040640000201800 */
.L_x_10045:
[----:B------:R-:W-:Y:S05]  /*2610*/  BSYNC.RECONVERGENT B6 ;  /* 0x0000000000067941 */ /* 0x000fea0003800200 */
.L_x_10039:
        /* <DEDUP_REMOVED lines=16> */
.L_x_10071:
[----:B------:R4:W5:Y:S01]  /*2720*/  LDG.E.U8 R0, desc[UR36][R22.64] ;  /* 0x0000002416007981 */ /* 0x000962000c1e1100 */
[----:B------:R-:W-:Y:S05]  /*2730*/  BRA `(.L_x_10073) ;  /* 0x0000000c005c7947 */ /* 0x000fea0003800000 */
.L_x_10070:
        /* <DEDUP_REMOVED lines=8> */
.L_x_10075:
[----:B------:R4:W5:Y:S01]  /*27c0*/  LDG.E.U8 R0, desc[UR36][R22.64] ;  /* 0x0000002416007981 */ /* 0x000962000c1e1100 */
[----:B------:R-:W-:Y:S05]  /*27d0*/  BRA `(.L_x_10073) ;  /* 0x0000000c00347947 */ /* 0x000fea0003800000 */
.L_x_10074:
[----:B------:R4:W5:Y:S01]  /*27e0*/  LDG.E.U16 R0, desc[UR36][R22.64] ;  /* 0x0000002416007981 */ /* 0x000962000c1e1500 */
[----:B------:R-:W-:Y:S05]  /*27f0*/  BRA `(.L_x_10073) ;  /* 0x0000000c002c7947 */ /* 0x000fea0003800000 */
.L_x_10069:
[----:B------:R-:W-:-:S09]  /*2800*/  UISETP.GT.AND UP0, UPT, UR4, 0x6, UPT ;  /* 0x000000060400788c */ /* 0x000fd2000bf04270 */
[----:B------:R-:W-:Y:S05]  /*2810*/  BRA.U UP0, `(.L_x_10076) ;  /* 0x0000000100347547 */ /* 0x000fea000b800000 */
[----:B------:R-:W-:-:S09]  /*2820*/  UISETP.NE.AND UP0, UPT, UR4, 0x5, UPT ;  /* 0x000000050400788c */ /* 0x000fd2000bf05270 */
[----:B------:R-:W-:Y:S05]  /*2830*/  BRA.U !UP0, `(.L_x_10077) ;  /* 0x0000000108187547 */ /* 0x000fea000b800000 */
[----:B------:R-:W-:-:S09]  /*2840*/  UISETP.NE.AND UP0, UPT, UR4, 0x6, UPT ;  /* 0x000000060400788c */ /* 0x000fd2000bf05270 */
[----:B------:R-:W-:Y:S05]  /*2850*/  BRA.U UP0, `(.L_x_10072) ;  /* 0x0000000900907547 */ /* 0x000fea000b800000 */
[----:B0-23--:R-:W2:Y:S02]  /*2860*/  LDG.E R2, desc[UR36][R22.64] ;  /* 0x0000002416027981 */ /* 0x00dea4000c1e1900 */
[----:B--2---:R-:W0:Y:S02]  /*2870*/  F2I.S64.TRUNC R2, R2 ;  /* 0x0000000200027311 */ /* 0x004e24000020d900 */
[----:B0-----:R-:W-:Y:S01]  /*2880*/  PRMT R0, R2, 0x7610, R0 ;  /* 0x0000761002007816 */ /* 0x001fe20000000000 */
[----:B------:R-:W-:Y:S06]  /*2890*/  BRA `(.L_x_10073) ;  /* 0x0000000c00047947 */ /* 0x000fec0003800000 */
.L_x_10077:
[----:B0-23--:R-:W2:Y:S02]  /*28a0*/  LDG.E.U16 R2, desc[UR36][R22.64] ;  /* 0x0000002416027981 */ /* 0x00dea4000c1e1500 */
[----:B--2---:R-:W-:-:S06]  /*28b0*/  HADD2.F32 R2, -RZ, R2.H0_H0 ;  /* 0x20000002ff027230 */ /* 0x004fcc0000004100 */
[----:B------:R-:W0:Y:S02]  /*28c0*/  F2I.S64.TRUNC R2, R2 ;  /* 0x0000000200027311 */ /* 0x000e24000020d900 */
[----:B0-----:R-:W-:Y:S01]  /*28d0*/  PRMT R0, R2, 0x7610, R0 ;  /* 0x0000761002007816 */ /* 0x001fe20000000000 */
[----:B------:R-:W-:Y:S06]  /*28e0*/  BRA `(.L_x_10073) ;  /* 0x0000000800f07947 */ /* 0x000fec0003800000 */
.L_x_10076:
[----:B------:R-:W-:-:S09]  /*28f0*/  UISETP.NE.AND UP0, UPT, UR4, 0x7, UPT ;  /* 0x000000070400788c */ /* 0x000fd2000bf05270 */
[----:B------:R-:W-:Y:S05]  /*2900*/  BRA.U !UP0, `(.L_x_10078) ;  /* 0x0000000108347547 */ /* 0x000fea000b800000 */
        /* <DEDUP_REMOVED lines=8> */
.L_x_10079:
[----:B------:R-:W0:Y:S02]  /*2990*/  LDG.E.U16 R22, desc[UR36][R22.64] ;  /* 0x0000002416167981 */ /* 0x000e24000c1e1500 */
[----:B0-23--:R-:W-:-:S06]  /*29a0*/  HADD2.F32 R2, -RZ, R22.H0_H0 ;  /* 0x20000016ff027230 */ /* 0x00dfcc0000004100 */
[----:B------:R-:W0:Y:S02]  /*29b0*/  F2I.S64.TRUNC R2, R2 ;  /* 0x0000000200027311 */ /* 0x000e24000020d900 */
[----:B0-----:R-:W-:Y:S01]  /*29c0*/  PRMT R0, R2, 0x7610, R0 ;  /* 0x0000761002007816 */ /* 0x001fe20000000000 */
[----:B------:R-:W-:Y:S06]  /*29d0*/  BRA `(.L_x_10073) ;  /* 0x0000000800b47947 */ /* 0x000fec0003800000 */
.L_x_10078:
[----:B0-23--:R-:W2:Y:S02]  /*29e0*/  LDG.E.64 R2, desc[UR36][R22.64] ;  /* 0x0000002416027981 */ /* 0x00dea4000c1e1b00 */
[----:B--2---:R-:W0:Y:S02]  /*29f0*/  F2I.S64.F64.TRUNC R2, R2 ;  /* 0x0000000200027311 */ /* 0x004e24000030d900 */
[----:B0-----:R-:W-:Y:S01]  /*2a00*/  PRMT R0, R2, 0x7610, R0 ;  /* 0x0000761002007816 */ /* 0x001fe20000000000 */
[----:B------:R-:W-:Y:S06]  /*2a10*/  BRA `(.L_x_10073) ;  /* 0x0000000800a47947 */ /* 0x000fec0003800000 */
.L_x_10068:
        /* <DEDUP_REMOVED lines=10> */
[----:B------:R-:W-:Y:S01]  /*2ac0*/  SEL R0, RZ, 0x1, !P0 ;  /* 0x00000001ff007807 */ /* 0x000fe20004000000 */
[----:B------:R-:W-:Y:S08]  /*2ad0*/  BRA `(.L_x_10073) ;  /* 0x0000000800747947 */ /* 0x000ff00003800000 */
.L_x_10082:
[----:B------:R-:W0:Y:S02]  /*2ae0*/  LDG.E.64 R22, desc[UR36][R22.64] ;  /* 0x0000002416167981 */ /* 0x000e24000c1e1b00 */
[----:B0-23--:R-:W0:Y:S02]  /*2af0*/  F2I.S64.F64.TRUNC R2, R22 ;  /* 0x0000001600027311 */ /* 0x00de24000030d900 */
[----:B0-----:R-:W-:Y:S01]  /*2b00*/  PRMT R0, R2, 0x7610, R0 ;  /* 0x0000761002007816 */ /* 0x001fe20000000000 */
[----:B------:R-:W-:Y:S06]  /*2b10*/  BRA `(.L_x_10073) ;  /* 0x0000000800647947 */ /* 0x000fec0003800000 */
.L_x_10081:
[----:B------:R-:W-:-:S09]  /*2b20*/  UISETP.NE.AND UP0, UPT, UR4, 0xf, UPT ;  /* 0x0000000f0400788c */ /* 0x000fd2000bf05270 */
[----:B------:R-:W-:Y:S05]  /*2b30*/  BRA.U !UP0, `(.L_x_10083) ;  /* 0x00000001089c7547 */ /* 0x000fea000b800000 */
[----:B------:R-:W-:-:S09]  /*2b40*/  UISETP.NE.AND UP0, UPT, UR4, 0x17, UPT ;  /* 0x000000170400788c */ /* 0x000fd2000bf05270 */
[----:B------:R-:W-:Y:S05]  /*2b50*/  BRA.U !UP0, `(.L_x_10084) ;  /* 0x00000001085c7547 */ /* 0x000fea000b800000 */
[----:B------:R-:W-:-:S09]  /*2b60*/  UISETP.NE.AND UP0, UPT, UR4, 0x18, UPT ;  /* 0x000000180400788c */ /* 0x000fd2000bf05270 */
[----:B------:R-:W-:Y:S05]  /*2b70*/  BRA.U UP0, `(.L_x_10072) ;  /* 0x0000000500c87547 */ /* 0x000fea000b800000 */
[----:B------:R-:W4:Y:S01]  /*2b80*/  LDG.E.U8 R0, desc[UR36][R22.64] ;  /* 0x0000002416007981 */ /* 0x000f22000c1e1100 */
[----:B------:R-:W-:Y:S02]  /*2b90*/  IMAD.MOV.U32 R4, RZ, RZ, 0x1f ;  /* 0x0000001fff047424 */ /* 0x000fe400078e00ff */
[----:B----4-:R-:W-:-:S05]  /*2ba0*/  IMAD.SHL.U32 R0, R0, 0x1000000, RZ ;  /* 0x0100000000007824 */ /* 0x010fca00078e00ff */
[C---:B0-23--:R-:W-:Y:S02]  /*2bb0*/  LOP3.LUT R2, R0.reuse, 0x7f000000, RZ, 0xc0, !PT ;  /* 0x7f00000000027812 */ /* 0x04dfe400078ec0ff */
        /* <DEDUP_REMOVED lines=17> */
.L_x_10084:
[----:B--23--:R-:W0:Y:S02]  /*2cd0*/  LDG.E.U8 R3, desc[UR36][R22.64] ;  /* 0x0000002416037981 */ /* 0x00ce24000c1e1100 */
[C---:B0-----:R-:W-:Y:S01]  /*2ce0*/  IMAD.SHL.U32 R2, R3.reuse, 0x2000000, RZ ;  /* 0x0200000003027824 */ /* 0x041fe200078e00ff */
        /* <DEDUP_REMOVED lines=12> */
.L_x_10083:
[----:B0-23--:R-:W2:Y:S02]  /*2db0*/  LDG.E.U16 R2, desc[UR36][R22.64] ;  /* 0x0000002416027981 */ /* 0x00dea4000c1e1500 */
[----:B--2---:R-:W-:-:S06]  /*2dc0*/  IMAD.U32 R2, R2, 0x10000, RZ ;  /* 0x0001000002027824 */ /* 0x004fcc00078e00ff */
[----:B------:R-:W0:Y:S02]  /*2dd0*/  F2I.S64.TRUNC R2, R2 ;  /* 0x0000000200027311 */ /* 0x000e24000020d900 */
[----:B0-----:R-:W-:Y:S01]  /*2de0*/  PRMT R0, R2, 0x7610, R0 ;  /* 0x0000761002007816 */ /* 0x001fe20000000000 */
[----:B------:R-:W-:Y:S06]  /*2df0*/  BRA `(.L_x_10073) ;  /* 0x0000000400ac7947 */ /* 0x000fec0003800000 */
.L_x_10080:
        /* <DEDUP_REMOVED lines=10> */
.L_x_10087:
[----:B------:R-:W4:Y:S01]  /*2ea0*/  LDG.E.U8 R22, desc[UR36][R22.64] ;  /* 0x0000002416167981 */ /* 0x000f22000c1e1100 */
[----:B------:R-:W-:Y:S01]  /*2eb0*/  BSSY.RECONVERGENT B0, `(.L_x_10088) ;  /* 0x0000018000007945 */ /* 0x000fe20003800200 */
[----:B0-23--:R-:W-:Y:S01]  /*2ec0*/  IMAD.MOV.U32 R2, RZ, RZ, RZ ;  /* 0x000000ffff027224 */ /* 0x00dfe200078e00ff */
[----:B----4-:R-:W-:-:S13]  /*2ed0*/  ISETP.NE.AND P0, PT, R22, RZ, PT ;  /* 0x000000ff1600720c */ /* 0x010fda0003f05270 */
        /* <DEDUP_REMOVED lines=17> */
.L_x_10091:
[----:B------:R-:W-:Y:S05]  /*2ff0*/  BSYNC.RECONVERGENT B1 ;  /* 0x0000000000017941 */ /* 0x000fea0003800200 */
.L_x_10090:
[----:B------:R-:W-:Y:S02]  /*3000*/  SHF.L.U32 R0, R0, 0x14, RZ ;  /* 0x0000001400007819 */ /* 0x000fe400000006ff */
[----:B------:R-:W-:-:S04]  /*3010*/  LEA R2, R2, 0x3b800000, 0x17 ;  /* 0x3b80000002027811 */ /* 0x000fc800078eb8ff */
[----:B------:R-:W-:-:S07]  /*3020*/  LOP3.LUT R2, R2, R0, R7, 0xfe, !PT ;  /* 0x0000000002027212 */ /* 0x000fce00078efe07 */
.L_x_10089:
[----:B------:R-:W-:Y:S05]  /*3030*/  BSYNC.RECONVERGENT B0 ;  /* 0x0000000000007941 */ /* 0x000fea0003800200 */
.L_x_10088:
[----:B------:R-:W0:Y:S02]  /*3040*/  F2I.S64.TRUNC R2, R2 ;  /* 0x0000000200027311 */ /* 0x000e24000020d900 */
[----:B0-----:R-:W-:Y:S01]  /*3050*/  PRMT R0, R2, 0x7610, R0 ;  /* 0x0000761002007816 */ /* 0x001fe20000000000 */
[----:B------:R-:W-:Y:S06]  /*3060*/  BRA `(.L_x_10073) ;  /* 0x0000000400107947 */ /* 0x000fec0003800000 */
.L_x_10086:
[----:B------:R-:W4:Y:S01]  /*3070*/  LDG.E.U8 R22, desc[UR36][R22.64] ;  /* 0x0000002416167981 */ /* 0x000f22000c1e1100 */
[----:B------:R-:W-:Y:S01]  /*3080*/  BSSY.RECONVERGENT B0, `(.L_x_10092) ;  /* 0x0000018000007945 */ /* 0x000fe20003800200 */
[----:B0-23--:R-:W-:Y:S01]  /*3090*/  IMAD.MOV.U32 R2, RZ, RZ, RZ ;  /* 0x000000ffff027224 */ /* 0x00dfe200078e00ff */
        /* <DEDUP_REMOVED lines=18> */
.L_x_10095:
[----:B------:R-:W-:Y:S05]  /*31c0*/  BSYNC.RECONVERGENT B1 ;  /* 0x0000000000017941 */ /* 0x000fea0003800200 */
.L_x_10094:
[----:B------:R-:W-:Y:S01]  /*31d0*/  IMAD.SHL.U32 R0, R0, 0x200000, RZ ;  /* 0x0020000000007824 */ /* 0x000fe200078e00ff */
[----:B------:R-:W-:-:S04]  /*31e0*/  LEA R2, R2, 0x37800000, 0x17 ;  /* 0x3780000002027811 */ /* 0x000fc800078eb8ff */
[----:B------:R-:W-:-:S07]  /*31f0*/  LOP3.LUT R2, R2, R0, R7, 0xfe, !PT ;  /* 0x0000000002027212 */ /* 0x000fce00078efe07 */
.L_x_10093:
[----:B------:R-:W-:Y:S05]  /*3200*/  BSYNC.RECONVERGENT B0 ;  /* 0x0000000000007941 */ /* 0x000fea0003800200 */
.L_x_10092:
[----:B------:R-:W0:Y:S02]  /*3210*/  F2I.S64.TRUNC R2, R2 ;  /* 0x0000000200027311 */ /* 0x000e24000020d900 */
[----:B0-----:R-:W-:Y:S01]  /*3220*/  PRMT R0, R2, 0x7610, R0 ;  /* 0x0000761002007816 */ /* 0x001fe20000000000 */
[----:B------:R-:W-:Y:S06]  /*3230*/  BRA `(.L_x_10073) ;  /* 0x00000000009c7947 */ /* 0x000fec0003800000 */
.L_x_10085:
[----:B------:R-:W-:-:S09]  /*3240*/  UISETP.NE.AND UP0, UPT, UR4, 0x1c, UPT ;  /* 0x0000001c0400788c */ /* 0x000fd2000bf05270 */
[----:B------:R-:W-:Y:S05]  /*3250*/  BRA.U !UP0, `(.L_x_10096) ;  /* 0x0000000108907547 */ /* 0x000fea000b800000 */
[----:B------:R-:W-:-:S09]  /*3260*/  UISETP.NE.AND UP0, UPT, UR4, 0x1d, UPT ;  /* 0x0000001d0400788c */ /* 0x000fd2000bf05270 */
[----:B------:R-:W-:Y:S05]  /*3270*/  BRA.U !UP0, `(.L_x_10097) ;  /* 0x0000000108807547 */ /* 0x000fea000b800000 */
[----:B------:R-:W-:-:S09]  /*3280*/  UISETP.NE.AND UP0, UPT, UR4, 0x2c, UPT ;  /* 0x0000002c0400788c */ /* 0x000fd2000bf05270 */
[----:B------:R-:W-:Y:S05]  /*3290*/  BRA.U !UP0, `(.L_x_10098) ;  /* 0x0000000108487547 */ /* 0x000fea000b800000 */
.L_x_10072:
[----:B0-23--:R-:W-:Y:S01]  /*32a0*/  MOV R2, 0x180 ;  /* 0x0000018000027802 */ /* 0x00dfe20000000f00 */
[----:B------:R-:W0:Y:S01]  /*32b0*/  LDCU.64 UR6, c[0x4][0x170] ;  /* 0x01002e00ff0677ac */ /* 0x000e220008000a00 */
[----:B------:R-:W-:Y:S02]  /*32c0*/  HFMA2 R8, -RZ, RZ, 0, 4.64916229248046875e-06 ;  /* 0x0000004eff087431 */ /* 0x000fe400000001ff */
[----:B------:R-:W-:Y:S01]  /*32d0*/  IMAD.MOV.U32 R12, RZ, RZ, 0x1 ;  /* 0x00000001ff0c7424 */ /* 0x000fe200078e00ff */
[----:B------:R-:W2:Y:S01]  /*32e0*/  LDCU.64 UR8, c[0x4][0x178] ;  /* 0x01002f00ff0877ac */ /* 0x000ea20008000a00 */
[----:B------:R-:W3:Y:S01]  /*32f0*/  LDC.64 R2, c[0x4][R2] ;  /* 0x0100000002027b82 */ /* 0x000ee20000000a00 */
[----:B------:R-:W-:Y:S01]  /*3300*/  IMAD.MOV.U32 R13, RZ, RZ, RZ ;  /* 0x000000ffff0d7224 */ /* 0x000fe200078e00ff */
[----:B------:R-:W4:Y:S01]  /*3310*/  LDCU.64 UR4, c[0x4][0x88] ;  /* 0x01001100ff0477ac */ /* 0x000f220008000a00 */
[----:B0-----:R-:W-:Y:S01]  /*3320*/  MOV R4, UR6 ;  /* 0x0000000600047c02 */ /* 0x001fe20008000f00 */
[----:B------:R-:W-:-:S02]  /*3330*/  IMAD.U32 R5, RZ, RZ, UR7 ;  /* 0x00000007ff057e24 */ /* 0x000fc4000f8e00ff */
[----:B--2---:R-:W-:Y:S01]  /*3340*/  IMAD.U32 R6, RZ, RZ, UR8 ;  /* 0x00000008ff067e24 */ /* 0x004fe2000f8e00ff */
[----:B------:R-:W-:Y:S01]  /*3350*/  MOV R7, UR9 ;  /* 0x0000000900077c02 */ /* 0x000fe20008000f00 */
[----:B----4-:R-:W-:Y:S02]  /*3360*/  IMAD.U32 R10, RZ, RZ, UR4 ;  /* 0x00000004ff0a7e24 */ /* 0x010fe4000f8e00ff */
[----:B------:R-:W-:-:S07]  /*3370*/  IMAD.U32 R11, RZ, RZ, UR5 ;  /* 0x00000005ff0b7e24 */ /* 0x000fce000f8e00ff */
[----:B------:R-:W-:-:S07]  /*3380*/  LEPC R20, `(.L_x_10099) ;  /* 0x000000001014794e */ /* 0x000fce0000000000 */
[----:B-1-3-5:R-:W-:Y:S05]  /*3390*/  CALL.ABS.NOINC R2 ;  /* 0x0000000002007343 */ /* 0x02afea0003c00000 */
.L_x_10099:
[----:B------:R-:W-:Y:S01]  /*33a0*/  PRMT R0, RZ, 0x7610, R0 ;  /* 0x00007610ff007816 */ /* 0x000fe20000000000 */
[----:B------:R-:W-:Y:S06]  /*33b0*/  BRA `(.L_x_10073) ;  /* 0x00000000003c7947 */ /* 0x000fec0003800000 */
.L_x_10098:
[----:B------:R-:W4:Y:S01]  /*33c0*/  LDG.E.U8 R22, desc[UR36][R22.64] ;  /* 0x0000002416167981 */ /* 0x000f22000c1e1100 */
[----:B------:R-:W-:Y:S01]  /*33d0*/  BSSY.RECONVERGENT B0, `(.L_x_10100) ;  /* 0x0000007000007945 */ /* 0x000fe20003800200 */
[----:B0-23--:R-:W-:Y:S02]  /*33e0*/  MOV R2, 0x400000 ;  /* 0x0040000000027802 */ /* 0x00dfe40000000f00 */
[----:B----4-:R-:W-:-:S13]  /*33f0*/  ISETP.NE.AND P0, PT, R22, RZ, PT ;  /* 0x000000ff1600720c */ /* 0x010fda0003f05270 */
[----:B------:R-:W-:Y:S05]  /*3400*/  @!P0 BRA `(.L_x_10101) ;  /* 0x00000000000c8947 */ /* 0x000fea0003800000 */
[----:B------:R-:W-:-:S13]  /*3410*/  ISETP.NE.AND P0, PT, R22, 0xff, PT ;  /* 0x000000ff1600780c */ /* 0x000fda0003f05270 */
[----:B------:R-:W-:Y:S02]  /*3420*/  @!P0 IMAD.MOV.U32 R2, RZ, RZ, 0x7f800001 ;  /* 0x7f800001ff028424 */ /* 0x000fe400078e00ff */
[----:B------:R-:W-:-:S07]  /*3430*/  @P0 IMAD.SHL.U32 R2, R22, 0x800000, RZ ;  /* 0x0080000016020824 */ /* 0x000fce00078e00ff */
.L_x_10101:
[----:B------:R-:W-:Y:S05]  /*3440*/  BSYNC.RECONVERGENT B0 ;  /* 0x0000000000007941 */ /* 0x000fea0003800200 */
.L_x_10100:
[----:B------:R-:W0:Y:S02]  /*3450*/  F2I.S64.TRUNC R2, R2 ;  /* 0x0000000200027311 */ /* 0x000e24000020d900 */
[----:B0-----:R-:W-:Y:S01]  /*3460*/  PRMT R0, R2, 0x7610, R0 ;  /* 0x0000761002007816 */ /* 0x001fe20000000000 */
[----:B------:R-:W-:Y:S06]  /*3470*/  BRA `(.L_x_10073) ;  /* 0x00000000000c7947 */ /* 0x000fec0003800000 */
.L_x_10097:
[----:B------:R4:W5:Y:S01]  /*3480*/  LDG.E.U8 R0, desc[UR36][R22.64] ;  /* 0x0000002416007981 */ /* 0x000962000c1e1100 */
[----:B------:R-:W-:Y:S05]  /*3490*/  BRA `(.L_x_10073) ;  /* 0x0000000000047947 */ /* 0x000fea0003800000 */
.L_x_10096:
[----:B------:R4:W5:Y:S02]  /*34a0*/  LDG.E.U8 R0, desc[UR36][R22.64] ;  /* 0x0000002416007981 */ /* 0x000964000c1e1100 */
.L_x_10073:
[----:B------:R-:W4:Y:S01]  /*34b0*/  LDCU.64 UR4, c[0x0][0x5e8] ;  /* 0x0000bd00ff0477ac */ /* 0x000f220008000a00 */
[----:B-----5:R-:W-:Y:S01]  /*34c0*/  LOP3.LUT R0, R0, 0xff, RZ, 0xc0, !PT ;  /* 0x000000ff00007812 */ /* 0x020fe200078ec0ff */
[----:B------:R-:W4:Y:S03]  /*34d0*/  LDCU.64 UR6, c[0x0][0x600] ;  /* 0x0000c000ff0677ac */ /* 0x000f260008000a00 */
[----:B0-23--:R-:W1:-:S15]  /*34e0*/  I2F.F64.U16 R2, R0 ;  /* 0x0000000000027312 */ /* 0x00de5e0000101800 */
[----:B------:R-:W-:-:S15]  /*34f0*/  NOP ;  /* 0x0000000000007918 */ /* 0x000fde0000000000 */
[----:B------:R-:W-:-:S15]  /*3500*/  NOP ;  /* 0x0000000000007918 */ /* 0x000fde0000000000 */
[----:B------:R-:W-:-:S15]  /*3510*/  NOP ;  /* 0x0000000000007918 */ /* 0x000fde0000000000 */
[----:B------:R-:W-:-:S04]  /*3520*/  NOP ;  /* 0x0000000000007918 */ /* 0x000fc80000000000 */
[----:B-1----:R4:W0:Y:S02]  /*3530*/  DMUL R4, R2, R16 ;  /* 0x0000001002047228 */ /* 0x0028240000000000 */
[----:B----4-:R-:W-:Y:S01]  /*3540*/  IADD3 R2, P0, PT, R18, UR4, RZ ;  /* 0x0000000412027c10 */ /* 0x010fe2000ff1e0ff */
[----:B------:R-:W-:-:S03]  /*3550*/  ULOP3.LUT UR4, UR40, 0xff, URZ, 0xc0, !UPT ;  /* 0x000000ff28047892 */ /* 0x000fc6000f8ec0ff */
[----:B------:R-:W-:Y:S01]  /*3560*/  IADD3.X R3, PT, PT, RZ, UR5, RZ, P0, !PT ;  /* 0x00000005ff037c10 */ /* 0x000fe200087fe4ff */
[----:B------:R-:W-:-:S15]  /*3570*/  UISETP.GT.AND UP0, UPT, UR4, 0x9, UPT ;  /* 0x000000090400788c */ /* 0x000fde000bf04270 */
[----:B------:R-:W-:-:S15]  /*3580*/  NOP ;  /* 0x0000000000007918 */ /* 0x000fde0000000000 */
[----:B------:R-:W-:-:S15]  /*3590*/  NOP ;  /* 0x0000000000007918 */ /* 0x000fde0000000000 */
[----:B------:R-:W-:-:S12]  /*35a0*/  NOP ;  /* 0x0000000000007918 */ /* 0x000fd80000000000 */
[----:B0-----:R-:W0:Y:S02]  /*35b0*/  DMUL R4, R4, UR6 ;  /* 0x0000000604047c28 */ /* 0x001e240008000000 */
[----:B0-----:R-:W-:Y:S05]  /*35c0*/  BRA.U UP0, `(.L_x_10102) ;  /* 0x0000000500707547 */ /* 0x001fea000b800000 */
        /* <DEDUP_REMOVED lines=8> */
[----:B------:R-:W0:Y:S02]  /*3650*/  F2I.F64.TRUNC R5, R4 ;  /* 0x0000000400057311 */ /* 0x000e24000030d100 */
[----:B0-----:R0:W-:Y:S01]  /*3660*/  STG.E.U8 desc[UR36][R2.64], R5 ;  /* 0x0000000502007986 */ /* 0x0011e2000c101124 */
[----:B------:R-:W-:Y:S05]  /*3670*/  BRA `(.L_x_10107) ;  /* 0x0000001000947947 */ /* 0x000fea0003800000 */
.L_x_10105:
[----:B------:R-:W0:Y:S02]  /*3680*/  F2I.S64.F64.TRUNC R4, R4 ;  /* 0x0000000400047311 */ /* 0x000e24000030d900 */
[----:B0-----:R-:W-:-:S05]  /*3690*/  IMAD.MOV.U32 R7, RZ, RZ, R4 ;  /* 0x000000ffff077224 */ /* 0x001fca00078e0004 */
[----:B------:R0:W-:Y:S01]  /*36a0*/  STG.E.U8 desc[UR36][R2.64], R7 ;  /* 0x0000000702007986 */ /* 0x0001e2000c101124 */
[----:B------:R-:W-:Y:S05]  /*36b0*/  BRA `(.L_x_10107) ;  /* 0x0000001000847947 */ /* 0x000fea0003800000 */
.L_x_10104:
[----:B------:R-:W-:-:S09]  /*36c0*/  UISETP.NE.AND UP0, UPT, UR4, 0x2, UPT ;  /* 0x000000020400788c */ /* 0x000fd2000bf05270 */
[----:B------:R-:W-:Y:S05]  /*36d0*/  BRA.U !UP0, `(.L_x_10108) ;  /* 0x0000000108287547 */ /* 0x000fea000b800000 */
[----:B------:R-:W-:-:S09]  /*36e0*/  UISETP.NE.AND UP0, UPT, UR4, 0x3, UPT ;  /* 0x000000030400788c */ /* 0x000fd2000bf05270 */
[----:B------:R-:W-:Y:S05]  /*36f0*/  BRA.U !UP0, `(.L_x_10109) ;  /* 0x0000000108147547 */ /* 0x000fea000b800000 */
[----:B------:R-:W-:-:S09]  /*3700*/  UISETP.NE.AND UP0, UPT, UR4, 0x4, UPT ;  /* 0x000000040400788c */ /* 0x000fd2000bf05270 */
[----:B------:R-:W-:Y:S05]  /*3710*/  BRA.U UP0, `(.L_x_10106) ;  /* 0x0000000d00b47547 */ /* 0x000fea000b800000 */
[----:B------:R-:W0:Y:S02]  /*3720*/  F2I.S64.F64.TRUNC R4, R4 ;  /* 0x0000000400047311 */ /* 0x000e24000030d900 */
[----:B0-----:R0:W-:Y:S01]  /*3730*/  STG.E.64 desc[UR36][R2.64], R4 ;  /* 0x0000000402007986 */ /* 0x0011e2000c101b24 */
[----:B------:R-:W-:Y:S05]  /*3740*/  BRA `(.L_x_10107) ;  /* 0x0000001000607947 */ /* 0x000fea0003800000 */
.L_x_10109:
[----:B------:R-:W0:Y:S02]  /*3750*/  F2I.F64.TRUNC R5, R4 ;  /* 0x0000000400057311 */ /* 0x000e24000030d100 */
[----:B0-----:R0:W-:Y:S01]  /*3760*/  STG.E desc[UR36][R2.64], R5 ;  /* 0x0000000502007986 */ /* 0x0011e2000c101924 */
[----:B------:R-:W-:Y:S05]  /*3770*/  BRA `(.L_x_10107) ;  /* 0x0000001000547947 */ /* 0x000fea0003800000 */
.L_x_10108:
[----:B------:R-:W0:Y:S02]  /*3780*/  F2I.F64.TRUNC R5, R4 ;  /* 0x0000000400057311 */ /* 0x000e24000030d100 */
[----:B0-----:R0:W-:Y:S01]  /*3790*/  STG.E.U16 desc[UR36][R2.64], R5 ;  /* 0x0000000502007986 */ /* 0x0011e2000c101524 */
[----:B------:R-:W-:Y:S05]  /*37a0*/  BRA `(.L_x_10107) ;  /* 0x0000001000487947 */ /* 0x000fea0003800000 */
.L_x_10103:
[----:B------:R-:W-:-:S09]  /*37b0*/  UISETP.GT.AND UP0, UPT, UR4, 0x6, UPT ;  /* 0x000000060400788c */ /* 0x000fd2000bf04270 */
[----:B------:R-:W-:Y:S05]  /*37c0*/  BRA.U UP0, `(.L_x_10110) ;  /* 0x00000001006c7547 */ /* 0x000fea000b800000 */
[----:B------:R-:W-:-:S09]  /*37d0*/  UISETP.NE.AND UP0, UPT, UR4, 0x5, UPT ;  /* 0x000000050400788c */ /* 0x000fd2000bf05270 */
[----:B------:R-:W-:Y:S05]  /*37e0*/  BRA.U !UP0, `(.L_x_10111) ;  /* 0x0000000108347547 */ /* 0x000fea000b800000 */
[----:B------:R-:W-:-:S09]  /*37f0*/  UISETP.NE.AND UP0, UPT, UR4, 0x6, UPT ;  /* 0x000000060400788c */ /* 0x000fd2000bf05270 */
[----:B------:R-:W-:Y:S05]  /*3800*/  BRA.U UP0, `(.L_x_10106) ;  /* 0x0000000d00787547 */ /* 0x000fea000b800000 */
[----:B------:R-:W-:Y:S01]  /*3810*/  UMOV UR4, 0xf0000000 ;  /* 0xf000000000047882 */ /* 0x000fe20000000000 */
[----:B------:R-:W-:Y:S01]  /*3820*/  UMOV UR5, 0x380fffff ;  /* 0x380fffff00057882 */ /* 0x000fe20000000000 */
[----:B------:R-:W0:-:S15]  /*3830*/  F2F.F32.F64 R7, R4 ;  /* 0x0000000400077310 */ /* 0x000e1e0000301000 */
[----:B------:R-:W-:-:S15]  /*3840*/  NOP ;  /* 0x0000000000007918 */ /* 0x000fde0000000000 */
[----:B------:R-:W-:-:S15]  /*3850*/  NOP ;  /* 0x0000000000007918 */ /* 0x000fde0000000000 */
[----:B------:R-:W-:-:S15]  /*3860*/  NOP ;  /* 0x0000000000007918 */ /* 0x000fde0000000000 */
[----:B------:R-:W-:-:S04]  /*3870*/  NOP ;  /* 0x0000000000007918 */ /* 0x000fc80000000000 */
[----:B------:R-:W0:Y:S02]  /*3880*/  DSETP.GEU.AND P0, PT, |R4|, UR4, PT ;  /* 0x0000000404007e2a */ /* 0x000e24000bf0e200 */
[----:B0-----:R-:W-:-:S05]  /*3890*/  @!P0 FMUL R7, R7, 1.175494350822287508e-38 ;  /* 0x0080000007078820 */ /* 0x001fca0000400000 */
[----:B------:R0:W-:Y:S01]  /*38a0*/  STG.E desc[UR36][R2.64], R7 ;  /* 0x0000000702007986 */ /* 0x0001e2000c101924 */
[----:B------:R-:W-:Y:S05]  /*38b0*/  BRA `(.L_x_10107) ;  /* 0x0000001000047947 */ /* 0x000fea0003800000 */
.L_x_10111:
        /* <DEDUP_REMOVED lines=9> */
[----:B------:R-:W-:-:S05]  /*3950*/  F2FP.F16.F32.PACK_AB R0, RZ, R0 ;  /* 0x00000000ff00723e */ /* 0x000fca00000000ff */
[----:B------:R0:W-:Y:S01]  /*3960*/  STG.E.U16 desc[UR36][R2.64], R0 ;  /* 0x0000000002007986 */ /* 0x0001e2000c101524 */
[----:B------:R-:W-:Y:S05]  /*3970*/  BRA `(.L_x_10107) ;  /* 0x0000000c00d47947 */ /* 0x000fea0003800000 */
.L_x_10110:
[----:B------:R-:W-:-:S09]  /*3980*/  UISETP.NE.AND UP0, UPT, UR4, 0x7, UPT ;  /* 0x000000070400788c */ /* 0x000fd2000bf05270 */
[----:B------:R-:W-:Y:S05]  /*3990*/  BRA.U !UP0, `(.L_x_10112) ;  /* 0x0000000108747547 */ /* 0x000fea000b800000 */
        /* <DEDUP_REMOVED lines=12> */
[----:B------:R-:W-:Y:S02]  /*3a60*/  IMAD.MOV.U32 R7, RZ, RZ, RZ ;  /* 0x000000ffff077224 */ /* 0x000fe400078e00ff */
[----:B0-----:R-:W-:-:S05]  /*3a70*/  @!P0 FMUL R6, R6, 1.175494350822287508e-38 ;  /* 0x0080000006068820 */ /* 0x001fca0000400000 */
[----:B------:R0:W-:Y:S01]  /*3a80*/  STG.E.64 desc[UR36][R2.64], R6 ;  /* 0x0000000602007986 */ /* 0x0001e2000c101b24 */
[----:B------:R-:W-:Y:S05]  /*3a90*/  BRA `(.L_x_10107) ;  /* 0x0000000c008c7947 */ /* 0x000fea0003800000 */
.L_x_10113:
        /* <DEDUP_REMOVED lines=9> */
[----:B------:R-:W-:-:S04]  /*3b30*/  F2FP.F16.F32.PACK_AB R5, RZ, R0 ;  /* 0x00000000ff05723e */ /* 0x000fc800000000ff */
[----:B------:R-:W-:-:S05]  /*3b40*/  PRMT R5, R5, 0x5410, RZ ;  /* 0x0000541005057816 */ /* 0x000fca00000000ff */
[----:B------:R0:W-:Y:S01]  /*3b50*/  STG.E desc[UR36][R2.64], R5 ;  /* 0x0000000502007986 */ /* 0x0001e2000c101924 */
[----:B------:R-:W-:Y:S05]  /*3b60*/  BRA `(.L_x_10107) ;  /* 0x0000000c00587947 */ /* 0x000fea0003800000 */
.L_x_10112:
[----:B------:R0:W-:Y:S01]  /*3b70*/  STG.E.64 desc[UR36][R2.64], R4 ;  /* 0x0000000402007986 */ /* 0x0001e2000c101b24 */
[----:B------:R-:W-:Y:S05]  /*3b80*/  BRA `(.L_x_10107) ;  /* 0x0000000c00507947 */ /* 0x000fea0003800000 */
.L_x_10102:
        /* <DEDUP_REMOVED lines=8> */
[----:B------:R-:W0:Y:S02]  /*3c10*/  DSETP.NEU.AND P0, PT, R4, RZ, PT ;  /* 0x000000ff0400722a */ /* 0x000e240003f0d000 */
[----:B0-----:R-:W-:-:S05]  /*3c20*/  SEL R5, RZ, 0x1, !P0 ;  /* 0x00000001ff057807 */ /* 0x001fca0004000000 */
[----:B------:R4:W-:Y:S01]  /*3c30*/  STG.E.U8 desc[UR36][R2.64], R5 ;  /* 0x0000000502007986 */ /* 0x0009e2000c101124 */
[----:B------:R-:W-:Y:S05]  /*3c40*/  BRA `(.L_x_10107) ;  /* 0x0000000c00207947 */ /* 0x000fea0003800000 */
.L_x_10116:
[----:B------:R-:W-:-:S05]  /*3c50*/  CS2R R6, SRZ ;  /* 0x0000000000067805 */ /* 0x000fca000001ff00 */
[----:B------:R3:W-:Y:S01]  /*3c60*/  STG.E.128 desc[UR36][R2.64], R4 ;  /* 0x0000000402007986 */ /* 0x0007e2000c101d24 */
[----:B------:R-:W-:Y:S05]  /*3c70*/  BRA `(.L_x_10107) ;  /* 0x0000000c00147947 */ /* 0x000fea0003800000 */
.L_x_10115:
        /* <DEDUP_REMOVED lines=14> */
[----:B------:R-:W-:Y:S01]  /*3d60*/  BSSY.RECONVERGENT B0, `(.L_x_10119) ;  /* 0x000000d000007945 */ /* 0x000fe20003800200 */
[----:B0-----:R-:W-:Y:S01]  /*3d70*/  @!P0 FMUL R9, R9, 1.175494350822287508e-38 ;  /* 0x0080000009098820 */ /* 0x001fe20000400000 */
[----:B------:R-:W-:-:S04]  /*3d80*/  MOV R0, 0x7f ;  /* 0x0000007f00007802 */ /* 0x000fc80000000f00 */
        /* <DEDUP_REMOVED lines=10> */
.L_x_10120:
[----:B------:R-:W-:Y:S05]  /*3e30*/  BSYNC.RECONVERGENT B0 ;  /* 0x0000000000007941 */ /* 0x000fea0003800200 */
.L_x_10119:
[----:B------:R-:W-:-:S05]  /*3e40*/  LOP3.LUT R7, R0, 0x80, R7, 0xf8, !PT ;  /* 0x0000008000077812 */ /* 0x000fca00078ef807 */
[----:B------:R1:W-:Y:S01]  /*3e50*/  STG.E.U8 desc[UR36][R2.64], R7 ;  /* 0x0000000702007986 */ /* 0x0003e2000c101124 */
[----:B------:R-:W-:Y:S05]  /*3e60*/  BRA `(.L_x_10107) ;  /* 0x0000000800987947 */ /* 0x000fea0003800000 */
.L_x_10118:
        /* <DEDUP_REMOVED lines=9> */
[----:B0-----:R-:W-:-:S05]  /*3f00*/  @!P0 FMUL R9, R9, 1.175494350822287508e-38 ;  /* 0x0080000009098820 */ /* 0x001fca0000400000 */
        /* <DEDUP_REMOVED lines=13> */
.L_x_10122:
[----:B------:R-:W-:Y:S05]  /*3fe0*/  BSYNC.RECONVERGENT B0 ;  /* 0x0000000000007941 */ /* 0x000fea0003800200 */
.L_x_10121:
[----:B------:R-:W-:-:S05]  /*3ff0*/  LOP3.LUT R7, R0, 0x80, R7, 0xf8, !PT ;  /* 0x0000008000077812 */ /* 0x000fca00078ef807 */
[----:B------:R2:W-:Y:S01]  /*4000*/  STG.E.U8 desc[UR36][R2.64], R7 ;  /* 0x0000000702007986 */ /* 0x0005e2000c101124 */
[----:B------:R-:W-:Y:S05]  /*4010*/  BRA `(.L_x_10107) ;  /* 0x00000008002c7947 */ /* 0x000fea0003800000 */
.L_x_10117:
        /* <DEDUP_REMOVED lines=9> */
[----:B------:R-:W-:-:S05]  /*40b0*/  F2FP.BF16.F32.PACK_AB R0, RZ, R0 ;  /* 0x00000000ff00723e */ /* 0x000fca00000010ff */
[----:B------:R0:W-:Y:S01]  /*40c0*/  STG.E.U16 desc[UR36][R2.64], R0 ;  /* 0x0000000002007986 */ /* 0x0001e2000c101524 */
[----:B------:R-:W-:Y:S05]  /*40d0*/  BRA `(.L_x_10107) ;  /* 0x0000000400fc7947 */ /* 0x000fea0003800000 */
.L_x_10114:
        /* <DEDUP_REMOVED lines=8> */
[----:B------:R-:W0:Y:S02]  /*4160*/  F2I.U32.F64.TRUNC R5, R4 ;  /* 0x0000000400057311 */ /* 0x000e24000030d000 */
[----:B0-----:R0:W-:Y:S01]  /*4170*/  STG.E.U16 desc[UR36][R2.64], R5 ;  /* 0x0000000502007986 */ /* 0x0011e2000c101524 */
[----:B------:R-:W-:Y:S05]  /*4180*/  BRA `(.L_x_10107) ;  /* 0x0000000400d07947 */ /* 0x000fea0003800000 */
.L_x_10125:
        /* <DEDUP_REMOVED lines=10> */
[----:B------:R-:W-:-:S04]  /*4230*/  IMAD.MOV.U32 R0, RZ, RZ, 0x80 ;  /* 0x00000080ff007424 */ /* 0x000fc800078e00ff */
        /* <DEDUP_REMOVED lines=10> */
.L_x_10128:
[----:B------:R-:W-:-:S04]  /*42e0*/  SHF.R.U32.HI R0, RZ, 0x14, R7 ;  /* 0x00000014ff007819 */ /* 0x000fc80000011607 */
[----:B------:R-:W-:-:S04]  /*42f0*/  LOP3.LUT R0, R0, 0x1, RZ, 0xc0, !PT ;  /* 0x0000000100007812 */ /* 0x000fc800078ec0ff */
[----:B------:R-:W-:-:S04]  /*4300*/  IADD3 R0, PT, PT, R7, 0x487ffff, R0 ;  /* 0x0487ffff07007810 */ /* 0x000fc80007ffe000 */
[----:B------:R-:W-:-:S04]  /*4310*/  SHF.R.U32.HI R0, RZ, 0x14, R0 ;  /* 0x00000014ff007819 */ /* 0x000fc80000011600 */
[----:B------:R-:W-:-:S07]  /*4320*/  LOP3.LUT R4, R0, 0xff, RZ, 0xc0, !PT ;  /* 0x000000ff00047812 */ /* 0x000fce00078ec0ff */
.L_x_10129:
[----:B------:R-:W-:-:S04]  /*4330*/  SHF.R.U32.HI R5, RZ, 0x18, R7 ;  /* 0x00000018ff057819 */ /* 0x000fc80000011607 */
[----:B------:R-:W-:-:S04]  /*4340*/  LOP3.LUT R4, R4, 0x80, R5, 0xf8, !PT ;  /* 0x0000008004047812 */ /* 0x000fc800078ef805 */
[----:B------:R-:W-:-:S07]  /*4350*/  PRMT R0, R4, 0x7610, R0 ;  /* 0x0000761004007816 */ /* 0x000fce0000000000 */
.L_x_10127:
[----:B------:R-:W-:Y:S05]  /*4360*/  BSYNC.RECONVERGENT B0 ;  /* 0x0000000000007941 */ /* 0x000fea0003800200 */
.L_x_10126:
[----:B------:R0:W-:Y:S01]  /*4370*/  STG.E.U8 desc[UR36][R2.64], R0 ;  /* 0x0000000002007986 */ /* 0x0001e2000c101124 */
[----:B------:R-:W-:Y:S05]  /*4380*/  BRA `(.L_x_10107) ;  /* 0x0000000400507947 */ /* 0x000fea0003800000 */
.L_x_10124:
        /* <DEDUP_REMOVED lines=21> */
.L_x_10132:
[----:B------:R-:W-:-:S04]  /*44e0*/  SHF.R.U32.HI R0, RZ, 0x15, R7 ;  /* 0x00000015ff007819 */ /* 0x000fc80000011607 */
[----:B------:R-:W-:-:S04]  /*44f0*/  LOP3.LUT R0, R0, 0x1, RZ, 0xc0, !PT ;  /* 0x0000000100007812 */ /* 0x000fc800078ec0ff */
[----:B------:R-:W-:-:S04]  /*4500*/  IADD3 R0, PT, PT, R7, 0x88fffff, R0 ;  /* 0x088fffff07007810 */ /* 0x000fc80007ffe000 */
[----:B------:R-:W-:-:S04]  /*4510*/  SHF.R.U32.HI R0, RZ, 0x15, R0 ;  /* 0x00000015ff007819 */ /* 0x000fc80000011600 */
[----:B------:R-:W-:-:S07]  /*4520*/  LOP3.LUT R4, R0, 0xff, RZ, 0xc0, !PT ;  /* 0x000000ff00047812 */ /* 0x000fce00078ec0ff */
.L_x_10133:
[----:B------:R-:W-:-:S04]  /*4530*/  SHF.R.U32.HI R5, RZ, 0x18, R7 ;  /* 0x00000018ff057819 */ /* 0x000fc80000011607 */
[----:B------:R-:W-:-:S04]  /*4540*/  LOP3.LUT R4, R4, 0x80, R5, 0xf8, !PT ;  /* 0x0000008004047812 */ /* 0x000fc800078ef805 */
[----:B------:R-:W-:-:S07]  /*4550*/  PRMT R0, R4, 0x7610, R0 ;  /* 0x0000761004007816 */ /* 0x000fce0000000000 */
.L_x_10131:
[----:B------:R-:W-:Y:S05]  /*4560*/  BSYNC.RECONVERGENT B0 ;  /* 0x0000000000007941 */ /* 0x000fea0003800200 */
.L_x_10130:
[----:B------:R0:W-:Y:S01]  /*4570*/  STG.E.U8 desc[UR36][R2.64], R0 ;  /* 0x0000000002007986 */ /* 0x0001e2000c101124 */
[----:B------:R-:W-:Y:S05]  /*4580*/  BRA `(.L_x_10107) ;  /* 0x0000000000d07947 */ /* 0x000fea0003800000 */
.L_x_10123:
[----:B------:R-:W-:-:S09]  /*4590*/  UISETP.NE.AND UP0, UPT, UR4, 0x1c, UPT ;  /* 0x0000001c0400788c */ /* 0x000fd2000bf05270 */
[----:B------:R-:W-:Y:S05]  /*45a0*/  BRA.U !UP0, `(.L_x_10134) ;  /* 0x0000000108c07547 */ /* 0x000fea000b800000 */
[----:B------:R-:W-:-:S09]  /*45b0*/  UISETP.NE.AND UP0, UPT, UR4, 0x1d, UPT ;  /* 0x0000001d0400788c */ /* 0x000fd2000bf05270 */
[----:B------:R-:W-:Y:S05]  /*45c0*/  BRA.U !UP0, `(.L_x_10135) ;  /* 0x0000000108ac7547 */ /* 0x000fea000b800000 */
[----:B------:R-:W-:-:S09]  /*45d0*/  UISETP.NE.AND UP0, UPT, UR4, 0x2c, UPT ;  /* 0x0000002c0400788c */ /* 0x000fd2000bf05270 */
[----:B------:R-:W-:Y:S05]  /*45e0*/  BRA.U !UP0, `(.L_x_10136) ;  /* 0x0000000108447547 */ /* 0x000fea000b800000 */
.L_x_10106:
        /* <DEDUP_REMOVED lines=8> */
[----:B0-----:R-:W-:Y:S02]  /*4670*/  IMAD.U32 R4, RZ, RZ, UR6 ;  /* 0x00000006ff047e24 */ /* 0x001fe4000f8e00ff */
[----:B------:R-:W-:Y:S01]  /*4680*/  IMAD.U32 R5, RZ, RZ, UR7 ;  /* 0x00000007ff057e24 */ /* 0x000fe2000f8e00ff */
[----:B---3--:R-:W-:Y:S01]  /*4690*/  MOV R6, UR8 ;  /* 0x0000000800067c02 */ /* 0x008fe20008000f00 */
[----:B------:R-:W-:-:S02]  /*46a0*/  IMAD.U32 R7, RZ, RZ, UR9 ;  /* 0x00000009ff077e24 */ /* 0x000fc4000f8e00ff */
[----:B----4-:R-:W-:Y:S01]  /*46b0*/  IMAD.U32 R10, RZ, RZ, UR4 ;  /* 0x00000004ff0a7e24 */ /* 0x010fe2000f8e00ff */
[----:B-1----:R-:W-:-:S07]  /*46c0*/  MOV R11, UR5 ;  /* 0x00000005000b7c02 */ /* 0x002fce0008000f00 */
[----:B------:R-:W-:-:S07]  /*46d0*/  LEPC R20, `(.L_x_10137) ;  /* 0x000000001014794e */ /* 0x000fce0000000000 */
[----:B--2---:R-:W-:Y:S05]  /*46e0*/  CALL.ABS.NOINC R2 ;  /* 0x0000000002007343 */ /* 0x004fea0003c00000 */
.L_x_10137:
[----:B------:R-:W-:Y:S05]  /*46f0*/  BRA `(.L_x_10107) ;  /* 0x0000000000747947 */ /* 0x000fea0003800000 */
.L_x_10136:
        /* <DEDUP_REMOVED lines=8> */
[----:B0-----:R-:W-:Y:S01]  /*4780*/  @!P0 FMUL R8, R8, 1.175494350822287508e-38 ;  /* 0x0080000008088820 */ /* 0x001fe20000400000 */
[----:B------:R-:W-:-:S04]  /*4790*/  IMAD.MOV.U32 R5, RZ, RZ, 0xff ;  /* 0x000000ffff057424 */ /* 0x000fc800078e00ff */
        /* <DEDUP_REMOVED lines=14> */
.L_x_10135:
[----:B------:R-:W0:Y:S02]  /*4880*/  F2I.U64.F64.TRUNC R4, R4 ;  /* 0x0000000400047311 */ /* 0x000e24000030d800 */
[----:B0-----:R0:W-:Y:S01]  /*4890*/  STG.E.64 desc[UR36][R2.64], R4 ;  /* 0x0000000402007986 */ /* 0x0011e2000c101b24 */
[----:B------:R-:W-:Y:S05]  /*48a0*/  BRA `(.L_x_10107) ;  /* 0x0000000000087947 */ /* 0x000fea0003800000 */
.L_x_10134:
[----:B------:R-:W0:Y:S02]  /*48b0*/  F2I.U32.F64.TRUNC R5, R4 ;  /* 0x0000000400057311 */ /* 0x000e24000030d000 */
[----:B0-----:R0:W-:Y:S02]  /*48c0*/  STG.E desc[UR36][R2.64], R5 ;  /* 0x0000000502007986 */ /* 0x0011e4000c101924 */
.L_x_10107:
[----:B------:R-:W-:-:S07]  /*48d0*/  VIADD R19, R19, 0x80 ;  /* 0x0000008013137836 */ /* 0x000fce0000000000 */
.L_x_10037:
[----:B------:R-:W-:Y:S05]  /*48e0*/  BSYNC.RECONVERGENT B7 ;  /* 0x0000000000077941 */ /* 0x000fea0003800200 */
.L_x_10036:
        /* <DEDUP_REMOVED lines=358> */
.L_x_10140:
        /* <DEDUP_REMOVED lines=16> */
[----:B--2---:R0:W1:Y:S02]  /*6050*/  I2F.F64.S16 R16, R2 ;  /* 0x0000000200107312 */ /* 0x0040640000101c00 */
[----:B01----:R-:W-:Y:S05]  /*6060*/  BRA `(.L_x_10147) ;  /* 0x0000000c006c7947 */ /* 0x003fea0003800000 */
.L_x_10145:
[----:B------:R-:W2:Y:S02]  /*6070*/  LDG.E.U8 R2, desc[UR36][R2.64] ;  /* 0x0000002402027981 */ /* 0x000ea4000c1e1100 */
[----:B--2---:R0:W1:Y:S02]  /*6080*/  I2F.F64.U16 R16, R2 ;  /* 0x0000000200107312 */ /* 0x0040640000101800 */
[----:B01----:R-:W-:Y:S05]  /*6090*/  BRA `(.L_x_10147) ;  /* 0x0000000c00607947 */ /* 0x003fea0003800000 */
.L_x_10144:
[----:B------:R-:W-:-:S09]  /*60a0*/  UISETP.NE.AND UP0, UPT, UR4, 0x2, UPT ;  /* 0x000000020400788c */ /* 0x000fd2000bf05270 */
[----:B------:R-:W-:Y:S05]  /*60b0*/  BRA.U !UP0, `(.L_x_10148) ;  /* 0x0000000108287547 */ /* 0x000fea000b800000 */
[----:B------:R-:W-:-:S09]  /*60c0*/  UISETP.NE.AND UP0, UPT, UR4, 0x3, UPT ;  /* 0x000000030400788c */ /* 0x000fd2000bf05270 */
[----:B------:R-:W-:Y:S05]  /*60d0*/  BRA.U !UP0, `(.L_x_10149) ;  /* 0x0000000108147547 */ /* 0x000fea000b800000 */
[----:B------:R-:W-:-:S09]  /*60e0*/  UISETP.NE.AND UP0, UPT, UR4, 0x4, UPT ;  /* 0x000000040400788c */ /* 0x000fd2000bf05270 */
[----:B------:R-:W-:Y:S05]  /*60f0*/  BRA.U UP0, `(.L_x_10146) ;  /* 0x0000000900ec7547 */ /* 0x000fea000b800000 */
[----:B------:R-:W2:Y:S02]  /*6100*/  LDG.E.64 R16, desc[UR36][R2.64] ;  /* 0x0000002402107981 */ /* 0x000ea4000c1e1b00 */
[----:B--2---:R-:W0:Y:S02]  /*6110*/  I2F.F64.S64 R16, R16 ;  /* 0x0000001000107312 */ /* 0x004e240000301c00 */
[----:B0-----:R-:W-:Y:S05]  /*6120*/  BRA `(.L_x_10147) ;  /* 0x0000000c003c7947 */ /* 0x001fea0003800000 */
.L_x_10149:
[----:B------:R-:W2:Y:S02]  /*6130*/  LDG.E R2, desc[UR36][R2.64] ;  /* 0x0000002402027981 */ /* 0x000ea4000c1e1900 */
[----:B--2---:R0:W1:Y:S02]  /*6140*/  I2F.F64 R16, R2 ;  /* 0x0000000200107312 */ /* 0x0040640000201c00 */
[----:B01----:R-:W-:Y:S05]  /*6150*/  BRA `(.L_x_10147) ;  /* 0x0000000c00307947 */ /* 0x003fea0003800000 */
.L_x_10148:
[----:B------:R-:W2:Y:S02]  /*6160*/  LDG.E.U16 R2, desc[UR36][R2.64] ;  /* 0x0000002402027981 */ /* 0x000ea4000c1e1500 */
[----:B--2---:R0:W1:Y:S02]  /*6170*/  I2F.F64.S16 R16, R2 ;  /* 0x0000000200107312 */ /* 0x0040640000101c00 */
[----:B01----:R-:W-:Y:S05]  /*6180*/  BRA `(.L_x_10147) ;  /* 0x0000000c00247947 */ /* 0x003fea0003800000 */
.L_x_10143:
        /* <DEDUP_REMOVED lines=8> */
[----:B------:R-:W1:Y:S02]  /*6210*/  F2F.F64.F32 R16, R16 ;  /* 0x0000001000107310 */ /* 0x000e640000201800 */
[----:B-1----:R-:W-:Y:S05]  /*6220*/  BRA `(.L_x_10147) ;  /* 0x0000000800fc7947 */ /* 0x002fea0003800000 */
.L_x_10151:
[----:B------:R-:W2:Y:S02]  /*6230*/  LDG.E.U16 R0, desc[UR36][R2.64] ;  /* 0x0000002402007981 */ /* 0x000ea4000c1e1500 */
[----:B--2---:R-:W-:-:S05]  /*6240*/  HADD2.F32 R0, -RZ, R0.H0_H0 ;  /* 0x20000000ff007230 */ /* 0x004fca0000004100 */
[----:B------:R-:W-:-:S04]  /*6250*/  FMUL.FTZ R0, R0, 1 ;  /* 0x3f80000000007820 */ /* 0x000fc80000410000 */
[----:B------:R1:W2:Y:S02]  /*6260*/  F2F.F64.F32 R16, R0 ;  /* 0x0000000000107310 */ /* 0x0002a40000201800 */
[----:B-12---:R-:W-:Y:S05]  /*6270*/  BRA `(.L_x_10147) ;  /* 0x0000000800e87947 */ /* 0x006fea0003800000 */
.L_x_10150:
        /* <DEDUP_REMOVED lines=10> */
.L_x_10153:
[----:B------:R-:W2:Y:S02]  /*6320*/  LDG.E.U16 R2, desc[UR36][R2.64] ;  /* 0x0000002402027981 */ /* 0x000ea4000c1e1500 */
[----:B--2---:R-:W-:-:S05]  /*6330*/  HADD2.F32 R0, -RZ, R2.H0_H0 ;  /* 0x20000002ff007230 */ /* 0x004fca0000004100 */
[----:B------:R-:W-:-:S04]  /*6340*/  FMUL.FTZ R0, R0, 1 ;  /* 0x3f80000000007820 */ /* 0x000fc80000410000 */
[----:B------:R1:W2:Y:S02]  /*6350*/  F2F.F64.F32 R16, R0 ;  /* 0x0000000000107310 */ /* 0x0002a40000201800 */
[----:B-12---:R-:W-:Y:S05]  /*6360*/  BRA `(.L_x_10147) ;  /* 0x0000000800ac7947 */ /* 0x006fea0003800000 */
.L_x_10152:
[----:B------:R0:W5:Y:S01]  /*6370*/  LDG.E.64 R16, desc[UR36][R2.64] ;  /* 0x0000002402107981 */ /* 0x000162000c1e1b00 */
[----:B------:R-:W-:Y:S05]  /*6380*/  BRA `(.L_x_10147) ;  /* 0x0000000800a47947 */ /* 0x000fea0003800000 */
.L_x_10142:
        /* <DEDUP_REMOVED lines=9> */
[----:B------:R-:W-:Y:S02]  /*6420*/  MOV R16, RZ ;  /* 0x000000ff00107202 */ /* 0x000fe40000000f00 */
[----:B--2---:R-:W-:-:S04]  /*6430*/  ISETP.NE.AND P0, PT, R2, RZ, PT ;  /* 0x000000ff0200720c */ /* 0x004fc80003f05270 */
[----:B------:R-:W-:Y:S01]  /*6440*/  FSEL R17, RZ, 1.875, !P0 ;  /* 0x3ff00000ff117808 */ /* 0x000fe20004000000 */
[----:B------:R-:W-:Y:S08]  /*6450*/  BRA `(.L_x_10147) ;  /* 0x0000000800707947 */ /* 0x000ff00003800000 */
.L_x_10156:
[----:B------:R1:W5:Y:S01]  /*6460*/  LDG.E.64 R16, desc[UR36][R2.64] ;  /* 0x0000002402107981 */ /* 0x000362000c1e1b00 */
[----:B------:R-:W-:Y:S05]  /*6470*/  BRA `(.L_x_10147) ;  /* 0x0000000800687947 */ /* 0x000fea0003800000 */
.L_x_10155:
        /* <DEDUP_REMOVED lines=27> */
.L_x_10158:
        /* <DEDUP_REMOVED lines=10> */
[----:B------:R-:W-:-:S05]  /*66d0*/  LOP3.LUT R0, R0, 0x80000000, R5, 0xf8, !PT ;  /* 0x8000000000007812 */ /* 0x000fca00078ef805 */
[----:B------:R-:W-:-:S04]  /*66e0*/  FMUL.FTZ R0, R0, 1 ;  /* 0x3f80000000007820 */ /* 0x000fc80000410000 */
[----:B------:R2:W3:Y:S02]  /*66f0*/  F2F.F64.F32 R16, R0 ;  /* 0x0000000000107310 */ /* 0x0004e40000201800 */
[----:B--23--:R-:W-:Y:S05]  /*6700*/  BRA `(.L_x_10147) ;  /* 0x0000000400c47947 */ /* 0x00cfea0003800000 */
.L_x_10157:
[----:B------:R-:W2:Y:S02]  /*6710*/  LDG.E.U16 R0, desc[UR36][R2.64] ;  /* 0x0000002402007981 */ /* 0x000ea4000c1e1500 */
[----:B--2---:R-:W-:-:S04]  /*6720*/  IMAD.U32 R0, R0, 0x10000, RZ ;  /* 0x0001000000007824 */ /* 0x004fc800078e00ff */
[----:B------:R-:W-:-:S04]  /*6730*/  FMUL.FTZ R0, R0, 1 ;  /* 0x3f80000000007820 */ /* 0x000fc80000410000 */
[----:B------:R2:W3:Y:S02]  /*6740*/  F2F.F64.F32 R16, R0 ;  /* 0x0000000000107310 */ /* 0x0004e40000201800 */
[----:B--23--:R-:W-:Y:S05]  /*6750*/  BRA `(.L_x_10147) ;  /* 0x0000000400b07947 */ /* 0x00cfea0003800000 */
.L_x_10154:
        /* <DEDUP_REMOVED lines=9> */
[----:B--2---:R4:W0:Y:S02]  /*67f0*/  I2F.F64.U16 R16, R2 ;  /* 0x0000000200107312 */ /* 0x0048240000101800 */
[----:B0---4-:R-:W-:Y:S05]  /*6800*/  BRA `(.L_x_10147) ;  /* 0x0000000400847947 */ /* 0x011fea0003800000 */
.L_x_10161:
        /* <DEDUP_REMOVED lines=21> */
.L_x_10163:
[----:B------:R-:W-:Y:S05]  /*6960*/  BSYNC.RECONVERGENT B0 ;  /* 0x0000000000007941 */ /* 0x000fea0003800200 */
.L_x_10162:
[----:B------:R-:W-:Y:S02]  /*6970*/  SHF.L.U32 R0, R0, 0x14, RZ ;  /* 0x0000001400007819 */ /* 0x000fe400000006ff */
[----:B------:R-:W-:-:S04]  /*6980*/  LEA R2, R2, 0x3b800000, 0x17 ;  /* 0x3b80000002027811 */ /* 0x000fc800078eb8ff */
[----:B------:R-:W-:-:S05]  /*6990*/  LOP3.LUT R0, R2, R0, R7, 0xfe, !PT ;  /* 0x0000000002007212 */ /* 0x000fca00078efe07 */
[----:B------:R-:W-:-:S04]  /*69a0*/  FMUL.FTZ R0, R0, 1 ;  /* 0x3f80000000007820 */ /* 0x000fc80000410000 */
[----:B------:R4:W0:Y:S02]  /*69b0*/  F2F.F64.F32 R16, R0 ;  /* 0x0000000000107310 */ /* 0x0008240000201800 */
[----:B0---4-:R-:W-:Y:S05]  /*69c0*/  BRA `(.L_x_10147) ;  /* 0x0000000400147947 */ /* 0x011fea0003800000 */
.L_x_10160:
[----:B------:R-:W2:Y:S01]  /*69d0*/  LDG.E.U8 R3, desc[UR36][R2.64] ;  /* 0x0000002402037981 */ /* 0x000ea2000c1e1100 */
[----:B------:R-:W-:Y:S02]  /*69e0*/  CS2R R16, SRZ ;  /* 0x0000000000107805 */ /* 0x000fe4000001ff00 */
[----:B--2---:R-:W-:-:S13]  /*69f0*/  ISETP.NE.AND P0, PT, R3, RZ, PT ;  /* 0x000000ff0300720c */ /* 0x004fda0003f05270 */
[----:B------:R-:W-:Y:S05]  /*6a00*/  @!P0 BRA `(.L_x_10147) ;  /* 0x0000000400048947 */ /* 0x000fea0003800000 */
[----:B------:R-:W-:-:S13]  /*6a10*/  ISETP.NE.AND P0, PT, R3, 0x80, PT ;  /* 0x000000800300780c */ /* 0x000fda0003f05270 */
[----:B------:R-:W-:Y:S02]  /*6a20*/  @!P0 IMAD.MOV.U32 R16, RZ, RZ, 0x20000000 ;  /* 0x20000000ff108424 */ /* 0x000fe400078e00ff */
        /* <DEDUP_REMOVED lines=15> */
.L_x_10165:
[----:B------:R-:W-:Y:S05]  /*6b20*/  BSYNC.RECONVERGENT B0 ;  /* 0x0000000000007941 */ /* 0x000fea0003800200 */
.L_x_10164:
[----:B------:R-:W-:Y:S01]  /*6b30*/  IMAD.SHL.U32 R0, R0, 0x200000, RZ ;  /* 0x0020000000007824 */ /* 0x000fe200078e00ff */
[----:B------:R-:W-:-:S04]  /*6b40*/  LEA R2, R2, 0x37800000, 0x17 ;  /* 0x3780000002027811 */ /* 0x000fc800078eb8ff */
[----:B------:R-:W-:-:S05]  /*6b50*/  LOP3.LUT R0, R2, R0, R7, 0xfe, !PT ;  /* 0x0000000002007212 */ /* 0x000fca00078efe07 */
[----:B------:R-:W-:-:S04]  /*6b60*/  FMUL.FTZ R0, R0, 1 ;  /* 0x3f80000000007820 */ /* 0x000fc80000410000 */
[----:B------:R4:W0:Y:S02]  /*6b70*/  F2F.F64.F32 R16, R0 ;  /* 0x0000000000107310 */ /* 0x0008240000201800 */
[----:B0---4-:R-:W-:Y:S05]  /*6b80*/  BRA `(.L_x_10147) ;  /* 0x0000000000a47947 */ /* 0x011fea0003800000 */
.L_x_10159:
[----:B------:R-:W-:-:S09]  /*6b90*/  UISETP.NE.AND UP0, UPT, UR4, 0x1c, UPT ;  /* 0x0000001c0400788c */ /* 0x000fd2000bf05270 */
[----:B------:R-:W-:Y:S05]  /*6ba0*/  BRA.U !UP0, `(.L_x_10166) ;  /* 0x0000000108947547 */ /* 0x000fea000b800000 */
[----:B------:R-:W-:-:S09]  /*6bb0*/  UISETP.NE.AND UP0, UPT, UR4, 0x1d, UPT ;  /* 0x0000001d0400788c */ /* 0x000fd2000bf05270 */
[----:B------:R-:W-:Y:S05]  /*6bc0*/  BRA.U !UP0, `(.L_x_10167) ;  /* 0x0000000108807547 */ /* 0x000fea000b800000 */
[----:B------:R-:W-:-:S09]  /*6bd0*/  UISETP.NE.AND UP0, UPT, UR4, 0x2c, UPT ;  /* 0x0000002c0400788c */ /* 0x000fd2000bf05270 */
[----:B------:R-:W-:Y:S05]  /*6be0*/  BRA.U UP0, `(.L_x_10146) ;  /* 0x0000000100307547 */ /* 0x000fea000b800000 */
[----:B------:R-:W2:Y:S01]  /*6bf0*/  LDG.E.U8 R0, desc[UR36][R2.64] ;  /* 0x0000002402007981 */ /* 0x000ea2000c1e1100 */
[----:B------:R-:W-:Y:S02]  /*6c00*/  HFMA2 R16, -RZ, RZ, 0, 0 ;  /* 0x00000000ff107431 */ /* 0x000fe400000001ff */
[----:B------:R-:W-:Y:S01]  /*6c10*/  IMAD.MOV.U32 R17, RZ, RZ, 0x38000000 ;  /* 0x38000000ff117424 */ /* 0x000fe200078e00ff */
[----:B--2---:R-:W-:-:S13]  /*6c20*/  ISETP.NE.AND P0, PT, R0, RZ, PT ;  /* 0x000000ff0000720c */ /* 0x004fda0003f05270 */
[----:B------:R-:W-:Y:S05]  /*6c30*/  @!P0 BRA `(.L_x_10147) ;  /* 0x0000000000788947 */ /* 0x000fea0003800000 */
[----:B------:R-:W-:-:S13]  /*6c40*/  ISETP.NE.AND P0, PT, R0, 0xff, PT ;  /* 0x000000ff0000780c */ /* 0x000fda0003f05270 */
[----:B------:R-:W-:Y:S01]  /*6c50*/  @P0 IMAD.SHL.U32 R0, R0, 0x800000, RZ ;  /* 0x0080000000000824 */ /* 0x000fe200078e00ff */
[----:B------:R-:W-:Y:S01]  /*6c60*/  @!P0 MOV R16, 0x20000000 ;  /* 0x2000000000108802 */ /* 0x000fe20000000f00 */
[----:B------:R-:W-:Y:S02]  /*6c70*/  @!P0 IMAD.MOV.U32 R17, RZ, RZ, 0x7ff80000 ;  /* 0x7ff80000ff118424 */ /* 0x000fe400078e00ff */
[----:B------:R-:W-:-:S04]  /*6c80*/  @P0 FMUL.FTZ R0, R0, 1 ;  /* 0x3f80000000000820 */ /* 0x000fc80000410000 */
[----:B------:R4:W0:Y:S02]  /*6c90*/  @P0 F2F.F64.F32 R16, R0 ;  /* 0x0000000000100310 */ /* 0x0008240000201800 */
[----:B0---4-:R-:W-:Y:S05]  /*6ca0*/  BRA `(.L_x_10147) ;  /* 0x00000000005c7947 */ /* 0x011fea0003800000 */
.L_x_10146:
        /* <DEDUP_REMOVED lines=16> */
.L_x_10168:
[----:B------:R-:W-:Y:S01]  /*6db0*/  CS2R R16, SRZ ;  /* 0x0000000000107805 */ /* 0x000fe2000001ff00 */
[----:B------:R-:W-:Y:S06]  /*6dc0*/  BRA `(.L_x_10147) ;  /* 0x0000000000147947 */ /* 0x000fec0003800000 */
.L_x_10167:
[----:B------:R-:W2:Y:S02]  /*6dd0*/  LDG.E.64 R16, desc[UR36][R2.64] ;  /* 0x0000002402107981 */ /* 0x000ea4000c1e1b00 */
[----:B--2---:R-:W4:Y:S02]  /*6de0*/  I2F.F64.U64 R16, R16 ;  /* 0x0000001000107312 */ /* 0x004f240000301800 */
[----:B----4-:R-:W-:Y:S05]  /*6df0*/  BRA `(.L_x_10147) ;  /* 0x0000000000087947 */ /* 0x010fea0003800000 */
.L_x_10166:
[----:B------:R-:W2:Y:S02]  /*6e00*/  LDG.E R2, desc[UR36][R2.64] ;  /* 0x0000002402027981 */ /* 0x000ea4000c1e1900 */
[----:B--2---:R2:W3:Y:S02]  /*6e10*/  I2F.F64.U32 R16, R2 ;  /* 0x0000000200107312 */ /* 0x0044e40000201800 */
.L_x_10147:
[----:B------:R-:W-:Y:S05]  /*6e20*/  BSYNC.RECONVERGENT B6 ;  /* 0x0000000000067941 */ /* 0x000fea0003800200 */
.L_x_10141:
        /* <DEDUP_REMOVED lines=16> */
.L_x_10172:
[----:B------:R4:W5:Y:S01]  /*6f30*/  LDG.E.U8 R0, desc[UR36][R22.64] ;  /* 0x0000002416007981 */ /* 0x000962000c1e1100 */
[----:B------:R-:W-:Y:S05]  /*6f40*/  BRA `(.L_x_10174) ;  /* 0x0000000c005c7947 */ /* 0x000fea0003800000 */
.L_x_10171:
        /* <DEDUP_REMOVED lines=8> */
.L_x_10176:
[----:B------:R4:W5:Y:S01]  /*6fd0*/  LDG.E.U8 R0, desc[UR36][R22.64] ;  /* 0x0000002416007981 */ /* 0x000962000c1e1100 */
[----:B------:R-:W-:Y:S05]  /*6fe0*/  BRA `(.L_x_10174) ;  /* 0x0000000c00347947 */ /* 0x000fea0003800000 */
.L_x_10175:
[----:B------:R4:W5:Y:S01]  /*6ff0*/  LDG.E.U16 R0, desc[UR36][R22.64] ;  /* 0x0000002416007981 */ /* 0x000962000c1e1500 */
[----:B------:R-:W-:Y:S05]  /*7000*/  BRA `(.L_x_10174) ;  /* 0x0000000c002c7947 */ /* 0x000fea0003800000 */
.L_x_10170:
[----:B------:R-:W-:-:S09]  /*7010*/  UISETP.GT.AND UP0, UPT, UR4, 0x6, UPT ;  /* 0x000000060400788c */ /* 0x000fd2000bf04270 */
[----:B------:R-:W-:Y:S05]  /*7020*/  BRA.U UP0, `(.L_x_10177) ;  /* 0x0000000100347547 */ /* 0x000fea000b800000 */
[----:B------:R-:W-:-:S09]  /*7030*/  UISETP.NE.AND UP0, UPT, UR4, 0x5, UPT ;  /* 0x000000050400788c */ /* 0x000fd2000bf05270 */
[----:B------:R-:W-:Y:S05]  /*7040*/  BRA.U !UP0, `(.L_x_10178) ;  /* 0x0000000108187547 */ /* 0x000fea000b800000 */
[----:B------:R-:W-:-:S09]  /*7050*/  UISETP.NE.AND UP0, UPT, UR4, 0x6, UPT ;  /* 0x000000060400788c */ /* 0x000fd2000bf05270 */
[----:B------:R-:W-:Y:S05]  /*7060*/  BRA.U UP0, `(.L_x_10173) ;  /* 0x0000000900c07547 */ /* 0x000fea000b800000 */
[----:B012---:R-:W2:Y:S02]  /*7070*/  LDG.E R2, desc[UR36][R22.64] ;  /* 0x0000002416027981 */ /* 0x007ea4000c1e1900 */
[----:B--2---:R-:W0:Y:S02]  /*7080*/  F2I.S64.TRUNC R2, R2 ;  /* 0x0000000200027311 */ /* 0x004e24000020d900 */
[----:B0-----:R-:W-:Y:S01]  /*7090*/  PRMT R0, R2, 0x7610, R0 ;  /* 0x0000761002007816 */ /* 0x001fe20000000000 */
[----:B------:R-:W-:Y:S06]  /*70a0*/  BRA `(.L_x_10174) ;  /* 0x0000000c00047947 */ /* 0x000fec0003800000 */
.L_x_10178:
[----:B012---:R-:W2:Y:S02]  /*70b0*/  LDG.E.U16 R2, desc[UR36][R22.64] ;  /* 0x0000002416027981 */ /* 0x007ea4000c1e1500 */
[----:B--2---:R-:W-:-:S06]  /*70c0*/  HADD2.F32 R2, -RZ, R2.H0_H0 ;  /* 0x20000002ff027230 */ /* 0x004fcc0000004100 */
[----:B------:R-:W0:Y:S02]  /*70d0*/  F2I.S64.TRUNC R2, R2 ;  /* 0x0000000200027311 */ /* 0x000e24000020d900 */
[----:B0-----:R-:W-:Y:S01]  /*70e0*/  PRMT R0, R2, 0x7610, R0 ;  /* 0x0000761002007816 */ /* 0x001fe20000000000 */
[----:B------:R-:W-:Y:S06]  /*70f0*/  BRA `(.L_x_10174) ;  /* 0x0000000800f07947 */ /* 0x000fec0003800000 */
.L_x_10177:
[----:B------:R-:W-:-:S09]  /*7100*/  UISETP.NE.AND UP0, UPT, UR4, 0x7, UPT ;  /* 0x000000070400788c */ /* 0x000fd2000bf05270 */
[----:B------:R-:W-:Y:S05]  /*7110*/  BRA.U !UP0, `(.L_x_10179) ;  /* 0x0000000108347547 */ /* 0x000fea000b800000 */
        /* <DEDUP_REMOVED lines=8> */
.L_x_10180:
[----:B------:R-:W0:Y:S02]  /*71a0*/  LDG.E.U16 R22, desc[UR36][R22.64] ;  /* 0x0000002416167981 */ /* 0x000e24000c1e1500 */
[----:B012---:R-:W-:-:S06]  /*71b0*/  HADD2.F32 R2, -RZ, R22.H0_H0 ;  /* 0x20000016ff027230 */ /* 0x007fcc0000004100 */
[----:B------:R-:W0:Y:S02]  /*71c0*/  F2I.S64.TRUNC R2, R2 ;  /* 0x0000000200027311 */ /* 0x000e24000020d900 */
[----:B0-----:R-:W-:Y:S01]  /*71d0*/  PRMT R0, R2, 0x7610, R0 ;  /* 0x0000761002007816 */ /* 0x001fe20000000000 */
[----:B------:R-:W-:Y:S06]  /*71e0*/  BRA `(.L_x_10174) ;  /* 0x0000000800b47947 */ /* 0x000fec0003800000 */
.L_x_10179:
[----:B012---:R-:W2:Y:S02]  /*71f0*/  LDG.E.64 R2, desc[UR36][R22.64] ;  /* 0x0000002416027981 */ /* 0x007ea4000c1e1b00 */
[----:B--2---:R-:W0:Y:S02]  /*7200*/  F2I.S64.F64.TRUNC R2, R2 ;  /* 0x0000000200027311 */ /* 0x004e24000030d900 */
[----:B0-----:R-:W-:Y:S01]  /*7210*/  PRMT R0, R2, 0x7610, R0 ;  /* 0x0000761002007816 */ /* 0x001fe20000000000 */
[----:B------:R-:W-:Y:S06]  /*7220*/  BRA `(.L_x_10174) ;  /* 0x0000000800a47947 */ /* 0x000fec0003800000 */
.L_x_10169:
        /* <DEDUP_REMOVED lines=12> */
.L_x_10183:
[----:B------:R-:W0:Y:S02]  /*72f0*/  LDG.E.64 R22, desc[UR36][R22.64] ;  /* 0x0000002416167981 */ /* 0x000e24000c1e1b00 */
[----:B012---:R-:W0:Y:S02]  /*7300*/  F2I.S64.F64.TRUNC R2, R22 ;  /* 0x0000001600027311 */ /* 0x007e24000030d900 */
[----:B0-----:R-:W-:Y:S01]  /*7310*/  PRMT R0, R2, 0x7610, R0 ;  /* 0x0000761002007816 */ /* 0x001fe20000000000 */
[----:B------:R-:W-:Y:S06]  /*7320*/  BRA `(.L_x_10174) ;  /* 0x0000000800647947 */ /* 0x000fec0003800000 */
.L_x_10182:
        /* <DEDUP_REMOVED lines=8> */
[----:B----4-:R-:W-:-:S04]  /*73b0*/  SHF.L.U32 R0, R0, 0x18, RZ ;  /* 0x0000001800007819 */ /* 0x010fc800000006ff */
[C---:B012---:R-:W-:Y:S02]  /*73c0*/  LOP3.LUT R2, R0.reuse, 0x7f000000, RZ, 0xc0, !PT ;  /* 0x7f00000000027812 */ /* 0x047fe400078ec0ff */
        /* <DEDUP_REMOVED lines=17> */
.L_x_10185:
[----:B01----:R-:W4:Y:S02]  /*74e0*/  LDG.E.U8 R3, desc[UR36][R22.64] ;  /* 0x0000002416037981 */ /* 0x003f24000c1e1100 */
        /* <DEDUP_REMOVED lines=13> */
.L_x_10184:
[----:B012---:R-:W2:Y:S02]  /*75c0*/  LDG.E.U16 R2, desc[UR36][R22.64] ;  /* 0x0000002416027981 */ /* 0x007ea4000c1e1500 */
[----:B--2---:R-:W-:-:S06]  /*75d0*/  SHF.L.U32 R2, R2, 0x10, RZ ;  /* 0x0000001002027819 */ /* 0x004fcc00000006ff */
[----:B------:R-:W0:Y:S02]  /*75e0*/  F2I.S64.TRUNC R2, R2 ;  /* 0x0000000200027311 */ /* 0x000e24000020d900 */
[----:B0-----:R-:W-:Y:S01]  /*75f0*/  PRMT R0, R2, 0x7610, R0 ;  /* 0x0000761002007816 */ /* 0x001fe20000000000 */
[----:B------:R-:W-:Y:S06]  /*7600*/  BRA `(.L_x_10174) ;  /* 0x0000000400ac7947 */ /* 0x000fec0003800000 */
.L_x_10181:
        /* <DEDUP_REMOVED lines=10> */
.L_x_10188:
[----:B------:R-:W4:Y:S01]  /*76b0*/  LDG.E.U8 R22, desc[UR36][R22.64] ;  /* 0x0000002416167981 */ /* 0x000f22000c1e1100 */
[----:B------:R-:W-:Y:S01]  /*76c0*/  BSSY.RECONVERGENT B0, `(.L_x_10189) ;  /* 0x0000018000007945 */ /* 0x000fe20003800200 */
[----:B012---:R-:W-:Y:S01]  /*76d0*/  IMAD.MOV.U32 R2, RZ, RZ, RZ ;  /* 0x000000ffff027224 */ /* 0x007fe200078e00ff */
        /* <DEDUP_REMOVED lines=18> */
.L_x_10192:
[----:B------:R-:W-:Y:S05]  /*7800*/  BSYNC.RECONVERGENT B1 ;  /* 0x0000000000017941 */ /* 0x000fea0003800200 */
.L_x_10191:
[----:B------:R-:W-:Y:S01]  /*7810*/  IMAD.SHL.U32 R0, R0, 0x100000, RZ ;  /* 0x0010000000007824 */ /* 0x000fe200078e00ff */
[----:B------:R-:W-:-:S04]  /*7820*/  LEA R2, R2, 0x3b800000, 0x17 ;  /* 0x3b80000002027811 */ /* 0x000fc800078eb8ff */
[----:B------:R-:W-:-:S07]  /*7830*/  LOP3.LUT R2, R2, R0, R7, 0xfe, !PT ;  /* 0x0000000002027212 */ /* 0x000fce00078efe07 */
.L_x_10190:
[----:B------:R-:W-:Y:S05]  /*7840*/  BSYNC.RECONVERGENT B0 ;  /* 0x0000000000007941 */ /* 0x000fea0003800200 */
.L_x_10189:
[----:B------:R-:W0:Y:S02]  /*7850*/  F2I.S64.TRUNC R2, R2 ;  /* 0x0000000200027311 */ /* 0x000e24000020d900 */
[----:B0-----:R-:W-:Y:S01]  /*7860*/  PRMT R0, R2, 0x7610, R0 ;  /* 0x0000761002007816 */ /* 0x001fe20000000000 */
[----:B------:R-:W-:Y:S06]  /*7870*/  BRA `(.L_x_10174) ;  /* 0x0000000400107947 */ /* 0x000fec0003800000 */
.L_x_10187:
[----:B------:R-:W4:Y:S01]  /*7880*/  LDG.E.U8 R22, desc[UR36][R22.64] ;  /* 0x0000002416167981 */ /* 0x000f22000c1e1100 */
[----:B------:R-:W-:Y:S01]  /*7890*/  BSSY.RECONVERGENT B0, `(.L_x_10193) ;  /* 0x0000018000007945 */ /* 0x000fe20003800200 */
[----:B012---:R-:W-:Y:S02]  /*78a0*/  MOV R2, RZ ;  /* 0x000000ff00027202 */ /* 0x007fe40000000f00 */
        /* <DEDUP_REMOVED lines=18> */
.L_x_10196:
[----:B------:R-:W-:Y:S05]  /*79d0*/  BSYNC.RECONVERGENT B1 ;  /* 0x0000000000017941 */ /* 0x000fea0003800200 */
.L_x_10195:
[----:B------:R-:W-:Y:S01]  /*79e0*/  IMAD.SHL.U32 R0, R0, 0x200000, RZ ;  /* 0x0020000000007824 */ /* 0x000fe200078e00ff */
[----:B------:R-:W-:-:S04]  /*79f0*/  LEA R2, R2, 0x37800000, 0x17 ;  /* 0x3780000002027811 */ /* 0x000fc800078eb8ff */
[----:B------:R-:W-:-:S07]  /*7a00*/  LOP3.LUT R2, R2, R0, R7, 0xfe, !PT ;  /* 0x0000000002027212 */ /* 0x000fce00078efe07 */
.L_x_10194:
[----:B------:R-:W-:Y:S05]  /*7a10*/  BSYNC.RECONVERGENT B0 ;  /* 0x0000000000007941 */ /* 0x000fea0003800200 */
.L_x_10193:
[----:B------:R-:W0:Y:S02]  /*7a20*/  F2I.S64.TRUNC R2, R2 ;  /* 0x0000000200027311 */ /* 0x000e24000020d900 */
[----:B0-----:R-:W-:Y:S01]  /*7a30*/  PRMT R0, R2, 0x7610, R0 ;  /* 0x0000761002007816 */ /* 0x001fe20000000000 */
[----:B------:R-:W-:Y:S06]  /*7a40*/  BRA `(.L_x_10174) ;  /* 0x00000000009c7947 */ /* 0x000fec0003800000 */
.L_x_10186:
[----:B------:R-:W-:-:S09]  /*7a50*/  UISETP.NE.AND UP0, UPT, UR4, 0x1c, UPT ;  /* 0x0000001c0400788c */ /* 0x000fd2000bf05270 */
[----:B------:R-:W-:Y:S05]  /*7a60*/  BRA.U !UP0, `(.L_x_10197) ;  /* 0x0000000108907547 */ /* 0x000fea000b800000 */
[----:B------:R-:W-:-:S09]  /*7a70*/  UISETP.NE.AND UP0, UPT, UR4, 0x1d, UPT ;  /* 0x0000001d0400788c */ /* 0x000fd2000bf05270 */
[----:B------:R-:W-:Y:S05]  /*7a80*/  BRA.U !UP0, `(.L_x_10198) ;  /* 0x0000000108807547 */ /* 0x000fea000b800000 */
[----:B------:R-:W-:-:S09]  /*7a90*/  UISETP.NE.AND UP0, UPT, UR4, 0x2c, UPT ;  /* 0x0000002c0400788c */ /* 0x000fd2000bf05270 */
[----:B------:R-:W-:Y:S05]  /*7aa0*/  BRA.U UP0, `(.L_x_10173) ;  /* 0x0000000100307547 */ /* 0x000fea000b800000 */
[----:B------:R-:W4:Y:S01]  /*7ab0*/  LDG.E.U8 R22, desc[UR36][R22.64] ;  /* 0x0000002416167981 */ /* 0x000f22000c1e1100 */
[----:B------:R-:W-:Y:S01]  /*7ac0*/  BSSY.RECONVERGENT B0, `(.L_x_10199) ;  /* 0x0000007000007945 */ /* 0x000fe20003800200 */
[----:B012---:R-:W-:Y:S01]  /*7ad0*/  IMAD.MOV.U32 R2, RZ, RZ, 0x400000 ;  /* 0x00400000ff027424 */ /* 0x007fe200078e00ff */
[----:B----4-:R-:W-:-:S13]  /*7ae0*/  ISETP.NE.AND P0, PT, R22, RZ, PT ;  /* 0x000000ff1600720c */ /* 0x010fda0003f05270 */
[----:B------:R-:W-:Y:S05]  /*7af0*/  @!P0 BRA `(.L_x_10200) ;  /* 0x00000000000c8947 */ /* 0x000fea0003800000 */
[----:B------:R-:W-:-:S13]  /*7b00*/  ISETP.NE.AND P0, PT, R22, 0xff, PT ;  /* 0x000000ff1600780c */ /* 0x000fda0003f05270 */
[----:B------:R-:W-:Y:S01]  /*7b10*/  @!P0 MOV R2, 0x7f800001 ;  /* 0x7f80000100028802 */ /* 0x000fe20000000f00 */
[----:B------:R-:W-:-:S07]  /*7b20*/  @P0 IMAD.SHL.U32 R2, R22, 0x800000, RZ ;  /* 0x0080000016020824 */ /* 0x000fce00078e00ff */
.L_x_10200:
[----:B------:R-:W-:Y:S05]  /*7b30*/  BSYNC.RECONVERGENT B0 ;  /* 0x0000000000007941 */ /* 0x000fea0003800200 */
.L_x_10199:
[----:B------:R-:W0:Y:S02]  /*7b40*/  F2I.S64.TRUNC R2, R2 ;  /* 0x0000000200027311 */ /* 0x000e24000020d900 */
[----:B0-----:R-:W-:Y:S01]  /*7b50*/  PRMT R0, R2, 0x7610, R0 ;  /* 0x0000761002007816 */ /* 0x001fe20000000000 */
[----:B------:R-:W-:Y:S06]  /*7b60*/  BRA `(.L_x_10174) ;  /* 0x0000000000547947 */ /* 0x000fec0003800000 */
.L_x_10173:
[----:B012---:R-:W-:Y:S01]  /*7b70*/  MOV R2, 0x180 ;  /* 0x0000018000027802 */ /* 0x007fe20000000f00 */
[----:B------:R-:W0:Y:S01]  /*7b80*/  LDCU.64 UR4, c[0x4][0x170] ;  /* 0x01002e00ff0477ac */ /* 0x000e220008000a00 */
[----:B------:R-:W-:Y:S02]  /*7b90*/  HFMA2 R12, -RZ, RZ, 0, 5.9604644775390625e-08 ;  /* 0x00000001ff0c7431 */ /* 0x000fe400000001ff */
[----:B------:R-:W-:Y:S01]  /*7ba0*/  IMAD.MOV.U32 R8, RZ, RZ, 0x4e ;  /* 0x0000004eff087424 */ /* 0x000fe200078e00ff */
[----:B------:R-:W1:Y:S01]  /*7bb0*/  LDCU.64 UR6, c[0x4][0x178] ;  /* 0x01002f00ff0677ac */ /* 0x000e620008000a00 */
[----:B------:R-:W2:Y:S01]  /*7bc0*/  LDC.64 R2, c[0x4][R2] ;  /* 0x0100000002027b82 */ /* 0x000ea20000000a00 */
[----:B------:R-:W-:Y:S01]  /*7bd0*/  IMAD.MOV.U32 R13, RZ, RZ, RZ ;  /* 0x000000ffff0d7224 */ /* 0x000fe200078e00ff */
[----:B------:R-:W4:Y:S01]  /*7be0*/  LDCU.64 UR8, c[0x4][0x88] ;  /* 0x01001100ff0877ac */ /* 0x000f220008000a00 */
[----:B0-----:R-:W-:Y:S01]  /*7bf0*/  IMAD.U32 R4, RZ, RZ, UR4 ;  /* 0x00000004ff047e24 */ /* 0x001fe2000f8e00ff */
[----:B------:R-:W-:Y:S01]  /*7c00*/  MOV R5, UR5 ;  /* 0x0000000500057c02 */ /* 0x000fe20008000f00 */
[----:B-1----:R-:W-:-:S02]  /*7c10*/  IMAD.U32 R6, RZ, RZ, UR6 ;  /* 0x00000006ff067e24 */ /* 0x002fc4000f8e00ff */
[----:B------:R-:W-:Y:S01]  /*7c20*/  IMAD.U32 R7, RZ, RZ, UR7 ;  /* 0x00000007ff077e24 */ /* 0x000fe2000f8e00ff */
[----:B----4-:R-:W-:Y:S01]  /*7c30*/  MOV R10, UR8 ;  /* 0x00000008000a7c02 */ /* 0x010fe20008000f00 */
[----:B------:R-:W-:-:S07]  /*7c40*/  IMAD.U32 R11, RZ, RZ, UR9 ;  /* 0x00000009ff0b7e24 */ /* 0x000fce000f8e00ff */
[----:B------:R-:W-:-:S07]  /*7c50*/  LEPC R20, `(.L_x_10201) ;  /* 0x000000001014794e */ /* 0x000fce0000000000 */
[----:B--23-5:R-:W-:Y:S05]  /*7c60*/  CALL.ABS.NOINC R2 ;  /* 0x0000000002007343 */ /* 0x02cfea0003c00000 */
.L_x_10201:
[----:B------:R-:W-:Y:S01]  /*7c70*/  PRMT R0, RZ, 0x7610, R0 ;  /* 0x00007610ff007816 */ /* 0x000fe20000000000 */
[----:B------:R-:W-:Y:S06]  /*7c80*/  BRA `(.L_x_10174) ;  /* 0x00000000000c7947 */ /* 0x000fec0003800000 */
.L_x_10198:
[----:B------:R4:W5:Y:S01]  /*7c90*/  LDG.E.U8 R0, desc[UR36][R22.64] ;  /* 0x0000002416007981 */ /* 0x000962000c1e1100 */
[----:B------:R-:W-:Y:S05]  /*7ca0*/  BRA `(.L_x_10174) ;  /* 0x0000000000047947 */ /* 0x000fea0003800000 */
.L_x_10197:
[----:B------:R4:W5:Y:S02]  /*7cb0*/  LDG.E.U8 R0, desc[UR36][R22.64] ;  /* 0x0000002416007981 */ /* 0x000964000c1e1100 */
.L_x_10174:
[----:B------:R-:W4:Y:S01]  /*7cc0*/  LDCU.64 UR4, c[0x0][0x5e8] ;  /* 0x0000bd00ff0477ac */ /* 0x000f220008000a00 */
[----:B-----5:R-:W-:Y:S01]  /*7cd0*/  LOP3.LUT R0, R0, 0xff, RZ, 0xc0, !PT ;  /* 0x000000ff00007812 */ /* 0x020fe200078ec0ff */
[----:B------:R-:W4:Y:S03]  /*7ce0*/  LDCU.64 UR6, c[0x0][0x600] ;  /* 0x0000c000ff0677ac */ /* 0x000f260008000a00 */
[----:B012---:R-:W3:-:S15]  /*7cf0*/  I2F.F64.U16 R2, R0 ;  /* 0x0000000000027312 */ /* 0x007ede0000101800 */
[----:B------:R-:W-:-:S15]  /*7d00*/  NOP ;  /* 0x0000000000007918 */ /* 0x000fde0000000000 */
[----:B------:R-:W-:-:S15]  /*7d10*/  NOP ;  /* 0x0000000000007918 */ /* 0x000fde0000000000 */
[----:B------:R-:W-:-:S15]  /*7d20*/  NOP ;  /* 0x0000000000007918 */ /* 0x000fde0000000000 */
[----:B------:R-:W-:-:S04]  /*7d30*/  NOP ;  /* 0x0000000000007918 */ /* 0x000fc80000000000 */
[----:B---3--:R4:W0:Y:S02]  /*7d40*/  DMUL R4, R2, R16 ;  /* 0x0000001002047228 */ /* 0x0088240000000000 */
[----:B----4-:R-:W-:Y:S01]  /*7d50*/  IADD3 R2, P0, PT, R18, UR4, RZ ;  /* 0x0000000412027c10 */ /* 0x010fe2000ff1e0ff */
[----:B------:R-:W-:-:S04]  /*7d60*/  ULOP3.LUT UR4, UR40, 0xff, URZ, 0xc0, !UPT ;  /* 0x000000ff28047892 */ /* 0x000fc8000f8ec0ff */
[----:B------:R-:W-:Y:S01]  /*7d70*/  UISETP.GT.AND UP0, UPT, UR4, 0x9, UPT ;  /* 0x000000090400788c */ /* 0x000fe2000bf04270 */
[----:B------:R-:W-:-:S15]  /*7d80*/  IMAD.X R3, RZ, RZ, UR5, P0 ;  /* 0x00000005ff037e24 */ /* 0x000fde00080e06ff */
[----:B------:R-:W-:-:S15]  /*7d90*/  NOP ;  /* 0x0000000000007918 */ /* 0x000fde0000000000 */
[----:B------:R-:W-:-:S15]  /*7da0*/  NOP ;  /* 0x0000000000007918 */ /* 0x000fde0000000000 */
[----:B------:R-:W-:-:S11]  /*7db0*/  NOP ;  /* 0x0000000000007918 */ /* 0x000fd60000000000 */
        /* <DEDUP_REMOVED lines=13> */
.L_x_10205:
[----:B------:R-:W0:Y:S02]  /*7e90*/  F2I.S64.F64.TRUNC R4, R4 ;  /* 0x0000000400047311 */ /* 0x000e24000030d900 */
[----:B0-----:R-:W-:-:S05]  /*7ea0*/  MOV R7, R4 ;  /* 0x0000000400077202 */ /* 0x001fca0000000f00 */
[----:B------:R0:W-:Y:S01]  /*7eb0*/  STG.E.U8 desc[UR36][R2.64], R7 ;  /* 0x0000000702007986 */ /* 0x0001e2000c101124 */
[----:B------:R-:W-:Y:S05]  /*7ec0*/  BRA `(.L_x_10207) ;  /* 0x0000001000807947 */ /* 0x000fea0003800000 */
.L_x_10204:
        /* <DEDUP_REMOVED lines=9> */
.L_x_10209:
[----:B------:R-:W0:Y:S02]  /*7f60*/  F2I.F64.TRUNC R5, R4 ;  /* 0x0000000400057311 */ /* 0x000e24000030d100 */
[----:B0-----:R0:W-:Y:S01]  /*7f70*/  STG.E desc[UR36][R2.64], R5 ;  /* 0x0000000502007986 */ /* 0x0011e2000c101924 */
[----:B------:R-:W-:Y:S05]  /*7f80*/  BRA `(.L_x_10207) ;  /* 0x0000001000507947 */ /* 0x000fea0003800000 */
.L_x_10208:
[----:B------:R-:W0:Y:S02]  /*7f90*/  F2I.F64.TRUNC R5, R4 ;  /* 0x0000000400057311 */ /* 0x000e24000030d100 */
[----:B0-----:R0:W-:Y:S01]  /*7fa0*/  STG.E.U16 desc[UR36][R2.64], R5 ;  /* 0x0000000502007986 */ /* 0x0011e2000c101524 */
[----:B------:R-:W-:Y:S05]  /*7fb0*/  BRA `(.L_x_10207) ;  /* 0x0000001000447947 */ /* 0x000fea0003800000 */
.L_x_10203:
        /* <DEDUP_REMOVED lines=17> */
.L_x_10211:
        /* <DEDUP_REMOVED lines=12> */
.L_x_10210:
        /* <DEDUP_REMOVED lines=18> */
.L_x_10213:
        /* <DEDUP_REMOVED lines=13> */
.L_x_10212:
[----:B------:R0:W-:Y:S01]  /*8380*/  STG.E.64 desc[UR36][R2.64], R4 ;  /* 0x0000000402007986 */ /* 0x0001e2000c101b24 */
[----:B------:R-:W-:Y:S05]  /*8390*/  BRA `(.L_x_10207) ;  /* 0x0000000c004c7947 */ /* 0x000fea0003800000 */
.L_x_10202:
        /* <DEDUP_REMOVED lines=13> */
.L_x_10217:
        /* <DEDUP_REMOVED lines=26> */
.L_x_10220:
[----:B------:R-:W-:-:S04]  /*8610*/  SHF.R.U32.HI R5, RZ, 0x18, R7 ;  /* 0x00000018ff057819 */ /* 0x000fc80000011607 */
[----:B------:R-:W-:-:S07]  /*8620*/  LOP3.LUT R0, R0, 0x80, R5, 0xf8, !PT ;  /* 0x0000008000007812 */ /* 0x000fce00078ef805 */
.L_x_10219:
[----:B------:R-:W-:Y:S05]  /*8630*/  BSYNC.RECONVERGENT B0 ;  /* 0x0000000000007941 */ /* 0x000fea0003800200 */
.L_x_10218:
[----:B------:R0:W-:Y:S01]  /*8640*/  STG.E.U8 desc[UR36][R2.64], R0 ;  /* 0x0000000002007986 */ /* 0x0001e2000c101124 */
[----:B------:R-:W-:Y:S05]  /*8650*/  BRA `(.L_x_10207) ;  /* 0x00000008009c7947 */ /* 0x000fea0003800000 */
.L_x_10216:
        /* <DEDUP_REMOVED lines=26> */
.L_x_10223:
[----:B------:R-:W-:-:S04]  /*8800*/  SHF.R.U32.HI R5, RZ, 0x18, R7 ;  /* 0x00000018ff057819 */ /* 0x000fc80000011607 */
[----:B------:R-:W-:-:S07]  /*8810*/  LOP3.LUT R0, R0, 0x80, R5, 0xf8, !PT ;  /* 0x0000008000007812 */ /* 0x000fce00078ef805 */
.L_x_10222:
[----:B------:R-:W-:Y:S05]  /*8820*/  BSYNC.RECONVERGENT B0 ;  /* 0x0000000000007941 */ /* 0x000fea0003800200 */
.L_x_10221:
[----:B------:R0:W-:Y:S01]  /*8830*/  STG.E.U8 desc[UR36][R2.64], R0 ;  /* 0x0000000002007986 */ /* 0x0001e2000c101124 */
[----:B------:R-:W-:Y:S05]  /*8840*/  BRA `(.L_x_10207) ;  /* 0x0000000800207947 */ /* 0x000fea0003800000 */
.L_x_10215:
        /* <DEDUP_REMOVED lines=15> */
[----:B------:R-:W-:-:S04]  /*8940*/  HFMA2 R5, -RZ, RZ, 0, 1.5199184417724609375e-05 ;  /* 0x000000ffff057431 */ /* 0x000fc800000001ff */
        /* <DEDUP_REMOVED lines=14> */
.L_x_10225:
[----:B------:R-:W0:Y:S02]  /*8a30*/  F2I.U64.F64.TRUNC R4, R4 ;  /* 0x0000000400047311 */ /* 0x000e24000030d800 */
[----:B0-----:R0:W-:Y:S01]  /*8a40*/  STG.E.64 desc[UR36][R2.64], R4 ;  /* 0x0000000402007986 */ /* 0x0011e2000c101b24 */
[----:B------:R-:W-:Y:S05]  /*8a50*/  BRA `(.L_x_10207) ;  /* 0x00000004009c7947 */ /* 0x000fea0003800000 */
.L_x_10224:
[----:B------:R-:W0:Y:S02]  /*8a60*/  F2I.U32.F64.TRUNC R5, R4 ;  /* 0x0000000400057311 */ /* 0x000e24000030d000 */
[----:B0-----:R0:W-:Y:S01]  /*8a70*/  STG.E desc[UR36][R2.64], R5 ;  /* 0x0000000502007986 */ /* 0x0011e2000c101924 */
[----:B------:R-:W-:Y:S05]  /*8a80*/  BRA `(.L_x_10207) ;  /* 0x0000000400907947 */ /* 0x000fea0003800000 */
.L_x_10214:
        /* <DEDUP_REMOVED lines=10> */
.L_x_10227:
[----:B------:R-:W-:-:S05]  /*8b30*/  CS2R R6, SRZ ;  /* 0x0000000000067805 */ /* 0x000fca000001ff00 */
[----:B------:R0:W-:Y:S01]  /*8b40*/  STG.E.128 desc[UR36][R2.64], R4 ;  /* 0x0000000402007986 */ /* 0x0001e2000c101d24 */
[----:B------:R-:W-:Y:S05]  /*8b50*/  BRA `(.L_x_10207) ;  /* 0x00000004005c7947 */ /* 0x000fea0003800000 */
.L_x_10226:
[----:B------:R-:W-:-:S09]  /*8b60*/  UISETP.NE.AND UP0, UPT, UR4, 0xf, UPT ;  /* 0x0000000f0400788c */ /* 0x000fd2000bf05270 */
[----:B------:R-:W-:Y:S05]  /*8b70*/  BRA.U !UP0, `(.L_x_10228) ;  /* 0x0000000508287547 */ /* 0x000fea000b800000 */
[----:B------:R-:W-:-:S09]  /*8b80*/  UISETP.NE.AND UP0, UPT, UR4, 0x17, UPT ;  /* 0x000000170400788c */ /* 0x000fd2000bf05270 */
[----:B------:R-:W-:Y:S05]  /*8b90*/  BRA.U !UP0, `(.L_x_10229) ;  /* 0x0000000108b07547 */ /* 0x000fea000b800000 */
[----:B------:R-:W-:-:S09]  /*8ba0*/  UISETP.NE.AND UP0, UPT, UR4, 0x18, UPT ;  /* 0x000000180400788c */ /* 0x000fd2000bf05270 */
[----:B------:R-:W-:Y:S05]  /*8bb0*/  BRA.U !UP0, `(.L_x_10230) ;  /* 0x0000000108447547 */ /* 0x000fea000b800000 */
.L_x_10206:
        /* <DEDUP_REMOVED lines=16> */
.L_x_10231:
[----:B------:R-:W-:Y:S05]  /*8cc0*/  BRA `(.L_x_10207) ;  /* 0x0000000400007947 */ /* 0x000fea0003800000 */
.L_x_10230:
        /* <DEDUP_REMOVED lines=21> */
.L_x_10233:
[----:B------:R-:W-:Y:S05]  /*8e20*/  BSYNC.RECONVERGENT B0 ;  /* 0x0000000000007941 */ /* 0x000fea0003800200 */
.L_x_10232:
[----:B------:R-:W-:-:S05]  /*8e30*/  LOP3.LUT R7, R0, 0x80, R7, 0xf8, !PT ;  /* 0x0000008000077812 */ /* 0x000fca00078ef807 */
[----:B------:R3:W-:Y:S01]  /*8e40*/  STG.E.U8 desc[UR36][R2.64], R7 ;  /* 0x0000000702007986 */ /* 0x0007e2000c101124 */
[----:B------:R-:W-:Y:S05]  /*8e50*/  BRA `(.L_x_10207) ;  /* 0x00000000009c7947 */ /* 0x000fea0003800000 */
.L_x_10229:
        /* <DEDUP_REMOVED lines=20> */
.L_x_10235:
[----:B------:R-:W-:Y:S01]  /*8fa0*/  IMAD.MOV.U32 R0, RZ, RZ, 0x7f ;  /* 0x0000007fff007424 */ /* 0x000fe200078e00ff */
[----:B------:R-:W-:-:S04]  /*8fb0*/  ISETP.GT.U32.AND P0, PT, R6, 0x7f800000, PT ;  /* 0x7f8000000600780c */ /* 0x000fc80003f04070 */
[----:B------:R-:W-:-:S09]  /*8fc0*/  SEL R0, R0, 0x7c, P0 ;  /* 0x0000007c00007807 */ /* 0x000fd20000000000 */
.L_x_10236:
[----:B------:R-:W-:Y:S05]  /*8fd0*/  BSYNC.RECONVERGENT B0 ;  /* 0x0000000000007941 */ /* 0x000fea0003800200 */
.L_x_10234:
[----:B------:R-:W-:-:S04]  /*8fe0*/  SHF.R.U32.HI R5, RZ, 0x18, R7 ;  /* 0x00000018ff057819 */ /* 0x000fc80000011607 */
[----:B------:R-:W-:-:S05]  /*8ff0*/  LOP3.LUT R5, R0, 0x80, R5, 0xf8, !PT ;  /* 0x0000008000057812 */ /* 0x000fca00078ef805 */
[----:B------:R2:W-:Y:S01]  /*9000*/  STG.E.U8 desc[UR36][R2.64], R5 ;  /* 0x0000000502007986 */ /* 0x0005e2000c101124 */
[----:B------:R-:W-:Y:S05]  /*9010*/  BRA `(.L_x_10207) ;  /* 0x00000000002c7947 */ /* 0x000fea0003800000 */
.L_x_10228:
        /* <DEDUP_REMOVED lines=10> */
[----:B------:R4:W-:Y:S02]  /*90c0*/  STG.E.U16 desc[UR36][R2.64], R0 ;  /* 0x0000000002007986 */ /* 0x0009e4000c101524 */
.L_x_10207:
[----:B------:R-:W-:-:S07]  /*90d0*/  IADD3 R19, PT, PT, R19, 0x80, RZ ;  /* 0x0000008013137810 */ /* 0x000fce0007ffe0ff */
.L_x_10139:
[----:B------:R-:W-:Y:S05]  /*90e0*/  BSYNC.RECONVERGENT B7 ;  /* 0x0000000000077941 */ /* 0x000fea0003800200 */
.L_x_10138:
[----:B------:R-:W5:Y:S01]  /*90f0*/  LDCU UR4, c[0x0][0x380] ;  /* 0x00007000ff0477ac */ /* 0x000f620008000800 */
[----:B------:R-:W-:Y:S01]  /*9100*/  BSSY.RECONVERGENT B7, `(.L_x_10237) ;  /* 0x000047e000077945 */ /* 0x000fe20003800200 */
[----:B-----5:R-:W-:-:S13]  /*9110*/  ISETP.GE.AND P0, PT, R19, UR4, PT ;  /* 0x0000000413007c0c */ /* 0x020fda000bf06270 */
[----:B------:R-:W-:Y:S05]  /*9120*/  @P0 BRA `(.L_x_10238) ;  /* 0x0000004400ec0947 */ /* 0x000fea0003800000 */
[----:B------:R-:W5:Y:S01]  /*9130*/  LDCU UR4, c[0x0][0x388] ;  /* 0x00007100ff0477ac */ /* 0x000f620008000800 */
[----:B------:R-:W-:Y:S01]  /*9140*/  IMAD.MOV.U32 R22, RZ, RZ, RZ ;  /* 0x000000ffff167224 */ /* 0x000fe200078e00ff */
[----:B------:R-:W-:Y:S01]  /*9150*/  MOV R18, RZ ;  /* 0x000000ff00127202 */ /* 0x000fe20000000f00 */
[----:B0---4-:R-:W-:Y:S01]  /*9160*/  IMAD.MOV.U32 R0, RZ, RZ, RZ ;  /* 0x000000ffff007224 */ /* 0x011fe200078e00ff */
[----:B-----5:R-:W-:-:S09]  /*9170*/  UISETP.NE.AND UP0, UPT, UR4, URZ, UPT ;  /* 0x000000ff0400728c */ /* 0x020fd2000bf05270 */
[----:B------:R-:W-:Y:S05]  /*9180*/  BRA.U !UP0, `(.L_x_10239) ;  /* 0x0000001508707547 */ /* 0x000fea000b800000 */
[----:B------:R-:W1:Y:S01]  /*9190*/  LDCU.64 UR4, c[0x0][0x390] ;  /* 0x00007200ff0477ac */ /* 0x000e620008000a00 */
[----:B------:R-:W-:Y:S01]  /*91a0*/  IMAD.MOV.U32 R18, RZ, RZ, RZ ;  /* 0x000000ffff127224 */ /* 0x000fe200078e00ff */
[----:B------:R-:W0:Y:S01]  /*91b0*/  LDCU UR6, c[0x0][0x38c] ;  /* 0x00007180ff0677ac */ /* 0x000e220008000800 */
[----:B------:R-:W4:Y:S01]  /*91c0*/  LDCU.64 UR8, c[0x0][0x4b8] ;  /* 0x00009700ff0877ac */ /* 0x000f220008000a00 */
[----:B------:R-:W-:Y:S01]  /*91d0*/  UISETP.NE.AND UP0, UPT, UR39, URZ, UPT ;  /* 0x000000ff2700728c */ /* 0x000fe2000bf05270 */
        /* <DEDUP_REMOVED lines=343> */
.L_x_10239:
[----:B------:R-:W1:Y:S01]  /*a750*/  LDCU.64 UR6, c[0x0][0x5f0] ;  /* 0x0000be00ff0677ac */ /* 0x000e620008000a00 */
[----:B------:R-:W-:Y:S01]  /*a760*/  BSSY.RECONVERGENT B6, `(.L_x_10240) ;  /* 0x00000ec000067945 */ /* 0x000fe20003800200 */
[----:B------:R-:W-:-:S04]  /*a770*/  UPRMT UR4, UR40, 0x7771, URZ ;  /* 0x0000777128047896 */ /* 0x000fc800080000ff */
[----:B------:R-:W-:Y:S01]  /*a780*/  UISETP.GT.AND UP0, UPT, UR4, 0x9, UPT ;  /* 0x000000090400788c */ /* 0x000fe2000bf04270 */
[----:B-123--:R-:W-:-:S04]  /*a790*/  IADD3 R2, P0, PT, R0, UR6, RZ ;  /* 0x0000000600027c10 */ /* 0x00efc8000ff1e0ff */
        /* <DEDUP_REMOVED lines=13> */
.L_x_10244:
[----:B------:R-:W2:Y:S02]  /*a870*/  LDG.E.U8 R2, desc[UR36][R2.64] ;  /* 0x0000002402027981 */ /* 0x000ea4000c1e1100 */
[----:B--2---:R4:W0:Y:S02]  /*a880*/  I2F.F64.U16 R16, R2 ;  /* 0x0000000200107312 */ /* 0x0048240000101800 */
[----:B0---4-:R-:W-:Y:S05]  /*a890*/  BRA `(.L_x_10246) ;  /* 0x0000000c00607947 */ /* 0x011fea0003800000 */
.L_x_10243:
        /* <DEDUP_REMOVED lines=9> */
.L_x_10248:
[----:B------:R-:W2:Y:S02]  /*a930*/  LDG.E R2, desc[UR36][R2.64] ;  /* 0x0000002402027981 */ /* 0x000ea4000c1e1900 */
[----:B--2---:R4:W0:Y:S02]  /*a940*/  I2F.F64 R16, R2 ;  /* 0x0000000200107312 */ /* 0x0048240000201c00 */
[----:B0---4-:R-:W-:Y:S05]  /*a950*/  BRA `(.L_x_10246) ;  /* 0x0000000c00307947 */ /* 0x011fea0003800000 */
.L_x_10247:
[----:B------:R-:W2:Y:S02]  /*a960*/  LDG.E.U16 R2, desc[UR36][R2.64] ;  /* 0x0000002402027981 */ /* 0x000ea4000c1e1500 */
[----:B--2---:R4:W0:Y:S02]  /*a970*/  I2F.F64.S16 R16, R2 ;  /* 0x0000000200107312 */ /* 0x0048240000101c00 */
[----:B0---4-:R-:W-:Y:S05]  /*a980*/  BRA `(.L_x_10246) ;  /* 0x0000000c00247947 */ /* 0x011fea0003800000 */
.L_x_10242:
        /* <DEDUP_REMOVED lines=10> */
.L_x_10250:
[----:B------:R-:W2:Y:S02]  /*aa30*/  LDG.E.U16 R0, desc[UR36][R2.64] ;  /* 0x0000002402007981 */ /* 0x000ea4000c1e1500 */
[----:B--2---:R-:W-:-:S05]  /*aa40*/  HADD2.F32 R0, -RZ, R0.H0_H0 ;  /* 0x20000000ff007230 */ /* 0x004fca0000004100 */
[----:B------:R-:W-:-:S04]  /*aa50*/  FMUL.FTZ R0, R0, 1 ;  /* 0x3f80000000007820 */ /* 0x000fc80000410000 */
[----:B------:R3:W4:Y:S02]  /*aa60*/  F2F.F64.F32 R16, R0 ;  /* 0x0000000000107310 */ /* 0x0007240000201800 */
[----:B---34-:R-:W-:Y:S05]  /*aa70*/  BRA `(.L_x_10246) ;  /* 0x0000000800e87947 */ /* 0x018fea0003800000 */
.L_x_10249:
        /* <DEDUP_REMOVED lines=10> */
.L_x_10252:
[----:B------:R-:W2:Y:S02]  /*ab20*/  LDG.E.U16 R2, desc[UR36][R2.64] ;  /* 0x0000002402027981 */ /* 0x000ea4000c1e1500 */
[----:B--2---:R-:W-:-:S05]  /*ab30*/  HADD2.F32 R0, -RZ, R2.H0_H0 ;  /* 0x20000002ff007230 */ /* 0x004fca0000004100 */
[----:B------:R-:W-:-:S04]  /*ab40*/  FMUL.FTZ R0, R0, 1 ;  /* 0x3f80000000007820 */ /* 0x000fc80000410000 */
[----:B------:R3:W4:Y:S02]  /*ab50*/  F2F.F64.F32 R16, R0 ;  /* 0x0000000000107310 */ /* 0x0007240000201800 */
[----:B---34-:R-:W-:Y:S05]  /*ab60*/  BRA `(.L_x_10246) ;  /* 0x0000000800ac7947 */ /* 0x018fea0003800000 */
.L_x_10251:
[----:B------:R3:W5:Y:S01]  /*ab70*/  LDG.E.64 R16, desc[UR36][R2.64] ;  /* 0x0000002402107981 */ /* 0x000762000c1e1b00 */
[----:B------:R-:W-:Y:S05]  /*ab80*/  BRA `(.L_x_10246) ;  /* 0x0000000800a47947 */ /* 0x000fea0003800000 */
.L_x_10241:
        /* <DEDUP_REMOVED lines=13> */
.L_x_10255:
[----:B------:R2:W5:Y:S01]  /*ac60*/  LDG.E.64 R16, desc[UR36][R2.64] ;  /* 0x0000002402107981 */ /* 0x000562000c1e1b00 */
[----:B------:R-:W-:Y:S05]  /*ac70*/  BRA `(.L_x_10246) ;  /* 0x0000000800687947 */ /* 0x000fea0003800000 */
.L_x_10254:
        /* <DEDUP_REMOVED lines=27> */
.L_x_10257:
[----:B------:R-:W2:Y:S02]  /*ae30*/  LDG.E.U8 R2, desc[UR36][R2.64] ;  /* 0x0000002402027981 */ /* 0x000ea4000c1e1100 */
        /* <DEDUP_REMOVED lines=13> */
.L_x_10256:
[----:B------:R-:W2:Y:S02]  /*af10*/  LDG.E.U16 R0, desc[UR36][R2.64] ;  /* 0x0000002402007981 */ /* 0x000ea4000c1e1500 */
[----:B--2---:R-:W-:-:S04]  /*af20*/  IMAD.U32 R0, R0, 0x10000, RZ ;  /* 0x0001000000007824 */ /* 0x004fc800078e00ff */
[----:B------:R-:W-:-:S04]  /*af30*/  FMUL.FTZ R0, R0, 1 ;  /* 0x3f80000000007820 */ /* 0x000fc80000410000 */
[----:B------:R2:W3:Y:S02]  /*af40*/  F2F.F64.F32 R16, R0 ;  /* 0x0000000000107310 */ /* 0x0004e40000201800 */
[----:B--23--:R-:W-:Y:S05]  /*af50*/  BRA `(.L_x_10246) ;  /* 0x0000000400b07947 */ /* 0x00cfea0003800000 */
.L_x_10253:
        /* <DEDUP_REMOVED lines=11> */
.L_x_10260:
        /* <DEDUP_REMOVED lines=21> */
.L_x_10262:
[----:B------:R-:W-:Y:S05]  /*b160*/  BSYNC.RECONVERGENT B0 ;  /* 0x0000000000007941 */ /* 0x000fea0003800200 */
.L_x_10261:
[----:B------:R-:W-:Y:S01]  /*b170*/  IMAD.SHL.U32 R0, R0, 0x100000, RZ ;  /* 0x0010000000007824 */ /* 0x000fe200078e00ff */
[----:B------:R-:W-:-:S04]  /*b180*/  LEA R2, R2, 0x3b800000, 0x17 ;  /* 0x3b80000002027811 */ /* 0x000fc800078eb8ff */
[----:B------:R-:W-:-:S05]  /*b190*/  LOP3.LUT R0, R2, R0, R7, 0xfe, !PT ;  /* 0x0000000002007212 */ /* 0x000fca00078efe07 */
[----:B------:R-:W-:-:S04]  /*b1a0*/  FMUL.FTZ R0, R0, 1 ;  /* 0x3f80000000007820 */ /* 0x000fc80000410000 */
[----:B------:R2:W3:Y:S02]  /*b1b0*/  F2F.F64.F32 R16, R0 ;  /* 0x0000000000107310 */ /* 0x0004e40000201800 */
[----:B--23--:R-:W-:Y:S05]  /*b1c0*/  BRA `(.L_x_10246) ;  /* 0x0000000400147947 */ /* 0x00cfea0003800000 */
.L_x_10259:
        /* <DEDUP_REMOVED lines=21> */
.L_x_10264:
[----:B------:R-:W-:Y:S05]  /*b320*/  BSYNC.RECONVERGENT B0 ;  /* 0x0000000000007941 */ /* 0x000fea0003800200 */
.L_x_10263:
[----:B------:R-:W-:Y:S02]  /*b330*/  SHF.L.U32 R0, R0, 0x15, RZ ;  /* 0x0000001500007819 */ /* 0x000fe400000006ff */
[----:B------:R-:W-:-:S04]  /*b340*/  LEA R2, R2, 0x37800000, 0x17 ;  /* 0x3780000002027811 */ /* 0x000fc800078eb8ff */
[----:B------:R-:W-:-:S05]  /*b350*/  LOP3.LUT R0, R2, R0, R7, 0xfe, !PT ;  /* 0x0000000002007212 */ /* 0x000fca00078efe07 */
[----:B------:R-:W-:-:S04]  /*b360*/  FMUL.FTZ R0, R0, 1 ;  /* 0x3f80000000007820 */ /* 0x000fc80000410000 */
[----:B------:R2:W3:Y:S02]  /*b370*/  F2F.F64.F32 R16, R0 ;  /* 0x0000000000107310 */ /* 0x0004e40000201800 */
[----:B--23--:R-:W-:Y:S05]  /*b380*/  BRA `(.L_x_10246) ;  /* 0x0000000000a47947 */ /* 0x00cfea0003800000 */
.L_x_10258:
        /* <DEDUP_REMOVED lines=16> */
[----:B------:R0:W1:Y:S02]  /*b490*/  @P0 F2F.F64.F32 R16, R0 ;  /* 0x0000000000100310 */ /* 0x0000640000201800 */
[----:B01----:R-:W-:Y:S05]  /*b4a0*/  BRA `(.L_x_10246) ;  /* 0x00000000005c7947 */ /* 0x003fea0003800000 */
.L_x_10245:
        /* <DEDUP_REMOVED lines=16> */
.L_x_10267:
[----:B------:R-:W-:Y:S01]  /*b5b0*/  CS2R R16, SRZ ;  /* 0x0000000000107805 */ /* 0x000fe2000001ff00 */
[----:B------:R-:W-:Y:S06]  /*b5c0*/  BRA `(.L_x_10246) ;  /* 0x0000000000147947 */ /* 0x000fec0003800000 */
.L_x_10266:
[----:B------:R-:W2:Y:S02]  /*b5d0*/  LDG.E.64 R16, desc[UR36][R2.64] ;  /* 0x0000002402107981 */ /* 0x000ea4000c1e1b00 */
[----:B--2---:R-:W0:Y:S02]  /*b5e0*/  I2F.F64.U64 R16, R16 ;  /* 0x0000001000107312 */ /* 0x004e240000301800 */
[----:B0-----:R-:W-:Y:S05]  /*b5f0*/  BRA `(.L_x_10246) ;  /* 0x0000000000087947 */ /* 0x001fea0003800000 */
.L_x_10265:
[----:B------:R-:W2:Y:S02]  /*b600*/  LDG.E R2, desc[UR36][R2.64] ;  /* 0x0000002402027981 */ /* 0x000ea4000c1e1900 */
[----:B--2---:R0:W1:Y:S02]  /*b610*/  I2F.F64.U32 R16, R2 ;  /* 0x0000000200107312 */ /* 0x0040640000201800 */
.L_x_10246:
[----:B------:R-:W-:Y:S05]  /*b620*/  BSYNC.RECONVERGENT B6 ;  /* 0x0000000000067941 */ /* 0x000fea0003800200 */
.L_x_10240:
        /* <DEDUP_REMOVED lines=16> */
.L_x_10271:
[----:B------:R4:W5:Y:S01]  /*b730*/  LDG.E.U8 R0, desc[UR36][R22.64] ;  /* 0x0000002416007981 */ /* 0x000962000c1e1100 */
[----:B------:R-:W-:Y:S05]  /*b740*/  BRA `(.L_x_10273) ;  /* 0x0000000c005c7947 */ /* 0x000fea0003800000 */
.L_x_10270:
        /* <DEDUP_REMOVED lines=8> */
.L_x_10275:
[----:B------:R4:W5:Y:S01]  /*b7d0*/  LDG.E.U8 R0, desc[UR36][R22.64] ;  /* 0x0000002416007981 */ /* 0x000962000c1e1100 */
[----:B------:R-:W-:Y:S05]  /*b7e0*/  BRA `(.L_x_10273) ;  /* 0x0000000c00347947 */ /* 0x000fea0003800000 */
.L_x_10274:
[----:B------:R4:W5:Y:S01]  /*b7f0*/  LDG.E.U16 R0, desc[UR36][R22.64] ;  /* 0x0000002416007981 */ /* 0x000962000c1e1500 */
[----:B------:R-:W-:Y:S05]  /*b800*/  BRA `(.L_x_10273) ;  /* 0x0000000c002c7947 */ /* 0x000fea0003800000 */
.L_x_10269:
        /* <DEDUP_REMOVED lines=10> */
.L_x_10277:
[----:B0-23--:R-:W2:Y:S02]  /*b8b0*/  LDG.E.U16 R2, desc[UR36][R22.64] ;  /* 0x0000002416027981 */ /* 0x00dea4000c1e1500 */
[----:B--2---:R-:W-:-:S06]  /*b8c0*/  HADD2.F32 R2, -RZ, R2.H0_H0 ;  /* 0x20000002ff027230 */ /* 0x004fcc0000004100 */
[----:B------:R-:W0:Y:S02]  /*b8d0*/  F2I.S64.TRUNC R2, R2 ;  /* 0x0000000200027311 */ /* 0x000e24000020d900 */
[----:B0-----:R-:W-:Y:S01]  /*b8e0*/  PRMT R0, R2, 0x7610, R0 ;  /* 0x0000761002007816 */ /* 0x001fe20000000000 */
[----:B------:R-:W-:Y:S06]  /*b8f0*/  BRA `(.L_x_10273) ;  /* 0x0000000800f07947 */ /* 0x000fec0003800000 */
.L_x_10276:
        /* <DEDUP_REMOVED lines=10> */
.L_x_10279:
[----:B------:R-:W0:Y:S02]  /*b9a0*/  LDG.E.U16 R22, desc[UR36][R22.64] ;  /* 0x0000002416167981 */ /* 0x000e24000c1e1500 */
[----:B0-23--:R-:W-:-:S06]  /*b9b0*/  HADD2.F32 R2, -RZ, R22.H0_H0 ;  /* 0x20000016ff027230 */ /* 0x00dfcc0000004100 */
[----:B------:R-:W0:Y:S02]  /*b9c0*/  F2I.S64.TRUNC R2, R2 ;  /* 0x0000000200027311 */ /* 0x000e24000020d900 */
[----:B0-----:R-:W-:Y:S01]  /*b9d0*/  PRMT R0, R2, 0x7610, R0 ;  /* 0x0000761002007816 */ /* 0x001fe20000000000 */
[----:B------:R-:W-:Y:S06]  /*b9e0*/  BRA `(.L_x_10273) ;  /* 0x0000000800b47947 */ /* 0x000fec0003800000 */
.L_x_10278:
[----:B0-23--:R-:W2:Y:S02]  /*b9f0*/  LDG.E.64 R2, desc[UR36][R22.64] ;  /* 0x0000002416027981 */ /* 0x00dea4000c1e1b00 */
[----:B--2---:R-:W0:Y:S02]  /*ba00*/  F2I.S64.F64.TRUNC R2, R2 ;  /* 0x0000000200027311 */ /* 0x004e24000030d900 */
[----:B0-----:R-:W-:Y:S01]  /*ba10*/  PRMT R0, R2, 0x7610, R0 ;  /* 0x0000761002007816 */ /* 0x001fe20000000000 */
[----:B------:R-:W-:Y:S06]  /*ba20*/  BRA `(.L_x_10273) ;  /* 0x0000000800a47947 */ /* 0x000fec0003800000 */
.L_x_10268:
        /* <DEDUP_REMOVED lines=12> */
.L_x_10282:
[----:B------:R-:W0:Y:S02]  /*baf0*/  LDG.E.64 R22, desc[UR36][R22.64] ;  /* 0x0000002416167981 */ /* 0x000e24000c1e1b00 */
[----:B0-23--:R-:W0:Y:S02]  /*bb00*/  F2I.S64.F64.TRUNC R2, R22 ;  /* 0x0000001600027311 */ /* 0x00de24000030d900 */
[----:B0-----:R-:W-:Y:S01]  /*bb10*/  PRMT R0, R2, 0x7610, R0 ;  /* 0x0000761002007816 */ /* 0x001fe20000000000 */
[----:B------:R-:W-:Y:S06]  /*bb20*/  BRA `(.L_x_10273) ;  /* 0x0000000800647947 */ /* 0x000fec0003800000 */
.L_x_10281:
        /* <DEDUP_REMOVED lines=27> */
.L_x_10284:
[----:B--23--:R-:W2:Y:S02]  /*bce0*/  LDG.E.U8 R3, desc[UR36][R22.64] ;  /* 0x0000002416037981 */ /* 0x00cea4000c1e1100 */
[C---:B--2---:R-:W-:Y:S01]  /*bcf0*/  IMAD.SHL.U32 R0, R3.reuse, 0x2000000, RZ ;  /* 0x0200000003007824 */ /* 0x044fe200078e00ff */
[----:B------:R-:W-:-:S04]  /*bd00*/  SHF.L.U32 R3, R3, 0x8, RZ ;  /* 0x0000000803037819 */ /* 0x000fc800000006ff */
[----:B------:R-:W-:-:S13]  /*bd10*/  ISETP.GE.U32.AND P0, PT, R0, 0x8000000, PT ;  /* 0x080000000000780c */ /* 0x000fda0003f06070 */
[C---:B0-----:R-:W-:Y:S02]  /*bd20*/  @!P0 LOP3.LUT R2, R3.reuse, 0x7f00, RZ, 0xc0, !PT ;  /* 0x00007f0003028812 */ /* 0x041fe400078ec0ff */
        /* <DEDUP_REMOVED lines=9> */
.L_x_10283:
[----:B0-23--:R-:W2:Y:S02]  /*bdc0*/  LDG.E.U16 R2, desc[UR36][R22.64] ;  /* 0x0000002416027981 */ /* 0x00dea4000c1e1500 */
[----:B--2---:R-:W-:-:S06]  /*bdd0*/  IMAD.U32 R2, R2, 0x10000, RZ ;  /* 0x0001000002027824 */ /* 0x004fcc00078e00ff */
[----:B------:R-:W0:Y:S02]  /*bde0*/  F2I.S64.TRUNC R2, R2 ;  /* 0x0000000200027311 */ /* 0x000e24000020d900 */
[----:B0-----:R-:W-:Y:S01]  /*bdf0*/  PRMT R0, R2, 0x7610, R0 ;  /* 0x0000761002007816 */ /* 0x001fe20000000000 */
[----:B------:R-:W-:Y:S06]  /*be00*/  BRA `(.L_x_10273) ;  /* 0x0000000400ac7947 */ /* 0x000fec0003800000 */
.L_x_10280:
        /* <DEDUP_REMOVED lines=10> */
.L_x_10287:
        /* <DEDUP_REMOVED lines=21> */
.L_x_10291:
[----:B------:R-:W-:Y:S05]  /*c000*/  BSYNC.RECONVERGENT B1 ;  /* 0x0000000000017941 */ /* 0x000fea0003800200 */
.L_x_10290:
[----:B------:R-:W-:Y:S02]  /*c010*/  SHF.L.U32 R0, R0, 0x14, RZ ;  /* 0x0000001400007819 */ /* 0x000fe400000006ff */
[----:B------:R-:W-:-:S04]  /*c020*/  LEA R2, R2, 0x3b800000, 0x17 ;  /* 0x3b80000002027811 */ /* 0x000fc800078eb8ff */
[----:B------:R-:W-:-:S07]  /*c030*/  LOP3.LUT R2, R2, R0, R7, 0xfe, !PT ;  /* 0x0000000002027212 */ /* 0x000fce00078efe07 */
.L_x_10289:
[----:B------:R-:W-:Y:S05]  /*c040*/  BSYNC.RECONVERGENT B0 ;  /* 0x0000000000007941 */ /* 0x000fea0003800200 */
.L_x_10288:
[----:B------:R-:W0:Y:S02]  /*c050*/  F2I.S64.TRUNC R2, R2 ;  /* 0x0000000200027311 */ /* 0x000e24000020d900 */
[----:B0-----:R-:W-:Y:S01]  /*c060*/  PRMT R0, R2, 0x7610, R0 ;  /* 0x0000761002007816 */ /* 0x001fe20000000000 */
[----:B------:R-:W-:Y:S06]  /*c070*/  BRA `(.L_x_10273) ;  /* 0x0000000400107947 */ /* 0x000fec0003800000 */
.L_x_10286:
        /* <DEDUP_REMOVED lines=21> */
.L_x_10295:
[----:B------:R-:W-:Y:S05]  /*c1d0*/  BSYNC.RECONVERGENT B1 ;  /* 0x0000000000017941 */ /* 0x000fea0003800200 */
.L_x_10294:
[----:B------:R-:W-:Y:S01]  /*c1e0*/  IMAD.SHL.U32 R0, R0, 0x200000, RZ ;  /* 0x0020000000007824 */ /* 0x000fe200078e00ff */
[----:B------:R-:W-:-:S04]  /*c1f0*/  LEA R2, R2, 0x37800000, 0x17 ;  /* 0x3780000002027811 */ /* 0x000fc800078eb8ff */
[----:B------:R-:W-:-:S07]  /*c200*/  LOP3.LUT R2, R2, R0, R7, 0xfe, !PT ;  /* 0x0000000002027212 */ /* 0x000fce00078efe07 */
.L_x_10293:
[----:B------:R-:W-:Y:S05]  /*c210*/  BSYNC.RECONVERGENT B0 ;  /* 0x0000000000007941 */ /* 0x000fea0003800200 */
.L_x_10292:
[----:B------:R-:W0:Y:S02]  /*c220*/  F2I.S64.TRUNC R2, R2 ;  /* 0x0000000200027311 */ /* 0x000e24000020d900 */
[----:B0-----:R-:W-:Y:S01]  /*c230*/  PRMT R0, R2, 0x7610, R0 ;  /* 0x0000761002007816 */ /* 0x001fe20000000000 */
[----:B------:R-:W-:Y:S06]  /*c240*/  BRA `(.L_x_10273) ;  /* 0x00000000009c7947 */ /* 0x000fec0003800000 */
.L_x_10285:
        /* <DEDUP_REMOVED lines=8> */
[----:B0-23--:R-:W-:Y:S01]  /*c2d0*/  HFMA2 R2, -RZ, RZ, 3.814697265625e-06, 0 ;  /* 0x00400000ff027431 */ /* 0x00dfe200000001ff */
[----:B----4-:R-:W-:-:S13]  /*c2e0*/  ISETP.NE.AND P0, PT, R22, RZ, PT ;  /* 0x000000ff1600720c */ /* 0x010fda0003f05270 */
[----:B------:R-:W-:Y:S05]  /*c2f0*/  @!P0 BRA `(.L_x_10299) ;  /* 0x00000000000c8947 */ /* 0x000fea0003800000 */
[----:B------:R-:W-:-:S13]  /*c300*/  ISETP.NE.AND P0, PT, R22, 0xff, PT ;  /* 0x000000ff1600780c */ /* 0x000fda0003f05270 */
[----:B------:R-:W-:Y:S02]  /*c310*/  @!P0 IMAD.MOV.U32 R2, RZ, RZ, 0x7f800001 ;  /* 0x7f800001ff028424 */ /* 0x000fe400078e00ff */
[----:B------:R-:W-:-:S07]  /*c320*/  @P0 IMAD.SHL.U32 R2, R22, 0x800000, RZ ;  /* 0x0080000016020824 */ /* 0x000fce00078e00ff */
.L_x_10299:
[----:B------:R-:W-:Y:S05]  /*c330*/  BSYNC.RECONVERGENT B0 ;  /* 0x0000000000007941 */ /* 0x000fea0003800200 */
.L_x_10298:
[----:B------:R-:W0:Y:S02]  /*c340*/  F2I.S64.TRUNC R2, R2 ;  /* 0x0000000200027311 */ /* 0x000e24000020d900 */
[----:B0-----:R-:W-:Y:S01]  /*c350*/  PRMT R0, R2, 0x7610, R0 ;  /* 0x0000761002007816 */ /* 0x001fe20000000000 */
[----:B------:R-:W-:Y:S06]  /*c360*/  BRA `(.L_x_10273) ;  /* 0x0000000000547947 */ /* 0x000fec0003800000 */
.L_x_10272:
        /* <DEDUP_REMOVED lines=16> */
.L_x_10300:
[----:B------:R-:W-:Y:S01]  /*c470*/  PRMT R0, RZ, 0x7610, R0 ;  /* 0x00007610ff007816 */ /* 0x000fe20000000000 */
[----:B------:R-:W-:Y:S06]  /*c480*/  BRA `(.L_x_10273) ;  /* 0x00000000000c7947 */ /* 0x000fec0003800000 */
.L_x_10297:
[----:B------:R4:W5:Y:S01]  /*c490*/  LDG.E.U8 R0, desc[UR36][R22.64] ;  /* 0x0000002416007981 */ /* 0x000962000c1e1100 */
[----:B------:R-:W-:Y:S05]  /*c4a0*/  BRA `(.L_x_10273) ;  /* 0x0000000000047947 */ /* 0x000fea0003800000 */
.L_x_10296:
[----:B------:R4:W5:Y:S02]  /*c4b0*/  LDG.E.U8 R0, desc[UR36][R22.64] ;  /* 0x0000002416007981 */ /* 0x000964000c1e1100 */
.L_x_10273:
        /* <DEDUP_REMOVED lines=29> */
.L_x_10304:
[----:B------:R-:W0:Y:S02]  /*c690*/  F2I.S64.F64.TRUNC R4, R4 ;  /* 0x0000000400047311 */ /* 0x000e24000030d900 */
[----:B0-----:R-:W-:-:S05]  /*c6a0*/  IMAD.MOV.U32 R7, RZ, RZ, R4 ;  /* 0x000000ffff077224 */ /* 0x001fca00078e0004 */
[----:B------:R0:W-:Y:S01]  /*c6b0*/  STG.E.U8 desc[UR36][R2.64], R7 ;  /* 0x0000000702007986 */ /* 0x0001e2000c101124 */
[----:B------:R-:W-:Y:S05]  /*c6c0*/  BRA `(.L_x_10306) ;  /* 0x0000001000807947 */ /* 0x000fea0003800000 */
.L_x_10303:
        /* <DEDUP_REMOVED lines=9> */
.L_x_10308:
[----:B------:R-:W0:Y:S02]  /*c760*/  F2I.F64.TRUNC R5, R4 ;  /* 0x0000000400057311 */ /* 0x000e24000030d100 */
[----:B0-----:R0:W-:Y:S01]  /*c770*/  STG.E desc[UR36][R2.64], R5 ;  /* 0x0000000502007986 */ /* 0x0011e2000c101924 */
[----:B------:R-:W-:Y:S05]  /*c780*/  BRA `(.L_x_10306) ;  /* 0x0000001000507947 */ /* 0x000fea0003800000 */
.L_x_10307:
[----:B------:R-:W0:Y:S02]  /*c790*/  F2I.F64.TRUNC R5, R4 ;  /* 0x0000000400057311 */ /* 0x000e24000030d100 */
[----:B0-----:R0:W-:Y:S01]  /*c7a0*/  STG.E.U16 desc[UR36][R2.64], R5 ;  /* 0x0000000502007986 */ /* 0x0011e2000c101524 */
[----:B------:R-:W-:Y:S05]  /*c7b0*/  BRA `(.L_x_10306) ;  /* 0x0000001000447947 */ /* 0x000fea0003800000 */
.L_x_10302:
        /* <DEDUP_REMOVED lines=17> */
.L_x_10310:
        /* <DEDUP_REMOVED lines=12> */
.L_x_10309:
        /* <DEDUP_REMOVED lines=18> */
.L_x_10312:
        /* <DEDUP_REMOVED lines=13> */
.L_x_10311:
[----:B------:R0:W-:Y:S01]  /*cb80*/  STG.E.64 desc[UR36][R2.64], R4 ;  /* 0x0000000402007986 */ /* 0x0001e2000c101b24 */
[----:B------:R-:W-:Y:S05]  /*cb90*/  BRA `(.L_x_10306) ;  /* 0x0000000c004c7947 */ /* 0x000fea0003800000 */
.L_x_10301:
        /* <DEDUP_REMOVED lines=13> */
.L_x_10316:
        /* <DEDUP_REMOVED lines=26> */
.L_x_10319:
[----:B------:R-:W-:-:S04]  /*ce10*/  SHF.R.U32.HI R5, RZ, 0x18, R7 ;  /* 0x00000018ff057819 */ /* 0x000fc80000011607 */
[----:B------:R-:W-:-:S07]  /*ce20*/  LOP3.LUT R0, R0, 0x80, R5, 0xf8, !PT ;  /* 0x0000008000007812 */ /* 0x000fce00078ef805 */
.L_x_10318:
[----:B------:R-:W-:Y:S05]  /*ce30*/  BSYNC.RECONVERGENT B0 ;  /* 0x0000000000007941 */ /* 0x000fea0003800200 */
.L_x_10317:
[----:B------:R0:W-:Y:S01]  /*ce40*/  STG.E.U8 desc[UR36][R2.64], R0 ;  /* 0x0000000002007986 */ /* 0x0001e2000c101124 */
[----:B------:R-:W-:Y:S05]  /*ce50*/  BRA `(.L_x_10306) ;  /* 0x00000008009c7947 */ /* 0x000fea0003800000 */
.L_x_10315:
        /* <DEDUP_REMOVED lines=26> */
.L_x_10322:
[----:B------:R-:W-:-:S04]  /*d000*/  SHF.R.U32.HI R5, RZ, 0x18, R7 ;  /* 0x00000018ff057819 */ /* 0x000fc80000011607 */
[----:B------:R-:W-:-:S07]  /*d010*/  LOP3.LUT R0, R0, 0x80, R5, 0xf8, !PT ;  /* 0x0000008000007812 */ /* 0x000fce00078ef805 */
.L_x_10321:
[----:B------:R-:W-:Y:S05]  /*d020*/  BSYNC.RECONVERGENT B0 ;  /* 0x0000000000007941 */ /* 0x000fea0003800200 */
.L_x_10320:
[----:B------:R0:W-:Y:S01]  /*d030*/  STG.E.U8 desc[UR36][R2.64], R0 ;  /* 0x0000000002007986 */ /* 0x0001e2000c101124 */
[----:B------:R-:W-:Y:S05]  /*d040*/  BRA `(.L_x_10306) ;  /* 0x0000000800207947 */ /* 0x000fea0003800000 */
.L_x_10314:
        /* <DEDUP_REMOVED lines=30> */
.L_x_10324:
[----:B------:R-:W0:Y:S02]  /*d230*/  F2I.U64.F64.TRUNC R4, R4 ;  /* 0x0000000400047311 */ /* 0x000e24000030d800 */
[----:B0-----:R0:W-:Y:S01]  /*d240*/  STG.E.64 desc[UR36][R2.64], R4 ;  /* 0x0000000402007986 */ /* 0x0011e2000c101b24 */
[----:B------:R-:W-:Y:S05]  /*d250*/  BRA `(.L_x_10306) ;  /* 0x00000004009c7947 */ /* 0x000fea0003800000 */
.L_x_10323:
[----:B------:R-:W0:Y:S02]  /*d260*/  F2I.U32.F64.TRUNC R5, R4 ;  /* 0x0000000400057311 */ /* 0x000e24000030d000 */
[----:B0-----:R0:W-:Y:S01]  /*d270*/  STG.E desc[UR36][R2.64], R5 ;  /* 0x0000000502007986 */ /* 0x0011e2000c101924 */
[----:B------:R-:W-:Y:S05]  /*d280*/  BRA `(.L_x_10306) ;  /* 0x0000000400907947 */ /* 0x000fea0003800000 */
.L_x_10313:
        /* <DEDUP_REMOVED lines=10> */
.L_x_10326:
[----:B------:R-:W-:-:S05]  /*d330*/  CS2R R6, SRZ ;  /* 0x0000000000067805 */ /* 0x000fca000001ff00 */
[----:B------:R0:W-:Y:S01]  /*d340*/  STG.E.128 desc[UR36][R2.64], R4 ;  /* 0x0000000402007986 */ /* 0x0001e2000c101d24 */
[----:B------:R-:W-:Y:S05]  /*d350*/  BRA `(.L_x_10306) ;  /* 0x00000004005c7947 */ /* 0x000fea0003800000 */
.L_x_10325:
[----:B------:R-:W-:-:S09]  /*d360*/  UISETP.NE.AND UP0, UPT, UR4, 0xf, UPT ;  /* 0x0000000f0400788c */ /* 0x000fd2000bf05270 */
[----:B------:R-:W-:Y:S05]  /*d370*/  BRA.U !UP0, `(.L_x_10327) ;  /* 0x0000000508287547 */ /* 0x000fea000b800000 */
[----:B------:R-:W-:-:S09]  /*d380*/  UISETP.NE.AND UP0, UPT, UR4, 0x17, UPT ;  /* 0x000000170400788c */ /* 0x000fd2000bf05270 */
[----:B------:R-:W-:Y:S05]  /*d390*/  BRA.U !UP0, `(.L_x_10328) ;  /* 0x0000000108b07547 */ /* 0x000fea000b800000 */
[----:B------:R-:W-:-:S09]  /*d3a0*/  UISETP.NE.AND UP0, UPT, UR4, 0x18, UPT ;  /* 0x000000180400788c */ /* 0x000fd2000bf05270 */
[----:B------:R-:W-:Y:S05]  /*d3b0*/  BRA.U !UP0, `(.L_x_10329) ;  /* 0x0000000108447547 */ /* 0x000fea000b800000 */
.L_x_10305:
[----:B------:R-:W-:Y:S01]  /*d3c0*/  MOV R0, 0x180 ;  /* 0x0000018000007802 */ /* 0x000fe20000000f00 */
[----:B------:R-:W0:Y:S01]  /*d3d0*/  LDCU.64 UR4, c[0x4][0x170] ;  /* 0x01002e00ff0477ac */ /* 0x000e220008000a00 */
[----:B------:R-:W-:Y:S02]  /*d3e0*/  HFMA2 R12, -RZ, RZ, 0, 5.9604644775390625e-08 ;  /* 0x00000001ff0c7431 */ /* 0x000fe400000001ff */
[----:B------:R-:W-:Y:S01]  /*d3f0*/  IMAD.MOV.U32 R8, RZ, RZ, 0x65 ;  /* 0x00000065ff087424 */ /* 0x000fe200078e00ff */
[----:B------:R1:W2:Y:S01]  /*d400*/  LDC.64 R2, c[0x4][R0] ;  /* 0x0100000000027b82 */ /* 0x0002a20000000a00 */
[----:B------:R-:W3:Y:S01]  /*d410*/  LDCU.64 UR6, c[0x4][0x178] ;  /* 0x01002f00ff0677ac */ /* 0x000ee20008000a00 */
[----:B------:R-:W-:Y:S01]  /*d420*/  IMAD.MOV.U32 R13, RZ, RZ, RZ ;  /* 0x000000ffff0d7224 */ /* 0x000fe200078e00ff */
[----:B------:R-:W4:Y:S01]  /*d430*/  LDCU.64 UR8, c[0x4][0x50] ;  /* 0x01000a00ff0877ac */ /* 0x000f220008000a00 */
[----:B0-----:R-:W-:Y:S01]  /*d440*/  IMAD.U32 R4, RZ, RZ, UR4 ;  /* 0x00000004ff047e24 */ /* 0x001fe2000f8e00ff */
[----:B------:R-:W-:Y:S01]  /*d450*/  MOV R5, UR5 ;  /* 0x0000000500057c02 */ /* 0x000fe20008000f00 */
[----:B---3--:R-:W-:-:S02]  /*d460*/  IMAD.U32 R6, RZ, RZ, UR6 ;  /* 0x00000006ff067e24 */ /* 0x008fc4000f8e00ff */
[----:B------:R-:W-:Y:S01]  /*d470*/  IMAD.U32 R7, RZ, RZ, UR7 ;  /* 0x00000007ff077e24 */ /* 0x000fe2000f8e00ff */
[----:B----4-:R-:W-:Y:S01]  /*d480*/  MOV R10, UR8 ;  /* 0x00000008000a7c02 */ /* 0x010fe20008000f00 */
[----:B-1----:R-:W-:-:S07]  /*d490*/  IMAD.U32 R11, RZ, RZ, UR9 ;  /* 0x00000009ff0b7e24 */ /* 0x002fce000f8e00ff */
[----:B------:R-:W-:-:S07]  /*d4a0*/  LEPC R20, `(.L_x_10330) ;  /* 0x000000001014794e */ /* 0x000fce0000000000 */
[----:B--2---:R-:W-:Y:S05]  /*d4b0*/  CALL.ABS.NOINC R2 ;  /* 0x0000000002007343 */ /* 0x004fea0003c00000 */
.L_x_10330:
[----:B------:R-:W-:Y:S05]  /*d4c0*/  BRA `(.L_x_10306) ;  /* 0x0000000400007947 */ /* 0x000fea0003800000 */
.L_x_10329:
        /* <DEDUP_REMOVED lines=21> */
.L_x_10332:
[----:B------:R-:W-:Y:S05]  /*d620*/  BSYNC.RECONVERGENT B0 ;  /* 0x0000000000007941 */ /* 0x000fea0003800200 */
.L_x_10331:
[----:B------:R-:W-:-:S05]  /*d630*/  LOP3.LUT R7, R0, 0x80, R7, 0xf8, !PT ;  /* 0x0000008000077812 */ /* 0x000fca00078ef807 */
[----:B------:R0:W-:Y:S01]  /*d640*/  STG.E.U8 desc[UR36][R2.64], R7 ;  /* 0x0000000702007986 */ /* 0x0001e2000c101124 */
[----:B------:R-:W-:Y:S05]  /*d650*/  BRA `(.L_x_10306) ;  /* 0x00000000009c7947 */ /* 0x000fea0003800000 */
.L_x_10328:
        /* <DEDUP_REMOVED lines=20> */
.L_x_10334:
[----:B------:R-:W-:Y:S02]  /*d7a0*/  ISETP.GT.U32.AND P0, PT, R6, 0x7f800000, PT ;  /* 0x7f8000000600780c */ /* 0x000fe40003f04070 */
[----:B------:R-:W-:-:S04]  /*d7b0*/  MOV R0, 0x7f ;  /* 0x0000007f00007802 */ /* 0x000fc80000000f00 */
[----:B------:R-:W-:-:S07]  /*d7c0*/  SEL R0, R0, 0x7c, P0 ;  /* 0x0000007c00007807 */ /* 0x000fce0000000000 */
.L_x_10335:
[----:B------:R-:W-:Y:S05]  /*d7d0*/  BSYNC.RECONVERGENT B0 ;  /* 0x0000000000007941 */ /* 0x000fea0003800200 */
.L_x_10333:
[----:B------:R-:W-:-:S04]  /*d7e0*/  SHF.R.U32.HI R5, RZ, 0x18, R7 ;  /* 0x00000018ff057819 */ /* 0x000fc80000011607 */
[----:B------:R-:W-:-:S05]  /*d7f0*/  LOP3.LUT R5, R0, 0x80, R5, 0xf8, !PT ;  /* 0x0000008000057812 */ /* 0x000fca00078ef805 */
[----:B------:R0:W-:Y:S01]  /*d800*/  STG.E.U8 desc[UR36][R2.64], R5 ;  /* 0x0000000502007986 */ /* 0x0001e2000c101124 */
[----:B------:R-:W-:Y:S05]  /*d810*/  BRA `(.L_x_10306) ;  /* 0x00000000002c7947 */ /* 0x000fea0003800000 */
.L_x_10327:
        /* <DEDUP_REMOVED lines=11> */
.L_x_10306:
[----:B------:R-:W-:-:S07]  /*d8d0*/  VIADD R19, R19, 0x80 ;  /* 0x0000008013137836 */ /* 0x000fce0000000000 */
.L_x_10238:
[----:B------:R-:W-:Y:S05]  /*d8e0*/  BSYNC.RECONVERGENT B7 ;  /* 0x0000000000077941 */ /* 0x000fea0003800200 */
.L_x_10237:
[----:B------:R-:W5:Y:S02]  /*d8f0*/  LDCU UR4, c[0x0][0x380] ;  /* 0x00007000ff0477ac */ /* 0x000f640008000800 */
[----:B-----5:R-:W-:-:S13]  /*d900*/  ISETP.GE.AND P0, PT, R19, UR4, PT ;  /* 0x0000000413007c0c */ /* 0x020fda000bf06270 */
[----:B------:R-:W-:Y:S05]  /*d910*/  @P0 EXIT ;  /* 0x000000000000094d */ /* 0x000fea0003800000 */
[----:B------:R-:W5:Y:S01]  /*d920*/  LDCU UR4, c[0x0][0x388] ;  /* 0x00007100ff0477ac */ /* 0x000f620008000800 */
[----:B------:R-:W-:Y:S01]  /*d930*/  IMAD.MOV.U32 R22, RZ, RZ, RZ ;  /* 0x000000ffff167224 */ /* 0x000fe200078e00ff */
[----:B0---4-:R-:W-:Y:S01]  /*d940*/  MOV R0, RZ ;  /* 0x000000ff00007202 */ /* 0x011fe20000000f00 */
        /* <DEDUP_REMOVED lines=351> */
.L_x_10336:
[----:B------:R-:W0:Y:S01]  /*ef40*/  LDCU.64 UR6, c[0x0][0x5e8] ;  /* 0x0000bd00ff0677ac */ /* 0x000e220008000a00 */
[----:B------:R-:W-:Y:S01]  /*ef50*/  BSSY.RECONVERGENT B6, `(.L_x_10337) ;  /* 0x00000ef000067945 */ /* 0x000fe20003800200 */
        /* <DEDUP_REMOVED lines=19> */
.L_x_10341:
[----:B------:R-:W2:Y:S02]  /*f090*/  LDG.E.U8 R2, desc[UR36][R2.64] ;  /* 0x0000002402027981 */ /* 0x000ea4000c1e1100 */
[----:B--2---:R4:W0:Y:S02]  /*f0a0*/  I2F.F64.U16 R18, R2 ;  /* 0x0000000200127312 */ /* 0x0048240000101800 */
[----:B0---4-:R-:W-:Y:S05]  /*f0b0*/  BRA `(.L_x_10343) ;  /* 0x0000000c00607947 */ /* 0x011fea0003800000 */
.L_x_10340:
        /* <DEDUP_REMOVED lines=9> */
.L_x_10345:
[----:B------:R-:W2:Y:S02]  /*f150*/  LDG.E R2, desc[UR36][R2.64] ;  /* 0x0000002402027981 */ /* 0x000ea4000c1e1900 */
[----:B--2---:R4:W0:Y:S02]  /*f160*/  I2F.F64 R18, R2 ;  /* 0x0000000200127312 */ /* 0x0048240000201c00 */
[----:B0---4-:R-:W-:Y:S05]  /*f170*/  BRA `(.L_x_10343) ;  /* 0x0000000c00307947 */ /* 0x011fea0003800000 */
.L_x_10344:
[----:B------:R-:W2:Y:S02]  /*f180*/  LDG.E.U16 R2, desc[UR36][R2.64] ;  /* 0x0000002402027981 */ /* 0x000ea4000c1e1500 */
[----:B--2---:R4:W0:Y:S02]  /*f190*/  I2F.F64.S16 R18, R2 ;  /* 0x0000000200127312 */ /* 0x0048240000101c00 */
[----:B0---4-:R-:W-:Y:S05]  /*f1a0*/  BRA `(.L_x_10343) ;  /* 0x0000000c00247947 */ /* 0x011fea0003800000 */
.L_x_10339:
        /* <DEDUP_REMOVED lines=10> */
.L_x_10347:
[----:B------:R-:W2:Y:S02]  /*f250*/  LDG.E.U16 R0, desc[UR36][R2.64] ;  /* 0x0000002402007981 */ /* 0x000ea4000c1e1500 */
[----:B--2---:R-:W-:-:S05]  /*f260*/  HADD2.F32 R0, -RZ, R0.H0_H0 ;  /* 0x20000000ff007230 */ /* 0x004fca0000004100 */
[----:B------:R-:W-:-:S04]  /*f270*/  FMUL.FTZ R0, R0, 1 ;  /* 0x3f80000000007820 */ /* 0x000fc80000410000 */
[----:B------:R4:W0:Y:S02]  /*f280*/  F2F.F64.F32 R18, R0 ;  /* 0x0000000000127310 */ /* 0x0008240000201800 */
[----:B0---4-:R-:W-:Y:S05]  /*f290*/  BRA `(.L_x_10343) ;  /* 0x0000000800e87947 */ /* 0x011fea0003800000 */
.L_x_10346:
        /* <DEDUP_REMOVED lines=10> */
.L_x_10349:
[----:B------:R-:W2:Y:S02]  /*f340*/  LDG.E.U16 R2, desc[UR36][R2.64] ;  /* 0x0000002402027981 */ /* 0x000ea4000c1e1500 */
[----:B--2---:R-:W-:-:S05]  /*f350*/  HADD2.F32 R0, -RZ, R2.H0_H0 ;  /* 0x20000002ff007230 */ /* 0x004fca0000004100 */
[----:B------:R-:W-:-:S04]  /*f360*/  FMUL.FTZ R0, R0, 1 ;  /* 0x3f80000000007820 */ /* 0x000fc80000410000 */
[----:B------:R4:W0:Y:S02]  /*f370*/  F2F.F64.F32 R18, R0 ;  /* 0x0000000000127310 */ /* 0x0008240000201800 */
[----:B0---4-:R-:W-:Y:S05]  /*f380*/  BRA `(.L_x_10343) ;  /* 0x0000000800ac7947 */ /* 0x011fea0003800000 */
.L_x_10348:
[----:B------:R3:W5:Y:S01]  /*f390*/  LDG.E.64 R18, desc[UR36][R2.64] ;  /* 0x0000002402127981 */ /* 0x000762000c1e1b00 */
[----:B------:R-:W-:Y:S05]  /*f3a0*/  BRA `(.L_x_10343) ;  /* 0x0000000800a47947 */ /* 0x000fea0003800000 */
.L_x_10338:
        /* <DEDUP_REMOVED lines=9> */
[----:B------:R-:W-:Y:S01]  /*f440*/  HFMA2 R18, -RZ, RZ, 0, 0 ;  /* 0x00000000ff127431 */ /* 0x000fe200000001ff */
[----:B--2---:R-:W-:-:S04]  /*f450*/  ISETP.NE.AND P0, PT, R2, RZ, PT ;  /* 0x000000ff0200720c */ /* 0x004fc80003f05270 */
[----:B------:R-:W-:Y:S01]  /*f460*/  FSEL R19, RZ, 1.875, !P0 ;  /* 0x3ff00000ff137808 */ /* 0x000fe20004000000 */
[----:B------:R-:W-:Y:S08]  /*f470*/  BRA `(.L_x_10343) ;  /* 0x0000000800707947 */ /* 0x000ff00003800000 */
.L_x_10352:
[----:B------:R0:W5:Y:S01]  /*f480*/  LDG.E.64 R18, desc[UR36][R2.64] ;  /* 0x0000002402127981 */ /* 0x000162000c1e1b00 */
[----:B------:R-:W-:Y:S05]  /*f490*/  BRA `(.L_x_10343) ;  /* 0x0000000800687947 */ /* 0x000fea0003800000 */
.L_x_10351:
        /* <DEDUP_REMOVED lines=13> */
[----:B------:R-:W-:-:S04]  /*f570*/  VIADDMNMX.U32 R5, R5, R6, 0x4, !PT ;  /* 0x0000000405057446 */ /* 0x000fc80007800006 */
[----:B------:R-:W-:-:S04]  /*f580*/  IADD3 R5, PT, PT, R5, -0x4, RZ ;  /* 0xfffffffc05057810 */ /* 0x000fc80007ffe0ff */
[C---:B------:R-:W-:Y:S01]  /*f590*/  SHF.L.U32 R6, R4.reuse, R5, RZ ;  /* 0x0000000504067219 */ /* 0x040fe200000006ff */
[----:B------:R-:W-:Y:S01]  /*f5a0*/  IMAD.SHL.U32 R7, R5, 0x800000, RZ ;  /* 0x0080000005077824 */ /* 0x000fe200078e00ff */
[----:B------:R-:W-:-:S04]  /*f5b0*/  IADD3 R5, PT, PT, R4, 0x1000000, RZ ;  /* 0x0100000004057810 */ /* 0x000fc80007ffe0ff */
[----:B------:R-:W-:Y:S02]  /*f5c0*/  LEA.HI R6, R6, -R7, RZ, 0x1c ;  /* 0x8000000706067211 */ /* 0x000fe400078fe0ff */
[----:B------:R-:W-:-:S03]  /*f5d0*/  SHF.R.S32.HI R5, RZ, 0x8, R5 ;  /* 0x00000008ff057819 */ /* 0x000fc60000011405 */
[----:B------:R-:W-:-:S05]  /*f5e0*/  VIADD R6, R6, 0x3c000000 ;  /* 0x3c00000006067836 */ /* 0x000fca0000000000 */
[----:B------:R-:W-:-:S04]  /*f5f0*/  LOP3.LUT R5, R6, 0x7f800000, R5, 0xf8, !PT ;  /* 0x7f80000006057812 */ /* 0x000fc800078ef805 */
[----:B------:R-:W-:-:S04]  /*f600*/  SEL R5, R5, RZ, P0 ;  /* 0x000000ff05057207 */ /* 0x000fc80000000000 */
[----:B------:R-:W-:-:S05]  /*f610*/  LOP3.LUT R5, R5, 0x80000000, R0, 0xf8, !PT ;  /* 0x8000000005057812 */ /* 0x000fca00078ef800 */
[----:B------:R-:W-:-:S04]  /*f620*/  FMUL.FTZ R5, R5, 1 ;  /* 0x3f80000005057820 */ /* 0x000fc80000410000 */
[----:B------:R1:W2:Y:S02]  /*f630*/  F2F.F64.F32 R18, R5 ;  /* 0x0000000500127310 */ /* 0x0002a40000201800 */
[----:B-12---:R-:W-:Y:S05]  /*f640*/  BRA `(.L_x_10343) ;  /* 0x0000000400fc7947 */ /* 0x006fea0003800000 */
.L_x_10354:
        /* <DEDUP_REMOVED lines=12> */
[----:B------:R1:W2:Y:S02]  /*f710*/  F2F.F64.F32 R18, R0 ;  /* 0x0000000000127310 */ /* 0x0002a40000201800 */
[----:B-12---:R-:W-:Y:S05]  /*f720*/  BRA `(.L_x_10343) ;  /* 0x0000000400c47947 */ /* 0x006fea0003800000 */
.L_x_10353:
[----:B------:R-:W2:Y:S02]  /*f730*/  LDG.E.U16 R0, desc[UR36][R2.64] ;  /* 0x0000002402007981 */ /* 0x000ea4000c1e1500 */
[----:B--2---:R-:W-:-:S05]  /*f740*/  SHF.L.U32 R0, R0, 0x10, RZ ;  /* 0x0000001000007819 */ /* 0x004fca00000006ff */
[----:B------:R-:W-:-:S04]  /*f750*/  FMUL.FTZ R0, R0, 1 ;  /* 0x3f80000000007820 */ /* 0x000fc80000410000 */
[----:B------:R1:W2:Y:S02]  /*f760*/  F2F.F64.F32 R18, R0 ;  /* 0x0000000000127310 */ /* 0x0002a40000201800 */
[----:B-12---:R-:W-:Y:S05]  /*f770*/  BRA `(.L_x_10343) ;  /* 0x0000000400b07947 */ /* 0x006fea0003800000 */
.L_x_10350:
        /* <DEDUP_REMOVED lines=9> */
[----:B--2---:R3:W4:Y:S02]  /*f810*/  I2F.F64.U16 R18, R2 ;  /* 0x0000000200127312 */ /* 0x0047240000101800 */
[----:B---34-:R-:W-:Y:S05]  /*f820*/  BRA `(.L_x_10343) ;  /* 0x0000000400847947 */ /* 0x018fea0003800000 */
.L_x_10357:
        /* <DEDUP_REMOVED lines=21> */
.L_x_10359:
[----:B------:R-:W-:Y:S05]  /*f980*/  BSYNC.RECONVERGENT B0 ;  /* 0x0000000000007941 */ /* 0x000fea0003800200 */
.L_x_10358:
[----:B------:R-:W-:Y:S01]  /*f990*/  IMAD.SHL.U32 R0, R0, 0x100000, RZ ;  /* 0x0010000000007824 */ /* 0x000fe200078e00ff */
[----:B------:R-:W-:-:S04]  /*f9a0*/  LEA R2, R2, 0x3b800000, 0x17 ;  /* 0x3b80000002027811 */ /* 0x000fc800078eb8ff */
[----:B------:R-:W-:-:S05]  /*f9b0*/  LOP3.LUT R0, R2, R0, R7, 0xfe, !PT ;  /* 0x0000000002007212 */ /* 0x000fca00078efe07 */
[----:B------:R-:W-:-:S04]  /*f9c0*/  FMUL.FTZ R0, R0, 1 ;  /* 0x3f80000000007820 */ /* 0x000fc80000410000 */
[----:B------:R3:W4:Y:S02]  /*f9d0*/  F2F.F64.F32 R18, R0 ;  /* 0x0000000000127310 */ /* 0x0007240000201800 */
[----:B---34-:R-:W-:Y:S05]  /*f9e0*/  BRA `(.L_x_10343) ;  /* 0x0000000400147947 */ /* 0x018fea0003800000 */
.L_x_10356:
        /* <DEDUP_REMOVED lines=21> */
.L_x_10361:
[----:B------:R-:W-:Y:S05]  /*fb40*/  BSYNC.RECONVERGENT B0 ;  /* 0x0000000000007941 */ /* 0x000fea0003800200 */
.L_x_10360:
[----:B------:R-:W-:Y:S02]  /*fb50*/  SHF.L.U32 R0, R0, 0x15, RZ ;  /* 0x0000001500007819 */ /* 0x000fe400000006ff */
[----:B------:R-:W-:-:S04]  /*fb60*/  LEA R2, R2, 0x37800000, 0x17 ;  /* 0x3780000002027811 */ /* 0x000fc800078eb8ff */
[----:B------:R-:W-:-:S05]  /*fb70*/  LOP3.LUT R0, R2, R0, R7, 0xfe, !PT ;  /* 0x0000000002007212 */ /* 0x000fca00078efe07 */
[----:B------:R-:W-:-:S04]  /*fb80*/  FMUL.FTZ R0, R0, 1 ;  /* 0x3f80000000007820 */ /* 0x000fc80000410000 */
[----:B------:R3:W4:Y:S02]  /*fb90*/  F2F.F64.F32 R18, R0 ;  /* 0x0000000000127310 */ /* 0x0007240000201800 */
[----:B---34-:R-:W-:Y:S05]  /*fba0*/  BRA `(.L_x_10343) ;  /* 0x0000000000a47947 */ /* 0x018fea0003800000 */
.L_x_10355:
[----:B------:R-:W-:-:S09]  /*fbb0*/  UISETP.NE.AND UP0, UPT, UR4, 0x1c, UPT ;  /* 0x0000001c0400788c */ /* 0x000fd2000bf05270 */
[----:B------:R-:W-:Y:S05]  /*fbc0*/  BRA.U !UP0, `(.L_x_10362) ;  /* 0x0000000108947547 */ /* 0x000fea000b800000 */
[----:B------:R-:W-:-:S09]  /*fbd0*/  UISETP.NE.AND UP0, UPT, UR4, 0x1d, UPT ;  /* 0x0000001d0400788c */ /* 0x000fd2000bf05270 */
[----:B------:R-:W-:Y:S05]  /*fbe0*/  BRA.U !UP0, `(.L_x_10363) ;  /* 0x0000000108807547 */ /* 0x000fea000b800000 */
[----:B------:R-:W-:-:S09]  /*fbf0*/  UISETP.NE.AND UP0, UPT, UR4, 0x2c, UPT ;  /* 0x0000002c0400788c */ /* 0x000fd2000bf05270 */
[----:B------:R-:W-:Y:S05]  /*fc00*/  BRA.U UP0, `(.L_x_10342) ;  /* 0x0000000100307547 */ /* 0x000fea000b800000 */
[----:B------:R-:W2:Y:S01]  /*fc10*/  LDG.E.U8 R0, desc[UR36][R2.64] ;  /* 0x0000002402007981 */ /* 0x000ea2000c1e1100 */
[----:B------:R-:W-:Y:S02]  /*fc20*/  HFMA2 R19, -RZ, RZ, 0.5, 0 ;  /* 0x38000000ff137431 */ /* 0x000fe400000001ff */
        /* <DEDUP_REMOVED lines=8> */
[----:B------:R3:W4:Y:S02]  /*fcb0*/  @P0 F2F.F64.F32 R18, R0 ;  /* 0x0000000000120310 */ /* 0x0007240000201800 */
[----:B---34-:R-:W-:Y:S05]  /*fcc0*/  BRA `(.L_x_10343) ;  /* 0x00000000005c7947 */ /* 0x018fea0003800000 */
.L_x_10342:
[----:B------:R-:W-:Y:S01]  /*fcd0*/  MOV R2, 0x180 ;  /* 0x0000018000027802 */ /* 0x000fe20000000f00 */
[----:B------:R-:W0:Y:S01]  /*fce0*/  LDCU.64 UR4, c[0x4][0x170] ;  /* 0x01002e00ff0477ac */ /* 0x000e220008000a00 */
[----:B------:R-:W-:Y:S02]  /*fcf0*/  HFMA2 R8, -RZ, RZ, 0, 4.64916229248046875e-06 ;  /* 0x0000004eff087431 */ /* 0x000fe400000001ff */
[----:B------:R-:W-:Y:S01]  /*fd00*/  IMAD.MOV.U32 R12, RZ, RZ, 0x1 ;  /* 0x00000001ff0c7424 */ /* 0x000fe200078e00ff */
[----:B------:R-:W-:Y:S01]  /*fd10*/  MOV R13, RZ ;  /* 0x000000ff000d7202 */ /* 0x000fe20000000f00 */
[----:B------:R-:W1:Y:S01]  /*fd20*/  LDCU.64 UR6, c[0x4][0x178] ;  /* 0x01002f00ff0677ac */ /* 0x000e620008000a00 */
[----:B------:R-:W2:Y:S01]  /*fd30*/  LDC.64 R2, c[0x4][R2] ;  /* 0x0100000002027b82 */ /* 0x000ea20000000a00 */
[----:B------:R-:W3:Y:S01]  /*fd40*/  LDCU.64 UR8, c[0x4][0x40] ;  /* 0x01000800ff0877ac */ /* 0x000ee20008000a00 */
[----:B0-----:R-:W-:Y:S01]  /*fd50*/  MOV R4, UR4 ;  /* 0x0000000400047c02 */ /* 0x001fe20008000f00 */
[----:B------:R-:W-:Y:S01]  /*fd60*/  IMAD.U32 R5, RZ, RZ, UR5 ;  /* 0x00000005ff057e24 */ /* 0x000fe2000f8e00ff */
[----:B-1----:R-:W-:Y:S01]  /*fd70*/  MOV R6, UR6 ;  /* 0x0000000600067c02 */ /* 0x002fe20008000f00 */
[----:B------:R-:W-:Y:S01]  /*fd80*/  IMAD.U32 R7, RZ, RZ, UR7 ;  /* 0x00000007ff077e24 */ /* 0x000fe2000f8e00ff */
[----:B---3--:R-:W-:Y:S01]  /*fd90*/  MOV R10, UR8 ;  /* 0x00000008000a7c02 */ /* 0x008fe20008000f00 */
[----:B------:R-:W-:-:S07]  /*fda0*/  IMAD.U32 R11, RZ, RZ, UR9 ;  /* 0x00000009ff0b7e24 */ /* 0x000fce000f8e00ff */
[----:B------:R-:W-:-:S07]  /*fdb0*/  LEPC R20, `(.L_x_10364) ;  /* 0x000000001014794e */ /* 0x000fce0000000000 */
[----:B--2---:R-:W-:Y:S05]  /*fdc0*/  CALL.ABS.NOINC R2 ;  /* 0x0000000002007343 */ /* 0x004fea0003c00000 */
.L_x_10364:
[----:B------:R-:W-:Y:S01]  /*fdd0*/  CS2R R18, SRZ ;  /* 0x0000000000127805 */ /* 0x000fe2000001ff00 */
[----:B------:R-:W-:Y:S06]  /*fde0*/  BRA `(.L_x_10343) ;  /* 0x0000000000147947 */ /* 0x000fec0003800000 */
.L_x_10363:
[----:B------:R-:W2:Y:S02]  /*fdf0*/  LDG.E.64 R18, desc[UR36][R2.64] ;  /* 0x0000002402127981 */ /* 0x000ea4000c1e1b00 */
[----:B--2---:R-:W3:Y:S02]  /*fe00*/  I2F.F64.U64 R18, R18 ;  /* 0x0000001200127312 */ /* 0x004ee40000301800 */
[----:B---3--:R-:W-:Y:S05]  /*fe10*/  BRA `(.L_x_10343) ;  /* 0x0000000000087947 */ /* 0x008fea0003800000 */
.L_x_10362:
[----:B------:R-:W2:Y:S02]  /*fe20*/  LDG.E R2, desc[UR36][R2.64] ;  /* 0x0000002402027981 */ /* 0x000ea4000c1e1900 */
[----:B--2---:R1:W2:Y:S02]  /*fe30*/  I2F.F64.U32 R18, R2 ;  /* 0x0000000200127312 */ /* 0x0042a40000201800 */
.L_x_10343:
[----:B------:R-:W-:Y:S05]  /*fe40*/  BSYNC.RECONVERGENT B6 ;  /* 0x0000000000067941 */ /* 0x000fea0003800200 */
.L_x_10337:
        /* <DEDUP_REMOVED lines=16> */
.L_x_10368:
[----:B------:R4:W5:Y:S01]  /*ff50*/  LDG.E.U8 R0, desc[UR36][R22.64] ;  /* 0x0000002416007981 */ /* 0x000962000c1e1100 */
[----:B------:R-:W-:Y:S05]  /*ff60*/  BRA `(.L_x_10370) ;  /* 0x0000000c005c7947 */ /* 0x000fea0003800000 */
.L_x_10367:
        /* <DEDUP_REMOVED lines=8> */
.L_x_10372:
[----:B------:R4:W5:Y:S01]  /*fff0*/  LDG.E.U8 R0, desc[UR36][R22.64] ;  /* 0x0000002416007981 */ /* 0x000962000c1e1100 */
[----:B------:R-:W-:Y:S05]  /*10000*/  BRA `(.L_x_10370) ;  /* 0x0000000c00347947 */ /* 0x000fea0003800000 */
.L_x_10371:
[----:B------:R4:W5:Y:S01]  /*10010*/  LDG.E.U16 R0, desc[UR36][R22.64] ;  /* 0x0000002416007981 */ /* 0x000962000c1e1500 */
[----:B------:R-:W-:Y:S05]  /*10020*/  BRA `(.L_x_10370) ;  /* 0x0000000c002c7947 */ /* 0x000fea0003800000 */
.L_x_10366:
[----:B------:R-:W-:-:S09]  /*10030*/  UISETP.GT.AND UP0, UPT, UR4, 0x6, UPT ;  /* 0x000000060400788c */ /* 0x000fd2000bf04270 */
[----:B------:R-:W-:Y:S05]  /*10040*/  BRA.U UP0, `(.L_x_10373) ;  /* 0x0000000100347547 */ /* 0x000fea000b800000 */
[----:B------:R-:W-:-:S09]  /*10050*/  UISETP.NE.AND UP0, UPT, UR4, 0x5, UPT ;  /* 0x000000050400788c */ /* 0x000fd2000bf05270 */
[----:B------:R-:W-:Y:S05]  /*10060*/  BRA.U !UP0, `(.L_x_10374) ;  /* 0x0000000108187547 */ /* 0x000fea000b800000 */
[----:B------:R-:W-:-:S09]  /*10070*/  UISETP.NE.AND UP0, UPT, UR4, 0x6, UPT ;  /* 0x000000060400788c */ /* 0x000fd2000bf05270 */
[----:B------:R-:W-:Y:S05]  /*10080*/  BRA.U UP0, `(.L_x_10369) ;  /* 0x0000000900c07547 */ /* 0x000fea000b800000 */
[----:B01-3--:R-:W3:Y:S02]  /*10090*/  LDG.E R2, desc[UR36][R22.64] ;  /* 0x0000002416027981 */ /* 0x00bee4000c1e1900 */
[----:B---3--:R-:W0:Y:S02]  /*100a0*/  F2I.S64.TRUNC R2, R2 ;  /* 0x0000000200027311 */ /* 0x008e24000020d900 */
[----:B0-----:R-:W-:Y:S01]  /*100b0*/  PRMT R0, R2, 0x7610, R0 ;  /* 0x0000761002007816 */ /* 0x001fe20000000000 */
[----:B------:R-:W-:Y:S06]  /*100c0*/  BRA `(.L_x_10370) ;  /* 0x0000000c00047947 */ /* 0x000fec0003800000 */
.L_x_10374:
[----:B01-3--:R-:W3:Y:S02]  /*100d0*/  LDG.E.U16 R2, desc[UR36][R22.64] ;  /* 0x0000002416027981 */ /* 0x00bee4000c1e1500 */
[----:B---3--:R-:W-:-:S06]  /*100e0*/  HADD2.F32 R2, -RZ, R2.H0_H0 ;  /* 0x20000002ff027230 */ /* 0x008fcc0000004100 */
[----:B------:R-:W0:Y:S02]  /*100f0*/  F2I.S64.TRUNC R2, R2 ;  /* 0x0000000200027311 */ /* 0x000e24000020d900 */
[----:B0-----:R-:W-:Y:S01]  /*10100*/  PRMT R0, R2, 0x7610, R0 ;  /* 0x0000761002007816 */ /* 0x001fe20000000000 */
[----:B------:R-:W-:Y:S06]  /*10110*/  BRA `(.L_x_10370) ;  /* 0x0000000800f07947 */ /* 0x000fec0003800000 */
.L_x_10373:
[----:B------:R-:W-:-:S09]  /*10120*/  UISETP.NE.AND UP0, UPT, UR4, 0x7, UPT ;  /* 0x000000070400788c */ /* 0x000fd2000bf05270 */
[----:B------:R-:W-:Y:S05]  /*10130*/  BRA.U !UP0, `(.L_x_10375) ;  /* 0x0000000108347547 */ /* 0x000fea000b800000 */
        /* <DEDUP_REMOVED lines=8> */
.L_x_10376:
[----:B------:R-:W0:Y:S02]  /*101c0*/  LDG.E.U16 R22, desc[UR36][R22.64] ;  /* 0x0000002416167981 */ /* 0x000e24000c1e1500 */
[----:B01-3--:R-:W-:-:S06]  /*101d0*/  HADD2.F32 R2, -RZ, R22.H0_H0 ;  /* 0x20000016ff027230 */ /* 0x00bfcc0000004100 */
[----:B------:R-:W0:Y:S02]  /*101e0*/  F2I.S64.TRUNC R2, R2 ;  /* 0x0000000200027311 */ /* 0x000e24000020d900 */
[----:B0-----:R-:W-:Y:S01]  /*101f0*/  PRMT R0, R2, 0x7610, R0 ;  /* 0x0000761002007816 */ /* 0x001fe20000000000 */
[----:B------:R-:W-:Y:S06]  /*10200*/  BRA `(.L_x_10370) ;  /* 0x0000000800b47947 */ /* 0x000fec0003800000 */
.L_x_10375:
[----:B01-3--:R-:W3:Y:S02]  /*10210*/  LDG.E.64 R2, desc[UR36][R22.64] ;  /* 0x0000002416027981 */ /* 0x00bee4000c1e1b00 */
[----:B---3--:R-:W0:Y:S02]  /*10220*/  F2I.S64.F64.TRUNC R2, R2 ;  /* 0x0000000200027311 */ /* 0x008e24000030d900 */
[----:B0-----:R-:W-:Y:S01]  /*10230*/  PRMT R0, R2, 0x7610, R0 ;  /* 0x0000761002007816 */ /* 0x001fe20000000000 */
[----:B------:R-:W-:Y:S06]  /*10240*/  BRA `(.L_x_10370) ;  /* 0x0000000800a47947 */ /* 0x000fec0003800000 */
.L_x_10365:
        /* <DEDUP_REMOVED lines=12> */
.L_x_10379:
[----:B------:R-:W0:Y:S02]  /*10310*/  LDG.E.64 R22, desc[UR36][R22.64] ;  /* 0x0000002416167981 */ /* 0x000e24000c1e1b00 */
[----:B01-3--:R-:W0:Y:S02]  /*10320*/  F2I.S64.F64.TRUNC R2, R22 ;  /* 0x0000001600027311 */ /* 0x00be24000030d900 */
[----:B0-----:R-:W-:Y:S01]  /*10330*/  PRMT R0, R2, 0x7610, R0 ;  /* 0x0000761002007816 */ /* 0x001fe20000000000 */
[----:B------:R-:W-:Y:S06]  /*10340*/  BRA `(.L_x_10370) ;  /* 0x0000000800647947 */ /* 0x000fec0003800000 */
.L_x_10378:
        /* <DEDUP_REMOVED lines=9> */
[C---:B01-3--:R-:W-:Y:S02]  /*103e0*/  LOP3.LUT R2, R0.reuse, 0x7f000000, RZ, 0xc0, !PT ;  /* 0x7f00000000027812 */ /* 0x04bfe400078ec0ff */
[----:B------:R-:W-:Y:S02]  /*103f0*/  LOP3.LUT P0, RZ, R0, 0x7f000000, RZ, 0xc0, !PT ;  /* 0x7f00000000ff7812 */ /* 0x000fe4000780c0ff */
[----:B------:R-:W0:Y:S02]  /*10400*/  FLO.U32 R3, R2 ;  /* 0x0000000200037300 */ /* 0x000e2400000e0000 */
[----:B0-----:R-:W-:-:S04]  /*10410*/  IADD3 R3, PT, PT, -R3, RZ, RZ ;  /* 0x000000ff03037210 */ /* 0x001fc80007ffe1ff */
[----:B------:R-:W-:-:S05]  /*10420*/  VIADDMNMX.U32 R3, R3, R4, 0x4, !PT ;  /* 0x0000000403037446 */ /* 0x000fca0007800004 */
[----:B------:R-:W-:-:S05]  /*10430*/  VIADD R3, R3, 0xfffffffc ;  /* 0xfffffffc03037836 */ /* 0x000fca0000000000 */
[C---:B------:R-:W-:Y:S02]  /*10440*/  SHF.L.U32 R4, R2.reuse, R3, RZ ;  /* 0x0000000302047219 */ /* 0x040fe400000006ff */
[----:B------:R-:W-:Y:S01]  /*10450*/  SHF.L.U32 R5, R3, 0x17, RZ ;  /* 0x0000001703057819 */ /* 0x000fe200000006ff */
        /* <DEDUP_REMOVED lines=10> */
.L_x_10381:
[----:B0--3--:R-:W3:Y:S02]  /*10500*/  LDG.E.U8 R3, desc[UR36][R22.64] ;  /* 0x0000002416037981 */ /* 0x009ee4000c1e1100 */
[C---:B---3--:R-:W-:Y:S01]  /*10510*/  IMAD.SHL.U32 R0, R3.reuse, 0x2000000, RZ ;  /* 0x0200000003007824 */ /* 0x048fe200078e00ff */
[----:B------:R-:W-:-:S04]  /*10520*/  SHF.L.U32 R3, R3, 0x8, RZ ;  /* 0x0000000803037819 */ /* 0x000fc800000006ff */
[----:B------:R-:W-:-:S13]  /*10530*/  ISETP.GE.U32.AND P0, PT, R0, 0x8000000, PT ;  /* 0x080000000000780c */ /* 0x000fda0003f06070 */
[C---:B-1----:R-:W-:Y:S02]  /*10540*/  @!P0 LOP3.LUT R2, R3.reuse, 0x7f00, RZ, 0xc0, !PT ;  /* 0x00007f0003028812 */ /* 0x042fe400078ec0ff */
        /* <DEDUP_REMOVED lines=9> */
.L_x_10380:
[----:B01-3--:R-:W3:Y:S02]  /*105e0*/  LDG.E.U16 R2, desc[UR36][R22.64] ;  /* 0x0000002416027981 */ /* 0x00bee4000c1e1500 */
[----:B---3--:R-:W-:-:S06]  /*105f0*/  IMAD.U32 R2, R2, 0x10000, RZ ;  /* 0x0001000002027824 */ /* 0x008fcc00078e00ff */
[----:B------:R-:W0:Y:S02]  /*10600*/  F2I.S64.TRUNC R2, R2 ;  /* 0x0000000200027311 */ /* 0x000e24000020d900 */
[----:B0-----:R-:W-:Y:S01]  /*10610*/  PRMT R0, R2, 0x7610, R0 ;  /* 0x0000761002007816 */ /* 0x001fe20000000000 */
[----:B------:R-:W-:Y:S06]  /*10620*/  BRA `(.L_x_10370) ;  /* 0x0000000400ac7947 */ /* 0x000fec0003800000 */
.L_x_10377:
        /* <DEDUP_REMOVED lines=10> */
.L_x_10384:
[----:B------:R-:W4:Y:S01]  /*106d0*/  LDG.E.U8 R22, desc[UR36][R22.64] ;  /* 0x0000002416167981 */ /* 0x000f22000c1e1100 */
[----:B------:R-:W-:Y:S01]  /*106e0*/  BSSY.RECONVERGENT B0, `(.L_x_10385) ;  /* 0x0000018000007945 */ /* 0x000fe20003800200 */
[----:B01-3--:R-:W-:Y:S01]  /*106f0*/  HFMA2 R2, -RZ, RZ, 0, 0 ;  /* 0x00000000ff027431 */ /* 0x00bfe200000001ff */
        /* <DEDUP_REMOVED lines=18> */
.L_x_10388:
[----:B------:R-:W-:Y:S05]  /*10820*/  BSYNC.RECONVERGENT B1 ;  /* 0x0000000000017941 */ /* 0x000fea0003800200 */
.L_x_10387:
[----:B------:R-:W-:Y:S02]  /*10830*/  SHF.L.U32 R0, R0, 0x14, RZ ;  /* 0x0000001400007819 */ /* 0x000fe400000006ff */
[----:B------:R-:W-:-:S04]  /*10840*/  LEA R2, R2, 0x3b800000, 0x17 ;  /* 0x3b80000002027811 */ /* 0x000fc800078eb8ff */
[----:B------:R-:W-:-:S07]  /*10850*/  LOP3.LUT R2, R2, R0, R7, 0xfe, !PT ;  /* 0x0000000002027212 */ /* 0x000fce00078efe07 */
.L_x_10386:
[----:B------:R-:W-:Y:S05]  /*10860*/  BSYNC.RECONVERGENT B0 ;  /* 0x0000000000007941 */ /* 0x000fea0003800200 */
.L_x_10385:
[----:B------:R-:W0:Y:S02]  /*10870*/  F2I.S64.TRUNC R2, R2 ;  /* 0x0000000200027311 */ /* 0x000e24000020d900 */
[----:B0-----:R-:W-:Y:S01]  /*10880*/  PRMT R0, R2, 0x7610, R0 ;  /* 0x0000761002007816 */ /* 0x001fe20000000000 */
[----:B------:R-:W-:Y:S06]  /*10890*/  BRA `(.L_x_10370) ;  /* 0x0000000400107947 */ /* 0x000fec0003800000 */
.L_x_10383:
        /* <DEDUP_REMOVED lines=21> */
.L_x_10392:
[----:B------:R-:W-:Y:S05]  /*109f0*/  BSYNC.RECONVERGENT B1 ;  /* 0x0000000000017941 */ /* 0x000fea0003800200 */
.L_x_10391:
[----:B------:R-:W-:Y:S01]  /*10a00*/  IMAD.SHL.U32 R0, R0, 0x200000, RZ ;  /* 0x0020000000007824 */ /* 0x000fe200078e00ff */
[----:B------:R-:W-:-:S04]  /*10a10*/  LEA R2, R2, 0x37800000, 0x17 ;  /* 0x3780000002027811 */ /* 0x000fc800078eb8ff */
[----:B------:R-:W-:-:S07]  /*10a20*/  LOP3.LUT R2, R2, R0, R7, 0xfe, !PT ;  /* 0x0000000002027212 */ /* 0x000fce00078efe07 */
.L_x_10390:
[----:B------:R-:W-:Y:S05]  /*10a30*/  BSYNC.RECONVERGENT B0 ;  /* 0x0000000000007941 */ /* 0x000fea0003800200 */
.L_x_10389:
[----:B------:R-:W0:Y:S02]  /*10a40*/  F2I.S64.TRUNC R2, R2 ;  /* 0x0000000200027311 */ /* 0x000e24000020d900 */
[----:B0-----:R-:W-:Y:S01]  /*10a50*/  PRMT R0, R2, 0x7610, R0 ;  /* 0x0000761002007816 */ /* 0x001fe20000000000 */
[----:B------:R-:W-:Y:S06]  /*10a60*/  BRA `(.L_x_10370) ;  /* 0x00000000009c7947 */ /* 0x000fec0003800000 */
.L_x_10382:
        /* <DEDUP_REMOVED lines=12> */
[----:B------:R-:W-:Y:S01]  /*10b30*/  @!P0 IMAD.MOV.U32 R2, RZ, RZ, 0x7f800001 ;  /* 0x7f800001ff028424 */ /* 0x000fe200078e00ff */
[----:B------:R-:W-:-:S07]  /*10b40*/  @P0 SHF.L.U32 R2, R22, 0x17, RZ ;  /* 0x0000001716020819 */ /* 0x000fce00000006ff */
.L_x_10396:
[----:B------:R-:W-:Y:S05]  /*10b50*/  BSYNC.RECONVERGENT B0 ;  /* 0x0000000000007941 */ /* 0x000fea0003800200 */
.L_x_10395:
[----:B------:R-:W0:Y:S02]  /*10b60*/  F2I.S64.TRUNC R2, R2 ;  /* 0x0000000200027311 */ /* 0x000e24000020d900 */
[----:B0-----:R-:W-:Y:S01]  /*10b70*/  PRMT R0, R2, 0x7610, R0 ;  /* 0x0000761002007816 */ /* 0x001fe20000000000 */
[----:B------:R-:W-:Y:S06]  /*10b80*/  BRA `(.L_x_10370) ;  /* 0x0000000000547947 */ /* 0x000fec0003800000 */
.L_x_10369:
[----:B01-3--:R-:W-:Y:S01]  /*10b90*/  MOV R2, 0x180 ;  /* 0x0000018000027802 */ /* 0x00bfe20000000f00 */
[----:B------:R-:W0:Y:S01]  /*10ba0*/  LDCU.64 UR4, c[0x4][0x170] ;  /* 0x01002e00ff0477ac */ /* 0x000e220008000a00 */
[----:B------:R-:W-:Y:S02]  /*10bb0*/  HFMA2 R12, -RZ, RZ, 0, 5.9604644775390625e-08 ;  /* 0x00000001ff0c7431 */ /* 0x000fe400000001ff */
[----:B------:R-:W-:Y:S01]  /*10bc0*/  IMAD.MOV.U32 R8, RZ, RZ, 0x4e ;  /* 0x0000004eff087424 */ /* 0x000fe200078e00ff */
[----:B------:R-:W1:Y:S01]  /*10bd0*/  LDCU.64 UR6, c[0x4][0x178] ;  /* 0x01002f00ff0677ac */ /* 0x000e620008000a00 */
[----:B------:R-:W3:Y:S01]  /*10be0*/  LDC.64 R2, c[0x4][R2] ;  /* 0x0100000002027b82 */ /* 0x000ee20000000a00 */
[----:B------:R-:W-:Y:S01]  /*10bf0*/  IMAD.MOV.U32 R13, RZ, RZ, RZ ;  /* 0x000000ffff0d7224 */ /* 0x000fe200078e00ff */
[----:B------:R-:W4:Y:S01]  /*10c00*/  LDCU.64 UR8, c[0x4][0x88] ;  /* 0x01001100ff0877ac */ /* 0x000f220008000a00 */
[----:B0-----:R-:W-:Y:S01]  /*10c10*/  IMAD.U32 R4, RZ, RZ, UR4 ;  /* 0x00000004ff047e24 */ /* 0x001fe2000f8e00ff */
[----:B------:R-:W-:Y:S01]  /*10c20*/  MOV R5, UR5 ;  /* 0x0000000500057c02 */ /* 0x000fe20008000f00 */
[----:B-1----:R-:W-:Y:S01]  /*10c30*/  IMAD.U32 R6, RZ, RZ, UR6 ;  /* 0x00000006ff067e24 */ /* 0x002fe2000f8e00ff */
[----:B------:R-:W-:Y:S01]  /*10c40*/  MOV R7, UR7 ;  /* 0x0000000700077c02 */ /* 0x000fe20008000f00 */
[----:B----4-:R-:W-:Y:S01]  /*10c50*/  IMAD.U32 R10, RZ, RZ, UR8 ;  /* 0x00000008ff0a7e24 */ /* 0x010fe2000f8e00ff */
[----:B------:R-:W-:-:S07]  /*10c60*/  MOV R11, UR9 ;  /* 0x00000009000b7c02 */ /* 0x000fce0008000f00 */
[----:B------:R-:W-:-:S07]  /*10c70*/  LEPC R20, `(.L_x_10397) ;  /* 0x000000001014794e */ /* 0x000fce0000000000 */
[----:B--23-5:R-:W-:Y:S05]  /*10c80*/  CALL.ABS.NOINC R2 ;  /* 0x0000000002007343 */ /* 0x02cfea0003c00000 */
.L_x_10397:
[----:B------:R-:W-:Y:S01]  /*10c90*/  PRMT R0, RZ, 0x7610, R0 ;  /* 0x00007610ff007816 */ /* 0x000fe20000000000 */
[----:B------:R-:W-:Y:S06]  /*10ca0*/  BRA `(.L_x_10370) ;  /* 0x00000000000c7947 */ /* 0x000fec0003800000 */
.L_x_10394:
[----:B------:R4:W5:Y:S01]  /*10cb0*/  LDG.E.U8 R0, desc[UR36][R22.64] ;  /* 0x0000002416007981 */ /* 0x000962000c1e1100 */
[----:B------:R-:W-:Y:S05]  /*10cc0*/  BRA `(.L_x_10370) ;  /* 0x0000000000047947 */ /* 0x000fea0003800000 */
.L_x_10393:
[----:B------:R4:W5:Y:S02]  /*10cd0*/  LDG.E.U8 R0, desc[UR36][R22.64] ;  /* 0x0000002416007981 */ /* 0x000964000c1e1100 */
.L_x_10370:
[----:B------:R-:W4:Y:S01]  /*10ce0*/  LDCU.64 UR4, c[0x0][0x600] ;  /* 0x0000c000ff0477ac */ /* 0x000f220008000a00 */
[----:B-----5:R-:W-:Y:S01]  /*10cf0*/  LOP3.LUT R0, R0, 0xff, RZ, 0xc0, !PT ;  /* 0x000000ff00007812 */ /* 0x020fe200078ec0ff */
[----:B------:R-:W-:-:S03]  /*10d00*/  ULOP3.LUT UR6, UR40, 0xff, URZ, 0xc0, !UPT ;  /* 0x000000ff28067892 */ /* 0x000fc6000f8ec0ff */
[----:B01-3--:R-:W2:-:S15]  /*10d10*/  I2F.F64.U16 R2, R0 ;  /* 0x0000000000027312 */ /* 0x00be9e0000101800 */
[----:B------:R-:W-:-:S15]  /*10d20*/  NOP ;  /* 0x0000000000007918 */ /* 0x000fde0000000000 */
[----:B------:R-:W-:-:S15]  /*10d30*/  NOP ;  /* 0x0000000000007918 */ /* 0x000fde0000000000 */
[----:B------:R-:W-:-:S15]  /*10d40*/  NOP ;  /* 0x0000000000007918 */ /* 0x000fde0000000000 */
[----:B------:R-:W-:-:S04]  /*10d50*/  NOP ;  /* 0x0000000000007918 */ /* 0x000fc80000000000 */
[----:B--2---:R-:W4:Y:S01]  /*10d60*/  DMUL R2, R2, R18 ;  /* 0x0000001202027228 */ /* 0x004f220000000000 */
[----:B------:R-:W-:-:S15]  /*10d70*/  UISETP.GT.AND UP0, UPT, UR6, 0x9, UPT ;  /* 0x000000090600788c */ /* 0x000fde000bf04270 */
[----:B------:R-:W-:-:S15]  /*10d80*/  NOP ;  /* 0x0000000000007918 */ /* 0x000fde0000000000 */
[----:B------:R-:W-:-:S15]  /*10d90*/  NOP ;  /* 0x0000000000007918 */ /* 0x000fde0000000000 */
[----:B------:R-:W-:-:S15]  /*10da0*/  NOP ;  /* 0x0000000000007918 */ /* 0x000fde0000000000 */
[----:B------:R-:W-:-:S03]  /*10db0*/  NOP ;  /* 0x0000000000007918 */ /* 0x000fc60000000000 */
[----:B----4-:R0:W1:Y:S02]  /*10dc0*/  DMUL R4, R2, UR4 ;  /* 0x0000000402047c28 */ /* 0x0100640008000000 */
[----:B01----:R-:W-:Y:S05]  /*10dd0*/  BRA.U UP0, `(.L_x_10398) ;  /* 0x0000000500707547 */ /* 0x003fea000b800000 */
        /* <DEDUP_REMOVED lines=9> */
[----:B0-----:R-:W-:Y:S01]  /*10e70*/  STG.E.U8 desc[UR36][R16.64], R5 ;  /* 0x0000000510007986 */ /* 0x001fe2000c101124 */
[----:B------:R-:W-:Y:S05]  /*10e80*/  EXIT ;  /* 0x000000000000794d */ /* 0x000fea0003800000 */
.L_x_10401:
[----:B------:R-:W0:Y:S02]  /*10e90*/  F2I.S64.F64.TRUNC R4, R4 ;  /* 0x0000000400047311 */ /* 0x000e24000030d900 */
[----:B0-----:R-:W-:-:S05]  /*10ea0*/  MOV R3, R4 ;  /* 0x0000000400037202 */ /* 0x001fca0000000f00 */
[----:B------:R-:W-:Y:S01]  /*10eb0*/  STG.E.U8 desc[UR36][R16.64], R3 ;  /* 0x0000000310007986 */ /* 0x000fe2000c101124 */
[----:B------:R-:W-:Y:S05]  /*10ec0*/  EXIT ;  /* 0x000000000000794d */ /* 0x000fea0003800000 */
.L_x_10400:
[----:B------:R-:W-:-:S09]  /*10ed0*/  UISETP.NE.AND UP0, UPT, UR6, 0x2, UPT ;  /* 0x000000020600788c */ /* 0x000fd2000bf05270 */
[----:B------:R-:W-:Y:S05]  /*10ee0*/  BRA.U !UP0, `(.L_x_10403) ;  /* 0x0000000108287547 */ /* 0x000fea000b800000 */
[----:B------:R-:W-:-:S09]  /*10ef0*/  UISETP.NE.AND UP0, UPT, UR6, 0x3, UPT ;  /* 0x000000030600788c */ /* 0x000fd2000bf05270 */
[----:B------:R-:W-:Y:S05]  /*10f00*/  BRA.U !UP0, `(.L_x_10404) ;  /* 0x0000000108147547 */ /* 0x000fea000b800000 */
[----:B------:R-:W-:-:S09]  /*10f10*/  UISETP.NE.AND UP0, UPT, UR6, 0x4, UPT ;  /* 0x000000040600788c */ /* 0x000fd2000bf05270 */
[----:B------:R-:W-:Y:S05]  /*10f20*/  BRA.U UP0, `(.L_x_10402) ;  /* 0x0000000d00247547 */ /* 0x000fea000b800000 */
[----:B------:R-:W0:Y:S02]  /*10f30*/  F2I.S64.F64.TRUNC R4, R4 ;  /* 0x0000000400047311 */ /* 0x000e24000030d900 */
[----:B0-----:R-:W-:Y:S01]  /*10f40*/  STG.E.64 desc[UR36][R16.64], R4 ;  /* 0x0000000410007986 */ /* 0x001fe2000c101b24 */
[----:B------:R-:W-:Y:S05]  /*10f50*/  EXIT ;  /* 0x000000000000794d */ /* 0x000fea0003800000 */
.L_x_10404:
[----:B------:R-:W0:Y:S02]  /*10f60*/  F2I.F64.TRUNC R5, R4 ;  /* 0x0000000400057311 */ /* 0x000e24000030d100 */
[----:B0-----:R-:W-:Y:S01]  /*10f70*/  STG.E desc[UR36][R16.64], R5 ;  /* 0x0000000510007986 */ /* 0x001fe2000c101924 */
[----:B------:R-:W-:Y:S05]  /*10f80*/  EXIT ;  /* 0x000000000000794d */ /* 0x000fea0003800000 */
.L_x_10403:
[----:B------:R-:W0:Y:S02]  /*10f90*/  F2I.F64.TRUNC R5, R4 ;  /* 0x0000000400057311 */ /* 0x000e24000030d100 */
[----:B0-----:R-:W-:Y:S01]  /*10fa0*/  STG.E.U16 desc[UR36][R16.64], R5 ;  /* 0x0000000510007986 */ /* 0x001fe2000c101524 */
[----:B------:R-:W-:Y:S05]  /*10fb0*/  EXIT ;  /* 0x000000000000794d */ /* 0x000fea0003800000 */
.L_x_10399:
        /* <DEDUP_REMOVED lines=15> */
[----:B------:R-:W-:Y:S01]  /*110b0*/  STG.E desc[UR36][R16.64], R3 ;  /* 0x0000000310007986 */ /* 0x000fe2000c101924 */
[----:B------:R-:W-:Y:S05]  /*110c0*/  EXIT ;  /* 0x000000000000794d */ /* 0x000fea0003800000 */
.L_x_10406:
        /* <DEDUP_REMOVED lines=10> */
[----:B------:R-:W-:Y:S01]  /*11170*/  STG.E.U16 desc[UR36][R16.64], R0 ;  /* 0x0000000010007986 */ /* 0x000fe2000c101524 */
[----:B------:R-:W-:Y:S05]  /*11180*/  EXIT ;  /* 0x000000000000794d */ /* 0x000fea0003800000 */
.L_x_10405:
        /* <DEDUP_REMOVED lines=16> */
[----:B------:R-:W-:Y:S01]  /*11290*/  STG.E.64 desc[UR36][R16.64], R2 ;  /* 0x0000000210007986 */ /* 0x000fe2000c101b24 */
[----:B------:R-:W-:Y:S05]  /*112a0*/  EXIT ;  /* 0x000000000000794d */ /* 0x000fea0003800000 */
.L_x_10408:
        /* <DEDUP_REMOVED lines=11> */
[----:B------:R-:W-:Y:S01]  /*11360*/  STG.E desc[UR36][R16.64], R3 ;  /* 0x0000000310007986 */ /* 0x000fe2000c101924 */
[----:B------:R-:W-:Y:S05]  /*11370*/  EXIT ;  /* 0x000000000000794d */ /* 0x000fea0003800000 */
.L_x_10407:
[----:B------:R-:W-:Y:S01]  /*11380*/  STG.E.64 desc[UR36][R16.64], R4 ;  /* 0x0000000410007986 */ /* 0x000fe2000c101b24 */
[----:B------:R-:W-:Y:S05]  /*11390*/  EXIT ;  /* 0x000000000000794d */ /* 0x000fea0003800000 */
.L_x_10398:
        /* <DEDUP_REMOVED lines=11> */
[----:B0-----:R-:W-:Y:S01]  /*11450*/  STG.E.U16 desc[UR36][R16.64], R5 ;  /* 0x0000000510007986 */ /* 0x001fe2000c101524 */
[----:B------:R-:W-:Y:S05]  /*11460*/  EXIT ;  /* 0x000000000000794d */ /* 0x000fea0003800000 */
.L_x_10412:
        /* <DEDUP_REMOVED lines=25> */
.L_x_10415:
[----:B------:R-:W-:-:S04]  /*11600*/  SHF.R.U32.HI R3, RZ, 0x18, R3 ;  /* 0x00000018ff037819 */ /* 0x000fc80000011603 */
[----:B------:R-:W-:-:S04]  /*11610*/  LOP3.LUT R0, R0, 0x80, R3, 0xf8, !PT ;  /* 0x0000008000007812 */ /* 0x000fc800078ef803 */
[----:B------:R-:W-:-:S07]  /*11620*/  PRMT R8, R0, 0x7610, R8 ;  /* 0x0000761000087816 */ /* 0x000fce0000000008 */
.L_x_10414:
[----:B------:R-:W-:Y:S05]  /*11630*/  BSYNC.RECONVERGENT B0 ;  /* 0x0000000000007941 */ /* 0x000fea0003800200 */
.L_x_10413:
[----:B------:R-:W-:Y:S01]  /*11640*/  STG.E.U8 desc[UR36][R16.64], R8 ;  /* 0x0000000810007986 */ /* 0x000fe2000c101124 */
[----:B------:R-:W-:Y:S05]  /*11650*/  EXIT ;  /* 0x000000000000794d */ /* 0x000fea0003800000 */
.L_x_10411:
        /* <DEDUP_REMOVED lines=25> */
.L_x_10418:
[----:B------:R-:W-:-:S04]  /*117f0*/  SHF.R.U32.HI R3, RZ, 0x18, R3 ;  /* 0x00000018ff037819 */ /* 0x000fc80000011603 */
[----:B------:R-:W-:-:S04]  /*11800*/  LOP3.LUT R0, R0, 0x80, R3, 0xf8, !PT ;  /* 0x0000008000007812 */ /* 0x000fc800078ef803 */
[----:B------:R-:W-:-:S07]  /*11810*/  PRMT R8, R0, 0x7610, R8 ;  /* 0x0000761000087816 */ /* 0x000fce0000000008 */
.L_x_10417:
[----:B------:R-:W-:Y:S05]  /*11820*/  BSYNC.RECONVERGENT B0 ;  /* 0x0000000000007941 */ /* 0x000fea0003800200 */
.L_x_10416:
[----:B------:R-:W-:Y:S01]  /*11830*/  STG.E.U8 desc[UR36][R16.64], R8 ;  /* 0x0000000810007986 */ /* 0x000fe2000c101124 */
[----:B------:R-:W-:Y:S05]  /*11840*/  EXIT ;  /* 0x000000000000794d */ /* 0x000fea0003800000 */
.L_x_10410:
        /* <DEDUP_REMOVED lines=15> */
[----:B------:R-:W-:-:S04]  /*11940*/  SHF.R.U32.HI R2, RZ, 0x17, R6 ;  /* 0x00000017ff027819 */ /* 0x000fc80000011606 */
[----:B------:R-:W-:-:S04]  /*11950*/  LOP3.LUT R3, R2, 0xff, RZ, 0xc0, !PT ;  /* 0x000000ff02037812 */ /* 0x000fc800078ec0ff */
[----:B------:R-:W-:-:S13]  /*11960*/  ISETP.NE.AND P1, PT, R3, 0xff, PT ;  /* 0x000000ff0300780c */ /* 0x000fda0003f25270 */
[--C-:B------:R-:W-:Y:S02]  /*11970*/  @P1 SHF.R.U32.HI R0, RZ, 0x16, R6.reuse ;  /* 0x00000016ff001819 */ /* 0x100fe40000011606 */
[----:B------:R-:W-:Y:S01]  /*11980*/  @P1 LOP3.LUT P0, RZ, R3, 0x3fffff, R6, 0xf8, !PT ;  /* 0x003fffff03ff1812 */ /* 0x000fe2000780f806 */
[----:B------:R-:W-:Y:S01]  /*11990*/  HFMA2 R3, -RZ, RZ, 0, 1.5199184417724609375e-05 ;  /* 0x000000ffff037431 */ /* 0x000fe200000001ff */
        /* <DEDUP_REMOVED lines=9> */
.L_x_10420:
[----:B------:R-:W0:Y:S02]  /*11a30*/  F2I.U64.F64.TRUNC R4, R4 ;  /* 0x0000000400047311 */ /* 0x000e24000030d800 */
[----:B0-----:R-:W-:Y:S01]  /*11a40*/  STG.E.64 desc[UR36][R16.64], R4 ;  /* 0x0000000410007986 */ /* 0x001fe2000c101b24 */
[----:B------:R-:W-:Y:S05]  /*11a50*/  EXIT ;  /* 0x000000000000794d */ /* 0x000fea0003800000 */
.L_x_10419:
[----:B------:R-:W0:Y:S02]  /*11a60*/  F2I.U32.F64.TRUNC R5, R4 ;  /* 0x0000000400057311 */ /* 0x000e24000030d000 */
[----:B0-----:R-:W-:Y:S01]  /*11a70*/  STG.E desc[UR36][R16.64], R5 ;  /* 0x0000000510007986 */ /* 0x001fe2000c101924 */
[----:B------:R-:W-:Y:S05]  /*11a80*/  EXIT ;  /* 0x000000000000794d */ /* 0x000fea0003800000 */
.L_x_10409:
        /* <DEDUP_REMOVED lines=8> */
[----:B------:R-:W-:Y:S01]  /*11b10*/  STG.E.U8 desc[UR36][R16.64], R3 ;  /* 0x0000000310007986 */ /* 0x000fe2000c101124 */
[----:B------:R-:W-:Y:S05]  /*11b20*/  EXIT ;  /* 0x000000000000794d */ /* 0x000fea0003800000 */
.L_x_10422:
[----:B------:R-:W-:-:S05]  /*11b30*/  CS2R R6, SRZ ;  /* 0x0000000000067805 */ /* 0x000fca000001ff00 */
[----:B------:R-:W-:Y:S01]  /*11b40*/  STG.E.128 desc[UR36][R16.64], R4 ;  /* 0x0000000410007986 */ /* 0x000fe2000c101d24 */
[----:B------:R-:W-:Y:S05]  /*11b50*/  EXIT ;  /* 0x000000000000794d */ /* 0x000fea0003800000 */
.L_x_10421:
[----:B------:R-:W-:-:S09]  /*11b60*/  UISETP.NE.AND UP0, UPT, UR6, 0xf, UPT ;  /* 0x0000000f0600788c */ /* 0x000fd2000bf05270 */
[----:B------:R-:W-:Y:S05]  /*11b70*/  BRA.U !UP0, `(.L_x_10423) ;  /* 0x0000000508287547 */ /* 0x000fea000b800000 */
[----:B------:R-:W-:-:S09]  /*11b80*/  UISETP.NE.AND UP0, UPT, UR6, 0x17, UPT ;  /* 0x000000170600788c */ /* 0x000fd2000bf05270 */
[----:B------:R-:W-:Y:S05]  /*11b90*/  BRA.U !UP0, `(.L_x_10424) ;  /* 0x0000000108b07547 */ /* 0x000fea000b800000 */
[----:B------:R-:W-:-:S09]  /*11ba0*/  UISETP.NE.AND UP0, UPT, UR6, 0x18, UPT ;  /* 0x000000180600788c */ /* 0x000fd2000bf05270 */
[----:B------:R-:W-:Y:S05]  /*11bb0*/  BRA.U !UP0, `(.L_x_10425) ;  /* 0x0000000108447547 */ /* 0x000fea000b800000 */
.L_x_10402:
[----:B------:R-:W-:Y:S01]  /*11bc0*/  MOV R0, 0x180 ;  /* 0x0000018000007802 */ /* 0x000fe20000000f00 */
[----:B------:R-:W0:Y:S01]  /*11bd0*/  LDCU.64 UR4, c[0x4][0x170] ;  /* 0x01002e00ff0477ac */ /* 0x000e220008000a00 */
[----:B------:R-:W-:Y:S02]  /*11be0*/  HFMA2 R8, -RZ, RZ, 0, 6.020069122314453125e-06 ;  /* 0x00000065ff087431 */ /* 0x000fe400000001ff */
[----:B------:R-:W-:Y:S01]  /*11bf0*/  IMAD.MOV.U32 R12, RZ, RZ, 0x1 ;  /* 0x00000001ff0c7424 */ /* 0x000fe200078e00ff */
[----:B------:R1:W2:Y:S01]  /*11c00*/  LDC.64 R2, c[0x4][R0] ;  /* 0x0100000000027b82 */ /* 0x0002a20000000a00 */
[----:B------:R-:W3:Y:S01]  /*11c10*/  LDCU.64 UR6, c[0x4][0x178] ;  /* 0x01002f00ff0677ac */ /* 0x000ee20008000a00 */
[----:B------:R-:W-:Y:S01]  /*11c20*/  MOV R13, RZ ;  /* 0x000000ff000d7202 */ /* 0x000fe20000000f00 */
[----:B------:R-:W4:Y:S01]  /*11c30*/  LDCU.64 UR8, c[0x4][0x50] ;  /* 0x01000a00ff0877ac */ /* 0x000f220008000a00 */
[----:B0-----:R-:W-:Y:S01]  /*11c40*/  MOV R4, UR4 ;  /* 0x0000000400047c02 */ /* 0x001fe20008000f00 */
[----:B------:R-:W-:Y:S01]  /*11c50*/  IMAD.U32 R5, RZ, RZ, UR5 ;  /* 0x00000005ff057e24 */ /* 0x000fe2000f8e00ff */
[----:B---3--:R-:W-:Y:S01]  /*11c60*/  MOV R6, UR6 ;  /* 0x0000000600067c02 */ /* 0x008fe20008000f00 */
[----:B------:R-:W-:Y:S01]  /*11c70*/  IMAD.U32 R7, RZ, RZ, UR7 ;  /* 0x00000007ff077e24 */ /* 0x000fe2000f8e00ff */
[----:B----4-:R-:W-:Y:S01]  /*11c80*/  MOV R10, UR8 ;  /* 0x00000008000a7c02 */ /* 0x010fe20008000f00 */
[----:B-1----:R-:W-:-:S07]  /*11c90*/  IMAD.U32 R11, RZ, RZ, UR9 ;  /* 0x00000009ff0b7e24 */ /* 0x002fce000f8e00ff */
[----:B------:R-:W-:-:S07]  /*11ca0*/  LEPC R20, `(.L_x_10426) ;  /* 0x000000001014794e */ /* 0x000fce0000000000 */
[----:B--2---:R-:W-:Y:S05]  /*11cb0*/  CALL.ABS.NOINC R2 ;  /* 0x0000000002007343 */ /* 0x004fea0003c00000 */
.L_x_10426:
[----:B------:R-:W-:Y:S05]  /*11cc0*/  EXIT ;  /* 0x000000000000794d */ /* 0x000fea0003800000 */
.L_x_10425:
        /* <DEDUP_REMOVED lines=21> */
.L_x_10428:
[----:B------:R-:W-:Y:S05]  /*11e20*/  BSYNC.RECONVERGENT B0 ;  /* 0x0000000000007941 */ /* 0x000fea0003800200 */
.L_x_10427:
[----:B------:R-:W-:-:S05]  /*11e30*/  LOP3.LUT R3, R0, 0x80, R3, 0xf8, !PT ;  /* 0x0000008000037812 */ /* 0x000fca00078ef803 */
[----:B------:R-:W-:Y:S01]  /*11e40*/  STG.E.U8 desc[UR36][R16.64], R3 ;  /* 0x0000000310007986 */ /* 0x000fe2000c101124 */
[----:B------:R-:W-:Y:S05]  /*11e50*/  EXIT ;  /* 0x000000000000794d */ /* 0x000fea0003800000 */
.L_x_10424:
        /* <DEDUP_REMOVED lines=20> */
.L_x_10430:
[----:B------:R-:W-:Y:S02]  /*11fa0*/  ISETP.GT.U32.AND P0, PT, R2, 0x7f800000, PT ;  /* 0x7f8000000200780c */ /* 0x000fe40003f04070 */
[----:B------:R-:W-:-:S04]  /*11fb0*/  MOV R0, 0x7f ;  /* 0x0000007f00007802 */ /* 0x000fc80000000f00 */
[----:B------:R-:W-:-:S07]  /*11fc0*/  SEL R0, R0, 0x7c, P0 ;  /* 0x0000007c00007807 */ /* 0x000fce0000000000 */
.L_x_10431:
[----:B------:R-:W-:Y:S05]  /*11fd0*/  BSYNC.RECONVERGENT B0 ;  /* 0x0000000000007941 */ /* 0x000fea0003800200 */
.L_x_10429:
[----:B------:R-:W-:-:S04]  /*11fe0*/  SHF.R.U32.HI R3, RZ, 0x18, R3 ;  /* 0x00000018ff037819 */ /* 0x000fc80000011603 */
[----:B------:R-:W-:-:S05]  /*11ff0*/  LOP3.LUT R3, R0, 0x80, R3, 0xf8, !PT ;  /* 0x0000008000037812 */ /* 0x000fca00078ef803 */
[----:B------:R-:W-:Y:S01]  /*12000*/  STG.E.U8 desc[UR36][R16.64], R3 ;  /* 0x0000000310007986 */ /* 0x000fe2000c101124 */
[----:B------:R-:W-:Y:S05]  /*12010*/  EXIT ;  /* 0x000000000000794d */ /* 0x000fea0003800000 */
.L_x_10423:
        /* <DEDUP_REMOVED lines=10> */
[----:B------:R-:W-:Y:S01]  /*120c0*/  STG.E.U16 desc[UR36][R16.64], R0 ;  /* 0x0000000010007986 */ /* 0x000fe2000c101524 */
[----:B------:R-:W-:Y:S05]  /*120d0*/  EXIT ;  /* 0x000000000000794d */ /* 0x000fea0003800000 */
.L_x_10432:
        /* <DEDUP_REMOVED lines=10> */
.L_x_14249:


//--------------------- .text._ZN2at6native27unrolled_elementwise_kernelIZNS0_43_GLOBAL__N__7cc8d1ed_10_Dropout_cu_0e96ed3819masked_scale_kernelIhddEEvRNS_6TensorERKS4_S7_T1_EUldhE_St5arrayIPcLm3EELi4E23TrivialOffsetCalculatorILi2EjESD_ILi1EjENS0_6memory12LoadWithCastILi2EEENSG_13StoreWithCastILi1EEEEEviT_T0_T2_T3_T4_T5_ --------------------------
	.section	.text._ZN2at6native27unrolled_elementwise_kernelIZNS0_43_GLOBAL__N__7cc8d1ed_10_Dropout_cu_0e96ed3819masked_scale_kernelIhddEEvRNS_6TensorERKS4_S7_T1_EUldhE_St5arrayIPcLm3EELi4E23TrivialOffsetCalculatorILi2EjESD_ILi1EjENS0_6memory12LoadWithCastILi2EEENSG_13StoreWithCastILi1EEEEEviT_T0_T2_T3_T4_T5_,"ax",@progbits
	.align	128
        .global         _ZN2at6native27unrolled_elementwise_kernelIZNS0_43_GLOBAL__N__7cc8d1ed_10_Dropout_cu_0e96ed3819masked_scale_kernelIhddEEvRNS_6TensorERKS4_S7_T1_EUldhE_St5arrayIPcLm3EELi4E23TrivialOffsetCalculatorILi2EjESD_ILi1EjENS0_6memory12LoadWithCastILi2EEENSG_13StoreWithCastILi1EEEEEviT_T0_T2_T3_T4_T5_
        .type           _ZN2at6native27unrolled_elementwise_kernelIZNS0_43_GLOBAL__N__7cc8d1ed_10_Dropout_cu_0e96ed3819masked_scale_kernelIhddEEvRNS_6TensorERKS4_S7_T1_EUldhE_St5arrayIPcLm3EELi4E23TrivialOffsetCalculatorILi2EjESD_ILi1EjENS0_6memory12LoadWithCastILi2EEENSG_13StoreWithCastILi1EEEEEviT_T0_T2_T3_T4_T5_,@function
        .size           _ZN2at6native27unrolled_elementwise_kernelIZNS0_43_GLOBAL__N__7cc8d1ed_10_Dropout_cu_0e96ed3819masked_scale_kernelIhddEEvRNS_6TensorERKS4_S7_T1_EUldhE_St5arrayIPcLm3EELi4E23TrivialOffsetCalculatorILi2EjESD_ILi1EjENS0_6memory12LoadWithCastILi2EEENSG_13StoreWithCastILi1EEEEEviT_T0_T2_T3_T4_T5_,(.L_x_14250 - _ZN2at6native27unrolled_elementwise_kernelIZNS0_43_GLOBAL__N__7cc8d1ed_10_Dropout_cu_0e96ed3819masked_scale_kernelIhddEEvRNS_6TensorERKS4_S7_T1_EUldhE_St5arrayIPcLm3EELi4E23TrivialOffsetCalculatorILi2EjESD_ILi1EjENS0_6memory12LoadWithCastILi2EEENSG_13StoreWithCastILi1EEEEEviT_T0_T2_T3_T4_T5_)
        .other          _ZN2at6native27unrolled_elementwise_kernelIZNS0_43_GLOBAL__N__7cc8d1ed_10_Dropout_cu_0e96ed3819masked_scale_kernelIhddEEvRNS_6TensorERKS4_S7_T1_EUldhE_St5arrayIPcLm3EELi4E23TrivialOffsetCalculatorILi2EjESD_ILi1EjENS0_6memory12LoadWithCastILi2EEENSG_13StoreWithCastILi1EEEEEviT_T0_T2_T3_T4_T5_,@"STO_CUDA_ENTRY STV_DEFAULT"
_ZN2at6native27unrolled_elementwise_kernelIZNS0_43_GLOBAL__N__7cc8d1ed_10_Dropout_cu_0e96ed3819masked_scale_kernelIhddEEvRNS_6TensorERKS4_S7_T1_EUldhE_St5arrayIPcLm3EELi4E23TrivialOffsetCalculatorILi2EjESD_ILi1EjENS0_6memory12LoadWithCastILi2EEENSG_13StoreWithCastILi1EEEEEviT_T0_T2_T3_T4_T5_:
.text._ZN2at6native27unrolled_elementwise_kernelIZNS0_43_GLOBAL__N__7cc8d1ed_10_Dropout_cu_0e96ed3819masked_scale_kernelIhddEEvRNS_6TensorERKS4_S7_T1_EUldhE_St5arrayIPcLm3EELi4E23TrivialOffsetCalculatorILi2EjESD_ILi1EjENS0_6memory12LoadWithCastILi2EEENSG_13StoreWithCastILi1EEEEEviT_T0_T2_T3_T4_T5_:
[----:B------:R-:W0:Y:S01]  /*0000*/  LDC R1, c[0x0][0x37c] ;  /* 0x0000df00ff017b82 */ /* 0x000e220000000800 */
[----:B------:R-:W1:Y:S07]  /*0010*/  S2R R35, SR_CTAID.X ;  /* 0x0000000000237919 */ /* 0x000e6e0000002500 */
[----:B------:R-:W1:Y:S01]  /*0020*/  LDC R0, c[0x0][0x380] ;  /* 0x0000e000ff007b82 */ /* 0x000e620000000800 */
[----:B------:R-:W2:Y:S01]  /*0030*/  LDCU.64 UR36, c[0x0][0x358] ;  /* 0x00006b00ff2477ac */ /* 0x000ea20008000a00 */
[----:B------:R-:W-:Y:S01]  /*0040*/  BSSY.RECONVERGENT B7, `(.L_x_10433) ;  /* 0x00001eb000077945 */ /* 0x000fe20003800200 */
[----:B------:R-:W3:Y:S01]  /*0050*/  S2R R16, SR_TID.X ;  /* 0x0000000000107919 */ /* 0x000ee20000002100 */
[----:B------:R-:W-:Y:S01]  /*0060*/  CS2R R30, SRZ ;  /* 0x00000000001e7805 */ /* 0x000fe2000001ff00 */
[----:B------:R-:W4:Y:S01]  /*0070*/  LDCU.U8 UR38, c[0x0][0x3b4] ;  /* 0x00007680ff2677ac */ /* 0x000f220008000000 */
[----:B------:R-:W-:Y:S01]  /*0080*/  CS2R R28, SRZ ;  /* 0x00000000001c7805 */ /* 0x000fe2000001ff00 */
        /* <DEDUP_REMOVED lines=26> */
.L_x_10439:
[----:B------:R-:W2:Y:S02]  /*0230*/  LDG.E.U8 R4, desc[UR36][R4.64] ;  /* 0x0000002404047981 */ /* 0x000ea4000c1e1100 */
[----:B--2---:R0:W1:Y:S02]  /*0240*/  I2F.F64.U16 R30, R4 ;  /* 0x00000004001e7312 */ /* 0x0040640000101800 */
[----:B01----:R-:W-:Y:S05]  /*0250*/  BRA `(.L_x_10441) ;  /* 0x0000000c00647947 */ /* 0x003fea0003800000 */
.L_x_10438:
        /* <DEDUP_REMOVED lines=9> */
.L_x_10443:
[----:B------:R-:W2:Y:S02]  /*02f0*/  LDG.E R4, desc[UR36][R4.64] ;  /* 0x0000002404047981 */ /* 0x000ea4000c1e1900 */
[----:B--2---:R0:W1:Y:S02]  /*0300*/  I2F.F64 R30, R4 ;  /* 0x00000004001e7312 */ /* 0x0040640000201c00 */
[----:B01----:R-:W-:Y:S05]  /*0310*/  BRA `(.L_x_10441) ;  /* 0x0000000c00347947 */ /* 0x003fea0003800000 */
.L_x_10442:
[----:B------:R-:W2:Y:S02]  /*0320*/  LDG.E.U16 R4, desc[UR36][R4.64] ;  /* 0x0000002404047981 */ /* 0x000ea4000c1e1500 */
[----:B--2---:R0:W1:Y:S02]  /*0330*/  I2F.F64.S16 R30, R4 ;  /* 0x00000004001e7312 */ /* 0x0040640000101c00 */
[----:B01----:R-:W-:Y:S05]  /*0340*/  BRA `(.L_x_10441) ;  /* 0x0000000c00287947 */ /* 0x003fea0003800000 */
.L_x_10437:
        /* <DEDUP_REMOVED lines=10> */
.L_x_10445:
[----:B------:R-:W2:Y:S02]  /*03f0*/  LDG.E.U16 R0, desc[UR36][R4.64] ;  /* 0x0000002404007981 */ /* 0x000ea4000c1e1500 */
[----:B--2---:R-:W-:-:S05]  /*0400*/  HADD2.F32 R0, -RZ, R0.H0_H0 ;  /* 0x20000000ff007230 */ /* 0x004fca0000004100 */
[----:B------:R-:W-:-:S04]  /*0410*/  FMUL.FTZ R0, R0, 1 ;  /* 0x3f80000000007820 */ /* 0x000fc80000410000 */
[----:B------:R1:W2:Y:S02]  /*0420*/  F2F.F64.F32 R30, R0 ;  /* 0x00000000001e7310 */ /* 0x0002a40000201800 */
[----:B-12---:R-:W-:Y:S05]  /*0430*/  BRA `(.L_x_10441) ;  /* 0x0000000800ec7947 */ /* 0x006fea0003800000 */
.L_x_10444:
        /* <DEDUP_REMOVED lines=10> */
.L_x_10447:
[----:B------:R-:W2:Y:S02]  /*04e0*/  LDG.E.U16 R4, desc[UR36][R4.64] ;  /* 0x0000002404047981 */ /* 0x000ea4000c1e1500 */
[----:B--2---:R-:W-:-:S05]  /*04f0*/  HADD2.F32 R0, -RZ, R4.H0_H0 ;  /* 0x20000004ff007230 */ /* 0x004fca0000004100 */
[----:B------:R-:W-:-:S04]  /*0500*/  FMUL.FTZ R0, R0, 1 ;  /* 0x3f80000000007820 */ /* 0x000fc80000410000 */
[----:B------:R1:W2:Y:S02]  /*0510*/  F2F.F64.F32 R30, R0 ;  /* 0x00000000001e7310 */ /* 0x0002a40000201800 */
[----:B-12---:R-:W-:Y:S05]  /*0520*/  BRA `(.L_x_10441) ;  /* 0x0000000800b07947 */ /* 0x006fea0003800000 */
.L_x_10446:
[----:B------:R0:W5:Y:S01]  /*0530*/  LDG.E.64 R30, desc[UR36][R4.64] ;  /* 0x00000024041e7981 */ /* 0x000162000c1e1b00 */
[----:B------:R-:W-:Y:S05]  /*0540*/  BRA `(.L_x_10441) ;  /* 0x0000000800a87947 */ /* 0x000fea0003800000 */
.L_x_10436:
        /* <DEDUP_REMOVED lines=13> */
.L_x_10450:
[----:B------:R1:W5:Y:S01]  /*0620*/  LDG.E.64 R30, desc[UR36][R4.64] ;  /* 0x00000024041e7981 */ /* 0x000362000c1e1b00 */
[----:B------:R-:W-:Y:S05]  /*0630*/  BRA `(.L_x_10441) ;  /* 0x00000008006c7947 */ /* 0x000fea0003800000 */
.L_x_10449:
        /* <DEDUP_REMOVED lines=27> */
.L_x_10452:
        /* <DEDUP_REMOVED lines=11> */
[----:B------:R-:W-:-:S05]  /*08a0*/  LOP3.LUT R0, R0, 0x80000000, R3, 0xf8, !PT ;  /* 0x8000000000007812 */ /* 0x000fca00078ef803 */
[----:B------:R-:W-:-:S04]  /*08b0*/  FMUL.FTZ R0, R0, 1 ;  /* 0x3f80000000007820 */ /* 0x000fc80000410000 */
[----:B------:R2:W3:Y:S02]  /*08c0*/  F2F.F64.F32 R30, R0 ;  /* 0x00000000001e7310 */ /* 0x0004e40000201800 */
[----:B--23--:R-:W-:Y:S05]  /*08d0*/  BRA `(.L_x_10441) ;  /* 0x0000000400c47947 */ /* 0x00cfea0003800000 */
.L_x_10451:
[----:B------:R-:W2:Y:S02]  /*08e0*/  LDG.E.U16 R0, desc[UR36][R4.64] ;  /* 0x0000002404007981 */ /* 0x000ea4000c1e1500 */
[----:B--2---:R-:W-:-:S04]  /*08f0*/  IMAD.U32 R0, R0, 0x10000, RZ ;  /* 0x0001000000007824 */ /* 0x004fc800078e00ff */
[----:B------:R-:W-:-:S04]  /*0900*/  FMUL.FTZ R0, R0, 1 ;  /* 0x3f80000000007820 */ /* 0x000fc80000410000 */
[----:B------:R2:W3:Y:S02]  /*0910*/  F2F.F64.F32 R30, R0 ;  /* 0x00000000001e7310 */ /* 0x0004e40000201800 */
[----:B--23--:R-:W-:Y:S05]  /*0920*/  BRA `(.L_x_10441) ;  /* 0x0000000400b07947 */ /* 0x00cfea0003800000 */
.L_x_10448:
        /* <DEDUP_REMOVED lines=11> */
.L_x_10455:
        /* <DEDUP_REMOVED lines=21> */
.L_x_10457:
[----:B------:R-:W-:Y:S05]  /*0b30*/  BSYNC.RECONVERGENT B0 ;  /* 0x0000000000007941 */ /* 0x000fea0003800200 */
.L_x_10456:
[----:B------:R-:W-:Y:S01]  /*0b40*/  IMAD.SHL.U32 R0, R0, 0x100000, RZ ;  /* 0x0010000000007824 */ /* 0x000fe200078e00ff */
[----:B------:R-:W-:-:S04]  /*0b50*/  LEA R3, R3, 0x3b800000, 0x17 ;  /* 0x3b80000003037811 */ /* 0x000fc800078eb8ff */
[----:B------:R-:W-:-:S05]  /*0b60*/  LOP3.LUT R0, R3, R0, R7, 0xfe, !PT ;  /* 0x0000000003007212 */ /* 0x000fca00078efe07 */
[----:B------:R-:W-:-:S04]  /*0b70*/  FMUL.FTZ R0, R0, 1 ;  /* 0x3f80000000007820 */ /* 0x000fc80000410000 */
[----:B------:R4:W0:Y:S02]  /*0b80*/  F2F.F64.F32 R30, R0 ;  /* 0x00000000001e7310 */ /* 0x0008240000201800 */
[----:B0---4-:R-:W-:Y:S05]  /*0b90*/  BRA `(.L_x_10441) ;  /* 0x0000000400147947 */ /* 0x011fea0003800000 */
.L_x_10454:
        /* <DEDUP_REMOVED lines=21> */
.L_x_10459:
[----:B------:R-:W-:Y:S05]  /*0cf0*/  BSYNC.RECONVERGENT B0 ;  /* 0x0000000000007941 */ /* 0x000fea0003800200 */
.L_x_10458:
[----:B------:R-:W-:Y:S01]  /*0d00*/  IMAD.SHL.U32 R0, R0, 0x200000, RZ ;  /* 0x0020000000007824 */ /* 0x000fe200078e00ff */
[----:B------:R-:W-:-:S04]  /*0d10*/  LEA R3, R3, 0x37800000, 0x17 ;  /* 0x3780000003037811 */ /* 0x000fc800078eb8ff */
[----:B------:R-:W-:-:S05]  /*0d20*/  LOP3.LUT R0, R3, R0, R7, 0xfe, !PT ;  /* 0x0000000003007212 */ /* 0x000fca00078efe07 */
[----:B------:R-:W-:-:S04]  /*0d30*/  FMUL.FTZ R0, R0, 1 ;  /* 0x3f80000000007820 */ /* 0x000fc80000410000 */
[----:B------:R4:W0:Y:S02]  /*0d40*/  F2F.F64.F32 R30, R0 ;  /* 0x00000000001e7310 */ /* 0x0008240000201800 */
[----:B0---4-:R-:W-:Y:S05]  /*0d50*/  BRA `(.L_x_10441) ;  /* 0x0000000000a47947 */ /* 0x011fea0003800000 */
.L_x_10453:
[----:B------:R-:W-:-:S09]  /*0d60*/  UISETP.NE.AND UP0, UPT, UR4, 0x1c, UPT ;  /* 0x0000001c0400788c */ /* 0x000fd2000bf05270 */
[----:B------:R-:W-:Y:S05]  /*0d70*/  BRA.U !UP0, `(.L_x_10460) ;  /* 0x0000000108947547 */ /* 0x000fea000b800000 */
[----:B------:R-:W-:-:S09]  /*0d80*/  UISETP.NE.AND UP0, UPT, UR4, 0x1d, UPT ;  /* 0x0000001d0400788c */ /* 0x000fd2000bf05270 */
[----:B------:R-:W-:Y:S05]  /*0d90*/  BRA.U !UP0, `(.L_x_10461) ;  /* 0x0000000108807547 */ /* 0x000fea000b800000 */
[----:B------:R-:W-:-:S09]  /*0da0*/  UISETP.NE.AND UP0, UPT, UR4, 0x2c, UPT ;  /* 0x0000002c0400788c */ /* 0x000fd2000bf05270 */
[----:B------:R-:W-:Y:S05]  /*0db0*/  BRA.U !UP0, `(.L_x_10462) ;  /* 0x0000000108487547 */ /* 0x000fea000b800000 */
.L_x_10440:
        /* <DEDUP_REMOVED lines=16> */
.L_x_10463:
[----:B------:R-:W-:Y:S01]  /*0ec0*/  CS2R R30, SRZ ;  /* 0x00000000001e7805 */ /* 0x000fe2000001ff00 */
[----:B------:R-:W-:Y:S06]  /*0ed0*/  BRA `(.L_x_10441) ;  /* 0x0000000000447947 */ /* 0x000fec0003800000 */
.L_x_10462:
[----:B------:R-:W2:Y:S01]  /*0ee0*/  LDG.E.U8 R0, desc[UR36][R4.64] ;  /* 0x0000002404007981 */ /* 0x000ea2000c1e1100 */
[----:B------:R-:W-:Y:S02]  /*0ef0*/  IMAD.MOV.U32 R30, RZ, RZ, 0x0 ;  /* 0x00000000ff1e7424 */ /* 0x000fe400078e00ff */
[----:B------:R-:W-:Y:S01]  /*0f00*/  IMAD.MOV.U32 R31, RZ, RZ, 0x38000000 ;  /* 0x38000000ff1f7424 */ /* 0x000fe200078e00ff */
[----:B--2---:R-:W-:-:S13]  /*0f10*/  ISETP.NE.AND P0, PT, R0, RZ, PT ;  /* 0x000000ff0000720c */ /* 0x004fda0003f05270 */
[----:B------:R-:W-:Y:S05]  /*0f20*/  @!P0 BRA `(.L_x_10441) ;  /* 0x0000000000308947 */ /* 0x000fea0003800000 */
[----:B------:R-:W-:-:S13]  /*0f30*/  ISETP.NE.AND P0, PT, R0, 0xff, PT ;  /* 0x000000ff0000780c */ /* 0x000fda0003f05270 */
[----:B------:R-:W-:Y:S02]  /*0f40*/  @P0 IMAD.SHL.U32 R0, R0, 0x800000, RZ ;  /* 0x0080000000000824 */ /* 0x000fe400078e00ff */
[----:B------:R-:W-:Y:S02]  /*0f50*/  @!P0 IMAD.MOV.U32 R30, RZ, RZ, 0x20000000 ;  /* 0x20000000ff1e8424 */ /* 0x000fe400078e00ff */
[----:B------:R-:W-:Y:S02]  /*0f60*/  @!P0 IMAD.MOV.U32 R31, RZ, RZ, 0x7ff80000 ;  /* 0x7ff80000ff1f8424 */ /* 0x000fe400078e00ff */
[----:B------:R-:W-:-:S04]  /*0f70*/  @P0 FMUL.FTZ R0, R0, 1 ;  /* 0x3f80000000000820 */ /* 0x000fc80000410000 */
[----:B------:R4:W0:Y:S02]  /*0f80*/  @P0 F2F.F64.F32 R30, R0 ;  /* 0x00000000001e0310 */ /* 0x0008240000201800 */
[----:B0---4-:R-:W-:Y:S05]  /*0f90*/  BRA `(.L_x_10441) ;  /* 0x0000000000147947 */ /* 0x011fea0003800000 */
.L_x_10461:
[----:B------:R-:W2:Y:S02]  /*0fa0*/  LDG.E.64 R30, desc[UR36][R4.64] ;  /* 0x00000024041e7981 */ /* 0x000ea4000c1e1b00 */
[----:B--2---:R-:W4:Y:S02]  /*0fb0*/  I2F.F64.U64 R30, R30 ;  /* 0x0000001e001e7312 */ /* 0x004f240000301800 */
[----:B----4-:R-:W-:Y:S05]  /*0fc0*/  BRA `(.L_x_10441) ;  /* 0x0000000000087947 */ /* 0x010fea0003800000 */
.L_x_10460:
[----:B------:R-:W2:Y:S02]  /*0fd0*/  LDG.E R4, desc[UR36][R4.64] ;  /* 0x0000002404047981 */ /* 0x000ea4000c1e1900 */
[----:B--2---:R2:W3:Y:S02]  /*0fe0*/  I2F.F64.U32 R30, R4 ;  /* 0x00000004001e7312 */ /* 0x0044e40000201800 */
.L_x_10441:
[----:B------:R-:W-:Y:S05]  /*0ff0*/  BSYNC.RECONVERGENT B6 ;  /* 0x0000000000067941 */ /* 0x000fea0003800200 */
.L_x_10435:
[----:B------:R-:W4:Y:S01]  /*1000*/  LDC.64 R6, c[0x0][0x3a8] ;  /* 0x0000ea00ff067b82 */ /* 0x000f220000000a00 */
[----:B------:R-:W0:Y:S01]  /*1010*/  LDCU UR5, c[0x0][0x3bc] ;  /* 0x00007780ff0577ac */ /* 0x000e220008000800 */
[----:B------:R-:W-:-:S04]  /*1020*/  UPRMT UR4, UR39, 0x9910, URZ ;  /* 0x0000991027047896 */ /* 0x000fc800080000ff */
[----:B------:R-:W-:Y:S01]  /*1030*/  UISETP.GT.AND UP0, UPT, UR4, 0x9, UPT ;  /* 0x000000090400788c */ /* 0x000fe2000bf04270 */
[----:B0-----:R-:W-:-:S05]  /*1040*/  IMAD R3, R16, UR5, RZ ;  /* 0x0000000510037c24 */ /* 0x001fca000f8e02ff */
        /* <DEDUP_REMOVED lines=13> */
.L_x_10467:
[----:B------:R0:W5:Y:S01]  /*1120*/  LDG.E.U8 R0, desc[UR36][R6.64] ;  /* 0x0000002406007981 */ /* 0x000162000c1e1100 */
[----:B------:R-:W-:Y:S05]  /*1130*/  BRA `(.L_x_10469) ;  /* 0x0000000c00607947 */ /* 0x000fea0003800000 */
.L_x_10466:
        /* <DEDUP_REMOVED lines=8> */
.L_x_10471:
[----:B------:R0:W5:Y:S01]  /*11c0*/  LDG.E.U8 R0, desc[UR36][R6.64] ;  /* 0x0000002406007981 */ /* 0x000162000c1e1100 */
[----:B------:R-:W-:Y:S05]  /*11d0*/  BRA `(.L_x_10469) ;  /* 0x0000000c00387947 */ /* 0x000fea0003800000 */
.L_x_10470:
[----:B------:R0:W5:Y:S01]  /*11e0*/  LDG.E.U16 R0, desc[UR36][R6.64] ;  /* 0x0000002406007981 */ /* 0x000162000c1e1500 */
[----:B------:R-:W-:Y:S05]  /*11f0*/  BRA `(.L_x_10469) ;  /* 0x0000000c00307947 */ /* 0x000fea0003800000 */
.L_x_10465:
[----:B------:R-:W-:-:S09]  /*1200*/  UISETP.GT.AND UP0, UPT, UR4, 0x6, UPT ;  /* 0x000000060400788c */ /* 0x000fd2000bf04270 */
[----:B------:R-:W-:Y:S05]  /*1210*/  BRA.U UP0, `(.L_x_10472) ;  /* 0x0000000100347547 */ /* 0x000fea000b800000 */
[----:B------:R-:W-:-:S09]  /*1220*/  UISETP.NE.AND UP0, UPT, UR4, 0x5, UPT ;  /* 0x000000050400788c */ /* 0x000fd2000bf05270 */
[----:B------:R-:W-:Y:S05]  /*1230*/  BRA.U !UP0, `(.L_x_10473) ;  /* 0x0000000108187547 */ /* 0x000fea000b800000 */
[----:B------:R-:W-:-:S09]  /*1240*/  UISETP.NE.AND UP0, UPT, UR4, 0x6, UPT ;  /* 0x000000060400788c */ /* 0x000fd2000bf05270 */
[----:B------:R-:W-:Y:S05]  /*1250*/  BRA.U UP0, `(.L_x_10468) ;  /* 0x0000000900947547 */ /* 0x000fea000b800000 */
[----:B-12---:R-:W2:Y:S02]  /*1260*/  LDG.E R4, desc[UR36][R6.64] ;  /* 0x0000002406047981 */ /* 0x006ea4000c1e1900 */
[----:B--2---:R-:W0:Y:S02]  /*1270*/  F2I.S64.TRUNC R4, R4 ;  /* 0x0000000400047311 */ /* 0x004e24000020d900 */
[----:B0-----:R-:W-:Y:S01]  /*1280*/  PRMT R0, R4, 0x7610, R0 ;  /* 0x0000761004007816 */ /* 0x001fe20000000000 */
[----:B------:R-:W-:Y:S06]  /*1290*/  BRA `(.L_x_10469) ;  /* 0x0000000c00087947 */ /* 0x000fec0003800000 */
.L_x_10473:
[----:B-12---:R-:W2:Y:S02]  /*12a0*/  LDG.E.U16 R4, desc[UR36][R6.64] ;  /* 0x0000002406047981 */ /* 0x006ea4000c1e1500 */
[----:B--2---:R-:W-:-:S06]  /*12b0*/  HADD2.F32 R4, -RZ, R4.H0_H0 ;  /* 0x20000004ff047230 */ /* 0x004fcc0000004100 */
[----:B------:R-:W0:Y:S02]  /*12c0*/  F2I.S64.TRUNC R4, R4 ;  /* 0x0000000400047311 */ /* 0x000e24000020d900 */
[----:B0-----:R-:W-:Y:S01]  /*12d0*/  PRMT R0, R4, 0x7610, R0 ;  /* 0x0000761004007816 */ /* 0x001fe20000000000 */
[----:B------:R-:W-:Y:S06]  /*12e0*/  BRA `(.L_x_10469) ;  /* 0x0000000800f47947 */ /* 0x000fec0003800000 */
.L_x_10472:
[----:B------:R-:W-:-:S09]  /*12f0*/  UISETP.NE.AND UP0, UPT, UR4, 0x7, UPT ;  /* 0x000000070400788c */ /* 0x000fd2000bf05270 */
[----:B------:R-:W-:Y:S05]  /*1300*/  BRA.U !UP0, `(.L_x_10474) ;  /* 0x0000000108347547 */ /* 0x000fea000b800000 */
        /* <DEDUP_REMOVED lines=8> */
.L_x_10475:
[----:B------:R-:W1:Y:S02]  /*1390*/  LDG.E.U16 R6, desc[UR36][R6.64] ;  /* 0x0000002406067981 */ /* 0x000e64000c1e1500 */
[----:B-12---:R-:W-:-:S06]  /*13a0*/  HADD2.F32 R4, -RZ, R6.H0_H0 ;  /* 0x20000006ff047230 */ /* 0x006fcc0000004100 */
[----:B------:R-:W0:Y:S02]  /*13b0*/  F2I.S64.TRUNC R4, R4 ;  /* 0x0000000400047311 */ /* 0x000e24000020d900 */
[----:B0-----:R-:W-:Y:S01]  /*13c0*/  PRMT R0, R4, 0x7610, R0 ;  /* 0x0000761004007816 */ /* 0x001fe20000000000 */
[----:B------:R-:W-:Y:S06]  /*13d0*/  BRA `(.L_x_10469) ;  /* 0x0000000800b87947 */ /* 0x000fec0003800000 */
.L_x_10474:
[----:B-12---:R-:W2:Y:S02]  /*13e0*/  LDG.E.64 R4, desc[UR36][R6.64] ;  /* 0x0000002406047981 */ /* 0x006ea4000c1e1b00 */
[----:B--2---:R-:W0:Y:S02]  /*13f0*/  F2I.S64.F64.TRUNC R4, R4 ;  /* 0x0000000400047311 */ /* 0x004e24000030d900 */
[----:B0-----:R-:W-:Y:S01]  /*1400*/  PRMT R0, R4, 0x7610, R0 ;  /* 0x0000761004007816 */ /* 0x001fe20000000000 */
[----:B------:R-:W-:Y:S06]  /*1410*/  BRA `(.L_x_10469) ;  /* 0x0000000800a87947 */ /* 0x000fec0003800000 */
.L_x_10464:
        /* <DEDUP_REMOVED lines=12> */
.L_x_10478:
[----:B------:R-:W1:Y:S02]  /*14e0*/  LDG.E.64 R6, desc[UR36][R6.64] ;  /* 0x0000002406067981 */ /* 0x000e64000c1e1b00 */
[----:B-12---:R-:W0:Y:S02]  /*14f0*/  F2I.S64.F64.TRUNC R4, R6 ;  /* 0x0000000600047311 */ /* 0x006e24000030d900 */
[----:B0-----:R-:W-:Y:S01]  /*1500*/  PRMT R0, R4, 0x7610, R0 ;  /* 0x0000761004007816 */ /* 0x001fe20000000000 */
[----:B------:R-:W-:Y:S06]  /*1510*/  BRA `(.L_x_10469) ;  /* 0x0000000800687947 */ /* 0x000fec0003800000 */
.L_x_10477:
[----:B------:R-:W-:-:S09]  /*1520*/  UISETP.NE.AND UP0, UPT, UR4, 0xf, UPT ;  /* 0x0000000f0400788c */ /* 0x000fd2000bf05270 */
[----:B------:R-:W-:Y:S05]  /*1530*/  BRA.U !UP0, `(.L_x_10479) ;  /* 0x0000000108a07547 */ /* 0x000fea000b800000 */
[----:B------:R-:W-:-:S09]  /*1540*/  UISETP.NE.AND UP0, UPT, UR4, 0x17, UPT ;  /* 0x000000170400788c */ /* 0x000fd2000bf05270 */
[----:B------:R-:W-:Y:S05]  /*1550*/  BRA.U !UP0, `(.L_x_10480) ;  /* 0x00000001085c7547 */ /* 0x000fea000b800000 */
[----:B------:R-:W-:-:S09]  /*1560*/  UISETP.NE.AND UP0, UPT, UR4, 0x18, UPT ;  /* 0x000000180400788c */ /* 0x000fd2000bf05270 */
[----:B------:R-:W-:Y:S05]  /*1570*/  BRA.U UP0, `(.L_x_10468) ;  /* 0x0000000500cc7547 */ /* 0x000fea000b800000 */
[----:B------:R-:W4:Y:S01]  /*1580*/  LDG.E.U8 R0, desc[UR36][R6.64] ;  /* 0x0000002406007981 */ /* 0x000f22000c1e1100 */
[----:B-1----:R-:W-:Y:S02]  /*1590*/  IMAD.MOV.U32 R5, RZ, RZ, 0x1f ;  /* 0x0000001fff057424 */ /* 0x002fe400078e00ff */
[----:B----4-:R-:W-:-:S05]  /*15a0*/  IMAD.SHL.U32 R0, R0, 0x1000000, RZ ;  /* 0x0100000000007824 */ /* 0x010fca00078e00ff */
[C---:B------:R-:W-:Y:S02]  /*15b0*/  LOP3.LUT R3, R0.reuse, 0x7f000000, RZ, 0xc0, !PT ;  /* 0x7f00000000037812 */ /* 0x040fe400078ec0ff */
[----:B------:R-:W-:Y:S02]  /*15c0*/  LOP3.LUT P0, RZ, R0, 0x7f000000, RZ, 0xc0, !PT ;  /* 0x7f00000000ff7812 */ /* 0x000fe4000780c0ff */
[----:B--2---:R-:W0:Y:S02]  /*15d0*/  FLO.U32 R4, R3 ;  /* 0x0000000300047300 */ /* 0x004e2400000e0000 */
        /* <DEDUP_REMOVED lines=15> */
.L_x_10480:
[----:B-12---:R-:W2:Y:S02]  /*16d0*/  LDG.E.U8 R4, desc[UR36][R6.64] ;  /* 0x0000002406047981 */ /* 0x006ea4000c1e1100 */
        /* <DEDUP_REMOVED lines=14> */
.L_x_10479:
[----:B-12---:R-:W2:Y:S02]  /*17c0*/  LDG.E.U16 R4, desc[UR36][R6.64] ;  /* 0x0000002406047981 */ /* 0x006ea4000c1e1500 */
[----:B--2---:R-:W-:-:S06]  /*17d0*/  IMAD.U32 R4, R4, 0x10000, RZ ;  /* 0x0001000004047824 */ /* 0x004fcc00078e00ff */
[----:B------:R-:W0:Y:S02]  /*17e0*/  F2I.S64.TRUNC R4, R4 ;  /* 0x0000000400047311 */ /* 0x000e24000020d900 */
[----:B0-----:R-:W-:Y:S01]  /*17f0*/  PRMT R0, R4, 0x7610, R0 ;  /* 0x0000761004007816 */ /* 0x001fe20000000000 */
[----:B------:R-:W-:Y:S06]  /*1800*/  BRA `(.L_x_10469) ;  /* 0x0000000400ac7947 */ /* 0x000fec0003800000 */
.L_x_10476:
        /* <DEDUP_REMOVED lines=10> */
.L_x_10483:
[----:B------:R-:W4:Y:S01]  /*18b0*/  LDG.E.U8 R6, desc[UR36][R6.64] ;  /* 0x0000002406067981 */ /* 0x000f22000c1e1100 */
[----:B------:R-:W-:Y:S01]  /*18c0*/  BSSY.RECONVERGENT B0, `(.L_x_10484) ;  /* 0x0000018000007945 */ /* 0x000fe20003800200 */
[----:B-12---:R-:W-:Y:S01]  /*18d0*/  IMAD.MOV.U32 R4, RZ, RZ, RZ ;  /* 0x000000ffff047224 */ /* 0x006fe200078e00ff */
        /* <DEDUP_REMOVED lines=18> */
.L_x_10487:
[----:B------:R-:W-:Y:S05]  /*1a00*/  BSYNC.RECONVERGENT B1 ;  /* 0x0000000000017941 */ /* 0x000fea0003800200 */
.L_x_10486:
[----:B------:R-:W-:Y:S01]  /*1a10*/  IMAD.SHL.U32 R0, R0, 0x100000, RZ ;  /* 0x0010000000007824 */ /* 0x000fe200078e00ff */
[----:B------:R-:W-:-:S04]  /*1a20*/  LEA R3, R3, 0x3b800000, 0x17 ;  /* 0x3b80000003037811 */ /* 0x000fc800078eb8ff */
[----:B------:R-:W-:-:S07]  /*1a30*/  LOP3.LUT R4, R3, R0, R7, 0xfe, !PT ;  /* 0x0000000003047212 */ /* 0x000fce00078efe07 */
.L_x_10485:
[----:B------:R-:W-:Y:S05]  /*1a40*/  BSYNC.RECONVERGENT B0 ;  /* 0x0000000000007941 */ /* 0x000fea0003800200 */
.L_x_10484:
[----:B------:R-:W0:Y:S02]  /*1a50*/  F2I.S64.TRUNC R4, R4 ;  /* 0x0000000400047311 */ /* 0x000e24000020d900 */
[----:B0-----:R-:W-:Y:S01]  /*1a60*/  PRMT R0, R4, 0x7610, R0 ;  /* 0x0000761004007816 */ /* 0x001fe20000000000 */
[----:B------:R-:W-:Y:S06]  /*1a70*/  BRA `(.L_x_10469) ;  /* 0x0000000400107947 */ /* 0x000fec0003800000 */
.L_x_10482:
        /* <DEDUP_REMOVED lines=21> */
.L_x_10491:
[----:B------:R-:W-:Y:S05]  /*1bd0*/  BSYNC.RECONVERGENT B1 ;  /* 0x0000000000017941 */ /* 0x000fea0003800200 */
.L_x_10490:
[----:B------:R-:W-:Y:S01]  /*1be0*/  IMAD.SHL.U32 R0, R0, 0x200000, RZ ;  /* 0x0020000000007824 */ /* 0x000fe200078e00ff */
[----:B------:R-:W-:-:S04]  /*1bf0*/  LEA R3, R3, 0x37800000, 0x17 ;  /* 0x3780000003037811 */ /* 0x000fc800078eb8ff */
[----:B------:R-:W-:-:S07]  /*1c00*/  LOP3.LUT R4, R3, R0, R7, 0xfe, !PT ;  /* 0x0000000003047212 */ /* 0x000fce00078efe07 */
.L_x_10489:
[----:B------:R-:W-:Y:S05]  /*1c10*/  BSYNC.RECONVERGENT B0 ;  /* 0x0000000000007941 */ /* 0x000fea0003800200 */
.L_x_10488:
[----:B------:R-:W0:Y:S02]  /*1c20*/  F2I.S64.TRUNC R4, R4 ;  /* 0x0000000400047311 */ /* 0x000e24000020d900 */
[----:B0-----:R-:W-:Y:S01]  /*1c30*/  PRMT R0, R4, 0x7610, R0 ;  /* 0x0000761004007816 */ /* 0x001fe20000000000 */
[----:B------:R-:W-:Y:S06]  /*1c40*/  BRA `(.L_x_10469) ;  /* 0x00000000009c7947 */ /* 0x000fec0003800000 */
.L_x_10481:
[----:B------:R-:W-:-:S09]  /*1c50*/  UISETP.NE.AND UP0, UPT, UR4, 0x1c, UPT ;  /* 0x0000001c0400788c */ /* 0x000fd2000bf05270 */
[----:B------:R-:W-:Y:S05]  /*1c60*/  BRA.U !UP0, `(.L_x_10492) ;  /* 0x0000000108907547 */ /* 0x000fea000b800000 */
[----:B------:R-:W-:-:S09]  /*1c70*/  UISETP.NE.AND UP0, UPT, UR4, 0x1d, UPT ;  /* 0x0000001d0400788c */ /* 0x000fd2000bf05270 */
[----:B------:R-:W-:Y:S05]  /*1c80*/  BRA.U !UP0, `(.L_x_10493) ;  /* 0x0000000108807547 */ /* 0x000fea000b800000 */
[----:B------:R-:W-:-:S09]  /*1c90*/  UISETP.NE.AND UP0, UPT, UR4, 0x2c, UPT ;  /* 0x0000002c0400788c */ /* 0x000fd2000bf05270 */
[----:B------:R-:W-:Y:S05]  /*1ca0*/  BRA.U !UP0, `(.L_x_10494) ;  /* 0x0000000108487547 */ /* 0x000fea000b800000 */
.L_x_10468:
[----:B------:R-:W-:Y:S01]  /*1cb0*/  MOV R0, 0x180 ;  /* 0x0000018000007802 */ /* 0x000fe20000000f00 */
[----:B------:R-:W1:Y:S01]  /*1cc0*/  LDCU.64 UR6, c[0x4][0x170] ;  /* 0x01002e00ff0677ac */ /* 0x000e620008000a00 */
[----:B------:R-:W-:Y:S02]  /*1cd0*/  IMAD.MOV.U32 R8, RZ, RZ, 0x4e ;  /* 0x0000004eff087424 */ /* 0x000fe400078e00ff */
[----:B------:R0:W4:Y:S01]  /*1ce0*/  LDC.64 R14, c[0x4][R0] ;  /* 0x01000000000e7b82 */ /* 0x0001220000000a00 */
[----:B------:R-:W3:Y:S01]  /*1cf0*/  LDCU.64 UR8, c[0x4][0x178] ;  /* 0x01002f00ff0877ac */ /* 0x000ee20008000a00 */
[----:B------:R-:W-:Y:S02]  /*1d00*/  IMAD.MOV.U32 R12, RZ, RZ, 0x1 ;  /* 0x00000001ff0c7424 */ /* 0x000fe400078e00ff */
[----:B------:R-:W-:Y:S01]  /*1d10*/  IMAD.MOV.U32 R13, RZ, RZ, RZ ;  /* 0x000000ffff0d7224 */ /* 0x000fe200078e00ff */
[----:B------:R-:W0:Y:S01]  /*1d20*/  LDCU.64 UR4, c[0x4][0x88] ;  /* 0x01001100ff0477ac */ /* 0x000e220008000a00 */
[----:B-12---:R-:W-:-:S02]  /*1d30*/  IMAD.U32 R4, RZ, RZ, UR6 ;  /* 0x00000006ff047e24 */ /* 0x006fc4000f8e00ff */
[----:B------:R-:W-:Y:S02]  /*1d40*/  IMAD.U32 R5, RZ, RZ, UR7 ;  /* 0x00000007ff057e24 */ /* 0x000fe4000f8e00ff */
[----:B---3--:R-:W-:Y:S02]  /*1d50*/  IMAD.U32 R6, RZ, RZ, UR8 ;  /* 0x00000008ff067e24 */ /* 0x008fe4000f8e00ff */
[----:B------:R-:W-:Y:S02]  /*1d60*/  IMAD.U32 R7, RZ, RZ, UR9 ;  /* 0x00000009ff077e24 */ /* 0x000fe4000f8e00ff */
[----:B0-----:R-:W-:Y:S02]  /*1d70*/  IMAD.U32 R10, RZ, RZ, UR4 ;  /* 0x00000004ff0a7e24 */ /* 0x001fe4000f8e00ff */
[----:B------:R-:W-:-:S07]  /*1d80*/  IMAD.U32 R11, RZ, RZ, UR5 ;  /* 0x00000005ff0b7e24 */ /* 0x000fce000f8e00ff */
[----:B------:R-:W-:-:S07]  /*1d90*/  LEPC R20, `(.L_x_10495) ;  /* 0x000000001014794e */ /* 0x000fce0000000000 */
[----:B----45:R-:W-:Y:S05]  /*1da0*/  CALL.ABS.NOINC R14 ;  /* 0x000000000e007343 */ /* 0x030fea0003c00000 */
.L_x_10495:
[----:B------:R-:W-:Y:S01]  /*1db0*/  PRMT R0, RZ, 0x7610, R0 ;  /* 0x00007610ff007816 */ /* 0x000fe20000000000 */
[----:B------:R-:W-:Y:S06]  /*1dc0*/  BRA `(.L_x_10469) ;  /* 0x00000000003c7947 */ /* 0x000fec0003800000 */
.L_x_10494:
[----:B------:R-:W4:Y:S01]  /*1dd0*/  LDG.E.U8 R6, desc[UR36][R6.64] ;  /* 0x0000002406067981 */ /* 0x000f22000c1e1100 */
[----:B------:R-:W-:Y:S01]  /*1de0*/  BSSY.RECONVERGENT B0, `(.L_x_10496) ;  /* 0x0000007000007945 */ /* 0x000fe20003800200 */
[----:B-12---:R-:W-:Y:S01]  /*1df0*/  IMAD.MOV.U32 R4, RZ, RZ, 0x400000 ;  /* 0x00400000ff047424 */ /* 0x006fe200078e00ff */
[----:B----4-:R-:W-:-:S13]  /*1e00*/  ISETP.NE.AND P0, PT, R6, RZ, PT ;  /* 0x000000ff0600720c */ /* 0x010fda0003f05270 */
[----:B------:R-:W-:Y:S05]  /*1e10*/  @!P0 BRA `(.L_x_10497) ;  /* 0x00000000000c8947 */ /* 0x000fea0003800000 */
[----:B------:R-:W-:-:S13]  /*1e20*/  ISETP.NE.AND P0, PT, R6, 0xff, PT ;  /* 0x000000ff0600780c */ /* 0x000fda0003f05270 */
[----:B------:R-:W-:Y:S02]  /*1e30*/  @!P0 IMAD.MOV.U32 R4, RZ, RZ, 0x7f800001 ;  /* 0x7f800001ff048424 */ /* 0x000fe400078e00ff */
[----:B------:R-:W-:-:S07]  /*1e40*/  @P0 IMAD.SHL.U32 R4, R6, 0x800000, RZ ;  /* 0x0080000006040824 */ /* 0x000fce00078e00ff */
.L_x_10497:
[----:B------:R-:W-:Y:S05]  /*1e50*/  BSYNC.RECONVERGENT B0 ;  /* 0x0000000000007941 */ /* 0x000fea0003800200 */
.L_x_10496:
[----:B------:R-:W0:Y:S02]  /*1e60*/  F2I.S64.TRUNC R4, R4 ;  /* 0x0000000400047311 */ /* 0x000e24000020d900 */
[----:B0-----:R-:W-:Y:S01]  /*1e70*/  PRMT R0, R4, 0x7610, R0 ;  /* 0x0000761004007816 */ /* 0x001fe20000000000 */
[----:B------:R-:W-:Y:S06]  /*1e80*/  BRA `(.L_x_10469) ;  /* 0x00000000000c7947 */ /* 0x000fec0003800000 */
.L_x_10493:
[----:B------:R4:W5:Y:S01]  /*1e90*/  LDG.E.U8 R0, desc[UR36][R6.64] ;  /* 0x0000002406007981 */ /* 0x000962000c1e1100 */
[----:B------:R-:W-:Y:S05]  /*1ea0*/  BRA `(.L_x_10469) ;  /* 0x0000000000047947 */ /* 0x000fea0003800000 */
.L_x_10492:
[----:B------:R0:W5:Y:S02]  /*1eb0*/  LDG.E.U8 R0, desc[UR36][R6.64] ;  /* 0x0000002406007981 */ /* 0x000164000c1e1100 */
.L_x_10469:
[----:B-----5:R-:W-:Y:S01]  /*1ec0*/  LOP3.LUT R0, R0, 0xff, RZ, 0xc0, !PT ;  /* 0x000000ff00007812 */ /* 0x020fe200078ec0ff */
[----:B------:R-:W-:-:S03]  /*1ed0*/  VIADD R16, R2, 0x80 ;  /* 0x0000008002107836 */ /* 0x000fc60000000000 */
[----:B------:R0:W0:Y:S04]  /*1ee0*/  I2F.F64.U16 R28, R0 ;  /* 0x00000000001c7312 */ /* 0x0000280000101800 */
.L_x_10434:
[----:B------:R-:W-:Y:S05]  /*1ef0*/  BSYNC.RECONVERGENT B7 ;  /* 0x0000000000077941 */ /* 0x000fea0003800200 */
.L_x_10433:
[----:B------:R-:W-:Y:S01]  /*1f00*/  ISETP.GE.AND P0, PT, R16, R33, PT ;  /* 0x000000211000720c */ /* 0x000fe20003f06270 */
[----:B------:R-:W-:Y:S01]  /*1f10*/  BSSY.RECONVERGENT B7, `(.L_x_10498) ;  /* 0x00001e5000077945 */ /* 0x000fe20003800200 */
[----:B------:R-:W-:Y:S02]  /*1f20*/  CS2R R26, SRZ ;  /* 0x00000000001a7805 */ /* 0x000fe4000001ff00 */
[----:B------:R-:W-:-:S09]  /*1f30*/  CS2R R24, SRZ ;  /* 0x0000000000187805 */ /* 0x000fd2000001ff00 */
[----:B------:R-:W-:Y:S05]  /*1f40*/  @P0 BRA `(.L_x_10499) ;  /* 0x0000001c00840947 */ /* 0x000fea0003800000 */
[----:B-12---:R-:W1:Y:S01]  /*1f50*/  LDC.64 R4, c[0x0][0x3a0] ;  /* 0x0000e800ff047b82 */ /* 0x006e620000000a00 */
[----:B------:R-:W2:Y:S01]  /*1f60*/  LDCU UR5, c[0x0][0x3b8] ;  /* 0x00007700ff0577ac */ /* 0x000ea20008000800 */
[----:B------:R-:W-:Y:S01]  /*1f70*/  IMAD R17, R35, 0x200, R16 ;  /* 0x0000020023117824 */ /* 0x000fe200078e0210 */
[----:B------:R-:W-:Y:S01]  /*1f80*/  BSSY.RECONVERGENT B6, `(.L_x_10500) ;  /* 0x00000ee000067945 */ /* 0x000fe20003800200 */
        /* <DEDUP_REMOVED lines=15> */
[----:B--2---:R1:W2:Y:S02]  /*2080*/  I2F.F64.S16 R26, R4 ;  /* 0x00000004001a7312 */ /* 0x0042a40000101c00 */
[----:B-12---:R-:W-:Y:S05]  /*2090*/  BRA `(.L_x_10506) ;  /* 0x0000000c00707947 */ /* 0x006fea0003800000 */
.L_x_10504:
[----:B------:R-:W2:Y:S02]  /*20a0*/  LDG.E.U8 R4, desc[UR36][R4.64] ;  /* 0x0000002404047981 */ /* 0x000ea4000c1e1100 */
[----:B--2---:R1:W2:Y:S02]  /*20b0*/  I2F.F64.U16 R26, R4 ;  /* 0x00000004001a7312 */ /* 0x0042a40000101800 */
[----:B-12---:R-:W-:Y:S05]  /*20c0*/  BRA `(.L_x_10506) ;  /* 0x0000000c00647947 */ /* 0x006fea0003800000 */
.L_x_10503:
[----:B------:R-:W-:-:S09]  /*20d0*/  UISETP.NE.AND UP0, UPT, UR4, 0x2, UPT ;  /* 0x000000020400788c */ /* 0x000fd2000bf05270 */
[----:B------:R-:W-:Y:S05]  /*20e0*/  BRA.U !UP0, `(.L_x_10507) ;  /* 0x0000000108287547 */ /* 0x000fea000b800000 */
[----:B------:R-:W-:-:S09]  /*20f0*/  UISETP.NE.AND UP0, UPT, UR4, 0x3, UPT ;  /* 0x000000030400788c */ /* 0x000fd2000bf05270 */
[----:B------:R-:W-:Y:S05]  /*2100*/  BRA.U !UP0, `(.L_x_10508) ;  /* 0x0000000108147547 */ /* 0x000fea000b800000 */
[----:B------:R-:W-:-:S09]  /*2110*/  UISETP.NE.AND UP0, UPT, UR4, 0x4, UPT ;  /* 0x000000040400788c */ /* 0x000fd2000bf05270 */
[----:B------:R-:W-:Y:S05]  /*2120*/  BRA.U UP0, `(.L_x_10505) ;  /* 0x0000000900f07547 */ /* 0x000fea000b800000 */
[----:B------:R-:W2:Y:S02]  /*2130*/  LDG.E.64 R26, desc[UR36][R4.64] ;  /* 0x00000024041a7981 */ /* 0x000ea4000c1e1b00 */
[----:B--2---:R-:W1:Y:S02]  /*2140*/  I2F.F64.S64 R26, R26 ;  /* 0x0000001a001a7312 */ /* 0x004e640000301c00 */
[----:B-1----:R-:W-:Y:S05]  /*2150*/  BRA `(.L_x_10506) ;  /* 0x0000000c00407947 */ /* 0x002fea0003800000 */
.L_x_10508:
[----:B------:R-:W2:Y:S02]  /*2160*/  LDG.E R4, desc[UR36][R4.64] ;  /* 0x0000002404047981 */ /* 0x000ea4000c1e1900 */
[----:B--2---:R1:W2:Y:S02]  /*2170*/  I2F.F64 R26, R4 ;  /* 0x00000004001a7312 */ /* 0x0042a40000201c00 */
[----:B-12---:R-:W-:Y:S05]  /*2180*/  BRA `(.L_x_10506) ;  /* 0x0000000c00347947 */ /* 0x006fea0003800000 */
.L_x_10507:
[----:B------:R-:W2:Y:S02]  /*2190*/  LDG.E.U16 R4, desc[UR36][R4.64] ;  /* 0x0000002404047981 */ /* 0x000ea4000c1e1500 */
[----:B--2---:R1:W2:Y:S02]  /*21a0*/  I2F.F64.S16 R26, R4 ;  /* 0x00000004001a7312 */ /* 0x0042a40000101c00 */
[----:B-12---:R-:W-:Y:S05]  /*21b0*/  BRA `(.L_x_10506) ;  /* 0x0000000c00287947 */ /* 0x006fea0003800000 */
.L_x_10502:
        /* <DEDUP_REMOVED lines=10> */
.L_x_10510:
[----:B0-----:R-:W2:Y:S02]  /*2260*/  LDG.E.U16 R0, desc[UR36][R4.64] ;  /* 0x0000002404007981 */ /* 0x001ea4000c1e1500 */
[----:B--2---:R-:W-:-:S05]  /*2270*/  HADD2.F32 R0, -RZ, R0.H0_H0 ;  /* 0x20000000ff007230 */ /* 0x004fca0000004100 */
[----:B------:R-:W-:-:S04]  /*2280*/  FMUL.FTZ R0, R0, 1 ;  /* 0x3f80000000007820 */ /* 0x000fc80000410000 */
[----:B------:R0:W1:Y:S02]  /*2290*/  F2F.F64.F32 R26, R0 ;  /* 0x00000000001a7310 */ /* 0x0000640000201800 */
[----:B01----:R-:W-:Y:S05]  /*22a0*/  BRA `(.L_x_10506) ;  /* 0x0000000800ec7947 */ /* 0x003fea0003800000 */
.L_x_10509:
        /* <DEDUP_REMOVED lines=10> */
.L_x_10512:
[----:B------:R-:W0:Y:S02]  /*2350*/  LDG.E.U16 R4, desc[UR36][R4.64] ;  /* 0x0000002404047981 */ /* 0x000e24000c1e1500 */
[----:B0-----:R-:W-:-:S05]  /*2360*/  HADD2.F32 R0, -RZ, R4.H0_H0 ;  /* 0x20000004ff007230 */ /* 0x001fca0000004100 */
[----:B------:R-:W-:-:S04]  /*2370*/  FMUL.FTZ R0, R0, 1 ;  /* 0x3f80000000007820 */ /* 0x000fc80000410000 */
[----:B------:R0:W1:Y:S02]  /*2380*/  F2F.F64.F32 R26, R0 ;  /* 0x00000000001a7310 */ /* 0x0000640000201800 */
[----:B01----:R-:W-:Y:S05]  /*2390*/  BRA `(.L_x_10506) ;  /* 0x0000000800b07947 */ /* 0x003fea0003800000 */
.L_x_10511:
[----:B------:R1:W5:Y:S01]  /*23a0*/  LDG.E.64 R26, desc[UR36][R4.64] ;  /* 0x00000024041a7981 */ /* 0x000362000c1e1b00 */
[----:B------:R-:W-:Y:S05]  /*23b0*/  BRA `(.L_x_10506) ;  /* 0x0000000800a87947 */ /* 0x000fea0003800000 */
.L_x_10501:
        /* <DEDUP_REMOVED lines=13> */
.L_x_10515:
[----:B------:R1:W5:Y:S01]  /*2490*/  LDG.E.64 R26, desc[UR36][R4.64] ;  /* 0x00000024041a7981 */ /* 0x000362000c1e1b00 */
[----:B------:R-:W-:Y:S05]  /*24a0*/  BRA `(.L_x_10506) ;  /* 0x00000008006c7947 */ /* 0x000fea0003800000 */
.L_x_10514:
[----:B------:R-:W-:-:S09]  /*24b0*/  UISETP.NE.AND UP0, UPT, UR4, 0xf, UPT ;  /* 0x0000000f0400788c */ /* 0x000fd2000bf05270 */
[----:B------:R-:W-:Y:S05]  /*24c0*/  BRA.U !UP0, `(.L_x_10516) ;  /* 0x0000000108a07547 */ /* 0x000fea000b800000 */
[----:B------:R-:W-:-:S09]  /*24d0*/  UISETP.NE.AND UP0, UPT, UR4, 0x17, UPT ;  /* 0x000000170400788c */ /* 0x000fd2000bf05270 */
[----:B------:R-:W-:Y:S05]  /*24e0*/  BRA.U !UP0, `(.L_x_10517) ;  /* 0x00000001085c7547 */ /* 0x000fea000b800000 */
[----:B------:R-:W-:-:S09]  /*24f0*/  UISETP.NE.AND UP0, UPT, UR4, 0x18, UPT ;  /* 0x000000180400788c */ /* 0x000fd2000bf05270 */
[----:B------:R-:W-:Y:S05]  /*2500*/  BRA.U UP0, `(.L_x_10505) ;  /* 0x0000000500f87547 */ /* 0x000fea000b800000 */
[----:B0-----:R-:W2:Y:S01]  /*2510*/  LDG.E.U8 R0, desc[UR36][R4.64] ;  /* 0x0000002404007981 */ /* 0x001ea2000c1e1100 */
        /* <DEDUP_REMOVED lines=18> */
[----:B------:R0:W1:Y:S02]  /*2640*/  F2F.F64.F32 R26, R3 ;  /* 0x00000003001a7310 */ /* 0x0000640000201800 */
[----:B01----:R-:W-:Y:S05]  /*2650*/  BRA `(.L_x_10506) ;  /* 0x0000000800007947 */ /* 0x003fea0003800000 */
.L_x_10517:
[----:B------:R-:W0:Y:S02]  /*2660*/  LDG.E.U8 R4, desc[UR36][R4.64] ;  /* 0x0000002404047981 */ /* 0x000e24000c1e1100 */
[C---:B0-----:R-:W-:Y:S02]  /*2670*/  IMAD.SHL.U32 R0, R4.reuse, 0x2000000, RZ ;  /* 0x0200000004007824 */ /* 0x041fe400078e00ff */
[----:B----4-:R-:W-:-:S03]  /*2680*/  IMAD.SHL.U32 R6, R4, 0x100, RZ ;  /* 0x0000010004067824 */ /* 0x010fc600078e00ff */
        /* <DEDUP_REMOVED lines=8> */
[----:B------:R-:W-:-:S05]  /*2710*/  LOP3.LUT R0, R0, 0x80000000, R3, 0xf8, !PT ;  /* 0x8000000000007812 */ /* 0x000fca00078ef803 */
[----:B------:R-:W-:-:S04]  /*2720*/  FMUL.FTZ R0, R0, 1 ;  /* 0x3f80000000007820 */ /* 0x000fc80000410000 */
[----:B------:R0:W1:Y:S02]  /*2730*/  F2F.F64.F32 R26, R0 ;  /* 0x00000000001a7310 */ /* 0x0000640000201800 */
[----:B01----:R-:W-:Y:S05]  /*2740*/  BRA `(.L_x_10506) ;  /* 0x0000000400c47947 */ /* 0x003fea0003800000 */
.L_x_10516:
[----:B0-----:R-:W2:Y:S02]  /*2750*/  LDG.E.U16 R0, desc[UR36][R4.64] ;  /* 0x0000002404007981 */ /* 0x001ea4000c1e1500 */
[----:B--2---:R-:W-:-:S04]  /*2760*/  IMAD.U32 R0, R0, 0x10000, RZ ;  /* 0x0001000000007824 */ /* 0x004fc800078e00ff */
[----:B------:R-:W-:-:S04]  /*2770*/  FMUL.FTZ R0, R0, 1 ;  /* 0x3f80000000007820 */ /* 0x000fc80000410000 */
[----:B------:R0:W1:Y:S02]  /*2780*/  F2F.F64.F32 R26, R0 ;  /* 0x00000000001a7310 */ /* 0x0000640000201800 */
[----:B01----:R-:W-:Y:S05]  /*2790*/  BRA `(.L_x_10506) ;  /* 0x0000000400b07947 */ /* 0x003fea0003800000 */
.L_x_10513:
        /* <DEDUP_REMOVED lines=9> */
[----:B--2---:R1:W2:Y:S02]  /*2830*/  I2F.F64.U16 R26, R4 ;  /* 0x00000004001a7312 */ /* 0x0042a40000101800 */
[----:B-12---:R-:W-:Y:S05]  /*2840*/  BRA `(.L_x_10506) ;  /* 0x0000000400847947 */ /* 0x006fea0003800000 */
.L_x_10520:
        /* <DEDUP_REMOVED lines=8> */
[--C-:B0-----:R-:W-:Y:S01]  /*28d0*/  SHF.R.U32.HI R0, RZ, 0x3, R4.reuse ;  /* 0x00000003ff007819 */ /* 0x101fe20000011604 */
[----:B------:R-:W-:Y:S03]  /*28e0*/  BSSY.RECONVERGENT B0, `(.L_x_10521) ;  /* 0x000000c000007945 */ /* 0x000fe60003800200 */
[----:B------:R-:W-:Y:S02]  /*28f0*/  LOP3.LUT P0, R3, R0, 0xf, RZ, 0xc0, !PT ;  /* 0x0000000f00037812 */ /* 0x000fe4000780c0ff */
[----:B------:R-:W-:-:S05]  /*2900*/  SHF.R.U32.HI R0, RZ, 0x7, R4 ;  /* 0x00000007ff007819 */ /* 0x000fca0000011604 */
[----:B----4-:R-:W-:Y:S01]  /*2910*/  IMAD.U32 R7, R0, -0x80000000, RZ ;  /* 0x8000000000077824 */ /* 0x010fe200078e00ff */
        /* <DEDUP_REMOVED lines=8> */
.L_x_10522:
[----:B------:R-:W-:Y:S05]  /*29a0*/  BSYNC.RECONVERGENT B0 ;  /* 0x0000000000007941 */ /* 0x000fea0003800200 */
.L_x_10521:
[----:B------:R-:W-:Y:S01]  /*29b0*/  IMAD.SHL.U32 R0, R0, 0x100000, RZ ;  /* 0x0010000000007824 */ /* 0x000fe200078e00ff */
[----:B------:R-:W-:-:S04]  /*29c0*/  LEA R3, R3, 0x3b800000, 0x17 ;  /* 0x3b80000003037811 */ /* 0x000fc800078eb8ff */
[----:B------:R-:W-:-:S05]  /*29d0*/  LOP3.LUT R0, R3, R0, R7, 0xfe, !PT ;  /* 0x0000000003007212 */ /* 0x000fca00078efe07 */
[----:B------:R-:W-:-:S04]  /*29e0*/  FMUL.FTZ R0, R0, 1 ;  /* 0x3f80000000007820 */ /* 0x000fc80000410000 */
[----:B------:R0:W1:Y:S02]  /*29f0*/  F2F.F64.F32 R26, R0 ;  /* 0x00000000001a7310 */ /* 0x0000640000201800 */
[----:B01----:R-:W-:Y:S05]  /*2a00*/  BRA `(.L_x_10506) ;  /* 0x0000000400147947 */ /* 0x003fea0003800000 */
.L_x_10519:
        /* <DEDUP_REMOVED lines=21> */
.L_x_10524:
[----:B------:R-:W-:Y:S05]  /*2b60*/  BSYNC.RECONVERGENT B0 ;  /* 0x0000000000007941 */ /* 0x000fea0003800200 */
.L_x_10523:
[----:B------:R-:W-:Y:S01]  /*2b70*/  IMAD.SHL.U32 R0, R0, 0x200000, RZ ;  /* 0x0020000000007824 */ /* 0x000fe200078e00ff */
[----:B------:R-:W-:-:S04]  /*2b80*/  LEA R3, R3, 0x37800000, 0x17 ;  /* 0x3780000003037811 */ /* 0x000fc800078eb8ff */
[----:B------:R-:W-:-:S05]  /*2b90*/  LOP3.LUT R0, R3, R0, R7, 0xfe, !PT ;  /* 0x0000000003007212 */ /* 0x000fca00078efe07 */
[----:B------:R-:W-:-:S04]  /*2ba0*/  FMUL.FTZ R0, R0, 1 ;  /* 0x3f80000000007820 */ /* 0x000fc80000410000 */
[----:B------:R0:W1:Y:S02]  /*2bb0*/  F2F.F64.F32 R26, R0 ;  /* 0x00000000001a7310 */ /* 0x0000640000201800 */
[----:B01----:R-:W-:Y:S05]  /*2bc0*/  BRA `(.L_x_10506) ;  /* 0x0000000000a47947 */ /* 0x003fea0003800000 */
.L_x_10518:
[----:B------:R-:W-:-:S09]  /*2bd0*/  UISETP.NE.AND UP0, UPT, UR4, 0x1c, UPT ;  /* 0x0000001c0400788c */ /* 0x000fd2000bf05270 */
[----:B------:R-:W-:Y:S05]  /*2be0*/  BRA.U !UP0, `(.L_x_10525) ;  /* 0x0000000108947547 */ /* 0x000fea000b800000 */
[----:B------:R-:W-:-:S09]  /*2bf0*/  UISETP.NE.AND UP0, UPT, UR4, 0x1d, UPT ;  /* 0x0000001d0400788c */ /* 0x000fd2000bf05270 */
[----:B------:R-:W-:Y:S05]  /*2c00*/  BRA.U !UP0, `(.L_x_10526) ;  /* 0x0000000108807547 */ /* 0x000fea000b800000 */
[----:B------:R-:W-:-:S09]  /*2c10*/  UISETP.NE.AND UP0, UPT, UR4, 0x2c, UPT ;  /* 0x0000002c0400788c */ /* 0x000fd2000bf05270 */
[----:B------:R-:W-:Y:S05]  /*2c20*/  BRA.U UP0, `(.L_x_10505) ;  /* 0x0000000100307547 */ /* 0x000fea000b800000 */
[----:B0-----:R-:W2:Y:S01]  /*2c30*/  LDG.E.U8 R0, desc[UR36][R4.64] ;  /* 0x0000002404007981 */ /* 0x001ea2000c1e1100 */
        /* <DEDUP_REMOVED lines=9> */
[----:B------:R0:W1:Y:S02]  /*2cd0*/  @P0 F2F.F64.F32 R26, R0 ;  /* 0x00000000001a0310 */ /* 0x0000640000201800 */
[----:B01----:R-:W-:Y:S05]  /*2ce0*/  BRA `(.L_x_10506) ;  /* 0x00000000005c7947 */ /* 0x003fea0003800000 */
.L_x_10505:
[----:B------:R-:W-:Y:S01]  /*2cf0*/  MOV R14, 0x180 ;  /* 0x00000180000e7802 */ /* 0x000fe20000000f00 */
[----:B------:R-:W1:Y:S01]  /*2d00*/  LDCU.64 UR4, c[0x4][0x170] ;  /* 0x01002e00ff0477ac */ /* 0x000e620008000a00 */
[----:B------:R-:W-:Y:S02]  /*2d10*/  IMAD.MOV.U32 R8, RZ, RZ, 0x4e ;  /* 0x0000004eff087424 */ /* 0x000fe400078e00ff */
[----:B------:R-:W-:Y:S01]  /*2d20*/  IMAD.MOV.U32 R12, RZ, RZ, 0x1 ;  /* 0x00000001ff0c7424 */ /* 0x000fe200078e00ff */
[----:B------:R-:W0:Y:S01]  /*2d30*/  LDCU.64 UR6, c[0x4][0x178] ;  /* 0x01002f00ff0677ac */ /* 0x000e220008000a00 */
[----:B------:R-:W2:Y:S01]  /*2d40*/  LDC.64 R14, c[0x4][R14] ;  /* 0x010000000e0e7b82 */ /* 0x000ea20000000a00 */
[----:B------:R-:W-:Y:S01]  /*2d50*/  IMAD.MOV.U32 R13, RZ, RZ, RZ ;  /* 0x000000ffff0d7224 */ /* 0x000fe200078e00ff */
[----:B------:R-:W5:Y:S01]  /*2d60*/  LDCU.64 UR8, c[0x4][0x40] ;  /* 0x01000800ff0877ac */ /* 0x000f620008000a00 */
[----:B-1----:R-:W-:Y:S02]  /*2d70*/  IMAD.U32 R4, RZ, RZ, UR4 ;  /* 0x00000004ff047e24 */ /* 0x002fe4000f8e00ff */
[----:B------:R-:W-:-:S02]  /*2d80*/  IMAD.U32 R5, RZ, RZ, UR5 ;  /* 0x00000005ff057e24 */ /* 0x000fc4000f8e00ff */
[----:B0---4-:R-:W-:Y:S02]  /*2d90*/  IMAD.U32 R6, RZ, RZ, UR6 ;  /* 0x00000006ff067e24 */ /* 0x011fe4000f8e00ff */
[----:B------:R-:W-:Y:S02]  /*2da0*/  IMAD.U32 R7, RZ, RZ, UR7 ;  /* 0x00000007ff077e24 */ /* 0x000fe4000f8e00ff */
[----:B-----5:R-:W-:Y:S02]  /*2db0*/  IMAD.U32 R10, RZ, RZ, UR8 ;  /* 0x00000008ff0a7e24 */ /* 0x020fe4000f8e00ff */
[----:B------:R-:W-:-:S07]  /*2dc0*/  IMAD.U32 R11, RZ, RZ, UR9 ;  /* 0x00000009ff0b7e24 */ /* 0x000fce000f8e00ff */
[----:B------:R-:W-:-:S07]  /*2dd0*/  LEPC R20, `(.L_x_10527) ;  /* 0x000000001014794e */ /* 0x000fce0000000000 */
[----:B--23--:R-:W-:Y:S05]  /*2de0*/  CALL.ABS.NOINC R14 ;  /* 0x000000000e007343 */ /* 0x00cfea0003c00000 */
.L_x_10527:
[----:B------:R-:W-:Y:S01]  /*2df0*/  CS2R R26, SRZ ;  /* 0x00000000001a7805 */ /* 0x000fe2000001ff00 */
[----:B------:R-:W-:Y:S06]  /*2e00*/  BRA `(.L_x_10506) ;  /* 0x0000000000147947 */ /* 0x000fec0003800000 */
.L_x_10526:
[----:B------:R-:W2:Y:S02]  /*2e10*/  LDG.E.64 R26, desc[UR36][R4.64] ;  /* 0x00000024041a7981 */ /* 0x000ea4000c1e1b00 */
[----:B--2---:R-:W1:Y:S02]  /*2e20*/  I2F.F64.U64 R26, R26 ;  /* 0x0000001a001a7312 */ /* 0x004e640000301800 */
[----:B-1----:R-:W-:Y:S05]  /*2e30*/  BRA `(.L_x_10506) ;  /* 0x0000000000087947 */ /* 0x002fea0003800000 */
.L_x_10525:
[----:B------:R-:W2:Y:S02]  /*2e40*/  LDG.E R4, desc[UR36][R4.64] ;  /* 0x0000002404047981 */ /* 0x000ea4000c1e1900 */
[----:B--2---:R1:W2:Y:S02]  /*2e50*/  I2F.F64.U32 R26, R4 ;  /* 0x00000004001a7312 */ /* 0x0042a40000201800 */
.L_x_10506:
[----:B------:R-:W-:Y:S05]  /*2e60*/  BSYNC.RECONVERGENT B6 ;  /* 0x0000000000067941 */ /* 0x000fea0003800200 */
.L_x_10500:
[----:B0---4-:R-:W0:Y:S01]  /*2e70*/  LDC.64 R6, c[0x0][0x3a8] ;  /* 0x0000ea00ff067b82 */ /* 0x011e220000000a00 */
[----:B------:R-:W4:Y:S01]  /*2e80*/  LDCU UR5, c[0x0][0x3bc] ;  /* 0x00007780ff0577ac */ /* 0x000f220008000800 */
        /* <DEDUP_REMOVED lines=16> */
.L_x_10531:
[----:B------:R0:W5:Y:S01]  /*2f90*/  LDG.E.U8 R0, desc[UR36][R6.64] ;  /* 0x0000002406007981 */ /* 0x000162000c1e1100 */
[----:B------:R-:W-:Y:S05]  /*2fa0*/  BRA `(.L_x_10533) ;  /* 0x0000000c00607947 */ /* 0x000fea0003800000 */
.L_x_10530:
        /* <DEDUP_REMOVED lines=8> */
.L_x_10535:
[----:B------:R0:W5:Y:S01]  /*3030*/  LDG.E.U8 R0, desc[UR36][R6.64] ;  /* 0x0000002406007981 */ /* 0x000162000c1e1100 */
[----:B------:R-:W-:Y:S05]  /*3040*/  BRA `(.L_x_10533) ;  /* 0x0000000c00387947 */ /* 0x000fea0003800000 */
.L_x_10534:
[----:B------:R0:W5:Y:S01]  /*3050*/  LDG.E.U16 R0, desc[UR36][R6.64] ;  /* 0x0000002406007981 */ /* 0x000162000c1e1500 */
[----:B------:R-:W-:Y:S05]  /*3060*/  BRA `(.L_x_10533) ;  /* 0x0000000c00307947 */ /* 0x000fea0003800000 */
.L_x_10529:
[----:B------:R-:W-:-:S09]  /*3070*/  UISETP.GT.AND UP0, UPT, UR4, 0x6, UPT ;  /* 0x000000060400788c */ /* 0x000fd2000bf04270 */
[----:B------:R-:W-:Y:S05]  /*3080*/  BRA.U UP0, `(.L_x_10536) ;  /* 0x0000000100347547 */ /* 0x000fea000b800000 */
[----:B------:R-:W-:-:S09]  /*3090*/  UISETP.NE.AND UP0, UPT, UR4, 0x5, UPT ;  /* 0x000000050400788c */ /* 0x000fd2000bf05270 */
[----:B------:R-:W-:Y:S05]  /*30a0*/  BRA.U !UP0, `(.L_x_10537) ;  /* 0x0000000108187547 */ /* 0x000fea000b800000 */
[----:B------:R-:W-:-:S09]  /*30b0*/  UISETP.NE.AND UP0, UPT, UR4, 0x6, UPT ;  /* 0x000000060400788c */ /* 0x000fd2000bf05270 */
[----:B------:R-:W-:Y:S05]  /*30c0*/  BRA.U UP0, `(.L_x_10532) ;  /* 0x0000000900c47547 */ /* 0x000fea000b800000 */
[----:B-1----:R-:W4:Y:S02]  /*30d0*/  LDG.E R4, desc[UR36][R6.64] ;  /* 0x0000002406047981 */ /* 0x002f24000c1e1900 */
[----:B----4-:R-:W0:Y:S02]  /*30e0*/  F2I.S64.TRUNC R4, R4 ;  /* 0x0000000400047311 */ /* 0x010e24000020d900 */
[----:B0-----:R-:W-:Y:S01]  /*30f0*/  PRMT R0, R4, 0x7610, R0 ;  /* 0x0000761004007816 */ /* 0x001fe20000000000 */
[----:B------:R-:W-:Y:S06]  /*3100*/  BRA `(.L_x_10533) ;  /* 0x0000000c00087947 */ /* 0x000fec0003800000 */
.L_x_10537:
[----:B-1----:R-:W4:Y:S02]  /*3110*/  LDG.E.U16 R4, desc[UR36][R6.64] ;  /* 0x0000002406047981 */ /* 0x002f24000c1e1500 */
[----:B----4-:R-:W-:-:S06]  /*3120*/  HADD2.F32 R4, -RZ, R4.H0_H0 ;  /* 0x20000004ff047230 */ /* 0x010fcc0000004100 */
[----:B------:R-:W0:Y:S02]  /*3130*/  F2I.S64.TRUNC R4, R4 ;  /* 0x0000000400047311 */ /* 0x000e24000020d900 */
[----:B0-----:R-:W-:Y:S01]  /*3140*/  PRMT R0, R4, 0x7610, R0 ;  /* 0x0000761004007816 */ /* 0x001fe20000000000 */
[----:B------:R-:W-:Y:S06]  /*3150*/  BRA `(.L_x_10533) ;  /* 0x0000000800f47947 */ /* 0x000fec0003800000 */
.L_x_10536:
[----:B------:R-:W-:-:S09]  /*3160*/  UISETP.NE.AND UP0, UPT, UR4, 0x7, UPT ;  /* 0x000000070400788c */ /* 0x000fd2000bf05270 */
[----:B------:R-:W-:Y:S05]  /*3170*/  BRA.U !UP0, `(.L_x_10538) ;  /* 0x0000000108347547 */ /* 0x000fea000b800000 */
        /* <DEDUP_REMOVED lines=8> */
.L_x_10539:
[----:B------:R-:W1:Y:S02]  /*3200*/  LDG.E.U16 R6, desc[UR36][R6.64] ;  /* 0x0000002406067981 */ /* 0x000e64000c1e1500 */
[----:B-1----:R-:W-:-:S06]  /*3210*/  HADD2.F32 R4, -RZ, R6.H0_H0 ;  /* 0x20000006ff047230 */ /* 0x002fcc0000004100 */
[----:B------:R-:W0:Y:S02]  /*3220*/  F2I.S64.TRUNC R4, R4 ;  /* 0x0000000400047311 */ /* 0x000e24000020d900 */
[----:B0-----:R-:W-:Y:S01]  /*3230*/  PRMT R0, R4, 0x7610, R0 ;  /* 0x0000761004007816 */ /* 0x001fe20000000000 */
[----:B------:R-:W-:Y:S06]  /*3240*/  BRA `(.L_x_10533) ;  /* 0x0000000800b87947 */ /* 0x000fec0003800000 */
.L_x_10538:
[----:B-1----:R-:W4:Y:S02]  /*3250*/  LDG.E.64 R4, desc[UR36][R6.64] ;  /* 0x0000002406047981 */ /* 0x002f24000c1e1b00 */
[----:B----4-:R-:W0:Y:S02]  /*3260*/  F2I.S64.F64.TRUNC R4, R4 ;  /* 0x0000000400047311 */ /* 0x010e24000030d900 */
[----:B0-----:R-:W-:Y:S01]  /*3270*/  PRMT R0, R4, 0x7610, R0 ;  /* 0x0000761004007816 */ /* 0x001fe20000000000 */
[----:B------:R-:W-:Y:S06]  /*3280*/  BRA `(.L_x_10533) ;  /* 0x0000000800a87947 */ /* 0x000fec0003800000 */
.L_x_10528:
        /* <DEDUP_REMOVED lines=12> */
.L_x_10542:
[----:B------:R-:W1:Y:S02]  /*3350*/  LDG.E.64 R6, desc[UR36][R6.64] ;  /* 0x0000002406067981 */ /* 0x000e64000c1e1b00 */
[----:B-1----:R-:W0:Y:S02]  /*3360*/  F2I.S64.F64.TRUNC R4, R6 ;  /* 0x0000000600047311 */ /* 0x002e24000030d900 */
[----:B0-----:R-:W-:Y:S01]  /*3370*/  PRMT R0, R4, 0x7610, R0 ;  /* 0x0000761004007816 */ /* 0x001fe20000000000 */
[----:B------:R-:W-:Y:S06]  /*3380*/  BRA `(.L_x_10533) ;  /* 0x0000000800687947 */ /* 0x000fec0003800000 */
.L_x_10541:
        /* <DEDUP_REMOVED lines=27> */
.L_x_10544:
[----:B-1----:R-:W4:Y:S02]  /*3540*/  LDG.E.U8 R4, desc[UR36][R6.64] ;  /* 0x0000002406047981 */ /* 0x002f24000c1e1100 */
[C---:B----4-:R-:W-:Y:S02]  /*3550*/  IMAD.SHL.U32 R0, R4.reuse, 0x2000000, RZ ;  /* 0x0200000004007824 */ /* 0x050fe400078e00ff */
        /* <DEDUP_REMOVED lines=13> */
.L_x_10543:
[----:B-1----:R-:W4:Y:S02]  /*3630*/  LDG.E.U16 R4, desc[UR36][R6.64] ;  /* 0x0000002406047981 */ /* 0x002f24000c1e1500 */
[----:B----4-:R-:W-:-:S06]  /*3640*/  IMAD.U32 R4, R4, 0x10000, RZ ;  /* 0x0001000004047824 */ /* 0x010fcc00078e00ff */
[----:B------:R-:W0:Y:S02]  /*3650*/  F2I.S64.TRUNC R4, R4 ;  /* 0x0000000400047311 */ /* 0x000e24000020d900 */
[----:B0-----:R-:W-:Y:S01]  /*3660*/  PRMT R0, R4, 0x7610, R0 ;  /* 0x0000761004007816 */ /* 0x001fe20000000000 */
[----:B------:R-:W-:Y:S06]  /*3670*/  BRA `(.L_x_10533) ;  /* 0x0000000400ac7947 */ /* 0x000fec0003800000 */
.L_x_10540:
        /* <DEDUP_REMOVED lines=10> */
.L_x_10547:
[----:B------:R-:W4:Y:S01]  /*3720*/  LDG.E.U8 R6, desc[UR36][R6.64] ;  /* 0x0000002406067981 */ /* 0x000f22000c1e1100 */
[----:B------:R-:W-:Y:S01]  /*3730*/  BSSY.RECONVERGENT B0, `(.L_x_10548) ;  /* 0x0000018000007945 */ /* 0x000fe20003800200 */
[----:B-1----:R-:W-:Y:S01]  /*3740*/  IMAD.MOV.U32 R4, RZ, RZ, RZ ;  /* 0x000000ffff047224 */ /* 0x002fe200078e00ff */
        /* <DEDUP_REMOVED lines=18> */
.L_x_10551:
[----:B------:R-:W-:Y:S05]  /*3870*/  BSYNC.RECONVERGENT B1 ;  /* 0x0000000000017941 */ /* 0x000fea0003800200 */
.L_x_10550:
[----:B------:R-:W-:Y:S01]  /*3880*/  IMAD.SHL.U32 R0, R0, 0x100000, RZ ;  /* 0x0010000000007824 */ /* 0x000fe200078e00ff */
[----:B------:R-:W-:-:S04]  /*3890*/  LEA R3, R3, 0x3b800000, 0x17 ;  /* 0x3b80000003037811 */ /* 0x000fc800078eb8ff */
[----:B------:R-:W-:-:S07]  /*38a0*/  LOP3.LUT R4, R3, R0, R7, 0xfe, !PT ;  /* 0x0000000003047212 */ /* 0x000fce00078efe07 */
.L_x_10549:
[----:B------:R-:W-:Y:S05]  /*38b0*/  BSYNC.RECONVERGENT B0 ;  /* 0x0000000000007941 */ /* 0x000fea0003800200 */
.L_x_10548:
[----:B------:R-:W0:Y:S02]  /*38c0*/  F2I.S64.TRUNC R4, R4 ;  /* 0x0000000400047311 */ /* 0x000e24000020d900 */
[----:B0-----:R-:W-:Y:S01]  /*38d0*/  PRMT R0, R4, 0x7610, R0 ;  /* 0x0000761004007816 */ /* 0x001fe20000000000 */
[----:B------:R-:W-:Y:S06]  /*38e0*/  BRA `(.L_x_10533) ;  /* 0x0000000400107947 */ /* 0x000fec0003800000 */
.L_x_10546:
        /* <DEDUP_REMOVED lines=21> */
.L_x_10555:
[----:B------:R-:W-:Y:S05]  /*3a40*/  BSYNC.RECONVERGENT B1 ;  /* 0x0000000000017941 */ /* 0x000fea0003800200 */
.L_x_10554:
[----:B------:R-:W-:Y:S01]  /*3a50*/  IMAD.SHL.U32 R0, R0, 0x200000, RZ ;  /* 0x0020000000007824 */ /* 0x000fe200078e00ff */
[----:B------:R-:W-:-:S04]  /*3a60*/  LEA R3, R3, 0x37800000, 0x17 ;  /* 0x3780000003037811 */ /* 0x000fc800078eb8ff */
[----:B------:R-:W-:-:S07]  /*3a70*/  LOP3.LUT R4, R3, R0, R7, 0xfe, !PT ;  /* 0x0000000003047212 */ /* 0x000fce00078efe07 */
.L_x_10553:
[----:B------:R-:W-:Y:S05]  /*3a80*/  BSYNC.RECONVERGENT B0 ;  /* 0x0000000000007941 */ /* 0x000fea0003800200 */
.L_x_10552:
[----:B------:R-:W0:Y:S02]  /*3a90*/  F2I.S64.TRUNC R4, R4 ;  /* 0x0000000400047311 */ /* 0x000e24000020d900 */
[----:B0-----:R-:W-:Y:S01]  /*3aa0*/  PRMT R0, R4, 0x7610, R0 ;  /* 0x0000761004007816 */ /* 0x001fe20000000000 */
[----:B------:R-:W-:Y:S06]  /*3ab0*/  BRA `(.L_x_10533) ;  /* 0x00000000009c7947 */ /* 0x000fec0003800000 */
.L_x_10545:
        /* <DEDUP_REMOVED lines=8> */
[----:B-1----:R-:W-:Y:S01]  /*3b40*/  IMAD.MOV.U32 R4, RZ, RZ, 0x400000 ;  /* 0x00400000ff047424 */ /* 0x002fe200078e00ff */
[----:B----4-:R-:W-:-:S13]  /*3b50*/  ISETP.NE.AND P0, PT, R6, RZ, PT ;  /* 0x000000ff0600720c */ /* 0x010fda0003f05270 */
[----:B------:R-:W-:Y:S05]  /*3b60*/  @!P0 BRA `(.L_x_10559) ;  /* 0x00000000000c8947 */ /* 0x000fea0003800000 */
[----:B------:R-:W-:-:S13]  /*3b70*/  ISETP.NE.AND P0, PT, R6, 0xff, PT ;  /* 0x000000ff0600780c */ /* 0x000fda0003f05270 */
[----:B------:R-:W-:Y:S02]  /*3b80*/  @!P0 IMAD.MOV.U32 R4, RZ, RZ, 0x7f800001 ;  /* 0x7f800001ff048424 */ /* 0x000fe400078e00ff */
[----:B------:R-:W-:-:S07]  /*3b90*/  @P0 IMAD.SHL.U32 R4, R6, 0x800000, RZ ;  /* 0x0080000006040824 */ /* 0x000fce00078e00ff */
.L_x_10559:
[----:B------:R-:W-:Y:S05]  /*3ba0*/  BSYNC.RECONVERGENT B0 ;  /* 0x0000000000007941 */ /* 0x000fea0003800200 */
.L_x_10558:
[----:B------:R-:W0:Y:S02]  /*3bb0*/  F2I.S64.TRUNC R4, R4 ;  /* 0x0000000400047311 */ /* 0x000e24000020d900 */
[----:B0-----:R-:W-:Y:S01]  /*3bc0*/  PRMT R0, R4, 0x7610, R0 ;  /* 0x0000761004007816 */ /* 0x001fe20000000000 */
[----:B------:R-:W-:Y:S06]  /*3bd0*/  BRA `(.L_x_10533) ;  /* 0x0000000000547947 */ /* 0x000fec0003800000 */
.L_x_10532:
[----:B------:R-:W-:Y:S01]  /*3be0*/  MOV R14, 0x180 ;  /* 0x00000180000e7802 */ /* 0x000fe20000000f00 */
[----:B------:R-:W1:Y:S01]  /*3bf0*/  LDCU.64 UR4, c[0x4][0x170] ;  /* 0x01002e00ff0477ac */ /* 0x000e620008000a00 */
[----:B------:R-:W-:Y:S02]  /*3c00*/  IMAD.MOV.U32 R8, RZ, RZ, 0x4e ;  /* 0x0000004eff087424 */ /* 0x000fe400078e00ff */
[----:B------:R-:W-:Y:S01]  /*3c10*/  IMAD.MOV.U32 R12, RZ, RZ, 0x1 ;  /* 0x00000001ff0c7424 */ /* 0x000fe200078e00ff */
[----:B------:R-:W0:Y:S01]  /*3c20*/  LDCU.64 UR6, c[0x4][0x178] ;  /* 0x01002f00ff0677ac */ /* 0x000e220008000a00 */
[----:B------:R-:W4:Y:S01]  /*3c30*/  LDC.64 R14, c[0x4][R14] ;  /* 0x010000000e0e7b82 */ /* 0x000f220000000a00 */
[----:B------:R-:W-:Y:S01]  /*3c40*/  IMAD.MOV.U32 R13, RZ, RZ, RZ ;  /* 0x000000ffff0d7224 */ /* 0x000fe200078e00ff */
[----:B------:R-:W2:Y:S01]  /*3c50*/  LDCU.64 UR8, c[0x4][0x88] ;  /* 0x01001100ff0877ac */ /* 0x000ea20008000a00 */
[----:B-1----:R-:W-:Y:S02]  /*3c60*/  IMAD.U32 R4, RZ, RZ, UR4 ;  /* 0x00000004ff047e24 */ /* 0x002fe4000f8e00ff */
[----:B------:R-:W-:-:S02]  /*3c70*/  IMAD.U32 R5, RZ, RZ, UR5 ;  /* 0x00000005ff057e24 */ /* 0x000fc4000f8e00ff */
[----:B0-----:R-:W-:Y:S02]  /*3c80*/  IMAD.U32 R6, RZ, RZ, UR6 ;  /* 0x00000006ff067e24 */ /* 0x001fe4000f8e00ff */
[----:B------:R-:W-:Y:S02]  /*3c90*/  IMAD.U32 R7, RZ, RZ, UR7 ;  /* 0x00000007ff077e24 */ /* 0x000fe4000f8e00ff */
[----:B--2---:R-:W-:Y:S02]  /*3ca0*/  IMAD.U32 R10, RZ, RZ, UR8 ;  /* 0x00000008ff0a7e24 */ /* 0x004fe4000f8e00ff */
[----:B------:R-:W-:-:S07]  /*3cb0*/  IMAD.U32 R11, RZ, RZ, UR9 ;  /* 0x00000009ff0b7e24 */ /* 0x000fce000f8e00ff */
[----:B------:R-:W-:-:S07]  /*3cc0*/  LEPC R20, `(.L_x_10560) ;  /* 0x000000001014794e */ /* 0x000fce0000000000 */
[----:B---345:R-:W-:Y:S05]  /*3cd0*/  CALL.ABS.NOINC R14 ;  /* 0x000000000e007343 */ /* 0x038fea0003c00000 */
.L_x_10560:
[----:B------:R-:W-:Y:S01]  /*3ce0*/  PRMT R0, RZ, 0x7610, R0 ;  /* 0x00007610ff007816 */ /* 0x000fe20000000000 */
[----:B------:R-:W-:Y:S06]  /*3cf0*/  BRA `(.L_x_10533) ;  /* 0x00000000000c7947 */ /* 0x000fec0003800000 */
.L_x_10557:
[----:B------:R0:W5:Y:S01]  /*3d00*/  LDG.E.U8 R0, desc[UR36][R6.64] ;  /* 0x0000002406007981 */ /* 0x000162000c1e1100 */
[----:B------:R-:W-:Y:S05]  /*3d10*/  BRA `(.L_x_10533) ;  /* 0x0000000000047947 */ /* 0x000fea0003800000 */
.L_x_10556:
[----:B------:R4:W5:Y:S02]  /*3d20*/  LDG.E.U8 R0, desc[UR36][R6.64] ;  /* 0x0000002406007981 */ /* 0x000964000c1e1100 */
.L_x_10533:
[----:B-----5:R-:W-:Y:S01]  /*3d30*/  LOP3.LUT R0, R0, 0xff, RZ, 0xc0, !PT ;  /* 0x000000ff00007812 */ /* 0x020fe200078ec0ff */
[----:B------:R-:W-:-:S03]  /*3d40*/  VIADD R16, R16, 0x80 ;  /* 0x0000008010107836 */ /* 0x000fc60000000000 */
[----:B------:R0:W0:Y:S04]  /*3d50*/  I2F.F64.U16 R24, R0 ;  /* 0x0000000000187312 */ /* 0x0000280000101800 */
.L_x_10499:
[----:B------:R-:W-:Y:S05]  /*3d60*/  BSYNC.RECONVERGENT B7 ;  /* 0x0000000000077941 */ /* 0x000fea0003800200 */
.L_x_10498:
        /* <DEDUP_REMOVED lines=26> */
.L_x_10567:
[----:B------:R-:W2:Y:S02]  /*3f10*/  LDG.E.U8 R4, desc[UR36][R4.64] ;  /* 0x0000002404047981 */ /* 0x000ea4000c1e1100 */
[----:B--2---:R1:W2:Y:S02]  /*3f20*/  I2F.F64.U16 R22, R4 ;  /* 0x0000000400167312 */ /* 0x0042a40000101800 */
[----:B-12---:R-:W-:Y:S05]  /*3f30*/  BRA `(.L_x_10569) ;  /* 0x0000000c00647947 */ /* 0x006fea0003800000 */
.L_x_10566:
        /* <DEDUP_REMOVED lines=9> */
.L_x_10571:
[----:B------:R-:W2:Y:S02]  /*3fd0*/  LDG.E R4, desc[UR36][R4.64] ;  /* 0x0000002404047981 */ /* 0x000ea4000c1e1900 */
[----:B--2---:R1:W2:Y:S02]  /*3fe0*/  I2F.F64 R22, R4 ;  /* 0x0000000400167312 */ /* 0x0042a40000201c00 */
[----:B-12---:R-:W-:Y:S05]  /*3ff0*/  BRA `(.L_x_10569) ;  /* 0x0000000c00347947 */ /* 0x006fea0003800000 */
.L_x_10570:
[----:B------:R-:W2:Y:S02]  /*4000*/  LDG.E.U16 R4, desc[UR36][R4.64] ;  /* 0x0000002404047981 */ /* 0x000ea4000c1e1500 */
[----:B--2---:R1:W2:Y:S02]  /*4010*/  I2F.F64.S16 R22, R4 ;  /* 0x0000000400167312 */ /* 0x0042a40000101c00 */
[----:B-12---:R-:W-:Y:S05]  /*4020*/  BRA `(.L_x_10569) ;  /* 0x0000000c00287947 */ /* 0x006fea0003800000 */
.L_x_10565:
        /* <DEDUP_REMOVED lines=10> */
.L_x_10573:
[----:B0-----:R-:W2:Y:S02]  /*40d0*/  LDG.E.U16 R0, desc[UR36][R4.64] ;  /* 0x0000002404007981 */ /* 0x001ea4000c1e1500 */
[----:B--2---:R-:W-:-:S05]  /*40e0*/  HADD2.F32 R0, -RZ, R0.H0_H0 ;  /* 0x20000000ff007230 */ /* 0x004fca0000004100 */
[----:B------:R-:W-:-:S04]  /*40f0*/  FMUL.FTZ R0, R0, 1 ;  /* 0x3f80000000007820 */ /* 0x000fc80000410000 */
[----:B------:R0:W1:Y:S02]  /*4100*/  F2F.F64.F32 R22, R0 ;  /* 0x0000000000167310 */ /* 0x0000640000201800 */
[----:B01----:R-:W-:Y:S05]  /*4110*/  BRA `(.L_x_10569) ;  /* 0x0000000800ec7947 */ /* 0x003fea0003800000 */
.L_x_10572:
        /* <DEDUP_REMOVED lines=10> */
.L_x_10575:
[----:B------:R-:W0:Y:S02]  /*41c0*/  LDG.E.U16 R4, desc[UR36][R4.64] ;  /* 0x0000002404047981 */ /* 0x000e24000c1e1500 */
[----:B0-----:R-:W-:-:S05]  /*41d0*/  HADD2.F32 R0, -RZ, R4.H0_H0 ;  /* 0x20000004ff007230 */ /* 0x001fca0000004100 */
[----:B------:R-:W-:-:S04]  /*41e0*/  FMUL.FTZ R0, R0, 1 ;  /* 0x3f80000000007820 */ /* 0x000fc80000410000 */
[----:B------:R0:W1:Y:S02]  /*41f0*/  F2F.F64.F32 R22, R0 ;  /* 0x0000000000167310 */ /* 0x0000640000201800 */
[----:B01----:R-:W-:Y:S05]  /*4200*/  BRA `(.L_x_10569) ;  /* 0x0000000800b07947 */ /* 0x003fea0003800000 */
.L_x_10574:
[----:B------:R1:W5:Y:S01]  /*4210*/  LDG.E.64 R22, desc[UR36][R4.64] ;  /* 0x0000002404167981 */ /* 0x000362000c1e1b00 */
[----:B------:R-:W-:Y:S05]  /*4220*/  BRA `(.L_x_10569) ;  /* 0x0000000800a87947 */ /* 0x000fea0003800000 */
.L_x_10564:
        /* <DEDUP_REMOVED lines=13> */
.L_x_10578:
[----:B------:R1:W5:Y:S01]  /*4300*/  LDG.E.64 R22, desc[UR36][R4.64] ;  /* 0x0000002404167981 */ /* 0x000362000c1e1b00 */
[----:B------:R-:W-:Y:S05]  /*4310*/  BRA `(.L_x_10569) ;  /* 0x00000008006c7947 */ /* 0x000fea0003800000 */
.L_x_10577:
        /* <DEDUP_REMOVED lines=27> */
.L_x_10580:
        /* <DEDUP_REMOVED lines=15> */
.L_x_10579:
[----:B0-----:R-:W2:Y:S02]  /*45c0*/  LDG.E.U16 R0, desc[UR36][R4.64] ;  /* 0x0000002404007981 */ /* 0x001ea4000c1e1500 */
[----:B--2---:R-:W-:-:S04]  /*45d0*/  IMAD.U32 R0, R0, 0x10000, RZ ;  /* 0x0001000000007824 */ /* 0x004fc800078e00ff */
[----:B------:R-:W-:-:S04]  /*45e0*/  FMUL.FTZ R0, R0, 1 ;  /* 0x3f80000000007820 */ /* 0x000fc80000410000 */
[----:B------:R0:W1:Y:S02]  /*45f0*/  F2F.F64.F32 R22, R0 ;  /* 0x0000000000167310 */ /* 0x0000640000201800 */
[----:B01----:R-:W-:Y:S05]  /*4600*/  BRA `(.L_x_10569) ;  /* 0x0000000400b07947 */ /* 0x003fea0003800000 */
.L_x_10576:
        /* <DEDUP_REMOVED lines=11> */
.L_x_10583:
        /* <DEDUP_REMOVED lines=21> */
.L_x_10585:
[----:B------:R-:W-:Y:S05]  /*4810*/  BSYNC.RECONVERGENT B0 ;  /* 0x0000000000007941 */ /* 0x000fea0003800200 */
.L_x_10584:
[----:B------:R-:W-:Y:S01]  /*4820*/  IMAD.SHL.U32 R0, R0, 0x100000, RZ ;  /* 0x0010000000007824 */ /* 0x000fe200078e00ff */
[----:B------:R-:W-:-:S04]  /*4830*/  LEA R3, R3, 0x3b800000, 0x17 ;  /* 0x3b80000003037811 */ /* 0x000fc800078eb8ff */
[----:B------:R-:W-:-:S05]  /*4840*/  LOP3.LUT R0, R3, R0, R7, 0xfe, !PT ;  /* 0x0000000003007212 */ /* 0x000fca00078efe07 */
[----:B------:R-:W-:-:S04]  /*4850*/  FMUL.FTZ R0, R0, 1 ;  /* 0x3f80000000007820 */ /* 0x000fc80000410000 */
[----:B------:R0:W1:Y:S02]  /*4860*/  F2F.F64.F32 R22, R0 ;  /* 0x0000000000167310 */ /* 0x0000640000201800 */
[----:B01----:R-:W-:Y:S05]  /*4870*/  BRA `(.L_x_10569) ;  /* 0x0000000400147947 */ /* 0x003fea0003800000 */
.L_x_10582:
        /* <DEDUP_REMOVED lines=21> */
.L_x_10587:
[----:B------:R-:W-:Y:S05]  /*49d0*/  BSYNC.RECONVERGENT B0 ;  /* 0x0000000000007941 */ /* 0x000fea0003800200 */
.L_x_10586:
[----:B------:R-:W-:Y:S01]  /*49e0*/  IMAD.SHL.U32 R0, R0, 0x200000, RZ ;  /* 0x0020000000007824 */ /* 0x000fe200078e00ff */
[----:B------:R-:W-:-:S04]  /*49f0*/  LEA R3, R3, 0x37800000, 0x17 ;  /* 0x3780000003037811 */ /* 0x000fc800078eb8ff */
[----:B------:R-:W-:-:S05]  /*4a00*/  LOP3.LUT R0, R3, R0, R7, 0xfe, !PT ;  /* 0x0000000003007212 */ /* 0x000fca00078efe07 */
[----:B------:R-:W-:-:S04]  /*4a10*/  FMUL.FTZ R0, R0, 1 ;  /* 0x3f80000000007820 */ /* 0x000fc80000410000 */
[----:B------:R0:W1:Y:S02]  /*4a20*/  F2F.F64.F32 R22, R0 ;  /* 0x0000000000167310 */ /* 0x0000640000201800 */
[----:B01----:R-:W-:Y:S05]  /*4a30*/  BRA `(.L_x_10569) ;  /* 0x0000000000a47947 */ /* 0x003fea0003800000 */
.L_x_10581:
        /* <DEDUP_REMOVED lines=18> */
.L_x_10568:
        /* <DEDUP_REMOVED lines=16> */
.L_x_10590:
[----:B------:R-:W-:Y:S01]  /*4c60*/  CS2R R22, SRZ ;  /* 0x0000000000167805 */ /* 0x000fe2000001ff00 */
[----:B------:R-:W-:Y:S06]  /*4c70*/  BRA `(.L_x_10569) ;  /* 0x0000000000147947 */ /* 0x000fec0003800000 */
.L_x_10589:
[----:B------:R-:W2:Y:S02]  /*4c80*/  LDG.E.64 R22, desc[UR36][R4.64] ;  /* 0x0000002404167981 */ /* 0x000ea4000c1e1b00 */
[----:B--2---:R-:W1:Y:S02]  /*4c90*/  I2F.F64.U64 R22, R22 ;  /* 0x0000001600167312 */ /* 0x004e640000301800 */
[----:B-1----:R-:W-:Y:S05]  /*4ca0*/  BRA `(.L_x_10569) ;  /* 0x0000000000087947 */ /* 0x002fea0003800000 */
.L_x_10588:
[----:B------:R-:W2:Y:S02]  /*4cb0*/  LDG.E R4, desc[UR36][R4.64] ;  /* 0x0000002404047981 */ /* 0x000ea4000c1e1900 */
[----:B--2---:R1:W2:Y:S02]  /*4cc0*/  I2F.F64.U32 R22, R4 ;  /* 0x0000000400167312 */ /* 0x0042a40000201800 */
.L_x_10569:
[----:B------:R-:W-:Y:S05]  /*4cd0*/  BSYNC.RECONVERGENT B6 ;  /* 0x0000000000067941 */ /* 0x000fea0003800200 */
.L_x_10563:
        /* <DEDUP_REMOVED lines=18> */
.L_x_10594:
[----:B------:R0:W5:Y:S01]  /*4e00*/  LDG.E.U8 R0, desc[UR36][R6.64] ;  /* 0x0000002406007981 */ /* 0x000162000c1e1100 */
[----:B------:R-:W-:Y:S05]  /*4e10*/  BRA `(.L_x_10596) ;  /* 0x0000000c00607947 */ /* 0x000fea0003800000 */
.L_x_10593:
        /* <DEDUP_REMOVED lines=8> */
.L_x_10598:
[----:B------:R0:W5:Y:S01]  /*4ea0*/  LDG.E.U8 R0, desc[UR36][R6.64] ;  /* 0x0000002406007981 */ /* 0x000162000c1e1100 */
[----:B------:R-:W-:Y:S05]  /*4eb0*/  BRA `(.L_x_10596) ;  /* 0x0000000c00387947 */ /* 0x000fea0003800000 */
.L_x_10597:
[----:B------:R0:W5:Y:S01]  /*4ec0*/  LDG.E.U16 R0, desc[UR36][R6.64] ;  /* 0x0000002406007981 */ /* 0x000162000c1e1500 */
[----:B------:R-:W-:Y:S05]  /*4ed0*/  BRA `(.L_x_10596) ;  /* 0x0000000c00307947 */ /* 0x000fea0003800000 */
.L_x_10592:
        /* <DEDUP_REMOVED lines=10> */
.L_x_10600:
[----:B-1----:R-:W4:Y:S02]  /*4f80*/  LDG.E.U16 R4, desc[UR36][R6.64] ;  /* 0x0000002406047981 */ /* 0x002f24000c1e1500 */
[----:B----4-:R-:W-:-:S06]  /*4f90*/  HADD2.F32 R4, -RZ, R4.H0_H0 ;  /* 0x20000004ff047230 */ /* 0x010fcc0000004100 */
[----:B------:R-:W0:Y:S02]  /*4fa0*/  F2I.S64.TRUNC R4, R4 ;  /* 0x0000000400047311 */ /* 0x000e24000020d900 */
[----:B0-----:R-:W-:Y:S01]  /*4fb0*/  PRMT R0, R4, 0x7610, R0 ;  /* 0x0000761004007816 */ /* 0x001fe20000000000 */
[----:B------:R-:W-:Y:S06]  /*4fc0*/  BRA `(.L_x_10596) ;  /* 0x0000000800f47947 */ /* 0x000fec0003800000 */
.L_x_10599:
        /* <DEDUP_REMOVED lines=10> */
.L_x_10602:
[----:B------:R-:W1:Y:S02]  /*5070*/  LDG.E.U16 R6, desc[UR36][R6.64] ;  /* 0x0000002406067981 */ /* 0x000e64000c1e1500 */
[----:B-1----:R-:W-:-:S06]  /*5080*/  HADD2.F32 R4, -RZ, R6.H0_H0 ;  /* 0x20000006ff047230 */ /* 0x002fcc0000004100 */
[----:B------:R-:W0:Y:S02]  /*5090*/  F2I.S64.TRUNC R4, R4 ;  /* 0x0000000400047311 */ /* 0x000e24000020d900 */
[----:B0-----:R-:W-:Y:S01]  /*50a0*/  PRMT R0, R4, 0x7610, R0 ;  /* 0x0000761004007816 */ /* 0x001fe20000000000 */
[----:B------:R-:W-:Y:S06]  /*50b0*/  BRA `(.L_x_10596) ;  /* 0x0000000800b87947 */ /* 0x000fec0003800000 */
.L_x_10601:
[----:B-1----:R-:W4:Y:S02]  /*50c0*/  LDG.E.64 R4, desc[UR36][R6.64] ;  /* 0x0000002406047981 */ /* 0x002f24000c1e1b00 */
[----:B----4-:R-:W0:Y:S02]  /*50d0*/  F2I.S64.F64.TRUNC R4, R4 ;  /* 0x0000000400047311 */ /* 0x010e24000030d900 */
[----:B0-----:R-:W-:Y:S01]  /*50e0*/  PRMT R0, R4, 0x7610, R0 ;  /* 0x0000761004007816 */ /* 0x001fe20000000000 */
[----:B------:R-:W-:Y:S06]  /*50f0*/  BRA `(.L_x_10596) ;  /* 0x0000000800a87947 */ /* 0x000fec0003800000 */
.L_x_10591:
        /* <DEDUP_REMOVED lines=12> */
.L_x_10605:
[----:B------:R-:W1:Y:S02]  /*51c0*/  LDG.E.64 R6, desc[UR36][R6.64] ;  /* 0x0000002406067981 */ /* 0x000e64000c1e1b00 */
[----:B-1----:R-:W0:Y:S02]  /*51d0*/  F2I.S64.F64.TRUNC R4, R6 ;  /* 0x0000000600047311 */ /* 0x002e24000030d900 */
[----:B0-----:R-:W-:Y:S01]  /*51e0*/  PRMT R0, R4, 0x7610, R0 ;  /* 0x0000761004007816 */ /* 0x001fe20000000000 */
[----:B------:R-:W-:Y:S06]  /*51f0*/  BRA `(.L_x_10596) ;  /* 0x0000000800687947 */ /* 0x000fec0003800000 */
.L_x_10604:
        /* <DEDUP_REMOVED lines=27> */
.L_x_10607:
        /* <DEDUP_REMOVED lines=15> */
.L_x_10606:
[----:B-1----:R-:W4:Y:S02]  /*54a0*/  LDG.E.U16 R4, desc[UR36][R6.64] ;  /* 0x0000002406047981 */ /* 0x002f24000c1e1500 */
[----:B----4-:R-:W-:-:S06]  /*54b0*/  IMAD.U32 R4, R4, 0x10000, RZ ;  /* 0x0001000004047824 */ /* 0x010fcc00078e00ff */
[----:B------:R-:W0:Y:S02]  /*54c0*/  F2I.S64.TRUNC R4, R4 ;  /* 0x0000000400047311 */ /* 0x000e24000020d900 */
[----:B0-----:R-:W-:Y:S01]  /*54d0*/  PRMT R0, R4, 0x7610, R0 ;  /* 0x0000761004007816 */ /* 0x001fe20000000000 */
[----:B------:R-:W-:Y:S06]  /*54e0*/  BRA `(.L_x_10596) ;  /* 0x0000000400ac7947 */ /* 0x000fec0003800000 */
.L_x_10603:
        /* <DEDUP_REMOVED lines=10> */
.L_x_10610:
        /* <DEDUP_REMOVED lines=21> */
.L_x_10614:
[----:B------:R-:W-:Y:S05]  /*56e0*/  BSYNC.RECONVERGENT B1 ;  /* 0x0000000000017941 */ /* 0x000fea0003800200 */
.L_x_10613:
[----:B------:R-:W-:Y:S01]  /*56f0*/  IMAD.SHL.U32 R0, R0, 0x100000, RZ ;  /* 0x0010000000007824 */ /* 0x000fe200078e00ff */
[----:B------:R-:W-:-:S04]  /*5700*/  LEA R3, R3, 0x3b800000, 0x17 ;  /* 0x3b80000003037811 */ /* 0x000fc800078eb8ff */
[----:B------:R-:W-:-:S07]  /*5710*/  LOP3.LUT R4, R3, R0, R7, 0xfe, !PT ;  /* 0x0000000003047212 */ /* 0x000fce00078efe07 */
.L_x_10612:
[----:B------:R-:W-:Y:S05]  /*5720*/  BSYNC.RECONVERGENT B0 ;  /* 0x0000000000007941 */ /* 0x000fea0003800200 */
.L_x_10611:
[----:B------:R-:W0:Y:S02]  /*5730*/  F2I.S64.TRUNC R4, R4 ;  /* 0x0000000400047311 */ /* 0x000e24000020d900 */
[----:B0-----:R-:W-:Y:S01]  /*5740*/  PRMT R0, R4, 0x7610, R0 ;  /* 0x0000761004007816 */ /* 0x001fe20000000000 */
[----:B------:R-:W-:Y:S06]  /*5750*/  BRA `(.L_x_10596) ;  /* 0x0000000400107947 */ /* 0x000fec0003800000 */
.L_x_10609:
        /* <DEDUP_REMOVED lines=21> */
.L_x_10618:
[----:B------:R-:W-:Y:S05]  /*58b0*/  BSYNC.RECONVERGENT B1 ;  /* 0x0000000000017941 */ /* 0x000fea0003800200 */
.L_x_10617:
[----:B------:R-:W-:Y:S01]  /*58c0*/  IMAD.SHL.U32 R0, R0, 0x200000, RZ ;  /* 0x0020000000007824 */ /* 0x000fe200078e00ff */
[----:B------:R-:W-:-:S04]  /*58d0*/  LEA R3, R3, 0x37800000, 0x17 ;  /* 0x3780000003037811 */ /* 0x000fc800078eb8ff */
[----:B------:R-:W-:-:S07]  /*58e0*/  LOP3.LUT R4, R3, R0, R7, 0xfe, !PT ;  /* 0x0000000003047212 */ /* 0x000fce00078efe07 */
.L_x_10616:
[----:B------:R-:W-:Y:S05]  /*58f0*/  BSYNC.RECONVERGENT B0 ;  /* 0x0000000000007941 */ /* 0x000fea0003800200 */
.L_x_10615:
[----:B------:R-:W0:Y:S02]  /*5900*/  F2I.S64.TRUNC R4, R4 ;  /* 0x0000000400047311 */ /* 0x000e24000020d900 */
[----:B0-----:R-:W-:Y:S01]  /*5910*/  PRMT R0, R4, 0x7610, R0 ;  /* 0x0000761004007816 */ /* 0x001fe20000000000 */
[----:B------:R-:W-:Y:S06]  /*5920*/  BRA `(.L_x_10596) ;  /* 0x00000000009c7947 */ /* 0x000fec0003800000 */
.L_x_10608:
        /* <DEDUP_REMOVED lines=14> */
.L_x_10622:
[----:B------:R-:W-:Y:S05]  /*5a10*/  BSYNC.RECONVERGENT B0 ;  /* 0x0000000000007941 */ /* 0x000fea0003800200 */
.L_x_10621:
[----:B------:R-:W0:Y:S02]  /*5a20*/  F2I.S64.TRUNC R4, R4 ;  /* 0x0000000400047311 */ /* 0x000e24000020d900 */
[----:B0-----:R-:W-:Y:S01]  /*5a30*/  PRMT R0, R4, 0x7610, R0 ;  /* 0x0000761004007816 */ /* 0x001fe20000000000 */
[----:B------:R-:W-:Y:S06]  /*5a40*/  BRA `(.L_x_10596) ;  /* 0x0000000000547947 */ /* 0x000fec0003800000 */
.L_x_10595:
        /* <DEDUP_REMOVED lines=16> */
.L_x_10623:
[----:B------:R-:W-:Y:S01]  /*5b50*/  PRMT R0, RZ, 0x7610, R0 ;  /* 0x00007610ff007816 */ /* 0x000fe20000000000 */
[----:B------:R-:W-:Y:S06]  /*5b60*/  BRA `(.L_x_10596) ;  /* 0x00000000000c7947 */ /* 0x000fec0003800000 */
.L_x_10620:
[----:B------:R0:W5:Y:S01]  /*5b70*/  LDG.E.U8 R0, desc[UR36][R6.64] ;  /* 0x0000002406007981 */ /* 0x000162000c1e1100 */
[----:B------:R-:W-:Y:S05]  /*5b80*/  BRA `(.L_x_10596) ;  /* 0x0000000000047947 */ /* 0x000fea0003800000 */
.L_x_10619:
[----:B------:R0:W5:Y:S02]  /*5b90*/  LDG.E.U8 R0, desc[UR36][R6.64] ;  /* 0x0000002406007981 */ /* 0x000164000c1e1100 */
.L_x_10596:
[----:B-----5:R-:W-:Y:S01]  /*5ba0*/  LOP3.LUT R0, R0, 0xff, RZ, 0xc0, !PT ;  /* 0x000000ff00007812 */ /* 0x020fe200078ec0ff */
[----:B------:R-:W-:-:S03]  /*5bb0*/  VIADD R16, R16, 0x80 ;  /* 0x0000008010107836 */ /* 0x000fc60000000000 */
[----:B------:R0:W0:Y:S04]  /*5bc0*/  I2F.F64.U16 R18, R0 ;  /* 0x0000000000127312 */ /* 0x0000280000101800 */
.L_x_10562:
[----:B------:R-:W-:Y:S05]  /*5bd0*/  BSYNC.RECONVERGENT B7 ;  /* 0x0000000000077941 */ /* 0x000fea0003800200 */
.L_x_10561:
[----:B------:R-:W-:Y:S01]  /*5be0*/  ISETP.GE.AND P0, PT, R16, R33, PT ;  /* 0x000000211000720c */ /* 0x000fe20003f06270 */
[----:B------:R-:W-:Y:S01]  /*5bf0*/  BSSY.RECONVERGENT B7, `(.L_x_10624) ;  /* 0x00001e9000077945 */ /* 0x000fe20003800200 */
[----:B0---4-:R-:W-:-:S11]  /*5c00*/  CS2R R6, SRZ ;  /* 0x0000000000067805 */ /* 0x011fd6000001ff00 */
[----:B------:R-:W-:Y:S05]  /*5c10*/  @P0 BRA `(.L_x_10625) ;  /* 0x0000001c00980947 */ /* 0x000fea0003800000 */
[----:B-12---:R-:W0:Y:S01]  /*5c20*/  LDC.64 R4, c[0x0][0x3a0] ;  /* 0x0000e800ff047b82 */ /* 0x006e220000000a00 */
        /* <DEDUP_REMOVED lines=20> */
.L_x_10630:
[----:B------:R-:W2:Y:S02]  /*5d70*/  LDG.E.U8 R4, desc[UR36][R4.64] ;  /* 0x0000002404047981 */ /* 0x000ea4000c1e1100 */
[----:B--2---:R4:W0:Y:S02]  /*5d80*/  I2F.F64.U16 R16, R4 ;  /* 0x0000000400107312 */ /* 0x0048240000101800 */
[----:B0---4-:R-:W-:Y:S05]  /*5d90*/  BRA `(.L_x_10632) ;  /* 0x0000000c00647947 */ /* 0x011fea0003800000 */
.L_x_10629:
        /* <DEDUP_REMOVED lines=9> */
.L_x_10634:
[----:B------:R-:W2:Y:S02]  /*5e30*/  LDG.E R4, desc[UR36][R4.64] ;  /* 0x0000002404047981 */ /* 0x000ea4000c1e1900 */
[----:B--2---:R4:W0:Y:S02]  /*5e40*/  I2F.F64 R16, R4 ;  /* 0x0000000400107312 */ /* 0x0048240000201c00 */
[----:B0---4-:R-:W-:Y:S05]  /*5e50*/  BRA `(.L_x_10632) ;  /* 0x0000000c00347947 */ /* 0x011fea0003800000 */
.L_x_10633:
[----:B------:R-:W2:Y:S02]  /*5e60*/  LDG.E.U16 R4, desc[UR36][R4.64] ;  /* 0x0000002404047981 */ /* 0x000ea4000c1e1500 */
[----:B--2---:R4:W0:Y:S02]  /*5e70*/  I2F.F64.S16 R16, R4 ;  /* 0x0000000400107312 */ /* 0x0048240000101c00 */
[----:B0---4-:R-:W-:Y:S05]  /*5e80*/  BRA `(.L_x_10632) ;  /* 0x0000000c00287947 */ /* 0x011fea0003800000 */
.L_x_10628:
        /* <DEDUP_REMOVED lines=8> */
[----:B------:R-:W0:Y:S02]  /*5f10*/  F2F.F64.F32 R16, R16 ;  /* 0x0000001000107310 */ /* 0x000e240000201800 */
[----:B0-----:R-:W-:Y:S05]  /*5f20*/  BRA `(.L_x_10632) ;  /* 0x0000000c00007947 */ /* 0x001fea0003800000 */
.L_x_10636:
[----:B------:R-:W2:Y:S02]  /*5f30*/  LDG.E.U16 R0, desc[UR36][R4.64] ;  /* 0x0000002404007981 */ /* 0x000ea4000c1e1500 */
[----:B--2---:R-:W-:-:S05]  /*5f40*/  HADD2.F32 R0, -RZ, R0.H0_H0 ;  /* 0x20000000ff007230 */ /* 0x004fca0000004100 */
[----:B------:R-:W-:-:S04]  /*5f50*/  FMUL.FTZ R0, R0, 1 ;  /* 0x3f80000000007820 */ /* 0x000fc80000410000 */
[----:B------:R0:W1:Y:S02]  /*5f60*/  F2F.F64.F32 R16, R0 ;  /* 0x0000000000107310 */ /* 0x0000640000201800 */
[----:B01----:R-:W-:Y:S05]  /*5f70*/  BRA `(.L_x_10632) ;  /* 0x0000000800ec7947 */ /* 0x003fea0003800000 */
.L_x_10635:
        /* <DEDUP_REMOVED lines=10> */
.L_x_10638:
[----:B------:R-:W2:Y:S02]  /*6020*/  LDG.E.U16 R4, desc[UR36][R4.64] ;  /* 0x0000002404047981 */ /* 0x000ea4000c1e1500 */
[----:B--2---:R-:W-:-:S05]  /*6030*/  HADD2.F32 R0, -RZ, R4.H0_H0 ;  /* 0x20000004ff007230 */ /* 0x004fca0000004100 */
[----:B------:R-:W-:-:S04]  /*6040*/  FMUL.FTZ R0, R0, 1 ;  /* 0x3f80000000007820 */ /* 0x000fc80000410000 */
[----:B------:R4:W0:Y:S02]  /*6050*/  F2F.F64.F32 R16, R0 ;  /* 0x0000000000107310 */ /* 0x0008240000201800 */
[----:B0---4-:R-:W-:Y:S05]  /*6060*/  BRA `(.L_x_10632) ;  /* 0x0000000800b07947 */ /* 0x011fea0003800000 */
.L_x_10637:
[----:B------:R4:W5:Y:S01]  /*6070*/  LDG.E.64 R16, desc[UR36][R4.64] ;  /* 0x0000002404107981 */ /* 0x000962000c1e1b00 */
[----:B------:R-:W-:Y:S05]  /*6080*/  BRA `(.L_x_10632) ;  /* 0x0000000800a87947 */ /* 0x000fea0003800000 */
.L_x_10627:
        /* <DEDUP_REMOVED lines=13> */
.L_x_10641:
[----:B------:R0:W5:Y:S01]  /*6160*/  LDG.E.64 R16, desc[UR36][R4.64] ;  /* 0x0000002404107981 */ /* 0x000162000c1e1b00 */
[----:B------:R-:W-:Y:S05]  /*6170*/  BRA `(.L_x_10632) ;  /* 0x00000008006c7947 */ /* 0x000fea0003800000 */
.L_x_10640:
        /* <DEDUP_REMOVED lines=27> */
.L_x_10643:
        /* <DEDUP_REMOVED lines=13> */
[----:B------:R1:W2:Y:S02]  /*6400*/  F2F.F64.F32 R16, R0 ;  /* 0x0000000000107310 */ /* 0x0002a40000201800 */
[----:B-12---:R-:W-:Y:S05]  /*6410*/  BRA `(.L_x_10632) ;  /* 0x0000000400c47947 */ /* 0x006fea0003800000 */
.L_x_10642:
[----:B------:R-:W2:Y:S02]  /*6420*/  LDG.E.U16 R0, desc[UR36][R4.64] ;  /* 0x0000002404007981 */ /* 0x000ea4000c1e1500 */
[----:B--2---:R-:W-:-:S04]  /*6430*/  IMAD.U32 R0, R0, 0x10000, RZ ;  /* 0x0001000000007824 */ /* 0x004fc800078e00ff */
[----:B------:R-:W-:-:S04]  /*6440*/  FMUL.FTZ R0, R0, 1 ;  /* 0x3f80000000007820 */ /* 0x000fc80000410000 */
[----:B------:R1:W2:Y:S02]  /*6450*/  F2F.F64.F32 R16, R0 ;  /* 0x0000000000107310 */ /* 0x0002a40000201800 */
[----:B-12---:R-:W-:Y:S05]  /*6460*/  BRA `(.L_x_10632) ;  /* 0x0000000400b07947 */ /* 0x006fea0003800000 */
.L_x_10639:
        /* <DEDUP_REMOVED lines=11> */
.L_x_10646:
        /* <DEDUP_REMOVED lines=21> */
.L_x_10648:
[----:B------:R-:W-:Y:S05]  /*6670*/  BSYNC.RECONVERGENT B0 ;  /* 0x0000000000007941 */ /* 0x000fea0003800200 */
.L_x_10647:
[----:B------:R-:W-:Y:S01]  /*6680*/  IMAD.SHL.U32 R0, R0, 0x100000, RZ ;  /* 0x0010000000007824 */ /* 0x000fe200078e00ff */
[----:B------:R-:W-:-:S04]  /*6690*/  LEA R3, R3, 0x3b800000, 0x17 ;  /* 0x3b80000003037811 */ /* 0x000fc800078eb8ff */
[----:B------:R-:W-:-:S05]  /*66a0*/  LOP3.LUT R0, R3, R0, R7, 0xfe, !PT ;  /* 0x0000000003007212 */ /* 0x000fca00078efe07 */
[----:B------:R-:W-:-:S04]  /*66b0*/  FMUL.FTZ R0, R0, 1 ;  /* 0x3f80000000007820 */ /* 0x000fc80000410000 */
[----:B------:R4:W0:Y:S02]  /*66c0*/  F2F.F64.F32 R16, R0 ;  /* 0x0000000000107310 */ /* 0x0008240000201800 */
[----:B0---4-:R-:W-:Y:S05]  /*66d0*/  BRA `(.L_x_10632) ;  /* 0x0000000400147947 */ /* 0x011fea0003800000 */
.L_x_10645:
        /* <DEDUP_REMOVED lines=21> */
.L_x_10650:
[----:B------:R-:W-:Y:S05]  /*6830*/  BSYNC.RECONVERGENT B0 ;  /* 0x0000000000007941 */ /* 0x000fea0003800200 */
.L_x_10649:
[----:B------:R-:W-:Y:S01]  /*6840*/  IMAD.SHL.U32 R0, R0, 0x200000, RZ ;  /* 0x0020000000007824 */ /* 0x000fe200078e00ff */
[----:B------:R-:W-:-:S04]  /*6850*/  LEA R3, R3, 0x37800000, 0x17 ;  /* 0x3780000003037811 */ /* 0x000fc800078eb8ff */
[----:B------:R-:W-:-:S05]  /*6860*/  LOP3.LUT R0, R3, R0, R7, 0xfe, !PT ;  /* 0x0000000003007212 */ /* 0x000fca00078efe07 */
[----:B------:R-:W-:-:S04]  /*6870*/  FMUL.FTZ R0, R0, 1 ;  /* 0x3f80000000007820 */ /* 0x000fc80000410000 */
[----:B------:R4:W0:Y:S02]  /*6880*/  F2F.F64.F32 R16, R0 ;  /* 0x0000000000107310 */ /* 0x0008240000201800 */
[----:B0---4-:R-:W-:Y:S05]  /*6890*/  BRA `(.L_x_10632) ;  /* 0x0000000000a47947 */ /* 0x011fea0003800000 */
.L_x_10644:
        /* <DEDUP_REMOVED lines=16> */
[----:B------:R1:W2:Y:S02]  /*69a0*/  @P0 F2F.F64.F32 R16, R0 ;  /* 0x0000000000100310 */ /* 0x0002a40000201800 */
[----:B-12---:R-:W-:Y:S05]  /*69b0*/  BRA `(.L_x_10632) ;  /* 0x00000000005c7947 */ /* 0x006fea0003800000 */
.L_x_10631:
        /* <DEDUP_REMOVED lines=16> */
.L_x_10653:
[----:B------:R-:W-:Y:S01]  /*6ac0*/  CS2R R16, SRZ ;  /* 0x0000000000107805 */ /* 0x000fe2000001ff00 */
[----:B------:R-:W-:Y:S06]  /*6ad0*/  BRA `(.L_x_10632) ;  /* 0x0000000000147947 */ /* 0x000fec0003800000 */
.L_x_10652:
[----:B------:R-:W2:Y:S02]  /*6ae0*/  LDG.E.64 R16, desc[UR36][R4.64] ;  /* 0x0000002404107981 */ /* 0x000ea4000c1e1b00 */
[----:B--2---:R-:W1:Y:S02]  /*6af0*/  I2F.F64.U64 R16, R16 ;  /* 0x0000001000107312 */ /* 0x004e640000301800 */
[----:B-1----:R-:W-:Y:S05]  /*6b00*/  BRA `(.L_x_10632) ;  /* 0x0000000000087947 */ /* 0x002fea0003800000 */
.L_x_10651:
[----:B------:R-:W2:Y:S02]  /*6b10*/  LDG.E R4, desc[UR36][R4.64] ;  /* 0x0000002404047981 */ /* 0x000ea4000c1e1900 */
[----:B--2---:R1:W2:Y:S02]  /*6b20*/  I2F.F64.U32 R16, R4 ;  /* 0x0000000400107312 */ /* 0x0042a40000201800 */
.L_x_10632:
[----:B------:R-:W-:Y:S05]  /*6b30*/  BSYNC.RECONVERGENT B6 ;  /* 0x0000000000067941 */ /* 0x000fea0003800200 */
.L_x_10626:
[----:B------:R-:W0:Y:S01]  /*6b40*/  LDCU.U8 UR6, c[0x0][0x3b5] ;  /* 0x000076a0ff0677ac */ /* 0x000e220008000000 */
[----:B------:R-:W1:Y:S01]  /*6b50*/  LDC.64 R6, c[0x0][0x3a8] ;  /* 0x0000ea00ff067b82 */ /* 0x000e620000000a00 */
        /* <DEDUP_REMOVED lines=17> */
.L_x_10657:
[----:B------:R0:W5:Y:S01]  /*6c70*/  LDG.E.U8 R0, desc[UR36][R6.64] ;  /* 0x0000002406007981 */ /* 0x000162000c1e1100 */
[----:B------:R-:W-:Y:S05]  /*6c80*/  BRA `(.L_x_10659) ;  /* 0x0000000c00607947 */ /* 0x000fea0003800000 */
.L_x_10656:
        /* <DEDUP_REMOVED lines=8> */
.L_x_10661:
[----:B------:R2:W5:Y:S01]  /*6d10*/  LDG.E.U8 R0, desc[UR36][R6.64] ;  /* 0x0000002406007981 */ /* 0x000562000c1e1100 */
[----:B------:R-:W-:Y:S05]  /*6d20*/  BRA `(.L_x_10659) ;  /* 0x0000000c00387947 */ /* 0x000fea0003800000 */
.L_x_10660:
[----:B------:R0:W5:Y:S01]  /*6d30*/  LDG.E.U16 R0, desc[UR36][R6.64] ;  /* 0x0000002406007981 */ /* 0x000162000c1e1500 */
[----:B------:R-:W-:Y:S05]  /*6d40*/  BRA `(.L_x_10659) ;  /* 0x0000000c00307947 */ /* 0x000fea0003800000 */
.L_x_10655:
        /* <DEDUP_REMOVED lines=10> */
.L_x_10663:
[----:B----4-:R-:W2:Y:S02]  /*6df0*/  LDG.E.U16 R4, desc[UR36][R6.64] ;  /* 0x0000002406047981 */ /* 0x010ea4000c1e1500 */
[----:B--2---:R-:W-:-:S06]  /*6e00*/  HADD2.F32 R4, -RZ, R4.H0_H0 ;  /* 0x20000004ff047230 */ /* 0x004fcc0000004100 */
[----:B------:R-:W0:Y:S02]  /*6e10*/  F2I.S64.TRUNC R4, R4 ;  /* 0x0000000400047311 */ /* 0x000e24000020d900 */
[----:B0-----:R-:W-:Y:S01]  /*6e20*/  PRMT R0, R4, 0x7610, R0 ;  /* 0x0000761004007816 */ /* 0x001fe20000000000 */
[----:B------:R-:W-:Y:S06]  /*6e30*/  BRA `(.L_x_10659) ;  /* 0x0000000800f47947 */ /* 0x000fec0003800000 */
.L_x_10662:
        /* <DEDUP_REMOVED lines=10> */
.L_x_10665:
[----:B------:R-:W4:Y:S02]  /*6ee0*/  LDG.E.U16 R6, desc[UR36][R6.64] ;  /* 0x0000002406067981 */ /* 0x000f24000c1e1500 */
[----:B----4-:R-:W-:-:S06]  /*6ef0*/  HADD2.F32 R4, -RZ, R6.H0_H0 ;  /* 0x20000006ff047230 */ /* 0x010fcc0000004100 */
[----:B------:R-:W0:Y:S02]  /*6f00*/  F2I.S64.TRUNC R4, R4 ;  /* 0x0000000400047311 */ /* 0x000e24000020d900 */
[----:B0-----:R-:W-:Y:S01]  /*6f10*/  PRMT R0, R4, 0x7610, R0 ;  /* 0x0000761004007816 */ /* 0x001fe20000000000 */
[----:B------:R-:W-:Y:S06]  /*6f20*/  BRA `(.L_x_10659) ;  /* 0x0000000800b87947 */ /* 0x000fec0003800000 */
.L_x_10664:
[----:B----4-:R-:W2:Y:S02]  /*6f30*/  LDG.E.64 R4, desc[UR36][R6.64] ;  /* 0x0000002406047981 */ /* 0x010ea4000c1e1b00 */
[----:B--2---:R-:W0:Y:S02]  /*6f40*/  F2I.S64.F64.TRUNC R4, R4 ;  /* 0x0000000400047311 */ /* 0x004e24000030d900 */
[----:B0-----:R-:W-:Y:S01]  /*6f50*/  PRMT R0, R4, 0x7610, R0 ;  /* 0x0000761004007816 */ /* 0x001fe20000000000 */
[----:B------:R-:W-:Y:S06]  /*6f60*/  BRA `(.L_x_10659) ;  /* 0x0000000800a87947 */ /* 0x000fec0003800000 */
.L_x_10654:
        /* <DEDUP_REMOVED lines=12> */
.L_x_10668:
[----:B------:R-:W4:Y:S02]  /*7030*/  LDG.E.64 R6, desc[UR36][R6.64] ;  /* 0x0000002406067981 */ /* 0x000f24000c1e1b00 */
[----:B----4-:R-:W0:Y:S02]  /*7040*/  F2I.S64.F64.TRUNC R4, R6 ;  /* 0x0000000600047311 */ /* 0x010e24000030d900 */
[----:B0-----:R-:W-:Y:S01]  /*7050*/  PRMT R0, R4, 0x7610, R0 ;  /* 0x0000761004007816 */ /* 0x001fe20000000000 */
[----:B------:R-:W-:Y:S06]  /*7060*/  BRA `(.L_x_10659) ;  /* 0x0000000800687947 */ /* 0x000fec0003800000 */
.L_x_10667:
        /* <DEDUP_REMOVED lines=27> */
.L_x_10670:
        /* <DEDUP_REMOVED lines=15> */
.L_x_10669:
[----:B----4-:R-:W2:Y:S02]  /*7310*/  LDG.E.U16 R4, desc[UR36][R6.64] ;  /* 0x0000002406047981 */ /* 0x010ea4000c1e1500 */
[----:B--2---:R-:W-:-:S06]  /*7320*/  IMAD.U32 R4, R4, 0x10000, RZ ;  /* 0x0001000004047824 */ /* 0x004fcc00078e00ff */
[----:B------:R-:W0:Y:S02]  /*7330*/  F2I.S64.TRUNC R4, R4 ;  /* 0x0000000400047311 */ /* 0x000e24000020d900 */
[----:B0-----:R-:W-:Y:S01]  /*7340*/  PRMT R0, R4, 0x7610, R0 ;  /* 0x0000761004007816 */ /* 0x001fe20000000000 */
[----:B------:R-:W-:Y:S06]  /*7350*/  BRA `(.L_x_10659) ;  /* 0x0000000400ac7947 */ /* 0x000fec0003800000 */
.L_x_10666:
        /* <DEDUP_REMOVED lines=10> */
.L_x_10673:
        /* <DEDUP_REMOVED lines=21> */
.L_x_10677:
[----:B------:R-:W-:Y:S05]  /*7550*/  BSYNC.RECONVERGENT B1 ;  /* 0x0000000000017941 */ /* 0x000fea0003800200 */
.L_x_10676:
[----:B------:R-:W-:Y:S01]  /*7560*/  IMAD.SHL.U32 R0, R0, 0x100000, RZ ;  /* 0x0010000000007824 */ /* 0x000fe200078e00ff */
[----:B------:R-:W-:-:S04]  /*7570*/  LEA R3, R3, 0x3b800000, 0x17 ;  /* 0x3b80000003037811 */ /* 0x000fc800078eb8ff */
[----:B------:R-:W-:-:S07]  /*7580*/  LOP3.LUT R4, R3, R0, R7, 0xfe, !PT ;  /* 0x0000000003047212 */ /* 0x000fce00078efe07 */
.L_x_10675:
[----:B------:R-:W-:Y:S05]  /*7590*/  BSYNC.RECONVERGENT B0 ;  /* 0x0000000000007941 */ /* 0x000fea0003800200 */
.L_x_10674:
[----:B------:R-:W0:Y:S02]  /*75a0*/  F2I.S64.TRUNC R4, R4 ;  /* 0x0000000400047311 */ /* 0x000e24000020d900 */
[----:B0-----:R-:W-:Y:S01]  /*75b0*/  PRMT R0, R4, 0x7610, R0 ;  /* 0x0000761004007816 */ /* 0x001fe20000000000 */
[----:B------:R-:W-:Y:S06]  /*75c0*/  BRA `(.L_x_10659) ;  /* 0x0000000400107947 */ /* 0x000fec0003800000 */
.L_x_10672:
        /* <DEDUP_REMOVED lines=21> */
.L_x_10681:
[----:B------:R-:W-:Y:S05]  /*7720*/  BSYNC.RECONVERGENT B1 ;  /* 0x0000000000017941 */ /* 0x000fea0003800200 */
.L_x_10680:
[----:B------:R-:W-:Y:S01]  /*7730*/  IMAD.SHL.U32 R0, R0, 0x200000, RZ ;  /* 0x0020000000007824 */ /* 0x000fe200078e00ff */
[----:B------:R-:W-:-:S04]  /*7740*/  LEA R3, R3, 0x37800000, 0x17 ;  /* 0x3780000003037811 */ /* 0x000fc800078eb8ff */
[----:B------:R-:W-:-:S07]  /*7750*/  LOP3.LUT R4, R3, R0, R7, 0xfe, !PT ;  /* 0x0000000003047212 */ /* 0x000fce00078efe07 */
.L_x_10679:
[----:B------:R-:W-:Y:S05]  /*7760*/  BSYNC.RECONVERGENT B0 ;  /* 0x0000000000007941 */ /* 0x000fea0003800200 */
.L_x_10678:
[----:B------:R-:W0:Y:S02]  /*7770*/  F2I.S64.TRUNC R4, R4 ;  /* 0x0000000400047311 */ /* 0x000e24000020d900 */
[----:B0-----:R-:W-:Y:S01]  /*7780*/  PRMT R0, R4, 0x7610, R0 ;  /* 0x0000761004007816 */ /* 0x001fe20000000000 */
[----:B------:R-:W-:Y:S06]  /*7790*/  BRA `(.L_x_10659) ;  /* 0x00000000009c7947 */ /* 0x000fec0003800000 */
.L_x_10671:
        /* <DEDUP_REMOVED lines=14> */
.L_x_10685:
[----:B------:R-:W-:Y:S05]  /*7880*/  BSYNC.RECONVERGENT B0 ;  /* 0x0000000000007941 */ /* 0x000fea0003800200 */
.L_x_10684:
[----:B------:R-:W0:Y:S02]  /*7890*/  F2I.S64.TRUNC R4, R4 ;  /* 0x0000000400047311 */ /* 0x000e24000020d900 */
[----:B0-----:R-:W-:Y:S01]  /*78a0*/  PRMT R0, R4, 0x7610, R0 ;  /* 0x0000761004007816 */ /* 0x001fe20000000000 */
[----:B------:R-:W-:Y:S06]  /*78b0*/  BRA `(.L_x_10659) ;  /* 0x0000000000547947 */ /* 0x000fec0003800000 */
.L_x_10658:
        /* <DEDUP_REMOVED lines=16> */
.L_x_10686:
[----:B------:R-:W-:Y:S01]  /*79c0*/  PRMT R0, RZ, 0x7610, R0 ;  /* 0x00007610ff007816 */ /* 0x000fe20000000000 */
[----:B------:R-:W-:Y:S06]  /*79d0*/  BRA `(.L_x_10659) ;  /* 0x00000000000c7947 */ /* 0x000fec0003800000 */
.L_x_10683:
[----:B------:R0:W5:Y:S01]  /*79e0*/  LDG.E.U8 R0, desc[UR36][R6.64] ;  /* 0x0000002406007981 */ /* 0x000162000c1e1100 */
[----:B------:R-:W-:Y:S05]  /*79f0*/  BRA `(.L_x_10659) ;  /* 0x0000000000047947 */ /* 0x000fea0003800000 */
.L_x_10682:
[----:B------:R0:W5:Y:S02]  /*7a00*/  LDG.E.U8 R0, desc[UR36][R6.64] ;  /* 0x0000002406007981 */ /* 0x000164000c1e1100 */
.L_x_10659:
[----:B-----5:R-:W-:-:S04]  /*7a10*/  LOP3.LUT R0, R0, 0xff, RZ, 0xc0, !PT ;  /* 0x000000ff00007812 */ /* 0x020fc800078ec0ff */
[----:B012---:R-:W0:-:S15]  /*7a20*/  I2F.F64.U16 R6, R0 ;  /* 0x0000000000067312 */ /* 0x007e1e0000101800 */
[----:B------:R-:W-:-:S15]  /*7a30*/  NOP ;  /* 0x0000000000007918 */ /* 0x000fde0000000000 */
[----:B------:R-:W-:-:S15]  /*7a40*/  NOP ;  /* 0x0000000000007918 */ /* 0x000fde0000000000 */
[----:B------:R-:W-:-:S15]  /*7a50*/  NOP ;  /* 0x0000000000007918 */ /* 0x000fde0000000000 */
[----:B------:R-:W-:-:S04]  /*7a60*/  NOP ;  /* 0x0000000000007918 */ /* 0x000fc80000000000 */
[----:B0-----:R0:W1:Y:S02]  /*7a70*/  DMUL R6, R6, R16 ;  /* 0x0000001006067228 */ /* 0x0010640000000000 */
.L_x_10625:
[----:B------:R-:W-:Y:S05]  /*7a80*/  BSYNC.RECONVERGENT B7 ;  /* 0x0000000000077941 */ /* 0x000fea0003800200 */
.L_x_10624:
[----:B------:R-:W5:Y:S01]  /*7a90*/  LDCU.64 UR4, c[0x0][0x388] ;  /* 0x00007100ff0477ac */ /* 0x000f620008000a00 */
[----:B-1234-:R-:W-:Y:S01]  /*7aa0*/  DMUL R4, R28, R30 ;  /* 0x0000001e1c047228 */ /* 0x01efe20000000000 */
[----:B------:R-:W-:Y:S01]  /*7ab0*/  ISETP.GE.AND P0, PT, R2, R33, PT ;  /* 0x000000210200720c */ /* 0x000fe20003f06270 */
[----:B------:R-:W-:Y:S04]  /*7ac0*/  BSSY.RECONVERGENT B7, `(.L_x_10687) ;  /* 0x00003ed000077945 */ /* 0x000fe80003800200 */
[----:B------:R-:W-:-:S15]  /*7ad0*/  BSSY.RELIABLE B6, `(.L_x_10688) ;  /* 0x00002b1000067945 */ /* 0x000fde0003800100 */
[----:B------:R-:W-:-:S15]  /*7ae0*/  NOP ;  /* 0x0000000000007918 */ /* 0x000fde0000000000 */
[----:B------:R-:W-:-:S15]  /*7af0*/  NOP ;  /* 0x0000000000007918 */ /* 0x000fde0000000000 */
[----:B------:R-:W-:-:S13]  /*7b00*/  NOP ;  /* 0x0000000000007918 */ /* 0x000fda0000000000 */
[----:B------:R-:W5:-:S15]  /*7b10*/  DMUL R24, R24, R26 ;  /* 0x0000001a18187228 */ /* 0x000f5e0000000000 */
        /* <DEDUP_REMOVED lines=9> */
[----:B-----5:R-:W2:-:S15]  /*7bb0*/  DMUL R28, R24, UR4 ;  /* 0x00000004181c7c28 */ /* 0x020e9e0008000000 */
[----:B------:R-:W-:-:S15]  /*7bc0*/  NOP ;  /* 0x0000000000007918 */ /* 0x000fde0000000000 */
[----:B------:R-:W-:-:S15]  /*7bd0*/  NOP ;  /* 0x0000000000007918 */ /* 0x000fde0000000000 */
[----:B------:R-:W-:-:S15]  /*7be0*/  NOP ;  /* 0x0000000000007918 */ /* 0x000fde0000000000 */
[----:B------:R-:W-:-:S04]  /*7bf0*/  NOP ;  /* 0x0000000000007918 */ /* 0x000fc80000000000 */
[----:B-1----:R1:W3:Y:S02]  /*7c00*/  DMUL R24, R18, UR4 ;  /* 0x0000000412187c28 */ /* 0x0022e40008000000 */
[----:B-1----:R-:W1:-:S15]  /*7c10*/  LDC.U8 R18, c[0x0][0x3c0] ;  /* 0x0000f000ff127b82 */ /* 0x002e5e0000000000 */
[----:B------:R-:W-:-:S15]  /*7c20*/  NOP ;  /* 0x0000000000007918 */ /* 0x000fde0000000000 */
[----:B------:R-:W-:-:S15]  /*7c30*/  NOP ;  /* 0x0000000000007918 */ /* 0x000fde0000000000 */
[----:B------:R-:W-:-:S15]  /*7c40*/  NOP ;  /* 0x0000000000007918 */ /* 0x000fde0000000000 */
[----:B------:R-:W-:-:S02]  /*7c50*/  NOP ;  /* 0x0000000000007918 */ /* 0x000fc40000000000 */
[----:B------:R-:W4:-:S15]  /*7c60*/  DMUL R4, R4, UR4 ;  /* 0x0000000404047c28 */ /* 0x000f1e0008000000 */
[----:B------:R-:W-:-:S15]  /*7c70*/  NOP ;  /* 0x0000000000007918 */ /* 0x000fde0000000000 */
[----:B------:R-:W-:-:S15]  /*7c80*/  NOP ;  /* 0x0000000000007918 */ /* 0x000fde0000000000 */
[----:B------:R-:W-:-:S15]  /*7c90*/  NOP ;  /* 0x0000000000007918 */ /* 0x000fde0000000000 */
[----:B------:R-:W-:-:S04]  /*7ca0*/  NOP ;  /* 0x0000000000007918 */ /* 0x000fc80000000000 */
[----:B0-----:R0:W0:Y:S02]  /*7cb0*/  DMUL R16, R6, UR4 ;  /* 0x0000000406107c28 */ /* 0x0010240008000000 */
[----:B01234-:R-:W-:Y:S05]  /*7cc0*/  @P0 BRA `(.L_x_10689) ;  /* 0x0000002800380947 */ /* 0x01ffea0003800000 */
[----:B------:R-:W0:Y:S01]  /*7cd0*/  LDCU UR4, c[0x0][0x3c4] ;  /* 0x00007880ff0477ac */ /* 0x000e220008000800 */
[----:B------:R-:W1:Y:S01]  /*7ce0*/  LDC.64 R8, c[0x0][0x398] ;  /* 0x0000e600ff087b82 */ /* 0x000e620000000a00 */
[----:B------:R-:W-:Y:S01]  /*7cf0*/  IMAD R0, R35, 0x200, R2 ;  /* 0x0000020023007824 */ /* 0x000fe200078e0202 */
[----:B------:R-:W-:Y:S01]  /*7d00*/  PRMT R6, R18, 0x9910, RZ ;  /* 0x0000991012067816 */ /* 0x000fe200000000ff */
[----:B------:R-:W-:Y:S02]  /*7d10*/  VIADD R19, R2, 0x80 ;  /* 0x0000008002137836 */ /* 0x000fe40000000000 */
        /* <DEDUP_REMOVED lines=14> */
[----:B------:R-:W0:Y:S01]  /*7e00*/  F2I.F64.TRUNC R5, R4 ;  /* 0x0000000400057311 */ /* 0x000e22000030d100 */
[----:B------:R-:W-:Y:S01]  /*7e10*/  IMAD.MOV.U32 R2, RZ, RZ, R19 ;  /* 0x000000ffff027224 */ /* 0x000fe200078e0013 */
[----:B0-----:R0:W-:Y:S01]  /*7e20*/  STG.E.U8 desc[UR36][R8.64], R5 ;  /* 0x0000000508007986 */ /* 0x0011e2000c101124 */
[----:B------:R-:W-:Y:S05]  /*7e30*/  BRA `(.L_x_10695) ;  /* 0x0000001000e87947 */ /* 0x000fea0003800000 */
.L_x_10693:
[----:B------:R-:W0:Y:S01]  /*7e40*/  F2I.S64.F64.TRUNC R4, R4 ;  /* 0x0000000400047311 */ /* 0x000e22000030d900 */
[----:B------:R-:W-:Y:S02]  /*7e50*/  IMAD.MOV.U32 R2, RZ, RZ, R19 ;  /* 0x000000ffff027224 */ /* 0x000fe400078e0013 */
[----:B0-----:R-:W-:-:S05]  /*7e60*/  IMAD.MOV.U32 R3, RZ, RZ, R4 ;  /* 0x000000ffff037224 */ /* 0x001fca00078e0004 */
[----:B------:R0:W-:Y:S01]  /*7e70*/  STG.E.U8 desc[UR36][R8.64], R3 ;  /* 0x0000000308007986 */ /* 0x0001e2000c101124 */
[----:B------:R-:W-:Y:S05]  /*7e80*/  BRA `(.L_x_10695) ;  /* 0x0000001000d47947 */ /* 0x000fea0003800000 */
.L_x_10692:
[----:B------:R-:W-:-:S13]  /*7e90*/  ISETP.NE.AND P0, PT, R0, 0x2, PT ;  /* 0x000000020000780c */ /* 0x000fda0003f05270 */
[----:B------:R-:W-:Y:S05]  /*7ea0*/  @!P0 BRA `(.L_x_10696) ;  /* 0x0000000000308947 */ /* 0x000fea0003800000 */
[----:B------:R-:W-:-:S13]  /*7eb0*/  ISETP.NE.AND P0, PT, R0, 0x3, PT ;  /* 0x000000030000780c */ /* 0x000fda0003f05270 */
[----:B------:R-:W-:Y:S05]  /*7ec0*/  @!P0 BRA `(.L_x_10697) ;  /* 0x0000000000188947 */ /* 0x000fea0003800000 */
[----:B------:R-:W-:-:S13]  /*7ed0*/  ISETP.NE.AND P0, PT, R0, 0x4, PT ;  /* 0x000000040000780c */ /* 0x000fda0003f05270 */
[----:B------:R-:W-:Y:S05]  /*7ee0*/  @P0 BRA `(.L_x_10694) ;  /* 0x0000000c00f40947 */ /* 0x000fea0003800000 */
[----:B------:R-:W0:Y:S01]  /*7ef0*/  F2I.S64.F64.TRUNC R4, R4 ;  /* 0x0000000400047311 */ /* 0x000e22000030d900 */
[----:B------:R-:W-:Y:S01]  /*7f00*/  IMAD.MOV.U32 R2, RZ, RZ, R19 ;  /* 0x000000ffff027224 */ /* 0x000fe200078e0013 */
[----:B0-----:R0:W-:Y:S01]  /*7f10*/  STG.E.64 desc[UR36][R8.64], R4 ;  /* 0x0000000408007986 */ /* 0x0011e2000c101b24 */
[----:B------:R-:W-:Y:S05]  /*7f20*/  BRA `(.L_x_10695) ;  /* 0x0000001000ac7947 */ /* 0x000fea0003800000 */
.L_x_10697:
[----:B------:R-:W0:Y:S01]  /*7f30*/  F2I.F64.TRUNC R5, R4 ;  /* 0x0000000400057311 */ /* 0x000e22000030d100 */
[----:B------:R-:W-:Y:S01]  /*7f40*/  IMAD.MOV.U32 R2, RZ, RZ, R19 ;  /* 0x000000ffff027224 */ /* 0x000fe200078e0013 */
[----:B0-----:R0:W-:Y:S01]  /*7f50*/  STG.E desc[UR36][R8.64], R5 ;  /* 0x0000000508007986 */ /* 0x0011e2000c101924 */
[----:B------:R-:W-:Y:S05]  /*7f60*/  BRA `(.L_x_10695) ;  /* 0x00000010009c7947 */ /* 0x000fea0003800000 */
.L_x_10696:
[----:B------:R-:W0:Y:S01]  /*7f70*/  F2I.F64.TRUNC R5, R4 ;  /* 0x0000000400057311 */ /* 0x000e22000030d100 */
[----:B------:R-:W-:Y:S01]  /*7f80*/  IMAD.MOV.U32 R2, RZ, RZ, R19 ;  /* 0x000000ffff027224 */ /* 0x000fe200078e0013 */
[----:B0-----:R0:W-:Y:S01]  /*7f90*/  STG.E.U16 desc[UR36][R8.64], R5 ;  /* 0x0000000508007986 */ /* 0x0011e2000c101524 */
[----:B------:R-:W-:Y:S05]  /*7fa0*/  BRA `(.L_x_10695) ;  /* 0x00000010008c7947 */ /* 0x000fea0003800000 */
.L_x_10691:
[----:B------:R-:W-:-:S13]  /*7fb0*/  ISETP.GT.AND P0, PT, R0, 0x6, PT ;  /* 0x000000060000780c */ /* 0x000fda0003f04270 */
[----:B------:R-:W-:Y:S05]  /*7fc0*/  @P0 BRA `(.L_x_10698) ;  /* 0x0000000000740947 */ /* 0x000fea0003800000 */
[----:B------:R-:W-:-:S13]  /*7fd0*/  ISETP.NE.AND P0, PT, R0, 0x5, PT ;  /* 0x000000050000780c */ /* 0x000fda0003f05270 */
[----:B------:R-:W-:Y:S05]  /*7fe0*/  @!P0 BRA `(.L_x_10699) ;  /* 0x0000000000388947 */ /* 0x000fea0003800000 */
[----:B------:R-:W-:-:S13]  /*7ff0*/  ISETP.NE.AND P0, PT, R0, 0x6, PT ;  /* 0x000000060000780c */ /* 0x000fda0003f05270 */
[----:B------:R-:W-:Y:S05]  /*8000*/  @P0 BRA `(.L_x_10694) ;  /* 0x0000000c00ac0947 */ /* 0x000fea0003800000 */
        /* <DEDUP_REMOVED lines=8> */
[----:B------:R-:W-:Y:S02]  /*8090*/  IMAD.MOV.U32 R2, RZ, RZ, R19 ;  /* 0x000000ffff027224 */ /* 0x000fe400078e0013 */
[----:B0-----:R-:W-:-:S05]  /*80a0*/  @!P0 FMUL R3, R3, 1.175494350822287508e-38 ;  /* 0x0080000003038820 */ /* 0x001fca0000400000 */
[----:B------:R0:W-:Y:S01]  /*80b0*/  STG.E desc[UR36][R8.64], R3 ;  /* 0x0000000308007986 */ /* 0x0001e2000c101924 */
[----:B------:R-:W-:Y:S05]  /*80c0*/  BRA `(.L_x_10695) ;  /* 0x0000001000447947 */ /* 0x000fea0003800000 */
.L_x_10699:
        /* <DEDUP_REMOVED lines=10> */
[----:B------:R-:W-:-:S05]  /*8170*/  F2FP.F16.F32.PACK_AB R0, RZ, R0 ;  /* 0x00000000ff00723e */ /* 0x000fca00000000ff */
[----:B------:R1:W-:Y:S01]  /*8180*/  STG.E.U16 desc[UR36][R8.64], R0 ;  /* 0x0000000008007986 */ /* 0x0003e2000c101524 */
[----:B------:R-:W-:Y:S05]  /*8190*/  BRA `(.L_x_10695) ;  /* 0x0000001000107947 */ /* 0x000fea0003800000 */
.L_x_10698:
[----:B------:R-:W-:-:S13]  /*81a0*/  ISETP.NE.AND P0, PT, R0, 0x7, PT ;  /* 0x000000070000780c */ /* 0x000fda0003f05270 */
[----:B------:R-:W-:Y:S05]  /*81b0*/  @!P0 BRA `(.L_x_10700) ;  /* 0x00000000007c8947 */ /* 0x000fea0003800000 */
        /* <DEDUP_REMOVED lines=13> */
[----:B0-----:R-:W-:Y:S01]  /*8290*/  @!P0 FMUL R6, R6, 1.175494350822287508e-38 ;  /* 0x0080000006068820 */ /* 0x001fe20000400000 */
[----:B------:R-:W-:-:S04]  /*82a0*/  IMAD.MOV.U32 R2, RZ, RZ, R19 ;  /* 0x000000ffff027224 */ /* 0x000fc800078e0013 */
[----:B------:R3:W-:Y:S01]  /*82b0*/  STG.E.64 desc[UR36][R8.64], R6 ;  /* 0x0000000608007986 */ /* 0x0007e2000c101b24 */
[----:B------:R-:W-:Y:S05]  /*82c0*/  BRA `(.L_x_10695) ;  /* 0x0000000c00c47947 */ /* 0x000fea0003800000 */
.L_x_10701:
        /* <DEDUP_REMOVED lines=10> */
[----:B------:R-:W-:-:S04]  /*8370*/  F2FP.F16.F32.PACK_AB R3, RZ, R0 ;  /* 0x00000000ff03723e */ /* 0x000fc800000000ff */
[----:B------:R-:W-:-:S05]  /*8380*/  PRMT R3, R3, 0x5410, RZ ;  /* 0x0000541003037816 */ /* 0x000fca00000000ff */
[----:B------:R4:W-:Y:S01]  /*8390*/  STG.E desc[UR36][R8.64], R3 ;  /* 0x0000000308007986 */ /* 0x0009e2000c101924 */
[----:B------:R-:W-:Y:S05]  /*83a0*/  BRA `(.L_x_10695) ;  /* 0x0000000c008c7947 */ /* 0x000fea0003800000 */
.L_x_10700:
[----:B------:R2:W-:Y:S01]  /*83b0*/  STG.E.64 desc[UR36][R8.64], R4 ;  /* 0x0000000408007986 */ /* 0x0005e2000c101b24 */
[----:B------:R-:W-:Y:S01]  /*83c0*/  IMAD.MOV.U32 R2, RZ, RZ, R19 ;  /* 0x000000ffff027224 */ /* 0x000fe200078e0013 */
[----:B------:R-:W-:Y:S06]  /*83d0*/  BRA `(.L_x_10695) ;  /* 0x0000000c00807947 */ /* 0x000fec0003800000 */
.L_x_10690:
        /* <DEDUP_REMOVED lines=8> */
[----:B------:R-:W0:Y:S01]  /*8460*/  DSETP.NEU.AND P0, PT, R4, RZ, PT ;  /* 0x000000ff0400722a */ /* 0x000e220003f0d000 */
[----:B------:R-:W-:Y:S01]  /*8470*/  IMAD.MOV.U32 R2, RZ, RZ, R19 ;  /* 0x000000ffff027224 */ /* 0x000fe200078e0013 */
[----:B0-----:R-:W-:-:S05]  /*8480*/  SEL R3, RZ, 0x1, !P0 ;  /* 0x00000001ff037807 */ /* 0x001fca0004000000 */
[----:B------:R0:W-:Y:S01]  /*8490*/  STG.E.U8 desc[UR36][R8.64], R3 ;  /* 0x0000000308007986 */ /* 0x0001e2000c101124 */
[----:B------:R-:W-:Y:S05]  /*84a0*/  BRA `(.L_x_10695) ;  /* 0x0000000c004c7947 */ /* 0x000fea0003800000 */
.L_x_10704:
[----:B------:R-:W-:Y:S01]  /*84b0*/  CS2R R6, SRZ ;  /* 0x0000000000067805 */ /* 0x000fe2000001ff00 */
[----:B------:R-:W-:-:S04]  /*84c0*/  IMAD.MOV.U32 R2, RZ, RZ, R19 ;  /* 0x000000ffff027224 */ /* 0x000fc800078e0013 */
[----:B------:R0:W-:Y:S01]  /*84d0*/  STG.E.128 desc[UR36][R8.64], R4 ;  /* 0x0000000408007986 */ /* 0x0001e2000c101d24 */
[----:B------:R-:W-:Y:S05]  /*84e0*/  BRA `(.L_x_10695) ;  /* 0x0000000c003c7947 */ /* 0x000fea0003800000 */
.L_x_10703:
        /* <DEDUP_REMOVED lines=27> */
.L_x_10708:
[----:B------:R-:W-:Y:S05]  /*86a0*/  BSYNC.RECONVERGENT B0 ;  /* 0x0000000000007941 */ /* 0x000fea0003800200 */
.L_x_10707:
[----:B------:R-:W-:Y:S01]  /*86b0*/  LOP3.LUT R3, R0, 0x80, R3, 0xf8, !PT ;  /* 0x0000008000037812 */ /* 0x000fe200078ef803 */
[----:B------:R-:W-:-:S04]  /*86c0*/  IMAD.MOV.U32 R2, RZ, RZ, R19 ;  /* 0x000000ffff027224 */ /* 0x000fc800078e0013 */
[----:B------:R0:W-:Y:S01]  /*86d0*/  STG.E.U8 desc[UR36][R8.64], R3 ;  /* 0x0000000308007986 */ /* 0x0001e2000c101124 */
[----:B------:R-:W-:Y:S05]  /*86e0*/  BRA `(.L_x_10695) ;  /* 0x0000000800bc7947 */ /* 0x000fea0003800000 */
.L_x_10706:
        /* <DEDUP_REMOVED lines=23> */
.L_x_10710:
[----:B------:R-:W-:Y:S05]  /*8860*/  BSYNC.RECONVERGENT B0 ;  /* 0x0000000000007941 */ /* 0x000fea0003800200 */
.L_x_10709:
[----:B------:R-:W-:Y:S01]  /*8870*/  LOP3.LUT R3, R0, 0x80, R3, 0xf8, !PT ;  /* 0x0000008000037812 */ /* 0x000fe200078ef803 */
[----:B------:R-:W-:-:S04]  /*8880*/  IMAD.MOV.U32 R2, RZ, RZ, R19 ;  /* 0x000000ffff027224 */ /* 0x000fc800078e0013 */
[----:B------:R0:W-:Y:S01]  /*8890*/  STG.E.U8 desc[UR36][R8.64], R3 ;  /* 0x0000000308007986 */ /* 0x0001e2000c101124 */
[----:B------:R-:W-:Y:S05]  /*88a0*/  BRA `(.L_x_10695) ;  /* 0x00000008004c7947 */ /* 0x000fea0003800000 */
.L_x_10705:
        /* <DEDUP_REMOVED lines=10> */
[----:B------:R-:W-:-:S05]  /*8950*/  F2FP.BF16.F32.PACK_AB R0, RZ, R0 ;  /* 0x00000000ff00723e */ /* 0x000fca00000010ff */
[----:B------:R0:W-:Y:S01]  /*8960*/  STG.E.U16 desc[UR36][R8.64], R0 ;  /* 0x0000000008007986 */ /* 0x0001e2000c101524 */
[----:B------:R-:W-:Y:S05]  /*8970*/  BRA `(.L_x_10695) ;  /* 0x0000000800187947 */ /* 0x000fea0003800000 */
.L_x_10702:
        /* <DEDUP_REMOVED lines=8> */
[----:B------:R-:W0:Y:S01]  /*8a00*/  F2I.U32.F64.TRUNC R5, R4 ;  /* 0x0000000400057311 */ /* 0x000e22000030d000 */
[----:B------:R-:W-:Y:S01]  /*8a10*/  IMAD.MOV.U32 R2, RZ, RZ, R19 ;  /* 0x000000ffff027224 */ /* 0x000fe200078e0013 */
[----:B0-----:R0:W-:Y:S01]  /*8a20*/  STG.E.U16 desc[UR36][R8.64], R5 ;  /* 0x0000000508007986 */ /* 0x0011e2000c101524 */
[----:B------:R-:W-:Y:S05]  /*8a30*/  BRA `(.L_x_10695) ;  /* 0x0000000400e87947 */ /* 0x000fea0003800000 */
.L_x_10713:
        /* <DEDUP_REMOVED lines=21> */
.L_x_10716:
[----:B------:R-:W-:-:S04]  /*8b90*/  SHF.R.U32.HI R0, RZ, 0x14, R3 ;  /* 0x00000014ff007819 */ /* 0x000fc80000011603 */
[----:B------:R-:W-:-:S04]  /*8ba0*/  LOP3.LUT R0, R0, 0x1, RZ, 0xc0, !PT ;  /* 0x0000000100007812 */ /* 0x000fc800078ec0ff */
[----:B------:R-:W-:-:S04]  /*8bb0*/  IADD3 R0, PT, PT, R3, 0x487ffff, R0 ;  /* 0x0487ffff03007810 */ /* 0x000fc80007ffe000 */
[----:B------:R-:W-:-:S04]  /*8bc0*/  SHF.R.U32.HI R0, RZ, 0x14, R0 ;  /* 0x00000014ff007819 */ /* 0x000fc80000011600 */
[----:B------:R-:W-:-:S07]  /*8bd0*/  LOP3.LUT R2, R0, 0xff, RZ, 0xc0, !PT ;  /* 0x000000ff00027812 */ /* 0x000fce00078ec0ff */
.L_x_10717:
[----:B------:R-:W-:-:S04]  /*8be0*/  SHF.R.U32.HI R3, RZ, 0x18, R3 ;  /* 0x00000018ff037819 */ /* 0x000fc80000011603 */
[----:B------:R-:W-:-:S04]  /*8bf0*/  LOP3.LUT R2, R2, 0x80, R3, 0xf8, !PT ;  /* 0x0000008002027812 */ /* 0x000fc800078ef803 */
[----:B------:R-:W-:-:S07]  /*8c00*/  PRMT R0, R2, 0x7610, R0 ;  /* 0x0000761002007816 */ /* 0x000fce0000000000 */
.L_x_10715:
[----:B------:R-:W-:Y:S05]  /*8c10*/  BSYNC.RECONVERGENT B0 ;  /* 0x0000000000007941 */ /* 0x000fea0003800200 */
.L_x_10714:
[----:B------:R0:W-:Y:S01]  /*8c20*/  STG.E.U8 desc[UR36][R8.64], R0 ;  /* 0x0000000008007986 */ /* 0x0001e2000c101124 */
[----:B------:R-:W-:Y:S01]  /*8c30*/  IMAD.MOV.U32 R2, RZ, RZ, R19 ;  /* 0x000000ffff027224 */ /* 0x000fe200078e0013 */
[----:B------:R-:W-:Y:S06]  /*8c40*/  BRA `(.L_x_10695) ;  /* 0x0000000400647947 */ /* 0x000fec0003800000 */
.L_x_10712:
        /* <DEDUP_REMOVED lines=21> */
.L_x_10720:
[----:B------:R-:W-:-:S04]  /*8da0*/  SHF.R.U32.HI R0, RZ, 0x15, R3 ;  /* 0x00000015ff007819 */ /* 0x000fc80000011603 */
[----:B------:R-:W-:-:S04]  /*8db0*/  LOP3.LUT R0, R0, 0x1, RZ, 0xc0, !PT ;  /* 0x0000000100007812 */ /* 0x000fc800078ec0ff */
[----:B------:R-:W-:-:S04]  /*8dc0*/  IADD3 R0, PT, PT, R3, 0x88fffff, R0 ;  /* 0x088fffff03007810 */ /* 0x000fc80007ffe000 */
[----:B------:R-:W-:-:S04]  /*8dd0*/  SHF.R.U32.HI R0, RZ, 0x15, R0 ;  /* 0x00000015ff007819 */ /* 0x000fc80000011600 */
[----:B------:R-:W-:-:S07]  /*8de0*/  LOP3.LUT R2, R0, 0xff, RZ, 0xc0, !PT ;  /* 0x000000ff00027812 */ /* 0x000fce00078ec0ff */
.L_x_10721:
[----:B------:R-:W-:-:S04]  /*8df0*/  SHF.R.U32.HI R3, RZ, 0x18, R3 ;  /* 0x00000018ff037819 */ /* 0x000fc80000011603 */
[----:B------:R-:W-:-:S04]  /*8e00*/  LOP3.LUT R2, R2, 0x80, R3, 0xf8, !PT ;  /* 0x0000008002027812 */ /* 0x000fc800078ef803 */
[----:B------:R-:W-:-:S07]  /*8e10*/  PRMT R0, R2, 0x7610, R0 ;  /* 0x0000761002007816 */ /* 0x000fce0000000000 */
.L_x_10719:
[----:B------:R-:W-:Y:S05]  /*8e20*/  BSYNC.RECONVERGENT B0 ;  /* 0x0000000000007941 */ /* 0x000fea0003800200 */
.L_x_10718:
[----:B------:R0:W-:Y:S01]  /*8e30*/  STG.E.U8 desc[UR36][R8.64], R0 ;  /* 0x0000000008007986 */ /* 0x0001e2000c101124 */
[----:B------:R-:W-:Y:S01]  /*8e40*/  IMAD.MOV.U32 R2, RZ, RZ, R19 ;  /* 0x000000ffff027224 */ /* 0x000fe200078e0013 */
[----:B------:R-:W-:Y:S06]  /*8e50*/  BRA `(.L_x_10695) ;  /* 0x0000000000e07947 */ /* 0x000fec0003800000 */
.L_x_10711:
[----:B------:R-:W-:-:S13]  /*8e60*/  ISETP.NE.AND P0, PT, R0, 0x1c, PT ;  /* 0x0000001c0000780c */ /* 0x000fda0003f05270 */
[----:B------:R-:W-:Y:S05]  /*8e70*/  @!P0 BRA `(.L_x_10722) ;  /* 0x0000000000cc8947 */ /* 0x000fea0003800000 */
[----:B------:R-:W-:-:S13]  /*8e80*/  ISETP.NE.AND P0, PT, R0, 0x1d, PT ;  /* 0x0000001d0000780c */ /* 0x000fda0003f05270 */
[----:B------:R-:W-:Y:S05]  /*8e90*/  @!P0 BRA `(.L_x_10723) ;  /* 0x0000000000b48947 */ /* 0x000fea0003800000 */
[----:B------:R-:W-:-:S13]  /*8ea0*/  ISETP.NE.AND P0, PT, R0, 0x2c, PT ;  /* 0x0000002c0000780c */ /* 0x000fda0003f05270 */
[----:B------:R-:W-:Y:S05]  /*8eb0*/  @!P0 BRA `(.L_x_10724) ;  /* 0x0000000000488947 */ /* 0x000fea0003800000 */
.L_x_10694:
        /* <DEDUP_REMOVED lines=16> */
.L_x_10725:
[----:B------:R-:W-:Y:S01]  /*8fc0*/  IMAD.MOV.U32 R2, RZ, RZ, R19 ;  /* 0x000000ffff027224 */ /* 0x000fe200078e0013 */
[----:B------:R-:W-:Y:S06]  /*8fd0*/  BRA `(.L_x_10695) ;  /* 0x0000000000807947 */ /* 0x000fec0003800000 */
.L_x_10724:
        /* <DEDUP_REMOVED lines=20> */
[----:B------:R-:W-:Y:S02]  /*9120*/  @!P0 IMAD.MOV R0, RZ, RZ, R2 ;  /* 0x000000ffff008224 */ /* 0x000fe400078e0202 */
[----:B------:R-:W-:Y:S02]  /*9130*/  IMAD.MOV.U32 R2, RZ, RZ, R19 ;  /* 0x000000ffff027224 */ /* 0x000fe400078e0013 */
[----:B------:R-:W-:-:S05]  /*9140*/  @P1 IMAD.MOV.U32 R3, RZ, RZ, R0 ;  /* 0x000000ffff031224 */ /* 0x000fca00078e0000 */
[----:B------:R0:W-:Y:S01]  /*9150*/  STG.E.U8 desc[UR36][R8.64], R3 ;  /* 0x0000000308007986 */ /* 0x0001e2000c101124 */
[----:B------:R-:W-:Y:S05]  /*9160*/  BRA `(.L_x_10695) ;  /* 0x00000000001c7947 */ /* 0x000fea0003800000 */
.L_x_10723:
[----:B------:R-:W0:Y:S01]  /*9170*/  F2I.U64.F64.TRUNC R4, R4 ;  /* 0x0000000400047311 */ /* 0x000e22000030d800 */
[----:B------:R-:W-:Y:S01]  /*9180*/  IMAD.MOV.U32 R2, RZ, RZ, R19 ;  /* 0x000000ffff027224 */ /* 0x000fe200078e0013 */
[----:B0-----:R0:W-:Y:S01]  /*9190*/  STG.E.64 desc[UR36][R8.64], R4 ;  /* 0x0000000408007986 */ /* 0x0011e2000c101b24 */
[----:B------:R-:W-:Y:S05]  /*91a0*/  BRA `(.L_x_10695) ;  /* 0x00000000000c7947 */ /* 0x000fea0003800000 */
.L_x_10722:
[----:B------:R-:W0:Y:S01]  /*91b0*/  F2I.U32.F64.TRUNC R5, R4 ;  /* 0x0000000400057311 */ /* 0x000e22000030d000 */
[----:B------:R-:W-:Y:S01]  /*91c0*/  IMAD.MOV.U32 R2, RZ, RZ, R19 ;  /* 0x000000ffff027224 */ /* 0x000fe200078e0013 */
[----:B0-----:R0:W-:Y:S06]  /*91d0*/  STG.E desc[UR36][R8.64], R5 ;  /* 0x0000000508007986 */ /* 0x0011ec000c101924 */
.L_x_10695:
[----:B------:R-:W-:-:S13]  /*91e0*/  ISETP.GE.AND P0, PT, R2, R33, PT ;  /* 0x000000210200720c */ /* 0x000fda0003f06270 */
[----:B------:R-:W-:Y:S05]  /*91f0*/  @P0 BREAK.RELIABLE B6 ;  /* 0x0000000000060942 */ /* 0x000fea0003800100 */
[----:B------:R-:W-:Y:S05]  /*9200*/  @P0 BRA `(.L_x_10726) ;  /* 0x0000002400e00947 */ /* 0x000fea0003800000 */
[----:B------:R-:W4:Y:S01]  /*9210*/  LDCU UR4, c[0x0][0x3c4] ;  /* 0x00007880ff0477ac */ /* 0x000f220008000800 */
[----:B0-2---:R-:W0:Y:S01]  /*9220*/  LDC.64 R4, c[0x0][0x398] ;  /* 0x0000e600ff047b82 */ /* 0x005e220000000a00 */
[----:B-1----:R-:W-:Y:S01]  /*9230*/  IMAD R0, R35, 0x200, R2 ;  /* 0x0000020023007824 */ /* 0x002fe200078e0202 */
[----:B---3--:R-:W-:-:S03]  /*9240*/  PRMT R6, R18, 0x9910, RZ ;  /* 0x0000991012067816 */ /* 0x008fc600000000ff */
[----:B----4-:R-:W-:Y:S02]  /*9250*/  IMAD R3, R0, UR4, RZ ;  /* 0x0000000400037c24 */ /* 0x010fe4000f8e02ff */
        /* <DEDUP_REMOVED lines=13> */
[----:B------:R-:W0:Y:S02]  /*9330*/  F2I.F64.TRUNC R29, R28 ;  /* 0x0000001c001d7311 */ /* 0x000e24000030d100 */
[----:B0-----:R0:W-:Y:S01]  /*9340*/  STG.E.U8 desc[UR36][R4.64], R29 ;  /* 0x0000001d04007986 */ /* 0x0011e2000c101124 */
[----:B------:R-:W-:Y:S05]  /*9350*/  BRA `(.L_x_10732) ;  /* 0x0000001000907947 */ /* 0x000fea0003800000 */
.L_x_10730:
[----:B------:R-:W0:Y:S02]  /*9360*/  F2I.S64.F64.TRUNC R28, R28 ;  /* 0x0000001c001c7311 */ /* 0x000e24000030d900 */
[----:B0-----:R-:W-:-:S05]  /*9370*/  IMAD.MOV.U32 R3, RZ, RZ, R28 ;  /* 0x000000ffff037224 */ /* 0x001fca00078e001c */
[----:B------:R0:W-:Y:S01]  /*9380*/  STG.E.U8 desc[UR36][R4.64], R3 ;  /* 0x0000000304007986 */ /* 0x0001e2000c101124 */
[----:B------:R-:W-:Y:S05]  /*9390*/  BRA `(.L_x_10732) ;  /* 0x0000001000807947 */ /* 0x000fea0003800000 */
.L_x_10729:
[----:B------:R-:W-:-:S13]  /*93a0*/  ISETP.NE.AND P0, PT, R0, 0x2, PT ;  /* 0x000000020000780c */ /* 0x000fda0003f05270 */
[----:B------:R-:W-:Y:S05]  /*93b0*/  @!P0 BRA `(.L_x_10733) ;  /* 0x0000000000288947 */ /* 0x000fea0003800000 */
[----:B------:R-:W-:-:S13]  /*93c0*/  ISETP.NE.AND P0, PT, R0, 0x3, PT ;  /* 0x000000030000780c */ /* 0x000fda0003f05270 */
[----:B------:R-:W-:Y:S05]  /*93d0*/  @!P0 BRA `(.L_x_10734) ;  /* 0x0000000000148947 */ /* 0x000fea0003800000 */
[----:B------:R-:W-:-:S13]  /*93e0*/  ISETP.NE.AND P0, PT, R0, 0x4, PT ;  /* 0x000000040000780c */ /* 0x000fda0003f05270 */
[----:B------:R-:W-:Y:S05]  /*93f0*/  @P0 BRA `(.L_x_10731) ;  /* 0x0000000c00240947 */ /* 0x000fea0003800000 */
[----:B------:R-:W0:Y:S02]  /*9400*/  F2I.S64.F64.TRUNC R28, R28 ;  /* 0x0000001c001c7311 */ /* 0x000e24000030d900 */
[----:B0-----:R0:W-:Y:S01]  /*9410*/  STG.E.64 desc[UR36][R4.64], R28 ;  /* 0x0000001c04007986 */ /* 0x0011e2000c101b24 */
[----:B------:R-:W-:Y:S05]  /*9420*/  BRA `(.L_x_10732) ;  /* 0x00000010005c7947 */ /* 0x000fea0003800000 */
.L_x_10734:
[----:B------:R-:W0:Y:S02]  /*9430*/  F2I.F64.TRUNC R29, R28 ;  /* 0x0000001c001d7311 */ /* 0x000e24000030d100 */
[----:B0-----:R0:W-:Y:S01]  /*9440*/  STG.E desc[UR36][R4.64], R29 ;  /* 0x0000001d04007986 */ /* 0x0011e2000c101924 */
[----:B------:R-:W-:Y:S05]  /*9450*/  BRA `(.L_x_10732) ;  /* 0x0000001000507947 */ /* 0x000fea0003800000 */
.L_x_10733:
[----:B------:R-:W0:Y:S02]  /*9460*/  F2I.F64.TRUNC R29, R28 ;  /* 0x0000001c001d7311 */ /* 0x000e24000030d100 */
[----:B0-----:R0:W-:Y:S01]  /*9470*/  STG.E.U16 desc[UR36][R4.64], R29 ;  /* 0x0000001d04007986 */ /* 0x0011e2000c101524 */
[----:B------:R-:W-:Y:S05]  /*9480*/  BRA `(.L_x_10732) ;  /* 0x0000001000447947 */ /* 0x000fea0003800000 */
.L_x_10728:
        /* <DEDUP_REMOVED lines=17> */
.L_x_10736:
        /* <DEDUP_REMOVED lines=12> */
.L_x_10735:
        /* <DEDUP_REMOVED lines=18> */
.L_x_10738:
        /* <DEDUP_REMOVED lines=13> */
.L_x_10737:
[----:B------:R0:W-:Y:S01]  /*9850*/  STG.E.64 desc[UR36][R4.64], R28 ;  /* 0x0000001c04007986 */ /* 0x0001e2000c101b24 */
[----:B------:R-:W-:Y:S05]  /*9860*/  BRA `(.L_x_10732) ;  /* 0x0000000c004c7947 */ /* 0x000fea0003800000 */
.L_x_10727:
        /* <DEDUP_REMOVED lines=10> */
[----:B------:R-:W0:Y:S02]  /*9910*/  F2I.U32.F64.TRUNC R29, R28 ;  /* 0x0000001c001d7311 */ /* 0x000e24000030d000 */
[----:B0-----:R0:W-:Y:S01]  /*9920*/  STG.E.U16 desc[UR36][R4.64], R29 ;  /* 0x0000001d04007986 */ /* 0x0011e2000c101524 */
[----:B------:R-:W-:Y:S05]  /*9930*/  BRA `(.L_x_10732) ;  /* 0x0000000c00187947 */ /* 0x000fea0003800000 */
.L_x_10742:
        /* <DEDUP_REMOVED lines=26> */
.L_x_10745:
[----:B------:R-:W-:-:S04]  /*9ae0*/  SHF.R.U32.HI R3, RZ, 0x18, R7 ;  /* 0x00000018ff037819 */ /* 0x000fc80000011607 */
[----:B------:R-:W-:-:S07]  /*9af0*/  LOP3.LUT R0, R0, 0x80, R3, 0xf8, !PT ;  /* 0x0000008000007812 */ /* 0x000fce00078ef803 */
.L_x_10744:
[----:B------:R-:W-:Y:S05]  /*9b00*/  BSYNC.RECONVERGENT B0 ;  /* 0x0000000000007941 */ /* 0x000fea0003800200 */
.L_x_10743:
[----:B------:R0:W-:Y:S01]  /*9b10*/  STG.E.U8 desc[UR36][R4.64], R0 ;  /* 0x0000000004007986 */ /* 0x0001e2000c101124 */
[----:B------:R-:W-:Y:S05]  /*9b20*/  BRA `(.L_x_10732) ;  /* 0x00000008009c7947 */ /* 0x000fea0003800000 */
.L_x_10741:
        /* <DEDUP_REMOVED lines=26> */
.L_x_10748:
[----:B------:R-:W-:-:S04]  /*9cd0*/  SHF.R.U32.HI R3, RZ, 0x18, R7 ;  /* 0x00000018ff037819 */ /* 0x000fc80000011607 */
[----:B------:R-:W-:-:S07]  /*9ce0*/  LOP3.LUT R0, R0, 0x80, R3, 0xf8, !PT ;  /* 0x0000008000007812 */ /* 0x000fce00078ef803 */
.L_x_10747:
[----:B------:R-:W-:Y:S05]  /*9cf0*/  BSYNC.RECONVERGENT B0 ;  /* 0x0000000000007941 */ /* 0x000fea0003800200 */
.L_x_10746:
[----:B------:R0:W-:Y:S01]  /*9d00*/  STG.E.U8 desc[UR36][R4.64], R0 ;  /* 0x0000000004007986 */ /* 0x0001e2000c101124 */
[----:B------:R-:W-:Y:S05]  /*9d10*/  BRA `(.L_x_10732) ;  /* 0x0000000800207947 */ /* 0x000fea0003800000 */
.L_x_10740:
        /* <DEDUP_REMOVED lines=30> */
.L_x_10750:
[----:B------:R-:W0:Y:S02]  /*9f00*/  F2I.U64.F64.TRUNC R28, R28 ;  /* 0x0000001c001c7311 */ /* 0x000e24000030d800 */
[----:B0-----:R0:W-:Y:S01]  /*9f10*/  STG.E.64 desc[UR36][R4.64], R28 ;  /* 0x0000001c04007986 */ /* 0x0011e2000c101b24 */
[----:B------:R-:W-:Y:S05]  /*9f20*/  BRA `(.L_x_10732) ;  /* 0x00000004009c7947 */ /* 0x000fea0003800000 */
.L_x_10749:
[----:B------:R-:W0:Y:S02]  /*9f30*/  F2I.U32.F64.TRUNC R29, R28 ;  /* 0x0000001c001d7311 */ /* 0x000e24000030d000 */
[----:B0-----:R0:W-:Y:S01]  /*9f40*/  STG.E desc[UR36][R4.64], R29 ;  /* 0x0000001d04007986 */ /* 0x0011e2000c101924 */
[----:B------:R-:W-:Y:S05]  /*9f50*/  BRA `(.L_x_10732) ;  /* 0x0000000400907947 */ /* 0x000fea0003800000 */
.L_x_10739:
[----:B------:R-:W-:-:S13]  /*9f60*/  ISETP.GT.AND P0, PT, R0, 0xe, PT ;  /* 0x0000000e0000780c */ /* 0x000fda0003f04270 */
[----:B------:R-:W-:Y:S05]  /*9f70*/  @P0 BRA `(.L_x_10751) ;  /* 0x00000000002c0947 */ /* 0x000fea0003800000 */
[----:B------:R-:W-:-:S13]  /*9f80*/  ISETP.NE.AND P0, PT, R0, 0xa, PT ;  /* 0x0000000a0000780c */ /* 0x000fda0003f05270 */
[----:B------:R-:W-:Y:S05]  /*9f90*/  @!P0 BRA `(.L_x_10752) ;  /* 0x0000000000188947 */ /* 0x000fea0003800000 */
[----:B------:R-:W-:-:S13]  /*9fa0*/  ISETP.NE.AND P0, PT, R0, 0xb, PT ;  /* 0x0000000b0000780c */ /* 0x000fda0003f05270 */
[----:B------:R-:W-:Y:S05]  /*9fb0*/  @P0 BRA `(.L_x_10731) ;  /* 0x0000000000340947 */ /* 0x000fea0003800000 */
[----:B------:R-:W0:Y:S02]  /*9fc0*/  DSETP.NEU.AND P0, PT, R28, RZ, PT ;  /* 0x000000ff1c00722a */ /* 0x000e240003f0d000 */
[----:B0-----:R-:W-:-:S05]  /*9fd0*/  SEL R3, RZ, 0x1, !P0 ;  /* 0x00000001ff037807 */ /* 0x001fca0004000000 */
[----:B------:R0:W-:Y:S01]  /*9fe0*/  STG.E.U8 desc[UR36][R4.64], R3 ;  /* 0x0000000304007986 */ /* 0x0001e2000c101124 */
[----:B------:R-:W-:Y:S05]  /*9ff0*/  BRA `(.L_x_10732) ;  /* 0x0000000400687947 */ /* 0x000fea0003800000 */
.L_x_10752:
[----:B------:R-:W-:-:S05]  /*a000*/  CS2R R30, SRZ ;  /* 0x00000000001e7805 */ /* 0x000fca000001ff00 */
[----:B------:R0:W-:Y:S01]  /*a010*/  STG.E.128 desc[UR36][R4.64], R28 ;  /* 0x0000001c04007986 */ /* 0x0001e2000c101d24 */
[----:B------:R-:W-:Y:S05]  /*a020*/  BRA `(.L_x_10732) ;  /* 0x00000004005c7947 */ /* 0x000fea0003800000 */
.L_x_10751:
[----:B------:R-:W-:-:S13]  /*a030*/  ISETP.NE.AND P0, PT, R0, 0xf, PT ;  /* 0x0000000f0000780c */ /* 0x000fda0003f05270 */
[----:B------:R-:W-:Y:S05]  /*a040*/  @!P0 BRA `(.L_x_10753) ;  /* 0x0000000400288947 */ /* 0x000fea0003800000 */
[----:B------:R-:W-:-:S13]  /*a050*/  ISETP.NE.AND P0, PT, R0, 0x17, PT ;  /* 0x000000170000780c */ /* 0x000fda0003f05270 */
[----:B------:R-:W-:Y:S05]  /*a060*/  @!P0 BRA `(.L_x_10754) ;  /* 0x0000000000b08947 */ /* 0x000fea0003800000 */
[----:B------:R-:W-:-:S13]  /*a070*/  ISETP.NE.AND P0, PT, R0, 0x18, PT ;  /* 0x000000180000780c */ /* 0x000fda0003f05270 */
[----:B------:R-:W-:Y:S05]  /*a080*/  @!P0 BRA `(.L_x_10755) ;  /* 0x0000000000448947 */ /* 0x000fea0003800000 */
.L_x_10731:
        /* <DEDUP_REMOVED lines=16> */
.L_x_10756:
[----:B------:R-:W-:Y:S05]  /*a190*/  BRA `(.L_x_10732) ;  /* 0x0000000400007947 */ /* 0x000fea0003800000 */
.L_x_10755:
        /* <DEDUP_REMOVED lines=21> */
.L_x_10758:
[----:B------:R-:W-:Y:S05]  /*a2f0*/  BSYNC.RECONVERGENT B0 ;  /* 0x0000000000007941 */ /* 0x000fea0003800200 */
.L_x_10757:
[----:B------:R-:W-:-:S05]  /*a300*/  LOP3.LUT R3, R0, 0x80, R3, 0xf8, !PT ;  /* 0x0000008000037812 */ /* 0x000fca00078ef803 */
[----:B------:R0:W-:Y:S01]  /*a310*/  STG.E.U8 desc[UR36][R4.64], R3 ;  /* 0x0000000304007986 */ /* 0x0001e2000c101124 */
[----:B------:R-:W-:Y:S05]  /*a320*/  BRA `(.L_x_10732) ;  /* 0x00000000009c7947 */ /* 0x000fea0003800000 */
.L_x_10754:
        /* <DEDUP_REMOVED lines=20> */
.L_x_10760:
[----:B------:R-:W-:Y:S01]  /*a470*/  IMAD.MOV.U32 R0, RZ, RZ, 0x7f ;  /* 0x0000007fff007424 */ /* 0x000fe200078e00ff */
[----:B------:R-:W-:-:S04]  /*a480*/  ISETP.GT.U32.AND P0, PT, R3, 0x7f800000, PT ;  /* 0x7f8000000300780c */ /* 0x000fc80003f04070 */
[----:B------:R-:W-:-:S09]  /*a490*/  SEL R0, R0, 0x7c, P0 ;  /* 0x0000007c00007807 */ /* 0x000fd20000000000 */
.L_x_10761:
[----:B------:R-:W-:Y:S05]  /*a4a0*/  BSYNC.RECONVERGENT B0 ;  /* 0x0000000000007941 */ /* 0x000fea0003800200 */
.L_x_10759:
[----:B------:R-:W-:-:S04]  /*a4b0*/  SHF.R.U32.HI R3, RZ, 0x18, R7 ;  /* 0x00000018ff037819 */ /* 0x000fc80000011607 */
[----:B------:R-:W-:-:S05]  /*a4c0*/  LOP3.LUT R3, R0, 0x80, R3, 0xf8, !PT ;  /* 0x0000008000037812 */ /* 0x000fca00078ef803 */
[----:B------:R0:W-:Y:S01]  /*a4d0*/  STG.E.U8 desc[UR36][R4.64], R3 ;  /* 0x0000000304007986 */ /* 0x0001e2000c101124 */
[----:B------:R-:W-:Y:S05]  /*a4e0*/  BRA `(.L_x_10732) ;  /* 0x00000000002c7947 */ /* 0x000fea0003800000 */
.L_x_10753:
        /* <DEDUP_REMOVED lines=11> */
.L_x_10732:
[----:B------:R-:W-:-:S07]  /*a5a0*/  VIADD R2, R2, 0x80 ;  /* 0x0000008002027836 */ /* 0x000fce0000000000 */
.L_x_10689:
[----:B------:R-:W-:-:S13]  /*a5b0*/  ISETP.GE.AND P0, PT, R2, R33, PT ;  /* 0x000000210200720c */ /* 0x000fda0003f06270 */
[----:B------:R-:W-:Y:S05]  /*a5c0*/  @P0 BREAK.RELIABLE B6 ;  /* 0x0000000000060942 */ /* 0x000fea0003800100 */
[----:B------:R-:W-:Y:S05]  /*a5d0*/  @P0 BRA `(.L_x_10726) ;  /* 0x0000001000ec0947 */ /* 0x000fea0003800000 */
[----:B------:R-:W-:Y:S05]  /*a5e0*/  BSYNC.RELIABLE B6 ;  /* 0x0000000000067941 */ /* 0x000fea0003800100 */
.L_x_10688:
        /* <DEDUP_REMOVED lines=21> */
.L_x_10765:
[----:B------:R-:W0:Y:S02]  /*a740*/  F2I.S64.F64.TRUNC R24, R24 ;  /* 0x0000001800187311 */ /* 0x000e24000030d900 */
[----:B0-----:R-:W-:-:S05]  /*a750*/  IMAD.MOV.U32 R3, RZ, RZ, R24 ;  /* 0x000000ffff037224 */ /* 0x001fca00078e0018 */
[----:B------:R4:W-:Y:S01]  /*a760*/  STG.E.U8 desc[UR36][R4.64], R3 ;  /* 0x0000000304007986 */ /* 0x0009e2000c101124 */
[----:B------:R-:W-:Y:S05]  /*a770*/  BRA `(.L_x_10767) ;  /* 0x0000001000807947 */ /* 0x000fea0003800000 */
.L_x_10764:
        /* <DEDUP_REMOVED lines=9> */
.L_x_10769:
[----:B------:R-:W0:Y:S02]  /*a810*/  F2I.F64.TRUNC R25, R24 ;  /* 0x0000001800197311 */ /* 0x000e24000030d100 */
[----:B0-----:R2:W-:Y:S01]  /*a820*/  STG.E desc[UR36][R4.64], R25 ;  /* 0x0000001904007986 */ /* 0x0015e2000c101924 */
[----:B------:R-:W-:Y:S05]  /*a830*/  BRA `(.L_x_10767) ;  /* 0x0000001000507947 */ /* 0x000fea0003800000 */
.L_x_10768:
[----:B------:R-:W0:Y:S02]  /*a840*/  F2I.F64.TRUNC R25, R24 ;  /* 0x0000001800197311 */ /* 0x000e24000030d100 */
[----:B0-----:R0:W-:Y:S01]  /*a850*/  STG.E.U16 desc[UR36][R4.64], R25 ;  /* 0x0000001904007986 */ /* 0x0011e2000c101524 */
[----:B------:R-:W-:Y:S05]  /*a860*/  BRA `(.L_x_10767) ;  /* 0x0000001000447947 */ /* 0x000fea0003800000 */
.L_x_10763:
        /* <DEDUP_REMOVED lines=17> */
.L_x_10771:
        /* <DEDUP_REMOVED lines=12> */
.L_x_10770:
        /* <DEDUP_REMOVED lines=18> */
.L_x_10773:
        /* <DEDUP_REMOVED lines=13> */
.L_x_10772:
[----:B------:R0:W-:Y:S01]  /*ac30*/  STG.E.64 desc[UR36][R4.64], R24 ;  /* 0x0000001804007986 */ /* 0x0001e2000c101b24 */
[----:B------:R-:W-:Y:S05]  /*ac40*/  BRA `(.L_x_10767) ;  /* 0x0000000c004c7947 */ /* 0x000fea0003800000 */
.L_x_10762:
        /* <DEDUP_REMOVED lines=13> */
.L_x_10777:
        /* <DEDUP_REMOVED lines=26> */
.L_x_10780:
[----:B------:R-:W-:-:S04]  /*aec0*/  SHF.R.U32.HI R3, RZ, 0x18, R7 ;  /* 0x00000018ff037819 */ /* 0x000fc80000011607 */
[----:B------:R-:W-:-:S07]  /*aed0*/  LOP3.LUT R0, R0, 0x80, R3, 0xf8, !PT ;  /* 0x0000008000007812 */ /* 0x000fce00078ef803 */
.L_x_10779:
[----:B------:R-:W-:Y:S05]  /*aee0*/  BSYNC.RECONVERGENT B0 ;  /* 0x0000000000007941 */ /* 0x000fea0003800200 */
.L_x_10778:
[----:B------:R0:W-:Y:S01]  /*aef0*/  STG.E.U8 desc[UR36][R4.64], R0 ;  /* 0x0000000004007986 */ /* 0x0001e2000c101124 */
[----:B------:R-:W-:Y:S05]  /*af00*/  BRA `(.L_x_10767) ;  /* 0x00000008009c7947 */ /* 0x000fea0003800000 */
.L_x_10776:
        /* <DEDUP_REMOVED lines=26> */
.L_x_10783:
[----:B------:R-:W-:-:S04]  /*b0b0*/  SHF.R.U32.HI R3, RZ, 0x18, R7 ;  /* 0x00000018ff037819 */ /* 0x000fc80000011607 */
[----:B------:R-:W-:-:S07]  /*b0c0*/  LOP3.LUT R0, R0, 0x80, R3, 0xf8, !PT ;  /* 0x0000008000007812 */ /* 0x000fce00078ef803 */
.L_x_10782:
[----:B------:R-:W-:Y:S05]  /*b0d0*/  BSYNC.RECONVERGENT B0 ;  /* 0x0000000000007941 */ /* 0x000fea0003800200 */
.L_x_10781:
[----:B------:R0:W-:Y:S01]  /*b0e0*/  STG.E.U8 desc[UR36][R4.64], R0 ;  /* 0x0000000004007986 */ /* 0x0001e2000c101124 */
[----:B------:R-:W-:Y:S05]  /*b0f0*/  BRA `(.L_x_10767) ;  /* 0x0000000800207947 */ /* 0x000fea0003800000 */
.L_x_10775:
        /* <DEDUP_REMOVED lines=30> */
.L_x_10785:
[----:B------:R-:W0:Y:S02]  /*b2e0*/  F2I.U64.F64.TRUNC R24, R24 ;  /* 0x0000001800187311 */ /* 0x000e24000030d800 */
[----:B0-----:R0:W-:Y:S01]  /*b2f0*/  STG.E.64 desc[UR36][R4.64], R24 ;  /* 0x0000001804007986 */ /* 0x0011e2000c101b24 */
[----:B------:R-:W-:Y:S05]  /*b300*/  BRA `(.L_x_10767) ;  /* 0x00000004009c7947 */ /* 0x000fea0003800000 */
.L_x_10784:
[----:B------:R-:W0:Y:S02]  /*b310*/  F2I.U32.F64.TRUNC R25, R24 ;  /* 0x0000001800197311 */ /* 0x000e24000030d000 */
[----:B0-----:R0:W-:Y:S01]  /*b320*/  STG.E desc[UR36][R4.64], R25 ;  /* 0x0000001904007986 */ /* 0x0011e2000c101924 */
[----:B------:R-:W-:Y:S05]  /*b330*/  BRA `(.L_x_10767) ;  /* 0x0000000400907947 */ /* 0x000fea0003800000 */
.L_x_10774:
        /* <DEDUP_REMOVED lines=10> */
.L_x_10787:
[----:B------:R-:W-:-:S05]  /*b3e0*/  CS2R R26, SRZ ;  /* 0x00000000001a7805 */ /* 0x000fca000001ff00 */
[----:B------:R0:W-:Y:S01]  /*b3f0*/  STG.E.128 desc[UR36][R4.64], R24 ;  /* 0x0000001804007986 */ /* 0x0001e2000c101d24 */
[----:B------:R-:W-:Y:S05]  /*b400*/  BRA `(.L_x_10767) ;  /* 0x00000004005c7947 */ /* 0x000fea0003800000 */
.L_x_10786:
[----:B------:R-:W-:-:S13]  /*b410*/  ISETP.NE.AND P0, PT, R0, 0xf, PT ;  /* 0x0000000f0000780c */ /* 0x000fda0003f05270 */
[----:B------:R-:W-:Y:S05]  /*b420*/  @!P0 BRA `(.L_x_10788) ;  /* 0x0000000400288947 */ /* 0x000fea0003800000 */
[----:B------:R-:W-:-:S13]  /*b430*/  ISETP.NE.AND P0, PT, R0, 0x17, PT ;  /* 0x000000170000780c */ /* 0x000fda0003f05270 */
[----:B------:R-:W-:Y:S05]  /*b440*/  @!P0 BRA `(.L_x_10789) ;  /* 0x0000000000b08947 */ /* 0x000fea0003800000 */
[----:B------:R-:W-:-:S13]  /*b450*/  ISETP.NE.AND P0, PT, R0, 0x18, PT ;  /* 0x000000180000780c */ /* 0x000fda0003f05270 */
[----:B------:R-:W-:Y:S05]  /*b460*/  @!P0 BRA `(.L_x_10790) ;  /* 0x0000000000448947 */ /* 0x000fea0003800000 */
.L_x_10766:
        /* <DEDUP_REMOVED lines=16> */
.L_x_10791:
[----:B------:R-:W-:Y:S05]  /*b570*/  BRA `(.L_x_10767) ;  /* 0x0000000400007947 */ /* 0x000fea0003800000 */
.L_x_10790:
        /* <DEDUP_REMOVED lines=21> */
.L_x_10793:
[----:B------:R-:W-:Y:S05]  /*b6d0*/  BSYNC.RECONVERGENT B0 ;  /* 0x0000000000007941 */ /* 0x000fea0003800200 */
.L_x_10792:
[----:B------:R-:W-:-:S05]  /*b6e0*/  LOP3.LUT R3, R0, 0x80, R3, 0xf8, !PT ;  /* 0x0000008000037812 */ /* 0x000fca00078ef803 */
[----:B------:R0:W-:Y:S01]  /*b6f0*/  STG.E.U8 desc[UR36][R4.64], R3 ;  /* 0x0000000304007986 */ /* 0x0001e2000c101124 */
[----:B------:R-:W-:Y:S05]  /*b700*/  BRA `(.L_x_10767) ;  /* 0x00000000009c7947 */ /* 0x000fea0003800000 */
.L_x_10789:
        /* <DEDUP_REMOVED lines=20> */
.L_x_10795:
[----:B------:R-:W-:Y:S01]  /*b850*/  IMAD.MOV.U32 R0, RZ, RZ, 0x7f ;  /* 0x0000007fff007424 */ /* 0x000fe200078e00ff */
[----:B------:R-:W-:-:S04]  /*b860*/  ISETP.GT.U32.AND P0, PT, R3, 0x7f800000, PT ;  /* 0x7f8000000300780c */ /* 0x000fc80003f04070 */
[----:B------:R-:W-:-:S09]  /*b870*/  SEL R0, R0, 0x7c, P0 ;  /* 0x0000007c00007807 */ /* 0x000fd20000000000 */
.L_x_10796:
[----:B------:R-:W-:Y:S05]  /*b880*/  BSYNC.RECONVERGENT B0 ;  /* 0x0000000000007941 */ /* 0x000fea0003800200 */
.L_x_10794:
[----:B------:R-:W-:-:S04]  /*b890*/  SHF.R.U32.HI R3, RZ, 0x18, R7 ;  /* 0x00000018ff037819 */ /* 0x000fc80000011607 */
[----:B------:R-:W-:-:S05]  /*b8a0*/  LOP3.LUT R3, R0, 0x80, R3, 0xf8, !PT ;  /* 0x0000008000037812 */ /* 0x000fca00078ef803 */
[----:B------:R0:W-:Y:S01]  /*b8b0*/  STG.E.U8 desc[UR36][R4.64], R3 ;  /* 0x0000000304007986 */ /* 0x0001e2000c101124 */
[----:B------:R-:W-:Y:S05]  /*b8c0*/  BRA `(.L_x_10767) ;  /* 0x00000000002c7947 */ /* 0x000fea0003800000 */
.L_x_10788:
        /* <DEDUP_REMOVED lines=11> */
.L_x_10767:
[----:B------:R-:W-:-:S07]  /*b980*/  VIADD R2, R2, 0x80 ;  /* 0x0000008002027836 */ /* 0x000fce0000000000 */
.L_x_10726:
[----:B------:R-:W-:Y:S05]  /*b990*/  BSYNC.RECONVERGENT B7 ;  /* 0x0000000000077941 */ /* 0x000fea0003800200 */
.L_x_10687:
[----:B------:R-:W-:-:S13]  /*b9a0*/  ISETP.GE.AND P0, PT, R2, R33, PT ;  /* 0x000000210200720c */ /* 0x000fda0003f06270 */
[----:B------:R-:W-:Y:S05]  /*b9b0*/  @P0 EXIT ;  /* 0x000000000000094d */ /* 0x000fea0003800000 */
[----:B01234-:R-:W0:Y:S01]  /*b9c0*/  LDC.64 R4, c[0x0][0x398] ;  /* 0x0000e600ff047b82 */ /* 0x01fe220000000a00 */
        /* <DEDUP_REMOVED lines=17> */
[----:B0-----:R-:W-:Y:S01]  /*bae0*/  STG.E.U8 desc[UR36][R2.64], R17 ;  /* 0x0000001102007986 */ /* 0x001fe2000c101124 */
[----:B------:R-:W-:Y:S05]  /*baf0*/  EXIT ;  /* 0x000000000000794d */ /* 0x000fea0003800000 */
.L_x_10800:
[----:B------:R-:W0:Y:S02]  /*bb00*/  F2I.S64.F64.TRUNC R16, R16 ;  /* 0x0000001000107311 */ /* 0x000e24000030d900 */
[----:B0-----:R-:W-:-:S05]  /*bb10*/  IMAD.MOV.U32 R5, RZ, RZ, R16 ;  /* 0x000000ffff057224 */ /* 0x001fca00078e0010 */
[----:B------:R-:W-:Y:S01]  /*bb20*/  STG.E.U8 desc[UR36][R2.64], R5 ;  /* 0x0000000502007986 */ /* 0x000fe2000c101124 */
[----:B------:R-:W-:Y:S05]  /*bb30*/  EXIT ;  /* 0x000000000000794d */ /* 0x000fea0003800000 */
.L_x_10799:
[----:B------:R-:W-:-:S13]  /*bb40*/  ISETP.NE.AND P0, PT, R0, 0x2, PT ;  /* 0x000000020000780c */ /* 0x000fda0003f05270 */
[----:B------:R-:W-:Y:S05]  /*bb50*/  @!P0 BRA `(.L_x_10802) ;  /* 0x0000000000288947 */ /* 0x000fea0003800000 */
[----:B------:R-:W-:-:S13]  /*bb60*/  ISETP.NE.AND P0, PT, R0, 0x3, PT ;  /* 0x000000030000780c */ /* 0x000fda0003f05270 */
[----:B------:R-:W-:Y:S05]  /*bb70*/  @!P0 BRA `(.L_x_10803) ;  /* 0x0000000000148947 */ /* 0x000fea0003800000 */
[----:B------:R-:W-:-:S13]  /*bb80*/  ISETP.NE.AND P0, PT, R0, 0x4, PT ;  /* 0x000000040000780c */ /* 0x000fda0003f05270 */
[----:B------:R-:W-:Y:S05]  /*bb90*/  @P0 BRA `(.L_x_10801) ;  /* 0x0000000c00240947 */ /* 0x000fea0003800000 */
[----:B------:R-:W0:Y:S02]  /*bba0*/  F2I.S64.F64.TRUNC R16, R16 ;  /* 0x0000001000107311 */ /* 0x000e24000030d900 */
[----:B0-----:R-:W-:Y:S01]  /*bbb0*/  STG.E.64 desc[UR36][R2.64], R16 ;  /* 0x0000001002007986 */ /* 0x001fe2000c101b24 */
[----:B------:R-:W-:Y:S05]  /*bbc0*/  EXIT ;  /* 0x000000000000794d */ /* 0x000fea0003800000 */
.L_x_10803:
[----:B------:R-:W0:Y:S02]  /*bbd0*/  F2I.F64.TRUNC R17, R16 ;  /* 0x0000001000117311 */ /* 0x000e24000030d100 */
[----:B0-----:R-:W-:Y:S01]  /*bbe0*/  STG.E desc[UR36][R2.64], R17 ;  /* 0x0000001102007986 */ /* 0x001fe2000c101924 */
[----:B------:R-:W-:Y:S05]  /*bbf0*/  EXIT ;  /* 0x000000000000794d */ /* 0x000fea0003800000 */
.L_x_10802:
[----:B------:R-:W0:Y:S02]  /*bc00*/  F2I.F64.TRUNC R17, R16 ;  /* 0x0000001000117311 */ /* 0x000e24000030d100 */
[----:B0-----:R-:W-:Y:S01]  /*bc10*/  STG.E.U16 desc[UR36][R2.64], R17 ;  /* 0x0000001102007986 */ /* 0x001fe2000c101524 */
[----:B------:R-:W-:Y:S05]  /*bc20*/  EXIT ;  /* 0x000000000000794d */ /* 0x000fea0003800000 */
.L_x_10798:
        /* <DEDUP_REMOVED lines=17> */
.L_x_10805:
        /* <DEDUP_REMOVED lines=12> */
.L_x_10804:
        /* <DEDUP_REMOVED lines=18> */
.L_x_10807:
        /* <DEDUP_REMOVED lines=13> */
.L_x_10806:
[----:B------:R-:W-:Y:S01]  /*bff0*/  STG.E.64 desc[UR36][R2.64], R16 ;  /* 0x0000001002007986 */ /* 0x000fe2000c101b24 */
[----:B------:R-:W-:Y:S05]  /*c000*/  EXIT ;  /* 0x000000000000794d */ /* 0x000fea0003800000 */
.L_x_10797:
        /* <DEDUP_REMOVED lines=11> */
[----:B0-----:R-:W-:Y:S01]  /*c0c0*/  STG.E.U16 desc[UR36][R2.64], R17 ;  /* 0x0000001102007986 */ /* 0x001fe2000c101524 */
[----:B------:R-:W-:Y:S05]  /*c0d0*/  EXIT ;  /* 0x000000000000794d */ /* 0x000fea0003800000 */
.L_x_10811:
        /* <DEDUP_REMOVED lines=26> */
.L_x_10814:
[----:B------:R-:W-:-:S04]  /*c280*/  SHF.R.U32.HI R5, RZ, 0x18, R5 ;  /* 0x00000018ff057819 */ /* 0x000fc80000011605 */
[----:B------:R-:W-:-:S07]  /*c290*/  LOP3.LUT R0, R0, 0x80, R5, 0xf8, !PT ;  /* 0x0000008000007812 */ /* 0x000fce00078ef805 */
.L_x_10813:
[----:B------:R-:W-:Y:S05]  /*c2a0*/  BSYNC.RECONVERGENT B0 ;  /* 0x0000000000007941 */ /* 0x000fea0003800200 */
.L_x_10812:
[----:B------:R-:W-:Y:S01]  /*c2b0*/  STG.E.U8 desc[UR36][R2.64], R0 ;  /* 0x0000000002007986 */ /* 0x000fe2000c101124 */
[----:B------:R-:W-:Y:S05]  /*c2c0*/  EXIT ;  /* 0x000000000000794d */ /* 0x000fea0003800000 */
.L_x_10810:
        /* <DEDUP_REMOVED lines=26> */
.L_x_10817:
[----:B------:R-:W-:-:S04]  /*c470*/  SHF.R.U32.HI R5, RZ, 0x18, R5 ;  /* 0x00000018ff057819 */ /* 0x000fc80000011605 */
[----:B------:R-:W-:-:S07]  /*c480*/  LOP3.LUT R0, R0, 0x80, R5, 0xf8, !PT ;  /* 0x0000008000007812 */ /* 0x000fce00078ef805 */
.L_x_10816:
[----:B------:R-:W-:Y:S05]  /*c490*/  BSYNC.RECONVERGENT B0 ;  /* 0x0000000000007941 */ /* 0x000fea0003800200 */
.L_x_10815:
[----:B------:R-:W-:Y:S01]  /*c4a0*/  STG.E.U8 desc[UR36][R2.64], R0 ;  /* 0x0000000002007986 */ /* 0x000fe2000c101124 */
[----:B------:R-:W-:Y:S05]  /*c4b0*/  EXIT ;  /* 0x000000000000794d */ /* 0x000fea0003800000 */
.L_x_10809:
        /* <DEDUP_REMOVED lines=30> */
.L_x_10819:
[----:B------:R-:W0:Y:S02]  /*c6a0*/  F2I.U64.F64.TRUNC R16, R16 ;  /* 0x0000001000107311 */ /* 0x000e24000030d800 */
[----:B0-----:R-:W-:Y:S01]  /*c6b0*/  STG.E.64 desc[UR36][R2.64], R16 ;  /* 0x0000001002007986 */ /* 0x001fe2000c101b24 */
[----:B------:R-:W-:Y:S05]  /*c6c0*/  EXIT ;  /* 0x000000000000794d */ /* 0x000fea0003800000 */
.L_x_10818:
[----:B------:R-:W0:Y:S02]  /*c6d0*/  F2I.U32.F64.TRUNC R17, R16 ;  /* 0x0000001000117311 */ /* 0x000e24000030d000 */
[----:B0-----:R-:W-:Y:S01]  /*c6e0*/  STG.E desc[UR36][R2.64], R17 ;  /* 0x0000001102007986 */ /* 0x001fe2000c101924 */
[----:B------:R-:W-:Y:S05]  /*c6f0*/  EXIT ;  /* 0x000000000000794d */ /* 0x000fea0003800000 */
.L_x_10808:
        /* <DEDUP_REMOVED lines=8> */
[----:B------:R-:W-:Y:S01]  /*c780*/  STG.E.U8 desc[UR36][R2.64], R5 ;  /* 0x0000000502007986 */ /* 0x000fe2000c101124 */
[----:B------:R-:W-:Y:S05]  /*c790*/  EXIT ;  /* 0x000000000000794d */ /* 0x000fea0003800000 */
.L_x_10821:
[----:B------:R-:W-:-:S05]  /*c7a0*/  CS2R R18, SRZ ;  /* 0x0000000000127805 */ /* 0x000fca000001ff00 */
[----:B------:R-:W-:Y:S01]  /*c7b0*/  STG.E.128 desc[UR36][R2.64], R16 ;  /* 0x0000001002007986 */ /* 0x000fe2000c101d24 */
[----:B------:R-:W-:Y:S05]  /*c7c0*/  EXIT ;  /* 0x000000000000794d */ /* 0x000fea0003800000 */
.L_x_10820:
[----:B------:R-:W-:-:S13]  /*c7d0*/  ISETP.NE.AND P0, PT, R0, 0xf, PT ;  /* 0x0000000f0000780c */ /* 0x000fda0003f05270 */
[----:B------:R-:W-:Y:S05]  /*c7e0*/  @!P0 BRA `(.L_x_10822) ;  /* 0x0000000400288947 */ /* 0x000fea0003800000 */
[----:B------:R-:W-:-:S13]  /*c7f0*/  ISETP.NE.AND P0, PT, R0, 0x17, PT ;  /* 0x000000170000780c */ /* 0x000fda0003f05270 */
[----:B------:R-:W-:Y:S05]  /*c800*/  @!P0 BRA `(.L_x_10823) ;  /* 0x0000000000b08947 */ /* 0x000fea0003800000 */
[----:B------:R-:W-:-:S13]  /*c810*/  ISETP.NE.AND P0, PT, R0, 0x18, PT ;  /* 0x000000180000780c */ /* 0x000fda0003f05270 */
[----:B------:R-:W-:Y:S05]  /*c820*/  @!P0 BRA `(.L_x_10824) ;  /* 0x0000000000448947 */ /* 0x000fea0003800000 */
.L_x_10801:
        /* <DEDUP_REMOVED lines=16> */
.L_x_10825:
[----:B------:R-:W-:Y:S05]  /*c930*/  EXIT ;  /* 0x000000000000794d */ /* 0x000fea0003800000 */
.L_x_10824:
        /* <DEDUP_REMOVED lines=21> */
.L_x_10827:
[----:B------:R-:W-:Y:S05]  /*ca90*/  BSYNC.RECONVERGENT B0 ;  /* 0x0000000000007941 */ /* 0x000fea0003800200 */
.L_x_10826:
[----:B------:R-:W-:-:S05]  /*caa0*/  LOP3.LUT R5, R0, 0x80, R5, 0xf8, !PT ;  /* 0x0000008000057812 */ /* 0x000fca00078ef805 */
[----:B------:R-:W-:Y:S01]  /*cab0*/  STG.E.U8 desc[UR36][R2.64], R5 ;  /* 0x0000000502007986 */ /* 0x000fe2000c101124 */
[----:B------:R-:W-:Y:S05]  /*cac0*/  EXIT ;  /* 0x000000000000794d */ /* 0x000fea0003800000 */
.L_x_10823:
        /* <DEDUP_REMOVED lines=20> */
.L_x_10829:
[----:B------:R-:W-:Y:S01]  /*cc10*/  IMAD.MOV.U32 R0, RZ, RZ, 0x7f ;  /* 0x0000007fff007424 */ /* 0x000fe200078e00ff */
[----:B------:R-:W-:-:S04]  /*cc20*/  ISETP.GT.U32.AND P0, PT, R4, 0x7f800000, PT ;  /* 0x7f8000000400780c */ /* 0x000fc80003f04070 */
[----:B------:R-:W-:-:S09]  /*cc30*/  SEL R0, R0, 0x7c, P0 ;  /* 0x0000007c00007807 */ /* 0x000fd20000000000 */
.L_x_10830:
[----:B------:R-:W-:Y:S05]  /*cc40*/  BSYNC.RECONVERGENT B0 ;  /* 0x0000000000007941 */ /* 0x000fea0003800200 */
.L_x_10828:
[----:B------:R-:W-:-:S04]  /*cc50*/  SHF.R.U32.HI R5, RZ, 0x18, R5 ;  /* 0x00000018ff057819 */ /* 0x000fc80000011605 */
[----:B------:R-:W-:-:S05]  /*cc60*/  LOP3.LUT R5, R0, 0x80, R5, 0xf8, !PT ;  /* 0x0000008000057812 */ /* 0x000fca00078ef805 */
[----:B------:R-:W-:Y:S01]  /*cc70*/  STG.E.U8 desc[UR36][R2.64], R5 ;  /* 0x0000000502007986 */ /* 0x000fe2000c101124 */
[----:B------:R-:W-:Y:S05]  /*cc80*/  EXIT ;  /* 0x000000000000794d */ /* 0x000fea0003800000 */
.L_x_10822:
        /* <DEDUP_REMOVED lines=12> */
.L_x_10831:
        /* <DEDUP_REMOVED lines=11> */
.L_x_14250:


//--------------------- .text._ZN2at6native18elementwise_kernelILi128ELi2EZNS0_22gpu_kernel_impl_nocastIZNS0_43_GLOBAL__N__7cc8d1ed_10_Dropout_cu_0e96ed3819masked_scale_kernelIhddEEvRNS_6TensorERKS5_S8_T1_EUldhE_EEvRNS_18TensorIteratorBaseERKT_EUliE_EEviS9_ --------------------------
	.section	.text._ZN2at6native18elementwise_kernelILi128ELi2EZNS0_22gpu_kernel_impl_nocastIZNS0_43_GLOBAL__N__7cc8d1ed_10_Dropout_cu_0e96ed3819masked_scale_kernelIhddEEvRNS_6TensorERKS5_S8_T1_EUldhE_EEvRNS_18TensorIteratorBaseERKT_EUliE_EEviS9_,"ax",@progbits
	.align	128
        .global         _ZN2at6native18elementwise_kernelILi128ELi2EZNS0_22gpu_kernel_impl_nocastIZNS0_43_GLOBAL__N__7cc8d1ed_10_Dropout_cu_0e96ed3819masked_scale_kernelIhddEEvRNS_6TensorERKS5_S8_T1_EUldhE_EEvRNS_18TensorIteratorBaseERKT_EUliE_EEviS9_
        .type           _ZN2at6native18elementwise_kernelILi128ELi2EZNS0_22gpu_kernel_impl_nocastIZNS0_43_GLOBAL__N__7cc8d1ed_10_Dropout_cu_0e96ed3819masked_scale_kernelIhddEEvRNS_6TensorERKS5_S8_T1_EUldhE_EEvRNS_18TensorIteratorBaseERKT_EUliE_EEviS9_,@function
        .size           _ZN2at6native18elementwise_kernelILi128ELi2EZNS0_22gpu_kernel_impl_nocastIZNS0_43_GLOBAL__N__7cc8d1ed_10_Dropout_cu_0e96ed3819masked_scale_kernelIhddEEvRNS_6TensorERKS5_S8_T1_EUldhE_EEvRNS_18TensorIteratorBaseERKT_EUliE_EEviS9_,(.L_x_14251 - _ZN2at6native18elementwise_kernelILi128ELi2EZNS0_22gpu_kernel_impl_nocastIZNS0_43_GLOBAL__N__7cc8d1ed_10_Dropout_cu_0e96ed3819masked_scale_kernelIhddEEvRNS_6TensorERKS5_S8_T1_EUldhE_EEvRNS_18TensorIteratorBaseERKT_EUliE_EEviS9_)
        .other          _ZN2at6native18elementwise_kernelILi128ELi2EZNS0_22gpu_kernel_impl_nocastIZNS0_43_GLOBAL__N__7cc8d1ed_10_Dropout_cu_0e96ed3819masked_scale_kernelIhddEEvRNS_6TensorERKS5_S8_T1_EUldhE_EEvRNS_18TensorIteratorBaseERKT_EUliE_EEviS9_,@"STO_CUDA_ENTRY STV_DEFAULT"
_ZN2at6native18elementwise_kernelILi128ELi2EZNS0_22gpu_kernel_impl_nocastIZNS0_43_GLOBAL__N__7cc8d1ed_10_Dropout_cu_0e96ed3819masked_scale_kernelIhddEEvRNS_6TensorERKS5_S8_T1_EUldhE_EEvRNS_18TensorIteratorBaseERKT_EUliE_EEviS9_:
.text._ZN2at6native18elementwise_kernelILi128ELi2EZNS0_22gpu_kernel_impl_nocastIZNS0_43_GLOBAL__N__7cc8d1ed_10_Dropout_cu_0e96ed3819masked_scale_kernelIhddEEvRNS_6TensorERKS5_S8_T1_EUldhE_EEvRNS_18TensorIteratorBaseERKT_EUliE_EEviS9_:
        /* <DEDUP_REMOVED lines=14> */
[----:B------:R-:W1:Y:S07]  /*00e0*/  LDCU.64 UR8, c[0x0][0x600] ;  /* 0x0000c000ff0877ac */ /* 0x000e6e0008000a00 */
[----:B------:R-:W2:Y:S01]  /*00f0*/  LDC.64 R4, c[0x0][0x5f0] ;  /* 0x00017c00ff047b82 */ /* 0x000ea20000000a00 */
[----:B0-----:R-:W3:Y:S04]  /*0100*/  LDG.E.U8 R6, desc[UR6][R6.64] ;  /* 0x0000000606067981 */ /* 0x001ee8000c1e1100 */
[----:B--2---:R-:W2:Y:S03]  /*0110*/  LDG.E.64 R4, desc[UR6][R4.64] ;  /* 0x0000000604047981 */ /* 0x004ea6000c1e1b00 */
[----:B------:R-:W0:Y:S01]  /*0120*/  LDC.64 R10, c[0x0][0x5e8] ;  /* 0x00017a00ff0a7b82 */ /* 0x000e220000000a00 */
[----:B------:R-:W-:Y:S01]  /*0130*/  IADD3 R3, PT, PT, R3, 0x80, RZ ;  /* 0x0000008003037810 */ /* 0x000fe20007ffe0ff */
[----:B---3--:R-:W2:-:S15]  /*0140*/  I2F.F64.U16 R8, R6 ;  /* 0x0000000600087312 */ /* 0x008e9e0000101800 */
[----:B------:R-:W-:-:S15]  /*0150*/  NOP ;  /* 0x0000000000007918 */ /* 0x000fde0000000000 */
[----:B------:R-:W-:-:S15]  /*0160*/  NOP ;  /* 0x0000000000007918 */ /* 0x000fde0000000000 */
[----:B------:R-:W-:-:S15]  /*0170*/  NOP ;  /* 0x0000000000007918 */ /* 0x000fde0000000000 */
[----:B------:R-:W-:-:S04]  /*0180*/  NOP ;  /* 0x0000000000007918 */ /* 0x000fc80000000000 */
[----:B--2---:R-:W1:-:S15]  /*0190*/  DMUL R8, R4, R8 ;  /* 0x0000000804087228 */ /* 0x004e5e0000000000 */
[----:B------:R-:W-:-:S15]  /*01a0*/  NOP ;  /* 0x0000000000007918 */ /* 0x000fde0000000000 */
[----:B------:R-:W-:-:S15]  /*01b0*/  NOP ;  /* 0x0000000000007918 */ /* 0x000fde0000000000 */
[----:B------:R-:W-:-:S15]  /*01c0*/  NOP ;  /* 0x0000000000007918 */ /* 0x000fde0000000000 */
[----:B------:R-:W-:-:S04]  /*01d0*/  NOP ;  /* 0x0000000000007918 */ /* 0x000fc80000000000 */
[----:B-1----:R-:W0:Y:S02]  /*01e0*/  DMUL R8, R8, UR8 ;  /* 0x0000000808087c28 */ /* 0x002e240008000000 */
[----:B0-----:R0:W-:Y:S02]  /*01f0*/  STG.E.64 desc[UR6][R10.64], R8 ;  /* 0x000000080a007986 */ /* 0x0011e4000c101b06 */
.L_x_10834:
[----:B------:R-:W-:Y:S05]  /*0200*/  BSYNC.RECONVERGENT B0 ;  /* 0x0000000000007941 */ /* 0x000fea0003800200 */
.L_x_10833:
[----:B------:R-:W-:-:S13]  /*0210*/  ISETP.GE.AND P0, PT, R3, UR4, PT ;  /* 0x0000000403007c0c */ /* 0x000fda000bf06270 */
[----:B------:R-:W-:Y:S05]  /*0220*/  @P0 EXIT ;  /* 0x000000000000094d */ /* 0x000fea0003800000 */
[----:B0-----:R-:W0:Y:S01]  /*0230*/  LDC.64 R8, c[0x0][0x5f8] ;  /* 0x00017e00ff087b82 */ /* 0x001e220000000a00 */
[----:B------:R-:W1:Y:S07]  /*0240*/  LDCU.64 UR4, c[0x0][0x600] ;  /* 0x0000c000ff0477ac */ /* 0x000e6e0008000a00 */
[----:B------:R-:W2:Y:S01]  /*0250*/  LDC.64 R6, c[0x0][0x5f0] ;  /* 0x00017c00ff067b82 */ /* 0x000ea20000000a00 */
[----:B0-----:R-:W3:Y:S04]  /*0260*/  LDG.E.U8 R8, desc[UR6][R8.64] ;  /* 0x0000000608087981 */ /* 0x001ee8000c1e1100 */
[----:B--2---:R-:W2:Y:S01]  /*0270*/  LDG.E.64 R2, desc[UR6][R6.64] ;  /* 0x0000000606027981 */ /* 0x004ea2000c1e1b00 */
[----:B---3--:R-:W2:-:S15]  /*0280*/  I2F.F64.U16 R4, R8 ;  /* 0x0000000800047312 */ /* 0x008e9e0000101800 */
[----:B------:R-:W-:-:S15]  /*0290*/  NOP ;  /* 0x0000000000007918 */ /* 0x000fde0000000000 */
[----:B------:R-:W-:-:S15]  /*02a0*/  NOP ;  /* 0x0000000000007918 */ /* 0x000fde0000000000 */
[----:B------:R-:W-:-:S15]  /*02b0*/  NOP ;  /* 0x0000000000007918 */ /* 0x000fde0000000000 */
[----:B------:R-:W-:-:S04]  /*02c0*/  NOP ;  /* 0x0000000000007918 */ /* 0x000fc80000000000 */
[----:B--2---:R0:W1:Y:S02]  /*02d0*/  DMUL R2, R2, R4 ;  /* 0x0000000402027228 */ /* 0x0040640000000000 */
[----:B0-----:R-:W0:-:S15]  /*02e0*/  LDC.64 R4, c[0x0][0x5e8] ;  /* 0x00017a00ff047b82 */ /* 0x001e1e0000000a00 */
[----:B------:R-:W-:-:S15]  /*02f0*/  NOP ;  /* 0x0000000000007918 */ /* 0x000fde0000000000 */
[----:B------:R-:W-:-:S15]  /*0300*/  NOP ;  /* 0x0000000000007918 */ /* 0x000fde0000000000 */
[----:B------:R-:W-:-:S15]  /*0310*/  NOP ;  /* 0x0000000000007918 */ /* 0x000fde0000000000 */
[----:B------:R-:W-:-:S02]  /*0320*/  NOP ;  /* 0x0000000000007918 */ /* 0x000fc40000000000 */
[----:B-1----:R-:W0:Y:S02]  /*0330*/  DMUL R2, R2, UR4 ;  /* 0x0000000402027c28 */ /* 0x002e240008000000 */
[----:B0-----:R-:W-:Y:S01]  /*0340*/  STG.E.64 desc[UR6][R4.64], R2 ;  /* 0x0000000204007986 */ /* 0x001fe2000c101b06 */
[----:B------:R-:W-:Y:S05]  /*0350*/  EXIT ;  /* 0x000000000000794d */ /* 0x000fea0003800000 */
.L_x_10832:
        /* <DEDUP_REMOVED lines=8> */
[----:B------:R-:W-:Y:S02]  /*03e0*/  MOV R4, RZ ;  /* 0x000000ff00047202 */ /* 0x000fe40000000f00 */
        /* <DEDUP_REMOVED lines=323> */
[----:B------:R-:W-:Y:S01]  /*1820*/  MOV R8, RZ ;  /* 0x000000ff00087202 */ /* 0x000fe20000000f00 */
        /* <DEDUP_REMOVED lines=22> */
.L_x_10837:
[----:B------:R-:W0:Y:S02]  /*1990*/  LDCU.128 UR8, c[0x0][0x5f0] ;  /* 0x0000be00ff0877ac */ /* 0x000e240008000c00 */
[----:B0-----:R-:W-:Y:S02]  /*19a0*/  IADD3 R12, P1, PT, R6, UR10, RZ ;  /* 0x0000000a060c7c10 */ /* 0x001fe4000ff3e0ff */
[----:B------:R-:W-:Y:S02]  /*19b0*/  IADD3 R10, P0, PT, R4, UR8, RZ ;  /* 0x00000008040a7c10 */ /* 0x000fe4000ff1e0ff */
[----:B------:R-:W-:Y:S01]  /*19c0*/  IADD3.X R13, PT, PT, RZ, UR11, RZ, P1, !PT ;  /* 0x0000000bff0d7c10 */ /* 0x000fe20008ffe4ff */
[----:B------:R-:W0:Y:S01]  /*19d0*/  LDCU.64 UR10, c[0x0][0x600] ;  /* 0x0000c000ff0a77ac */ /* 0x000e220008000a00 */
[----:B------:R-:W-:-:S03]  /*19e0*/  IADD3.X R11, PT, PT, RZ, UR9, RZ, P0, !PT ;  /* 0x00000009ff0b7c10 */ /* 0x000fc600087fe4ff */
[----:B------:R-:W2:Y:S01]  /*19f0*/  LDG.E.U8 R8, desc[UR6][R12.64] ;  /* 0x000000060c087981 */ /* 0x000ea2000c1e1100 */
[----:B------:R-:W1:Y:S03]  /*1a00*/  LDCU.64 UR8, c[0x0][0x5e8] ;  /* 0x0000bd00ff0877ac */ /* 0x000e660008000a00 */
[----:B------:R-:W3:Y:S01]  /*1a10*/  LDG.E.64 R6, desc[UR6][R10.64] ;  /* 0x000000060a067981 */ /* 0x000ee2000c1e1b00 */
[----:B------:R-:W-:Y:S02]  /*1a20*/  IADD3 R3, PT, PT, R3, 0x80, RZ ;  /* 0x0000008003037810 */ /* 0x000fe40007ffe0ff */
[----:B-1----:R-:W-:-:S04]  /*1a30*/  IADD3 R4, P0, PT, R5, UR8, RZ ;  /* 0x0000000805047c10 */ /* 0x002fc8000ff1e0ff */
[----:B------:R-:W-:Y:S01]  /*1a40*/  IADD3.X R5, PT, PT, RZ, UR9, RZ, P0, !PT ;  /* 0x00000009ff057c10 */ /* 0x000fe200087fe4ff */
[----:B--2---:R-:W3:-:S15]  /*1a50*/  I2F.F64.U16 R8, R8 ;  /* 0x0000000800087312 */ /* 0x004ede0000101800 */
[----:B------:R-:W-:-:S15]  /*1a60*/  NOP ;  /* 0x0000000000007918 */ /* 0x000fde0000000000 */
[----:B------:R-:W-:-:S15]  /*1a70*/  NOP ;  /* 0x0000000000007918 */ /* 0x000fde0000000000 */
[----:B------:R-:W-:-:S15]  /*1a80*/  NOP ;  /* 0x0000000000007918 */ /* 0x000fde0000000000 */
[----:B------:R-:W-:-:S04]  /*1a90*/  NOP ;  /* 0x0000000000007918 */ /* 0x000fc80000000000 */
[----:B---3--:R-:W0:-:S15]  /*1aa0*/  DMUL R6, R6, R8 ;  /* 0x0000000806067228 */ /* 0x008e1e0000000000 */
[----:B------:R-:W-:-:S15]  /*1ab0*/  NOP ;  /* 0x0000000000007918 */ /* 0x000fde0000000000 */
[----:B------:R-:W-:-:S15]  /*1ac0*/  NOP ;  /* 0x0000000000007918 */ /* 0x000fde0000000000 */
[----:B------:R-:W-:-:S15]  /*1ad0*/  NOP ;  /* 0x0000000000007918 */ /* 0x000fde0000000000 */
[----:B------:R-:W-:-:S04]  /*1ae0*/  NOP ;  /* 0x0000000000007918 */ /* 0x000fc80000000000 */
[----:B0-----:R-:W0:Y:S02]  /*1af0*/  DMUL R6, R6, UR10 ;  /* 0x0000000a06067c28 */ /* 0x001e240008000000 */
[----:B0-----:R0:W-:Y:S02]  /*1b00*/  STG.E.64 desc[UR6][R4.64], R6 ;  /* 0x0000000604007986 */ /* 0x0011e4000c101b06 */
.L_x_10836:
[----:B------:R-:W-:Y:S05]  /*1b10*/  BSYNC.RECONVERGENT B0 ;  /* 0x0000000000007941 */ /* 0x000fea0003800200 */
.L_x_10835:
[----:B------:R-:W-:-:S13]  /*1b20*/  ISETP.GE.AND P0, PT, R3, UR4, PT ;  /* 0x0000000403007c0c */ /* 0x000fda000bf06270 */
[----:B------:R-:W-:Y:S05]  /*1b30*/  @P0 EXIT ;  /* 0x000000000000094d */ /* 0x000fea0003800000 */
[----:B------:R-:W1:Y:S01]  /*1b40*/  LDCU.64 UR4, c[0x0][0x390] ;  /* 0x00007200ff0477ac */ /* 0x000e620008000a00 */
[----:B0-----:R-:W-:Y:S02]  /*1b50*/  MOV R4, RZ ;  /* 0x000000ff00047202 */ /* 0x001fe40000000f00 */
        /* <DEDUP_REMOVED lines=346> */
.L_x_10838:
[----:B------:R-:W0:Y:S01]  /*3100*/  LDCU.128 UR8, c[0x0][0x5f0] ;  /* 0x0000be00ff0877ac */ /* 0x000e220008000c00 */
[----:B------:R-:W1:Y:S01]  /*3110*/  LDCU.64 UR4, c[0x0][0x5e8] ;  /* 0x0000bd00ff0477ac */ /* 0x000e620008000a00 */
[----:B0-----:R-:W-:Y:S02]  /*3120*/  IADD3 R10, P1, PT, R4, UR10, RZ ;  /* 0x0000000a040a7c10 */ /* 0x001fe4000ff3e0ff */
[----:B------:R-:W-:Y:S02]  /*3130*/  IADD3 R8, P0, PT, R2, UR8, RZ ;  /* 0x0000000802087c10 */ /* 0x000fe4000ff1e0ff */
[----:B------:R-:W-:Y:S02]  /*3140*/  IADD3.X R11, PT, PT, RZ, UR11, RZ, P1, !PT ;  /* 0x0000000bff0b7c10 */ /* 0x000fe40008ffe4ff */
[----:B------:R-:W-:Y:S01]  /*3150*/  IADD3.X R9, PT, PT, RZ, UR9, RZ, P0, !PT ;  /* 0x00000009ff097c10 */ /* 0x000fe200087fe4ff */
[----:B------:R-:W0:Y:S02]  /*3160*/  LDCU.64 UR8, c[0x0][0x600] ;  /* 0x0000c000ff0877ac */ /* 0x000e240008000a00 */
[----:B------:R-:W2:Y:S04]  /*3170*/  LDG.E.U8 R6, desc[UR6][R10.64] ;  /* 0x000000060a067981 */ /* 0x000ea8000c1e1100 */
[----:B------:R-:W3:Y:S01]  /*3180*/  LDG.E.64 R4, desc[UR6][R8.64] ;  /* 0x0000000608047981 */ /* 0x000ee2000c1e1b00 */
        /* <DEDUP_REMOVED lines=13> */
[----:B0-----:R-:W-:Y:S01]  /*3260*/  STG.E.64 desc[UR6][R2.64], R4 ;  /* 0x0000000402007986 */ /* 0x001fe2000c101b06 */
[----:B------:R-:W-:Y:S05]  /*3270*/  EXIT ;  /* 0x000000000000794d */ /* 0x000fea0003800000 */
.L_x_10839:
        /* <DEDUP_REMOVED lines=16> */
.L_x_14251:


//--------------------- .text._ZN2at6native27unrolled_elementwise_kernelIZNS0_43_GLOBAL__N__7cc8d1ed_10_Dropout_cu_0e96ed3819masked_scale_kernelIhddEEvRNS_6TensorERKS4_S7_T1_EUldhE_St5arrayIPcLm3EELi4E23TrivialOffsetCalculatorILi2EjESD_ILi1EjENS0_6memory15LoadWithoutCastENSG_16StoreWithoutCastEEEviT_T0_T2_T3_T4_T5_ --------------------------
	.section	.text._ZN2at6native27unrolled_elementwise_kernelIZNS0_43_GLOBAL__N__7cc8d1ed_10_Dropout_cu_0e96ed3819masked_scale_kernelIhddEEvRNS_6TensorERKS4_S7_T1_EUldhE_St5arrayIPcLm3EELi4E23TrivialOffsetCalculatorILi2EjESD_ILi1EjENS0_6memory15LoadWithoutCastENSG_16StoreWithoutCastEEEviT_T0_T2_T3_T4_T5_,"ax",@progbits
	.align	128
        .global         _ZN2at6native27unrolled_elementwise_kernelIZNS0_43_GLOBAL__N__7cc8d1ed_10_Dropout_cu_0e96ed3819masked_scale_kernelIhddEEvRNS_6TensorERKS4_S7_T1_EUldhE_St5arrayIPcLm3EELi4E23TrivialOffsetCalculatorILi2EjESD_ILi1EjENS0_6memory15LoadWithoutCastENSG_16StoreWithoutCastEEEviT_T0_T2_T3_T4_T5_
        .type           _ZN2at6native27unrolled_elementwise_kernelIZNS0_43_GLOBAL__N__7cc8d1ed_10_Dropout_cu_0e96ed3819masked_scale_kernelIhddEEvRNS_6TensorERKS4_S7_T1_EUldhE_St5arrayIPcLm3EELi4E23TrivialOffsetCalculatorILi2EjESD_ILi1EjENS0_6memory15LoadWithoutCastENSG_16StoreWithoutCastEEEviT_T0_T2_T3_T4_T5_,@function
        .size           _ZN2at6native27unrolled_elementwise_kernelIZNS0_43_GLOBAL__N__7cc8d1ed_10_Dropout_cu_0e96ed3819masked_scale_kernelIhddEEvRNS_6TensorERKS4_S7_T1_EUldhE_St5arrayIPcLm3EELi4E23TrivialOffsetCalculatorILi2EjESD_ILi1EjENS0_6memory15LoadWithoutCastENSG_16StoreWithoutCastEEEviT_T0_T2_T3_T4_T5_,(.L_x_14252 - _ZN2at6native27unrolled_elementwise_kernelIZNS0_43_GLOBAL__N__7cc8d1ed_10_Dropout_cu_0e96ed3819masked_scale_kernelIhddEEvRNS_6TensorERKS4_S7_T1_EUldhE_St5arrayIPcLm3EELi4E23TrivialOffsetCalculatorILi2EjESD_ILi1EjENS0_6memory15LoadWithoutCastENSG_16StoreWithoutCastEEEviT_T0_T2_T3_T4_T5_)
        .other          _ZN2at6native27unrolled_elementwise_kernelIZNS0_43_GLOBAL__N__7cc8d1ed_10_Dropout_cu_0e96ed3819masked_scale_kernelIhddEEvRNS_6TensorERKS4_S7_T1_EUldhE_St5arrayIPcLm3EELi4E23TrivialOffsetCalculatorILi2EjESD_ILi1EjENS0_6memory15LoadWithoutCastENSG_16StoreWithoutCastEEEviT_T0_T2_T3_T4_T5_,@"STO_CUDA_ENTRY STV_DEFAULT"
_ZN2at6native27unrolled_elementwise_kernelIZNS0_43_GLOBAL__N__7cc8d1ed_10_Dropout_cu_0e96ed3819masked_scale_kernelIhddEEvRNS_6TensorERKS4_S7_T1_EUldhE_St5arrayIPcLm3EELi4E23TrivialOffsetCalculatorILi2EjESD_ILi1EjENS0_6memory15LoadWithoutCastENSG_16StoreWithoutCastEEEviT_T0_T2_T3_T4_T5_:
.text._ZN2at6native27unrolled_elementwise_kernelIZNS0_43_GLOBAL__N__7cc8d1ed_10_Dropout_cu_0e96ed3819masked_scale_kernelIhddEEvRNS_6TensorERKS4_S7_T1_EUldhE_St5arrayIPcLm3EELi4E23TrivialOffsetCalculatorILi2EjESD_ILi1EjENS0_6memory15LoadWithoutCastENSG_16StoreWithoutCastEEEviT_T0_T2_T3_T4_T5_:
[----:B------:R-:W-:Y:S01]  /*0000*/  LDC R1, c[0x0][0x37c] ;  /* 0x0000df00ff017b82 */ /* 0x000fe20000000800 */
[----:B------:R-:W0:Y:S07]  /*0010*/  S2R R0, SR_CTAID.X ;  /* 0x0000000000007919 */ /* 0x000e2e0000002500 */
[----:B------:R-:W0:Y:S01]  /*0020*/  LDC R3, c[0x0][0x380] ;  /* 0x0000e000ff037b82 */ /* 0x000e220000000800 */
[----:B------:R-:W1:Y:S01]  /*0030*/  LDCU.64 UR4, c[0x0][0x358] ;  /* 0x00006b00ff0477ac */ /* 0x000e620008000a00 */
[----:B------:R-:W2:Y:S01]  /*0040*/  S2R R25, SR_TID.X ;  /* 0x0000000000197919 */ /* 0x000ea20000002100 */
[----:B------:R-:W3:Y:S01]  /*0050*/  LDCU.64 UR6, c[0x0][0x388] ;  /* 0x00007100ff0677ac */ /* 0x000ee20008000a00 */
        /* <DEDUP_REMOVED lines=8> */
[----:B------:R-:W-:Y:S01]  /*00e0*/  @!P2 IMAD R3, R0, 0x200, R25 ;  /* 0x000002000003a824 */ /* 0x000fe200078e0219 */
[----:B------:R-:W-:Y:S01]  /*00f0*/  @!P2 IADD3 R25, PT, PT, R25, 0x80, RZ ;  /* 0x000000801919a810 */ /* 0x000fe20007ffe0ff */
[----:B------:R-:W4:Y:S03]  /*0100*/  @!P2 LDC.64 R14, c[0x0][0x3a8] ;  /* 0x0000ea00ff0eab82 */ /* 0x000f260000000a00 */
[----:B------:R-:W-:-:S02]  /*0110*/  ISETP.GE.AND P1, PT, R25, R20, PT ;  /* 0x000000141900720c */ /* 0x000fc40003f26270 */
[----:B0-----:R-:W-:-:S03]  /*0120*/  @!P3 IADD3 R26, P4, PT, R5, R26, RZ ;  /* 0x0000001a051ab210 */ /* 0x001fc60007f9e0ff */
[----:B------:R-:W0:Y:S02]  /*0130*/  @!P2 LDC.64 R18, c[0x0][0x3a0] ;  /* 0x0000e800ff12ab82 */ /* 0x000e240000000a00 */
[----:B------:R-:W-:Y:S02]  /*0140*/  @!P3 IMAD.X R27, RZ, RZ, R27, P4 ;  /* 0x000000ffff1bb224 */ /* 0x000fe400020e061b */
[----:B--2---:R-:W-:-:S03]  /*0150*/  @!P3 IMAD.WIDE.U32 R16, R5, 0x8, R16 ;  /* 0x000000080510b825 */ /* 0x004fc600078e0010 */
[----:B-1----:R1:W2:Y:S01]  /*0160*/  @!P3 LDG.E.U8 R22, desc[UR4][R26.64] ;  /* 0x000000041a16b981 */ /* 0x0022a2000c1e1100 */
[----:B------:R-:W5:Y:S01]  /*0170*/  @!P1 LDC.64 R12, c[0x0][0x3a8] ;  /* 0x0000ea00ff0c9b82 */ /* 0x000f620000000a00 */
[----:B------:R-:W-:Y:S02]  /*0180*/  @!P1 IMAD R23, R0, 0x200, R25 ;  /* 0x0000020000179824 */ /* 0x000fe400078e0219 */
[----:B------:R-:W-:-:S05]  /*0190*/  @!P1 VIADD R25, R25, 0x80 ;  /* 0x0000008019199836 */ /* 0x000fca0000000000 */
[----:B------:R-:W-:Y:S01]  /*01a0*/  ISETP.GE.AND P0, PT, R25, R20, PT ;  /* 0x000000141900720c */ /* 0x000fe20003f06270 */
[----:B------:R-:W1:-:S12]  /*01b0*/  @!P1 LDC.64 R10, c[0x0][0x3a0] ;  /* 0x0000e800ff0a9b82 */ /* 0x000e580000000a00 */
[----:B------:R-:W3:Y:S01]  /*01c0*/  @!P0 LDC.64 R6, c[0x0][0x3a8] ;  /* 0x0000ea00ff068b82 */ /* 0x000ee20000000a00 */
[----:B----4-:R-:W-:-:S07]  /*01d0*/  @!P2 IADD3 R14, P4, PT, R3, R14, RZ ;  /* 0x0000000e030ea210 */ /* 0x010fce0007f9e0ff */
[----:B------:R-:W4:Y:S01]  /*01e0*/  @!P0 LDC.64 R8, c[0x0][0x3a0] ;  /* 0x0000e800ff088b82 */ /* 0x000f220000000a00 */
[----:B0-----:R-:W-:Y:S01]  /*01f0*/  @!P2 IMAD.WIDE.U32 R18, R3, 0x8, R18 ;  /* 0x000000080312a825 */ /* 0x001fe200078e0012 */
[----:B------:R-:W-:-:S03]  /*0200*/  CS2R R2, SRZ ;  /* 0x0000000000027805 */ /* 0x000fc6000001ff00 */
[----:B------:R-:W-:Y:S01]  /*0210*/  @!P2 IMAD.X R15, RZ, RZ, R15, P4 ;  /* 0x000000ffff0fa224 */ /* 0x000fe200020e060f */
[----:B-----5:R-:W-:Y:S02]  /*0220*/  @!P1 IADD3 R12, P4, PT, R23, R12, RZ ;  /* 0x0000000c170c9210 */ /* 0x020fe40007f9e0ff */
[----:B------:R-:W5:Y:S01]  /*0230*/  @!P3 LDG.E.64 R2, desc[UR4][R16.64] ;  /* 0x000000041002b981 */ /* 0x000f62000c1e1b00 */
[----:B------:R-:W-:Y:S02]  /*0240*/  @!P0 LEA R29, R0, R25, 0x9 ;  /* 0x00000019001d8211 */ /* 0x000fe400078e48ff */
[----:B------:R-:W-:Y:S01]  /*0250*/  CS2R R4, SRZ ;  /* 0x0000000000047805 */ /* 0x000fe2000001ff00 */
[----:B------:R-:W-:Y:S01]  /*0260*/  @!P1 IMAD.X R13, RZ, RZ, R13, P4 ;  /* 0x000000ffff0d9224 */ /* 0x000fe200020e060d */
[----:B------:R-:W5:Y:S01]  /*0270*/  @!P2 LDG.E.U8 R14, desc[UR4][R14.64] ;  /* 0x000000040e0ea981 */ /* 0x000f62000c1e1100 */
[----:B---3--:R-:W-:-:S03]  /*0280*/  @!P0 IADD3 R24, P4, PT, R29, R6, RZ ;  /* 0x000000061d188210 */ /* 0x008fc60007f9e0ff */
[----:B------:R-:W3:Y:S02]  /*0290*/  @!P2 LDG.E.64 R4, desc[UR4][R18.64] ;  /* 0x000000041204a981 */ /* 0x000ee4000c1e1b00 */
[----:B------:R-:W-:Y:S02]  /*02a0*/  @!P0 IMAD.X R25, RZ, RZ, R7, P4 ;  /* 0x000000ffff198224 */ /* 0x000fe400020e0607 */
[----:B------:R-:W3:Y:S01]  /*02b0*/  @!P1 LDG.E.U8 R12, desc[UR4][R12.64] ;  /* 0x000000040c0c9981 */ /* 0x000ee2000c1e1100 */
[----:B----4-:R-:W-:-:S03]  /*02c0*/  @!P0 IMAD.WIDE.U32 R6, R29, 0x8, R8 ;  /* 0x000000081d068825 */ /* 0x010fc600078e0008 */
[----:B------:R-:W4:Y:S04]  /*02d0*/  @!P0 LDG.E.U8 R24, desc[UR4][R24.64] ;  /* 0x0000000418188981 */ /* 0x000f28000c1e1100 */
[----:B------:R-:W4:Y:S01]  /*02e0*/  @!P0 LDG.E.64 R6, desc[UR4][R6.64] ;  /* 0x0000000406068981 */ /* 0x000f22000c1e1b00 */
[----:B-1----:R-:W-:Y:S01]  /*02f0*/  @!P1 IMAD.WIDE.U32 R26, R23, 0x8, R10 ;  /* 0x00000008171a9825 */ /* 0x002fe200078e000a */
[----:B------:R-:W-:-:S06]  /*0300*/  CS2R R10, SRZ ;  /* 0x00000000000a7805 */ /* 0x000fcc000001ff00 */
[----:B------:R-:W4:Y:S01]  /*0310*/  @!P1 LDG.E.64 R10, desc[UR4][R26.64] ;  /* 0x000000041a0a9981 */ /* 0x000f22000c1e1b00 */
[----:B------:R-:W-:Y:S01]  /*0320*/  CS2R R8, SRZ ;  /* 0x0000000000087805 */ /* 0x000fe2000001ff00 */
[----:B------:R-:W-:Y:S04]  /*0330*/  BSSY.RECONVERGENT B0, `(.L_x_10840) ;  /* 0x0000052000007945 */ /* 0x000fe80003800200 */
[----:B------:R-:W-:Y:S01]  /*0340*/  BSSY.RELIABLE B1, `(.L_x_10841) ;  /* 0x000004a000017945 */ /* 0x000fe20003800100 */
[----:B--2---:R-:W5:-:S15]  /*0350*/  @!P3 I2F.F64.U16 R8, R22 ;  /* 0x000000160008b312 */ /* 0x004f5e0000101800 */
[----:B------:R-:W-:-:S15]  /*0360*/  NOP ;  /* 0x0000000000007918 */ /* 0x000fde0000000000 */
[----:B------:R-:W-:-:S15]  /*0370*/  NOP ;  /* 0x0000000000007918 */ /* 0x000fde0000000000 */
[----:B------:R-:W-:-:S15]  /*0380*/  NOP ;  /* 0x0000000000007918 */ /* 0x000fde0000000000 */
[----:B------:R-:W-:-:S04]  /*0390*/  NOP ;  /* 0x0000000000007918 */ /* 0x000fc80000000000 */
[----:B-----5:R0:W1:Y:S02]  /*03a0*/  DMUL R2, R8, R2 ;  /* 0x0000000208027228 */ /* 0x0200640000000000 */
[----:B0-----:R-:W-:-:S15]  /*03b0*/  CS2R R8, SRZ ;  /* 0x0000000000087805 */ /* 0x001fde000001ff00 */
[----:B------:R-:W-:-:S15]  /*03c0*/  NOP ;  /* 0x0000000000007918 */ /* 0x000fde0000000000 */
[----:B------:R-:W-:-:S15]  /*03d0*/  NOP ;  /* 0x0000000000007918 */ /* 0x000fde0000000000 */
[----:B------:R-:W-:-:S15]  /*03e0*/  NOP ;  /* 0x0000000000007918 */ /* 0x000fde0000000000 */
[----:B------:R-:W-:-:S02]  /*03f0*/  NOP ;  /* 0x0000000000007918 */ /* 0x000fc40000000000 */
[----:B------:R-:W3:-:S15]  /*0400*/  @!P2 I2F.F64.U16 R8, R14 ;  /* 0x0000000e0008a312 */ /* 0x000ede0000101800 */
[----:B------:R-:W-:-:S15]  /*0410*/  NOP ;  /* 0x0000000000007918 */ /* 0x000fde0000000000 */
[----:B------:R-:W-:-:S15]  /*0420*/  NOP ;  /* 0x0000000000007918 */ /* 0x000fde0000000000 */
[----:B------:R-:W-:-:S15]  /*0430*/  NOP ;  /* 0x0000000000007918 */ /* 0x000fde0000000000 */
[----:B------:R-:W-:-:S04]  /*0440*/  NOP ;  /* 0x0000000000007918 */ /* 0x000fc80000000000 */
[----:B---3--:R0:W2:Y:S02]  /*0450*/  DMUL R16, R8, R4 ;  /* 0x0000000408107228 */ /* 0x0080a40000000000 */
[----:B0-----:R-:W-:Y:S02]  /*0460*/  CS2R R8, SRZ ;  /* 0x0000000000087805 */ /* 0x001fe4000001ff00 */
[----:B------:R-:W-:-:S15]  /*0470*/  CS2R R4, SRZ ;  /* 0x0000000000047805 */ /* 0x000fde000001ff00 */
[----:B------:R-:W-:-:S15]  /*0480*/  NOP ;  /* 0x0000000000007918 */ /* 0x000fde0000000000 */
[----:B------:R-:W-:-:S15]  /*0490*/  NOP ;  /* 0x0000000000007918 */ /* 0x000fde0000000000 */
[----:B------:R-:W-:-:S15]  /*04a0*/  NOP ;  /* 0x0000000000007918 */ /* 0x000fde0000000000 */
[----:B----4-:R-:W0:-:S15]  /*04b0*/  @!P0 I2F.F64.U16 R24, R24 ;  /* 0x0000001800188312 */ /* 0x010e1e0000101800 */
[----:B------:R-:W-:-:S15]  /*04c0*/  NOP ;  /* 0x0000000000007918 */ /* 0x000fde0000000000 */
[----:B------:R-:W-:-:S15]  /*04d0*/  NOP ;  /* 0x0000000000007918 */ /* 0x000fde0000000000 */
[----:B------:R-:W-:-:S15]  /*04e0*/  NOP ;  /* 0x0000000000007918 */ /* 0x000fde0000000000 */
[----:B------:R-:W-:-:S04]  /*04f0*/  NOP ;  /* 0x0000000000007918 */ /* 0x000fc80000000000 */
[----:B0-----:R-:W-:Y:S01]  /*0500*/  @!P0 DMUL R8, R6, R24 ;  /* 0x0000001806088228 */ /* 0x001fe20000000000 */
[----:B------:R-:W-:-:S15]  /*0510*/  ISETP.GE.AND P0, PT, R21, R20, PT ;  /* 0x000000141500720c */ /* 0x000fde0003f06270 */
[----:B------:R-:W-:-:S15]  /*0520*/  NOP ;  /* 0x0000000000007918 */ /* 0x000fde0000000000 */
[----:B------:R-:W-:-:S15]  /*0530*/  NOP ;  /* 0x0000000000007918 */ /* 0x000fde0000000000 */
[----:B------:R-:W-:-:S15]  /*0540*/  NOP ;  /* 0x0000000000007918 */ /* 0x000fde0000000000 */
[----:B------:R-:W-:-:S03]  /*0550*/  NOP ;  /* 0x0000000000007918 */ /* 0x000fc60000000000 */
[----:B------:R-:W0:-:S15]  /*0560*/  @!P1 I2F.F64.U16 R4, R12 ;  /* 0x0000000c00049312 */ /* 0x000e1e0000101800 */
[----:B------:R-:W-:-:S15]  /*0570*/  NOP ;  /* 0x0000000000007918 */ /* 0x000fde0000000000 */
[----:B------:R-:W-:-:S15]  /*0580*/  NOP ;  /* 0x0000000000007918 */ /* 0x000fde0000000000 */
[----:B------:R-:W-:-:S15]  /*0590*/  NOP ;  /* 0x0000000000007918 */ /* 0x000fde0000000000 */
[----:B------:R-:W-:-:S04]  /*05a0*/  NOP ;  /* 0x0000000000007918 */ /* 0x000fc80000000000 */
[----:B0-----:R-:W0:-:S15]  /*05b0*/  DMUL R4, R4, R10 ;  /* 0x0000000a04047228 */ /* 0x001e1e0000000000 */
[----:B------:R-:W-:-:S15]  /*05c0*/  NOP ;  /* 0x0000000000007918 */ /* 0x000fde0000000000 */
[----:B------:R-:W-:-:S15]  /*05d0*/  NOP ;  /* 0x0000000000007918 */ /* 0x000fde0000000000 */
[----:B------:R-:W-:-:S15]  /*05e0*/  NOP ;  /* 0x0000000000007918 */ /* 0x000fde0000000000 */
[----:B------:R-:W-:-:S04]  /*05f0*/  NOP ;  /* 0x0000000000007918 */ /* 0x000fc80000000000 */
[----:B-1----:R1:W3:-:S15]  /*0600*/  DMUL R10, R2, UR6 ;  /* 0x00000006020a7c28 */ /* 0x0022de0008000000 */
[----:B------:R-:W-:-:S15]  /*0610*/  NOP ;  /* 0x0000000000007918 */ /* 0x000fde0000000000 */
[----:B------:R-:W-:-:S15]  /*0620*/  NOP ;  /* 0x0000000000007918 */ /* 0x000fde0000000000 */
[----:B------:R-:W-:-:S15]  /*0630*/  NOP ;  /* 0x0000000000007918 */ /* 0x000fde0000000000 */
[----:B------:R-:W-:-:S04]  /*0640*/  NOP ;  /* 0x0000000000007918 */ /* 0x000fc80000000000 */
[----:B--2---:R1:W2:-:S15]  /*0650*/  DMUL R6, R16, UR6 ;  /* 0x0000000610067c28 */ /* 0x00429e0008000000 */
[----:B------:R-:W-:-:S15]  /*0660*/  NOP ;  /* 0x0000000000007918 */ /* 0x000fde0000000000 */
[----:B------:R-:W-:-:S15]  /*0670*/  NOP ;  /* 0x0000000000007918 */ /* 0x000fde0000000000 */
[----:B------:R-:W-:-:S15]  /*0680*/  NOP ;  /* 0x0000000000007918 */ /* 0x000fde0000000000 */
[----:B------:R-:W-:-:S04]  /*0690*/  NOP ;  /* 0x0000000000007918 */ /* 0x000fc80000000000 */
[----:B0-----:R-:W0:-:S15]  /*06a0*/  DMUL R4, R4, UR6 ;  /* 0x0000000604047c28 */ /* 0x001e1e0008000000 */
[----:B------:R-:W-:-:S15]  /*06b0*/  NOP ;  /* 0x0000000000007918 */ /* 0x000fde0000000000 */
[----:B------:R-:W-:-:S15]  /*06c0*/  NOP ;  /* 0x0000000000007918 */ /* 0x000fde0000000000 */
[----:B------:R-:W-:-:S15]  /*06d0*/  NOP ;  /* 0x0000000000007918 */ /* 0x000fde0000000000 */
[----:B------:R-:W-:-:S04]  /*06e0*/  NOP ;  /* 0x0000000000007918 */ /* 0x000fc80000000000 */
[----:B------:R1:W4:Y:S02]  /*06f0*/  DMUL R2, R8, UR6 ;  /* 0x0000000608027c28 */ /* 0x0003240008000000 */
[----:B01234-:R-:W-:Y:S05]  /*0700*/  @P0 BRA `(.L_x_10842) ;  /* 0x0000000000340947 */ /* 0x01ffea0003800000 */
[----:B------:R-:W0:Y:S01]  /*0710*/  LDC.64 R8, c[0x0][0x398] ;  /* 0x0000e600ff087b82 */ /* 0x000e220000000a00 */
[----:B------:R-:W-:Y:S01]  /*0720*/  LEA R13, R0, R21, 0x9 ;  /* 0x00000015000d7211 */ /* 0x000fe200078e48ff */
[----:B------:R-:W-:-:S05]  /*0730*/  VIADD R21, R21, 0x80 ;  /* 0x0000008015157836 */ /* 0x000fca0000000000 */
[----:B------:R-:W-:-:S13]  /*0740*/  ISETP.GE.AND P0, PT, R21, R20, PT ;  /* 0x000000141500720c */ /* 0x000fda0003f06270 */
[----:B------:R-:W-:Y:S05]  /*0750*/  @P0 BREAK.RELIABLE B1 ;  /* 0x0000000000010942 */ /* 0x000fea0003800100 */
[----:B0-----:R-:W-:-:S05]  /*0760*/  IMAD.WIDE.U32 R8, R13, 0x8, R8 ;  /* 0x000000080d087825 */ /* 0x001fca00078e0008 */
[----:B------:R0:W-:Y:S01]  /*0770*/  STG.E.64 desc[UR4][R8.64], R10 ;  /* 0x0000000a08007986 */ /* 0x0001e2000c101b04 */
[----:B------:R-:W-:Y:S05]  /*0780*/  @P0 BRA `(.L_x_10843) ;  /* 0x0000000000300947 */ /* 0x000fea0003800000 */
[----:B0-----:R-:W0:Y:S01]  /*0790*/  LDC.64 R8, c[0x0][0x398] ;  /* 0x0000e600ff087b82 */ /* 0x001e220000000a00 */
[----:B------:R-:W-:Y:S01]  /*07a0*/  IMAD R11, R0, 0x200, R21 ;  /* 0x00000200000b7824 */ /* 0x000fe200078e0215 */
[----:B------:R-:W-:-:S03]  /*07b0*/  IADD3 R21, PT, PT, R21, 0x80, RZ ;  /* 0x0000008015157810 */ /* 0x000fc60007ffe0ff */
[----:B0-----:R-:W-:-:S05]  /*07c0*/  IMAD.WIDE.U32 R8, R11, 0x8, R8 ;  /* 0x000000080b087825 */ /* 0x001fca00078e0008 */
[----:B------:R0:W-:Y:S02]  /*07d0*/  STG.E.64 desc[UR4][R8.64], R6 ;  /* 0x0000000608007986 */ /* 0x0001e4000c101b04 */
.L_x_10842:
[----:B------:R-:W-:Y:S05]  /*07e0*/  BSYNC.RELIABLE B1 ;  /* 0x0000000000017941 */ /* 0x000fea0003800100 */
.L_x_10841:
[----:B------:R-:W-:-:S13]  /*07f0*/  ISETP.GE.AND P0, PT, R21, R20, PT ;  /* 0x000000141500720c */ /* 0x000fda0003f06270 */
[----:B0-----:R-:W0:Y:S01]  /*0800*/  @!P0 LDC.64 R6, c[0x0][0x398] ;  /* 0x0000e600ff068b82 */ /* 0x001e220000000a00 */
[----:B------:R-:W-:Y:S02]  /*0810*/  @!P0 IMAD R9, R0, 0x200, R21 ;  /* 0x0000020000098824 */ /* 0x000fe400078e0215 */
[----:B------:R-:W-:Y:S02]  /*0820*/  @!P0 VIADD R21, R21, 0x80 ;  /* 0x0000008015158836 */ /* 0x000fe40000000000 */
[----:B0-----:R-:W-:-:S05]  /*0830*/  @!P0 IMAD.WIDE.U32 R6, R9, 0x8, R6 ;  /* 0x0000000809068825 */ /* 0x001fca00078e0006 */
[----:B------:R1:W-:Y:S02]  /*0840*/  @!P0 STG.E.64 desc[UR4][R6.64], R4 ;  /* 0x0000000406008986 */ /* 0x0003e4000c101b04 */
.L_x_10843:
[----:B------:R-:W-:Y:S05]  /*0850*/  BSYNC.RECONVERGENT B0 ;  /* 0x0000000000007941 */ /* 0x000fea0003800200 */
.L_x_10840:
[----:B------:R-:W-:Y:S05]  /*0860*/  WARPSYNC.ALL ;  /* 0x0000000000007948 */ /* 0x000fea0003800000 */
[----:B------:R-:W-:-:S13]  /*0870*/  ISETP.GE.AND P0, PT, R21, R20, PT ;  /* 0x000000141500720c */ /* 0x000fda0003f06270 */
[----:B------:R-:W-:Y:S05]  /*0880*/  @P0 EXIT ;  /* 0x000000000000094d */ /* 0x000fea0003800000 */
[----:B-1----:R-:W1:Y:S01]  /*0890*/  LDC.64 R4, c[0x0][0x398] ;  /* 0x0000e600ff047b82 */ /* 0x002e620000000a00 */
[----:B------:R-:W-:-:S05]  /*08a0*/  LEA R21, R0, R21, 0x9 ;  /* 0x0000001500157211 */ /* 0x000fca00078e48ff */
[----:B-1----:R-:W-:-:S05]  /*08b0*/  IMAD.WIDE.U32 R4, R21, 0x8, R4 ;  /* 0x0000000815047825 */ /* 0x002fca00078e0004 */
[----:B------:R-:W-:Y:S01]  /*08c0*/  STG.E.64 desc[UR4][R4.64], R2 ;  /* 0x0000000204007986 */ /* 0x000fe2000c101b04 */
[----:B------:R-:W-:Y:S05]  /*08d0*/  EXIT ;  /* 0x000000000000794d */ /* 0x000fea0003800000 */
.L_x_10844:
        /* <DEDUP_REMOVED lines=10> */
.L_x_14252:


//--------------------- .text._ZN2at6native29vectorized_elementwise_kernelILi2EZNS0_43_GLOBAL__N__7cc8d1ed_10_Dropout_cu_0e96ed3819masked_scale_kernelIhddEEvRNS_6TensorERKS4_S7_T1_EUldhE_St5arrayIPcLm3EEEEviT0_S8_ --------------------------
	.section	.text._ZN2at6native29vectorized_elementwise_kernelILi2EZNS0_43_GLOBAL__N__7cc8d1ed_10_Dropout_cu_0e96ed3819masked_scale_kernelIhddEEvRNS_6TensorERKS4_S7_T1_EUldhE_St5arrayIPcLm3EEEEviT0_S8_,"ax",@progbits
	.align	128
        .global         _ZN2at6native29vectorized_elementwise_kernelILi2EZNS0_43_GLOBAL__N__7cc8d1ed_10_Dropout_cu_0e96ed3819masked_scale_kernelIhddEEvRNS_6TensorERKS4_S7_T1_EUldhE_St5arrayIPcLm3EEEEviT0_S8_
        .type           _ZN2at6native29vectorized_elementwise_kernelILi2EZNS0_43_GLOBAL__N__7cc8d1ed_10_Dropout_cu_0e96ed3819masked_scale_kernelIhddEEvRNS_6TensorERKS4_S7_T1_EUldhE_St5arrayIPcLm3EEEEviT0_S8_,@function
        .size           _ZN2at6native29vectorized_elementwise_kernelILi2EZNS0_43_GLOBAL__N__7cc8d1ed_10_Dropout_cu_0e96ed3819masked_scale_kernelIhddEEvRNS_6TensorERKS4_S7_T1_EUldhE_St5arrayIPcLm3EEEEviT0_S8_,(.L_x_14253 - _ZN2at6native29vectorized_elementwise_kernelILi2EZNS0_43_GLOBAL__N__7cc8d1ed_10_Dropout_cu_0e96ed3819masked_scale_kernelIhddEEvRNS_6TensorERKS4_S7_T1_EUldhE_St5arrayIPcLm3EEEEviT0_S8_)
        .other          _ZN2at6native29vectorized_elementwise_kernelILi2EZNS0_43_GLOBAL__N__7cc8d1ed_10_Dropout_cu_0e96ed3819masked_scale_kernelIhddEEvRNS_6TensorERKS4_S7_T1_EUldhE_St5arrayIPcLm3EEEEviT0_S8_,@"STO_CUDA_ENTRY STV_DEFAULT"
_ZN2at6native29vectorized_elementwise_kernelILi2EZNS0_43_GLOBAL__N__7cc8d1ed_10_Dropout_cu_0e96ed3819masked_scale_kernelIhddEEvRNS_6TensorERKS4_S7_T1_EUldhE_St5arrayIPcLm3EEEEviT0_S8_:
.text._ZN2at6native29vectorized_elementwise_kernelILi2EZNS0_43_GLOBAL__N__7cc8d1ed_10_Dropout_cu_0e96ed3819masked_scale_kernelIhddEEvRNS_6TensorERKS4_S7_T1_EUldhE_St5arrayIPcLm3EEEEviT0_S8_:
        /* <DEDUP_REMOVED lines=10> */
[----:B------:R-:W1:Y:S01]  /*00a0*/  LDCU.64 UR6, c[0x0][0x388] ;  /* 0x00007100ff0677ac */ /* 0x000e620008000a00 */
[----:B0-----:R-:W-:Y:S01]  /*00b0*/  ISETP.GE.U32.AND P2, PT, R3, R2, PT ;  /* 0x000000020300720c */ /* 0x001fe20003f46070 */
[----:B------:R-:W-:-:S12]  /*00c0*/  IMAD.MOV.U32 R23, RZ, RZ, R3 ;  /* 0x000000ffff177224 */ /* 0x000fd800078e0003 */
[----:B------:R-:W-:Y:S01]  /*00d0*/  @!P2 VIADD R3, R23, 0x80 ;  /* 0x000000801703a836 */ /* 0x000fe20000000000 */
[----:B------:R-:W0:Y:S01]  /*00e0*/  @!P2 LDC.64 R18, c[0x0][0x3a8] ;  /* 0x0000ea00ff12ab82 */ /* 0x000e220000000a00 */
[----:B------:R-:W-:-:S03]  /*00f0*/  @!P2 IMAD.IADD R5, R0, 0x1, R23 ;  /* 0x000000010005a824 */ /* 0x000fc600078e0217 */
[----:B------:R-:W-:-:S04]  /*0100*/  ISETP.GE.U32.AND P3, PT, R3, R2, PT ;  /* 0x000000020300720c */ /* 0x000fc80003f66070 */
[----:B------:R-:W2:Y:S09]  /*0110*/  @!P2 LDC.64 R14, c[0x0][0x3a0] ;  /* 0x0000e800ff0eab82 */ /* 0x000eb20000000a00 */
[----:B------:R-:W-:Y:S01]  /*0120*/  @!P3 IADD3 R25, PT, PT, R0, R3, RZ ;  /* 0x000000030019b210 */ /* 0x000fe20007ffe0ff */
[----:B------:R-:W3:Y:S01]  /*0130*/  @!P3 LDC.64 R12, c[0x0][0x3a8] ;  /* 0x0000ea00ff0cbb82 */ /* 0x000ee20000000a00 */
[----:B------:R-:W-:-:S05]  /*0140*/  @!P3 VIADD R3, R3, 0x80 ;  /* 0x000000800303b836 */ /* 0x000fca0000000000 */
[----:B------:R-:W-:Y:S02]  /*0150*/  ISETP.GE.U32.AND P4, PT, R3, R2, PT ;  /* 0x000000020300720c */ /* 0x000fe40003f86070 */
[----:B------:R-:W4:Y:S01]  /*0160*/  @!P3 LDC.64 R16, c[0x0][0x3a0] ;  /* 0x0000e800ff10bb82 */ /* 0x000f220000000a00 */
[----:B0-----:R-:W-:-:S05]  /*0170*/  @!P2 IADD3 R18, P0, PT, R5, R18, RZ ;  /* 0x000000120512a210 */ /* 0x001fca0007f1e0ff */
[----:B------:R-:W-:Y:S02]  /*0180*/  @!P2 IMAD.X R19, RZ, RZ, R19, P0 ;  /* 0x000000ffff13a224 */ /* 0x000fe400000e0613 */
[----:B--2---:R-:W-:Y:S01]  /*0190*/  @!P2 IMAD.WIDE.U32 R14, R5, 0x8, R14 ;  /* 0x00000008050ea825 */ /* 0x004fe200078e000e */
[----:B------:R-:W-:Y:S02]  /*01a0*/  CS2R R4, SRZ ;  /* 0x0000000000047805 */ /* 0x000fe4000001ff00 */
[----:B------:R-:W0:Y:S01]  /*01b0*/  @!P4 LDC.64 R8, c[0x0][0x3a8] ;  /* 0x0000ea00ff08cb82 */ /* 0x000e220000000a00 */
[----:B------:R-:W2:Y:S01]  /*01c0*/  @!P2 LDG.E.U8 R18, desc[UR4][R18.64] ;  /* 0x000000041212a981 */ /* 0x000ea2000c1e1100 */
[----:B------:R-:W-:Y:S01]  /*01d0*/  @!P4 IADD3 R27, PT, PT, R0, R3, RZ ;  /* 0x00000003001bc210 */ /* 0x000fe20007ffe0ff */
[----:B------:R-:W-:Y:S01]  /*01e0*/  @!P4 VIADD R3, R3, 0x80 ;  /* 0x000000800303c836 */ /* 0x000fe20000000000 */
[----:B---3--:R-:W-:Y:S01]  /*01f0*/  @!P3 IADD3 R24, P0, PT, R25, R12, RZ ;  /* 0x0000000c1918b210 */ /* 0x008fe20007f1e0ff */
[----:B------:R3:W5:Y:S03]  /*0200*/  @!P2 LDG.E.64 R4, desc[UR4][R14.64] ;  /* 0x000000040e04a981 */ /* 0x000766000c1e1b00 */
[----:B------:R-:W1:Y:S01]  /*0210*/  @!P4 LDC.64 R10, c[0x0][0x3a0] ;  /* 0x0000e800ff0acb82 */ /* 0x000e620000000a00 */
[----:B------:R-:W-:Y:S01]  /*0220*/  ISETP.GE.U32.AND P1, PT, R3, R2, PT ;  /* 0x000000020300720c */ /* 0x000fe20003f26070 */
[----:B----4-:R-:W-:-:S04]  /*0230*/  @!P3 IMAD.WIDE.U32 R16, R25, 0x8, R16 ;  /* 0x000000081910b825 */ /* 0x010fc800078e0010 */
[----:B------:R-:W-:Y:S01]  /*0240*/  @!P3 IMAD.X R25, RZ, RZ, R13, P0 ;  /* 0x000000ffff19b224 */ /* 0x000fe200000e060d */
[----:B------:R-:W4:Y:S04]  /*0250*/  @!P3 LDG.E.64 R6, desc[UR4][R16.64] ;  /* 0x000000041006b981 */ /* 0x000f28000c1e1b00 */
[----:B------:R3:W4:Y:S03]  /*0260*/  @!P3 LDG.E.U8 R19, desc[UR4][R24.64] ;  /* 0x000000041813b981 */ /* 0x000726000c1e1100 */
[----:B------:R-:W3:Y:S01]  /*0270*/  @!P1 LDC.64 R28, c[0x0][0x3a8] ;  /* 0x0000ea00ff1c9b82 */ /* 0x000ee20000000a00 */
[----:B0-----:R-:W-:-:S05]  /*0280*/  @!P4 IADD3 R12, P0, PT, R27, R8, RZ ;  /* 0x000000081b0cc210 */ /* 0x001fca0007f1e0ff */
[----:B------:R-:W-:Y:S01]  /*0290*/  @!P4 IMAD.X R13, RZ, RZ, R9, P0 ;  /* 0x000000ffff0dc224 */ /* 0x000fe200000e0609 */
[----:B------:R-:W-:Y:S01]  /*02a0*/  CS2R R8, SRZ ;  /* 0x0000000000087805 */ /* 0x000fe2000001ff00 */
[----:B-1----:R-:W-:-:S03]  /*02b0*/  @!P4 IMAD.WIDE.U32 R26, R27, 0x8, R10 ;  /* 0x000000081b1ac825 */ /* 0x002fc600078e000a */
[----:B------:R0:W4:Y:S01]  /*02c0*/  @!P4 LDG.E.U8 R21, desc[UR4][R12.64] ;  /* 0x000000040c15c981 */ /* 0x000122000c1e1100 */
[----:B------:R-:W1:Y:S03]  /*02d0*/  @!P1 LDC.64 R10, c[0x0][0x3a0] ;  /* 0x0000e800ff0a9b82 */ /* 0x000e660000000a00 */
[----:B------:R-:W4:Y:S01]  /*02e0*/  @!P4 LDG.E.64 R8, desc[UR4][R26.64] ;  /* 0x000000041a08c981 */ /* 0x000f22000c1e1b00 */
[----:B---3--:R-:W-:Y:S01]  /*02f0*/  @!P1 IADD3 R15, PT, PT, R0, R3, RZ ;  /* 0x00000003000f9210 */ /* 0x008fe20007ffe0ff */
[----:B------:R-:W-:-:S03]  /*0300*/  @!P1 VIADD R3, R3, 0x80 ;  /* 0x0000008003039836 */ /* 0x000fc60000000000 */
[----:B------:R-:W-:-:S05]  /*0310*/  @!P1 IADD3 R28, P0, PT, R15, R28, RZ ;  /* 0x0000001c0f1c9210 */ /* 0x000fca0007f1e0ff */
[----:B------:R-:W-:Y:S01]  /*0320*/  @!P1 IMAD.X R29, RZ, RZ, R29, P0 ;  /* 0x000000ffff1d9224 */ /* 0x000fe200000e061d */
[----:B------:R-:W-:-:S04]  /*0330*/  ISETP.GE.U32.AND P0, PT, R3, R2, PT ;  /* 0x000000020300720c */ /* 0x000fc80003f06070 */
[----:B------:R-:W3:Y:S01]  /*0340*/  @!P1 LDG.E.U8 R16, desc[UR4][R28.64] ;  /* 0x000000041c109981 */ /* 0x000ee2000c1e1100 */
[----:B-1----:R-:W-:Y:S01]  /*0350*/  @!P1 IMAD.WIDE.U32 R24, R15, 0x8, R10 ;  /* 0x000000080f189825 */ /* 0x002fe200078e000a */
[----:B------:R-:W-:-:S07]  /*0360*/  CS2R R14, SRZ ;  /* 0x00000000000e7805 */ /* 0x000fce000001ff00 */
[----:B------:R-:W1:Y:S01]  /*0370*/  @!P0 LDC.64 R10, c[0x0][0x3a8] ;  /* 0x0000ea00ff0a8b82 */ /* 0x000e620000000a00 */
[----:B------:R-:W3:Y:S01]  /*0380*/  @!P1 LDG.E.64 R14, desc[UR4][R24.64] ;  /* 0x00000004180e9981 */ /* 0x000ee2000c1e1b00 */
[----:B------:R-:W-:-:S05]  /*0390*/  @!P0 IMAD.IADD R17, R0, 0x1, R3 ;  /* 0x0000000100118824 */ /* 0x000fca00078e0203 */
[----:B-1----:R-:W-:-:S04]  /*03a0*/  @!P0 IADD3 R10, P5, PT, R17, R10, RZ ;  /* 0x0000000a110a8210 */ /* 0x002fc80007fbe0ff */
[----:B------:R-:W-:-:S05]  /*03b0*/  @!P0 IADD3.X R11, PT, PT, RZ, R11, RZ, P5, !PT ;  /* 0x0000000bff0b8210 */ /* 0x000fca0002ffe4ff */
[----:B------:R1:W3:Y:S01]  /*03c0*/  @!P0 LDG.E.U8 R22, desc[UR4][R10.64] ;  /* 0x000000040a168981 */ /* 0x0002e2000c1e1100 */
[----:B0-----:R-:W-:Y:S01]  /*03d0*/  CS2R R12, SRZ ;  /* 0x00000000000c7805 */ /* 0x001fe2000001ff00 */
[----:B------:R-:W-:Y:S01]  /*03e0*/  @!P0 VIADD R3, R3, 0x80 ;  /* 0x0000008003038836 */ /* 0x000fe20000000000 */
[----:B-1----:R-:W-:Y:S02]  /*03f0*/  CS2R R10, SRZ ;  /* 0x00000000000a7805 */ /* 0x002fe4000001ff00 */
[----:B------:R-:W-:Y:S02]  /*0400*/  CS2R R26, SRZ ;  /* 0x00000000001a7805 */ /* 0x000fe4000001ff00 */
        /* <DEDUP_REMOVED lines=11> */
[----:B----4-:R-:W0:Y:S01]  /*04c0*/  @!P3 I2F.F64.U16 R12, R19 ;  /* 0x00000013000cb312 */ /* 0x010e220000101800 */
[----:B------:R-:W-:-:S15]  /*04d0*/  ISETP.GE.U32.AND P3, PT, R3, R2, PT ;  /* 0x000000020300720c */ /* 0x000fde0003f66070 */
[----:B------:R-:W-:-:S15]  /*04e0*/  NOP ;  /* 0x0000000000007918 */ /* 0x000fde0000000000 */
[----:B------:R-:W-:-:S15]  /*04f0*/  NOP ;  /* 0x0000000000007918 */ /* 0x000fde0000000000 */
[----:B------:R-:W-:-:S15]  /*0500*/  NOP ;  /* 0x0000000000007918 */ /* 0x000fde0000000000 */
[----:B------:R-:W-:-:S03]  /*0510*/  NOP ;  /* 0x0000000000007918 */ /* 0x000fc60000000000 */
[----:B0-----:R0:W2:Y:S02]  /*0520*/  DMUL R6, R12, R6 ;  /* 0x000000060c067228 */ /* 0x0010a40000000000 */
[----:B0-----:R-:W-:Y:S01]  /*0530*/  CS2R R12, SRZ ;  /* 0x00000000000c7805 */ /* 0x001fe2000001ff00 */
[----:B------:R-:W-:Y:S01]  /*0540*/  @!P3 IMAD.IADD R20, R0, 0x1, R3 ;  /* 0x000000010014b824 */ /* 0x000fe200078e0203 */
[----:B------:R-:W0:Y:S01]  /*0550*/  @!P3 LDC.64 R28, c[0x0][0x3a0] ;  /* 0x0000e800ff1cbb82 */ /* 0x000e220000000a00 */
[----:B------:R-:W-:-:S05]  /*0560*/  @!P3 VIADD R3, R3, 0x80 ;  /* 0x000000800303b836 */ /* 0x000fca0000000000 */
[----:B------:R-:W-:-:S13]  /*0570*/  ISETP.GE.U32.AND P2, PT, R3, R2, PT ;  /* 0x000000020300720c */ /* 0x000fda0003f46070 */
[----:B------:R-:W4:Y:S08]  /*0580*/  @!P2 LDC.64 R24, c[0x0][0x3a0] ;  /* 0x0000e800ff18ab82 */ /* 0x000f300000000a00 */
[----:B------:R-:W5:-:S15]  /*0590*/  @!P2 LDC.64 R18, c[0x0][0x3a8] ;  /* 0x0000ea00ff12ab82 */ /* 0x000f5e0000000a00 */
[----:B------:R-:W-:-:S15]  /*05a0*/  NOP ;  /* 0x0000000000007918 */ /* 0x000fde0000000000 */
[----:B------:R-:W-:-:S03]  /*05b0*/  NOP ;  /* 0x0000000000007918 */ /* 0x000fc60000000000 */
[----:B------:R-:W1:-:S15]  /*05c0*/  @!P4 I2F.F64.U16 R12, R21 ;  /* 0x00000015000cc312 */ /* 0x000e5e0000101800 */
[----:B------:R-:W-:-:S15]  /*05d0*/  NOP ;  /* 0x0000000000007918 */ /* 0x000fde0000000000 */
[----:B------:R-:W-:-:S15]  /*05e0*/  NOP ;  /* 0x0000000000007918 */ /* 0x000fde0000000000 */
[----:B------:R-:W-:-:S15]  /*05f0*/  NOP ;  /* 0x0000000000007918 */ /* 0x000fde0000000000 */
[----:B------:R-:W-:-:S04]  /*0600*/  NOP ;  /* 0x0000000000007918 */ /* 0x000fc80000000000 */
[----:B-1----:R1:W2:Y:S02]  /*0610*/  DMUL R8, R12, R8 ;  /* 0x000000080c087228 */ /* 0x0022a40000000000 */
[----:B-1----:R-:W1:Y:S01]  /*0620*/  @!P0 LDC.64 R12, c[0x0][0x3a0] ;  /* 0x0000e800ff0c8b82 */ /* 0x002e620000000a00 */
[----:B------:R-:W-:Y:S01]  /*0630*/  @!P2 IADD3 R21, PT, PT, R0, R3, RZ ;  /* 0x000000030015a210 */ /* 0x000fe20007ffe0ff */
[----:B------:R-:W-:-:S04]  /*0640*/  @!P2 VIADD R3, R3, 0x80 ;  /* 0x000000800303a836 */ /* 0x000fc80000000000 */
[----:B----4-:R-:W-:-:S04]  /*0650*/  @!P2 IMAD.WIDE.U32 R24, R21, 0x8, R24 ;  /* 0x000000081518a825 */ /* 0x010fc800078e0018 */
[----:B-1----:R-:W-:-:S05]  /*0660*/  @!P0 IMAD.WIDE.U32 R12, R17, 0x8, R12 ;  /* 0x00000008110c8825 */ /* 0x002fca00078e000c */
[----:B------:R1:W4:Y:S01]  /*0670*/  @!P0 LDG.E.64 R26, desc[UR4][R12.64] ;  /* 0x000000040c1a8981 */ /* 0x000322000c1e1b00 */
[----:B0-----:R-:W-:Y:S01]  /*0680*/  @!P3 IMAD.WIDE.U32 R28, R20, 0x8, R28 ;  /* 0x00000008141cb825 */ /* 0x001fe200078e001c */
[----:B-1----:R-:W-:-:S06]  /*0690*/  CS2R R12, SRZ ;  /* 0x00000000000c7805 */ /* 0x002fcc000001ff00 */
[----:B------:R0:W4:-:S15]  /*06a0*/  @!P3 LDG.E.64 R12, desc[UR4][R28.64] ;  /* 0x000000041c0cb981 */ /* 0x00011e000c1e1b00 */
[----:B------:R-:W-:-:S15]  /*06b0*/  NOP ;  /* 0x0000000000007918 */ /* 0x000fde0000000000 */
[----:B------:R-:W-:-:S09]  /*06c0*/  NOP ;  /* 0x0000000000007918 */ /* 0x000fd20000000000 */
[----:B---3--:R1:W3:Y:S02]  /*06d0*/  @!P1 I2F.F64.U16 R10, R16 ;  /* 0x00000010000a9312 */ /* 0x0082e40000101800 */
[----:B-1----:R-:W1:Y:S01]  /*06e0*/  @!P3 LDC.64 R16, c[0x0][0x3a8] ;  /* 0x0000ea00ff10bb82 */ /* 0x002e620000000a00 */
[----:B------:R-:W-:-:S15]  /*06f0*/  ISETP.GE.U32.AND P1, PT, R3, R2, PT ;  /* 0x000000020300720c */ /* 0x000fde0003f26070 */
[----:B------:R-:W-:-:S15]  /*0700*/  NOP ;  /* 0x0000000000007918 */ /* 0x000fde0000000000 */
[----:B------:R-:W-:-:S15]  /*0710*/  NOP ;  /* 0x0000000000007918 */ /* 0x000fde0000000000 */
[----:B------:R-:W-:-:S15]  /*0720*/  NOP ;  /* 0x0000000000007918 */ /* 0x000fde0000000000 */
[----:B------:R-:W-:-:S01]  /*0730*/  NOP ;  /* 0x0000000000007918 */ /* 0x000fc20000000000 */
[----:B---3--:R3:W4:Y:S02]  /*0740*/  DMUL R10, R10, R14 ;  /* 0x0000000e0a0a7228 */ /* 0x0087240000000000 */
[----:B---3--:R-:W-:-:S06]  /*0750*/  CS2R R14, SRZ ;  /* 0x00000000000e7805 */ /* 0x008fcc000001ff00 */
[----:B------:R3:W4:Y:S01]  /*0760*/  @!P2 LDG.E.64 R14, desc[UR4][R24.64] ;  /* 0x00000004180ea981 */ /* 0x000722000c1e1b00 */
[----:B0-----:R-:W0:Y:S08]  /*0770*/  @!P1 LDC.64 R28, c[0x0][0x3a0] ;  /* 0x0000e800ff1c9b82 */ /* 0x001e300000000a00 */
[----:B---3--:R-:W3:Y:S01]  /*0780*/  @!P1 LDC.64 R24, c[0x0][0x3a8] ;  /* 0x0000ea00ff189b82 */ /* 0x008ee20000000a00 */
[----:B-1----:R-:W-:-:S02]  /*0790*/  @!P3 IADD3 R16, P4, PT, R20, R16, RZ ;  /* 0x000000101410b210 */ /* 0x002fc40007f9e0ff */
[----:B-----5:R-:W-:-:S03]  /*07a0*/  @!P2 IADD3 R18, P5, PT, R21, R18, RZ ;  /* 0x000000121512a210 */ /* 0x020fc60007fbe0ff */
[----:B------:R-:W-:Y:S01]  /*07b0*/  @!P3 IMAD.X R17, RZ, RZ, R17, P4 ;  /* 0x000000ffff11b224 */ /* 0x000fe200020e0611 */
[----:B------:R-:W-:Y:S02]  /*07c0*/  CS2R R20, SRZ ;  /* 0x0000000000147805 */ /* 0x000fe4000001ff00 */
[----:B------:R-:W-:Y:S02]  /*07d0*/  @!P1 IADD3 R3, PT, PT, R0, R3, RZ ;  /* 0x0000000300039210 */ /* 0x000fe40007ffe0ff */
[----:B------:R-:W5:Y:S01]  /*07e0*/  @!P3 LDG.E.U8 R16, desc[UR4][R16.64] ;  /* 0x000000041010b981 */ /* 0x000f62000c1e1100 */
[----:B------:R-:W-:-:S05]  /*07f0*/  @!P2 IMAD.X R19, RZ, RZ, R19, P5 ;  /* 0x000000ffff13a224 */ /* 0x000fca00028e0613 */
[----:B------:R-:W5:Y:S01]  /*0800*/  @!P2 LDG.E.U8 R18, desc[UR4][R18.64] ;  /* 0x000000041212a981 */ /* 0x000f62000c1e1100 */
[----:B0-----:R-:W-:-:S06]  /*0810*/  @!P1 IMAD.WIDE.U32 R28, R3, 0x8, R28 ;  /* 0x00000008031c9825 */ /* 0x001fcc00078e001c */
[----:B------:R-:W5:-:S15]  /*0820*/  @!P1 LDG.E.64 R28, desc[UR4][R28.64] ;  /* 0x000000041c1c9981 */ /* 0x000f5e000c1e1b00 */
[----:B------:R-:W-:-:S08]  /*0830*/  NOP ;  /* 0x0000000000007918 */ /* 0x000fd00000000000 */
[----:B------:R-:W4:Y:S01]  /*0840*/  @!P0 I2F.F64.U16 R20, R22 ;  /* 0x0000001600148312 */ /* 0x000f220000101800 */
[----:B---3--:R-:W-:-:S05]  /*0850*/  @!P1 IADD3 R24, P0, PT, R3, R24, RZ ;  /* 0x0000001803189210 */ /* 0x008fca0007f1e0ff */
[----:B------:R-:W-:-:S05]  /*0860*/  @!P1 IMAD.X R25, RZ, RZ, R25, P0 ;  /* 0x000000ffff199224 */ /* 0x000fca00000e0619 */
[----:B------:R-:W3:Y:S01]  /*0870*/  @!P1 LDG.E.U8 R24, desc[UR4][R24.64] ;  /* 0x0000000418189981 */ /* 0x000ee2000c1e1100 */
[----:B------:R-:W-:Y:S01]  /*0880*/  ISETP.GE.U32.AND P0, PT, R23, R2, PT ;  /* 0x000000021700720c */ /* 0x000fe20003f06070 */
[----:B------:R-:W-:-:S15]  /*0890*/  BSSY.RECONVERGENT B0, `(.L_x_10846) ;  /* 0x0000080000007945 */ /* 0x000fde0003800200 */
[----:B------:R-:W-:-:S15]  /*08a0*/  NOP ;  /* 0x0000000000007918 */ /* 0x000fde0000000000 */
[----:B------:R-:W-:-:S15]  /*08b0*/  NOP ;  /* 0x0000000000007918 */ /* 0x000fde0000000000 */
[----:B------:R-:W-:-:S06]  /*08c0*/  NOP ;  /* 0x0000000000007918 */ /* 0x000fcc0000000000 */
[----:B------:R-:W-:Y:S01]  /*08d0*/  DMUL R4, R4, UR6 ;  /* 0x0000000604047c28 */ /* 0x000fe20008000000 */
[----:B------:R-:W-:-:S15]  /*08e0*/  BSSY.RELIABLE B1, `(.L_x_10847) ;  /* 0x0000074000017945 */ /* 0x000fde0003800100 */
[----:B------:R-:W-:-:S15]  /*08f0*/  NOP ;  /* 0x0000000000007918 */ /* 0x000fde0000000000 */
[----:B------:R-:W-:-:S15]  /*0900*/  NOP ;  /* 0x0000000000007918 */ /* 0x000fde0000000000 */
[----:B------:R-:W-:-:S15]  /*0910*/  NOP ;  /* 0x0000000000007918 */ /* 0x000fde0000000000 */
[----:B------:R-:W-:-:S03]  /*0920*/  NOP ;  /* 0x0000000000007918 */ /* 0x000fc60000000000 */
[----:B--2---:R-:W-:-:S15]  /*0930*/  DMUL R6, R6, UR6 ;  /* 0x0000000606067c28 */ /* 0x004fde0008000000 */
        /* <DEDUP_REMOVED lines=9> */
[----:B----4-:R0:W1:Y:S02]  /*09d0*/  DMUL R20, R20, R26 ;  /* 0x0000001a14147228 */ /* 0x0100640000000000 */
[----:B0-----:R-:W-:-:S15]  /*09e0*/  CS2R R26, SRZ ;  /* 0x00000000001a7805 */ /* 0x001fde000001ff00 */
[----:B------:R-:W-:-:S15]  /*09f0*/  NOP ;  /* 0x0000000000007918 */ /* 0x000fde0000000000 */
[----:B------:R-:W-:-:S15]  /*0a00*/  NOP ;  /* 0x0000000000007918 */ /* 0x000fde0000000000 */
[----:B------:R-:W-:-:S15]  /*0a10*/  NOP ;  /* 0x0000000000007918 */ /* 0x000fde0000000000 */
[----:B------:R-:W-:-:S02]  /*0a20*/  NOP ;  /* 0x0000000000007918 */ /* 0x000fc40000000000 */
[----:B-----5:R-:W0:-:S15]  /*0a30*/  @!P3 I2F.F64.U16 R26, R16 ;  /* 0x00000010001ab312 */ /* 0x020e1e0000101800 */
[----:B------:R-:W-:-:S15]  /*0a40*/  NOP ;  /* 0x0000000000007918 */ /* 0x000fde0000000000 */
[----:B------:R-:W-:-:S15]  /*0a50*/  NOP ;  /* 0x0000000000007918 */ /* 0x000fde0000000000 */
[----:B------:R-:W-:-:S15]  /*0a60*/  NOP ;  /* 0x0000000000007918 */ /* 0x000fde0000000000 */
[----:B------:R-:W-:-:S04]  /*0a70*/  NOP ;  /* 0x0000000000007918 */ /* 0x000fc80000000000 */
[----:B0-----:R0:W2:Y:S02]  /*0a80*/  DMUL R12, R26, R12 ;  /* 0x0000000c1a0c7228 */ /* 0x0010a40000000000 */
[----:B0-----:R-:W-:-:S15]  /*0a90*/  CS2R R26, SRZ ;  /* 0x00000000001a7805 */ /* 0x001fde000001ff00 */
[----:B------:R-:W-:-:S15]  /*0aa0*/  NOP ;  /* 0x0000000000007918 */ /* 0x000fde0000000000 */
[----:B------:R-:W-:-:S15]  /*0ab0*/  NOP ;  /* 0x0000000000007918 */ /* 0x000fde0000000000 */
[----:B------:R-:W-:-:S15]  /*0ac0*/  NOP ;  /* 0x0000000000007918 */ /* 0x000fde0000000000 */
[----:B------:R-:W-:-:S02]  /*0ad0*/  NOP ;  /* 0x0000000000007918 */ /* 0x000fc40000000000 */
[----:B------:R-:W0:-:S15]  /*0ae0*/  @!P2 I2F.F64.U16 R26, R18 ;  /* 0x00000012001aa312 */ /* 0x000e1e0000101800 */
[----:B------:R-:W-:-:S15]  /*0af0*/  NOP ;  /* 0x0000000000007918 */ /* 0x000fde0000000000 */
[----:B------:R-:W-:-:S15]  /*0b00*/  NOP ;  /* 0x0000000000007918 */ /* 0x000fde0000000000 */
[----:B------:R-:W-:-:S15]  /*0b10*/  NOP ;  /* 0x0000000000007918 */ /* 0x000fde0000000000 */
[----:B------:R-:W-:-:S04]  /*0b20*/  NOP ;  /* 0x0000000000007918 */ /* 0x000fc80000000000 */
[----:B0-----:R0:W4:Y:S02]  /*0b30*/  DMUL R14, R26, R14 ;  /* 0x0000000e1a0e7228 */ /* 0x0011240000000000 */
[----:B0-----:R-:W-:-:S15]  /*0b40*/  CS2R R26, SRZ ;  /* 0x00000000001a7805 */ /* 0x001fde000001ff00 */
[----:B------:R-:W-:-:S15]  /*0b50*/  NOP ;  /* 0x0000000000007918 */ /* 0x000fde0000000000 */
[----:B------:R-:W-:-:S15]  /*0b60*/  NOP ;  /* 0x0000000000007918 */ /* 0x000fde0000000000 */
[----:B------:R-:W-:-:S15]  /*0b70*/  NOP ;  /* 0x0000000000007918 */ /* 0x000fde0000000000 */
[----:B------:R-:W-:-:S02]  /*0b80*/  NOP ;  /* 0x0000000000007918 */ /* 0x000fc40000000000 */
[----:B---3--:R-:W0:-:S15]  /*0b90*/  @!P1 I2F.F64.U16 R24, R24 ;  /* 0x0000001800189312 */ /* 0x008e1e0000101800 */
[----:B------:R-:W-:-:S15]  /*0ba0*/  NOP ;  /* 0x0000000000007918 */ /* 0x000fde0000000000 */
[----:B------:R-:W-:-:S15]  /*0bb0*/  NOP ;  /* 0x0000000000007918 */ /* 0x000fde0000000000 */
[----:B------:R-:W-:-:S15]  /*0bc0*/  NOP ;  /* 0x0000000000007918 */ /* 0x000fde0000000000 */
[----:B------:R-:W-:-:S04]  /*0bd0*/  NOP ;  /* 0x0000000000007918 */ /* 0x000fc80000000000 */
[----:B0-----:R-:W0:-:S15]  /*0be0*/  @!P1 DMUL R26, R28, R24 ;  /* 0x000000181c1a9228 */ /* 0x001e1e0000000000 */
[----:B------:R-:W-:-:S15]  /*0bf0*/  NOP ;  /* 0x0000000000007918 */ /* 0x000fde0000000000 */
[----:B------:R-:W-:-:S15]  /*0c00*/  NOP ;  /* 0x0000000000007918 */ /* 0x000fde0000000000 */
[----:B------:R-:W-:-:S15]  /*0c10*/  NOP ;  /* 0x0000000000007918 */ /* 0x000fde0000000000 */
[----:B------:R-:W-:-:S04]  /*0c20*/  NOP ;  /* 0x0000000000007918 */ /* 0x000fc80000000000 */
[----:B------:R-:W3:-:S15]  /*0c30*/  DMUL R10, R10, UR6 ;  /* 0x000000060a0a7c28 */ /* 0x000ede0008000000 */
[----:B------:R-:W-:-:S15]  /*0c40*/  NOP ;  /* 0x0000000000007918 */ /* 0x000fde0000000000 */
[----:B------:R-:W-:-:S15]  /*0c50*/  NOP ;  /* 0x0000000000007918 */ /* 0x000fde0000000000 */
[----:B------:R-:W-:-:S15]  /*0c60*/  NOP ;  /* 0x0000000000007918 */ /* 0x000fde0000000000 */
[----:B------:R-:W-:-:S04]  /*0c70*/  NOP ;  /* 0x0000000000007918 */ /* 0x000fc80000000000 */
[----:B-1----:R-:W1:-:S15]  /*0c80*/  DMUL R20, R20, UR6 ;  /* 0x0000000614147c28 */ /* 0x002e5e0008000000 */
[----:B------:R-:W-:-:S15]  /*0c90*/  NOP ;  /* 0x0000000000007918 */ /* 0x000fde0000000000 */
[----:B------:R-:W-:-:S15]  /*0ca0*/  NOP ;  /* 0x0000000000007918 */ /* 0x000fde0000000000 */
[----:B------:R-:W-:-:S15]  /*0cb0*/  NOP ;  /* 0x0000000000007918 */ /* 0x000fde0000000000 */
[----:B------:R-:W-:-:S04]  /*0cc0*/  NOP ;  /* 0x0000000000007918 */ /* 0x000fc80000000000 */
[----:B--2---:R-:W2:-:S15]  /*0cd0*/  DMUL R12, R12, UR6 ;  /* 0x000000060c0c7c28 */ /* 0x004e9e0008000000 */
[----:B------:R-:W-:-:S15]  /*0ce0*/  NOP ;  /* 0x0000000000007918 */ /* 0x000fde0000000000 */
[----:B------:R-:W-:-:S15]  /*0cf0*/  NOP ;  /* 0x0000000000007918 */ /* 0x000fde0000000000 */
[----:B------:R-:W-:-:S15]  /*0d00*/  NOP ;  /* 0x0000000000007918 */ /* 0x000fde0000000000 */
[----:B------:R-:W-:-:S04]  /*0d10*/  NOP ;  /* 0x0000000000007918 */ /* 0x000fc80000000000 */
[----:B----4-:R-:W4:-:S15]  /*0d20*/  DMUL R14, R14, UR6 ;  /* 0x000000060e0e7c28 */ /* 0x010f1e0008000000 */
[----:B------:R-:W-:-:S15]  /*0d30*/  NOP ;  /* 0x0000000000007918 */ /* 0x000fde0000000000 */
[----:B------:R-:W-:-:S15]  /*0d40*/  NOP ;  /* 0x0000000000007918 */ /* 0x000fde0000000000 */
[----:B------:R-:W-:-:S15]  /*0d50*/  NOP ;  /* 0x0000000000007918 */ /* 0x000fde0000000000 */
[----:B------:R-:W-:-:S04]  /*0d60*/  NOP ;  /* 0x0000000000007918 */ /* 0x000fc80000000000 */
[----:B0-----:R-:W0:Y:S02]  /*0d70*/  DMUL R26, R26, UR6 ;  /* 0x000000061a1a7c28 */ /* 0x001e240008000000 */
[----:B01234-:R-:W-:Y:S05]  /*0d80*/  @P0 BRA `(.L_x_10848) ;  /* 0x0000000000300947 */ /* 0x01ffea0003800000 */
[----:B------:R-:W0:Y:S01]  /*0d90*/  LDC.64 R16, c[0x0][0x398] ;  /* 0x0000e600ff107b82 */ /* 0x000e220000000a00 */
[----:B------:R-:W-:Y:S02]  /*0da0*/  IMAD.IADD R3, R0, 0x1, R23 ;  /* 0x0000000100037824 */ /* 0x000fe400078e0217 */
[----:B------:R-:W-:-:S05]  /*0db0*/  VIADD R23, R23, 0x80 ;  /* 0x0000008017177836 */ /* 0x000fca0000000000 */
[----:B------:R-:W-:Y:S01]  /*0dc0*/  ISETP.GE.U32.AND P0, PT, R23, R2, PT ;  /* 0x000000021700720c */ /* 0x000fe20003f06070 */
[----:B0-----:R-:W-:-:S05]  /*0dd0*/  IMAD.WIDE.U32 R16, R3, 0x8, R16 ;  /* 0x0000000803107825 */ /* 0x001fca00078e0010 */
[----:B------:R0:W-:Y:S07]  /*0de0*/  STG.E.64 desc[UR4][R16.64], R4 ;  /* 0x0000000410007986 */ /* 0x0001ee000c101b04 */
[----:B------:R-:W-:Y:S05]  /*0df0*/  @P0 BRA `(.L_x_10849) ;  /* 0x0000000000300947 */ /* 0x000fea0003800000 */
[----:B0-----:R-:W0:Y:S01]  /*0e00*/  LDC.64 R4, c[0x0][0x398] ;  /* 0x0000e600ff047b82 */ /* 0x001e220000000a00 */
[----:B------:R-:W-:Y:S01]  /*0e10*/  IADD3 R3, PT, PT, R0, R23, RZ ;  /* 0x0000001700037210 */ /* 0x000fe20007ffe0ff */
[----:B------:R-:W-:-:S04]  /*0e20*/  VIADD R23, R23, 0x80 ;  /* 0x0000008017177836 */ /* 0x000fc80000000000 */
[----:B0-----:R-:W-:-:S05]  /*0e30*/  IMAD.WIDE.U32 R4, R3, 0x8, R4 ;  /* 0x0000000803047825 */ /* 0x001fca00078e0004 */
[----:B------:R0:W-:Y:S02]  /*0e40*/  STG.E.64 desc[UR4][R4.64], R6 ;  /* 0x0000000604007986 */ /* 0x0001e4000c101b04 */
.L_x_10848:
[----:B------:R-:W-:-:S13]  /*0e50*/  ISETP.GE.U32.AND P0, PT, R23, R2, PT ;  /* 0x000000021700720c */ /* 0x000fda0003f06070 */
[----:B------:R-:W-:Y:S05]  /*0e60*/  @P0 BRA `(.L_x_10850) ;  /* 0x0000000000300947 */ /* 0x000fea0003800000 */
[----:B0-----:R-:W0:Y:S01]  /*0e70*/  LDC.64 R4, c[0x0][0x398] ;  /* 0x0000e600ff047b82 */ /* 0x001e220000000a00 */
[----:B------:R-:W-:Y:S01]  /*0e80*/  IMAD.IADD R3, R0, 0x1, R23 ;  /* 0x0000000100037824 */ /* 0x000fe200078e0217 */
[----:B------:R-:W-:-:S03]  /*0e90*/  IADD3 R23, PT, PT, R23, 0x80, RZ ;  /* 0x0000008017177810 */ /* 0x000fc60007ffe0ff */
[----:B0-----:R-:W-:-:S05]  /*0ea0*/  IMAD.WIDE.U32 R4, R3, 0x8, R4 ;  /* 0x0000000803047825 */ /* 0x001fca00078e0004 */
[----:B------:R1:W-:Y:S02]  /*0eb0*/  STG.E.64 desc[UR4][R4.64], R8 ;  /* 0x0000000804007986 */ /* 0x0003e4000c101b04 */
.L_x_10849:
[----:B------:R-:W-:-:S13]  /*0ec0*/  ISETP.GE.U32.AND P0, PT, R23, R2, PT ;  /* 0x000000021700720c */ /* 0x000fda0003f06070 */
[----:B------:R-:W-:Y:S05]  /*0ed0*/  @P0 BRA `(.L_x_10851) ;  /* 0x0000000000300947 */ /* 0x000fea0003800000 */
[----:B01----:R-:W0:Y:S01]  /*0ee0*/  LDC.64 R4, c[0x0][0x398] ;  /* 0x0000e600ff047b82 */ /* 0x003e220000000a00 */
[----:B------:R-:W-:Y:S02]  /*0ef0*/  IMAD.IADD R3, R0, 0x1, R23 ;  /* 0x0000000100037824 */ /* 0x000fe400078e0217 */
[----:B------:R-:W-:Y:S02]  /*0f00*/  VIADD R23, R23, 0x80 ;  /* 0x0000008017177836 */ /* 0x000fe40000000000 */
[----:B0-----:R-:W-:-:S05]  /*0f10*/  IMAD.WIDE.U32 R4, R3, 0x8, R4 ;  /* 0x0000000803047825 */ /* 0x001fca00078e0004 */
[----:B------:R1:W-:Y:S02]  /*0f20*/  STG.E.64 desc[UR4][R4.64], R10 ;  /* 0x0000000a04007986 */ /* 0x0003e4000c101b04 */
.L_x_10850:
[----:B------:R-:W-:-:S13]  /*0f30*/  ISETP.GE.U32.AND P0, PT, R23, R2, PT ;  /* 0x000000021700720c */ /* 0x000fda0003f06070 */
[----:B------:R-:W-:Y:S05]  /*0f40*/  @P0 BRA `(.L_x_10852) ;  /* 0x0000000000340947 */ /* 0x000fea0003800000 */
[----:B01----:R-:W0:Y:S01]  /*0f50*/  LDC.64 R4, c[0x0][0x398] ;  /* 0x0000e600ff047b82 */ /* 0x003e220000000a00 */
[----:B------:R-:W-:Y:S01]  /*0f60*/  IADD3 R3, PT, PT, R0, R23, RZ ;  /* 0x0000001700037210 */ /* 0x000fe20007ffe0ff */
[----:B------:R-:W-:-:S04]  /*0f70*/  VIADD R23, R23, 0x80 ;  /* 0x0000008017177836 */ /* 0x000fc80000000000 */
[----:B0-----:R-:W-:-:S05]  /*0f80*/  IMAD.WIDE.U32 R4, R3, 0x8, R4 ;  /* 0x0000000803047825 */ /* 0x001fca00078e0004 */
[----:B------:R2:W-:Y:S02]  /*0f90*/  STG.E.64 desc[UR4][R4.64], R20 ;  /* 0x0000001404007986 */ /* 0x0005e4000c101b04 */
.L_x_10851:
[----:B------:R-:W-:-:S13]  /*0fa0*/  ISETP.GE.U32.AND P0, PT, R23, R2, PT ;  /* 0x000000021700720c */ /* 0x000fda0003f06070 */
[----:B------:R-:W-:Y:S05]  /*0fb0*/  @P0 BREAK.RELIABLE B1 ;  /* 0x0000000000010942 */ /* 0x000fea0003800100 */
[----:B------:R-:W-:Y:S05]  /*0fc0*/  @P0 BRA `(.L_x_10853) ;  /* 0x0000000000300947 */ /* 0x000fea0003800000 */
[----:B012---:R-:W0:Y:S01]  /*0fd0*/  LDC.64 R4, c[0x0][0x398] ;  /* 0x0000e600ff047b82 */ /* 0x007e220000000a00 */
[----:B------:R-:W-:Y:S01]  /*0fe0*/  IMAD.IADD R3, R0, 0x1, R23 ;  /* 0x0000000100037824 */ /* 0x000fe200078e0217 */
[----:B------:R-:W-:-:S03]  /*0ff0*/  IADD3 R23, PT, PT, R23, 0x80, RZ ;  /* 0x0000008017177810 */ /* 0x000fc60007ffe0ff */
[----:B0-----:R-:W-:-:S05]  /*1000*/  IMAD.WIDE.U32 R4, R3, 0x8, R4 ;  /* 0x0000000803047825 */ /* 0x001fca00078e0004 */
[----:B------:R2:W-:Y:S02]  /*1010*/  STG.E.64 desc[UR4][R4.64], R12 ;  /* 0x0000000c04007986 */ /* 0x0005e4000c101b04 */
.L_x_10852:
[----:B------:R-:W-:Y:S05]  /*1020*/  BSYNC.RELIABLE B1 ;  /* 0x0000000000017941 */ /* 0x000fea0003800100 */
.L_x_10847:
[----:B------:R-:W-:-:S13]  /*1030*/  ISETP.GE.U32.AND P0, PT, R23, R2, PT ;  /* 0x000000021700720c */ /* 0x000fda0003f06070 */
[----:B012---:R-:W0:Y:S01]  /*1040*/  @!P0 LDC.64 R4, c[0x0][0x398] ;  /* 0x0000e600ff048b82 */ /* 0x007e220000000a00 */
[----:B------:R-:W-:Y:S02]  /*1050*/  @!P0 IMAD.IADD R3, R0, 0x1, R23 ;  /* 0x0000000100038824 */ /* 0x000fe400078e0217 */
[----:B------:R-:W-:Y:S02]  /*1060*/  @!P0 VIADD R23, R23, 0x80 ;  /* 0x0000008017178836 */ /* 0x000fe40000000000 */
[----:B0-----:R-:W-:-:S05]  /*1070*/  @!P0 IMAD.WIDE.U32 R4, R3, 0x8, R4 ;  /* 0x0000000803048825 */ /* 0x001fca00078e0004 */
[----:B------:R3:W-:Y:S02]  /*1080*/  @!P0 STG.E.64 desc[UR4][R4.64], R14 ;  /* 0x0000000e04008986 */ /* 0x0007e4000c101b04 */
.L_x_10853:
[----:B------:R-:W-:Y:S05]  /*1090*/  BSYNC.RECONVERGENT B0 ;  /* 0x0000000000007941 */ /* 0x000fea0003800200 */
.L_x_10846:
[----:B------:R-:W-:Y:S05]  /*10a0*/  WARPSYNC.ALL ;  /* 0x0000000000007948 */ /* 0x000fea0003800000 */
[----:B------:R-:W-:-:S13]  /*10b0*/  ISETP.GE.U32.AND P0, PT, R23, R2, PT ;  /* 0x000000021700720c */ /* 0x000fda0003f06070 */
[----:B------:R-:W-:Y:S05]  /*10c0*/  @P0 EXIT ;  /* 0x000000000000094d */ /* 0x000fea0003800000 */
[----:B------:R-:W4:Y:S01]  /*10d0*/  LDC.64 R2, c[0x0][0x398] ;  /* 0x0000e600ff027b82 */ /* 0x000f220000000a00 */
[----:B------:R-:W-:-:S05]  /*10e0*/  IADD3 R23, PT, PT, R0, R23, RZ ;  /* 0x0000001700177210 */ /* 0x000fca0007ffe0ff */
[----:B----4-:R-:W-:-:S05]  /*10f0*/  IMAD.WIDE.U32 R2, R23, 0x8, R2 ;  /* 0x0000000817027825 */ /* 0x010fca00078e0002 */
[----:B------:R-:W-:Y:S01]  /*1100*/  STG.E.64 desc[UR4][R2.64], R26 ;  /* 0x0000001a02007986 */ /* 0x000fe2000c101b04 */
[----:B------:R-:W-:Y:S05]  /*1110*/  EXIT ;  /* 0x000000000000794d */ /* 0x000fea0003800000 */
.L_x_10845:
[----:B------:R-:W0:Y:S01]  /*1120*/  S2R R2, SR_TID.X ;  /* 0x0000000000027919 */ /* 0x000e220000002100 */
[----:B------:R-:W1:Y:S01]  /*1130*/  LDC.64 R4, c[0x0][0x3a0] ;  /* 0x0000e800ff047b82 */ /* 0x000e620000000a00 */
[----:B------:R-:W2:Y:S02]  /*1140*/  LDCU.64 UR6, c[0x0][0x3a8] ;  /* 0x00007500ff0677ac */ /* 0x000ea40008000a00 */
[----:B--2---:R-:W-:-:S05]  /*1150*/  IADD3 R28, P0, PT, R0, UR6, RZ ;  /* 0x00000006001c7c10 */ /* 0x004fca000ff1e0ff */
[----:B------:R-:W-:Y:S01]  /*1160*/  IMAD.X R29, RZ, RZ, UR7, P0 ;  /* 0x00000007ff1d7e24 */ /* 0x000fe200080e06ff */
[----:B------:R-:W2:Y:S01]  /*1170*/  LDCU.64 UR6, c[0x0][0x388] ;  /* 0x00007100ff0677ac */ /* 0x000ea20008000a00 */
[----:B-1----:R-:W-:-:S04]  /*1180*/  IMAD.WIDE.U32 R4, R0, 0x8, R4 ;  /* 0x0000000800047825 */ /* 0x002fc800078e0004 */
[----:B0-----:R-:W-:-:S04]  /*1190*/  IMAD.WIDE.U32 R28, R2, 0x2, R28 ;  /* 0x00000002021c7825 */ /* 0x001fc800078e001c */
[----:B------:R-:W-:Y:S01]  /*11a0*/  IMAD.WIDE.U32 R26, R2, 0x10, R4 ;  /* 0x00000010021a7825 */ /* 0x000fe200078e0004 */
[----:B------:R-:W3:Y:S04]  /*11b0*/  LDG.E.U16 R24, desc[UR4][R28.64] ;  /* 0x000000041c187981 */ /* 0x000ee8000c1e1500 */
[----:B------:R-:W4:Y:S04]  /*11c0*/  LDG.E.128 R4, desc[UR4][R26.64] ;  /* 0x000000041a047981 */ /* 0x000f28000c1e1d00 */
[----:B------:R-:W5:Y:S04]  /*11d0*/  LDG.E.U16 R21, desc[UR4][R28.64+0x100] ;  /* 0x000100041c157981 */ /* 0x000f68000c1e1500 */
[----:B------:R-:W2:Y:S04]  /*11e0*/  LDG.E.128 R12, desc[UR4][R26.64+0x800] ;  /* 0x000800041a0c7981 */ /* 0x000ea8000c1e1d00 */
[----:B------:R-:W2:Y:S04]  /*11f0*/  LDG.E.U16 R20, desc[UR4][R28.64+0x200] ;  /* 0x000200041c147981 */ /* 0x000ea8000c1e1500 */
[----:B------:R-:W2:Y:S04]  /*1200*/  LDG.E.128 R8, desc[UR4][R26.64+0x1000] ;  /* 0x001000041a087981 */ /* 0x000ea8000c1e1d00 */
[----:B------:R-:W2:Y:S04]  /*1210*/  LDG.E.U16 R3, desc[UR4][R28.64+0x300] ;  /* 0x000300041c037981 */ /* 0x000ea8000c1e1500 */
[----:B------:R-:W2:Y:S01]  /*1220*/  LDG.E.128 R16, desc[UR4][R26.64+0x1800] ;  /* 0x001800041a107981 */ /* 0x000ea2000c1e1d00 */
[----:B---3--:R-:W4:-:S15]  /*1230*/  I2F.F64.U8 R22, R24 ;  /* 0x0000001800167312 */ /* 0x008f1e0000001800 */
[----:B------:R-:W-:-:S15]  /*1240*/  NOP ;  /* 0x0000000000007918 */ /* 0x000fde0000000000 */
[----:B------:R-:W-:-:S15]  /*1250*/  NOP ;  /* 0x0000000000007918 */ /* 0x000fde0000000000 */
[----:B------:R-:W-:-:S15]  /*1260*/  NOP ;  /* 0x0000000000007918 */ /* 0x000fde0000000000 */
[----:B------:R-:W-:-:S04]  /*1270*/  NOP ;  /* 0x0000000000007918 */ /* 0x000fc80000000000 */
[----:B----4-:R0:W1:-:S15]  /*1280*/  DMUL R4, R4, R22 ;  /* 0x0000001604047228 */ /* 0x01005e0000000000 */
[----:B------:R-:W-:-:S15]  /*1290*/  NOP ;  /* 0x0000000000007918 */ /* 0x000fde0000000000 */
[----:B------:R-:W-:-:S15]  /*12a0*/  NOP ;  /* 0x0000000000007918 */ /* 0x000fde0000000000 */
[----:B------:R-:W-:-:S15]  /*12b0*/  NOP ;  /* 0x0000000000007918 */ /* 0x000fde0000000000 */
[----:B------:R-:W-:-:S04]  /*12c0*/  NOP ;  /* 0x0000000000007918 */ /* 0x000fc80000000000 */
[----:B0-----:R-:W0:-:S15]  /*12d0*/  I2F.F64.U8 R22, R24.B1 ;  /* 0x1000001800167312 */ /* 0x001e1e0000001800 */
[----:B------:R-:W-:-:S15]  /*12e0*/  NOP ;  /* 0x0000000000007918 */ /* 0x000fde0000000000 */
[----:B------:R-:W-:-:S15]  /*12f0*/  NOP ;  /* 0x0000000000007918 */ /* 0x000fde0000000000 */
[----:B------:R-:W-:-:S15]  /*1300*/  NOP ;  /* 0x0000000000007918 */ /* 0x000fde0000000000 */
[----:B------:R-:W-:-:S04]  /*1310*/  NOP ;  /* 0x0000000000007918 */ /* 0x000fc80000000000 */
[----:B0-----:R5:W0:-:S15]  /*1320*/  DMUL R6, R6, R22 ;  /* 0x0000001606067228 */ /* 0x001a1e0000000000 */
[----:B------:R-:W-:-:S15]  /*1330*/  NOP ;  /* 0x0000000000007918 */ /* 0x000fde0000000000 */
[----:B------:R-:W-:-:S15]  /*1340*/  NOP ;  /* 0x0000000000007918 */ /* 0x000fde0000000000 */
[----:B------:R-:W-:-:S15]  /*1350*/  NOP ;  /* 0x0000000000007918 */ /* 0x000fde0000000000 */
[----:B------:R-:W-:-:S04]  /*1360*/  NOP ;  /* 0x0000000000007918 */ /* 0x000fc80000000000 */
[----:B-----5:R-:W2:-:S15]  /*1370*/  I2F.F64.U8 R22, R21 ;  /* 0x0000001500167312 */ /* 0x020e9e0000001800 */
[----:B------:R-:W-:-:S15]  /*1380*/  NOP ;  /* 0x0000000000007918 */ /* 0x000fde0000000000 */
[----:B------:R-:W-:-:S15]  /*1390*/  NOP ;  /* 0x0000000000007918 */ /* 0x000fde0000000000 */
[----:B------:R-:W-:-:S15]  /*13a0*/  NOP ;  /* 0x0000000000007918 */ /* 0x000fde0000000000 */
[----:B------:R-:W-:-:S04]  /*13b0*/  NOP ;  /* 0x0000000000007918 */ /* 0x000fc80000000000 */
[----:B--2---:R2:W-:-:S15]  /*13c0*/  DMUL R12, R12, R22 ;  /* 0x000000160c0c7228 */ /* 0x0045de0000000000 */
[----:B------:R-:W-:-:S15]  /*13d0*/  NOP ;  /* 0x0000000000007918 */ /* 0x000fde0000000000 */
[----:B------:R-:W-:-:S15]  /*13e0*/  NOP ;  /* 0x0000000000007918 */ /* 0x000fde0000000000 */
[----:B------:R-:W-:-:S15]  /*13f0*/  NOP ;  /* 0x0000000000007918 */ /* 0x000fde0000000000 */
[----:B------:R-:W-:-:S04]  /*1400*/  NOP ;  /* 0x0000000000007918 */ /* 0x000fc80000000000 */
[----:B--2---:R-:W2:-:S15]  /*1410*/  I2F.F64.U8 R22, R21.B1 ;  /* 0x1000001500167312 */ /* 0x004e9e0000001800 */
        /* <DEDUP_REMOVED lines=9> */
[----:B--2---:R-:W2:-:S15]  /*14b0*/  I2F.F64.U8 R22, R20 ;  /* 0x0000001400167312 */ /* 0x004e9e0000001800 */
        /* <DEDUP_REMOVED lines=9> */
[----:B--2---:R2:W3:Y:S02]  /*1550*/  I2F.F64.U8 R22, R20.B1 ;  /* 0x1000001400167312 */ /* 0x0044e40000001800 */
[----:B--2---:R-:W2:-:S15]  /*1560*/  LDC.64 R20, c[0x0][0x398] ;  /* 0x0000e600ff147b82 */ /* 0x004e9e0000000a00 */
[----:B------:R-:W-:-:S15]  /*1570*/  NOP ;  /* 0x0000000000007918 */ /* 0x000fde0000000000 */
[----:B------:R-:W-:-:S15]  /*1580*/  NOP ;  /* 0x0000000000007918 */ /* 0x000fde0000000000 */
[----:B------:R-:W-:-:S15]  /*1590*/  NOP ;  /* 0x0000000000007918 */ /* 0x000fde0000000000 */
[----:B------:R-:W-:-:S02]  /*15a0*/  NOP ;  /* 0x0000000000007918 */ /* 0x000fc40000000000 */
[----:B---3--:R3:W-:Y:S01]  /*15b0*/  DMUL R10, R10, R22 ;  /* 0x000000160a0a7228 */ /* 0x0087e20000000000 */
[----:B--2---:R-:W-:-:S04]  /*15c0*/  IMAD.WIDE.U32 R20, R0, 0x8, R20 ;  /* 0x0000000800147825 */ /* 0x004fc800078e0014 */
[----:B------:R-:W-:-:S15]  /*15d0*/  IMAD.WIDE.U32 R20, R2, 0x10, R20 ;  /* 0x0000001002147825 */ /* 0x000fde00078e0014 */
[----:B------:R-:W-:-:S15]  /*15e0*/  NOP ;  /* 0x0000000000007918 */ /* 0x000fde0000000000 */
[----:B------:R-:W-:-:S15]  /*15f0*/  NOP ;  /* 0x0000000000007918 */ /* 0x000fde0000000000 */
[----:B------:R-:W-:-:S14]  /*1600*/  NOP ;  /* 0x0000000000007918 */ /* 0x000fdc0000000000 */
[----:B---3--:R-:W2:-:S15]  /*1610*/  I2F.F64.U8 R22, R3 ;  /* 0x0000000300167312 */ /* 0x008e9e0000001800 */
        /* <DEDUP_REMOVED lines=19> */
[----:B-1----:R-:W-:-:S15]  /*1750*/  DMUL R4, R4, UR6 ;  /* 0x0000000604047c28 */ /* 0x002fde0008000000 */
[----:B------:R-:W-:-:S15]  /*1760*/  NOP ;  /* 0x0000000000007918 */ /* 0x000fde0000000000 */
[----:B------:R-:W-:-:S15]  /*1770*/  NOP ;  /* 0x0000000000007918 */ /* 0x000fde0000000000 */
[----:B------:R-:W-:-:S15]  /*1780*/  NOP ;  /* 0x0000000000007918 */ /* 0x000fde0000000000 */
[----:B------:R-:W-:-:S04]  /*1790*/  NOP ;  /* 0x0000000000007918 */ /* 0x000fc80000000000 */
[----:B0-----:R-:W0:Y:S02]  /*17a0*/  DMUL R6, R6, UR6 ;  /* 0x0000000606067c28 */ /* 0x001e240008000000 */
[----:B0-----:R-:W-:-:S15]  /*17b0*/  STG.E.128 desc[UR4][R20.64], R4 ;  /* 0x0000000414007986 */ /* 0x001fde000c101d04 */
        /* <DEDUP_REMOVED lines=9> */
[----:B------:R-:W0:Y:S02]  /*1850*/  DMUL R14, R14, UR6 ;  /* 0x000000060e0e7c28 */ /* 0x000e240008000000 */
        /* <DEDUP_REMOVED lines=22> */
[----:B0-----:R-:W-:Y:S01]  /*19c0*/  STG.E.128 desc[UR4][R20.64+0x1800], R16 ;  /* 0x0018001014007986 */ /* 0x001fe2000c101d04 */
[----:B------:R-:W-:Y:S05]  /*19d0*/  EXIT ;  /* 0x000000000000794d */ /* 0x000fea0003800000 */
.L_x_10854:
        /* <DEDUP_REMOVED lines=10> */
.L_x_14253:


//--------------------- .text._ZN2at6native29vectorized_elementwise_kernelILi4EZNS0_43_GLOBAL__N__7cc8d1ed_10_Dropout_cu_0e96ed3819masked_scale_kernelIhddEEvRNS_6TensorERKS4_S7_T1_EUldhE_St5arrayIPcLm3EEEEviT0_S8_ --------------------------
	.section	.text._ZN2at6native29vectorized_elementwise_kernelILi4EZNS0_43_GLOBAL__N__7cc8d1ed_10_Dropout_cu_0e96ed3819masked_scale_kernelIhddEEvRNS_6TensorERKS4_S7_T1_EUldhE_St5arrayIPcLm3EEEEviT0_S8_,"ax",@progbits
	.align	128
        .global         _ZN2at6native29vectorized_elementwise_kernelILi4EZNS0_43_GLOBAL__N__7cc8d1ed_10_Dropout_cu_0e96ed3819masked_scale_kernelIhddEEvRNS_6TensorERKS4_S7_T1_EUldhE_St5arrayIPcLm3EEEEviT0_S8_
        .type           _ZN2at6native29vectorized_elementwise_kernelILi4EZNS0_43_GLOBAL__N__7cc8d1ed_10_Dropout_cu_0e96ed3819masked_scale_kernelIhddEEvRNS_6TensorERKS4_S7_T1_EUldhE_St5arrayIPcLm3EEEEviT0_S8_,@function
        .size           _ZN2at6native29vectorized_elementwise_kernelILi4EZNS0_43_GLOBAL__N__7cc8d1ed_10_Dropout_cu_0e96ed3819masked_scale_kernelIhddEEvRNS_6TensorERKS4_S7_T1_EUldhE_St5arrayIPcLm3EEEEviT0_S8_,(.L_x_14254 - _ZN2at6native29vectorized_elementwise_kernelILi4EZNS0_43_GLOBAL__N__7cc8d1ed_10_Dropout_cu_0e96ed3819masked_scale_kernelIhddEEvRNS_6TensorERKS4_S7_T1_EUldhE_St5arrayIPcLm3EEEEviT0_S8_)
        .other          _ZN2at6native29vectorized_elementwise_kernelILi4EZNS0_43_GLOBAL__N__7cc8d1ed_10_Dropout_cu_0e96ed3819masked_scale_kernelIhddEEvRNS_6TensorERKS4_S7_T1_EUldhE_St5arrayIPcLm3EEEEviT0_S8_,@"STO_CUDA_ENTRY STV_DEFAULT"
_ZN2at6native29vectorized_elementwise_kernelILi4EZNS0_43_GLOBAL__N__7cc8d1ed_10_Dropout_cu_0e96ed3819masked_scale_kernelIhddEEvRNS_6TensorERKS4_S7_T1_EUldhE_St5arrayIPcLm3EEEEviT0_S8_:
.text._ZN2at6native29vectorized_elementwise_kernelILi4EZNS0_43_GLOBAL__N__7cc8d1ed_10_Dropout_cu_0e96ed3819masked_scale_kernelIhddEEvRNS_6TensorERKS4_S7_T1_EUldhE_St5arrayIPcLm3EEEEviT0_S8_:
        /* <DEDUP_REMOVED lines=229> */
.L_x_10858:
[----:B------:R-:W-:-:S13]  /*0e50*/  ISETP.GE.U32.AND P0, PT, R23, R2, PT ;  /* 0x000000021700720c */ /* 0x000fda0003f06070 */
[----:B------:R-:W-:Y:S05]  /*0e60*/  @P0 BRA `(.L_x_10860) ;  /* 0x0000000000300947 */ /* 0x000fea0003800000 */
[----:B0-----:R-:W0:Y:S01]  /*0e70*/  LDC.64 R4, c[0x0][0x398] ;  /* 0x0000e600ff047b82 */ /* 0x001e220000000a00 */
[----:B------:R-:W-:Y:S01]  /*0e80*/  IMAD.IADD R3, R0, 0x1, R23 ;  /* 0x0000000100037824 */ /* 0x000fe200078e0217 */
[----:B------:R-:W-:-:S03]  /*0e90*/  IADD3 R23, PT, PT, R23, 0x80, RZ ;  /* 0x0000008017177810 */ /* 0x000fc60007ffe0ff */
[----:B0-----:R-:W-:-:S05]  /*0ea0*/  IMAD.WIDE.U32 R4, R3, 0x8, R4 ;  /* 0x0000000803047825 */ /* 0x001fca00078e0004 */
[----:B------:R1:W-:Y:S02]  /*0eb0*/  STG.E.64 desc[UR4][R4.64], R8 ;  /* 0x0000000804007986 */ /* 0x0003e4000c101b04 */
.L_x_10859:
[----:B------:R-:W-:-:S13]  /*0ec0*/  ISETP.GE.U32.AND P0, PT, R23, R2, PT ;  /* 0x000000021700720c */ /* 0x000fda0003f06070 */
[----:B------:R-:W-:Y:S05]  /*0ed0*/  @P0 BRA `(.L_x_10861) ;  /* 0x0000000000300947 */ /* 0x000fea0003800000 */
[----:B01----:R-:W0:Y:S01]  /*0ee0*/  LDC.64 R4, c[0x0][0x398] ;  /* 0x0000e600ff047b82 */ /* 0x003e220000000a00 */
[----:B------:R-:W-:Y:S02]  /*0ef0*/  IMAD.IADD R3, R0, 0x1, R23 ;  /* 0x0000000100037824 */ /* 0x000fe400078e0217 */
[----:B------:R-:W-:Y:S02]  /*0f00*/  VIADD R23, R23, 0x80 ;  /* 0x0000008017177836 */ /* 0x000fe40000000000 */
[----:B0-----:R-:W-:-:S05]  /*0f10*/  IMAD.WIDE.U32 R4, R3, 0x8, R4 ;  /* 0x0000000803047825 */ /* 0x001fca00078e0004 */
[----:B------:R1:W-:Y:S02]  /*0f20*/  STG.E.64 desc[UR4][R4.64], R10 ;  /* 0x0000000a04007986 */ /* 0x0003e4000c101b04 */
.L_x_10860:
[----:B------:R-:W-:-:S13]  /*0f30*/  ISETP.GE.U32.AND P0, PT, R23, R2, PT ;  /* 0x000000021700720c */ /* 0x000fda0003f06070 */
[----:B------:R-:W-:Y:S05]  /*0f40*/  @P0 BRA `(.L_x_10862) ;  /* 0x0000000000340947 */ /* 0x000fea0003800000 */
[----:B01----:R-:W0:Y:S01]  /*0f50*/  LDC.64 R4, c[0x0][0x398] ;  /* 0x0000e600ff047b82 */ /* 0x003e220000000a00 */
[----:B------:R-:W-:Y:S01]  /*0f60*/  IADD3 R3, PT, PT, R0, R23, RZ ;  /* 0x0000001700037210 */ /* 0x000fe20007ffe0ff */
[----:B------:R-:W-:-:S04]  /*0f70*/  VIADD R23, R23, 0x80 ;  /* 0x0000008017177836 */ /* 0x000fc80000000000 */
[----:B0-----:R-:W-:-:S05]  /*0f80*/  IMAD.WIDE.U32 R4, R3, 0x8, R4 ;  /* 0x0000000803047825 */ /* 0x001fca00078e0004 */
[----:B------:R2:W-:Y:S02]  /*0f90*/  STG.E.64 desc[UR4][R4.64], R20 ;  /* 0x0000001404007986 */ /* 0x0005e4000c101b04 */
.L_x_10861:
        /* <DEDUP_REMOVED lines=8> */
.L_x_10862:
[----:B------:R-:W-:Y:S05]  /*1020*/  BSYNC.RELIABLE B1 ;  /* 0x0000000000017941 */ /* 0x000fea0003800100 */
.L_x_10857:
[----:B------:R-:W-:-:S13]  /*1030*/  ISETP.GE.U32.AND P0, PT, R23, R2, PT ;  /* 0x000000021700720c */ /* 0x000fda0003f06070 */
[----:B012---:R-:W0:Y:S01]  /*1040*/  @!P0 LDC.64 R4, c[0x0][0x398] ;  /* 0x0000e600ff048b82 */ /* 0x007e220000000a00 */
[----:B------:R-:W-:Y:S02]  /*1050*/  @!P0 IMAD.IADD R3, R0, 0x1, R23 ;  /* 0x0000000100038824 */ /* 0x000fe400078e0217 */
[----:B------:R-:W-:Y:S02]  /*1060*/  @!P0 VIADD R23, R23, 0x80 ;  /* 0x0000008017178836 */ /* 0x000fe40000000000 */
[----:B0-----:R-:W-:-:S05]  /*1070*/  @!P0 IMAD.WIDE.U32 R4, R3, 0x8, R4 ;  /* 0x0000000803048825 */ /* 0x001fca00078e0004 */
[----:B------:R3:W-:Y:S02]  /*1080*/  @!P0 STG.E.64 desc[UR4][R4.64], R14 ;  /* 0x0000000e04008986 */ /* 0x0007e4000c101b04 */
.L_x_10863:
[----:B------:R-:W-:Y:S05]  /*1090*/  BSYNC.RECONVERGENT B0 ;  /* 0x0000000000007941 */ /* 0x000fea0003800200 */
.L_x_10856:
        /* <DEDUP_REMOVED lines=8> */
.L_x_10855:
        /* <DEDUP_REMOVED lines=9> */
[----:B------:R-:W3:Y:S04]  /*11b0*/  LDG.E R20, desc[UR4][R24.64] ;  /* 0x0000000418147981 */ /* 0x000ee8000c1e1900 */
[----:B------:R-:W4:Y:S04]  /*11c0*/  LDG.E.ENL2.256 R12, R8, desc[UR4][R22.64] ;  /* 0xfe0000041608797e */ /* 0x000f28000812190c */
[----:B------:R-:W5:Y:S04]  /*11d0*/  LDG.E R3, desc[UR4][R24.64+0x200] ;  /* 0x0002000418037981 */ /* 0x000f68000c1e1900 */
[----:B------:R5:W2:Y:S01]  /*11e0*/  LDG.E.ENL2.256 R4, R16, desc[UR4][R22.64+0x1000] ;  /* 0xfe0080041610797e */ /* 0x000aa20008121904 */
        /* <DEDUP_REMOVED lines=15> */
[----:B0-----:R0:W3:-:S15]  /*12e0*/  DMUL R10, R10, R26 ;  /* 0x0000001a0a0a7228 */ /* 0x0010de0000000000 */
        /* <DEDUP_REMOVED lines=9> */
[----:B0-----:R0:W4:-:S15]  /*1380*/  DMUL R12, R12, R26 ;  /* 0x0000001a0c0c7228 */ /* 0x00111e0000000000 */
[----:B------:R-:W-:-:S15]  /*1390*/  NOP ;  /* 0x0000000000007918 */ /* 0x000fde0000000000 */
[----:B------:R-:W-:-:S15]  /*13a0*/  NOP ;  /* 0x0000000000007918 */ /* 0x000fde0000000000 */
[----:B------:R-:W-:-:S15]  /*13b0*/  NOP ;  /* 0x0000000000007918 */ /* 0x000fde0000000000 */
[----:B------:R-:W-:-:S04]  /*13c0*/  NOP ;  /* 0x0000000000007918 */ /* 0x000fc80000000000 */
[----:B0-----:R0:W5:Y:S02]  /*13d0*/  I2F.F64.U8 R26, R20.B3 ;  /* 0x30000014001a7312 */ /* 0x0011640000001800 */
[----:B0-----:R-:W0:-:S15]  /*13e0*/  LDC.64 R20, c[0x0][0x398] ;  /* 0x0000e600ff147b82 */ /* 0x001e1e0000000a00 */
[----:B------:R-:W-:-:S15]  /*13f0*/  NOP ;  /* 0x0000000000007918 */ /* 0x000fde0000000000 */
[----:B------:R-:W-:-:S15]  /*1400*/  NOP ;  /* 0x0000000000007918 */ /* 0x000fde0000000000 */
[----:B------:R-:W-:-:S15]  /*1410*/  NOP ;  /* 0x0000000000007918 */ /* 0x000fde0000000000 */
[----:B------:R-:W-:-:S02]  /*1420*/  NOP ;  /* 0x0000000000007918 */ /* 0x000fc40000000000 */
[----:B-----5:R-:W5:Y:S01]  /*1430*/  DMUL R14, R14, R26 ;  /* 0x0000001a0e0e7228 */ /* 0x020f620000000000 */
[----:B0-----:R-:W-:-:S04]  /*1440*/  IMAD.WIDE.U32 R20, R0, 0x8, R20 ;  /* 0x0000000800147825 */ /* 0x001fc800078e0014 */
[----:B------:R-:W-:-:S15]  /*1450*/  IMAD.WIDE.U32 R20, R2, 0x20, R20 ;  /* 0x0000002002147825 */ /* 0x000fde00078e0014 */
[----:B------:R-:W-:-:S15]  /*1460*/  NOP ;  /* 0x0000000000007918 */ /* 0x000fde0000000000 */
[----:B------:R-:W-:-:S15]  /*1470*/  NOP ;  /* 0x0000000000007918 */ /* 0x000fde0000000000 */
[----:B------:R-:W-:-:S14]  /*1480*/  NOP ;  /* 0x0000000000007918 */ /* 0x000fdc0000000000 */
[----:B------:R-:W2:-:S15]  /*1490*/  I2F.F64.U8 R22, R3.B1 ;  /* 0x1000000300167312 */ /* 0x000e9e0000001800 */
        /* <DEDUP_REMOVED lines=14> */
[----:B0-----:R0:W-:-:S15]  /*1580*/  DMUL R4, R4, R22 ;  /* 0x0000001604047228 */ /* 0x0011de0000000000 */
[----:B------:R-:W-:-:S15]  /*1590*/  NOP ;  /* 0x0000000000007918 */ /* 0x000fde0000000000 */
[----:B------:R-:W-:-:S15]  /*15a0*/  NOP ;  /* 0x0000000000007918 */ /* 0x000fde0000000000 */
[----:B------:R-:W-:-:S15]  /*15b0*/  NOP ;  /* 0x0000000000007918 */ /* 0x000fde0000000000 */
[----:B------:R-:W-:-:S04]  /*15c0*/  NOP ;  /* 0x0000000000007918 */ /* 0x000fc80000000000 */
[----:B------:R-:W2:-:S15]  /*15d0*/  I2F.F64.U8 R26, R3 ;  /* 0x00000003001a7312 */ /* 0x000e9e0000001800 */
        /* <DEDUP_REMOVED lines=24> */
[----:B---3--:R-:W-:-:S15]  /*1760*/  DMUL R10, R10, UR6 ;  /* 0x000000060a0a7c28 */ /* 0x008fde0008000000 */
[----:B------:R-:W-:-:S15]  /*1770*/  NOP ;  /* 0x0000000000007918 */ /* 0x000fde0000000000 */
[----:B------:R-:W-:-:S15]  /*1780*/  NOP ;  /* 0x0000000000007918 */ /* 0x000fde0000000000 */
[----:B------:R-:W-:-:S15]  /*1790*/  NOP ;  /* 0x0000000000007918 */ /* 0x000fde0000000000 */
[----:B------:R-:W-:-:S04]  /*17a0*/  NOP ;  /* 0x0000000000007918 */ /* 0x000fc80000000000 */
[----:B----4-:R-:W-:-:S15]  /*17b0*/  DMUL R12, R12, UR6 ;  /* 0x000000060c0c7c28 */ /* 0x010fde0008000000 */
[----:B------:R-:W-:-:S15]  /*17c0*/  NOP ;  /* 0x0000000000007918 */ /* 0x000fde0000000000 */
[----:B------:R-:W-:-:S15]  /*17d0*/  NOP ;  /* 0x0000000000007918 */ /* 0x000fde0000000000 */
[----:B------:R-:W-:-:S15]  /*17e0*/  NOP ;  /* 0x0000000000007918 */ /* 0x000fde0000000000 */
[----:B------:R-:W-:-:S04]  /*17f0*/  NOP ;  /* 0x0000000000007918 */ /* 0x000fc80000000000 */
[----:B-----5:R-:W0:Y:S02]  /*1800*/  DMUL R14, R14, UR6 ;  /* 0x000000060e0e7c28 */ /* 0x020e240008000000 */
[----:B0-----:R-:W-:-:S15]  /*1810*/  STG.E.ENL2.256 desc[UR4][R20.64], R8, R12 ;  /* 0xf8000008140c797f */ /* 0x001fde000f121804 */
        /* <DEDUP_REMOVED lines=20> */
[----:B0-----:R-:W-:Y:S01]  /*1960*/  STG.E.ENL2.256 desc[UR4][R20.64+0x1000], R16, R4 ;  /* 0xf80080101404797f */ /* 0x001fe2000f121804 */
[----:B------:R-:W-:Y:S05]  /*1970*/  EXIT ;  /* 0x000000000000794d */ /* 0x000fea0003800000 */
.L_x_10864:
        /* <DEDUP_REMOVED lines=16> */
.L_x_14254:


//--------------------- .text._ZN2at6native29vectorized_elementwise_kernelILi8EZNS0_43_GLOBAL__N__7cc8d1ed_10_Dropout_cu_0e96ed3819masked_scale_kernelIhddEEvRNS_6TensorERKS4_S7_T1_EUldhE_St5arrayIPcLm3EEEEviT0_S8_ --------------------------
	.section	.text._ZN2at6native29vectorized_elementwise_kernelILi8EZNS0_43_GLOBAL__N__7cc8d1ed_10_Dropout_cu_0e96ed3819masked_scale_kernelIhddEEvRNS_6TensorERKS4_S7_T1_EUldhE_St5arrayIPcLm3EEEEviT0_S8_,"ax",@progbits
	.align	128
        .global         _ZN2at6native29vectorized_elementwise_kernelILi8EZNS0_43_GLOBAL__N__7cc8d1ed_10_Dropout_cu_0e96ed3819masked_scale_kernelIhddEEvRNS_6TensorERKS4_S7_T1_EUldhE_St5arrayIPcLm3EEEEviT0_S8_
        .type           _ZN2at6native29vectorized_elementwise_kernelILi8EZNS0_43_GLOBAL__N__7cc8d1ed_10_Dropout_cu_0e96ed3819masked_scale_kernelIhddEEvRNS_6TensorERKS4_S7_T1_EUldhE_St5arrayIPcLm3EEEEviT0_S8_,@function
        .size           _ZN2at6native29vectorized_elementwise_kernelILi8EZNS0_43_GLOBAL__N__7cc8d1ed_10_Dropout_cu_0e96ed3819masked_scale_kernelIhddEEvRNS_6TensorERKS4_S7_T1_EUldhE_St5arrayIPcLm3EEEEviT0_S8_,(.L_x_14255 - _ZN2at6native29vectorized_elementwise_kernelILi8EZNS0_43_GLOBAL__N__7cc8d1ed_10_Dropout_cu_0e96ed3819masked_scale_kernelIhddEEvRNS_6TensorERKS4_S7_T1_EUldhE_St5arrayIPcLm3EEEEviT0_S8_)
        .other          _ZN2at6native29vectorized_elementwise_kernelILi8EZNS0_43_GLOBAL__N__7cc8d1ed_10_Dropout_cu_0e96ed3819masked_scale_kernelIhddEEvRNS_6TensorERKS4_S7_T1_EUldhE_St5arrayIPcLm3EEEEviT0_S8_,@"STO_CUDA_ENTRY STV_DEFAULT"
_ZN2at6native29vectorized_elementwise_kernelILi8EZNS0_43_GLOBAL__N__7cc8d1ed_10_Dropout_cu_0e96ed3819masked_scale_kernelIhddEEvRNS_6TensorERKS4_S7_T1_EUldhE_St5arrayIPcLm3EEEEviT0_S8_:
.text._ZN2at6native29vectorized_elementwise_kernelILi8EZNS0_43_GLOBAL__N__7cc8d1ed_10_Dropout_cu_0e96ed3819masked_scale_kernelIhddEEvRNS_6TensorERKS4_S7_T1_EUldhE_St5arrayIPcLm3EEEEviT0_S8_:
[----:B------:R-:W-:Y:S01]  /*0000*/  LDC R1, c[0x0][0x37c] ;  /* 0x0000df00ff017b82 */ /* 0x000fe20000000800 */
[----:B------:R-:W-:Y:S05]  /*0010*/  EXIT ;  /* 0x000000000000794d */ /* 0x000fea0003800000 */
.L_x_10865:
        /* <DEDUP_REMOVED lines=14> */
.L_x_14255:


//--------------------- .text._ZN2at6native18elementwise_kernelILi128ELi4EZNS0_15gpu_kernel_implIZNS0_43_GLOBAL__N__7cc8d1ed_10_Dropout_cu_0e96ed3819masked_scale_kernelIbN3c108BFloat16EfEEvRNS_6TensorERKS7_SA_T1_EUlS6_bE_EEvRNS_18TensorIteratorBaseERKT_EUliE_EEviSB_ --------------------------
	.section	.text._ZN2at6native18elementwise_kernelILi128ELi4EZNS0_15gpu_kernel_implIZNS0_43_GLOBAL__N__7cc8d1ed_10_Dropout_cu_0e96ed3819masked_scale_kernelIbN3c108BFloat16EfEEvRNS_6TensorERKS7_SA_T1_EUlS6_bE_EEvRNS_18TensorIteratorBaseERKT_EUliE_EEviSB_,"ax",@progbits
	.align	128
        .global         _ZN2at6native18elementwise_kernelILi128ELi4EZNS0_15gpu_kernel_implIZNS0_43_GLOBAL__N__7cc8d1ed_10_Dropout_cu_0e96ed3819masked_scale_kernelIbN3c108BFloat16EfEEvRNS_6TensorERKS7_SA_T1_EUlS6_bE_EEvRNS_18TensorIteratorBaseERKT_EUliE_EEviSB_
        .type           _ZN2at6native18elementwise_kernelILi128ELi4EZNS0_15gpu_kernel_implIZNS0_43_GLOBAL__N__7cc8d1ed_10_Dropout_cu_0e96ed3819masked_scale_kernelIbN3c108BFloat16EfEEvRNS_6TensorERKS7_SA_T1_EUlS6_bE_EEvRNS_18TensorIteratorBaseERKT_EUliE_EEviSB_,@function
        .size           _ZN2at6native18elementwise_kernelILi128ELi4EZNS0_15gpu_kernel_implIZNS0_43_GLOBAL__N__7cc8d1ed_10_Dropout_cu_0e96ed3819masked_scale_kernelIbN3c108BFloat16EfEEvRNS_6TensorERKS7_SA_T1_EUlS6_bE_EEvRNS_18TensorIteratorBaseERKT_EUliE_EEviSB_,(.L_x_14256 - _ZN2at6native18elementwise_kernelILi128ELi4EZNS0_15gpu_kernel_implIZNS0_43_GLOBAL__N__7cc8d1ed_10_Dropout_cu_0e96ed3819masked_scale_kernelIbN3c108BFloat16EfEEvRNS_6TensorERKS7_SA_T1_EUlS6_bE_EEvRNS_18TensorIteratorBaseERKT_EUliE_EEviSB_)
        .other          _ZN2at6native18elementwise_kernelILi128ELi4EZNS0_15gpu_kernel_implIZNS0_43_GLOBAL__N__7cc8d1ed_10_Dropout_cu_0e96ed3819masked_scale_kernelIbN3c108BFloat16EfEEvRNS_6TensorERKS7_SA_T1_EUlS6_bE_EEvRNS_18TensorIteratorBaseERKT_EUliE_EEviSB_,@"STO_CUDA_ENTRY STV_DEFAULT"
_ZN2at6native18elementwise_kernelILi128ELi4EZNS0_15gpu_kernel_implIZNS0_43_GLOBAL__N__7cc8d1ed_10_Dropout_cu_0e96ed3819masked_scale_kernelIbN3c108BFloat16EfEEvRNS_6TensorERKS7_SA_T1_EUlS6_bE_EEvRNS_18TensorIteratorBaseERKT_EUliE_EEviSB_:
.text._ZN2at6native18elementwise_kernelILi128ELi4EZNS0_15gpu_kernel_implIZNS0_43_GLOBAL__N__7cc8d1ed_10_Dropout_cu_0e96ed3819masked_scale_kernelIbN3c108BFloat16EfEEvRNS_6TensorERKS7_SA_T1_EUlS6_bE_EEvRNS_18TensorIteratorBaseERKT_EUliE_EEviSB_:
        /* <DEDUP_REMOVED lines=372> */
.L_x_10868:
        /* <DEDUP_REMOVED lines=19> */
.L_x_10872:
[----:B------:R-:W2:Y:S02]  /*1870*/  LDG.E.U8 R2, desc[UR36][R2.64] ;  /* 0x0000002402027981 */ /* 0x000ea4000c1e1100 */
[----:B--2---:R-:W-:-:S04]  /*1880*/  I2FP.F32.U32 R0, R2 ;  /* 0x0000000200007245 */ /* 0x004fc80000201000 */
[----:B------:R-:W-:-:S04]  /*1890*/  F2FP.BF16.F32.PACK_AB R0, RZ, R0 ;  /* 0x00000000ff00723e */ /* 0x000fc800000010ff */
[----:B------:R-:W-:Y:S01]  /*18a0*/  PRMT R19, R0, 0x7610, R19 ;  /* 0x0000761000137816 */ /* 0x000fe20000000013 */
[----:B------:R-:W-:Y:S06]  /*18b0*/  BRA `(.L_x_10874) ;  /* 0x0000000c00e07947 */ /* 0x000fec0003800000 */
.L_x_10871:
        /* <DEDUP_REMOVED lines=11> */
.L_x_10876:
[----:B------:R-:W2:Y:S02]  /*1970*/  LDG.E R2, desc[UR36][R2.64] ;  /* 0x0000002402027981 */ /* 0x000ea4000c1e1900 */
[----:B--2---:R-:W-:-:S04]  /*1980*/  I2FP.F32.S32 R0, R2 ;  /* 0x0000000200007245 */ /* 0x004fc80000201400 */
[----:B------:R-:W-:-:S04]  /*1990*/  F2FP.BF16.F32.PACK_AB R0, RZ, R0 ;  /* 0x00000000ff00723e */ /* 0x000fc800000010ff */
[----:B------:R-:W-:Y:S01]  /*19a0*/  PRMT R19, R0, 0x7610, R19 ;  /* 0x0000761000137816 */ /* 0x000fe20000000013 */
[----:B------:R-:W-:Y:S06]  /*19b0*/  BRA `(.L_x_10874) ;  /* 0x0000000c00a07947 */ /* 0x000fec0003800000 */
.L_x_10875:
[----:B------:R-:W2:Y:S02]  /*19c0*/  LDG.E.U16 R2, desc[UR36][R2.64] ;  /* 0x0000002402027981 */ /* 0x000ea4000c1e1500 */
[----:B--2---:R-:W0:Y:S02]  /*19d0*/  I2F.S16 R0, R2 ;  /* 0x0000000200007306 */ /* 0x004e240000101400 */
[----:B0-----:R-:W-:-:S04]  /*19e0*/  F2FP.BF16.F32.PACK_AB R0, RZ, R0 ;  /* 0x00000000ff00723e */ /* 0x001fc800000010ff */
[----:B------:R-:W-:Y:S01]  /*19f0*/  PRMT R19, R0, 0x7610, R19 ;  /* 0x0000761000137816 */ /* 0x000fe20000000013 */
[----:B------:R-:W-:Y:S06]  /*1a00*/  BRA `(.L_x_10874) ;  /* 0x0000000c008c7947 */ /* 0x000fec0003800000 */
.L_x_10870:
        /* <DEDUP_REMOVED lines=9> */
.L_x_10878:
[----:B------:R-:W2:Y:S02]  /*1aa0*/  LDG.E.U16 R0, desc[UR36][R2.64] ;  /* 0x0000002402007981 */ /* 0x000ea4000c1e1500 */
[----:B--2---:R-:W-:-:S05]  /*1ab0*/  HADD2.F32 R0, -RZ, R0.H0_H0 ;  /* 0x20000000ff007230 */ /* 0x004fca0000004100 */
[----:B------:R-:W-:-:S04]  /*1ac0*/  F2FP.BF16.F32.PACK_AB R0, RZ, R0 ;  /* 0x00000000ff00723e */ /* 0x000fc800000010ff */
[----:B------:R-:W-:Y:S01]  /*1ad0*/  PRMT R19, R0, 0x7610, R19 ;  /* 0x0000761000137816 */ /* 0x000fe20000000013 */
[----:B------:R-:W-:Y:S06]  /*1ae0*/  BRA `(.L_x_10874) ;  /* 0x0000000c00547947 */ /* 0x000fec0003800000 */
.L_x_10877:
        /* <DEDUP_REMOVED lines=9> */
.L_x_10880:
[----:B------:R-:W2:Y:S02]  /*1b80*/  LDG.E.U16 R2, desc[UR36][R2.64] ;  /* 0x0000002402027981 */ /* 0x000ea4000c1e1500 */
[----:B--2---:R-:W-:-:S05]  /*1b90*/  HADD2.F32 R0, -RZ, R2.H0_H0 ;  /* 0x20000002ff007230 */ /* 0x004fca0000004100 */
[----:B------:R-:W-:-:S04]  /*1ba0*/  F2FP.BF16.F32.PACK_AB R0, RZ, R0 ;  /* 0x00000000ff00723e */ /* 0x000fc800000010ff */
[----:B------:R-:W-:Y:S01]  /*1bb0*/  PRMT R19, R0, 0x7610, R19 ;  /* 0x0000761000137816 */ /* 0x000fe20000000013 */
[----:B------:R-:W-:Y:S06]  /*1bc0*/  BRA `(.L_x_10874) ;  /* 0x0000000c001c7947 */ /* 0x000fec0003800000 */
.L_x_10879:
        /* <DEDUP_REMOVED lines=13> */
.L_x_10869:
        /* <DEDUP_REMOVED lines=14> */
.L_x_10883:
        /* <DEDUP_REMOVED lines=13> */
.L_x_10882:
        /* <DEDUP_REMOVED lines=27> */
.L_x_10885:
        /* <DEDUP_REMOVED lines=14> */
.L_x_10884:
[----:B------:R0:W5:Y:S01]  /*20e0*/  LDG.E.U16 R19, desc[UR36][R2.64] ;  /* 0x0000002402137981 */ /* 0x000162000c1e1500 */
[----:B------:R-:W-:Y:S05]  /*20f0*/  BRA `(.L_x_10874) ;  /* 0x0000000400d07947 */ /* 0x000fea0003800000 */
.L_x_10881:
        /* <DEDUP_REMOVED lines=13> */
.L_x_10888:
        /* <DEDUP_REMOVED lines=21> */
.L_x_10892:
[----:B------:R-:W-:Y:S05]  /*2320*/  BSYNC.RECONVERGENT B1 ;  /* 0x0000000000017941 */ /* 0x000fea0003800200 */
.L_x_10891:
[----:B------:R-:W-:Y:S02]  /*2330*/  SHF.L.U32 R0, R0, 0x14, RZ ;  /* 0x0000001400007819 */ /* 0x000fe400000006ff */
[----:B------:R-:W-:-:S04]  /*2340*/  LEA R2, R2, 0x3b800000, 0x17 ;  /* 0x3b80000002027811 */ /* 0x000fc800078eb8ff */
[----:B------:R-:W-:-:S07]  /*2350*/  LOP3.LUT R0, R2, R0, R7, 0xfe, !PT ;  /* 0x0000000002007212 */ /* 0x000fce00078efe07 */
.L_x_10890:
[----:B------:R-:W-:Y:S05]  /*2360*/  BSYNC.RECONVERGENT B0 ;  /* 0x0000000000007941 */ /* 0x000fea0003800200 */
.L_x_10889:
[----:B------:R-:W-:-:S04]  /*2370*/  F2FP.BF16.F32.PACK_AB R0, RZ, R0 ;  /* 0x00000000ff00723e */ /* 0x000fc800000010ff */
[----:B------:R-:W-:Y:S01]  /*2380*/  PRMT R19, R0, 0x7610, R19 ;  /* 0x0000761000137816 */ /* 0x000fe20000000013 */
[----:B------:R-:W-:Y:S06]  /*2390*/  BRA `(.L_x_10874) ;  /* 0x0000000400287947 */ /* 0x000fec0003800000 */
.L_x_10887:
        /* <DEDUP_REMOVED lines=21> */
.L_x_10896:
[----:B------:R-:W-:Y:S05]  /*24f0*/  BSYNC.RECONVERGENT B1 ;  /* 0x0000000000017941 */ /* 0x000fea0003800200 */
.L_x_10895:
[----:B------:R-:W-:Y:S01]  /*2500*/  IMAD.SHL.U32 R0, R0, 0x200000, RZ ;  /* 0x0020000000007824 */ /* 0x000fe200078e00ff */
[----:B------:R-:W-:-:S04]  /*2510*/  LEA R2, R2, 0x37800000, 0x17 ;  /* 0x3780000002027811 */ /* 0x000fc800078eb8ff */
[----:B------:R-:W-:-:S07]  /*2520*/  LOP3.LUT R0, R2, R0, R7, 0xfe, !PT ;  /* 0x0000000002007212 */ /* 0x000fce00078efe07 */
.L_x_10894:
[----:B------:R-:W-:Y:S05]  /*2530*/  BSYNC.RECONVERGENT B0 ;  /* 0x0000000000007941 */ /* 0x000fea0003800200 */
.L_x_10893:
[----:B------:R-:W-:-:S04]  /*2540*/  F2FP.BF16.F32.PACK_AB R0, RZ, R0 ;  /* 0x00000000ff00723e */ /* 0x000fc800000010ff */
[----:B------:R-:W-:Y:S01]  /*2550*/  PRMT R19, R0, 0x7610, R19 ;  /* 0x0000761000137816 */ /* 0x000fe20000000013 */
[----:B------:R-:W-:Y:S06]  /*2560*/  BRA `(.L_x_10874) ;  /* 0x0000000000b47947 */ /* 0x000fec0003800000 */
.L_x_10886:
[----:B------:R-:W-:-:S09]  /*2570*/  UISETP.NE.AND UP0, UPT, UR4, 0x1c, UPT ;  /* 0x0000001c0400788c */ /* 0x000fd2000bf05270 */
[----:B------:R-:W-:Y:S05]  /*2580*/  BRA.U !UP0, `(.L_x_10897) ;  /* 0x00000001089c7547 */ /* 0x000fea000b800000 */
[----:B------:R-:W-:-:S09]  /*2590*/  UISETP.NE.AND UP0, UPT, UR4, 0x1d, UPT ;  /* 0x0000001d0400788c */ /* 0x000fd2000bf05270 */
[----:B------:R-:W-:Y:S05]  /*25a0*/  BRA.U !UP0, `(.L_x_10898) ;  /* 0x0000000108807547 */ /* 0x000fea000b800000 */
[----:B------:R-:W-:-:S09]  /*25b0*/  UISETP.NE.AND UP0, UPT, UR4, 0x2c, UPT ;  /* 0x0000002c0400788c */ /* 0x000fd2000bf05270 */
[----:B------:R-:W-:Y:S05]  /*25c0*/  BRA.U !UP0, `(.L_x_10899) ;  /* 0x0000000108487547 */ /* 0x000fea000b800000 */
.L_x_10873:
        /* <DEDUP_REMOVED lines=15> */
[----:B--2---:R-:W-:Y:S05]  /*26c0*/  CALL.ABS.NOINC R2 ;  /* 0x0000000002007343 */ /* 0x004fea0003c00000 */
.L_x_10900:
[----:B------:R-:W-:Y:S01]  /*26d0*/  PRMT R19, RZ, 0x7610, R19 ;  /* 0x00007610ff137816 */ /* 0x000fe20000000013 */
[----:B------:R-:W-:Y:S06]  /*26e0*/  BRA `(.L_x_10874) ;  /* 0x0000000000547947 */ /* 0x000fec0003800000 */
.L_x_10899:
        /* <DEDUP_REMOVED lines=8> */
.L_x_10902:
[----:B------:R-:W-:Y:S05]  /*2770*/  BSYNC.RECONVERGENT B0 ;  /* 0x0000000000007941 */ /* 0x000fea0003800200 */
.L_x_10901:
[----:B------:R-:W-:-:S04]  /*2780*/  F2FP.BF16.F32.PACK_AB R0, RZ, R0 ;  /* 0x00000000ff00723e */ /* 0x000fc800000010ff */
[----:B------:R-:W-:Y:S01]  /*2790*/  PRMT R19, R0, 0x7610, R19 ;  /* 0x0000761000137816 */ /* 0x000fe20000000013 */
[----:B------:R-:W-:Y:S06]  /*27a0*/  BRA `(.L_x_10874) ;  /* 0x0000000000247947 */ /* 0x000fec0003800000 */
.L_x_10898:
[----:B------:R-:W2:Y:S02]  /*27b0*/  LDG.E.64 R2, desc[UR36][R2.64] ;  /* 0x0000002402027981 */ /* 0x000ea4000c1e1b00 */
[----:B--2---:R-:W0:Y:S02]  /*27c0*/  I2F.U64 R0, R2 ;  /* 0x0000000200007312 */ /* 0x004e240000301000 */
[----:B0-----:R-:W-:-:S04]  /*27d0*/  F2FP.BF16.F32.PACK_AB R0, RZ, R0 ;  /* 0x00000000ff00723e */ /* 0x001fc800000010ff */
[----:B------:R-:W-:Y:S01]  /*27e0*/  PRMT R19, R0, 0x7610, R19 ;  /* 0x0000761000137816 */ /* 0x000fe20000000013 */
[----:B------:R-:W-:Y:S06]  /*27f0*/  BRA `(.L_x_10874) ;  /* 0x0000000000107947 */ /* 0x000fec0003800000 */
.L_x_10897:
[----:B------:R-:W2:Y:S02]  /*2800*/  LDG.E R2, desc[UR36][R2.64] ;  /* 0x0000002402027981 */ /* 0x000ea4000c1e1900 */
[----:B--2---:R-:W-:-:S04]  /*2810*/  I2FP.F32.U32 R0, R2 ;  /* 0x0000000200007245 */ /* 0x004fc80000201000 */
[----:B------:R-:W-:-:S04]  /*2820*/  F2FP.BF16.F32.PACK_AB R0, RZ, R0 ;  /* 0x00000000ff00723e */ /* 0x000fc800000010ff */
[----:B------:R-:W-:-:S07]  /*2830*/  PRMT R19, R0, 0x7610, R19 ;  /* 0x0000761000137816 */ /* 0x000fce0000000013 */
.L_x_10874:
        /* <DEDUP_REMOVED lines=15> */
[----:B------:R-:W2:Y:S02]  /*2930*/  LDG.E.U8 R2, desc[UR36][R2.64] ;  /* 0x0000002402027981 */ /* 0x000ea4000c1e1100 */
[----:B--2---:R-:W-:Y:S01]  /*2940*/  ISETP.NE.AND P0, PT, R2, RZ, PT ;  /* 0x000000ff0200720c */ /* 0x004fe20003f05270 */
[----:B------:R-:W-:-:S12]  /*2950*/  BRA `(.L_x_10909) ;  /* 0x00000008004c7947 */ /* 0x000fd80003800000 */
.L_x_10907:
[----:B------:R-:W2:Y:S02]  /*2960*/  LDG.E.U8 R2, desc[UR36][R2.64] ;  /* 0x0000002402027981 */ /* 0x000ea4000c1e1100 */
[----:B--2---:R-:W-:Y:S01]  /*2970*/  ISETP.NE.AND P0, PT, R2, RZ, PT ;  /* 0x000000ff0200720c */ /* 0x004fe20003f05270 */
[----:B------:R-:W-:-:S12]  /*2980*/  BRA `(.L_x_10909) ;  /* 0x0000000800407947 */ /* 0x000fd80003800000 */
.L_x_10906:
[----:B------:R-:W-:-:S09]  /*2990*/  UISETP.NE.AND UP0, UPT, UR4, 0x2, UPT ;  /* 0x000000020400788c */ /* 0x000fd2000bf05270 */
[----:B------:R-:W-:Y:S05]  /*29a0*/  BRA.U !UP0, `(.L_x_10910) ;  /* 0x00000001082c7547 */ /* 0x000fea000b800000 */
[----:B------:R-:W-:-:S09]  /*29b0*/  UISETP.NE.AND UP0, UPT, UR4, 0x3, UPT ;  /* 0x000000030400788c */ /* 0x000fd2000bf05270 */
[----:B------:R-:W-:Y:S05]  /*29c0*/  BRA.U !UP0, `(.L_x_10911) ;  /* 0x0000000108187547 */ /* 0x000fea000b800000 */
[----:B------:R-:W-:-:S09]  /*29d0*/  UISETP.NE.AND UP0, UPT, UR4, 0x4, UPT ;  /* 0x000000040400788c */ /* 0x000fd2000bf05270 */
[----:B------:R-:W-:Y:S05]  /*29e0*/  BRA.U UP0, `(.L_x_10908) ;  /* 0x0000000500bc7547 */ /* 0x000fea000b800000 */
[----:B------:R-:W2:Y:S02]  /*29f0*/  LDG.E.64 R2, desc[UR36][R2.64] ;  /* 0x0000002402027981 */ /* 0x000ea4000c1e1b00 */
[----:B--2---:R-:W-:-:S04]  /*2a00*/  ISETP.NE.U32.AND P0, PT, R2, RZ, PT ;  /* 0x000000ff0200720c */ /* 0x004fc80003f05070 */
[----:B------:R-:W-:Y:S01]  /*2a10*/  ISETP.NE.AND.EX P0, PT, R3, RZ, PT, P0 ;  /* 0x000000ff0300720c */ /* 0x000fe20003f05300 */
[----:B------:R-:W-:-:S12]  /*2a20*/  BRA `(.L_x_10909) ;  /* 0x0000000800187947 */ /* 0x000fd80003800000 */
.L_x_10911:
[----:B------:R-:W2:Y:S02]  /*2a30*/  LDG.E R2, desc[UR36][R2.64] ;  /* 0x0000002402027981 */ /* 0x000ea4000c1e1900 */
[----:B--2---:R-:W-:Y:S01]  /*2a40*/  ISETP.NE.AND P0, PT, R2, RZ, PT ;  /* 0x000000ff0200720c */ /* 0x004fe20003f05270 */
[----:B------:R-:W-:-:S12]  /*2a50*/  BRA `(.L_x_10909) ;  /* 0x00000008000c7947 */ /* 0x000fd80003800000 */
.L_x_10910:
[----:B------:R-:W2:Y:S02]  /*2a60*/  LDG.E.U16 R2, desc[UR36][R2.64] ;  /* 0x0000002402027981 */ /* 0x000ea4000c1e1500 */
[----:B--2---:R-:W-:Y:S01]  /*2a70*/  ISETP.NE.AND P0, PT, R2, RZ, PT ;  /* 0x000000ff0200720c */ /* 0x004fe20003f05270 */
[----:B------:R-:W-:-:S12]  /*2a80*/  BRA `(.L_x_10909) ;  /* 0x0000000800007947 */ /* 0x000fd80003800000 */
.L_x_10905:
[----:B------:R-:W-:-:S09]  /*2a90*/  UISETP.GT.AND UP0, UPT, UR4, 0x6, UPT ;  /* 0x000000060400788c */ /* 0x000fd2000bf04270 */
[----:B------:R-:W-:Y:S05]  /*2aa0*/  BRA.U UP0, `(.L_x_10912) ;  /* 0x00000001002c7547 */ /* 0x000fea000b800000 */
[----:B------:R-:W-:-:S09]  /*2ab0*/  UISETP.NE.AND UP0, UPT, UR4, 0x5, UPT ;  /* 0x000000050400788c */ /* 0x000fd2000bf05270 */
[----:B------:R-:W-:Y:S05]  /*2ac0*/  BRA.U !UP0, `(.L_x_10913) ;  /* 0x0000000108147547 */ /* 0x000fea000b800000 */
[----:B------:R-:W-:-:S09]  /*2ad0*/  UISETP.NE.AND UP0, UPT, UR4, 0x6, UPT ;  /* 0x000000060400788c */ /* 0x000fd2000bf05270 */
[----:B------:R-:W-:Y:S05]  /*2ae0*/  BRA.U UP0, `(.L_x_10908) ;  /* 0x00000005007c7547 */ /* 0x000fea000b800000 */
[----:B------:R-:W2:Y:S02]  /*2af0*/  LDG.E R2, desc[UR36][R2.64] ;  /* 0x0000002402027981 */ /* 0x000ea4000c1e1900 */
[----:B--2---:R-:W-:Y:S01]  /*2b00*/  FSETP.NEU.FTZ.AND P0, PT, R2, RZ, PT ;  /* 0x000000ff0200720b */ /* 0x004fe20003f1d000 */
[----:B------:R-:W-:-:S12]  /*2b10*/  BRA `(.L_x_10909) ;  /* 0x0000000400dc7947 */ /* 0x000fd80003800000 */
.L_x_10913:
[----:B------:R-:W2:Y:S02]  /*2b20*/  LDG.E.U16 R0, desc[UR36][R2.64] ;  /* 0x0000002402007981 */ /* 0x000ea4000c1e1500 */
[----:B--2---:R-:W-:-:S05]  /*2b30*/  HADD2.F32 R0, -RZ, R0.H0_H0 ;  /* 0x20000000ff007230 */ /* 0x004fca0000004100 */
[----:B------:R-:W-:Y:S01]  /*2b40*/  FSETP.NEU.FTZ.AND P0, PT, R0, RZ, PT ;  /* 0x000000ff0000720b */ /* 0x000fe20003f1d000 */
[----:B------:R-:W-:-:S12]  /*2b50*/  BRA `(.L_x_10909) ;  /* 0x0000000400cc7947 */ /* 0x000fd80003800000 */
.L_x_10912:
[----:B------:R-:W-:-:S09]  /*2b60*/  UISETP.NE.AND UP0, UPT, UR4, 0x7, UPT ;  /* 0x000000070400788c */ /* 0x000fd2000bf05270 */
[----:B------:R-:W-:Y:S05]  /*2b70*/  BRA.U !UP0, `(.L_x_10914) ;  /* 0x0000000108447547 */ /* 0x000fea000b800000 */
[----:B------:R-:W-:-:S09]  /*2b80*/  UISETP.NE.AND UP0, UPT, UR4, 0x8, UPT ;  /* 0x000000080400788c */ /* 0x000fd2000bf05270 */
[----:B------:R-:W-:Y:S05]  /*2b90*/  BRA.U !UP0, `(.L_x_10915) ;  /* 0x00000001081c7547 */ /* 0x000fea000b800000 */
[----:B------:R-:W-:-:S09]  /*2ba0*/  UISETP.NE.AND UP0, UPT, UR4, 0x9, UPT ;  /* 0x000000090400788c */ /* 0x000fd2000bf05270 */
[----:B------:R-:W-:Y:S05]  /*2bb0*/  BRA.U UP0, `(.L_x_10908) ;  /* 0x0000000500487547 */ /* 0x000fea000b800000 */
[----:B------:R-:W2:Y:S02]  /*2bc0*/  LDG.E.64 R2, desc[UR36][R2.64] ;  /* 0x0000002402027981 */ /* 0x000ea4000c1e1b00 */
[----:B--2---:R-:W-:Y:S02]  /*2bd0*/  FSETP.NEU.FTZ.AND P0, PT, R2, RZ, PT ;  /* 0x000000ff0200720b */ /* 0x004fe40003f1d000 */
[----:B------:R-:W-:-:S04]  /*2be0*/  FSETP.NEU.FTZ.AND P1, PT, R3, RZ, PT ;  /* 0x000000ff0300720b */ /* 0x000fc80003f3d000 */
[----:B------:R-:W-:Y:S01]  /*2bf0*/  PLOP3.LUT P0, PT, P0, P1, PT, 0xf8, 0x8f ;  /* 0x00000000008f781c */ /* 0x000fe20000703f70 */
[----:B------:R-:W-:-:S12]  /*2c00*/  BRA `(.L_x_10909) ;  /* 0x0000000400a07947 */ /* 0x000fd80003800000 */
.L_x_10915:
[----:B------:R-:W2:Y:S01]  /*2c10*/  LDG.E R2, desc[UR36][R2.64] ;  /* 0x0000002402027981 */ /* 0x000ea2000c1e1900 */
[----:B------:R-:W-:Y:S01]  /*2c20*/  PLOP3.LUT P0, PT, PT, PT, PT, 0x80, 0x8 ;  /* 0x000000000008781c */ /* 0x000fe20003f0f070 */
[----:B--2---:R-:W-:-:S05]  /*2c30*/  HADD2.F32 R0, -RZ, R2.H0_H0 ;  /* 0x20000002ff007230 */ /* 0x004fca0000004100 */
[----:B------:R-:W-:-:S13]  /*2c40*/  FSETP.NEU.FTZ.AND P1, PT, R0, RZ, PT ;  /* 0x000000ff0000720b */ /* 0x000fda0003f3d000 */
[----:B------:R-:W-:Y:S05]  /*2c50*/  @P1 BRA `(.L_x_10909) ;  /* 0x00000004008c1947 */ /* 0x000fea0003800000 */
[----:B------:R-:W-:-:S05]  /*2c60*/  HADD2.F32 R0, -RZ, R2.H1_H1 ;  /* 0x30000002ff007230 */ /* 0x000fca0000004100 */
[----:B------:R-:W-:Y:S01]  /*2c70*/  FSETP.NEU.FTZ.AND P0, PT, R0, RZ, PT ;  /* 0x000000ff0000720b */ /* 0x000fe20003f1d000 */
[----:B------:R-:W-:-:S12]  /*2c80*/  BRA `(.L_x_10909) ;  /* 0x0000000400807947 */ /* 0x000fd80003800000 */
.L_x_10914:
[----:B------:R-:W2:Y:S02]  /*2c90*/  LDG.E.64 R2, desc[UR36][R2.64] ;  /* 0x0000002402027981 */ /* 0x000ea4000c1e1b00 */
[----:B--2---:R1:W2:Y:S02]  /*2ca0*/  DSETP.NEU.AND P0, PT, R2, RZ, PT ;  /* 0x000000ff0200722a */ /* 0x0042a40003f0d000 */
[----:B--2---:R-:W-:Y:S05]  /*2cb0*/  BRA `(.L_x_10909) ;  /* 0x0000000400747947 */ /* 0x004fea0003800000 */
.L_x_10904:
        /* <DEDUP_REMOVED lines=9> */
[----:B--2---:R-:W-:Y:S01]  /*2d50*/  ISETP.NE.AND P0, PT, R2, RZ, PT ;  /* 0x000000ff0200720c */ /* 0x004fe20003f05270 */
[----:B------:R-:W-:-:S12]  /*2d60*/  BRA `(.L_x_10909) ;  /* 0x0000000400487947 */ /* 0x000fd80003800000 */
.L_x_10918:
[----:B------:R-:W2:Y:S02]  /*2d70*/  LDG.E.128 R4, desc[UR36][R2.64] ;  /* 0x0000002402047981 */ /* 0x000ea4000c1e1d00 */
[----:B--2---:R-:W0:-:S15]  /*2d80*/  DSETP.NEU.AND P0, PT, R6, RZ, PT ;  /* 0x000000ff0600722a */ /* 0x004e1e0003f0d000 */
[----:B------:R-:W-:-:S15]  /*2d90*/  NOP ;  /* 0x0000000000007918 */ /* 0x000fde0000000000 */
[----:B------:R-:W-:-:S15]  /*2da0*/  NOP ;  /* 0x0000000000007918 */ /* 0x000fde0000000000 */
[----:B------:R-:W-:-:S15]  /*2db0*/  NOP ;  /* 0x0000000000007918 */ /* 0x000fde0000000000 */
[----:B------:R-:W-:-:S04]  /*2dc0*/  NOP ;  /* 0x0000000000007918 */ /* 0x000fc80000000000 */
[----:B0-----:R0:W1:Y:S02]  /*2dd0*/  DSETP.NEU.OR P0, PT, R4, RZ, P0 ;  /* 0x000000ff0400722a */ /* 0x001064000070d400 */
[----:B-1----:R-:W-:Y:S05]  /*2de0*/  BRA `(.L_x_10909) ;  /* 0x0000000400287947 */ /* 0x002fea0003800000 */
.L_x_10917:
[----:B------:R-:W-:-:S09]  /*2df0*/  UISETP.NE.AND UP0, UPT, UR4, 0xf, UPT ;  /* 0x0000000f0400788c */ /* 0x000fd2000bf05270 */
[----:B------:R-:W-:Y:S05]  /*2e00*/  BRA.U !UP0, `(.L_x_10919) ;  /* 0x0000000108487547 */ /* 0x000fea000b800000 */
[----:B------:R-:W-:-:S09]  /*2e10*/  UISETP.NE.AND UP0, UPT, UR4, 0x17, UPT ;  /* 0x000000170400788c */ /* 0x000fd2000bf05270 */
[----:B------:R-:W-:Y:S05]  /*2e20*/  BRA.U !UP0, `(.L_x_10920) ;  /* 0x0000000108147547 */ /* 0x000fea000b800000 */
[----:B------:R-:W-:-:S09]  /*2e30*/  UISETP.NE.AND UP0, UPT, UR4, 0x18, UPT ;  /* 0x000000180400788c */ /* 0x000fd2000bf05270 */
[----:B------:R-:W-:Y:S05]  /*2e40*/  BRA.U UP0, `(.L_x_10908) ;  /* 0x0000000100a47547 */ /* 0x000fea000b800000 */
[----:B------:R-:W2:Y:S02]  /*2e50*/  LDG.E.U8 R2, desc[UR36][R2.64] ;  /* 0x0000002402027981 */ /* 0x000ea4000c1e1100 */
[----:B--2---:R-:W-:Y:S01]  /*2e60*/  LOP3.LUT P0, RZ, R2, 0x7f, RZ, 0xc0, !PT ;  /* 0x0000007f02ff7812 */ /* 0x004fe2000780c0ff */
[----:B------:R-:W-:-:S12]  /*2e70*/  BRA `(.L_x_10909) ;  /* 0x0000000400047947 */ /* 0x000fd80003800000 */
.L_x_10920:
[----:B------:R-:W2:Y:S02]  /*2e80*/  LDG.E.U8 R0, desc[UR36][R2.64] ;  /* 0x0000002402007981 */ /* 0x000ea4000c1e1100 */
[----:B--2---:R-:W-:-:S05]  /*2e90*/  IMAD.SHL.U32 R4, R0, 0x2000000, RZ ;  /* 0x0200000000047824 */ /* 0x004fca00078e00ff */
[----:B------:R-:W-:-:S13]  /*2ea0*/  ISETP.GT.U32.AND P0, PT, R4, 0x7ffffff, PT ;  /* 0x07ffffff0400780c */ /* 0x000fda0003f04070 */
[----:B------:R-:W-:Y:S02]  /*2eb0*/  @!P0 SHF.L.U32 R0, R0, 0x8, RZ ;  /* 0x0000000800008819 */ /* 0x000fe400000006ff */
[----:B------:R-:W-:Y:S02]  /*2ec0*/  @P0 LEA.HI R4, R4, 0x70000000, RZ, 0x1c ;  /* 0x7000000004040811 */ /* 0x000fe400078fe0ff */
[----:B------:R-:W-:-:S04]  /*2ed0*/  @!P0 LOP3.LUT R0, R0, 0x7f00, RZ, 0xc0, !PT ;  /* 0x00007f0000008812 */ /* 0x000fc800078ec0ff */
[----:B------:R-:W-:-:S05]  /*2ee0*/  @!P0 LOP3.LUT R0, R0, 0x3f000000, RZ, 0xfc, !PT ;  /* 0x3f00000000008812 */ /* 0x000fca00078efcff */
[----:B------:R-:W-:Y:S01]  /*2ef0*/  @!P0 FADD.FTZ R0, R0, -0.5 ;  /* 0xbf00000000008421 */ /* 0x000fe20000010000 */
[----:B------:R-:W-:-:S05]  /*2f00*/  @P0 FMUL.FTZ R0, R4, 1.9259299443872358531e-34 ;  /* 0x0780000004000820 */ /* 0x000fca0000410000 */
[----:B------:R-:W-:Y:S01]  /*2f10*/  LOP3.LUT P0, RZ, R0, 0x7fffffff, RZ, 0xc0, !PT ;  /* 0x7fffffff00ff7812 */ /* 0x000fe2000780c0ff */
[----:B------:R-:W-:-:S12]  /*2f20*/  BRA `(.L_x_10909) ;  /* 0x0000000000d87947 */ /* 0x000fd80003800000 */
.L_x_10919:
[----:B------:R-:W2:Y:S02]  /*2f30*/  LDG.E.U16 R0, desc[UR36][R2.64] ;  /* 0x0000002402007981 */ /* 0x000ea4000c1e1500 */
[----:B--2---:R-:W-:-:S05]  /*2f40*/  IMAD.U32 R0, R0, 0x10000, RZ ;  /* 0x0001000000007824 */ /* 0x004fca00078e00ff */
[----:B------:R-:W-:Y:S01]  /*2f50*/  FSETP.NEU.FTZ.AND P0, PT, R0, RZ, PT ;  /* 0x000000ff0000720b */ /* 0x000fe20003f1d000 */
[----:B------:R-:W-:-:S12]  /*2f60*/  BRA `(.L_x_10909) ;  /* 0x0000000000c87947 */ /* 0x000fd80003800000 */
.L_x_10916:
        /* <DEDUP_REMOVED lines=9> */
[----:B--2---:R-:W-:Y:S01]  /*3000*/  ISETP.NE.AND P0, PT, R2, RZ, PT ;  /* 0x000000ff0200720c */ /* 0x004fe20003f05270 */
[----:B------:R-:W-:-:S12]  /*3010*/  BRA `(.L_x_10909) ;  /* 0x00000000009c7947 */ /* 0x000fd80003800000 */
.L_x_10923:
[----:B------:R-:W2:Y:S02]  /*3020*/  LDG.E.U8 R2, desc[UR36][R2.64] ;  /* 0x0000002402027981 */ /* 0x000ea4000c1e1100 */
[----:B--2---:R-:W-:Y:S01]  /*3030*/  ISETP.NE.AND P0, PT, R2, RZ, PT ;  /* 0x000000ff0200720c */ /* 0x004fe20003f05270 */
[----:B------:R-:W-:-:S12]  /*3040*/  BRA `(.L_x_10909) ;  /* 0x0000000000907947 */ /* 0x000fd80003800000 */
.L_x_10922:
[----:B------:R-:W2:Y:S02]  /*3050*/  LDG.E.U8 R2, desc[UR36][R2.64] ;  /* 0x0000002402027981 */ /* 0x000ea4000c1e1100 */
[----:B--2---:R-:W-:Y:S01]  /*3060*/  ISETP.NE.AND P0, PT, R2, RZ, PT ;  /* 0x000000ff0200720c */ /* 0x004fe20003f05270 */
[----:B------:R-:W-:-:S12]  /*3070*/  BRA `(.L_x_10909) ;  /* 0x0000000000847947 */ /* 0x000fd80003800000 */
.L_x_10921:
[----:B------:R-:W-:-:S09]  /*3080*/  UISETP.NE.AND UP0, UPT, UR4, 0x1c, UPT ;  /* 0x0000001c0400788c */ /* 0x000fd2000bf05270 */
[----:B------:R-:W-:Y:S05]  /*3090*/  BRA.U !UP0, `(.L_x_10924) ;  /* 0x0000000108747547 */ /* 0x000fea000b800000 */
[----:B------:R-:W-:-:S09]  /*30a0*/  UISETP.NE.AND UP0, UPT, UR4, 0x1d, UPT ;  /* 0x0000001d0400788c */ /* 0x000fd2000bf05270 */
[----:B------:R-:W-:Y:S05]  /*30b0*/  BRA.U !UP0, `(.L_x_10925) ;  /* 0x00000001085c7547 */ /* 0x000fea000b800000 */
[----:B------:R-:W-:-:S09]  /*30c0*/  UISETP.NE.AND UP0, UPT, UR4, 0x2c, UPT ;  /* 0x0000002c0400788c */ /* 0x000fd2000bf05270 */
[----:B------:R-:W-:Y:S05]  /*30d0*/  BRA.U !UP0, `(.L_x_10926) ;  /* 0x0000000108487547 */ /* 0x000fea000b800000 */
.L_x_10908:
        /* <DEDUP_REMOVED lines=16> */
.L_x_10927:
[----:B------:R-:W-:Y:S01]  /*31e0*/  PLOP3.LUT P0, PT, PT, PT, PT, 0x8, 0x80 ;  /* 0x000000000080781c */ /* 0x000fe20003f0e170 */
[----:B------:R-:W-:-:S12]  /*31f0*/  BRA `(.L_x_10909) ;  /* 0x0000000000247947 */ /* 0x000fd80003800000 */
.L_x_10926:
[----:B------:R-:W2:Y:S02]  /*3200*/  LDG.E.U8 R2, desc[UR36][R2.64] ;  /* 0x0000002402027981 */ /* 0x000ea4000c1e1100 */
[----:B--2---:R-:W-:Y:S01]  /*3210*/  ISETP.NE.AND P0, PT, R2, RZ, PT ;  /* 0x000000ff0200720c */ /* 0x004fe20003f05270 */
[----:B------:R-:W-:-:S12]  /*3220*/  BRA `(.L_x_10909) ;  /* 0x0000000000187947 */ /* 0x000fd80003800000 */
.L_x_10925:
[----:B------:R-:W2:Y:S02]  /*3230*/  LDG.E.64 R2, desc[UR36][R2.64] ;  /* 0x0000002402027981 */ /* 0x000ea4000c1e1b00 */
[----:B--2---:R-:W-:-:S04]  /*3240*/  ISETP.NE.U32.AND P0, PT, R2, RZ, PT ;  /* 0x000000ff0200720c */ /* 0x004fc80003f05070 */
[----:B------:R-:W-:Y:S01]  /*3250*/  ISETP.NE.AND.EX P0, PT, R3, RZ, PT, P0 ;  /* 0x000000ff0300720c */ /* 0x000fe20003f05300 */
[----:B------:R-:W-:-:S12]  /*3260*/  BRA `(.L_x_10909) ;  /* 0x0000000000087947 */ /* 0x000fd80003800000 */
.L_x_10924:
[----:B------:R-:W2:Y:S02]  /*3270*/  LDG.E R2, desc[UR36][R2.64] ;  /* 0x0000002402027981 */ /* 0x000ea4000c1e1900 */
[----:B--2---:R-:W-:-:S13]  /*3280*/  ISETP.NE.AND P0, PT, R2, RZ, PT ;  /* 0x000000ff0200720c */ /* 0x004fda0003f05270 */
.L_x_10909:
[----:B------:R-:W-:Y:S05]  /*3290*/  BSYNC.RECONVERGENT B6 ;  /* 0x0000000000067941 */ /* 0x000fea0003800200 */
.L_x_10903:
[----:B------:R-:W2:Y:S01]  /*32a0*/  LDCU UR4, c[0x0][0x600] ;  /* 0x0000c000ff0477ac */ /* 0x000ea20008000800 */
[----:B------:R-:W-:Y:S01]  /*32b0*/  SEL R0, RZ, 0x1, !P0 ;  /* 0x00000001ff007807 */ /* 0x000fe20004000000 */
[----:B-----5:R-:W-:Y:S01]  /*32c0*/  IMAD.U32 R19, R19, 0x10000, RZ ;  /* 0x0001000013137824 */ /* 0x020fe200078e00ff */
[----:B------:R-:W1:Y:S02]  /*32d0*/  LDCU.64 UR6, c[0x0][0x5e8] ;  /* 0x0000bd00ff0677ac */ /* 0x000e640008000a00 */
[----:B------:R-:W-:-:S05]  /*32e0*/  I2FP.F32.U32 R0, R0 ;  /* 0x0000000000007245 */ /* 0x000fca0000201000 */
[----:B------:R-:W-:-:S04]  /*32f0*/  FMUL.FTZ R0, R0, R19 ;  /* 0x0000001300007220 */ /* 0x000fc80000410000 */
[----:B--2---:R-:W-:Y:S01]  /*3300*/  FMUL.FTZ R0, R0, UR4 ;  /* 0x0000000400007c20 */ /* 0x004fe20008410000 */
[----:B------:R-:W-:-:S03]  /*3310*/  ULOP3.LUT UR4, UR40, 0xff, URZ, 0xc0, !UPT ;  /* 0x000000ff28047892 */ /* 0x000fc6000f8ec0ff */
[----:B0-----:R0:W2:Y:S01]  /*3320*/  F2F.BF16.F32 R5, R0 ;  /* 0x0000000000057304 */ /* 0x0010a20000202000 */
[----:B------:R-:W-:Y:S01]  /*3330*/  UISETP.GT.AND UP0, UPT, UR4, 0x9, UPT ;  /* 0x000000090400788c */ /* 0x000fe2000bf04270 */
[----:B-1----:R-:W-:-:S04]  /*3340*/  IADD3 R2, P0, PT, R16, UR6, RZ ;  /* 0x0000000610027c10 */ /* 0x002fc8000ff1e0ff */
[----:B------:R-:W-:-:S04]  /*3350*/  IADD3.X R3, PT, PT, RZ, UR7, RZ, P0, !PT ;  /* 0x00000007ff037c10 */ /* 0x000fc800087fe4ff */
        /* <DEDUP_REMOVED lines=9> */
[----:B--2---:R-:W-:-:S04]  /*33f0*/  IMAD.U32 R0, R5, 0x10000, RZ ;  /* 0x0001000005007824 */ /* 0x004fc800078e00ff */
[----:B------:R-:W0:Y:S02]  /*3400*/  F2I.FTZ.TRUNC.NTZ R5, R0 ;  /* 0x0000000000057305 */ /* 0x000e24000021f100 */
[----:B0-----:R0:W-:Y:S01]  /*3410*/  STG.E.U8 desc[UR36][R2.64], R5 ;  /* 0x0000000502007986 */ /* 0x0011e2000c101124 */
[----:B------:R-:W-:Y:S05]  /*3420*/  BRA `(.L_x_10933) ;  /* 0x0000000c00807947 */ /* 0x000fea0003800000 */
.L_x_10931:
[----:B--2---:R-:W-:-:S06]  /*3430*/  IMAD.U32 R5, R5, 0x10000, RZ ;  /* 0x0001000005057824 */ /* 0x004fcc00078e00ff */
[----:B------:R-:W0:Y:S02]  /*3440*/  F2I.S64.TRUNC R4, R5 ;  /* 0x0000000500047311 */ /* 0x000e24000020d900 */
[----:B0-----:R0:W-:Y:S01]  /*3450*/  STG.E.U8 desc[UR36][R2.64], R4 ;  /* 0x0000000402007986 */ /* 0x0011e2000c101124 */
[----:B------:R-:W-:Y:S05]  /*3460*/  BRA `(.L_x_10933) ;  /* 0x0000000c00707947 */ /* 0x000fea0003800000 */
.L_x_10930:
[----:B------:R-:W-:-:S09]  /*3470*/  UISETP.NE.AND UP0, UPT, UR4, 0x2, UPT ;  /* 0x000000020400788c */ /* 0x000fd2000bf05270 */
[----:B------:R-:W-:Y:S05]  /*3480*/  BRA.U !UP0, `(.L_x_10934) ;  /* 0x0000000108307547 */ /* 0x000fea000b800000 */
[----:B------:R-:W-:-:S09]  /*3490*/  UISETP.NE.AND UP0, UPT, UR4, 0x3, UPT ;  /* 0x000000030400788c */ /* 0x000fd2000bf05270 */
[----:B------:R-:W-:Y:S05]  /*34a0*/  BRA.U !UP0, `(.L_x_10935) ;  /* 0x0000000108187547 */ /* 0x000fea000b800000 */
[----:B------:R-:W-:-:S09]  /*34b0*/  UISETP.NE.AND UP0, UPT, UR4, 0x4, UPT ;  /* 0x000000040400788c */ /* 0x000fd2000bf05270 */
[----:B------:R-:W-:Y:S05]  /*34c0*/  BRA.U UP0, `(.L_x_10932) ;  /* 0x0000000900b87547 */ /* 0x000fea000b800000 */
[----:B--2---:R-:W-:-:S06]  /*34d0*/  IMAD.U32 R5, R5, 0x10000, RZ ;  /* 0x0001000005057824 */ /* 0x004fcc00078e00ff */
[----:B------:R-:W0:Y:S02]  /*34e0*/  F2I.S64.TRUNC R4, R5 ;  /* 0x0000000500047311 */ /* 0x000e24000020d900 */
[----:B0-----:R0:W-:Y:S01]  /*34f0*/  STG.E.64 desc[UR36][R2.64], R4 ;  /* 0x0000000402007986 */ /* 0x0011e2000c101b24 */
[----:B------:R-:W-:Y:S05]  /*3500*/  BRA `(.L_x_10933) ;  /* 0x0000000c00487947 */ /* 0x000fea0003800000 */
.L_x_10935:
[----:B--2---:R-:W-:-:S06]  /*3510*/  SHF.L.U32 R5, R5, 0x10, RZ ;  /* 0x0000001005057819 */ /* 0x004fcc00000006ff */
[----:B------:R-:W0:Y:S02]  /*3520*/  F2I.FTZ.TRUNC.NTZ R5, R5 ;  /* 0x0000000500057305 */ /* 0x000e24000021f100 */
[----:B0-----:R0:W-:Y:S01]  /*3530*/  STG.E desc[UR36][R2.64], R5 ;  /* 0x0000000502007986 */ /* 0x0011e2000c101924 */
[----:B------:R-:W-:Y:S05]  /*3540*/  BRA `(.L_x_10933) ;  /* 0x0000000c00387947 */ /* 0x000fea0003800000 */
.L_x_10934:
[----:B--2---:R-:W-:-:S06]  /*3550*/  IMAD.U32 R5, R5, 0x10000, RZ ;  /* 0x0001000005057824 */ /* 0x004fcc00078e00ff */
[----:B------:R-:W0:Y:S02]  /*3560*/  F2I.FTZ.TRUNC.NTZ R5, R5 ;  /* 0x0000000500057305 */ /* 0x000e24000021f100 */
[----:B0-----:R0:W-:Y:S01]  /*3570*/  STG.E.U16 desc[UR36][R2.64], R5 ;  /* 0x0000000502007986 */ /* 0x0011e2000c101524 */
[----:B------:R-:W-:Y:S05]  /*3580*/  BRA `(.L_x_10933) ;  /* 0x0000000c00287947 */ /* 0x000fea0003800000 */
.L_x_10929:
[----:B------:R-:W-:-:S09]  /*3590*/  UISETP.GT.AND UP0, UPT, UR4, 0x6, UPT ;  /* 0x000000060400788c */ /* 0x000fd2000bf04270 */
[----:B------:R-:W-:Y:S05]  /*35a0*/  BRA.U UP0, `(.L_x_10936) ;  /* 0x00000001002c7547 */ /* 0x000fea000b800000 */
[----:B------:R-:W-:-:S09]  /*35b0*/  UISETP.NE.AND UP0, UPT, UR4, 0x5, UPT ;  /* 0x000000050400788c */ /* 0x000fd2000bf05270 */
[----:B------:R-:W-:Y:S05]  /*35c0*/  BRA.U !UP0, `(.L_x_10937) ;  /* 0x0000000108147547 */ /* 0x000fea000b800000 */
[----:B------:R-:W-:-:S09]  /*35d0*/  UISETP.NE.AND UP0, UPT, UR4, 0x6, UPT ;  /* 0x000000060400788c */ /* 0x000fd2000bf05270 */
[----:B------:R-:W-:Y:S05]  /*35e0*/  BRA.U UP0, `(.L_x_10932) ;  /* 0x0000000900707547 */ /* 0x000fea000b800000 */
[----:B--2---:R-:W-:-:S05]  /*35f0*/  IMAD.U32 R5, R5, 0x10000, RZ ;  /* 0x0001000005057824 */ /* 0x004fca00078e00ff */
[----:B------:R0:W-:Y:S01]  /*3600*/  STG.E desc[UR36][R2.64], R5 ;  /* 0x0000000502007986 */ /* 0x0001e2000c101924 */
[----:B------:R-:W-:Y:S05]  /*3610*/  BRA `(.L_x_10933) ;  /* 0x0000000c00047947 */ /* 0x000fea0003800000 */
.L_x_10937:
[----:B--2---:R-:W-:-:S05]  /*3620*/  IMAD.U32 R0, R5, 0x10000, RZ ;  /* 0x0001000005007824 */ /* 0x004fca00078e00ff */
[----:B------:R-:W-:-:S05]  /*3630*/  F2FP.F16.F32.PACK_AB R0, RZ, R0 ;  /* 0x00000000ff00723e */ /* 0x000fca00000000ff */
[----:B------:R0:W-:Y:S01]  /*3640*/  STG.E.U16 desc[UR36][R2.64], R0 ;  /* 0x0000000002007986 */ /* 0x0001e2000c101524 */
[----:B------:R-:W-:Y:S05]  /*3650*/  BRA `(.L_x_10933) ;  /* 0x0000000800f47947 */ /* 0x000fea0003800000 */
.L_x_10936:
[----:B------:R-:W-:-:S09]  /*3660*/  UISETP.NE.AND UP0, UPT, UR4, 0x7, UPT ;  /* 0x000000070400788c */ /* 0x000fd2000bf05270 */
[----:B------:R-:W-:Y:S05]  /*3670*/  BRA.U !UP0, `(.L_x_10938) ;  /* 0x0000000108347547 */ /* 0x000fea000b800000 */
[----:B------:R-:W-:-:S09]  /*3680*/  UISETP.NE.AND UP0, UPT, UR4, 0x8, UPT ;  /* 0x000000080400788c */ /* 0x000fd2000bf05270 */
[----:B------:R-:W-:Y:S05]  /*3690*/  BRA.U !UP0, `(.L_x_10939) ;  /* 0x0000000108187547 */ /* 0x000fea000b800000 */
[----:B------:R-:W-:-:S09]  /*36a0*/  UISETP.NE.AND UP0, UPT, UR4, 0x9, UPT ;  /* 0x000000090400788c */ /* 0x000fd2000bf05270 */
[----:B------:R-:W-:Y:S05]  /*36b0*/  BRA.U UP0, `(.L_x_10932) ;  /* 0x00000009003c7547 */ /* 0x000fea000b800000 */
[----:B--2---:R-:W-:Y:S01]  /*36c0*/  SHF.L.U32 R4, R5, 0x10, RZ ;  /* 0x0000001005047819 */ /* 0x004fe200000006ff */
[----:B------:R-:W-:-:S05]  /*36d0*/  IMAD.MOV.U32 R5, RZ, RZ, RZ ;  /* 0x000000ffff057224 */ /* 0x000fca00078e00ff */
[----:B------:R0:W-:Y:S01]  /*36e0*/  STG.E.64 desc[UR36][R2.64], R4 ;  /* 0x0000000402007986 */ /* 0x0001e2000c101b24 */
[----:B------:R-:W-:Y:S05]  /*36f0*/  BRA `(.L_x_10933) ;  /* 0x0000000800cc7947 */ /* 0x000fea0003800000 */
.L_x_10939:
[----:B--2---:R-:W-:-:S05]  /*3700*/  IMAD.U32 R5, R5, 0x10000, RZ ;  /* 0x0001000005057824 */ /* 0x004fca00078e00ff */
[----:B------:R-:W-:-:S04]  /*3710*/  F2FP.F16.F32.PACK_AB R5, RZ, R5 ;  /* 0x00000005ff05723e */ /* 0x000fc800000000ff */
[----:B------:R-:W-:-:S05]  /*3720*/  PRMT R5, R5, 0x5410, RZ ;  /* 0x0000541005057816 */ /* 0x000fca00000000ff */
[----:B------:R0:W-:Y:S01]  /*3730*/  STG.E desc[UR36][R2.64], R5 ;  /* 0x0000000502007986 */ /* 0x0001e2000c101924 */
[----:B------:R-:W-:Y:S05]  /*3740*/  BRA `(.L_x_10933) ;  /* 0x0000000800b87947 */ /* 0x000fea0003800000 */
.L_x_10938:
[----:B--2---:R-:W-:-:S04]  /*3750*/  IMAD.U32 R4, R5, 0x10000, RZ ;  /* 0x0001000005047824 */ /* 0x004fc800078e00ff */
[----:B------:R-:W-:-:S06]  /*3760*/  FMUL.FTZ R4, R4, 1 ;  /* 0x3f80000004047820 */ /* 0x000fcc0000410000 */
[----:B------:R-:W0:Y:S02]  /*3770*/  F2F.F64.F32 R4, R4 ;  /* 0x0000000400047310 */ /* 0x000e240000201800 */
[----:B0-----:R0:W-:Y:S01]  /*3780*/  STG.E.64 desc[UR36][R2.64], R4 ;  /* 0x0000000402007986 */ /* 0x0011e2000c101b24 */
[----:B------:R-:W-:Y:S05]  /*3790*/  BRA `(.L_x_10933) ;  /* 0x0000000800a47947 */ /* 0x000fea0003800000 */
.L_x_10928:
        /* <DEDUP_REMOVED lines=8> */
[----:B--2---:R-:W-:-:S04]  /*3820*/  SHF.L.U32 R5, R5, 0x10, RZ ;  /* 0x0000001005057819 */ /* 0x004fc800000006ff */
[----:B------:R-:W-:-:S04]  /*3830*/  FSETP.NEU.FTZ.AND P0, PT, R5, RZ, PT ;  /* 0x000000ff0500720b */ /* 0x000fc80003f1d000 */
[----:B------:R-:W-:-:S05]  /*3840*/  SEL R5, RZ, 0x1, !P0 ;  /* 0x00000001ff057807 */ /* 0x000fca0004000000 */
[----:B------:R0:W-:Y:S01]  /*3850*/  STG.E.U8 desc[UR36][R2.64], R5 ;  /* 0x0000000502007986 */ /* 0x0001e2000c101124 */
[----:B------:R-:W-:Y:S05]  /*3860*/  BRA `(.L_x_10933) ;  /* 0x0000000800707947 */ /* 0x000fea0003800000 */
.L_x_10942:
[----:B--2---:R-:W-:Y:S01]  /*3870*/  IMAD.U32 R5, R5, 0x10000, RZ ;  /* 0x0001000005057824 */ /* 0x004fe200078e00ff */
[----:B------:R-:W-:-:S03]  /*3880*/  CS2R R6, SRZ ;  /* 0x0000000000067805 */ /* 0x000fc6000001ff00 */
[----:B------:R-:W-:-:S06]  /*3890*/  FMUL.FTZ R5, R5, 1 ;  /* 0x3f80000005057820 */ /* 0x000fcc0000410000 */
[----:B------:R-:W0:Y:S02]  /*38a0*/  F2F.F64.F32 R4, R5 ;  /* 0x0000000500047310 */ /* 0x000e240000201800 */
[----:B0-----:R0:W-:Y:S01]  /*38b0*/  STG.E.128 desc[UR36][R2.64], R4 ;  /* 0x0000000402007986 */ /* 0x0011e2000c101d24 */
[----:B------:R-:W-:Y:S05]  /*38c0*/  BRA `(.L_x_10933) ;  /* 0x0000000800587947 */ /* 0x000fea0003800000 */
.L_x_10941:
[----:B------:R-:W-:-:S09]  /*38d0*/  UISETP.NE.AND UP0, UPT, UR4, 0xf, UPT ;  /* 0x0000000f0400788c */ /* 0x000fd2000bf05270 */
[----:B------:R-:W-:Y:S05]  /*38e0*/  BRA.U !UP0, `(.L_x_10943) ;  /* 0x0000000108a07547 */ /* 0x000fea000b800000 */
[----:B------:R-:W-:-:S09]  /*38f0*/  UISETP.NE.AND UP0, UPT, UR4, 0x17, UPT ;  /* 0x000000170400788c */ /* 0x000fd2000bf05270 */
[----:B------:R-:W-:Y:S05]  /*3900*/  BRA.U !UP0, `(.L_x_10944) ;  /* 0x00000001084c7547 */ /* 0x000fea000b800000 */
[----:B------:R-:W-:-:S09]  /*3910*/  UISETP.NE.AND UP0, UPT, UR4, 0x18, UPT ;  /* 0x000000180400788c */ /* 0x000fd2000bf05270 */
[----:B------:R-:W-:Y:S05]  /*3920*/  BRA.U UP0, `(.L_x_10932) ;  /* 0x0000000500a07547 */ /* 0x000fea000b800000 */
[----:B--2---:R-:W-:Y:S01]  /*3930*/  IMAD.U32 R7, R5, 0x10000, RZ ;  /* 0x0001000005077824 */ /* 0x004fe200078e00ff */
        /* <DEDUP_REMOVED lines=12> */
.L_x_10946:
[----:B------:R-:W-:Y:S05]  /*3a00*/  BSYNC.RECONVERGENT B0 ;  /* 0x0000000000007941 */ /* 0x000fea0003800200 */
.L_x_10945:
[----:B------:R-:W-:-:S05]  /*3a10*/  LOP3.LUT R5, R0, 0x80, R5, 0xf8, !PT ;  /* 0x0000008000057812 */ /* 0x000fca00078ef805 */
[----:B------:R0:W-:Y:S01]  /*3a20*/  STG.E.U8 desc[UR36][R2.64], R5 ;  /* 0x0000000502007986 */ /* 0x0001e2000c101124 */
[----:B------:R-:W-:Y:S05]  /*3a30*/  BRA `(.L_x_10933) ;  /* 0x0000000400fc7947 */ /* 0x000fea0003800000 */
.L_x_10944:
[----:B--2---:R-:W-:Y:S01]  /*3a40*/  SHF.L.U32 R7, R5, 0x10, RZ ;  /* 0x0000001005077819 */ /* 0x004fe200000006ff */
[----:B------:R-:W-:Y:S03]  /*3a50*/  BSSY.RECONVERGENT B0, `(.L_x_10947) ;  /* 0x000000e000007945 */ /* 0x000fe60003800200 */
        /* <DEDUP_REMOVED lines=13> */
.L_x_10948:
[----:B------:R-:W-:Y:S05]  /*3b30*/  BSYNC.RECONVERGENT B0 ;  /* 0x0000000000007941 */ /* 0x000fea0003800200 */
.L_x_10947:
[----:B------:R-:W-:-:S05]  /*3b40*/  LOP3.LUT R5, R0, 0x80, R5, 0xf8, !PT ;  /* 0x0000008000057812 */ /* 0x000fca00078ef805 */
[----:B------:R0:W-:Y:S01]  /*3b50*/  STG.E.U8 desc[UR36][R2.64], R5 ;  /* 0x0000000502007986 */ /* 0x0001e2000c101124 */
[----:B------:R-:W-:Y:S05]  /*3b60*/  BRA `(.L_x_10933) ;  /* 0x0000000400b07947 */ /* 0x000fea0003800000 */
.L_x_10943:
[----:B--2---:R0:W-:Y:S01]  /*3b70*/  STG.E.U16 desc[UR36][R2.64], R5 ;  /* 0x0000000502007986 */ /* 0x0041e2000c101524 */
[----:B------:R-:W-:Y:S05]  /*3b80*/  BRA `(.L_x_10933) ;  /* 0x0000000400a87947 */ /* 0x000fea0003800000 */
.L_x_10940:
        /* <DEDUP_REMOVED lines=8> */
[----:B--2---:R-:W-:-:S06]  /*3c10*/  IMAD.U32 R5, R5, 0x10000, RZ ;  /* 0x0001000005057824 */ /* 0x004fcc00078e00ff */
[----:B------:R-:W0:Y:S02]  /*3c20*/  F2I.FTZ.U32.TRUNC.NTZ R5, R5 ;  /* 0x0000000500057305 */ /* 0x000e24000021f000 */
[----:B0-----:R2:W-:Y:S01]  /*3c30*/  STG.E.U16 desc[UR36][R2.64], R5 ;  /* 0x0000000502007986 */ /* 0x0015e2000c101524 */
[----:B------:R-:W-:Y:S05]  /*3c40*/  BRA `(.L_x_10933) ;  /* 0x0000000400787947 */ /* 0x000fea0003800000 */
.L_x_10951:
[----:B--2---:R-:W-:Y:S01]  /*3c50*/  IMAD.U32 R5, R5, 0x10000, RZ ;  /* 0x0001000005057824 */ /* 0x004fe200078e00ff */
        /* <DEDUP_REMOVED lines=12> */
.L_x_10954:
[----:B------:R-:W-:-:S04]  /*3d20*/  SHF.R.U32.HI R0, RZ, 0x14, R5 ;  /* 0x00000014ff007819 */ /* 0x000fc80000011605 */
[----:B------:R-:W-:-:S04]  /*3d30*/  LOP3.LUT R0, R0, 0x1, RZ, 0xc0, !PT ;  /* 0x0000000100007812 */ /* 0x000fc800078ec0ff */
[----:B------:R-:W-:-:S04]  /*3d40*/  IADD3 R0, PT, PT, R5, 0x487ffff, R0 ;  /* 0x0487ffff05007810 */ /* 0x000fc80007ffe000 */
[----:B------:R-:W-:-:S04]  /*3d50*/  SHF.R.U32.HI R0, RZ, 0x14, R0 ;  /* 0x00000014ff007819 */ /* 0x000fc80000011600 */
[----:B------:R-:W-:-:S07]  /*3d60*/  LOP3.LUT R4, R0, 0xff, RZ, 0xc0, !PT ;  /* 0x000000ff00047812 */ /* 0x000fce00078ec0ff */
.L_x_10955:
[----:B------:R-:W-:-:S04]  /*3d70*/  SHF.R.U32.HI R5, RZ, 0x18, R5 ;  /* 0x00000018ff057819 */ /* 0x000fc80000011605 */
[----:B------:R-:W-:-:S04]  /*3d80*/  LOP3.LUT R4, R4, 0x80, R5, 0xf8, !PT ;  /* 0x0000008004047812 */ /* 0x000fc800078ef805 */
[----:B------:R-:W-:-:S07]  /*3d90*/  PRMT R0, R4, 0x7610, R0 ;  /* 0x0000761004007816 */ /* 0x000fce0000000000 */
.L_x_10953:
[----:B------:R-:W-:Y:S05]  /*3da0*/  BSYNC.RECONVERGENT B0 ;  /* 0x0000000000007941 */ /* 0x000fea0003800200 */
.L_x_10952:
[----:B------:R1:W-:Y:S01]  /*3db0*/  STG.E.U8 desc[UR36][R2.64], R0 ;  /* 0x0000000002007986 */ /* 0x0003e2000c101124 */
[----:B------:R-:W-:Y:S05]  /*3dc0*/  BRA `(.L_x_10933) ;  /* 0x0000000400187947 */ /* 0x000fea0003800000 */
.L_x_10950:
[----:B--2---:R-:W-:Y:S01]  /*3dd0*/  IMAD.U32 R5, R5, 0x10000, RZ ;  /* 0x0001000005057824 */ /* 0x004fe200078e00ff */
        /* <DEDUP_REMOVED lines=12> */
.L_x_10958:
[----:B------:R-:W-:-:S04]  /*3ea0*/  SHF.R.U32.HI R0, RZ, 0x15, R5 ;  /* 0x00000015ff007819 */ /* 0x000fc80000011605 */
[----:B------:R-:W-:-:S04]  /*3eb0*/  LOP3.LUT R0, R0, 0x1, RZ, 0xc0, !PT ;  /* 0x0000000100007812 */ /* 0x000fc800078ec0ff */
[----:B------:R-:W-:-:S04]  /*3ec0*/  IADD3 R0, PT, PT, R5, 0x88fffff, R0 ;  /* 0x088fffff05007810 */ /* 0x000fc80007ffe000 */
[----:B------:R-:W-:-:S04]  /*3ed0*/  SHF.R.U32.HI R0, RZ, 0x15, R0 ;  /* 0x00000015ff007819 */ /* 0x000fc80000011600 */
[----:B------:R-:W-:-:S07]  /*3ee0*/  LOP3.LUT R4, R0, 0xff, RZ, 0xc0, !PT ;  /* 0x000000ff00047812 */ /* 0x000fce00078ec0ff */
.L_x_10959:
[----:B------:R-:W-:-:S04]  /*3ef0*/  SHF.R.U32.HI R5, RZ, 0x18, R5 ;  /* 0x00000018ff057819 */ /* 0x000fc80000011605 */
[----:B------:R-:W-:-:S04]  /*3f00*/  LOP3.LUT R4, R4, 0x80, R5, 0xf8, !PT ;  /* 0x0000008004047812 */ /* 0x000fc800078ef805 */
[----:B------:R-:W-:-:S07]  /*3f10*/  PRMT R0, R4, 0x7610, R0 ;  /* 0x0000761004007816 */ /* 0x000fce0000000000 */
.L_x_10957:
[----:B------:R-:W-:Y:S05]  /*3f20*/  BSYNC.RECONVERGENT B0 ;  /* 0x0000000000007941 */ /* 0x000fea0003800200 */
.L_x_10956:
[----:B------:R0:W-:Y:S01]  /*3f30*/  STG.E.U8 desc[UR36][R2.64], R0 ;  /* 0x0000000002007986 */ /* 0x0001e2000c101124 */
[----:B------:R-:W-:Y:S05]  /*3f40*/  BRA `(.L_x_10933) ;  /* 0x0000000000b87947 */ /* 0x000fea0003800000 */
.L_x_10949:
[----:B------:R-:W-:-:S09]  /*3f50*/  UISETP.NE.AND UP0, UPT, UR4, 0x1c, UPT ;  /* 0x0000001c0400788c */ /* 0x000fd2000bf05270 */
[----:B------:R-:W-:Y:S05]  /*3f60*/  BRA.U !UP0, `(.L_x_10960) ;  /* 0x0000000108a47547 */ /* 0x000fea000b800000 */
[----:B------:R-:W-:-:S09]  /*3f70*/  UISETP.NE.AND UP0, UPT, UR4, 0x1d, UPT ;  /* 0x0000001d0400788c */ /* 0x000fd2000bf05270 */
[----:B------:R-:W-:Y:S05]  /*3f80*/  BRA.U !UP0, `(.L_x_10961) ;  /* 0x00000001088c7547 */ /* 0x000fea000b800000 */
[----:B------:R-:W-:-:S09]  /*3f90*/  UISETP.NE.AND UP0, UPT, UR4, 0x2c, UPT ;  /* 0x0000002c0400788c */ /* 0x000fd2000bf05270 */
[----:B------:R-:W-:Y:S05]  /*3fa0*/  BRA.U !UP0, `(.L_x_10962) ;  /* 0x0000000108447547 */ /* 0x000fea000b800000 */
.L_x_10932:
[----:B------:R-:W-:Y:S01]  /*3fb0*/  MOV R0, 0x180 ;  /* 0x0000018000007802 */ /* 0x000fe20000000f00 */
[----:B------:R-:W0:Y:S01]  /*3fc0*/  LDCU.64 UR6, c[0x4][0x170] ;  /* 0x01002e00ff0677ac */ /* 0x000e220008000a00 */
[----:B------:R-:W-:Y:S02]  /*3fd0*/  IMAD.MOV.U32 R8, RZ, RZ, 0x65 ;  /* 0x00000065ff087424 */ /* 0x000fe400078e00ff */
[----:B------:R1:W3:Y:S01]  /*3fe0*/  LDC.64 R2, c[0x4][R0] ;  /* 0x0100000000027b82 */ /* 0x0002e20000000a00 */
[----:B------:R-:W4:Y:S01]  /*3ff0*/  LDCU.64 UR8, c[0x4][0x178] ;  /* 0x01002f00ff0877ac */ /* 0x000f220008000a00 */
[----:B------:R-:W-:Y:S02]  /*4000*/  IMAD.MOV.U32 R12, RZ, RZ, 0x1 ;  /* 0x00000001ff0c7424 */ /* 0x000fe400078e00ff */
[----:B------:R-:W-:Y:S01]  /*4010*/  IMAD.MOV.U32 R13, RZ, RZ, RZ ;  /* 0x000000ffff0d7224 */ /* 0x000fe200078e00ff */
[----:B------:R-:W5:Y:S01]  /*4020*/  LDCU.64 UR4, c[0x4][0x80] ;  /* 0x01001000ff0477ac */ /* 0x000f620008000a00 */
[----:B0-----:R-:W-:Y:S01]  /*4030*/  IMAD.U32 R4, RZ, RZ, UR6 ;  /* 0x00000006ff047e24 */ /* 0x001fe2000f8e00ff */
[----:B--2---:R-:W-:Y:S01]  /*4040*/  MOV R5, UR7 ;  /* 0x0000000700057c02 */ /* 0x004fe20008000f00 */
[----:B----4-:R-:W-:-:S02]  /*4050*/  IMAD.U32 R6, RZ, RZ, UR8 ;  /* 0x00000008ff067e24 */ /* 0x010fc4000f8e00ff */
[----:B------:R-:W-:Y:S02]  /*4060*/  IMAD.U32 R7, RZ, RZ, UR9 ;  /* 0x00000009ff077e24 */ /* 0x000fe4000f8e00ff */
[----:B-----5:R-:W-:Y:S01]  /*4070*/  IMAD.U32 R10, RZ, RZ, UR4 ;  /* 0x00000004ff0a7e24 */ /* 0x020fe2000f8e00ff */
[----:B-1----:R-:W-:-:S07]  /*4080*/  MOV R11, UR5 ;  /* 0x00000005000b7c02 */ /* 0x002fce0008000f00 */
[----:B------:R-:W-:-:S07]  /*4090*/  LEPC R20, `(.L_x_10963) ;  /* 0x000000001014794e */ /* 0x000fce0000000000 */
[----:B---3--:R-:W-:Y:S05]  /*40a0*/  CALL.ABS.NOINC R2 ;  /* 0x0000000002007343 */ /* 0x008fea0003c00000 */
.L_x_10963:
[----:B------:R-:W-:Y:S05]  /*40b0*/  BRA `(.L_x_10933) ;  /* 0x00000000005c7947 */ /* 0x000fea0003800000 */
.L_x_10962:
[----:B--2---:R-:W-:-:S04]  /*40c0*/  SHF.L.U32 R5, R5, 0x10, RZ ;  /* 0x0000001005057819 */ /* 0x004fc800000006ff */
        /* <DEDUP_REMOVED lines=15> */
.L_x_10961:
[----:B--2---:R-:W-:-:S06]  /*41c0*/  IMAD.U32 R5, R5, 0x10000, RZ ;  /* 0x0001000005057824 */ /* 0x004fcc00078e00ff */
[----:B------:R-:W0:Y:S02]  /*41d0*/  F2I.U64.TRUNC R4, R5 ;  /* 0x0000000500047311 */ /* 0x000e24000020d800 */
[----:B0-----:R0:W-:Y:S01]  /*41e0*/  STG.E.64 desc[UR36][R2.64], R4 ;  /* 0x0000000402007986 */ /* 0x0011e2000c101b24 */
[----:B------:R-:W-:Y:S05]  /*41f0*/  BRA `(.L_x_10933) ;  /* 0x00000000000c7947 */ /* 0x000fea0003800000 */
.L_x_10960:
[----:B--2---:R-:W-:-:S06]  /*4200*/  IMAD.U32 R5, R5, 0x10000, RZ ;  /* 0x0001000005057824 */ /* 0x004fcc00078e00ff */
[----:B------:R-:W0:Y:S02]  /*4210*/  F2I.FTZ.U32.TRUNC.NTZ R5, R5 ;  /* 0x0000000500057305 */ /* 0x000e24000021f000 */
[----:B0-----:R3:W-:Y:S02]  /*4220*/  STG.E desc[UR36][R2.64], R5 ;  /* 0x0000000502007986 */ /* 0x0017e4000c101924 */
.L_x_10933:
[----:B------:R-:W-:-:S07]  /*4230*/  VIADD R17, R17, 0x80 ;  /* 0x0000008011117836 */ /* 0x000fce0000000000 */
.L_x_10867:
[----:B------:R-:W-:Y:S05]  /*4240*/  BSYNC.RECONVERGENT B7 ;  /* 0x0000000000077941 */ /* 0x000fea0003800200 */
.L_x_10866:
[----:B------:R-:W5:Y:S01]  /*4250*/  LDCU UR4, c[0x0][0x380] ;  /* 0x00007000ff0477ac */ /* 0x000f620008000800 */
[----:B------:R-:W-:Y:S01]  /*4260*/  BSSY.RECONVERGENT B7, `(.L_x_10964) ;  /* 0x0000414000077945 */ /* 0x000fe20003800200 */
[----:B-----5:R-:W-:-:S13]  /*4270*/  ISETP.GE.AND P0, PT, R17, UR4, PT ;  /* 0x0000000411007c0c */ /* 0x020fda000bf06270 */
[----:B------:R-:W-:Y:S05]  /*4280*/  @P0 BRA `(.L_x_10965) ;  /* 0x0000004000440947 */ /* 0x000fea0003800000 */
[----:B------:R-:W5:Y:S01]  /*4290*/  LDCU UR4, c[0x0][0x388] ;  /* 0x00007100ff0477ac */ /* 0x000f620008000800 */
[----:B------:R-:W-:Y:S02]  /*42a0*/  HFMA2 R18, -RZ, RZ, 0, 0 ;  /* 0x00000000ff127431 */ /* 0x000fe400000001ff */
[----:B01----:R-:W-:Y:S02]  /*42b0*/  IMAD.MOV.U32 R0, RZ, RZ, RZ ;  /* 0x000000ffff007224 */ /* 0x003fe400078e00ff */
[----:B------:R-:W-:Y:S01]  /*42c0*/  IMAD.MOV.U32 R16, RZ, RZ, RZ ;  /* 0x000000ffff107224 */ /* 0x000fe200078e00ff */
[----:B-----5:R-:W-:-:S09]  /*42d0*/  UISETP.NE.AND UP0, UPT, UR4, URZ, UPT ;  /* 0x000000ff0400728c */ /* 0x020fd2000bf05270 */
[----:B------:R-:W-:Y:S05]  /*42e0*/  BRA.U !UP0, `(.L_x_10966) ;  /* 0x0000001508707547 */ /* 0x000fea000b800000 */
[----:B------:R-:W2:Y:S01]  /*42f0*/  LDCU.64 UR4, c[0x0][0x390] ;  /* 0x00007200ff0477ac */ /* 0x000ea20008000a00 */
[----:B------:R-:W-:Y:S01]  /*4300*/  IMAD.MOV.U32 R16, RZ, RZ, RZ ;  /* 0x000000ffff107224 */ /* 0x000fe200078e00ff */
[----:B------:R-:W0:Y:S01]  /*4310*/  LDCU UR6, c[0x0][0x38c] ;  /* 0x00007180ff0677ac */ /* 0x000e220008000800 */
[----:B------:R-:W1:Y:S01]  /*4320*/  LDCU.64 UR8, c[0x0][0x4b8] ;  /* 0x00009700ff0877ac */ /* 0x000e620008000a00 */
[----:B------:R-:W-:Y:S01]  /*4330*/  UISETP.NE.AND UP0, UPT, UR39, URZ, UPT ;  /* 0x000000ff2700728c */ /* 0x000fe2000bf05270 */
[----:B--234-:R-:W-:Y:S01]  /*4340*/  IMAD.HI.U32 R2, R17, UR4, R16 ;  /* 0x0000000411027c27 */ /* 0x01cfe2000f8e0010 */
[----:B------:R-:W2:Y:S04]  /*4350*/  LDCU UR4, c[0x0][0x4c0] ;  /* 0x00009800ff0477ac */ /* 0x000ea80008000800 */
[----:B------:R-:W-:-:S04]  /*4360*/  SHF.R.U32.HI R3, RZ, UR5, R2 ;  /* 0x00000005ff037c19 */ /* 0x000fc80008011602 */
[----:B------:R-:W-:-:S05]  /*4370*/  IADD3 R18, PT, PT, -R3, RZ, RZ ;  /* 0x000000ff03127210 */ /* 0x000fca0007ffe1ff */
[----:B0-----:R-:W-:-:S04]  /*4380*/  IMAD R18, R18, UR6, R17 ;  /* 0x0000000612127c24 */ /* 0x001fc8000f8e0211 */
[C---:B-1----:R-:W-:Y:S02]  /*4390*/  IMAD R16, R18.reuse, UR8, RZ ;  /* 0x0000000812107c24 */ /* 0x042fe4000f8e02ff */
[C---:B------:R-:W-:Y:S02]  /*43a0*/  IMAD R0, R18.reuse, UR9, RZ ;  /* 0x0000000912007c24 */ /* 0x040fe4000f8e02ff */
[----:B--2---:R-:W-:Y:S01]  /*43b0*/  IMAD R18, R18, UR4, RZ ;  /* 0x0000000412127c24 */ /* 0x004fe2000f8e02ff */
        /* <DEDUP_REMOVED lines=335> */
.L_x_10966:
[----:B------:R-:W2:Y:S01]  /*58b0*/  LDCU.64 UR6, c[0x0][0x5f0] ;  /* 0x0000be00ff0677ac */ /* 0x000ea20008000a00 */
[----:B------:R-:W-:-:S04]  /*58c0*/  UPRMT UR4, UR40, 0x7771, URZ ;  /* 0x0000777128047896 */ /* 0x000fc800080000ff */
[----:B------:R-:W-:Y:S01]  /*58d0*/  UISETP.GT.AND UP0, UPT, UR4, 0x9, UPT ;  /* 0x000000090400788c */ /* 0x000fe2000bf04270 */
[----:B--234-:R-:W-:-:S05]  /*58e0*/  IADD3 R2, P0, PT, R0, UR6, RZ ;  /* 0x0000000600027c10 */ /* 0x01cfca000ff1e0ff */
        /* <DEDUP_REMOVED lines=15> */
.L_x_10970:
[----:B------:R-:W2:Y:S02]  /*59e0*/  LDG.E.U8 R2, desc[UR36][R2.64] ;  /* 0x0000002402027981 */ /* 0x000ea4000c1e1100 */
[----:B--2---:R-:W-:-:S04]  /*59f0*/  I2FP.F32.U32 R0, R2 ;  /* 0x0000000200007245 */ /* 0x004fc80000201000 */
[----:B------:R-:W-:-:S04]  /*5a00*/  F2FP.BF16.F32.PACK_AB R0, RZ, R0 ;  /* 0x00000000ff00723e */ /* 0x000fc800000010ff */
[----:B------:R-:W-:Y:S01]  /*5a10*/  PRMT R19, R0, 0x7610, R19 ;  /* 0x0000761000137816 */ /* 0x000fe20000000013 */
[----:B------:R-:W-:Y:S06]  /*5a20*/  BRA `(.L_x_10972) ;  /* 0x0000000c00e07947 */ /* 0x000fec0003800000 */
.L_x_10969:
        /* <DEDUP_REMOVED lines=11> */
.L_x_10974:
[----:B------:R-:W2:Y:S02]  /*5ae0*/  LDG.E R2, desc[UR36][R2.64] ;  /* 0x0000002402027981 */ /* 0x000ea4000c1e1900 */
[----:B--2---:R-:W-:-:S04]  /*5af0*/  I2FP.F32.S32 R0, R2 ;  /* 0x0000000200007245 */ /* 0x004fc80000201400 */
[----:B------:R-:W-:-:S04]  /*5b00*/  F2FP.BF16.F32.PACK_AB R0, RZ, R0 ;  /* 0x00000000ff00723e */ /* 0x000fc800000010ff */
[----:B------:R-:W-:Y:S01]  /*5b10*/  PRMT R19, R0, 0x7610, R19 ;  /* 0x0000761000137816 */ /* 0x000fe20000000013 */
[----:B------:R-:W-:Y:S06]  /*5b20*/  BRA `(.L_x_10972) ;  /* 0x0000000c00a07947 */ /* 0x000fec0003800000 */
.L_x_10973:
[----:B------:R-:W2:Y:S02]  /*5b30*/  LDG.E.U16 R2, desc[UR36][R2.64] ;  /* 0x0000002402027981 */ /* 0x000ea4000c1e1500 */
[----:B--2---:R-:W0:Y:S02]  /*5b40*/  I2F.S16 R0, R2 ;  /* 0x0000000200007306 */ /* 0x004e240000101400 */
[----:B0-----:R-:W-:-:S04]  /*5b50*/  F2FP.BF16.F32.PACK_AB R0, RZ, R0 ;  /* 0x00000000ff00723e */ /* 0x001fc800000010ff */
[----:B------:R-:W-:Y:S01]  /*5b60*/  PRMT R19, R0, 0x7610, R19 ;  /* 0x0000761000137816 */ /* 0x000fe20000000013 */
[----:B------:R-:W-:Y:S06]  /*5b70*/  BRA `(.L_x_10972) ;  /* 0x0000000c008c7947 */ /* 0x000fec0003800000 */
.L_x_10968:
        /* <DEDUP_REMOVED lines=9> */
.L_x_10976:
[----:B------:R-:W2:Y:S02]  /*5c10*/  LDG.E.U16 R0, desc[UR36][R2.64] ;  /* 0x0000002402007981 */ /* 0x000ea4000c1e1500 */
[----:B--2---:R-:W-:-:S05]  /*5c20*/  HADD2.F32 R0, -RZ, R0.H0_H0 ;  /* 0x20000000ff007230 */ /* 0x004fca0000004100 */
[----:B------:R-:W-:-:S04]  /*5c30*/  F2FP.BF16.F32.PACK_AB R0, RZ, R0 ;  /* 0x00000000ff00723e */ /* 0x000fc800000010ff */
[----:B------:R-:W-:Y:S01]  /*5c40*/  PRMT R19, R0, 0x7610, R19 ;  /* 0x0000761000137816 */ /* 0x000fe20000000013 */
[----:B------:R-:W-:Y:S06]  /*5c50*/  BRA `(.L_x_10972) ;  /* 0x0000000c00547947 */ /* 0x000fec0003800000 */
.L_x_10975:
        /* <DEDUP_REMOVED lines=9> */
.L_x_10978:
[----:B------:R-:W2:Y:S02]  /*5cf0*/  LDG.E.U16 R2, desc[UR36][R2.64] ;  /* 0x0000002402027981 */ /* 0x000ea4000c1e1500 */
[----:B--2---:R-:W-:-:S05]  /*5d00*/  HADD2.F32 R0, -RZ, R2.H0_H0 ;  /* 0x20000002ff007230 */ /* 0x004fca0000004100 */
[----:B------:R-:W-:-:S04]  /*5d10*/  F2FP.BF16.F32.PACK_AB R0, RZ, R0 ;  /* 0x00000000ff00723e */ /* 0x000fc800000010ff */
[----:B------:R-:W-:Y:S01]  /*5d20*/  PRMT R19, R0, 0x7610, R19 ;  /* 0x0000761000137816 */ /* 0x000fe20000000013 */
[----:B------:R-:W-:Y:S06]  /*5d30*/  BRA `(.L_x_10972) ;  /* 0x0000000c001c7947 */ /* 0x000fec0003800000 */
.L_x_10977:
        /* <DEDUP_REMOVED lines=13> */
.L_x_10967:
        /* <DEDUP_REMOVED lines=14> */
.L_x_10981:
        /* <DEDUP_REMOVED lines=13> */
.L_x_10980:
        /* <DEDUP_REMOVED lines=27> */
.L_x_10983:
[----:B------:R-:W2:Y:S02]  /*6170*/  LDG.E.U8 R2, desc[UR36][R2.64] ;  /* 0x0000002402027981 */ /* 0x000ea4000c1e1100 */
        /* <DEDUP_REMOVED lines=13> */
.L_x_10982:
[----:B------:R0:W5:Y:S01]  /*6250*/  LDG.E.U16 R19, desc[UR36][R2.64] ;  /* 0x0000002402137981 */ /* 0x000162000c1e1500 */
[----:B------:R-:W-:Y:S05]  /*6260*/  BRA `(.L_x_10972) ;  /* 0x0000000400d07947 */ /* 0x000fea0003800000 */
.L_x_10979:
        /* <DEDUP_REMOVED lines=13> */
.L_x_10986:
        /* <DEDUP_REMOVED lines=21> */
.L_x_10990:
[----:B------:R-:W-:Y:S05]  /*6490*/  BSYNC.RECONVERGENT B1 ;  /* 0x0000000000017941 */ /* 0x000fea0003800200 */
.L_x_10989:
[----:B------:R-:W-:Y:S01]  /*64a0*/  IMAD.SHL.U32 R0, R0, 0x100000, RZ ;  /* 0x0010000000007824 */ /* 0x000fe200078e00ff */
[----:B------:R-:W-:-:S04]  /*64b0*/  LEA R2, R2, 0x3b800000, 0x17 ;  /* 0x3b80000002027811 */ /* 0x000fc800078eb8ff */
[----:B------:R-:W-:-:S07]  /*64c0*/  LOP3.LUT R0, R2, R0, R7, 0xfe, !PT ;  /* 0x0000000002007212 */ /* 0x000fce00078efe07 */
.L_x_10988:
[----:B------:R-:W-:Y:S05]  /*64d0*/  BSYNC.RECONVERGENT B0 ;  /* 0x0000000000007941 */ /* 0x000fea0003800200 */
.L_x_10987:
[----:B------:R-:W-:-:S04]  /*64e0*/  F2FP.BF16.F32.PACK_AB R0, RZ, R0 ;  /* 0x00000000ff00723e */ /* 0x000fc800000010ff */
[----:B------:R-:W-:Y:S01]  /*64f0*/  PRMT R19, R0, 0x7610, R19 ;  /* 0x0000761000137816 */ /* 0x000fe20000000013 */
[----:B------:R-:W-:Y:S06]  /*6500*/  BRA `(.L_x_10972) ;  /* 0x0000000400287947 */ /* 0x000fec0003800000 */
.L_x_10985:
        /* <DEDUP_REMOVED lines=21> */
.L_x_10994:
[----:B------:R-:W-:Y:S05]  /*6660*/  BSYNC.RECONVERGENT B1 ;  /* 0x0000000000017941 */ /* 0x000fea0003800200 */
.L_x_10993:
[----:B------:R-:W-:Y:S02]  /*6670*/  SHF.L.U32 R0, R0, 0x15, RZ ;  /* 0x0000001500007819 */ /* 0x000fe400000006ff */
[----:B------:R-:W-:-:S04]  /*6680*/  LEA R2, R2, 0x37800000, 0x17 ;  /* 0x3780000002027811 */ /* 0x000fc800078eb8ff */
[----:B------:R-:W-:-:S07]  /*6690*/  LOP3.LUT R0, R2, R0, R7, 0xfe, !PT ;  /* 0x0000000002007212 */ /* 0x000fce00078efe07 */
.L_x_10992:
[----:B------:R-:W-:Y:S05]  /*66a0*/  BSYNC.RECONVERGENT B0 ;  /* 0x0000000000007941 */ /* 0x000fea0003800200 */
.L_x_10991:
[----:B------:R-:W-:-:S04]  /*66b0*/  F2FP.BF16.F32.PACK_AB R0, RZ, R0 ;  /* 0x00000000ff00723e */ /* 0x000fc800000010ff */
[----:B------:R-:W-:Y:S01]  /*66c0*/  PRMT R19, R0, 0x7610, R19 ;  /* 0x0000761000137816 */ /* 0x000fe20000000013 */
[----:B------:R-:W-:Y:S06]  /*66d0*/  BRA `(.L_x_10972) ;  /* 0x0000000000b47947 */ /* 0x000fec0003800000 */
.L_x_10984:
        /* <DEDUP_REMOVED lines=14> */
.L_x_10998:
[----:B------:R-:W-:Y:S05]  /*67c0*/  BSYNC.RECONVERGENT B0 ;  /* 0x0000000000007941 */ /* 0x000fea0003800200 */
.L_x_10997:
[----:B------:R-:W-:-:S04]  /*67d0*/  F2FP.BF16.F32.PACK_AB R0, RZ, R0 ;  /* 0x00000000ff00723e */ /* 0x000fc800000010ff */
[----:B------:R-:W-:Y:S01]  /*67e0*/  PRMT R19, R0, 0x7610, R19 ;  /* 0x0000761000137816 */ /* 0x000fe20000000013 */
[----:B------:R-:W-:Y:S06]  /*67f0*/  BRA `(.L_x_10972) ;  /* 0x00000000006c7947 */ /* 0x000fec0003800000 */
.L_x_10971:
        /* <DEDUP_REMOVED lines=15> */
[----:B--2---:R-:W-:Y:S05]  /*68f0*/  CALL.ABS.NOINC R2 ;  /* 0x0000000002007343 */ /* 0x004fea0003c00000 */
.L_x_10999:
[----:B------:R-:W-:Y:S01]  /*6900*/  PRMT R19, RZ, 0x7610, R19 ;  /* 0x00007610ff137816 */ /* 0x000fe20000000013 */
[----:B------:R-:W-:Y:S06]  /*6910*/  BRA `(.L_x_10972) ;  /* 0x0000000000247947 */ /* 0x000fec0003800000 */
.L_x_10996:
[----:B------:R-:W2:Y:S02]  /*6920*/  LDG.E.64 R2, desc[UR36][R2.64] ;  /* 0x0000002402027981 */ /* 0x000ea4000c1e1b00 */
[----:B--2---:R-:W0:Y:S02]  /*6930*/  I2F.U64 R0, R2 ;  /* 0x0000000200007312 */ /* 0x004e240000301000 */
[----:B0-----:R-:W-:-:S04]  /*6940*/  F2FP.BF16.F32.PACK_AB R0, RZ, R0 ;  /* 0x00000000ff00723e */ /* 0x001fc800000010ff */
[----:B------:R-:W-:Y:S01]  /*6950*/  PRMT R19, R0, 0x7610, R19 ;  /* 0x0000761000137816 */ /* 0x000fe20000000013 */
[----:B------:R-:W-:Y:S06]  /*6960*/  BRA `(.L_x_10972) ;  /* 0x0000000000107947 */ /* 0x000fec0003800000 */
.L_x_10995:
[----:B------:R-:W2:Y:S02]  /*6970*/  LDG.E R2, desc[UR36][R2.64] ;  /* 0x0000002402027981 */ /* 0x000ea4000c1e1900 */
[----:B--2---:R-:W-:-:S04]  /*6980*/  I2FP.F32.U32 R0, R2 ;  /* 0x0000000200007245 */ /* 0x004fc80000201000 */
[----:B------:R-:W-:-:S04]  /*6990*/  F2FP.BF16.F32.PACK_AB R0, RZ, R0 ;  /* 0x00000000ff00723e */ /* 0x000fc800000010ff */
[----:B------:R-:W-:-:S07]  /*69a0*/  PRMT R19, R0, 0x7610, R19 ;  /* 0x0000761000137816 */ /* 0x000fce0000000013 */
.L_x_10972:
        /* <DEDUP_REMOVED lines=18> */
.L_x_11004:
[----:B------:R-:W2:Y:S02]  /*6ad0*/  LDG.E.U8 R2, desc[UR36][R2.64] ;  /* 0x0000002402027981 */ /* 0x000ea4000c1e1100 */
[----:B--2---:R-:W-:Y:S01]  /*6ae0*/  ISETP.NE.AND P0, PT, R2, RZ, PT ;  /* 0x000000ff0200720c */ /* 0x004fe20003f05270 */
[----:B------:R-:W-:-:S12]  /*6af0*/  BRA `(.L_x_11006) ;  /* 0x0000000800407947 */ /* 0x000fd80003800000 */
.L_x_11003:
        /* <DEDUP_REMOVED lines=10> */
.L_x_11008:
[----:B------:R-:W2:Y:S02]  /*6ba0*/  LDG.E R2, desc[UR36][R2.64] ;  /* 0x0000002402027981 */ /* 0x000ea4000c1e1900 */
[----:B--2---:R-:W-:Y:S01]  /*6bb0*/  ISETP.NE.AND P0, PT, R2, RZ, PT ;  /* 0x000000ff0200720c */ /* 0x004fe20003f05270 */
[----:B------:R-:W-:-:S12]  /*6bc0*/  BRA `(.L_x_11006) ;  /* 0x00000008000c7947 */ /* 0x000fd80003800000 */
.L_x_11007:
[----:B------:R-:W2:Y:S02]  /*6bd0*/  LDG.E.U16 R2, desc[UR36][R2.64] ;  /* 0x0000002402027981 */ /* 0x000ea4000c1e1500 */
[----:B--2---:R-:W-:Y:S01]  /*6be0*/  ISETP.NE.AND P0, PT, R2, RZ, PT ;  /* 0x000000ff0200720c */ /* 0x004fe20003f05270 */
[----:B------:R-:W-:-:S12]  /*6bf0*/  BRA `(.L_x_11006) ;  /* 0x0000000800007947 */ /* 0x000fd80003800000 */
.L_x_11002:
        /* <DEDUP_REMOVED lines=9> */
.L_x_11010:
[----:B------:R-:W2:Y:S02]  /*6c90*/  LDG.E.U16 R0, desc[UR36][R2.64] ;  /* 0x0000002402007981 */ /* 0x000ea4000c1e1500 */
[----:B--2---:R-:W-:-:S05]  /*6ca0*/  HADD2.F32 R0, -RZ, R0.H0_H0 ;  /* 0x20000000ff007230 */ /* 0x004fca0000004100 */
[----:B------:R-:W-:Y:S01]  /*6cb0*/  FSETP.NEU.FTZ.AND P0, PT, R0, RZ, PT ;  /* 0x000000ff0000720b */ /* 0x000fe20003f1d000 */
[----:B------:R-:W-:-:S12]  /*6cc0*/  BRA `(.L_x_11006) ;  /* 0x0000000400cc7947 */ /* 0x000fd80003800000 */
.L_x_11009:
        /* <DEDUP_REMOVED lines=11> */
.L_x_11012:
        /* <DEDUP_REMOVED lines=8> */
.L_x_11011:
[----:B------:R-:W2:Y:S02]  /*6e00*/  LDG.E.64 R2, desc[UR36][R2.64] ;  /* 0x0000002402027981 */ /* 0x000ea4000c1e1b00 */
[----:B--2---:R1:W2:Y:S02]  /*6e10*/  DSETP.NEU.AND P0, PT, R2, RZ, PT ;  /* 0x000000ff0200722a */ /* 0x0042a40003f0d000 */
[----:B--2---:R-:W-:Y:S05]  /*6e20*/  BRA `(.L_x_11006) ;  /* 0x0000000400747947 */ /* 0x004fea0003800000 */
.L_x_11001:
        /* <DEDUP_REMOVED lines=11> */
.L_x_11015:
        /* <DEDUP_REMOVED lines=8> */
.L_x_11014:
        /* <DEDUP_REMOVED lines=9> */
.L_x_11017:
[----:B------:R-:W2:Y:S02]  /*6ff0*/  LDG.E.U8 R2, desc[UR36][R2.64] ;  /* 0x0000002402027981 */ /* 0x000ea4000c1e1100 */
[----:B--2---:R-:W-:-:S05]  /*7000*/  IMAD.SHL.U32 R0, R2, 0x2000000, RZ ;  /* 0x0200000002007824 */ /* 0x004fca00078e00ff */
[----:B------:R-:W-:-:S13]  /*7010*/  ISETP.GE.U32.AND P0, PT, R0, 0x8000000, PT ;  /* 0x080000000000780c */ /* 0x000fda0003f06070 */
[----:B------:R-:W-:Y:S01]  /*7020*/  @!P0 IMAD.SHL.U32 R4, R2, 0x100, RZ ;  /* 0x0000010002048824 */ /* 0x000fe200078e00ff */
[----:B------:R-:W-:-:S04]  /*7030*/  @P0 LEA.HI R0, R0, 0x70000000, RZ, 0x1c ;  /* 0x7000000000000811 */ /* 0x000fc800078fe0ff */
[----:B------:R-:W-:Y:S01]  /*7040*/  @!P0 LOP3.LUT R4, R4, 0x7f00, RZ, 0xc0, !PT ;  /* 0x00007f0004048812 */ /* 0x000fe200078ec0ff */
[----:B------:R-:W-:-:S03]  /*7050*/  @P0 FMUL.FTZ R0, R0, 1.9259299443872358531e-34 ;  /* 0x0780000000000820 */ /* 0x000fc60000410000 */
[----:B------:R-:W-:-:S05]  /*7060*/  @!P0 LOP3.LUT R4, R4, 0x3f000000, RZ, 0xfc, !PT ;  /* 0x3f00000004048812 */ /* 0x000fca00078efcff */
[----:B------:R-:W-:-:S05]  /*7070*/  @!P0 FADD.FTZ R0, R4, -0.5 ;  /* 0xbf00000004008421 */ /* 0x000fca0000010000 */
[----:B------:R-:W-:Y:S01]  /*7080*/  LOP3.LUT P0, RZ, R0, 0x7fffffff, RZ, 0xc0, !PT ;  /* 0x7fffffff00ff7812 */ /* 0x000fe2000780c0ff */
[----:B------:R-:W-:-:S12]  /*7090*/  BRA `(.L_x_11006) ;  /* 0x0000000000d87947 */ /* 0x000fd80003800000 */
.L_x_11016:
[----:B------:R-:W2:Y:S02]  /*70a0*/  LDG.E.U16 R0, desc[UR36][R2.64] ;  /* 0x0000002402007981 */ /* 0x000ea4000c1e1500 */
[----:B--2---:R-:W-:-:S04]  /*70b0*/  SHF.L.U32 R0, R0, 0x10, RZ ;  /* 0x0000001000007819 */ /* 0x004fc800000006ff */
[----:B------:R-:W-:Y:S01]  /*70c0*/  FSETP.NEU.FTZ.AND P0, PT, R0, RZ, PT ;  /* 0x000000ff0000720b */ /* 0x000fe20003f1d000 */
[----:B------:R-:W-:-:S12]  /*70d0*/  BRA `(.L_x_11006) ;  /* 0x0000000000c87947 */ /* 0x000fd80003800000 */
.L_x_11013:
        /* <DEDUP_REMOVED lines=11> */
.L_x_11020:
[----:B------:R-:W2:Y:S02]  /*7190*/  LDG.E.U8 R2, desc[UR36][R2.64] ;  /* 0x0000002402027981 */ /* 0x000ea4000c1e1100 */
[----:B--2---:R-:W-:Y:S01]  /*71a0*/  ISETP.NE.AND P0, PT, R2, RZ, PT ;  /* 0x000000ff0200720c */ /* 0x004fe20003f05270 */
[----:B------:R-:W-:-:S12]  /*71b0*/  BRA `(.L_x_11006) ;  /* 0x0000000000907947 */ /* 0x000fd80003800000 */
.L_x_11019:
[----:B------:R-:W2:Y:S02]  /*71c0*/  LDG.E.U8 R2, desc[UR36][R2.64] ;  /* 0x0000002402027981 */ /* 0x000ea4000c1e1100 */
[----:B--2---:R-:W-:Y:S01]  /*71d0*/  ISETP.NE.AND P0, PT, R2, RZ, PT ;  /* 0x000000ff0200720c */ /* 0x004fe20003f05270 */
[----:B------:R-:W-:-:S12]  /*71e0*/  BRA `(.L_x_11006) ;  /* 0x0000000000847947 */ /* 0x000fd80003800000 */
.L_x_11018:
[----:B------:R-:W-:-:S09]  /*71f0*/  UISETP.NE.AND UP0, UPT, UR4, 0x1c, UPT ;  /* 0x0000001c0400788c */ /* 0x000fd2000bf05270 */
[----:B------:R-:W-:Y:S05]  /*7200*/  BRA.U !UP0, `(.L_x_11021) ;  /* 0x0000000108747547 */ /* 0x000fea000b800000 */
[----:B------:R-:W-:-:S09]  /*7210*/  UISETP.NE.AND UP0, UPT, UR4, 0x1d, UPT ;  /* 0x0000001d0400788c */ /* 0x000fd2000bf05270 */
[----:B------:R-:W-:Y:S05]  /*7220*/  BRA.U !UP0, `(.L_x_11022) ;  /* 0x00000001085c7547 */ /* 0x000fea000b800000 */
[----:B------:R-:W-:-:S09]  /*7230*/  UISETP.NE.AND UP0, UPT, UR4, 0x2c, UPT ;  /* 0x0000002c0400788c */ /* 0x000fd2000bf05270 */
[----:B------:R-:W-:Y:S05]  /*7240*/  BRA.U UP0, `(.L_x_11005) ;  /* 0x00000001000c7547 */ /* 0x000fea000b800000 */
[----:B------:R-:W2:Y:S02]  /*7250*/  LDG.E.U8 R2, desc[UR36][R2.64] ;  /* 0x0000002402027981 */ /* 0x000ea4000c1e1100 */
[----:B--2---:R-:W-:Y:S01]  /*7260*/  ISETP.NE.AND P0, PT, R2, RZ, PT ;  /* 0x000000ff0200720c */ /* 0x004fe20003f05270 */
[----:B------:R-:W-:-:S12]  /*7270*/  BRA `(.L_x_11006) ;  /* 0x0000000000607947 */ /* 0x000fd80003800000 */
.L_x_11005:
        /* <DEDUP_REMOVED lines=16> */
.L_x_11023:
[----:B------:R-:W-:Y:S01]  /*7380*/  PLOP3.LUT P0, PT, PT, PT, PT, 0x8, 0x80 ;  /* 0x000000000080781c */ /* 0x000fe20003f0e170 */
[----:B------:R-:W-:-:S12]  /*7390*/  BRA `(.L_x_11006) ;  /* 0x0000000000187947 */ /* 0x000fd80003800000 */
.L_x_11022:
[----:B------:R-:W2:Y:S02]  /*73a0*/  LDG.E.64 R2, desc[UR36][R2.64] ;  /* 0x0000002402027981 */ /* 0x000ea4000c1e1b00 */
[----:B--2---:R-:W-:-:S04]  /*73b0*/  ISETP.NE.U32.AND P0, PT, R2, RZ, PT ;  /* 0x000000ff0200720c */ /* 0x004fc80003f05070 */
[----:B------:R-:W-:Y:S01]  /*73c0*/  ISETP.NE.AND.EX P0, PT, R3, RZ, PT, P0 ;  /* 0x000000ff0300720c */ /* 0x000fe20003f05300 */
[----:B------:R-:W-:-:S12]  /*73d0*/  BRA `(.L_x_11006) ;  /* 0x0000000000087947 */ /* 0x000fd80003800000 */
.L_x_11021:
[----:B------:R-:W2:Y:S02]  /*73e0*/  LDG.E R2, desc[UR36][R2.64] ;  /* 0x0000002402027981 */ /* 0x000ea4000c1e1900 */
[----:B--2---:R-:W-:-:S13]  /*73f0*/  ISETP.NE.AND P0, PT, R2, RZ, PT ;  /* 0x000000ff0200720c */ /* 0x004fda0003f05270 */
.L_x_11006:
[----:B------:R-:W-:Y:S05]  /*7400*/  BSYNC.RECONVERGENT B6 ;  /* 0x0000000000067941 */ /* 0x000fea0003800200 */
.L_x_11000:
        /* <DEDUP_REMOVED lines=10> */
[----:B-1----:R-:W-:-:S05]  /*74b0*/  IADD3 R2, P0, PT, R16, UR4, RZ ;  /* 0x0000000410027c10 */ /* 0x002fca000ff1e0ff */
[----:B------:R-:W-:-:S03]  /*74c0*/  IMAD.X R3, RZ, RZ, UR5, P0 ;  /* 0x00000005ff037e24 */ /* 0x000fc600080e06ff */
        /* <DEDUP_REMOVED lines=9> */
[----:B--2---:R-:W-:-:S04]  /*7560*/  SHF.L.U32 R0, R5, 0x10, RZ ;  /* 0x0000001005007819 */ /* 0x004fc800000006ff */
[----:B------:R-:W0:Y:S02]  /*7570*/  F2I.FTZ.TRUNC.NTZ R5, R0 ;  /* 0x0000000000057305 */ /* 0x000e24000021f100 */
[----:B0-----:R4:W-:Y:S01]  /*7580*/  STG.E.U8 desc[UR36][R2.64], R5 ;  /* 0x0000000502007986 */ /* 0x0019e2000c101124 */
[----:B------:R-:W-:Y:S05]  /*7590*/  BRA `(.L_x_11029) ;  /* 0x0000000c007c7947 */ /* 0x000fea0003800000 */
.L_x_11027:
[----:B--2---:R-:W-:-:S06]  /*75a0*/  IMAD.U32 R5, R5, 0x10000, RZ ;  /* 0x0001000005057824 */ /* 0x004fcc00078e00ff */
[----:B------:R-:W0:Y:S02]  /*75b0*/  F2I.S64.TRUNC R4, R5 ;  /* 0x0000000500047311 */ /* 0x000e24000020d900 */
[----:B0-----:R3:W-:Y:S01]  /*75c0*/  STG.E.U8 desc[UR36][R2.64], R4 ;  /* 0x0000000402007986 */ /* 0x0017e2000c101124 */
[----:B------:R-:W-:Y:S05]  /*75d0*/  BRA `(.L_x_11029) ;  /* 0x0000000c006c7947 */ /* 0x000fea0003800000 */
.L_x_11026:
        /* <DEDUP_REMOVED lines=10> */
.L_x_11031:
[----:B--2---:R-:W-:-:S06]  /*7680*/  IMAD.U32 R5, R5, 0x10000, RZ ;  /* 0x0001000005057824 */ /* 0x004fcc00078e00ff */
[----:B------:R-:W0:Y:S02]  /*7690*/  F2I.FTZ.TRUNC.NTZ R5, R5 ;  /* 0x0000000500057305 */ /* 0x000e24000021f100 */
[----:B0-----:R2:W-:Y:S01]  /*76a0*/  STG.E desc[UR36][R2.64], R5 ;  /* 0x0000000502007986 */ /* 0x0015e2000c101924 */
[----:B------:R-:W-:Y:S05]  /*76b0*/  BRA `(.L_x_11029) ;  /* 0x0000000c00347947 */ /* 0x000fea0003800000 */
.L_x_11030:
[----:B--2---:R-:W-:-:S06]  /*76c0*/  SHF.L.U32 R5, R5, 0x10, RZ ;  /* 0x0000001005057819 */ /* 0x004fcc00000006ff */
[----:B------:R-:W0:Y:S02]  /*76d0*/  F2I.FTZ.TRUNC.NTZ R5, R5 ;  /* 0x0000000500057305 */ /* 0x000e24000021f100 */
[----:B0-----:R0:W-:Y:S01]  /*76e0*/  STG.E.U16 desc[UR36][R2.64], R5 ;  /* 0x0000000502007986 */ /* 0x0011e2000c101524 */
[----:B------:R-:W-:Y:S05]  /*76f0*/  BRA `(.L_x_11029) ;  /* 0x0000000c00247947 */ /* 0x000fea0003800000 */
.L_x_11025:
        /* <DEDUP_REMOVED lines=9> */
.L_x_11033:
[----:B--2---:R-:W-:-:S05]  /*7790*/  IMAD.U32 R0, R5, 0x10000, RZ ;  /* 0x0001000005007824 */ /* 0x004fca00078e00ff */
[----:B------:R-:W-:-:S05]  /*77a0*/  F2FP.F16.F32.PACK_AB R0, RZ, R0 ;  /* 0x00000000ff00723e */ /* 0x000fca00000000ff */
[----:B------:R0:W-:Y:S01]  /*77b0*/  STG.E.U16 desc[UR36][R2.64], R0 ;  /* 0x0000000002007986 */ /* 0x0001e2000c101524 */
[----:B------:R-:W-:Y:S05]  /*77c0*/  BRA `(.L_x_11029) ;  /* 0x0000000800f07947 */ /* 0x000fea0003800000 */
.L_x_11032:
[----:B------:R-:W-:-:S09]  /*77d0*/  UISETP.NE.AND UP0, UPT, UR6, 0x7, UPT ;  /* 0x000000070600788c */ /* 0x000fd2000bf05270 */
[----:B------:R-:W-:Y:S05]  /*77e0*/  BRA.U !UP0, `(.L_x_11034) ;  /* 0x0000000108347547 */ /* 0x000fea000b800000 */
[----:B------:R-:W-:-:S09]  /*77f0*/  UISETP.NE.AND UP0, UPT, UR6, 0x8, UPT ;  /* 0x000000080600788c */ /* 0x000fd2000bf05270 */
[----:B------:R-:W-:Y:S05]  /*7800*/  BRA.U !UP0, `(.L_x_11035) ;  /* 0x0000000108187547 */ /* 0x000fea000b800000 */
[----:B------:R-:W-:-:S09]  /*7810*/  UISETP.NE.AND UP0, UPT, UR6, 0x9, UPT ;  /* 0x000000090600788c */ /* 0x000fd2000bf05270 */
[----:B------:R-:W-:Y:S05]  /*7820*/  BRA.U UP0, `(.L_x_11028) ;  /* 0x0000000500fc7547 */ /* 0x000fea000b800000 */
[----:B--2---:R-:W-:Y:S02]  /*7830*/  IMAD.U32 R4, R5, 0x10000, RZ ;  /* 0x0001000005047824 */ /* 0x004fe400078e00ff */
[----:B------:R-:W-:-:S05]  /*7840*/  HFMA2 R5, -RZ, RZ, 0, 0 ;  /* 0x00000000ff057431 */ /* 0x000fca00000001ff */
[----:B------:R0:W-:Y:S01]  /*7850*/  STG.E.64 desc[UR36][R2.64], R4 ;  /* 0x0000000402007986 */ /* 0x0001e2000c101b24 */
[----:B------:R-:W-:Y:S05]  /*7860*/  BRA `(.L_x_11029) ;  /* 0x0000000800c87947 */ /* 0x000fea0003800000 */
.L_x_11035:
[----:B--2---:R-:W-:-:S05]  /*7870*/  IMAD.U32 R5, R5, 0x10000, RZ ;  /* 0x0001000005057824 */ /* 0x004fca00078e00ff */
[----:B------:R-:W-:-:S04]  /*7880*/  F2FP.F16.F32.PACK_AB R5, RZ, R5 ;  /* 0x00000005ff05723e */ /* 0x000fc800000000ff */
[----:B------:R-:W-:-:S05]  /*7890*/  PRMT R5, R5, 0x5410, RZ ;  /* 0x0000541005057816 */ /* 0x000fca00000000ff */
[----:B------:R0:W-:Y:S01]  /*78a0*/  STG.E desc[UR36][R2.64], R5 ;  /* 0x0000000502007986 */ /* 0x0001e2000c101924 */
[----:B------:R-:W-:Y:S05]  /*78b0*/  BRA `(.L_x_11029) ;  /* 0x0000000800b47947 */ /* 0x000fea0003800000 */
.L_x_11034:
[----:B--2---:R-:W-:-:S04]  /*78c0*/  IMAD.U32 R4, R5, 0x10000, RZ ;  /* 0x0001000005047824 */ /* 0x004fc800078e00ff */
[----:B------:R-:W-:-:S06]  /*78d0*/  FMUL.FTZ R4, R4, 1 ;  /* 0x3f80000004047820 */ /* 0x000fcc0000410000 */
[----:B------:R-:W0:Y:S02]  /*78e0*/  F2F.F64.F32 R4, R4 ;  /* 0x0000000400047310 */ /* 0x000e240000201800 */
[----:B0-----:R0:W-:Y:S01]  /*78f0*/  STG.E.64 desc[UR36][R2.64], R4 ;  /* 0x0000000402007986 */ /* 0x0011e2000c101b24 */
[----:B------:R-:W-:Y:S05]  /*7900*/  BRA `(.L_x_11029) ;  /* 0x0000000800a07947 */ /* 0x000fea0003800000 */
.L_x_11024:
        /* <DEDUP_REMOVED lines=14> */
.L_x_11039:
[----:B--2---:R-:W-:Y:S01]  /*79f0*/  SHF.L.U32 R5, R5, 0x10, RZ ;  /* 0x0000001005057819 */ /* 0x004fe200000006ff */
        /* <DEDUP_REMOVED lines=17> */
.L_x_11042:
[----:B------:R-:W-:-:S04]  /*7b10*/  SHF.R.U32.HI R5, RZ, 0x18, R5 ;  /* 0x00000018ff057819 */ /* 0x000fc80000011605 */
[----:B------:R-:W-:-:S07]  /*7b20*/  LOP3.LUT R0, R0, 0x80, R5, 0xf8, !PT ;  /* 0x0000008000007812 */ /* 0x000fce00078ef805 */
.L_x_11041:
[----:B------:R-:W-:Y:S05]  /*7b30*/  BSYNC.RECONVERGENT B0 ;  /* 0x0000000000007941 */ /* 0x000fea0003800200 */
.L_x_11040:
[----:B------:R0:W-:Y:S01]  /*7b40*/  STG.E.U8 desc[UR36][R2.64], R0 ;  /* 0x0000000002007986 */ /* 0x0001e2000c101124 */
[----:B------:R-:W-:Y:S05]  /*7b50*/  BRA `(.L_x_11029) ;  /* 0x00000008000c7947 */ /* 0x000fea0003800000 */
.L_x_11038:
[----:B--2---:R-:W-:Y:S01]  /*7b60*/  IMAD.U32 R5, R5, 0x10000, RZ ;  /* 0x0001000005057824 */ /* 0x004fe200078e00ff */
        /* <DEDUP_REMOVED lines=17> */
.L_x_11045:
[----:B------:R-:W-:-:S04]  /*7c80*/  SHF.R.U32.HI R5, RZ, 0x18, R5 ;  /* 0x00000018ff057819 */ /* 0x000fc80000011605 */
[----:B------:R-:W-:-:S07]  /*7c90*/  LOP3.LUT R0, R0, 0x80, R5, 0xf8, !PT ;  /* 0x0000008000007812 */ /* 0x000fce00078ef805 */
.L_x_11044:
[----:B------:R-:W-:Y:S05]  /*7ca0*/  BSYNC.RECONVERGENT B0 ;  /* 0x0000000000007941 */ /* 0x000fea0003800200 */
.L_x_11043:
[----:B------:R0:W-:Y:S01]  /*7cb0*/  STG.E.U8 desc[UR36][R2.64], R0 ;  /* 0x0000000002007986 */ /* 0x0001e2000c101124 */
[----:B------:R-:W-:Y:S05]  /*7cc0*/  BRA `(.L_x_11029) ;  /* 0x0000000400b07947 */ /* 0x000fea0003800000 */
.L_x_11037:
[----:B------:R-:W-:-:S09]  /*7cd0*/  UISETP.NE.AND UP0, UPT, UR6, 0x1c, UPT ;  /* 0x0000001c0600788c */ /* 0x000fd2000bf05270 */
[----:B------:R-:W-:Y:S05]  /*7ce0*/  BRA.U !UP0, `(.L_x_11046) ;  /* 0x0000000108607547 */ /* 0x000fea000b800000 */
[----:B------:R-:W-:-:S09]  /*7cf0*/  UISETP.NE.AND UP0, UPT, UR6, 0x1d, UPT ;  /* 0x0000001d0600788c */ /* 0x000fd2000bf05270 */
[----:B------:R-:W-:Y:S05]  /*7d00*/  BRA.U !UP0, `(.L_x_11047) ;  /* 0x0000000108487547 */ /* 0x000fea000b800000 */
[----:B------:R-:W-:-:S09]  /*7d10*/  UISETP.NE.AND UP0, UPT, UR6, 0x2c, UPT ;  /* 0x0000002c0600788c */ /* 0x000fd2000bf05270 */
[----:B------:R-:W-:Y:S05]  /*7d20*/  BRA.U UP0, `(.L_x_11028) ;  /* 0x0000000100bc7547 */ /* 0x000fea000b800000 */
[----:B--2---:R-:W-:-:S05]  /*7d30*/  IMAD.U32 R5, R5, 0x10000, RZ ;  /* 0x0001000005057824 */ /* 0x004fca00078e00ff */
        /* <DEDUP_REMOVED lines=15> */
.L_x_11047:
[----:B--2---:R-:W-:-:S06]  /*7e30*/  IMAD.U32 R5, R5, 0x10000, RZ ;  /* 0x0001000005057824 */ /* 0x004fcc00078e00ff */
[----:B------:R-:W0:Y:S02]  /*7e40*/  F2I.U64.TRUNC R4, R5 ;  /* 0x0000000500047311 */ /* 0x000e24000020d800 */
[----:B0-----:R0:W-:Y:S01]  /*7e50*/  STG.E.64 desc[UR36][R2.64], R4 ;  /* 0x0000000402007986 */ /* 0x0011e2000c101b24 */
[----:B------:R-:W-:Y:S05]  /*7e60*/  BRA `(.L_x_11029) ;  /* 0x0000000400487947 */ /* 0x000fea0003800000 */
.L_x_11046:
[----:B--2---:R-:W-:-:S06]  /*7e70*/  SHF.L.U32 R5, R5, 0x10, RZ ;  /* 0x0000001005057819 */ /* 0x004fcc00000006ff */
[----:B------:R-:W0:Y:S02]  /*7e80*/  F2I.FTZ.U32.TRUNC.NTZ R5, R5 ;  /* 0x0000000500057305 */ /* 0x000e24000021f000 */
[----:B0-----:R0:W-:Y:S01]  /*7e90*/  STG.E desc[UR36][R2.64], R5 ;  /* 0x0000000502007986 */ /* 0x0011e2000c101924 */
[----:B------:R-:W-:Y:S05]  /*7ea0*/  BRA `(.L_x_11029) ;  /* 0x0000000400387947 */ /* 0x000fea0003800000 */
.L_x_11036:
[----:B------:R-:W-:-:S09]  /*7eb0*/  UISETP.GT.AND UP0, UPT, UR6, 0xe, UPT ;  /* 0x0000000e0600788c */ /* 0x000fd2000bf04270 */
[----:B------:R-:W-:Y:S05]  /*7ec0*/  BRA.U UP0, `(.L_x_11048) ;  /* 0x00000001003c7547 */ /* 0x000fea000b800000 */
[----:B------:R-:W-:-:S09]  /*7ed0*/  UISETP.NE.AND UP0, UPT, UR6, 0xa, UPT ;  /* 0x0000000a0600788c */ /* 0x000fd2000bf05270 */
[----:B------:R-:W-:Y:S05]  /*7ee0*/  BRA.U !UP0, `(.L_x_11049) ;  /* 0x00000001081c7547 */ /* 0x000fea000b800000 */
[----:B------:R-:W-:-:S09]  /*7ef0*/  UISETP.NE.AND UP0, UPT, UR6, 0xb, UPT ;  /* 0x0000000b0600788c */ /* 0x000fd2000bf05270 */
[----:B------:R-:W-:Y:S05]  /*7f00*/  BRA.U UP0, `(.L_x_11028) ;  /* 0x0000000100447547 */ /* 0x000fea000b800000 */
[----:B--2---:R-:W-:-:S05]  /*7f10*/  IMAD.U32 R5, R5, 0x10000, RZ ;  /* 0x0001000005057824 */ /* 0x004fca00078e00ff */
[----:B------:R-:W-:-:S04]  /*7f20*/  FSETP.NEU.FTZ.AND P0, PT, R5, RZ, PT ;  /* 0x000000ff0500720b */ /* 0x000fc80003f1d000 */
[----:B------:R-:W-:-:S05]  /*7f30*/  SEL R5, RZ, 0x1, !P0 ;  /* 0x00000001ff057807 */ /* 0x000fca0004000000 */
[----:B------:R0:W-:Y:S01]  /*7f40*/  STG.E.U8 desc[UR36][R2.64], R5 ;  /* 0x0000000502007986 */ /* 0x0001e2000c101124 */
[----:B------:R-:W-:Y:S05]  /*7f50*/  BRA `(.L_x_11029) ;  /* 0x00000004000c7947 */ /* 0x000fea0003800000 */
.L_x_11049:
[----:B--2---:R-:W-:Y:S01]  /*7f60*/  IMAD.U32 R5, R5, 0x10000, RZ ;  /* 0x0001000005057824 */ /* 0x004fe200078e00ff */
[----:B------:R-:W-:-:S03]  /*7f70*/  CS2R R6, SRZ ;  /* 0x0000000000067805 */ /* 0x000fc6000001ff00 */
[----:B------:R-:W-:-:S06]  /*7f80*/  FMUL.FTZ R5, R5, 1 ;  /* 0x3f80000005057820 */ /* 0x000fcc0000410000 */
[----:B------:R-:W0:Y:S02]  /*7f90*/  F2F.F64.F32 R4, R5 ;  /* 0x0000000500047310 */ /* 0x000e240000201800 */
[----:B0-----:R0:W-:Y:S01]  /*7fa0*/  STG.E.128 desc[UR36][R2.64], R4 ;  /* 0x0000000402007986 */ /* 0x0011e2000c101d24 */
[----:B------:R-:W-:Y:S05]  /*7fb0*/  BRA `(.L_x_11029) ;  /* 0x0000000000f47947 */ /* 0x000fea0003800000 */
.L_x_11048:
[----:B------:R-:W-:-:S09]  /*7fc0*/  UISETP.NE.AND UP0, UPT, UR6, 0xf, UPT ;  /* 0x0000000f0600788c */ /* 0x000fd2000bf05270 */
[----:B------:R-:W-:Y:S05]  /*7fd0*/  BRA.U !UP0, `(.L_x_11050) ;  /* 0x0000000108e87547 */ /* 0x000fea000b800000 */
[----:B------:R-:W-:-:S09]  /*7fe0*/  UISETP.NE.AND UP0, UPT, UR6, 0x17, UPT ;  /* 0x000000170600788c */ /* 0x000fd2000bf05270 */
[----:B------:R-:W-:Y:S05]  /*7ff0*/  BRA.U !UP0, `(.L_x_11051) ;  /* 0x0000000108907547 */ /* 0x000fea000b800000 */
[----:B------:R-:W-:-:S09]  /*8000*/  UISETP.NE.AND UP0, UPT, UR6, 0x18, UPT ;  /* 0x000000180600788c */ /* 0x000fd2000bf05270 */
[----:B------:R-:W-:Y:S05]  /*8010*/  BRA.U !UP0, `(.L_x_11052) ;  /* 0x0000000108447547 */ /* 0x000fea000b800000 */
.L_x_11028:
        /* <DEDUP_REMOVED lines=16> */
.L_x_11053:
[----:B------:R-:W-:Y:S05]  /*8120*/  BRA `(.L_x_11029) ;  /* 0x0000000000987947 */ /* 0x000fea0003800000 */
.L_x_11052:
[----:B--2---:R-:W-:Y:S01]  /*8130*/  SHF.L.U32 R7, R5, 0x10, RZ ;  /* 0x0000001005077819 */ /* 0x004fe200000006ff */
[----:B------:R-:W-:Y:S01]  /*8140*/  BSSY.RECONVERGENT B0, `(.L_x_11054) ;  /* 0x000000c000007945 */ /* 0x000fe20003800200 */
[----:B------:R-:W-:Y:S02]  /*8150*/  IMAD.MOV.U32 R0, RZ, RZ, 0x7f ;  /* 0x0000007fff007424 */ /* 0x000fe400078e00ff */
        /* <DEDUP_REMOVED lines=10> */
.L_x_11055:
[----:B------:R-:W-:Y:S05]  /*8200*/  BSYNC.RECONVERGENT B0 ;  /* 0x0000000000007941 */ /* 0x000fea0003800200 */
.L_x_11054:
[----:B------:R-:W-:-:S05]  /*8210*/  LOP3.LUT R5, R0, 0x80, R5, 0xf8, !PT ;  /* 0x0000008000057812 */ /* 0x000fca00078ef805 */
[----:B------:R0:W-:Y:S01]  /*8220*/  STG.E.U8 desc[UR36][R2.64], R5 ;  /* 0x0000000502007986 */ /* 0x0001e2000c101124 */
[----:B------:R-:W-:Y:S05]  /*8230*/  BRA `(.L_x_11029) ;  /* 0x0000000000547947 */ /* 0x000fea0003800000 */
.L_x_11051:
[----:B--2---:R-:W-:Y:S01]  /*8240*/  IMAD.U32 R5, R5, 0x10000, RZ ;  /* 0x0001000005057824 */ /* 0x004fe200078e00ff */
        /* <DEDUP_REMOVED lines=11> */
.L_x_11057:
[----:B------:R-:W-:Y:S01]  /*8300*/  IMAD.MOV.U32 R0, RZ, RZ, 0x7f ;  /* 0x0000007fff007424 */ /* 0x000fe200078e00ff */
[----:B------:R-:W-:-:S04]  /*8310*/  ISETP.GT.U32.AND P0, PT, R4, 0x7f800000, PT ;  /* 0x7f8000000400780c */ /* 0x000fc80003f04070 */
[----:B------:R-:W-:-:S09]  /*8320*/  SEL R0, R0, 0x7c, P0 ;  /* 0x0000007c00007807 */ /* 0x000fd20000000000 */
.L_x_11058:
[----:B------:R-:W-:Y:S05]  /*8330*/  BSYNC.RECONVERGENT B0 ;  /* 0x0000000000007941 */ /* 0x000fea0003800200 */
.L_x_11056:
[----:B------:R-:W-:-:S04]  /*8340*/  SHF.R.U32.HI R5, RZ, 0x18, R5 ;  /* 0x00000018ff057819 */ /* 0x000fc80000011605 */
[----:B------:R-:W-:-:S05]  /*8350*/  LOP3.LUT R5, R0, 0x80, R5, 0xf8, !PT ;  /* 0x0000008000057812 */ /* 0x000fca00078ef805 */
[----:B------:R0:W-:Y:S01]  /*8360*/  STG.E.U8 desc[UR36][R2.64], R5 ;  /* 0x0000000502007986 */ /* 0x0001e2000c101124 */
[----:B------:R-:W-:Y:S05]  /*8370*/  BRA `(.L_x_11029) ;  /* 0x0000000000047947 */ /* 0x000fea0003800000 */
.L_x_11050:
[----:B--2---:R0:W-:Y:S02]  /*8380*/  STG.E.U16 desc[UR36][R2.64], R5 ;  /* 0x0000000502007986 */ /* 0x0041e4000c101524 */
.L_x_11029:
[----:B------:R-:W-:-:S07]  /*8390*/  IADD3 R17, PT, PT, R17, 0x80, RZ ;  /* 0x0000008011117810 */ /* 0x000fce0007ffe0ff */
.L_x_10965:
[----:B------:R-:W-:Y:S05]  /*83a0*/  BSYNC.RECONVERGENT B7 ;  /* 0x0000000000077941 */ /* 0x000fea0003800200 */
.L_x_10964:
[----:B------:R-:W5:Y:S01]  /*83b0*/  LDCU UR4, c[0x0][0x380] ;  /* 0x00007000ff0477ac */ /* 0x000f620008000800 */
[----:B------:R-:W-:Y:S01]  /*83c0*/  BSSY.RECONVERGENT B7, `(.L_x_11059) ;  /* 0x0000414000077945 */ /* 0x000fe20003800200 */
[----:B-----5:R-:W-:-:S13]  /*83d0*/  ISETP.GE.AND P0, PT, R17, UR4, PT ;  /* 0x0000000411007c0c */ /* 0x020fda000bf06270 */
[----:B------:R-:W-:Y:S05]  /*83e0*/  @P0 BRA `(.L_x_11060) ;  /* 0x0000004000440947 */ /* 0x000fea0003800000 */
[----:B------:R-:W5:Y:S01]  /*83f0*/  LDCU UR4, c[0x0][0x388] ;  /* 0x00007100ff0477ac */ /* 0x000f620008000800 */
[----:B------:R-:W-:Y:S02]  /*8400*/  IMAD.MOV.U32 R18, RZ, RZ, RZ ;  /* 0x000000ffff127224 */ /* 0x000fe400078e00ff */
[----:B01----:R-:W-:Y:S02]  /*8410*/  IMAD.MOV.U32 R0, RZ, RZ, RZ ;  /* 0x000000ffff007224 */ /* 0x003fe400078e00ff */
[----:B------:R-:W-:Y:S01]  /*8420*/  IMAD.MOV.U32 R16, RZ, RZ, RZ ;  /* 0x000000ffff107224 */ /* 0x000fe200078e00ff */
[----:B-----5:R-:W-:-:S09]  /*8430*/  UISETP.NE.AND UP0, UPT, UR4, URZ, UPT ;  /* 0x000000ff0400728c */ /* 0x020fd2000bf05270 */
[----:B------:R-:W-:Y:S05]  /*8440*/  BRA.U !UP0, `(.L_x_11061) ;  /* 0x0000001508707547 */ /* 0x000fea000b800000 */
[----:B------:R-:W2:Y:S01]  /*8450*/  LDCU.64 UR4, c[0x0][0x390] ;  /* 0x00007200ff0477ac */ /* 0x000ea20008000a00 */
[----:B------:R-:W-:Y:S01]  /*8460*/  HFMA2 R16, -RZ, RZ, 0, 0 ;  /* 0x00000000ff107431 */ /* 0x000fe200000001ff */
[----:B------:R-:W0:Y:S01]  /*8470*/  LDCU UR6, c[0x0][0x38c] ;  /* 0x00007180ff0677ac */ /* 0x000e220008000800 */
[----:B------:R-:W1:Y:S01]  /*8480*/  LDCU.64 UR8, c[0x0][0x4b8] ;  /* 0x00009700ff0877ac */ /* 0x000e620008000a00 */
[----:B------:R-:W-:Y:S02]  /*8490*/  UISETP.NE.AND UP0, UPT, UR39, URZ, UPT ;  /* 0x000000ff2700728c */ /* 0x000fe4000bf05270 */
[----:B--234-:R-:W-:Y:S01]  /*84a0*/  IMAD.HI.U32 R2, R17, UR4, R16 ;  /* 0x0000000411027c27 */ /* 0x01cfe2000f8e0010 */
[----:B------:R-:W2:Y:S04]  /*84b0*/  LDCU UR4, c[0x0][0x4c0] ;  /* 0x00009800ff0477ac */ /* 0x000ea80008000800 */
[----:B------:R-:W-:-:S05]  /*84c0*/  SHF.R.U32.HI R3, RZ, UR5, R2 ;  /* 0x00000005ff037c19 */ /* 0x000fca0008011602 */
[----:B------:R-:W-:-:S04]  /*84d0*/  IMAD.MOV R18, RZ, RZ, -R3 ;  /* 0x000000ffff127224 */ /* 0x000fc800078e0a03 */
        /* <DEDUP_REMOVED lines=339> */
.L_x_11061:
        /* <DEDUP_REMOVED lines=19> */
.L_x_11065:
[----:B------:R-:W2:Y:S02]  /*9b40*/  LDG.E.U8 R2, desc[UR36][R2.64] ;  /* 0x0000002402027981 */ /* 0x000ea4000c1e1100 */
[----:B--2---:R-:W-:-:S04]  /*9b50*/  I2FP.F32.U32 R0, R2 ;  /* 0x0000000200007245 */ /* 0x004fc80000201000 */
[----:B------:R-:W-:-:S04]  /*9b60*/  F2FP.BF16.F32.PACK_AB R0, RZ, R0 ;  /* 0x00000000ff00723e */ /* 0x000fc800000010ff */
[----:B------:R-:W-:Y:S01]  /*9b70*/  PRMT R19, R0, 0x7610, R19 ;  /* 0x0000761000137816 */ /* 0x000fe20000000013 */
[----:B------:R-:W-:Y:S06]  /*9b80*/  BRA `(.L_x_11067) ;  /* 0x0000000c00e07947 */ /* 0x000fec0003800000 */
.L_x_11064:
        /* <DEDUP_REMOVED lines=11> */
.L_x_11069:
[----:B------:R-:W2:Y:S02]  /*9c40*/  LDG.E R2, desc[UR36][R2.64] ;  /* 0x0000002402027981 */ /* 0x000ea4000c1e1900 */
[----:B--2---:R-:W-:-:S04]  /*9c50*/  I2FP.F32.S32 R0, R2 ;  /* 0x0000000200007245 */ /* 0x004fc80000201400 */
[----:B------:R-:W-:-:S04]  /*9c60*/  F2FP.BF16.F32.PACK_AB R0, RZ, R0 ;  /* 0x00000000ff00723e */ /* 0x000fc800000010ff */
[----:B------:R-:W-:Y:S01]  /*9c70*/  PRMT R19, R0, 0x7610, R19 ;  /* 0x0000761000137816 */ /* 0x000fe20000000013 */
[----:B------:R-:W-:Y:S06]  /*9c80*/  BRA `(.L_x_11067) ;  /* 0x0000000c00a07947 */ /* 0x000fec0003800000 */
.L_x_11068:
[----:B------:R-:W2:Y:S02]  /*9c90*/  LDG.E.U16 R2, desc[UR36][R2.64] ;  /* 0x0000002402027981 */ /* 0x000ea4000c1e1500 */
[----:B--2---:R-:W0:Y:S02]  /*9ca0*/  I2F.S16 R0, R2 ;  /* 0x0000000200007306 */ /* 0x004e240000101400 */
[----:B0-----:R-:W-:-:S04]  /*9cb0*/  F2FP.BF16.F32.PACK_AB R0, RZ, R0 ;  /* 0x00000000ff00723e */ /* 0x001fc800000010ff */
[----:B------:R-:W-:Y:S01]  /*9cc0*/  PRMT R19, R0, 0x7610, R19 ;  /* 0x0000761000137816 */ /* 0x000fe20000000013 */
[----:B------:R-:W-:Y:S06]  /*9cd0*/  BRA `(.L_x_11067) ;  /* 0x0000000c008c7947 */ /* 0x000fec0003800000 */
.L_x_11063:
        /* <DEDUP_REMOVED lines=9> */
.L_x_11071:
[----:B------:R-:W2:Y:S02]  /*9d70*/  LDG.E.U16 R0, desc[UR36][R2.64] ;  /* 0x0000002402007981 */ /* 0x000ea4000c1e1500 */
[----:B--2---:R-:W-:-:S05]  /*9d80*/  HADD2.F32 R0, -RZ, R0.H0_H0 ;  /* 0x20000000ff007230 */ /* 0x004fca0000004100 */
[----:B------:R-:W-:-:S04]  /*9d90*/  F2FP.BF16.F32.PACK_AB R0, RZ, R0 ;  /* 0x00000000ff00723e */ /* 0x000fc800000010ff */
[----:B------:R-:W-:Y:S01]  /*9da0*/  PRMT R19, R0, 0x7610, R19 ;  /* 0x0000761000137816 */ /* 0x000fe20000000013 */
[----:B------:R-:W-:Y:S06]  /*9db0*/  BRA `(.L_x_11067) ;  /* 0x0000000c00547947 */ /* 0x000fec0003800000 */
.L_x_11070:
        /* <DEDUP_REMOVED lines=9> */
.L_x_11073:
[----:B------:R-:W2:Y:S02]  /*9e50*/  LDG.E.U16 R2, desc[UR36][R2.64] ;  /* 0x0000002402027981 */ /* 0x000ea4000c1e1500 */
[----:B--2---:R-:W-:-:S05]  /*9e60*/  HADD2.F32 R0, -RZ, R2.H0_H0 ;  /* 0x20000002ff007230 */ /* 0x004fca0000004100 */
[----:B------:R-:W-:-:S04]  /*9e70*/  F2FP.BF16.F32.PACK_AB R0, RZ, R0 ;  /* 0x00000000ff00723e */ /* 0x000fc800000010ff */
[----:B------:R-:W-:Y:S01]  /*9e80*/  PRMT R19, R0, 0x7610, R19 ;  /* 0x0000761000137816 */ /* 0x000fe20000000013 */
[----:B------:R-:W-:Y:S06]  /*9e90*/  BRA `(.L_x_11067) ;  /* 0x0000000c001c7947 */ /* 0x000fec0003800000 */
.L_x_11072:
        /* <DEDUP_REMOVED lines=13> */
.L_x_11062:
        /* <DEDUP_REMOVED lines=14> */
.L_x_11076:
        /* <DEDUP_REMOVED lines=13> */
.L_x_11075:
        /* <DEDUP_REMOVED lines=27> */
.L_x_11078:
        /* <DEDUP_REMOVED lines=14> */
.L_x_11077:
[----:B------:R0:W5:Y:S01]  /*a3b0*/  LDG.E.U16 R19, desc[UR36][R2.64] ;  /* 0x0000002402137981 */ /* 0x000162000c1e1500 */
[----:B------:R-:W-:Y:S05]  /*a3c0*/  BRA `(.L_x_11067) ;  /* 0x0000000400d07947 */ /* 0x000fea0003800000 */
.L_x_11074:
        /* <DEDUP_REMOVED lines=13> */
.L_x_11081:
        /* <DEDUP_REMOVED lines=21> */
.L_x_11085:
[----:B------:R-:W-:Y:S05]  /*a5f0*/  BSYNC.RECONVERGENT B1 ;  /* 0x0000000000017941 */ /* 0x000fea0003800200 */
.L_x_11084:
[----:B------:R-:W-:Y:S02]  /*a600*/  SHF.L.U32 R0, R0, 0x14, RZ ;  /* 0x0000001400007819 */ /* 0x000fe400000006ff */
[----:B------:R-:W-:-:S04]  /*a610*/  LEA R2, R2, 0x3b800000, 0x17 ;  /* 0x3b80000002027811 */ /* 0x000fc800078eb8ff */
[----:B------:R-:W-:-:S07]  /*a620*/  LOP3.LUT R0, R2, R0, R7, 0xfe, !PT ;  /* 0x0000000002007212 */ /* 0x000fce00078efe07 */
.L_x_11083:
[----:B------:R-:W-:Y:S05]  /*a630*/  BSYNC.RECONVERGENT B0 ;  /* 0x0000000000007941 */ /* 0x000fea0003800200 */
.L_x_11082:
[----:B------:R-:W-:-:S04]  /*a640*/  F2FP.BF16.F32.PACK_AB R0, RZ, R0 ;  /* 0x00000000ff00723e */ /* 0x000fc800000010ff */
[----:B------:R-:W-:Y:S01]  /*a650*/  PRMT R19, R0, 0x7610, R19 ;  /* 0x0000761000137816 */ /* 0x000fe20000000013 */
[----:B------:R-:W-:Y:S06]  /*a660*/  BRA `(.L_x_11067) ;  /* 0x0000000400287947 */ /* 0x000fec0003800000 */
.L_x_11080:
        /* <DEDUP_REMOVED lines=21> */
.L_x_11089:
[----:B------:R-:W-:Y:S05]  /*a7c0*/  BSYNC.RECONVERGENT B1 ;  /* 0x0000000000017941 */ /* 0x000fea0003800200 */
.L_x_11088:
[----:B------:R-:W-:Y:S01]  /*a7d0*/  IMAD.SHL.U32 R0, R0, 0x200000, RZ ;  /* 0x0020000000007824 */ /* 0x000fe200078e00ff */
[----:B------:R-:W-:-:S04]  /*a7e0*/  LEA R2, R2, 0x37800000, 0x17 ;  /* 0x3780000002027811 */ /* 0x000fc800078eb8ff */
[----:B------:R-:W-:-:S07]  /*a7f0*/  LOP3.LUT R0, R2, R0, R7, 0xfe, !PT ;  /* 0x0000000002007212 */ /* 0x000fce00078efe07 */
.L_x_11087:
[----:B------:R-:W-:Y:S05]  /*a800*/  BSYNC.RECONVERGENT B0 ;  /* 0x0000000000007941 */ /* 0x000fea0003800200 */
.L_x_11086:
[----:B------:R-:W-:-:S04]  /*a810*/  F2FP.BF16.F32.PACK_AB R0, RZ, R0 ;  /* 0x00000000ff00723e */ /* 0x000fc800000010ff */
[----:B------:R-:W-:Y:S01]  /*a820*/  PRMT R19, R0, 0x7610, R19 ;  /* 0x0000761000137816 */ /* 0x000fe20000000013 */
[----:B------:R-:W-:Y:S06]  /*a830*/  BRA `(.L_x_11067) ;  /* 0x0000000000b47947 */ /* 0x000fec0003800000 */
.L_x_11079:
        /* <DEDUP_REMOVED lines=14> */
.L_x_11093:
[----:B------:R-:W-:Y:S05]  /*a920*/  BSYNC.RECONVERGENT B0 ;  /* 0x0000000000007941 */ /* 0x000fea0003800200 */
.L_x_11092:
[----:B------:R-:W-:-:S04]  /*a930*/  F2FP.BF16.F32.PACK_AB R0, RZ, R0 ;  /* 0x00000000ff00723e */ /* 0x000fc800000010ff */
[----:B------:R-:W-:Y:S01]  /*a940*/  PRMT R19, R0, 0x7610, R19 ;  /* 0x0000761000137816 */ /* 0x000fe20000000013 */
[----:B------:R-:W-:Y:S06]  /*a950*/  BRA `(.L_x_11067) ;  /* 0x00000000006c7947 */ /* 0x000fec0003800000 */
.L_x_11066:
        /* <DEDUP_REMOVED lines=15> */
[----:B--2---:R-:W-:Y:S05]  /*aa50*/  CALL.ABS.NOINC R2 ;  /* 0x0000000002007343 */ /* 0x004fea0003c00000 */
.L_x_11094:
[----:B------:R-:W-:Y:S01]  /*aa60*/  PRMT R19, RZ, 0x7610, R19 ;  /* 0x00007610ff137816 */ /* 0x000fe20000000013 */
[----:B------:R-:W-:Y:S06]  /*aa70*/  BRA `(.L_x_11067) ;  /* 0x0000000000247947 */ /* 0x000fec0003800000 */
.L_x_11091:
[----:B------:R-:W2:Y:S02]  /*aa80*/  LDG.E.64 R2, desc[UR36][R2.64] ;  /* 0x0000002402027981 */ /* 0x000ea4000c1e1b00 */
[----:B--2---:R-:W0:Y:S02]  /*aa90*/  I2F.U64 R0, R2 ;  /* 0x0000000200007312 */ /* 0x004e240000301000 */
[----:B0-----:R-:W-:-:S04]  /*aaa0*/  F2FP.BF16.F32.PACK_AB R0, RZ, R0 ;  /* 0x00000000ff00723e */ /* 0x001fc800000010ff */
[----:B------:R-:W-:Y:S01]  /*aab0*/  PRMT R19, R0, 0x7610, R19 ;  /* 0x0000761000137816 */ /* 0x000fe20000000013 */
[----:B------:R-:W-:Y:S06]  /*aac0*/  BRA `(.L_x_11067) ;  /* 0x0000000000107947 */ /* 0x000fec0003800000 */
.L_x_11090:
[----:B------:R-:W2:Y:S02]  /*aad0*/  LDG.E R2, desc[UR36][R2.64] ;  /* 0x0000002402027981 */ /* 0x000ea4000c1e1900 */
[----:B--2---:R-:W-:-:S04]  /*aae0*/  I2FP.F32.U32 R0, R2 ;  /* 0x0000000200007245 */ /* 0x004fc80000201000 */
[----:B------:R-:W-:-:S04]  /*aaf0*/  F2FP.BF16.F32.PACK_AB R0, RZ, R0 ;  /* 0x00000000ff00723e */ /* 0x000fc800000010ff */
[----:B------:R-:W-:-:S07]  /*ab00*/  PRMT R19, R0, 0x7610, R19 ;  /* 0x0000761000137816 */ /* 0x000fce0000000013 */
.L_x_11067:
        /* <DEDUP_REMOVED lines=18> */
.L_x_11099:
[----:B------:R-:W2:Y:S02]  /*ac30*/  LDG.E.U8 R2, desc[UR36][R2.64] ;  /* 0x0000002402027981 */ /* 0x000ea4000c1e1100 */
[----:B--2---:R-:W-:Y:S01]  /*ac40*/  ISETP.NE.AND P0, PT, R2, RZ, PT ;  /* 0x000000ff0200720c */ /* 0x004fe20003f05270 */
[----:B------:R-:W-:-:S12]  /*ac50*/  BRA `(.L_x_11101) ;  /* 0x0000000800407947 */ /* 0x000fd80003800000 */
.L_x_11098:
        /* <DEDUP_REMOVED lines=10> */
.L_x_11103:
[----:B------:R-:W2:Y:S02]  /*ad00*/  LDG.E R2, desc[UR36][R2.64] ;  /* 0x0000002402027981 */ /* 0x000ea4000c1e1900 */
[----:B--2---:R-:W-:Y:S01]  /*ad10*/  ISETP.NE.AND P0, PT, R2, RZ, PT ;  /* 0x000000ff0200720c */ /* 0x004fe20003f05270 */
[----:B------:R-:W-:-:S12]  /*ad20*/  BRA `(.L_x_11101) ;  /* 0x00000008000c7947 */ /* 0x000fd80003800000 */
.L_x_11102:
[----:B------:R-:W2:Y:S02]  /*ad30*/  LDG.E.U16 R2, desc[UR36][R2.64] ;  /* 0x0000002402027981 */ /* 0x000ea4000c1e1500 */
[----:B--2---:R-:W-:Y:S01]  /*ad40*/  ISETP.NE.AND P0, PT, R2, RZ, PT ;  /* 0x000000ff0200720c */ /* 0x004fe20003f05270 */
[----:B------:R-:W-:-:S12]  /*ad50*/  BRA `(.L_x_11101) ;  /* 0x0000000800007947 */ /* 0x000fd80003800000 */
.L_x_11097:
        /* <DEDUP_REMOVED lines=9> */
.L_x_11105:
[----:B------:R-:W2:Y:S02]  /*adf0*/  LDG.E.U16 R0, desc[UR36][R2.64] ;  /* 0x0000002402007981 */ /* 0x000ea4000c1e1500 */
[----:B--2---:R-:W-:-:S05]  /*ae00*/  HADD2.F32 R0, -RZ, R0.H0_H0 ;  /* 0x20000000ff007230 */ /* 0x004fca0000004100 */
[----:B------:R-:W-:Y:S01]  /*ae10*/  FSETP.NEU.FTZ.AND P0, PT, R0, RZ, PT ;  /* 0x000000ff0000720b */ /* 0x000fe20003f1d000 */
[----:B------:R-:W-:-:S12]  /*ae20*/  BRA `(.L_x_11101) ;  /* 0x0000000400cc7947 */ /* 0x000fd80003800000 */
.L_x_11104:
        /* <DEDUP_REMOVED lines=11> */
.L_x_11107:
        /* <DEDUP_REMOVED lines=8> */
.L_x_11106:
[----:B------:R-:W2:Y:S02]  /*af60*/  LDG.E.64 R2, desc[UR36][R2.64] ;  /* 0x0000002402027981 */ /* 0x000ea4000c1e1b00 */
[----:B--2---:R1:W2:Y:S02]  /*af70*/  DSETP.NEU.AND P0, PT, R2, RZ, PT ;  /* 0x000000ff0200722a */ /* 0x0042a40003f0d000 */
[----:B--2---:R-:W-:Y:S05]  /*af80*/  BRA `(.L_x_11101) ;  /* 0x0000000400747947 */ /* 0x004fea0003800000 */
.L_x_11096:
        /* <DEDUP_REMOVED lines=11> */
.L_x_11110:
        /* <DEDUP_REMOVED lines=8> */
.L_x_11109:
        /* <DEDUP_REMOVED lines=9> */
.L_x_11112:
[----:B------:R-:W2:Y:S02]  /*b150*/  LDG.E.U8 R2, desc[UR36][R2.64] ;  /* 0x0000002402027981 */ /* 0x000ea4000c1e1100 */
[----:B--2---:R-:W-:-:S05]  /*b160*/  IMAD.SHL.U32 R0, R2, 0x2000000, RZ ;  /* 0x0200000002007824 */ /* 0x004fca00078e00ff */
[----:B------:R-:W-:-:S13]  /*b170*/  ISETP.GE.U32.AND P0, PT, R0, 0x8000000, PT ;  /* 0x080000000000780c */ /* 0x000fda0003f06070 */
[----:B------:R-:W-:Y:S02]  /*b180*/  @!P0 SHF.L.U32 R4, R2, 0x8, RZ ;  /* 0x0000000802048819 */ /* 0x000fe400000006ff */
[----:B------:R-:W-:Y:S02]  /*b190*/  @P0 LEA.HI R0, R0, 0x70000000, RZ, 0x1c ;  /* 0x7000000000000811 */ /* 0x000fe400078fe0ff */
[----:B------:R-:W-:-:S03]  /*b1a0*/  @!P0 LOP3.LUT R4, R4, 0x7f00, RZ, 0xc0, !PT ;  /* 0x00007f0004048812 */ /* 0x000fc600078ec0ff */
[----:B------:R-:W-:Y:S01]  /*b1b0*/  @P0 FMUL.FTZ R0, R0, 1.9259299443872358531e-34 ;  /* 0x0780000000000820 */ /* 0x000fe20000410000 */
[----:B------:R-:W-:-:S05]  /*b1c0*/  @!P0 LOP3.LUT R4, R4, 0x3f000000, RZ, 0xfc, !PT ;  /* 0x3f00000004048812 */ /* 0x000fca00078efcff */
[----:B------:R-:W-:-:S05]  /*b1d0*/  @!P0 FADD.FTZ R0, R4, -0.5 ;  /* 0xbf00000004008421 */ /* 0x000fca0000010000 */
[----:B------:R-:W-:Y:S01]  /*b1e0*/  LOP3.LUT P0, RZ, R0, 0x7fffffff, RZ, 0xc0, !PT ;  /* 0x7fffffff00ff7812 */ /* 0x000fe2000780c0ff */
[----:B------:R-:W-:-:S12]  /*b1f0*/  BRA `(.L_x_11101) ;  /* 0x0000000000d87947 */ /* 0x000fd80003800000 */
.L_x_11111:
[----:B------:R-:W2:Y:S02]  /*b200*/  LDG.E.U16 R0, desc[UR36][R2.64] ;  /* 0x0000002402007981 */ /* 0x000ea4000c1e1500 */
[----:B--2---:R-:W-:-:S05]  /*b210*/  IMAD.U32 R0, R0, 0x10000, RZ ;  /* 0x0001000000007824 */ /* 0x004fca00078e00ff */
[----:B------:R-:W-:Y:S01]  /*b220*/  FSETP.NEU.FTZ.AND P0, PT, R0, RZ, PT ;  /* 0x000000ff0000720b */ /* 0x000fe20003f1d000 */
[----:B------:R-:W-:-:S12]  /*b230*/  BRA `(.L_x_11101) ;  /* 0x0000000000c87947 */ /* 0x000fd80003800000 */
.L_x_11108:
        /* <DEDUP_REMOVED lines=11> */
.L_x_11115:
[----:B------:R-:W2:Y:S02]  /*b2f0*/  LDG.E.U8 R2, desc[UR36][R2.64] ;  /* 0x0000002402027981 */ /* 0x000ea4000c1e1100 */
[----:B--2---:R-:W-:Y:S01]  /*b300*/  ISETP.NE.AND P0, PT, R2, RZ, PT ;  /* 0x000000ff0200720c */ /* 0x004fe20003f05270 */
[----:B------:R-:W-:-:S12]  /*b310*/  BRA `(.L_x_11101) ;  /* 0x0000000000907947 */ /* 0x000fd80003800000 */
.L_x_11114:
[----:B------:R-:W2:Y:S02]  /*b320*/  LDG.E.U8 R2, desc[UR36][R2.64] ;  /* 0x0000002402027981 */ /* 0x000ea4000c1e1100 */
[----:B--2---:R-:W-:Y:S01]  /*b330*/  ISETP.NE.AND P0, PT, R2, RZ, PT ;  /* 0x000000ff0200720c */ /* 0x004fe20003f05270 */
[----:B------:R-:W-:-:S12]  /*b340*/  BRA `(.L_x_11101) ;  /* 0x0000000000847947 */ /* 0x000fd80003800000 */
.L_x_11113:
        /* <DEDUP_REMOVED lines=9> */
.L_x_11100:
        /* <DEDUP_REMOVED lines=16> */
.L_x_11118:
[----:B------:R-:W-:Y:S01]  /*b4e0*/  PLOP3.LUT P0, PT, PT, PT, PT, 0x8, 0x80 ;  /* 0x000000000080781c */ /* 0x000fe20003f0e170 */
[----:B------:R-:W-:-:S12]  /*b4f0*/  BRA `(.L_x_11101) ;  /* 0x0000000000187947 */ /* 0x000fd80003800000 */
.L_x_11117:
[----:B------:R-:W2:Y:S02]  /*b500*/  LDG.E.64 R2, desc[UR36][R2.64] ;  /* 0x0000002402027981 */ /* 0x000ea4000c1e1b00 */
[----:B--2---:R-:W-:-:S04]  /*b510*/  ISETP.NE.U32.AND P0, PT, R2, RZ, PT ;  /* 0x000000ff0200720c */ /* 0x004fc80003f05070 */
[----:B------:R-:W-:Y:S01]  /*b520*/  ISETP.NE.AND.EX P0, PT, R3, RZ, PT, P0 ;  /* 0x000000ff0300720c */ /* 0x000fe20003f05300 */
[----:B------:R-:W-:-:S12]  /*b530*/  BRA `(.L_x_11101) ;  /* 0x0000000000087947 */ /* 0x000fd80003800000 */
.L_x_11116:
[----:B------:R-:W2:Y:S02]  /*b540*/  LDG.E R2, desc[UR36][R2.64] ;  /* 0x0000002402027981 */ /* 0x000ea4000c1e1900 */
[----:B--2---:R-:W-:-:S13]  /*b550*/  ISETP.NE.AND P0, PT, R2, RZ, PT ;  /* 0x000000ff0200720c */ /* 0x004fda0003f05270 */
.L_x_11101:
[----:B------:R-:W-:Y:S05]  /*b560*/  BSYNC.RECONVERGENT B6 ;  /* 0x0000000000067941 */ /* 0x000fea0003800200 */
.L_x_11095:
        /* <DEDUP_REMOVED lines=25> */
.L_x_11122:
[----:B--2---:R-:W-:-:S06]  /*b700*/  IMAD.U32 R5, R5, 0x10000, RZ ;  /* 0x0001000005057824 */ /* 0x004fcc00078e00ff */
[----:B------:R-:W0:Y:S02]  /*b710*/  F2I.S64.TRUNC R4, R5 ;  /* 0x0000000500047311 */ /* 0x000e24000020d900 */
[----:B0-----:R0:W-:Y:S01]  /*b720*/  STG.E.U8 desc[UR36][R2.64], R4 ;  /* 0x0000000402007986 */ /* 0x0011e2000c101124 */
[----:B------:R-:W-:Y:S05]  /*b730*/  BRA `(.L_x_11124) ;  /* 0x0000000c006c7947 */ /* 0x000fea0003800000 */
.L_x_11121:
        /* <DEDUP_REMOVED lines=10> */
.L_x_11126:
[----:B--2---:R-:W-:-:S06]  /*b7e0*/  SHF.L.U32 R5, R5, 0x10, RZ ;  /* 0x0000001005057819 */ /* 0x004fcc00000006ff */
[----:B------:R-:W0:Y:S02]  /*b7f0*/  F2I.FTZ.TRUNC.NTZ R5, R5 ;  /* 0x0000000500057305 */ /* 0x000e24000021f100 */
[----:B0-----:R0:W-:Y:S01]  /*b800*/  STG.E desc[UR36][R2.64], R5 ;  /* 0x0000000502007986 */ /* 0x0011e2000c101924 */
[----:B------:R-:W-:Y:S05]  /*b810*/  BRA `(.L_x_11124) ;  /* 0x0000000c00347947 */ /* 0x000fea0003800000 */
.L_x_11125:
[----:B--2---:R-:W-:-:S06]  /*b820*/  IMAD.U32 R5, R5, 0x10000, RZ ;  /* 0x0001000005057824 */ /* 0x004fcc00078e00ff */
[----:B------:R-:W0:Y:S02]  /*b830*/  F2I.FTZ.TRUNC.NTZ R5, R5 ;  /* 0x0000000500057305 */ /* 0x000e24000021f100 */
[----:B0-----:R0:W-:Y:S01]  /*b840*/  STG.E.U16 desc[UR36][R2.64], R5 ;  /* 0x0000000502007986 */ /* 0x0011e2000c101524 */
[----:B------:R-:W-:Y:S05]  /*b850*/  BRA `(.L_x_11124) ;  /* 0x0000000c00247947 */ /* 0x000fea0003800000 */
.L_x_11120:
        /* <DEDUP_REMOVED lines=9> */
.L_x_11128:
[----:B--2---:R-:W-:-:S05]  /*b8f0*/  IMAD.U32 R0, R5, 0x10000, RZ ;  /* 0x0001000005007824 */ /* 0x004fca00078e00ff */
[----:B------:R-:W-:-:S05]  /*b900*/  F2FP.F16.F32.PACK_AB R0, RZ, R0 ;  /* 0x00000000ff00723e */ /* 0x000fca00000000ff */
[----:B------:R0:W-:Y:S01]  /*b910*/  STG.E.U16 desc[UR36][R2.64], R0 ;  /* 0x0000000002007986 */ /* 0x0001e2000c101524 */
[----:B------:R-:W-:Y:S05]  /*b920*/  BRA `(.L_x_11124) ;  /* 0x0000000800f07947 */ /* 0x000fea0003800000 */
.L_x_11127:
        /* <DEDUP_REMOVED lines=10> */
.L_x_11130:
[----:B--2---:R-:W-:-:S05]  /*b9d0*/  IMAD.U32 R5, R5, 0x10000, RZ ;  /* 0x0001000005057824 */ /* 0x004fca00078e00ff */
[----:B------:R-:W-:-:S04]  /*b9e0*/  F2FP.F16.F32.PACK_AB R5, RZ, R5 ;  /* 0x00000005ff05723e */ /* 0x000fc800000000ff */
[----:B------:R-:W-:-:S05]  /*b9f0*/  PRMT R5, R5, 0x5410, RZ ;  /* 0x0000541005057816 */ /* 0x000fca00000000ff */
[----:B------:R0:W-:Y:S01]  /*ba00*/  STG.E desc[UR36][R2.64], R5 ;  /* 0x0000000502007986 */ /* 0x0001e2000c101924 */
[----:B------:R-:W-:Y:S05]  /*ba10*/  BRA `(.L_x_11124) ;  /* 0x0000000800b47947 */ /* 0x000fea0003800000 */
.L_x_11129:
[----:B--2---:R-:W-:-:S04]  /*ba20*/  IMAD.U32 R4, R5, 0x10000, RZ ;  /* 0x0001000005047824 */ /* 0x004fc800078e00ff */
[----:B------:R-:W-:-:S06]  /*ba30*/  FMUL.FTZ R4, R4, 1 ;  /* 0x3f80000004047820 */ /* 0x000fcc0000410000 */
[----:B------:R-:W0:Y:S02]  /*ba40*/  F2F.F64.F32 R4, R4 ;  /* 0x0000000400047310 */ /* 0x000e240000201800 */
[----:B0-----:R0:W-:Y:S01]  /*ba50*/  STG.E.64 desc[UR36][R2.64], R4 ;  /* 0x0000000402007986 */ /* 0x0011e2000c101b24 */
[----:B------:R-:W-:Y:S05]  /*ba60*/  BRA `(.L_x_11124) ;  /* 0x0000000800a07947 */ /* 0x000fea0003800000 */
.L_x_11119:
        /* <DEDUP_REMOVED lines=10> */
[----:B--2---:R-:W-:-:S06]  /*bb10*/  SHF.L.U32 R5, R5, 0x10, RZ ;  /* 0x0000001005057819 */ /* 0x004fcc00000006ff */
[----:B------:R-:W0:Y:S02]  /*bb20*/  F2I.FTZ.U32.TRUNC.NTZ R5, R5 ;  /* 0x0000000500057305 */ /* 0x000e24000021f000 */
[----:B0-----:R0:W-:Y:S01]  /*bb30*/  STG.E.U16 desc[UR36][R2.64], R5 ;  /* 0x0000000502007986 */ /* 0x0011e2000c101524 */
[----:B------:R-:W-:Y:S05]  /*bb40*/  BRA `(.L_x_11124) ;  /* 0x0000000800687947 */ /* 0x000fea0003800000 */
.L_x_11134:
[----:B--2---:R-:W-:Y:S01]  /*bb50*/  IMAD.U32 R5, R5, 0x10000, RZ ;  /* 0x0001000005057824 */ /* 0x004fe200078e00ff */
        /* <DEDUP_REMOVED lines=17> */
.L_x_11137:
[----:B------:R-:W-:-:S04]  /*bc70*/  SHF.R.U32.HI R5, RZ, 0x18, R5 ;  /* 0x00000018ff057819 */ /* 0x000fc80000011605 */
[----:B------:R-:W-:-:S07]  /*bc80*/  LOP3.LUT R0, R0, 0x80, R5, 0xf8, !PT ;  /* 0x0000008000007812 */ /* 0x000fce00078ef805 */
.L_x_11136:
[----:B------:R-:W-:Y:S05]  /*bc90*/  BSYNC.RECONVERGENT B0 ;  /* 0x0000000000007941 */ /* 0x000fea0003800200 */
.L_x_11135:
[----:B------:R0:W-:Y:S01]  /*bca0*/  STG.E.U8 desc[UR36][R2.64], R0 ;  /* 0x0000000002007986 */ /* 0x0001e2000c101124 */
[----:B------:R-:W-:Y:S05]  /*bcb0*/  BRA `(.L_x_11124) ;  /* 0x00000008000c7947 */ /* 0x000fea0003800000 */
.L_x_11133:
        /* <DEDUP_REMOVED lines=18> */
.L_x_11140:
[----:B------:R-:W-:-:S04]  /*bde0*/  SHF.R.U32.HI R5, RZ, 0x18, R5 ;  /* 0x00000018ff057819 */ /* 0x000fc80000011605 */
[----:B------:R-:W-:-:S07]  /*bdf0*/  LOP3.LUT R0, R0, 0x80, R5, 0xf8, !PT ;  /* 0x0000008000007812 */ /* 0x000fce00078ef805 */
.L_x_11139:
[----:B------:R-:W-:Y:S05]  /*be00*/  BSYNC.RECONVERGENT B0 ;  /* 0x0000000000007941 */ /* 0x000fea0003800200 */
.L_x_11138:
[----:B------:R0:W-:Y:S01]  /*be10*/  STG.E.U8 desc[UR36][R2.64], R0 ;  /* 0x0000000002007986 */ /* 0x0001e2000c101124 */
[----:B------:R-:W-:Y:S05]  /*be20*/  BRA `(.L_x_11124) ;  /* 0x0000000400b07947 */ /* 0x000fea0003800000 */
.L_x_11132:
        /* <DEDUP_REMOVED lines=22> */
.L_x_11142:
[----:B--2---:R-:W-:-:S06]  /*bf90*/  SHF.L.U32 R5, R5, 0x10, RZ ;  /* 0x0000001005057819 */ /* 0x004fcc00000006ff */
[----:B------:R-:W0:Y:S02]  /*bfa0*/  F2I.U64.TRUNC R4, R5 ;  /* 0x0000000500047311 */ /* 0x000e24000020d800 */
[----:B0-----:R0:W-:Y:S01]  /*bfb0*/  STG.E.64 desc[UR36][R2.64], R4 ;  /* 0x0000000402007986 */ /* 0x0011e2000c101b24 */
[----:B------:R-:W-:Y:S05]  /*bfc0*/  BRA `(.L_x_11124) ;  /* 0x0000000400487947 */ /* 0x000fea0003800000 */
.L_x_11141:
[----:B--2---:R-:W-:-:S06]  /*bfd0*/  IMAD.U32 R5, R5, 0x10000, RZ ;  /* 0x0001000005057824 */ /* 0x004fcc00078e00ff */
[----:B------:R-:W0:Y:S02]  /*bfe0*/  F2I.FTZ.U32.TRUNC.NTZ R5, R5 ;  /* 0x0000000500057305 */ /* 0x000e24000021f000 */
[----:B0-----:R0:W-:Y:S01]  /*bff0*/  STG.E desc[UR36][R2.64], R5 ;  /* 0x0000000502007986 */ /* 0x0011e2000c101924 */
[----:B------:R-:W-:Y:S05]  /*c000*/  BRA `(.L_x_11124) ;  /* 0x0000000400387947 */ /* 0x000fea0003800000 */
.L_x_11131:
        /* <DEDUP_REMOVED lines=11> */
.L_x_11144:
[----:B--2---:R-:W-:Y:S01]  /*c0c0*/  IMAD.U32 R5, R5, 0x10000, RZ ;  /* 0x0001000005057824 */ /* 0x004fe200078e00ff */
[----:B------:R-:W-:-:S03]  /*c0d0*/  CS2R R6, SRZ ;  /* 0x0000000000067805 */ /* 0x000fc6000001ff00 */
[----:B------:R-:W-:-:S06]  /*c0e0*/  FMUL.FTZ R5, R5, 1 ;  /* 0x3f80000005057820 */ /* 0x000fcc0000410000 */
[----:B------:R-:W0:Y:S02]  /*c0f0*/  F2F.F64.F32 R4, R5 ;  /* 0x0000000500047310 */ /* 0x000e240000201800 */
[----:B0-----:R1:W-:Y:S01]  /*c100*/  STG.E.128 desc[UR36][R2.64], R4 ;  /* 0x0000000402007986 */ /* 0x0013e2000c101d24 */
[----:B------:R-:W-:Y:S05]  /*c110*/  BRA `(.L_x_11124) ;  /* 0x0000000000f47947 */ /* 0x000fea0003800000 */
.L_x_11143:
[----:B------:R-:W-:-:S09]  /*c120*/  UISETP.NE.AND UP0, UPT, UR6, 0xf, UPT ;  /* 0x0000000f0600788c */ /* 0x000fd2000bf05270 */
[----:B------:R-:W-:Y:S05]  /*c130*/  BRA.U !UP0, `(.L_x_11145) ;  /* 0x0000000108e87547 */ /* 0x000fea000b800000 */
[----:B------:R-:W-:-:S09]  /*c140*/  UISETP.NE.AND UP0, UPT, UR6, 0x17, UPT ;  /* 0x000000170600788c */ /* 0x000fd2000bf05270 */
[----:B------:R-:W-:Y:S05]  /*c150*/  BRA.U !UP0, `(.L_x_11146) ;  /* 0x0000000108907547 */ /* 0x000fea000b800000 */
[----:B------:R-:W-:-:S09]  /*c160*/  UISETP.NE.AND UP0, UPT, UR6, 0x18, UPT ;  /* 0x000000180600788c */ /* 0x000fd2000bf05270 */
[----:B------:R-:W-:Y:S05]  /*c170*/  BRA.U !UP0, `(.L_x_11147) ;  /* 0x0000000108447547 */ /* 0x000fea000b800000 */
.L_x_11123:
[----:B------:R-:W-:Y:S01]  /*c180*/  MOV R0, 0x180 ;  /* 0x0000018000007802 */ /* 0x000fe20000000f00 */
[----:B------:R-:W0:Y:S01]  /*c190*/  LDCU.64 UR4, c[0x4][0x170] ;  /* 0x01002e00ff0477ac */ /* 0x000e220008000a00 */
[----:B------:R-:W-:Y:S02]  /*c1a0*/  HFMA2 R13, -RZ, RZ, 0, 0 ;  /* 0x00000000ff0d7431 */ /* 0x000fe400000001ff */
[----:B------:R-:W-:Y:S01]  /*c1b0*/  IMAD.MOV.U32 R8, RZ, RZ, 0x65 ;  /* 0x00000065ff087424 */ /* 0x000fe200078e00ff */
[----:B------:R1:W3:Y:S01]  /*c1c0*/  LDC.64 R2, c[0x4][R0] ;  /* 0x0100000000027b82 */ /* 0x0002e20000000a00 */
[----:B------:R-:W4:Y:S01]  /*c1d0*/  LDCU.64 UR6, c[0x4][0x178] ;  /* 0x01002f00ff0677ac */ /* 0x000f220008000a00 */
[----:B------:R-:W-:Y:S01]  /*c1e0*/  IMAD.MOV.U32 R12, RZ, RZ, 0x1 ;  /* 0x00000001ff0c7424 */ /* 0x000fe200078e00ff */
[----:B------:R-:W5:Y:S01]  /*c1f0*/  LDCU.64 UR8, c[0x4][0x80] ;  /* 0x01001000ff0877ac */ /* 0x000f620008000a00 */
[----:B0-----:R-:W-:Y:S01]  /*c200*/  MOV R4, UR4 ;  /* 0x0000000400047c02 */ /* 0x001fe20008000f00 */
[----:B--2---:R-:W-:-:S02]  /*c210*/  IMAD.U32 R5, RZ, RZ, UR5 ;  /* 0x00000005ff057e24 */ /* 0x004fc4000f8e00ff */
[----:B----4-:R-:W-:Y:S02]  /*c220*/  IMAD.U32 R6, RZ, RZ, UR6 ;  /* 0x00000006ff067e24 */ /* 0x010fe4000f8e00ff */
[----:B------:R-:W-:Y:S01]  /*c230*/  IMAD.U32 R7, RZ, RZ, UR7 ;  /* 0x00000007ff077e24 */ /* 0x000fe2000f8e00ff */
[----:B-----5:R-:W-:Y:S01]  /*c240*/  MOV R10, UR8 ;  /* 0x00000008000a7c02 */ /* 0x020fe20008000f00 */
[----:B-1----:R-:W-:-:S07]  /*c250*/  IMAD.U32 R11, RZ, RZ, UR9 ;  /* 0x00000009ff0b7e24 */ /* 0x002fce000f8e00ff */
[----:B------:R-:W-:-:S07]  /*c260*/  LEPC R20, `(.L_x_11148) ;  /* 0x000000001014794e */ /* 0x000fce0000000000 */
[----:B---3--:R-:W-:Y:S05]  /*c270*/  CALL.ABS.NOINC R2 ;  /* 0x0000000002007343 */ /* 0x008fea0003c00000 */
.L_x_11148:
[----:B------:R-:W-:Y:S05]  /*c280*/  BRA `(.L_x_11124) ;  /* 0x0000000000987947 */ /* 0x000fea0003800000 */
.L_x_11147:
[----:B--2---:R-:W-:Y:S01]  /*c290*/  IMAD.U32 R7, R5, 0x10000, RZ ;  /* 0x0001000005077824 */ /* 0x004fe200078e00ff */
        /* <DEDUP_REMOVED lines=12> */
.L_x_11150:
[----:B------:R-:W-:Y:S05]  /*c360*/  BSYNC.RECONVERGENT B0 ;  /* 0x0000000000007941 */ /* 0x000fea0003800200 */
.L_x_11149:
[----:B------:R-:W-:-:S05]  /*c370*/  LOP3.LUT R5, R0, 0x80, R5, 0xf8, !PT ;  /* 0x0000008000057812 */ /* 0x000fca00078ef805 */
[----:B------:R3:W-:Y:S01]  /*c380*/  STG.E.U8 desc[UR36][R2.64], R5 ;  /* 0x0000000502007986 */ /* 0x0007e2000c101124 */
[----:B------:R-:W-:Y:S05]  /*c390*/  BRA `(.L_x_11124) ;  /* 0x0000000000547947 */ /* 0x000fea0003800000 */
.L_x_11146:
        /* <DEDUP_REMOVED lines=12> */
.L_x_11152:
[----:B------:R-:W-:Y:S02]  /*c460*/  ISETP.GT.U32.AND P0, PT, R4, 0x7f800000, PT ;  /* 0x7f8000000400780c */ /* 0x000fe40003f04070 */
[----:B------:R-:W-:-:S04]  /*c470*/  MOV R0, 0x7f ;  /* 0x0000007f00007802 */ /* 0x000fc80000000f00 */
[----:B------:R-:W-:-:S07]  /*c480*/  SEL R0, R0, 0x7c, P0 ;  /* 0x0000007c00007807 */ /* 0x000fce0000000000 */
.L_x_11153:
[----:B------:R-:W-:Y:S05]  /*c490*/  BSYNC.RECONVERGENT B0 ;  /* 0x0000000000007941 */ /* 0x000fea0003800200 */
.L_x_11151:
[----:B------:R-:W-:-:S04]  /*c4a0*/  SHF.R.U32.HI R5, RZ, 0x18, R5 ;  /* 0x00000018ff057819 */ /* 0x000fc80000011605 */
[----:B------:R-:W-:-:S05]  /*c4b0*/  LOP3.LUT R5, R0, 0x80, R5, 0xf8, !PT ;  /* 0x0000008000057812 */ /* 0x000fca00078ef805 */
[----:B------:R2:W-:Y:S01]  /*c4c0*/  STG.E.U8 desc[UR36][R2.64], R5 ;  /* 0x0000000502007986 */ /* 0x0005e2000c101124 */
[----:B------:R-:W-:Y:S05]  /*c4d0*/  BRA `(.L_x_11124) ;  /* 0x0000000000047947 */ /* 0x000fea0003800000 */
.L_x_11145:
[----:B--2---:R4:W-:Y:S02]  /*c4e0*/  STG.E.U16 desc[UR36][R2.64], R5 ;  /* 0x0000000502007986 */ /* 0x0049e4000c101524 */
.L_x_11124:
[----:B------:R-:W-:-:S07]  /*c4f0*/  VIADD R17, R17, 0x80 ;  /* 0x0000008011117836 */ /* 0x000fce0000000000 */
.L_x_11060:
[----:B------:R-:W-:Y:S05]  /*c500*/  BSYNC.RECONVERGENT B7 ;  /* 0x0000000000077941 */ /* 0x000fea0003800200 */
.L_x_11059:
[----:B------:R-:W5:Y:S02]  /*c510*/  LDCU UR4, c[0x0][0x380] ;  /* 0x00007000ff0477ac */ /* 0x000f640008000800 */
[----:B-----5:R-:W-:-:S13]  /*c520*/  ISETP.GE.AND P0, PT, R17, UR4, PT ;  /* 0x0000000411007c0c */ /* 0x020fda000bf06270 */
[----:B------:R-:W-:Y:S05]  /*c530*/  @P0 EXIT ;  /* 0x000000000000094d */ /* 0x000fea0003800000 */
[----:B------:R-:W5:Y:S01]  /*c540*/  LDCU UR4, c[0x0][0x388] ;  /* 0x00007100ff0477ac */ /* 0x000f620008000800 */
[----:B------:R-:W-:Y:S02]  /*c550*/  HFMA2 R16, -RZ, RZ, 0, 0 ;  /* 0x00000000ff107431 */ /* 0x000fe400000001ff */
[----:B------:R-:W-:Y:S02]  /*c560*/  IMAD.MOV.U32 R18, RZ, RZ, RZ ;  /* 0x000000ffff127224 */ /* 0x000fe400078e00ff */
[----:B01----:R-:W-:Y:S01]  /*c570*/  IMAD.MOV.U32 R0, RZ, RZ, RZ ;  /* 0x000000ffff007224 */ /* 0x003fe200078e00ff */
        /* <DEDUP_REMOVED lines=350> */
.L_x_11154:
[----:B------:R-:W0:Y:S01]  /*db60*/  LDCU.64 UR6, c[0x0][0x5e8] ;  /* 0x0000bd00ff0677ac */ /* 0x000e220008000a00 */
[----:B------:R-:W2:Y:S01]  /*db70*/  LDCU.64 UR8, c[0x0][0x5f0] ;  /* 0x0000be00ff0877ac */ /* 0x000ea20008000a00 */
[----:B------:R-:W-:-:S04]  /*db80*/  UPRMT UR4, UR40, 0x7771, URZ ;  /* 0x0000777128047896 */ /* 0x000fc800080000ff */
[----:B------:R-:W-:Y:S01]  /*db90*/  UISETP.GT.AND UP0, UPT, UR4, 0x9, UPT ;  /* 0x000000090400788c */ /* 0x000fe2000bf04270 */
[----:B0-----:R-:W-:Y:S02]  /*dba0*/  IADD3 R16, P0, PT, R16, UR6, RZ ;  /* 0x0000000610107c10 */ /* 0x001fe4000ff1e0ff */
[----:B--234-:R-:W-:-:S03]  /*dbb0*/  IADD3 R2, P1, PT, R0, UR8, RZ ;  /* 0x0000000800027c10 */ /* 0x01cfc6000ff3e0ff */
        /* <DEDUP_REMOVED lines=16> */
.L_x_11158:
[----:B------:R-:W2:Y:S02]  /*dcc0*/  LDG.E.U8 R2, desc[UR36][R2.64] ;  /* 0x0000002402027981 */ /* 0x000ea4000c1e1100 */
[----:B--2---:R-:W-:-:S04]  /*dcd0*/  I2FP.F32.U32 R0, R2 ;  /* 0x0000000200007245 */ /* 0x004fc80000201000 */
[----:B------:R-:W-:-:S04]  /*dce0*/  F2FP.BF16.F32.PACK_AB R0, RZ, R0 ;  /* 0x00000000ff00723e */ /* 0x000fc800000010ff */
[----:B------:R-:W-:Y:S01]  /*dcf0*/  PRMT R19, R0, 0x7610, R19 ;  /* 0x0000761000137816 */ /* 0x000fe20000000013 */
[----:B------:R-:W-:Y:S06]  /*dd00*/  BRA `(.L_x_11160) ;  /* 0x0000000c00e07947 */ /* 0x000fec0003800000 */
.L_x_11157:
        /* <DEDUP_REMOVED lines=11> */
.L_x_11162:
[----:B------:R-:W2:Y:S02]  /*ddc0*/  LDG.E R2, desc[UR36][R2.64] ;  /* 0x0000002402027981 */ /* 0x000ea4000c1e1900 */
[----:B--2---:R-:W-:-:S04]  /*ddd0*/  I2FP.F32.S32 R0, R2 ;  /* 0x0000000200007245 */ /* 0x004fc80000201400 */
[----:B------:R-:W-:-:S04]  /*dde0*/  F2FP.BF16.F32.PACK_AB R0, RZ, R0 ;  /* 0x00000000ff00723e */ /* 0x000fc800000010ff */
[----:B------:R-:W-:Y:S01]  /*ddf0*/  PRMT R19, R0, 0x7610, R19 ;  /* 0x0000761000137816 */ /* 0x000fe20000000013 */
[----:B------:R-:W-:Y:S06]  /*de00*/  BRA `(.L_x_11160) ;  /* 0x0000000c00a07947 */ /* 0x000fec0003800000 */
.L_x_11161:
[----:B------:R-:W2:Y:S02]  /*de10*/  LDG.E.U16 R2, desc[UR36][R2.64] ;  /* 0x0000002402027981 */ /* 0x000ea4000c1e1500 */
[----:B--2---:R-:W0:Y:S02]  /*de20*/  I2F.S16 R0, R2 ;  /* 0x0000000200007306 */ /* 0x004e240000101400 */
[----:B0-----:R-:W-:-:S04]  /*de30*/  F2FP.BF16.F32.PACK_AB R0, RZ, R0 ;  /* 0x00000000ff00723e */ /* 0x001fc800000010ff */
[----:B------:R-:W-:Y:S01]  /*de40*/  PRMT R19, R0, 0x7610, R19 ;  /* 0x0000761000137816 */ /* 0x000fe20000000013 */
[----:B------:R-:W-:Y:S06]  /*de50*/  BRA `(.L_x_11160) ;  /* 0x0000000c008c7947 */ /* 0x000fec0003800000 */
.L_x_11156:
        /* <DEDUP_REMOVED lines=9> */
.L_x_11164:
[----:B------:R-:W2:Y:S02]  /*def0*/  LDG.E.U16 R0, desc[UR36][R2.64] ;  /* 0x0000002402007981 */ /* 0x000ea4000c1e1500 */
[----:B--2---:R-:W-:-:S05]  /*df00*/  HADD2.F32 R0, -RZ, R0.H0_H0 ;  /* 0x20000000ff007230 */ /* 0x004fca0000004100 */
[----:B------:R-:W-:-:S04]  /*df10*/  F2FP.BF16.F32.PACK_AB R0, RZ, R0 ;  /* 0x00000000ff00723e */ /* 0x000fc800000010ff */
[----:B------:R-:W-:Y:S01]  /*df20*/  PRMT R19, R0, 0x7610, R19 ;  /* 0x0000761000137816 */ /* 0x000fe20000000013 */
[----:B------:R-:W-:Y:S06]  /*df30*/  BRA `(.L_x_11160) ;  /* 0x0000000c00547947 */ /* 0x000fec0003800000 */
.L_x_11163:
        /* <DEDUP_REMOVED lines=9> */
.L_x_11166:
[----:B------:R-:W2:Y:S02]  /*dfd0*/  LDG.E.U16 R2, desc[UR36][R2.64] ;  /* 0x0000002402027981 */ /* 0x000ea4000c1e1500 */
[----:B--2---:R-:W-:-:S05]  /*dfe0*/  HADD2.F32 R0, -RZ, R2.H0_H0 ;  /* 0x20000002ff007230 */ /* 0x004fca0000004100 */
[----:B------:R-:W-:-:S04]  /*dff0*/  F2FP.BF16.F32.PACK_AB R0, RZ, R0 ;  /* 0x00000000ff00723e */ /* 0x000fc800000010ff */
[----:B------:R-:W-:Y:S01]  /*e000*/  PRMT R19, R0, 0x7610, R19 ;  /* 0x0000761000137816 */ /* 0x000fe20000000013 */
[----:B------:R-:W-:Y:S06]  /*e010*/  BRA `(.L_x_11160) ;  /* 0x0000000c001c7947 */ /* 0x000fec0003800000 */
.L_x_11165:
        /* <DEDUP_REMOVED lines=13> */
.L_x_11155:
        /* <DEDUP_REMOVED lines=14> */
.L_x_11169:
        /* <DEDUP_REMOVED lines=13> */
.L_x_11168:
        /* <DEDUP_REMOVED lines=27> */
.L_x_11171:
        /* <DEDUP_REMOVED lines=14> */
.L_x_11170:
[----:B------:R0:W5:Y:S01]  /*e530*/  LDG.E.U16 R19, desc[UR36][R2.64] ;  /* 0x0000002402137981 */ /* 0x000162000c1e1500 */
[----:B------:R-:W-:Y:S05]  /*e540*/  BRA `(.L_x_11160) ;  /* 0x0000000400d07947 */ /* 0x000fea0003800000 */
.L_x_11167:
        /* <DEDUP_REMOVED lines=13> */
.L_x_11174:
        /* <DEDUP_REMOVED lines=21> */
.L_x_11178:
[----:B------:R-:W-:Y:S05]  /*e770*/  BSYNC.RECONVERGENT B1 ;  /* 0x0000000000017941 */ /* 0x000fea0003800200 */
.L_x_11177:
[----:B------:R-:W-:Y:S01]  /*e780*/  IMAD.SHL.U32 R0, R0, 0x100000, RZ ;  /* 0x0010000000007824 */ /* 0x000fe200078e00ff */
[----:B------:R-:W-:-:S04]  /*e790*/  LEA R2, R2, 0x3b800000, 0x17 ;  /* 0x3b80000002027811 */ /* 0x000fc800078eb8ff */
[----:B------:R-:W-:-:S07]  /*e7a0*/  LOP3.LUT R0, R2, R0, R7, 0xfe, !PT ;  /* 0x0000000002007212 */ /* 0x000fce00078efe07 */
.L_x_11176:
[----:B------:R-:W-:Y:S05]  /*e7b0*/  BSYNC.RECONVERGENT B0 ;  /* 0x0000000000007941 */ /* 0x000fea0003800200 */
.L_x_11175:
[----:B------:R-:W-:-:S04]  /*e7c0*/  F2FP.BF16.F32.PACK_AB R0, RZ, R0 ;  /* 0x00000000ff00723e */ /* 0x000fc800000010ff */
[----:B------:R-:W-:Y:S01]  /*e7d0*/  PRMT R19, R0, 0x7610, R19 ;  /* 0x0000761000137816 */ /* 0x000fe20000000013 */
[----:B------:R-:W-:Y:S06]  /*e7e0*/  BRA `(.L_x_11160) ;  /* 0x0000000400287947 */ /* 0x000fec0003800000 */
.L_x_11173:
        /* <DEDUP_REMOVED lines=21> */
.L_x_11182:
[----:B------:R-:W-:Y:S05]  /*e940*/  BSYNC.RECONVERGENT B1 ;  /* 0x0000000000017941 */ /* 0x000fea0003800200 */
.L_x_11181:
[----:B------:R-:W-:Y:S01]  /*e950*/  IMAD.SHL.U32 R0, R0, 0x200000, RZ ;  /* 0x0020000000007824 */ /* 0x000fe200078e00ff */
[----:B------:R-:W-:-:S04]  /*e960*/  LEA R2, R2, 0x37800000, 0x17 ;  /* 0x3780000002027811 */ /* 0x000fc800078eb8ff */
[----:B------:R-:W-:-:S07]  /*e970*/  LOP3.LUT R0, R2, R0, R7, 0xfe, !PT ;  /* 0x0000000002007212 */ /* 0x000fce00078efe07 */
.L_x_11180:
[----:B------:R-:W-:Y:S05]  /*e980*/  BSYNC.RECONVERGENT B0 ;  /* 0x0000000000007941 */ /* 0x000fea0003800200 */
.L_x_11179:
[----:B------:R-:W-:-:S04]  /*e990*/  F2FP.BF16.F32.PACK_AB R0, RZ, R0 ;  /* 0x00000000ff00723e */ /* 0x000fc800000010ff */
[----:B------:R-:W-:Y:S01]  /*e9a0*/  PRMT R19, R0, 0x7610, R19 ;  /* 0x0000761000137816 */ /* 0x000fe20000000013 */
[----:B------:R-:W-:Y:S06]  /*e9b0*/  BRA `(.L_x_11160) ;  /* 0x0000000000b47947 */ /* 0x000fec0003800000 */
.L_x_11172:
        /* <DEDUP_REMOVED lines=14> */
.L_x_11186:
[----:B------:R-:W-:Y:S05]  /*eaa0*/  BSYNC.RECONVERGENT B0 ;  /* 0x0000000000007941 */ /* 0x000fea0003800200 */
.L_x_11185:
[----:B------:R-:W-:-:S04]  /*eab0*/  F2FP.BF16.F32.PACK_AB R0, RZ, R0 ;  /* 0x00000000ff00723e */ /* 0x000fc800000010ff */
[----:B------:R-:W-:Y:S01]  /*eac0*/  PRMT R19, R0, 0x7610, R19 ;  /* 0x0000761000137816 */ /* 0x000fe20000000013 */
[----:B------:R-:W-:Y:S06]  /*ead0*/  BRA `(.L_x_11160) ;  /* 0x00000000006c7947 */ /* 0x000fec0003800000 */
.L_x_11159:
        /* <DEDUP_REMOVED lines=16> */
.L_x_11187:
[----:B------:R-:W-:Y:S01]  /*ebe0*/  PRMT R19, RZ, 0x7610, R19 ;  /* 0x00007610ff137816 */ /* 0x000fe20000000013 */
[----:B------:R-:W-:Y:S06]  /*ebf0*/  BRA `(.L_x_11160) ;  /* 0x0000000000247947 */ /* 0x000fec0003800000 */
.L_x_11184:
[----:B------:R-:W2:Y:S02]  /*ec00*/  LDG.E.64 R2, desc[UR36][R2.64] ;  /* 0x0000002402027981 */ /* 0x000ea4000c1e1b00 */
[----:B--2---:R-:W0:Y:S02]  /*ec10*/  I2F.U64 R0, R2 ;  /* 0x0000000200007312 */ /* 0x004e240000301000 */
[----:B0-----:R-:W-:-:S04]  /*ec20*/  F2FP.BF16.F32.PACK_AB R0, RZ, R0 ;  /* 0x00000000ff00723e */ /* 0x001fc800000010ff */
[----:B------:R-:W-:Y:S01]  /*ec30*/  PRMT R19, R0, 0x7610, R19 ;  /* 0x0000761000137816 */ /* 0x000fe20000000013 */
[----:B------:R-:W-:Y:S06]  /*ec40*/  BRA `(.L_x_11160) ;  /* 0x0000000000107947 */ /* 0x000fec0003800000 */
.L_x_11183:
[----:B------:R-:W2:Y:S02]  /*ec50*/  LDG.E R2, desc[UR36][R2.64] ;  /* 0x0000002402027981 */ /* 0x000ea4000c1e1900 */
[----:B--2---:R-:W-:-:S04]  /*ec60*/  I2FP.F32.U32 R0, R2 ;  /* 0x0000000200007245 */ /* 0x004fc80000201000 */
[----:B------:R-:W-:-:S04]  /*ec70*/  F2FP.BF16.F32.PACK_AB R0, RZ, R0 ;  /* 0x00000000ff00723e */ /* 0x000fc800000010ff */
[----:B------:R-:W-:-:S07]  /*ec80*/  PRMT R19, R0, 0x7610, R19 ;  /* 0x0000761000137816 */ /* 0x000fce0000000013 */
.L_x_11160:
        /* <DEDUP_REMOVED lines=18> */
.L_x_11192:
[----:B------:R-:W2:Y:S02]  /*edb0*/  LDG.E.U8 R2, desc[UR36][R2.64] ;  /* 0x0000002402027981 */ /* 0x000ea4000c1e1100 */
[----:B--2---:R-:W-:Y:S01]  /*edc0*/  ISETP.NE.AND P0, PT, R2, RZ, PT ;  /* 0x000000ff0200720c */ /* 0x004fe20003f05270 */
[----:B------:R-:W-:-:S12]  /*edd0*/  BRA `(.L_x_11194) ;  /* 0x0000000800407947 */ /* 0x000fd80003800000 */
.L_x_11191:
        /* <DEDUP_REMOVED lines=10> */
.L_x_11196:
[----:B------:R-:W2:Y:S02]  /*ee80*/  LDG.E R2, desc[UR36][R2.64] ;  /* 0x0000002402027981 */ /* 0x000ea4000c1e1900 */
[----:B--2---:R-:W-:Y:S01]  /*ee90*/  ISETP.NE.AND P0, PT, R2, RZ, PT ;  /* 0x000000ff0200720c */ /* 0x004fe20003f05270 */
[----:B------:R-:W-:-:S12]  /*eea0*/  BRA `(.L_x_11194) ;  /* 0x00000008000c7947 */ /* 0x000fd80003800000 */
.L_x_11195:
[----:B------:R-:W2:Y:S02]  /*eeb0*/  LDG.E.U16 R2, desc[UR36][R2.64] ;  /* 0x0000002402027981 */ /* 0x000ea4000c1e1500 */
[----:B--2---:R-:W-:Y:S01]  /*eec0*/  ISETP.NE.AND P0, PT, R2, RZ, PT ;  /* 0x000000ff0200720c */ /* 0x004fe20003f05270 */
[----:B------:R-:W-:-:S12]  /*eed0*/  BRA `(.L_x_11194) ;  /* 0x0000000800007947 */ /* 0x000fd80003800000 */
.L_x_11190:
        /* <DEDUP_REMOVED lines=9> */
.L_x_11198:
[----:B------:R-:W2:Y:S02]  /*ef70*/  LDG.E.U16 R0, desc[UR36][R2.64] ;  /* 0x0000002402007981 */ /* 0x000ea4000c1e1500 */
[----:B--2---:R-:W-:-:S05]  /*ef80*/  HADD2.F32 R0, -RZ, R0.H0_H0 ;  /* 0x20000000ff007230 */ /* 0x004fca0000004100 */
[----:B------:R-:W-:Y:S01]  /*ef90*/  FSETP.NEU.FTZ.AND P0, PT, R0, RZ, PT ;  /* 0x000000ff0000720b */ /* 0x000fe20003f1d000 */
[----:B------:R-:W-:-:S12]  /*efa0*/  BRA `(.L_x_11194) ;  /* 0x0000000400cc7947 */ /* 0x000fd80003800000 */
.L_x_11197:
        /* <DEDUP_REMOVED lines=11> */
.L_x_11200:
        /* <DEDUP_REMOVED lines=8> */
.L_x_11199:
[----:B------:R-:W2:Y:S02]  /*f0e0*/  LDG.E.64 R2, desc[UR36][R2.64] ;  /* 0x0000002402027981 */ /* 0x000ea4000c1e1b00 */
[----:B--2---:R1:W2:Y:S02]  /*f0f0*/  DSETP.NEU.AND P0, PT, R2, RZ, PT ;  /* 0x000000ff0200722a */ /* 0x0042a40003f0d000 */
[----:B--2---:R-:W-:Y:S05]  /*f100*/  BRA `(.L_x_11194) ;  /* 0x0000000400747947 */ /* 0x004fea0003800000 */
.L_x_11189:
        /* <DEDUP_REMOVED lines=11> */
.L_x_11203:
        /* <DEDUP_REMOVED lines=8> */
.L_x_11202:
        /* <DEDUP_REMOVED lines=9> */
.L_x_11205:
        /* <DEDUP_REMOVED lines=11> */
.L_x_11204:
[----:B------:R-:W2:Y:S02]  /*f380*/  LDG.E.U16 R0, desc[UR36][R2.64] ;  /* 0x0000002402007981 */ /* 0x000ea4000c1e1500 */
[----:B--2---:R-:W-:-:S05]  /*f390*/  IMAD.U32 R0, R0, 0x10000, RZ ;  /* 0x0001000000007824 */ /* 0x004fca00078e00ff */
[----:B------:R-:W-:Y:S01]  /*f3a0*/  FSETP.NEU.FTZ.AND P0, PT, R0, RZ, PT ;  /* 0x000000ff0000720b */ /* 0x000fe20003f1d000 */
[----:B------:R-:W-:-:S12]  /*f3b0*/  BRA `(.L_x_11194) ;  /* 0x0000000000c87947 */ /* 0x000fd80003800000 */
.L_x_11201:
        /* <DEDUP_REMOVED lines=11> */
.L_x_11208:
[----:B------:R-:W2:Y:S02]  /*f470*/  LDG.E.U8 R2, desc[UR36][R2.64] ;  /* 0x0000002402027981 */ /* 0x000ea4000c1e1100 */
[----:B--2---:R-:W-:Y:S01]  /*f480*/  ISETP.NE.AND P0, PT, R2, RZ, PT ;  /* 0x000000ff0200720c */ /* 0x004fe20003f05270 */
[----:B------:R-:W-:-:S12]  /*f490*/  BRA `(.L_x_11194) ;  /* 0x0000000000907947 */ /* 0x000fd80003800000 */
.L_x_11207:
[----:B------:R-:W2:Y:S02]  /*f4a0*/  LDG.E.U8 R2, desc[UR36][R2.64] ;  /* 0x0000002402027981 */ /* 0x000ea4000c1e1100 */
[----:B--2---:R-:W-:Y:S01]  /*f4b0*/  ISETP.NE.AND P0, PT, R2, RZ, PT ;  /* 0x000000ff0200720c */ /* 0x004fe20003f05270 */
[----:B------:R-:W-:-:S12]  /*f4c0*/  BRA `(.L_x_11194) ;  /* 0x0000000000847947 */ /* 0x000fd80003800000 */
.L_x_11206:
        /* <DEDUP_REMOVED lines=9> */
.L_x_11193:
        /* <DEDUP_REMOVED lines=16> */
.L_x_11211:
[----:B------:R-:W-:Y:S01]  /*f660*/  PLOP3.LUT P0, PT, PT, PT, PT, 0x8, 0x80 ;  /* 0x000000000080781c */ /* 0x000fe20003f0e170 */
[----:B------:R-:W-:-:S12]  /*f670*/  BRA `(.L_x_11194) ;  /* 0x0000000000187947 */ /* 0x000fd80003800000 */
.L_x_11210:
[----:B------:R-:W2:Y:S02]  /*f680*/  LDG.E.64 R2, desc[UR36][R2.64] ;  /* 0x0000002402027981 */ /* 0x000ea4000c1e1b00 */
[----:B--2---:R-:W-:-:S04]  /*f690*/  ISETP.NE.U32.AND P0, PT, R2, RZ, PT ;  /* 0x000000ff0200720c */ /* 0x004fc80003f05070 */
[----:B------:R-:W-:Y:S01]  /*f6a0*/  ISETP.NE.AND.EX P0, PT, R3, RZ, PT, P0 ;  /* 0x000000ff0300720c */ /* 0x000fe20003f05300 */
[----:B------:R-:W-:-:S12]  /*f6b0*/  BRA `(.L_x_11194) ;  /* 0x0000000000087947 */ /* 0x000fd80003800000 */
.L_x_11209:
[----:B------:R-:W2:Y:S02]  /*f6c0*/  LDG.E R2, desc[UR36][R2.64] ;  /* 0x0000002402027981 */ /* 0x000ea4000c1e1900 */
[----:B--2---:R-:W-:-:S13]  /*f6d0*/  ISETP.NE.AND P0, PT, R2, RZ, PT ;  /* 0x000000ff0200720c */ /* 0x004fda0003f05270 */
.L_x_11194:
[----:B------:R-:W-:Y:S05]  /*f6e0*/  BSYNC.RECONVERGENT B6 ;  /* 0x0000000000067941 */ /* 0x000fea0003800200 */
.L_x_11188:
[----:B------:R-:W2:Y:S01]  /*f6f0*/  LDCU UR4, c[0x0][0x600] ;  /* 0x0000c000ff0477ac */ /* 0x000ea20008000800 */
[----:B------:R-:W-:Y:S01]  /*f700*/  SEL R0, RZ, 0x1, !P0 ;  /* 0x00000001ff007807 */ /* 0x000fe20004000000 */
[----:B-----5:R-:W-:-:S03]  /*f710*/  IMAD.U32 R19, R19, 0x10000, RZ ;  /* 0x0001000013137824 */ /* 0x020fc600078e00ff */
[----:B------:R-:W-:-:S05]  /*f720*/  I2FP.F32.U32 R0, R0 ;  /* 0x0000000000007245 */ /* 0x000fca0000201000 */
[----:B------:R-:W-:-:S04]  /*f730*/  FMUL.FTZ R0, R0, R19 ;  /* 0x0000001300007220 */ /* 0x000fc80000410000 */
[----:B--2---:R-:W-:Y:S01]  /*f740*/  FMUL.FTZ R0, R0, UR4 ;  /* 0x0000000400007c20 */ /* 0x004fe20008410000 */
[----:B------:R-:W-:-:S03]  /*f750*/  ULOP3.LUT UR4, UR40, 0xff, URZ, 0xc0, !UPT ;  /* 0x000000ff28047892 */ /* 0x000fc6000f8ec0ff */
[----:B-1----:R1:W2:Y:S01]  /*f760*/  F2F.BF16.F32 R3, R0 ;  /* 0x0000000000037304 */ /* 0x0022a20000202000 */
[----:B------:R-:W-:-:S09]  /*f770*/  UISETP.GT.AND UP0, UPT, UR4, 0x9, UPT ;  /* 0x000000090400788c */ /* 0x000fd2000bf04270 */
[----:B-1----:R-:W-:Y:S05]  /*f780*/  BRA.U UP0, `(.L_x_11212) ;  /* 0x00000005000c7547 */ /* 0x002fea000b800000 */
        /* <DEDUP_REMOVED lines=9> */
[----:B------:R-:W1:Y:S02]  /*f820*/  F2I.FTZ.TRUNC.NTZ R3, R0 ;  /* 0x0000000000037305 */ /* 0x000e64000021f100 */
[----:B-1----:R-:W-:Y:S01]  /*f830*/  STG.E.U8 desc[UR36][R16.64], R3 ;  /* 0x0000000310007986 */ /* 0x002fe2000c101124 */
[----:B------:R-:W-:Y:S05]  /*f840*/  EXIT ;  /* 0x000000000000794d */ /* 0x000fea0003800000 */
.L_x_11215:
[----:B--2---:R-:W-:-:S06]  /*f850*/  IMAD.U32 R3, R3, 0x10000, RZ ;  /* 0x0001000003037824 */ /* 0x004fcc00078e00ff */
[----:B------:R-:W1:Y:S02]  /*f860*/  F2I.S64.TRUNC R2, R3 ;  /* 0x0000000300027311 */ /* 0x000e64000020d900 */
[----:B-1----:R-:W-:Y:S01]  /*f870*/  STG.E.U8 desc[UR36][R16.64], R2 ;  /* 0x0000000210007986 */ /* 0x002fe2000c101124 */
[----:B------:R-:W-:Y:S05]  /*f880*/  EXIT ;  /* 0x000000000000794d */ /* 0x000fea0003800000 */
.L_x_11214:
[----:B------:R-:W-:-:S09]  /*f890*/  UISETP.NE.AND UP0, UPT, UR4, 0x2, UPT ;  /* 0x000000020400788c */ /* 0x000fd2000bf05270 */
[----:B------:R-:W-:Y:S05]  /*f8a0*/  BRA.U !UP0, `(.L_x_11217) ;  /* 0x0000000108307547 */ /* 0x000fea000b800000 */
[----:B------:R-:W-:-:S09]  /*f8b0*/  UISETP.NE.AND UP0, UPT, UR4, 0x3, UPT ;  /* 0x000000030400788c */ /* 0x000fd2000bf05270 */
[----:B------:R-:W-:Y:S05]  /*f8c0*/  BRA.U !UP0, `(.L_x_11218) ;  /* 0x0000000108187547 */ /* 0x000fea000b800000 */
[----:B------:R-:W-:-:S09]  /*f8d0*/  UISETP.NE.AND UP0, UPT, UR4, 0x4, UPT ;  /* 0x000000040400788c */ /* 0x000fd2000bf05270 */
[----:B------:R-:W-:Y:S05]  /*f8e0*/  BRA.U UP0, `(.L_x_11216) ;  /* 0x0000000900787547 */ /* 0x000fea000b800000 */
[----:B--2---:R-:W-:-:S06]  /*f8f0*/  SHF.L.U32 R3, R3, 0x10, RZ ;  /* 0x0000001003037819 */ /* 0x004fcc00000006ff */
[----:B------:R-:W1:Y:S02]  /*f900*/  F2I.S64.TRUNC R2, R3 ;  /* 0x0000000300027311 */ /* 0x000e64000020d900 */
[----:B-1----:R-:W-:Y:S01]  /*f910*/  STG.E.64 desc[UR36][R16.64], R2 ;  /* 0x0000000210007986 */ /* 0x002fe2000c101b24 */
[----:B------:R-:W-:Y:S05]  /*f920*/  EXIT ;  /* 0x000000000000794d */ /* 0x000fea0003800000 */
.L_x_11218:
[----:B--2---:R-:W-:-:S06]  /*f930*/  IMAD.U32 R3, R3, 0x10000, RZ ;  /* 0x0001000003037824 */ /* 0x004fcc00078e00ff */
[----:B------:R-:W1:Y:S02]  /*f940*/  F2I.FTZ.TRUNC.NTZ R3, R3 ;  /* 0x0000000300037305 */ /* 0x000e64000021f100 */
[----:B-1----:R-:W-:Y:S01]  /*f950*/  STG.E desc[UR36][R16.64], R3 ;  /* 0x0000000310007986 */ /* 0x002fe2000c101924 */
[----:B------:R-:W-:Y:S05]  /*f960*/  EXIT ;  /* 0x000000000000794d */ /* 0x000fea0003800000 */
.L_x_11217:
[----:B--2---:R-:W-:-:S06]  /*f970*/  IMAD.U32 R3, R3, 0x10000, RZ ;  /* 0x0001000003037824 */ /* 0x004fcc00078e00ff */
[----:B------:R-:W1:Y:S02]  /*f980*/  F2I.FTZ.TRUNC.NTZ R3, R3 ;  /* 0x0000000300037305 */ /* 0x000e64000021f100 */
[----:B-1----:R-:W-:Y:S01]  /*f990*/  STG.E.U16 desc[UR36][R16.64], R3 ;  /* 0x0000000310007986 */ /* 0x002fe2000c101524 */
[----:B------:R-:W-:Y:S05]  /*f9a0*/  EXIT ;  /* 0x000000000000794d */ /* 0x000fea0003800000 */
.L_x_11213:
[----:B------:R-:W-:-:S09]  /*f9b0*/  UISETP.GT.AND UP0, UPT, UR4, 0x6, UPT ;  /* 0x000000060400788c */ /* 0x000fd2000bf04270 */
[----:B------:R-:W-:Y:S05]  /*f9c0*/  BRA.U UP0, `(.L_x_11219) ;  /* 0x00000001002c7547 */ /* 0x000fea000b800000 */
[----:B------:R-:W-:-:S09]  /*f9d0*/  UISETP.NE.AND UP0, UPT, UR4, 0x5, UPT ;  /* 0x000000050400788c */ /* 0x000fd2000bf05270 */
[----:B------:R-:W-:Y:S05]  /*f9e0*/  BRA.U !UP0, `(.L_x_11220) ;  /* 0x0000000108147547 */ /* 0x000fea000b800000 */
[----:B------:R-:W-:-:S09]  /*f9f0*/  UISETP.NE.AND UP0, UPT, UR4, 0x6, UPT ;  /* 0x000000060400788c */ /* 0x000fd2000bf05270 */
[----:B------:R-:W-:Y:S05]  /*fa00*/  BRA.U UP0, `(.L_x_11216) ;  /* 0x0000000900307547 */ /* 0x000fea000b800000 */
[----:B--2---:R-:W-:-:S05]  /*fa10*/  IMAD.U32 R3, R3, 0x10000, RZ ;  /* 0x0001000003037824 */ /* 0x004fca00078e00ff */
[----:B------:R-:W-:Y:S01]  /*fa20*/  STG.E desc[UR36][R16.64], R3 ;  /* 0x0000000310007986 */ /* 0x000fe2000c101924 */
[----:B------:R-:W-:Y:S05]  /*fa30*/  EXIT ;  /* 0x000000000000794d */ /* 0x000fea0003800000 */
.L_x_11220:
[----:B--2---:R-:W-:-:S04]  /*fa40*/  SHF.L.U32 R0, R3, 0x10, RZ ;  /* 0x0000001003007819 */ /* 0x004fc800000006ff */
[----:B------:R-:W-:-:S05]  /*fa50*/  F2FP.F16.F32.PACK_AB R0, RZ, R0 ;  /* 0x00000000ff00723e */ /* 0x000fca00000000ff */
[----:B------:R-:W-:Y:S01]  /*fa60*/  STG.E.U16 desc[UR36][R16.64], R0 ;  /* 0x0000000010007986 */ /* 0x000fe2000c101524 */
[----:B------:R-:W-:Y:S05]  /*fa70*/  EXIT ;  /* 0x000000000000794d */ /* 0x000fea0003800000 */
.L_x_11219:
[----:B------:R-:W-:-:S09]  /*fa80*/  UISETP.NE.AND UP0, UPT, UR4, 0x7, UPT ;  /* 0x000000070400788c */ /* 0x000fd2000bf05270 */
[----:B------:R-:W-:Y:S05]  /*fa90*/  BRA.U !UP0, `(.L_x_11221) ;  /* 0x0000000108347547 */ /* 0x000fea000b800000 */
[----:B------:R-:W-:-:S09]  /*faa0*/  UISETP.NE.AND UP0, UPT, UR4, 0x8, UPT ;  /* 0x000000080400788c */ /* 0x000fd2000bf05270 */
[----:B------:R-:W-:Y:S05]  /*fab0*/  BRA.U !UP0, `(.L_x_11222) ;  /* 0x0000000108187547 */ /* 0x000fea000b800000 */
[----:B------:R-:W-:-:S09]  /*fac0*/  UISETP.NE.AND UP0, UPT, UR4, 0x9, UPT ;  /* 0x000000090400788c */ /* 0x000fd2000bf05270 */
[----:B------:R-:W-:Y:S05]  /*fad0*/  BRA.U UP0, `(.L_x_11216) ;  /* 0x0000000500fc7547 */ /* 0x000fea000b800000 */
[----:B--2---:R-:W-:Y:S02]  /*fae0*/  IMAD.U32 R2, R3, 0x10000, RZ ;  /* 0x0001000003027824 */ /* 0x004fe400078e00ff */
[----:B------:R-:W-:-:S05]  /*faf0*/  IMAD.MOV.U32 R3, RZ, RZ, RZ ;  /* 0x000000ffff037224 */ /* 0x000fca00078e00ff */
[----:B------:R-:W-:Y:S01]  /*fb00*/  STG.E.64 desc[UR36][R16.64], R2 ;  /* 0x0000000210007986 */ /* 0x000fe2000c101b24 */
[----:B------:R-:W-:Y:S05]  /*fb10*/  EXIT ;  /* 0x000000000000794d */ /* 0x000fea0003800000 */
.L_x_11222:
[----:B--2---:R-:W-:-:S04]  /*fb20*/  SHF.L.U32 R3, R3, 0x10, RZ ;  /* 0x0000001003037819 */ /* 0x004fc800000006ff */
[----:B------:R-:W-:-:S04]  /*fb30*/  F2FP.F16.F32.PACK_AB R3, RZ, R3 ;  /* 0x00000003ff03723e */ /* 0x000fc800000000ff */
[----:B------:R-:W-:-:S05]  /*fb40*/  PRMT R3, R3, 0x5410, RZ ;  /* 0x0000541003037816 */ /* 0x000fca00000000ff */
[----:B------:R-:W-:Y:S01]  /*fb50*/  STG.E desc[UR36][R16.64], R3 ;  /* 0x0000000310007986 */ /* 0x000fe2000c101924 */
[----:B------:R-:W-:Y:S05]  /*fb60*/  EXIT ;  /* 0x000000000000794d */ /* 0x000fea0003800000 */
.L_x_11221:
[----:B--2---:R-:W-:-:S04]  /*fb70*/  IMAD.U32 R2, R3, 0x10000, RZ ;  /* 0x0001000003027824 */ /* 0x004fc800078e00ff */
[----:B------:R-:W-:-:S06]  /*fb80*/  FMUL.FTZ R2, R2, 1 ;  /* 0x3f80000002027820 */ /* 0x000fcc0000410000 */
[----:B------:R-:W1:Y:S02]  /*fb90*/  F2F.F64.F32 R2, R2 ;  /* 0x0000000200027310 */ /* 0x000e640000201800 */
[----:B-1----:R-:W-:Y:S01]  /*fba0*/  STG.E.64 desc[UR36][R16.64], R2 ;  /* 0x0000000210007986 */ /* 0x002fe2000c101b24 */
[----:B------:R-:W-:Y:S05]  /*fbb0*/  EXIT ;  /* 0x000000000000794d */ /* 0x000fea0003800000 */
.L_x_11212:
        /* <DEDUP_REMOVED lines=11> */
[----:B------:R-:W1:Y:S02]  /*fc70*/  F2I.FTZ.U32.TRUNC.NTZ R3, R3 ;  /* 0x0000000300037305 */ /* 0x000e64000021f000 */
[----:B-1----:R-:W-:Y:S01]  /*fc80*/  STG.E.U16 desc[UR36][R16.64], R3 ;  /* 0x0000000310007986 */ /* 0x002fe2000c101524 */
[----:B------:R-:W-:Y:S05]  /*fc90*/  EXIT ;  /* 0x000000000000794d */ /* 0x000fea0003800000 */
.L_x_11226:
        /* <DEDUP_REMOVED lines=17> */
.L_x_11229:
[----:B------:R-:W-:-:S04]  /*fdb0*/  SHF.R.U32.HI R3, RZ, 0x18, R3 ;  /* 0x00000018ff037819 */ /* 0x000fc80000011603 */
[----:B------:R-:W-:-:S04]  /*fdc0*/  LOP3.LUT R0, R0, 0x80, R3, 0xf8, !PT ;  /* 0x0000008000007812 */ /* 0x000fc800078ef803 */
[----:B------:R-:W-:-:S07]  /*fdd0*/  PRMT R8, R0, 0x7610, R8 ;  /* 0x0000761000087816 */ /* 0x000fce0000000008 */
.L_x_11228:
[----:B------:R-:W-:Y:S05]  /*fde0*/  BSYNC.RECONVERGENT B0 ;  /* 0x0000000000007941 */ /* 0x000fea0003800200 */
.L_x_11227:
[----:B------:R-:W-:Y:S01]  /*fdf0*/  STG.E.U8 desc[UR36][R16.64], R8 ;  /* 0x0000000810007986 */ /* 0x000fe2000c101124 */
[----:B------:R-:W-:Y:S05]  /*fe00*/  EXIT ;  /* 0x000000000000794d */ /* 0x000fea0003800000 */
.L_x_11225:
[----:B--2---:R-:W-:Y:S01]  /*fe10*/  IMAD.U32 R3, R3, 0x10000, RZ ;  /* 0x0001000003037824 */ /* 0x004fe200078e00ff */
        /* <DEDUP_REMOVED lines=16> */
.L_x_11232:
[----:B------:R-:W-:-:S04]  /*ff20*/  SHF.R.U32.HI R3, RZ, 0x18, R3 ;  /* 0x00000018ff037819 */ /* 0x000fc80000011603 */
[----:B------:R-:W-:-:S04]  /*ff30*/  LOP3.LUT R0, R0, 0x80, R3, 0xf8, !PT ;  /* 0x0000008000007812 */ /* 0x000fc800078ef803 */
[----:B------:R-:W-:-:S07]  /*ff40*/  PRMT R8, R0, 0x7610, R8 ;  /* 0x0000761000087816 */ /* 0x000fce0000000008 */
.L_x_11231:
[----:B------:R-:W-:Y:S05]  /*ff50*/  BSYNC.RECONVERGENT B0 ;  /* 0x0000000000007941 */ /* 0x000fea0003800200 */
.L_x_11230:
[----:B------:R-:W-:Y:S01]  /*ff60*/  STG.E.U8 desc[UR36][R16.64], R8 ;  /* 0x0000000810007986 */ /* 0x000fe2000c101124 */
[----:B------:R-:W-:Y:S05]  /*ff70*/  EXIT ;  /* 0x000000000000794d */ /* 0x000fea0003800000 */
.L_x_11224:
[----:B------:R-:W-:-:S09]  /*ff80*/  UISETP.NE.AND UP0, UPT, UR4, 0x1c, UPT ;  /* 0x0000001c0400788c */ /* 0x000fd2000bf05270 */
[----:B------:R-:W-:Y:S05]  /*ff90*/  BRA.U !UP0, `(.L_x_11233) ;  /* 0x0000000108607547 */ /* 0x000fea000b800000 */
[----:B------:R-:W-:-:S09]  /*ffa0*/  UISETP.NE.AND UP0, UPT, UR4, 0x1d, UPT ;  /* 0x0000001d0400788c */ /* 0x000fd2000bf05270 */
[----:B------:R-:W-:Y:S05]  /*ffb0*/  BRA.U !UP0, `(.L_x_11234) ;  /* 0x0000000108487547 */ /* 0x000fea000b800000 */
[----:B------:R-:W-:-:S09]  /*ffc0*/  UISETP.NE.AND UP0, UPT, UR4, 0x2c, UPT ;  /* 0x0000002c0400788c */ /* 0x000fd2000bf05270 */
[----:B------:R-:W-:Y:S05]  /*ffd0*/  BRA.U UP0, `(.L_x_11216) ;  /* 0x0000000100bc7547 */ /* 0x000fea000b800000 */
[----:B--2---:R-:W-:-:S05]  /*ffe0*/  IMAD.U32 R3, R3, 0x10000, RZ ;  /* 0x0001000003037824 */ /* 0x004fca00078e00ff */
[----:B0-----:R-:W-:-:S04]  /*fff0*/  SHF.R.U32.HI R4, RZ, 0x17, R3 ;  /* 0x00000017ff047819 */ /* 0x001fc80000011603 */
        /* <DEDUP_REMOVED lines=14> */
.L_x_11234:
[----:B--2---:R-:W-:-:S06]  /*100e0*/  SHF.L.U32 R3, R3, 0x10, RZ ;  /* 0x0000001003037819 */ /* 0x004fcc00000006ff */
[----:B------:R-:W1:Y:S02]  /*100f0*/  F2I.U64.TRUNC R2, R3 ;  /* 0x0000000300027311 */ /* 0x000e64000020d800 */
[----:B-1----:R-:W-:Y:S01]  /*10100*/  STG.E.64 desc[UR36][R16.64], R2 ;  /* 0x0000000210007986 */ /* 0x002fe2000c101b24 */
[----:B------:R-:W-:Y:S05]  /*10110*/  EXIT ;  /* 0x000000000000794d */ /* 0x000fea0003800000 */
.L_x_11233:
[----:B--2---:R-:W-:-:S06]  /*10120*/  IMAD.U32 R3, R3, 0x10000, RZ ;  /* 0x0001000003037824 */ /* 0x004fcc00078e00ff */
[----:B------:R-:W1:Y:S02]  /*10130*/  F2I.FTZ.U32.TRUNC.NTZ R3, R3 ;  /* 0x0000000300037305 */ /* 0x000e64000021f000 */
[----:B-1----:R-:W-:Y:S01]  /*10140*/  STG.E desc[UR36][R16.64], R3 ;  /* 0x0000000310007986 */ /* 0x002fe2000c101924 */
[----:B------:R-:W-:Y:S05]  /*10150*/  EXIT ;  /* 0x000000000000794d */ /* 0x000fea0003800000 */
.L_x_11223:
        /* <DEDUP_REMOVED lines=9> */
[----:B------:R-:W-:Y:S01]  /*101f0*/  STG.E.U8 desc[UR36][R16.64], R3 ;  /* 0x0000000310007986 */ /* 0x000fe2000c101124 */
[----:B------:R-:W-:Y:S05]  /*10200*/  EXIT ;  /* 0x000000000000794d */ /* 0x000fea0003800000 */
.L_x_11236:
[----:B--2---:R-:W-:Y:S02]  /*10210*/  SHF.L.U32 R3, R3, 0x10, RZ ;  /* 0x0000001003037819 */ /* 0x004fe400000006ff */
[----:B------:R-:W-:-:S03]  /*10220*/  CS2R R6, SRZ ;  /* 0x0000000000067805 */ /* 0x000fc6000001ff00 */
[----:B------:R-:W-:-:S04]  /*10230*/  FMUL.FTZ R3, R3, 1 ;  /* 0x3f80000003037820 */ /* 0x000fc80000410000 */
[----:B0-----:R-:W0:Y:S02]  /*10240*/  F2F.F64.F32 R4, R3 ;  /* 0x0000000300047310 */ /* 0x001e240000201800 */
[----:B0-----:R-:W-:Y:S01]  /*10250*/  STG.E.128 desc[UR36][R16.64], R4 ;  /* 0x0000000410007986 */ /* 0x001fe2000c101d24 */
[----:B------:R-:W-:Y:S05]  /*10260*/  EXIT ;  /* 0x000000000000794d */ /* 0x000fea0003800000 */
.L_x_11235:
[----:B------:R-:W-:-:S09]  /*10270*/  UISETP.NE.AND UP0, UPT, UR4, 0xf, UPT ;  /* 0x0000000f0400788c */ /* 0x000fd2000bf05270 */
[----:B------:R-:W-:Y:S05]  /*10280*/  BRA.U !UP0, `(.L_x_11237) ;  /* 0x0000000108e87547 */ /* 0x000fea000b800000 */
[----:B------:R-:W-:-:S09]  /*10290*/  UISETP.NE.AND UP0, UPT, UR4, 0x17, UPT ;  /* 0x000000170400788c */ /* 0x000fd2000bf05270 */
[----:B------:R-:W-:Y:S05]  /*102a0*/  BRA.U !UP0, `(.L_x_11238) ;  /* 0x0000000108907547 */ /* 0x000fea000b800000 */
[----:B------:R-:W-:-:S09]  /*102b0*/  UISETP.NE.AND UP0, UPT, UR4, 0x18, UPT ;  /* 0x000000180400788c */ /* 0x000fd2000bf05270 */
[----:B------:R-:W-:Y:S05]  /*102c0*/  BRA.U !UP0, `(.L_x_11239) ;  /* 0x0000000108447547 */ /* 0x000fea000b800000 */
.L_x_11216:
[----:B------:R-:W-:Y:S01]  /*102d0*/  MOV R0, 0x180 ;  /* 0x0000018000007802 */ /* 0x000fe20000000f00 */
[----:B------:R-:W0:Y:S01]  /*102e0*/  LDCU.64 UR4, c[0x4][0x170] ;  /* 0x01002e00ff0477ac */ /* 0x000e220008000a00 */
[----:B------:R-:W-:Y:S02]  /*102f0*/  HFMA2 R13, -RZ, RZ, 0, 0 ;  /* 0x00000000ff0d7431 */ /* 0x000fe400000001ff */
[----:B------:R-:W-:Y:S01]  /*10300*/  IMAD.MOV.U32 R8, RZ, RZ, 0x65 ;  /* 0x00000065ff087424 */ /* 0x000fe200078e00ff */
[----:B--2---:R1:W2:Y:S01]  /*10310*/  LDC.64 R2, c[0x4][R0] ;  /* 0x0100000000027b82 */ /* 0x0042a20000000a00 */
        /* <DEDUP_REMOVED lines=11> */
.L_x_11240:
[----:B------:R-:W-:Y:S05]  /*103d0*/  EXIT ;  /* 0x000000000000794d */ /* 0x000fea0003800000 */
.L_x_11239:
[----:B0-2---:R-:W-:Y:S01]  /*103e0*/  IMAD.U32 R5, R3, 0x10000, RZ ;  /* 0x0001000003057824 */ /* 0x005fe200078e00ff */
        /* <DEDUP_REMOVED lines=12> */
.L_x_11242:
[----:B------:R-:W-:Y:S05]  /*104b0*/  BSYNC.RECONVERGENT B0 ;  /* 0x0000000000007941 */ /* 0x000fea0003800200 */
.L_x_11241:
[----:B------:R-:W-:-:S05]  /*104c0*/  LOP3.LUT R3, R0, 0x80, R3, 0xf8, !PT ;  /* 0x0000008000037812 */ /* 0x000fca00078ef803 */
[----:B------:R-:W-:Y:S01]  /*104d0*/  STG.E.U8 desc[UR36][R16.64], R3 ;  /* 0x0000000310007986 */ /* 0x000fe2000c101124 */
[----:B------:R-:W-:Y:S05]  /*104e0*/  EXIT ;  /* 0x000000000000794d */ /* 0x000fea0003800000 */
.L_x_11238:
[----:B--2---:R-:W-:Y:S01]  /*104f0*/  SHF.L.U32 R3, R3, 0x10, RZ ;  /* 0x0000001003037819 */ /* 0x004fe200000006ff */
[----:B------:R-:W-:Y:S03]  /*10500*/  BSSY.RECONVERGENT B0, `(.L_x_11243) ;  /* 0x000000e000007945 */ /* 0x000fe60003800200 */
        /* <DEDUP_REMOVED lines=10> */
.L_x_11244:
[----:B------:R-:W-:Y:S01]  /*105b0*/  IMAD.MOV.U32 R0, RZ, RZ, 0x7f ;  /* 0x0000007fff007424 */ /* 0x000fe200078e00ff */
[----:B------:R-:W-:-:S04]  /*105c0*/  ISETP.GT.U32.AND P0, PT, R2, 0x7f800000, PT ;  /* 0x7f8000000200780c */ /* 0x000fc80003f04070 */
[----:B------:R-:W-:-:S09]  /*105d0*/  SEL R0, R0, 0x7c, P0 ;  /* 0x0000007c00007807 */ /* 0x000fd20000000000 */
.L_x_11245:
[----:B------:R-:W-:Y:S05]  /*105e0*/  BSYNC.RECONVERGENT B0 ;  /* 0x0000000000007941 */ /* 0x000fea0003800200 */
.L_x_11243:
[----:B------:R-:W-:-:S04]  /*105f0*/  SHF.R.U32.HI R3, RZ, 0x18, R3 ;  /* 0x00000018ff037819 */ /* 0x000fc80000011603 */
[----:B------:R-:W-:-:S05]  /*10600*/  LOP3.LUT R3, R0, 0x80, R3, 0xf8, !PT ;  /* 0x0000008000037812 */ /* 0x000fca00078ef803 */
[----:B------:R-:W-:Y:S01]  /*10610*/  STG.E.U8 desc[UR36][R16.64], R3 ;  /* 0x0000000310007986 */ /* 0x000fe2000c101124 */
[----:B------:R-:W-:Y:S05]  /*10620*/  EXIT ;  /* 0x000000000000794d */ /* 0x000fea0003800000 */
.L_x_11237:
[----:B--2---:R-:W-:Y:S01]  /*10630*/  STG.E.U16 desc[UR36][R16.64], R3 ;  /* 0x0000000310007986 */ /* 0x004fe2000c101524 */
[----:B------:R-:W-:Y:S05]  /*10640*/  EXIT ;  /* 0x000000000000794d */ /* 0x000fea0003800000 */
.L_x_11246:
        /* <DEDUP_REMOVED lines=11> */
.L_x_14256:


//--------------------- .text._ZN2at6native27unrolled_elementwise_kernelIZNS0_43_GLOBAL__N__7cc8d1ed_10_Dropout_cu_0e96ed3819masked_scale_kernelIbN3c108BFloat16EfEEvRNS_6TensorERKS6_S9_T1_EUlS5_bE_St5arrayIPcLm3EELi4E23TrivialOffsetCalculatorILi2EjESF_ILi1EjENS0_6memory12LoadWithCastILi2EEENSI_13StoreWithCastILi1EEEEEviT_T0_T2_T3_T4_T5_ --------------------------
	.section	.text._ZN2at6native27unrolled_elementwise_kernelIZNS0_43_GLOBAL__N__7cc8d1ed_10_Dropout_cu_0e96ed3819masked_scale_kernelIbN3c108BFloat16EfEEvRNS_6TensorERKS6_S9_T1_EUlS5_bE_St5arrayIPcLm3EELi4E23TrivialOffsetCalculatorILi2EjESF_ILi1EjENS0_6memory12LoadWithCastILi2EEENSI_13StoreWithCastILi1EEEEEviT_T0_T2_T3_T4_T5_,"ax",@progbits
	.align	128
        .global         _ZN2at6native27unrolled_elementwise_kernelIZNS0_43_GLOBAL__N__7cc8d1ed_10_Dropout_cu_0e96ed3819masked_scale_kernelIbN3c108BFloat16EfEEvRNS_6TensorERKS6_S9_T1_EUlS5_bE_St5arrayIPcLm3EELi4E23TrivialOffsetCalculatorILi2EjESF_ILi1EjENS0_6memory12LoadWithCastILi2EEENSI_13StoreWithCastILi1EEEEEviT_T0_T2_T3_T4_T5_
        .type           _ZN2at6native27unrolled_elementwise_kernelIZNS0_43_GLOBAL__N__7cc8d1ed_10_Dropout_cu_0e96ed3819masked_scale_kernelIbN3c108BFloat16EfEEvRNS_6TensorERKS6_S9_T1_EUlS5_bE_St5arrayIPcLm3EELi4E23TrivialOffsetCalculatorILi2EjESF_ILi1EjENS0_6memory12LoadWithCastILi2EEENSI_13StoreWithCastILi1EEEEEviT_T0_T2_T3_T4_T5_,@function
        .size           _ZN2at6native27unrolled_elementwise_kernelIZNS0_43_GLOBAL__N__7cc8d1ed_10_Dropout_cu_0e96ed3819masked_scale_kernelIbN3c108BFloat16EfEEvRNS_6TensorERKS6_S9_T1_EUlS5_bE_St5arrayIPcLm3EELi4E23TrivialOffsetCalculatorILi2EjESF_ILi1EjENS0_6memory12LoadWithCastILi2EEENSI_13StoreWithCastILi1EEEEEviT_T0_T2_T3_T4_T5_,(.L_x_14257 - _ZN2at6native27unrolled_elementwise_kernelIZNS0_43_GLOBAL__N__7cc8d1ed_10_Dropout_cu_0e96ed3819masked_scale_kernelIbN3c108BFloat16EfEEvRNS_6TensorERKS6_S9_T1_EUlS5_bE_St5arrayIPcLm3EELi4E23TrivialOffsetCalculatorILi2EjESF_ILi1EjENS0_6memory12LoadWithCastILi2EEENSI_13StoreWithCastILi1EEEEEviT_T0_T2_T3_T4_T5_)
        .other          _ZN2at6native27unrolled_elementwise_kernelIZNS0_43_GLOBAL__N__7cc8d1ed_10_Dropout_cu_0e96ed3819masked_scale_kernelIbN3c108BFloat16EfEEvRNS_6TensorERKS6_S9_T1_EUlS5_bE_St5arrayIPcLm3EELi4E23TrivialOffsetCalculatorILi2EjESF_ILi1EjENS0_6memory12LoadWithCastILi2EEENSI_13StoreWithCastILi1EEEEEviT_T0_T2_T3_T4_T5_,@"STO_CUDA_ENTRY STV_DEFAULT"
_ZN2at6native27unrolled_elementwise_kernelIZNS0_43_GLOBAL__N__7cc8d1ed_10_Dropout_cu_0e96ed3819masked_scale_kernelIbN3c108BFloat16EfEEvRNS_6TensorERKS6_S9_T1_EUlS5_bE_St5arrayIPcLm3EELi4E23TrivialOffsetCalculatorILi2EjESF_ILi1EjENS0_6memory12LoadWithCastILi2EEENSI_13StoreWithCastILi1EEEEEviT_T0_T2_T3_T4_T5_:
.text._ZN2at6native27unrolled_elementwise_kernelIZNS0_43_GLOBAL__N__7cc8d1ed_10_Dropout_cu_0e96ed3819masked_scale_kernelIbN3c108BFloat16EfEEvRNS_6TensorERKS6_S9_T1_EUlS5_bE_St5arrayIPcLm3EELi4E23TrivialOffsetCalculatorILi2EjESF_ILi1EjENS0_6memory12LoadWithCastILi2EEENSI_13StoreWithCastILi1EEEEEviT_T0_T2_T3_T4_T5_:
        /* <DEDUP_REMOVED lines=36> */
.L_x_11252:
[----:B------:R-:W2:Y:S02]  /*0240*/  LDG.E.U8 R4, desc[UR36][R4.64] ;  /* 0x0000002404047981 */ /* 0x000ea4000c1e1100 */
[----:B--2---:R-:W-:-:S04]  /*0250*/  I2FP.F32.U32 R0, R4 ;  /* 0x0000000400007245 */ /* 0x004fc80000201000 */
[----:B------:R-:W-:-:S04]  /*0260*/  F2FP.BF16.F32.PACK_AB R0, RZ, R0 ;  /* 0x00000000ff00723e */ /* 0x000fc800000010ff */
[----:B------:R-:W-:Y:S01]  /*0270*/  PRMT R17, R0, 0x7610, R17 ;  /* 0x0000761000117816 */ /* 0x000fe20000000011 */
[----:B------:R-:W-:Y:S06]  /*0280*/  BRA `(.L_x_11254) ;  /* 0x0000000c00e47947 */ /* 0x000fec0003800000 */
.L_x_11251:
        /* <DEDUP_REMOVED lines=11> */
.L_x_11256:
[----:B------:R-:W2:Y:S02]  /*0340*/  LDG.E R4, desc[UR36][R4.64] ;  /* 0x0000002404047981 */ /* 0x000ea4000c1e1900 */
[----:B--2---:R-:W-:-:S04]  /*0350*/  I2FP.F32.S32 R0, R4 ;  /* 0x0000000400007245 */ /* 0x004fc80000201400 */
[----:B------:R-:W-:-:S04]  /*0360*/  F2FP.BF16.F32.PACK_AB R0, RZ, R0 ;  /* 0x00000000ff00723e */ /* 0x000fc800000010ff */
[----:B------:R-:W-:Y:S01]  /*0370*/  PRMT R17, R0, 0x7610, R17 ;  /* 0x0000761000117816 */ /* 0x000fe20000000011 */
[----:B------:R-:W-:Y:S06]  /*0380*/  BRA `(.L_x_11254) ;  /* 0x0000000c00a47947 */ /* 0x000fec0003800000 */
.L_x_11255:
[----:B------:R-:W2:Y:S02]  /*0390*/  LDG.E.U16 R4, desc[UR36][R4.64] ;  /* 0x0000002404047981 */ /* 0x000ea4000c1e1500 */
[----:B--2---:R-:W0:Y:S02]  /*03a0*/  I2F.S16 R0, R4 ;  /* 0x0000000400007306 */ /* 0x004e240000101400 */
[----:B0-----:R-:W-:-:S04]  /*03b0*/  F2FP.BF16.F32.PACK_AB R0, RZ, R0 ;  /* 0x00000000ff00723e */ /* 0x001fc800000010ff */
[----:B------:R-:W-:Y:S01]  /*03c0*/  PRMT R17, R0, 0x7610, R17 ;  /* 0x0000761000117816 */ /* 0x000fe20000000011 */
[----:B------:R-:W-:Y:S06]  /*03d0*/  BRA `(.L_x_11254) ;  /* 0x0000000c00907947 */ /* 0x000fec0003800000 */
.L_x_11250:
        /* <DEDUP_REMOVED lines=9> */
.L_x_11258:
[----:B------:R-:W2:Y:S02]  /*0470*/  LDG.E.U16 R0, desc[UR36][R4.64] ;  /* 0x0000002404007981 */ /* 0x000ea4000c1e1500 */
[----:B--2---:R-:W-:-:S05]  /*0480*/  HADD2.F32 R0, -RZ, R0.H0_H0 ;  /* 0x20000000ff007230 */ /* 0x004fca0000004100 */
[----:B------:R-:W-:-:S04]  /*0490*/  F2FP.BF16.F32.PACK_AB R0, RZ, R0 ;  /* 0x00000000ff00723e */ /* 0x000fc800000010ff */
[----:B------:R-:W-:Y:S01]  /*04a0*/  PRMT R17, R0, 0x7610, R17 ;  /* 0x0000761000117816 */ /* 0x000fe20000000011 */
[----:B------:R-:W-:Y:S06]  /*04b0*/  BRA `(.L_x_11254) ;  /* 0x0000000c00587947 */ /* 0x000fec0003800000 */
.L_x_11257:
        /* <DEDUP_REMOVED lines=9> */
.L_x_11260:
[----:B------:R-:W2:Y:S02]  /*0550*/  LDG.E.U16 R4, desc[UR36][R4.64] ;  /* 0x0000002404047981 */ /* 0x000ea4000c1e1500 */
[----:B--2---:R-:W-:-:S05]  /*0560*/  HADD2.F32 R0, -RZ, R4.H0_H0 ;  /* 0x20000004ff007230 */ /* 0x004fca0000004100 */
[----:B------:R-:W-:-:S04]  /*0570*/  F2FP.BF16.F32.PACK_AB R0, RZ, R0 ;  /* 0x00000000ff00723e */ /* 0x000fc800000010ff */
[----:B------:R-:W-:Y:S01]  /*0580*/  PRMT R17, R0, 0x7610, R17 ;  /* 0x0000761000117816 */ /* 0x000fe20000000011 */
[----:B------:R-:W-:Y:S06]  /*0590*/  BRA `(.L_x_11254) ;  /* 0x0000000c00207947 */ /* 0x000fec0003800000 */
.L_x_11259:
        /* <DEDUP_REMOVED lines=13> */
.L_x_11249:
        /* <DEDUP_REMOVED lines=14> */
.L_x_11263:
        /* <DEDUP_REMOVED lines=13> */
.L_x_11262:
        /* <DEDUP_REMOVED lines=27> */
.L_x_11265:
        /* <DEDUP_REMOVED lines=15> */
.L_x_11264:
[----:B------:R0:W5:Y:S01]  /*0ac0*/  LDG.E.U16 R17, desc[UR36][R4.64] ;  /* 0x0000002404117981 */ /* 0x000162000c1e1500 */
[----:B------:R-:W-:Y:S05]  /*0ad0*/  BRA `(.L_x_11254) ;  /* 0x0000000400d07947 */ /* 0x000fea0003800000 */
.L_x_11261:
        /* <DEDUP_REMOVED lines=13> */
.L_x_11268:
        /* <DEDUP_REMOVED lines=21> */
.L_x_11272:
[----:B------:R-:W-:Y:S05]  /*0d00*/  BSYNC.RECONVERGENT B1 ;  /* 0x0000000000017941 */ /* 0x000fea0003800200 */
.L_x_11271:
[----:B------:R-:W-:Y:S01]  /*0d10*/  IMAD.SHL.U32 R0, R0, 0x100000, RZ ;  /* 0x0010000000007824 */ /* 0x000fe200078e00ff */
[----:B------:R-:W-:-:S04]  /*0d20*/  LEA R3, R3, 0x3b800000, 0x17 ;  /* 0x3b80000003037811 */ /* 0x000fc800078eb8ff */
[----:B------:R-:W-:-:S07]  /*0d30*/  LOP3.LUT R0, R3, R0, R7, 0xfe, !PT ;  /* 0x0000000003007212 */ /* 0x000fce00078efe07 */
.L_x_11270:
[----:B------:R-:W-:Y:S05]  /*0d40*/  BSYNC.RECONVERGENT B0 ;  /* 0x0000000000007941 */ /* 0x000fea0003800200 */
.L_x_11269:
[----:B------:R-:W-:-:S04]  /*0d50*/  F2FP.BF16.F32.PACK_AB R0, RZ, R0 ;  /* 0x00000000ff00723e */ /* 0x000fc800000010ff */
[----:B------:R-:W-:Y:S01]  /*0d60*/  PRMT R17, R0, 0x7610, R17 ;  /* 0x0000761000117816 */ /* 0x000fe20000000011 */
[----:B------:R-:W-:Y:S06]  /*0d70*/  BRA `(.L_x_11254) ;  /* 0x0000000400287947 */ /* 0x000fec0003800000 */
.L_x_11267:
        /* <DEDUP_REMOVED lines=21> */
.L_x_11276:
[----:B------:R-:W-:Y:S05]  /*0ed0*/  BSYNC.RECONVERGENT B1 ;  /* 0x0000000000017941 */ /* 0x000fea0003800200 */
.L_x_11275:
[----:B------:R-:W-:Y:S01]  /*0ee0*/  IMAD.SHL.U32 R0, R0, 0x200000, RZ ;  /* 0x0020000000007824 */ /* 0x000fe200078e00ff */
[----:B------:R-:W-:-:S04]  /*0ef0*/  LEA R3, R3, 0x37800000, 0x17 ;  /* 0x3780000003037811 */ /* 0x000fc800078eb8ff */
[----:B------:R-:W-:-:S07]  /*0f00*/  LOP3.LUT R0, R3, R0, R7, 0xfe, !PT ;  /* 0x0000000003007212 */ /* 0x000fce00078efe07 */
.L_x_11274:
[----:B------:R-:W-:Y:S05]  /*0f10*/  BSYNC.RECONVERGENT B0 ;  /* 0x0000000000007941 */ /* 0x000fea0003800200 */
.L_x_11273:
[----:B------:R-:W-:-:S04]  /*0f20*/  F2FP.BF16.F32.PACK_AB R0, RZ, R0 ;  /* 0x00000000ff00723e */ /* 0x000fc800000010ff */
[----:B------:R-:W-:Y:S01]  /*0f30*/  PRMT R17, R0, 0x7610, R17 ;  /* 0x0000761000117816 */ /* 0x000fe20000000011 */
[----:B------:R-:W-:Y:S06]  /*0f40*/  BRA `(.L_x_11254) ;  /* 0x0000000000b47947 */ /* 0x000fec0003800000 */
.L_x_11266:
[----:B------:R-:W-:-:S09]  /*0f50*/  UISETP.NE.AND UP0, UPT, UR4, 0x1c, UPT ;  /* 0x0000001c0400788c */ /* 0x000fd2000bf05270 */
[----:B------:R-:W-:Y:S05]  /*0f60*/  BRA.U !UP0, `(.L_x_11277) ;  /* 0x00000001089c7547 */ /* 0x000fea000b800000 */
[----:B------:R-:W-:-:S09]  /*0f70*/  UISETP.NE.AND UP0, UPT, UR4, 0x1d, UPT ;  /* 0x0000001d0400788c */ /* 0x000fd2000bf05270 */
[----:B------:R-:W-:Y:S05]  /*0f80*/  BRA.U !UP0, `(.L_x_11278) ;  /* 0x0000000108807547 */ /* 0x000fea000b800000 */
[----:B------:R-:W-:-:S09]  /*0f90*/  UISETP.NE.AND UP0, UPT, UR4, 0x2c, UPT ;  /* 0x0000002c0400788c */ /* 0x000fd2000bf05270 */
[----:B------:R-:W-:Y:S05]  /*0fa0*/  BRA.U !UP0, `(.L_x_11279) ;  /* 0x0000000108487547 */ /* 0x000fea000b800000 */
.L_x_11253:
        /* <DEDUP_REMOVED lines=16> */
.L_x_11280:
[----:B------:R-:W-:Y:S01]  /*10b0*/  PRMT R17, RZ, 0x7610, R17 ;  /* 0x00007610ff117816 */ /* 0x000fe20000000011 */
[----:B------:R-:W-:Y:S06]  /*10c0*/  BRA `(.L_x_11254) ;  /* 0x0000000000547947 */ /* 0x000fec0003800000 */
.L_x_11279:
        /* <DEDUP_REMOVED lines=8> */
.L_x_11282:
[----:B------:R-:W-:Y:S05]  /*1150*/  BSYNC.RECONVERGENT B0 ;  /* 0x0000000000007941 */ /* 0x000fea0003800200 */
.L_x_11281:
[----:B------:R-:W-:-:S04]  /*1160*/  F2FP.BF16.F32.PACK_AB R0, RZ, R0 ;  /* 0x00000000ff00723e */ /* 0x000fc800000010ff */
[----:B------:R-:W-:Y:S01]  /*1170*/  PRMT R17, R0, 0x7610, R17 ;  /* 0x0000761000117816 */ /* 0x000fe20000000011 */
[----:B------:R-:W-:Y:S06]  /*1180*/  BRA `(.L_x_11254) ;  /* 0x0000000000247947 */ /* 0x000fec0003800000 */
.L_x_11278:
[----:B------:R-:W2:Y:S02]  /*1190*/  LDG.E.64 R4, desc[UR36][R4.64] ;  /* 0x0000002404047981 */ /* 0x000ea4000c1e1b00 */
[----:B--2---:R-:W0:Y:S02]  /*11a0*/  I2F.U64 R0, R4 ;  /* 0x0000000400007312 */ /* 0x004e240000301000 */
[----:B0-----:R-:W-:-:S04]  /*11b0*/  F2FP.BF16.F32.PACK_AB R0, RZ, R0 ;  /* 0x00000000ff00723e */ /* 0x001fc800000010ff */
[----:B------:R-:W-:Y:S01]  /*11c0*/  PRMT R17, R0, 0x7610, R17 ;  /* 0x0000761000117816 */ /* 0x000fe20000000011 */
[----:B------:R-:W-:Y:S06]  /*11d0*/  BRA `(.L_x_11254) ;  /* 0x0000000000107947 */ /* 0x000fec0003800000 */
.L_x_11277:
[----:B------:R-:W2:Y:S02]  /*11e0*/  LDG.E R4, desc[UR36][R4.64] ;  /* 0x0000002404047981 */ /* 0x000ea4000c1e1900 */
[----:B--2---:R-:W-:-:S04]  /*11f0*/  I2FP.F32.U32 R0, R4 ;  /* 0x0000000400007245 */ /* 0x004fc80000201000 */
[----:B------:R-:W-:-:S04]  /*1200*/  F2FP.BF16.F32.PACK_AB R0, RZ, R0 ;  /* 0x00000000ff00723e */ /* 0x000fc800000010ff */
[----:B------:R-:W-:-:S07]  /*1210*/  PRMT R17, R0, 0x7610, R17 ;  /* 0x0000761000117816 */ /* 0x000fce0000000011 */
.L_x_11254:
[----:B0-----:R-:W0:Y:S01]  /*1220*/  LDC.64 R4, c[0x0][0x3a8] ;  /* 0x0000ea00ff047b82 */ /* 0x001e220000000a00 */
[----:B------:R-:W1:Y:S01]  /*1230*/  LDCU UR5, c[0x0][0x3bc] ;  /* 0x00007780ff0577ac */ /* 0x000e620008000800 */
        /* <DEDUP_REMOVED lines=18> */
.L_x_11287:
[----:B------:R-:W2:Y:S02]  /*1360*/  LDG.E.U8 R4, desc[UR36][R4.64] ;  /* 0x0000002404047981 */ /* 0x000ea4000c1e1100 */
[----:B--2---:R-:W-:Y:S01]  /*1370*/  ISETP.NE.AND P0, PT, R4, RZ, PT ;  /* 0x000000ff0400720c */ /* 0x004fe20003f05270 */
[----:B------:R-:W-:-:S12]  /*1380*/  BRA `(.L_x_11289) ;  /* 0x0000000800407947 */ /* 0x000fd80003800000 */
.L_x_11286:
        /* <DEDUP_REMOVED lines=10> */
.L_x_11291:
[----:B------:R-:W2:Y:S02]  /*1430*/  LDG.E R4, desc[UR36][R4.64] ;  /* 0x0000002404047981 */ /* 0x000ea4000c1e1900 */
[----:B--2---:R-:W-:Y:S01]  /*1440*/  ISETP.NE.AND P0, PT, R4, RZ, PT ;  /* 0x000000ff0400720c */ /* 0x004fe20003f05270 */
[----:B------:R-:W-:-:S12]  /*1450*/  BRA `(.L_x_11289) ;  /* 0x00000008000c7947 */ /* 0x000fd80003800000 */
.L_x_11290:
[----:B------:R-:W2:Y:S02]  /*1460*/  LDG.E.U16 R4, desc[UR36][R4.64] ;  /* 0x0000002404047981 */ /* 0x000ea4000c1e1500 */
[----:B--2---:R-:W-:Y:S01]  /*1470*/  ISETP.NE.AND P0, PT, R4, RZ, PT ;  /* 0x000000ff0400720c */ /* 0x004fe20003f05270 */
[----:B------:R-:W-:-:S12]  /*1480*/  BRA `(.L_x_11289) ;  /* 0x0000000800007947 */ /* 0x000fd80003800000 */
.L_x_11285:
        /* <DEDUP_REMOVED lines=9> */
.L_x_11293:
[----:B------:R-:W2:Y:S02]  /*1520*/  LDG.E.U16 R0, desc[UR36][R4.64] ;  /* 0x0000002404007981 */ /* 0x000ea4000c1e1500 */
[----:B--2---:R-:W-:-:S05]  /*1530*/  HADD2.F32 R0, -RZ, R0.H0_H0 ;  /* 0x20000000ff007230 */ /* 0x004fca0000004100 */
[----:B------:R-:W-:Y:S01]  /*1540*/  FSETP.NEU.FTZ.AND P0, PT, R0, RZ, PT ;  /* 0x000000ff0000720b */ /* 0x000fe20003f1d000 */
[----:B------:R-:W-:-:S12]  /*1550*/  BRA `(.L_x_11289) ;  /* 0x0000000400cc7947 */ /* 0x000fd80003800000 */
.L_x_11292:
        /* <DEDUP_REMOVED lines=11> */
.L_x_11295:
        /* <DEDUP_REMOVED lines=8> */
.L_x_11294:
[----:B------:R-:W2:Y:S02]  /*1690*/  LDG.E.64 R4, desc[UR36][R4.64] ;  /* 0x0000002404047981 */ /* 0x000ea4000c1e1b00 */
[----:B--2---:R1:W2:Y:S02]  /*16a0*/  DSETP.NEU.AND P0, PT, R4, RZ, PT ;  /* 0x000000ff0400722a */ /* 0x0042a40003f0d000 */
[----:B--2---:R-:W-:Y:S05]  /*16b0*/  BRA `(.L_x_11289) ;  /* 0x0000000400747947 */ /* 0x004fea0003800000 */
.L_x_11284:
        /* <DEDUP_REMOVED lines=11> */
.L_x_11298:
        /* <DEDUP_REMOVED lines=8> */
.L_x_11297:
        /* <DEDUP_REMOVED lines=9> */
.L_x_11300:
[----:B------:R-:W2:Y:S02]  /*1880*/  LDG.E.U8 R0, desc[UR36][R4.64] ;  /* 0x0000002404007981 */ /* 0x000ea4000c1e1100 */
[----:B--2---:R-:W-:-:S05]  /*1890*/  IMAD.SHL.U32 R3, R0, 0x2000000, RZ ;  /* 0x0200000000037824 */ /* 0x004fca00078e00ff */
[----:B------:R-:W-:-:S13]  /*18a0*/  ISETP.GT.U32.AND P0, PT, R3, 0x7ffffff, PT ;  /* 0x07ffffff0300780c */ /* 0x000fda0003f04070 */
[----:B------:R-:W-:Y:S01]  /*18b0*/  @!P0 IMAD.SHL.U32 R0, R0, 0x100, RZ ;  /* 0x0000010000008824 */ /* 0x000fe200078e00ff */
[----:B------:R-:W-:-:S04]  /*18c0*/  @P0 LEA.HI R3, R3, 0x70000000, RZ, 0x1c ;  /* 0x7000000003030811 */ /* 0x000fc800078fe0ff */
[----:B------:R-:W-:-:S04]  /*18d0*/  @!P0 LOP3.LUT R0, R0, 0x7f00, RZ, 0xc0, !PT ;  /* 0x00007f0000008812 */ /* 0x000fc800078ec0ff */
[----:B------:R-:W-:-:S05]  /*18e0*/  @!P0 LOP3.LUT R0, R0, 0x3f000000, RZ, 0xfc, !PT ;  /* 0x3f00000000008812 */ /* 0x000fca00078efcff */
[----:B------:R-:W-:Y:S01]  /*18f0*/  @!P0 FADD.FTZ R0, R0, -0.5 ;  /* 0xbf00000000008421 */ /* 0x000fe20000010000 */
[----:B------:R-:W-:-:S05]  /*1900*/  @P0 FMUL.FTZ R0, R3, 1.9259299443872358531e-34 ;  /* 0x0780000003000820 */ /* 0x000fca0000410000 */
[----:B------:R-:W-:Y:S01]  /*1910*/  LOP3.LUT P0, RZ, R0, 0x7fffffff, RZ, 0xc0, !PT ;  /* 0x7fffffff00ff7812 */ /* 0x000fe2000780c0ff */
[----:B------:R-:W-:-:S12]  /*1920*/  BRA `(.L_x_11289) ;  /* 0x0000000000d87947 */ /* 0x000fd80003800000 */
.L_x_11299:
[----:B------:R-:W2:Y:S02]  /*1930*/  LDG.E.U16 R0, desc[UR36][R4.64] ;  /* 0x0000002404007981 */ /* 0x000ea4000c1e1500 */
[----:B--2---:R-:W-:-:S05]  /*1940*/  IMAD.U32 R0, R0, 0x10000, RZ ;  /* 0x0001000000007824 */ /* 0x004fca00078e00ff */
[----:B------:R-:W-:Y:S01]  /*1950*/  FSETP.NEU.FTZ.AND P0, PT, R0, RZ, PT ;  /* 0x000000ff0000720b */ /* 0x000fe20003f1d000 */
[----:B------:R-:W-:-:S12]  /*1960*/  BRA `(.L_x_11289) ;  /* 0x0000000000c87947 */ /* 0x000fd80003800000 */
.L_x_11296:
        /* <DEDUP_REMOVED lines=11> */
.L_x_11303:
[----:B------:R-:W2:Y:S02]  /*1a20*/  LDG.E.U8 R4, desc[UR36][R4.64] ;  /* 0x0000002404047981 */ /* 0x000ea4000c1e1100 */
[----:B--2---:R-:W-:Y:S01]  /*1a30*/  ISETP.NE.AND P0, PT, R4, RZ, PT ;  /* 0x000000ff0400720c */ /* 0x004fe20003f05270 */
[----:B------:R-:W-:-:S12]  /*1a40*/  BRA `(.L_x_11289) ;  /* 0x0000000000907947 */ /* 0x000fd80003800000 */
.L_x_11302:
[----:B------:R-:W2:Y:S02]  /*1a50*/  LDG.E.U8 R4, desc[UR36][R4.64] ;  /* 0x0000002404047981 */ /* 0x000ea4000c1e1100 */
[----:B--2---:R-:W-:Y:S01]  /*1a60*/  ISETP.NE.AND P0, PT, R4, RZ, PT ;  /* 0x000000ff0400720c */ /* 0x004fe20003f05270 */
[----:B------:R-:W-:-:S12]  /*1a70*/  BRA `(.L_x_11289) ;  /* 0x0000000000847947 */ /* 0x000fd80003800000 */
.L_x_11301:
[----:B------:R-:W-:-:S09]  /*1a80*/  UISETP.NE.AND UP0, UPT, UR4, 0x1c, UPT ;  /* 0x0000001c0400788c */ /* 0x000fd2000bf05270 */
[----:B------:R-:W-:Y:S05]  /*1a90*/  BRA.U !UP0, `(.L_x_11304) ;  /* 0x0000000108747547 */ /* 0x000fea000b800000 */
[----:B------:R-:W-:-:S09]  /*1aa0*/  UISETP.NE.AND UP0, UPT, UR4, 0x1d, UPT ;  /* 0x0000001d0400788c */ /* 0x000fd2000bf05270 */
[----:B------:R-:W-:Y:S05]  /*1ab0*/  BRA.U !UP0, `(.L_x_11305) ;  /* 0x00000001085c7547 */ /* 0x000fea000b800000 */
[----:B------:R-:W-:-:S09]  /*1ac0*/  UISETP.NE.AND UP0, UPT, UR4, 0x2c, UPT ;  /* 0x0000002c0400788c */ /* 0x000fd2000bf05270 */
[----:B------:R-:W-:Y:S05]  /*1ad0*/  BRA.U !UP0, `(.L_x_11306) ;  /* 0x0000000108487547 */ /* 0x000fea000b800000 */
.L_x_11288:
        /* <DEDUP_REMOVED lines=16> */
.L_x_11307:
[----:B------:R-:W-:Y:S01]  /*1be0*/  PLOP3.LUT P0, PT, PT, PT, PT, 0x8, 0x80 ;  /* 0x000000000080781c */ /* 0x000fe20003f0e170 */
[----:B------:R-:W-:-:S12]  /*1bf0*/  BRA `(.L_x_11289) ;  /* 0x0000000000247947 */ /* 0x000fd80003800000 */
.L_x_11306:
[----:B------:R-:W2:Y:S02]  /*1c00*/  LDG.E.U8 R4, desc[UR36][R4.64] ;  /* 0x0000002404047981 */ /* 0x000ea4000c1e1100 */
[----:B--2---:R-:W-:Y:S01]  /*1c10*/  ISETP.NE.AND P0, PT, R4, RZ, PT ;  /* 0x000000ff0400720c */ /* 0x004fe20003f05270 */
[----:B------:R-:W-:-:S12]  /*1c20*/  BRA `(.L_x_11289) ;  /* 0x0000000000187947 */ /* 0x000fd80003800000 */
.L_x_11305:
[----:B------:R-:W2:Y:S02]  /*1c30*/  LDG.E.64 R4, desc[UR36][R4.64] ;  /* 0x0000002404047981 */ /* 0x000ea4000c1e1b00 */
[----:B--2---:R-:W-:-:S04]  /*1c40*/  ISETP.NE.U32.AND P0, PT, R4, RZ, PT ;  /* 0x000000ff0400720c */ /* 0x004fc80003f05070 */
[----:B------:R-:W-:Y:S01]  /*1c50*/  ISETP.NE.AND.EX P0, PT, R5, RZ, PT, P0 ;  /* 0x000000ff0500720c */ /* 0x000fe20003f05300 */
[----:B------:R-:W-:-:S12]  /*1c60*/  BRA `(.L_x_11289) ;  /* 0x0000000000087947 */ /* 0x000fd80003800000 */
.L_x_11304:
[----:B------:R-:W2:Y:S02]  /*1c70*/  LDG.E R4, desc[UR36][R4.64] ;  /* 0x0000002404047981 */ /* 0x000ea4000c1e1900 */
[----:B--2---:R-:W-:-:S13]  /*1c80*/  ISETP.NE.AND P0, PT, R4, RZ, PT ;  /* 0x000000ff0400720c */ /* 0x004fda0003f05270 */
.L_x_11289:
[----:B------:R-:W-:Y:S05]  /*1c90*/  BSYNC.RECONVERGENT B6 ;  /* 0x0000000000067941 */ /* 0x000fea0003800200 */
.L_x_11283:
[----:B------:R-:W-:Y:S01]  /*1ca0*/  SEL R16, RZ, 0x1, !P0 ;  /* 0x00000001ff107807 */ /* 0x000fe20004000000 */
[----:B------:R-:W-:-:S03]  /*1cb0*/  VIADD R25, R19, 0x80 ;  /* 0x0000008013197836 */ /* 0x000fc60000000000 */
[----:B------:R-:W-:-:S07]  /*1cc0*/  I2FP.F32.U32 R16, R16 ;  /* 0x0000001000107245 */ /* 0x000fce0000201000 */
.L_x_11248:
[----:B------:R-:W-:Y:S05]  /*1cd0*/  BSYNC.RECONVERGENT B7 ;  /* 0x0000000000077941 */ /* 0x000fea0003800200 */
.L_x_11247:
        /* <DEDUP_REMOVED lines=27> */
.L_x_11313:
[----:B------:R-:W2:Y:S02]  /*1e90*/  LDG.E.U8 R4, desc[UR36][R4.64] ;  /* 0x0000002404047981 */ /* 0x000ea4000c1e1100 */
[----:B--2---:R-:W-:-:S04]  /*1ea0*/  I2FP.F32.U32 R0, R4 ;  /* 0x0000000400007245 */ /* 0x004fc80000201000 */
[----:B------:R-:W-:-:S04]  /*1eb0*/  F2FP.BF16.F32.PACK_AB R0, RZ, R0 ;  /* 0x00000000ff00723e */ /* 0x000fc800000010ff */
[----:B------:R-:W-:Y:S01]  /*1ec0*/  PRMT R18, R0, 0x7610, R18 ;  /* 0x0000761000127816 */ /* 0x000fe20000000012 */
[----:B------:R-:W-:Y:S06]  /*1ed0*/  BRA `(.L_x_11315) ;  /* 0x0000000c00e47947 */ /* 0x000fec0003800000 */
.L_x_11312:
        /* <DEDUP_REMOVED lines=11> */
.L_x_11317:
[----:B------:R-:W2:Y:S02]  /*1f90*/  LDG.E R4, desc[UR36][R4.64] ;  /* 0x0000002404047981 */ /* 0x000ea4000c1e1900 */
[----:B--2---:R-:W-:-:S04]  /*1fa0*/  I2FP.F32.S32 R0, R4 ;  /* 0x0000000400007245 */ /* 0x004fc80000201400 */
[----:B------:R-:W-:-:S04]  /*1fb0*/  F2FP.BF16.F32.PACK_AB R0, RZ, R0 ;  /* 0x00000000ff00723e */ /* 0x000fc800000010ff */
[----:B------:R-:W-:Y:S01]  /*1fc0*/  PRMT R18, R0, 0x7610, R18 ;  /* 0x0000761000127816 */ /* 0x000fe20000000012 */
[----:B------:R-:W-:Y:S06]  /*1fd0*/  BRA `(.L_x_11315) ;  /* 0x0000000c00a47947 */ /* 0x000fec0003800000 */
.L_x_11316:
[----:B------:R-:W2:Y:S02]  /*1fe0*/  LDG.E.U16 R4, desc[UR36][R4.64] ;  /* 0x0000002404047981 */ /* 0x000ea4000c1e1500 */
[----:B--2---:R-:W0:Y:S02]  /*1ff0*/  I2F.S16 R0, R4 ;  /* 0x0000000400007306 */ /* 0x004e240000101400 */
[----:B0-----:R-:W-:-:S04]  /*2000*/  F2FP.BF16.F32.PACK_AB R0, RZ, R0 ;  /* 0x00000000ff00723e */ /* 0x001fc800000010ff */
[----:B------:R-:W-:Y:S01]  /*2010*/  PRMT R18, R0, 0x7610, R18 ;  /* 0x0000761000127816 */ /* 0x000fe20000000012 */
[----:B------:R-:W-:Y:S06]  /*2020*/  BRA `(.L_x_11315) ;  /* 0x0000000c00907947 */ /* 0x000fec0003800000 */
.L_x_11311:
        /* <DEDUP_REMOVED lines=9> */
.L_x_11319:
[----:B------:R-:W2:Y:S02]  /*20c0*/  LDG.E.U16 R0, desc[UR36][R4.64] ;  /* 0x0000002404007981 */ /* 0x000ea4000c1e1500 */
[----:B--2---:R-:W-:-:S05]  /*20d0*/  HADD2.F32 R0, -RZ, R0.H0_H0 ;  /* 0x20000000ff007230 */ /* 0x004fca0000004100 */
[----:B------:R-:W-:-:S04]  /*20e0*/  F2FP.BF16.F32.PACK_AB R0, RZ, R0 ;  /* 0x00000000ff00723e */ /* 0x000fc800000010ff */
[----:B------:R-:W-:Y:S01]  /*20f0*/  PRMT R18, R0, 0x7610, R18 ;  /* 0x0000761000127816 */ /* 0x000fe20000000012 */
[----:B------:R-:W-:Y:S06]  /*2100*/  BRA `(.L_x_11315) ;  /* 0x0000000c00587947 */ /* 0x000fec0003800000 */
.L_x_11318:
        /* <DEDUP_REMOVED lines=9> */
.L_x_11321:
[----:B------:R-:W2:Y:S02]  /*21a0*/  LDG.E.U16 R4, desc[UR36][R4.64] ;  /* 0x0000002404047981 */ /* 0x000ea4000c1e1500 */
[----:B--2---:R-:W-:-:S05]  /*21b0*/  HADD2.F32 R0, -RZ, R4.H0_H0 ;  /* 0x20000004ff007230 */ /* 0x004fca0000004100 */
[----:B------:R-:W-:-:S04]  /*21c0*/  F2FP.BF16.F32.PACK_AB R0, RZ, R0 ;  /* 0x00000000ff00723e */ /* 0x000fc800000010ff */
[----:B------:R-:W-:Y:S01]  /*21d0*/  PRMT R18, R0, 0x7610, R18 ;  /* 0x0000761000127816 */ /* 0x000fe20000000012 */
[----:B------:R-:W-:Y:S06]  /*21e0*/  BRA `(.L_x_11315) ;  /* 0x0000000c00207947 */ /* 0x000fec0003800000 */
.L_x_11320:
        /* <DEDUP_REMOVED lines=13> */
.L_x_11310:
        /* <DEDUP_REMOVED lines=14> */
.L_x_11324:
        /* <DEDUP_REMOVED lines=13> */
.L_x_11323:
        /* <DEDUP_REMOVED lines=27> */
.L_x_11326:
        /* <DEDUP_REMOVED lines=15> */
.L_x_11325:
[----:B------:R0:W5:Y:S01]  /*2710*/  LDG.E.U16 R18, desc[UR36][R4.64] ;  /* 0x0000002404127981 */ /* 0x000162000c1e1500 */
[----:B------:R-:W-:Y:S05]  /*2720*/  BRA `(.L_x_11315) ;  /* 0x0000000400d07947 */ /* 0x000fea0003800000 */
.L_x_11322:
        /* <DEDUP_REMOVED lines=13> */
.L_x_11329:
        /* <DEDUP_REMOVED lines=21> */
.L_x_11333:
[----:B------:R-:W-:Y:S05]  /*2950*/  BSYNC.RECONVERGENT B1 ;  /* 0x0000000000017941 */ /* 0x000fea0003800200 */
.L_x_11332:
[----:B------:R-:W-:Y:S01]  /*2960*/  IMAD.SHL.U32 R0, R0, 0x100000, RZ ;  /* 0x0010000000007824 */ /* 0x000fe200078e00ff */
[----:B------:R-:W-:-:S04]  /*2970*/  LEA R3, R3, 0x3b800000, 0x17 ;  /* 0x3b80000003037811 */ /* 0x000fc800078eb8ff */
[----:B------:R-:W-:-:S07]  /*2980*/  LOP3.LUT R0, R3, R0, R7, 0xfe, !PT ;  /* 0x0000000003007212 */ /* 0x000fce00078efe07 */
.L_x_11331:
[----:B------:R-:W-:Y:S05]  /*2990*/  BSYNC.RECONVERGENT B0 ;  /* 0x0000000000007941 */ /* 0x000fea0003800200 */
.L_x_11330:
[----:B------:R-:W-:-:S04]  /*29a0*/  F2FP.BF16.F32.PACK_AB R0, RZ, R0 ;  /* 0x00000000ff00723e */ /* 0x000fc800000010ff */
[----:B------:R-:W-:Y:S01]  /*29b0*/  PRMT R18, R0, 0x7610, R18 ;  /* 0x0000761000127816 */ /* 0x000fe20000000012 */
[----:B------:R-:W-:Y:S06]  /*29c0*/  BRA `(.L_x_11315) ;  /* 0x0000000400287947 */ /* 0x000fec0003800000 */
.L_x_11328:
        /* <DEDUP_REMOVED lines=21> */
.L_x_11337:
[----:B------:R-:W-:Y:S05]  /*2b20*/  BSYNC.RECONVERGENT B1 ;  /* 0x0000000000017941 */ /* 0x000fea0003800200 */
.L_x_11336:
[----:B------:R-:W-:Y:S01]  /*2b30*/  IMAD.SHL.U32 R0, R0, 0x200000, RZ ;  /* 0x0020000000007824 */ /* 0x000fe200078e00ff */
[----:B------:R-:W-:-:S04]  /*2b40*/  LEA R3, R3, 0x37800000, 0x17 ;  /* 0x3780000003037811 */ /* 0x000fc800078eb8ff */
[----:B------:R-:W-:-:S07]  /*2b50*/  LOP3.LUT R0, R3, R0, R7, 0xfe, !PT ;  /* 0x0000000003007212 */ /* 0x000fce00078efe07 */
.L_x_11335:
[----:B------:R-:W-:Y:S05]  /*2b60*/  BSYNC.RECONVERGENT B0 ;  /* 0x0000000000007941 */ /* 0x000fea0003800200 */
.L_x_11334:
[----:B------:R-:W-:-:S04]  /*2b70*/  F2FP.BF16.F32.PACK_AB R0, RZ, R0 ;  /* 0x00000000ff00723e */ /* 0x000fc800000010ff */
[----:B------:R-:W-:Y:S01]  /*2b80*/  PRMT R18, R0, 0x7610, R18 ;  /* 0x0000761000127816 */ /* 0x000fe20000000012 */
[----:B------:R-:W-:Y:S06]  /*2b90*/  BRA `(.L_x_11315) ;  /* 0x0000000000b47947 */ /* 0x000fec0003800000 */
.L_x_11327:
        /* <DEDUP_REMOVED lines=14> */
.L_x_11341:
[----:B------:R-:W-:Y:S05]  /*2c80*/  BSYNC.RECONVERGENT B0 ;  /* 0x0000000000007941 */ /* 0x000fea0003800200 */
.L_x_11340:
[----:B------:R-:W-:-:S04]  /*2c90*/  F2FP.BF16.F32.PACK_AB R0, RZ, R0 ;  /* 0x00000000ff00723e */ /* 0x000fc800000010ff */
[----:B------:R-:W-:Y:S01]  /*2ca0*/  PRMT R18, R0, 0x7610, R18 ;  /* 0x0000761000127816 */ /* 0x000fe20000000012 */
[----:B------:R-:W-:Y:S06]  /*2cb0*/  BRA `(.L_x_11315) ;  /* 0x00000000006c7947 */ /* 0x000fec0003800000 */
.L_x_11314:
        /* <DEDUP_REMOVED lines=16> */
.L_x_11342:
[----:B------:R-:W-:Y:S01]  /*2dc0*/  PRMT R18, RZ, 0x7610, R18 ;  /* 0x00007610ff127816 */ /* 0x000fe20000000012 */
[----:B------:R-:W-:Y:S06]  /*2dd0*/  BRA `(.L_x_11315) ;  /* 0x0000000000247947 */ /* 0x000fec0003800000 */
.L_x_11339:
[----:B------:R-:W2:Y:S02]  /*2de0*/  LDG.E.64 R4, desc[UR36][R4.64] ;  /* 0x0000002404047981 */ /* 0x000ea4000c1e1b00 */
[----:B--2---:R-:W0:Y:S02]  /*2df0*/  I2F.U64 R0, R4 ;  /* 0x0000000400007312 */ /* 0x004e240000301000 */
[----:B0-----:R-:W-:-:S04]  /*2e00*/  F2FP.BF16.F32.PACK_AB R0, RZ, R0 ;  /* 0x00000000ff00723e */ /* 0x001fc800000010ff */
[----:B------:R-:W-:Y:S01]  /*2e10*/  PRMT R18, R0, 0x7610, R18 ;  /* 0x0000761000127816 */ /* 0x000fe20000000012 */
[----:B------:R-:W-:Y:S06]  /*2e20*/  BRA `(.L_x_11315) ;  /* 0x0000000000107947 */ /* 0x000fec0003800000 */
.L_x_11338:
[----:B------:R-:W2:Y:S02]  /*2e30*/  LDG.E R4, desc[UR36][R4.64] ;  /* 0x0000002404047981 */ /* 0x000ea4000c1e1900 */
[----:B--2---:R-:W-:-:S04]  /*2e40*/  I2FP.F32.U32 R0, R4 ;  /* 0x0000000400007245 */ /* 0x004fc80000201000 */
[----:B------:R-:W-:-:S04]  /*2e50*/  F2FP.BF16.F32.PACK_AB R0, RZ, R0 ;  /* 0x00000000ff00723e */ /* 0x000fc800000010ff */
[----:B------:R-:W-:-:S07]  /*2e60*/  PRMT R18, R0, 0x7610, R18 ;  /* 0x0000761000127816 */ /* 0x000fce0000000012 */
.L_x_11315:
        /* <DEDUP_REMOVED lines=20> */
.L_x_11347:
[----:B------:R-:W2:Y:S02]  /*2fb0*/  LDG.E.U8 R4, desc[UR36][R4.64] ;  /* 0x0000002404047981 */ /* 0x000ea4000c1e1100 */
[----:B--2---:R-:W-:Y:S01]  /*2fc0*/  ISETP.NE.AND P0, PT, R4, RZ, PT ;  /* 0x000000ff0400720c */ /* 0x004fe20003f05270 */
[----:B------:R-:W-:-:S12]  /*2fd0*/  BRA `(.L_x_11349) ;  /* 0x0000000800407947 */ /* 0x000fd80003800000 */
.L_x_11346:
        /* <DEDUP_REMOVED lines=10> */
.L_x_11351:
[----:B------:R-:W2:Y:S02]  /*3080*/  LDG.E R4, desc[UR36][R4.64] ;  /* 0x0000002404047981 */ /* 0x000ea4000c1e1900 */
[----:B--2---:R-:W-:Y:S01]  /*3090*/  ISETP.NE.AND P0, PT, R4, RZ, PT ;  /* 0x000000ff0400720c */ /* 0x004fe20003f05270 */
[----:B------:R-:W-:-:S12]  /*30a0*/  BRA `(.L_x_11349) ;  /* 0x00000008000c7947 */ /* 0x000fd80003800000 */
.L_x_11350:
[----:B------:R-:W2:Y:S02]  /*30b0*/  LDG.E.U16 R4, desc[UR36][R4.64] ;  /* 0x0000002404047981 */ /* 0x000ea4000c1e1500 */
[----:B--2---:R-:W-:Y:S01]  /*30c0*/  ISETP.NE.AND P0, PT, R4, RZ, PT ;  /* 0x000000ff0400720c */ /* 0x004fe20003f05270 */
[----:B------:R-:W-:-:S12]  /*30d0*/  BRA `(.L_x_11349) ;  /* 0x0000000800007947 */ /* 0x000fd80003800000 */
.L_x_11345:
        /* <DEDUP_REMOVED lines=9> */
.L_x_11353:
[----:B------:R-:W2:Y:S02]  /*3170*/  LDG.E.U16 R0, desc[UR36][R4.64] ;  /* 0x0000002404007981 */ /* 0x000ea4000c1e1500 */
[----:B--2---:R-:W-:-:S05]  /*3180*/  HADD2.F32 R0, -RZ, R0.H0_H0 ;  /* 0x20000000ff007230 */ /* 0x004fca0000004100 */
[----:B------:R-:W-:Y:S01]  /*3190*/  FSETP.NEU.FTZ.AND P0, PT, R0, RZ, PT ;  /* 0x000000ff0000720b */ /* 0x000fe20003f1d000 */
[----:B------:R-:W-:-:S12]  /*31a0*/  BRA `(.L_x_11349) ;  /* 0x0000000400cc7947 */ /* 0x000fd80003800000 */
.L_x_11352:
        /* <DEDUP_REMOVED lines=11> */
.L_x_11355:
        /* <DEDUP_REMOVED lines=8> */
.L_x_11354:
[----:B------:R-:W2:Y:S02]  /*32e0*/  LDG.E.64 R4, desc[UR36][R4.64] ;  /* 0x0000002404047981 */ /* 0x000ea4000c1e1b00 */
[----:B--2---:R1:W2:Y:S02]  /*32f0*/  DSETP.NEU.AND P0, PT, R4, RZ, PT ;  /* 0x000000ff0400722a */ /* 0x0042a40003f0d000 */
[----:B--2---:R-:W-:Y:S05]  /*3300*/  BRA `(.L_x_11349) ;  /* 0x0000000400747947 */ /* 0x004fea0003800000 */
.L_x_11344:
        /* <DEDUP_REMOVED lines=11> */
.L_x_11358:
        /* <DEDUP_REMOVED lines=8> */
.L_x_11357:
        /* <DEDUP_REMOVED lines=9> */
.L_x_11360:
        /* <DEDUP_REMOVED lines=11> */
.L_x_11359:
[----:B------:R-:W2:Y:S02]  /*3580*/  LDG.E.U16 R0, desc[UR36][R4.64] ;  /* 0x0000002404007981 */ /* 0x000ea4000c1e1500 */
[----:B--2---:R-:W-:-:S05]  /*3590*/  IMAD.U32 R0, R0, 0x10000, RZ ;  /* 0x0001000000007824 */ /* 0x004fca00078e00ff */
[----:B------:R-:W-:Y:S01]  /*35a0*/  FSETP.NEU.FTZ.AND P0, PT, R0, RZ, PT ;  /* 0x000000ff0000720b */ /* 0x000fe20003f1d000 */
[----:B------:R-:W-:-:S12]  /*35b0*/  BRA `(.L_x_11349) ;  /* 0x0000000000c87947 */ /* 0x000fd80003800000 */
.L_x_11356:
        /* <DEDUP_REMOVED lines=11> */
.L_x_11363:
[----:B------:R-:W2:Y:S02]  /*3670*/  LDG.E.U8 R4, desc[UR36][R4.64] ;  /* 0x0000002404047981 */ /* 0x000ea4000c1e1100 */
[----:B--2---:R-:W-:Y:S01]  /*3680*/  ISETP.NE.AND P0, PT, R4, RZ, PT ;  /* 0x000000ff0400720c */ /* 0x004fe20003f05270 */
[----:B------:R-:W-:-:S12]  /*3690*/  BRA `(.L_x_11349) ;  /* 0x0000000000907947 */ /* 0x000fd80003800000 */
.L_x_11362:
[----:B------:R-:W2:Y:S02]  /*36a0*/  LDG.E.U8 R4, desc[UR36][R4.64] ;  /* 0x0000002404047981 */ /* 0x000ea4000c1e1100 */
[----:B--2---:R-:W-:Y:S01]  /*36b0*/  ISETP.NE.AND P0, PT, R4, RZ, PT ;  /* 0x000000ff0400720c */ /* 0x004fe20003f05270 */
[----:B------:R-:W-:-:S12]  /*36c0*/  BRA `(.L_x_11349) ;  /* 0x0000000000847947 */ /* 0x000fd80003800000 */
.L_x_11361:
        /* <DEDUP_REMOVED lines=9> */
.L_x_11348:
        /* <DEDUP_REMOVED lines=16> */
.L_x_11366:
[----:B------:R-:W-:Y:S01]  /*3860*/  PLOP3.LUT P0, PT, PT, PT, PT, 0x8, 0x80 ;  /* 0x000000000080781c */ /* 0x000fe20003f0e170 */
[----:B------:R-:W-:-:S12]  /*3870*/  BRA `(.L_x_11349) ;  /* 0x0000000000187947 */ /* 0x000fd80003800000 */
.L_x_11365:
[----:B------:R-:W2:Y:S02]  /*3880*/  LDG.E.64 R4, desc[UR36][R4.64] ;  /* 0x0000002404047981 */ /* 0x000ea4000c1e1b00 */
[----:B--2---:R-:W-:-:S04]  /*3890*/  ISETP.NE.U32.AND P0, PT, R4, RZ, PT ;  /* 0x000000ff0400720c */ /* 0x004fc80003f05070 */
[----:B------:R-:W-:Y:S01]  /*38a0*/  ISETP.NE.AND.EX P0, PT, R5, RZ, PT, P0 ;  /* 0x000000ff0500720c */ /* 0x000fe20003f05300 */
[----:B------:R-:W-:-:S12]  /*38b0*/  BRA `(.L_x_11349) ;  /* 0x0000000000087947 */ /* 0x000fd80003800000 */
.L_x_11364:
[----:B------:R-:W2:Y:S02]  /*38c0*/  LDG.E R4, desc[UR36][R4.64] ;  /* 0x0000002404047981 */ /* 0x000ea4000c1e1900 */
[----:B--2---:R-:W-:-:S13]  /*38d0*/  ISETP.NE.AND P0, PT, R4, RZ, PT ;  /* 0x000000ff0400720c */ /* 0x004fda0003f05270 */
.L_x_11349:
[----:B------:R-:W-:Y:S05]  /*38e0*/  BSYNC.RECONVERGENT B6 ;  /* 0x0000000000067941 */ /* 0x000fea0003800200 */
.L_x_11343:
[----:B------:R-:W-:Y:S01]  /*38f0*/  SEL R24, RZ, 0x1, !P0 ;  /* 0x00000001ff187807 */ /* 0x000fe20004000000 */
[----:B------:R-:W-:-:S03]  /*3900*/  VIADD R25, R25, 0x80 ;  /* 0x0000008019197836 */ /* 0x000fc60000000000 */
[----:B------:R-:W-:-:S07]  /*3910*/  I2FP.F32.U32 R24, R24 ;  /* 0x0000001800187245 */ /* 0x000fce0000201000 */
.L_x_11309:
[----:B------:R-:W-:Y:S05]  /*3920*/  BSYNC.RECONVERGENT B7 ;  /* 0x0000000000077941 */ /* 0x000fea0003800200 */
.L_x_11308:
        /* <DEDUP_REMOVED lines=27> */
.L_x_11372:
[----:B------:R-:W2:Y:S02]  /*3ae0*/  LDG.E.U8 R4, desc[UR36][R4.64] ;  /* 0x0000002404047981 */ /* 0x000ea4000c1e1100 */
[----:B--2---:R-:W-:-:S04]  /*3af0*/  I2FP.F32.U32 R0, R4 ;  /* 0x0000000400007245 */ /* 0x004fc80000201000 */
[----:B------:R-:W-:-:S04]  /*3b00*/  F2FP.BF16.F32.PACK_AB R0, RZ, R0 ;  /* 0x00000000ff00723e */ /* 0x000fc800000010ff */
[----:B------:R-:W-:Y:S01]  /*3b10*/  PRMT R23, R0, 0x7610, R23 ;  /* 0x0000761000177816 */ /* 0x000fe20000000017 */
[----:B------:R-:W-:Y:S06]  /*3b20*/  BRA `(.L_x_11374) ;  /* 0x0000000c00e47947 */ /* 0x000fec0003800000 */
.L_x_11371:
        /* <DEDUP_REMOVED lines=11> */
.L_x_11376:
[----:B------:R-:W2:Y:S02]  /*3be0*/  LDG.E R4, desc[UR36][R4.64] ;  /* 0x0000002404047981 */ /* 0x000ea4000c1e1900 */
[----:B--2---:R-:W-:-:S04]  /*3bf0*/  I2FP.F32.S32 R0, R4 ;  /* 0x0000000400007245 */ /* 0x004fc80000201400 */
[----:B------:R-:W-:-:S04]  /*3c00*/  F2FP.BF16.F32.PACK_AB R0, RZ, R0 ;  /* 0x00000000ff00723e */ /* 0x000fc800000010ff */
[----:B------:R-:W-:Y:S01]  /*3c10*/  PRMT R23, R0, 0x7610, R23 ;  /* 0x0000761000177816 */ /* 0x000fe20000000017 */
[----:B------:R-:W-:Y:S06]  /*3c20*/  BRA `(.L_x_11374) ;  /* 0x0000000c00a47947 */ /* 0x000fec0003800000 */
.L_x_11375:
[----:B------:R-:W2:Y:S02]  /*3c30*/  LDG.E.U16 R4, desc[UR36][R4.64] ;  /* 0x0000002404047981 */ /* 0x000ea4000c1e1500 */
[----:B--2---:R-:W0:Y:S02]  /*3c40*/  I2F.S16 R0, R4 ;  /* 0x0000000400007306 */ /* 0x004e240000101400 */
[----:B0-----:R-:W-:-:S04]  /*3c50*/  F2FP.BF16.F32.PACK_AB R0, RZ, R0 ;  /* 0x00000000ff00723e */ /* 0x001fc800000010ff */
[----:B------:R-:W-:Y:S01]  /*3c60*/  PRMT R23, R0, 0x7610, R23 ;  /* 0x0000761000177816 */ /* 0x000fe20000000017 */
[----:B------:R-:W-:Y:S06]  /*3c70*/  BRA `(.L_x_11374) ;  /* 0x0000000c00907947 */ /* 0x000fec0003800000 */
.L_x_11370:
        /* <DEDUP_REMOVED lines=9> */
.L_x_11378:
[----:B------:R-:W2:Y:S02]  /*3d10*/  LDG.E.U16 R0, desc[UR36][R4.64] ;  /* 0x0000002404007981 */ /* 0x000ea4000c1e1500 */
[----:B--2---:R-:W-:-:S05]  /*3d20*/  HADD2.F32 R0, -RZ, R0.H0_H0 ;  /* 0x20000000ff007230 */ /* 0x004fca0000004100 */
[----:B------:R-:W-:-:S04]  /*3d30*/  F2FP.BF16.F32.PACK_AB R0, RZ, R0 ;  /* 0x00000000ff00723e */ /* 0x000fc800000010ff */
[----:B------:R-:W-:Y:S01]  /*3d40*/  PRMT R23, R0, 0x7610, R23 ;  /* 0x0000761000177816 */ /* 0x000fe20000000017 */
[----:B------:R-:W-:Y:S06]  /*3d50*/  BRA `(.L_x_11374) ;  /* 0x0000000c00587947 */ /* 0x000fec0003800000 */
.L_x_11377:
        /* <DEDUP_REMOVED lines=9> */
.L_x_11380:
[----:B------:R-:W2:Y:S02]  /*3df0*/  LDG.E.U16 R4, desc[UR36][R4.64] ;  /* 0x0000002404047981 */ /* 0x000ea4000c1e1500 */
[----:B--2---:R-:W-:-:S05]  /*3e00*/  HADD2.F32 R0, -RZ, R4.H0_H0 ;  /* 0x20000004ff007230 */ /* 0x004fca0000004100 */
[----:B------:R-:W-:-:S04]  /*3e10*/  F2FP.BF16.F32.PACK_AB R0, RZ, R0 ;  /* 0x00000000ff00723e */ /* 0x000fc800000010ff */
[----:B------:R-:W-:Y:S01]  /*3e20*/  PRMT R23, R0, 0x7610, R23 ;  /* 0x0000761000177816 */ /* 0x000fe20000000017 */
[----:B------:R-:W-:Y:S06]  /*3e30*/  BRA `(.L_x_11374) ;  /* 0x0000000c00207947 */ /* 0x000fec0003800000 */
.L_x_11379:
        /* <DEDUP_REMOVED lines=13> */
.L_x_11369:
        /* <DEDUP_REMOVED lines=14> */
.L_x_11383:
        /* <DEDUP_REMOVED lines=13> */
.L_x_11382:
        /* <DEDUP_REMOVED lines=27> */
.L_x_11385:
        /* <DEDUP_REMOVED lines=15> */
.L_x_11384:
[----:B------:R0:W5:Y:S01]  /*4360*/  LDG.E.U16 R23, desc[UR36][R4.64] ;  /* 0x0000002404177981 */ /* 0x000162000c1e1500 */
[----:B------:R-:W-:Y:S05]  /*4370*/  BRA `(.L_x_11374) ;  /* 0x0000000400d07947 */ /* 0x000fea0003800000 */
.L_x_11381:
        /* <DEDUP_REMOVED lines=13> */
.L_x_11388:
        /* <DEDUP_REMOVED lines=21> */
.L_x_11392:
[----:B------:R-:W-:Y:S05]  /*45a0*/  BSYNC.RECONVERGENT B1 ;  /* 0x0000000000017941 */ /* 0x000fea0003800200 */
.L_x_11391:
[----:B------:R-:W-:Y:S01]  /*45b0*/  IMAD.SHL.U32 R0, R0, 0x100000, RZ ;  /* 0x0010000000007824 */ /* 0x000fe200078e00ff */
[----:B------:R-:W-:-:S04]  /*45c0*/  LEA R3, R3, 0x3b800000, 0x17 ;  /* 0x3b80000003037811 */ /* 0x000fc800078eb8ff */
[----:B------:R-:W-:-:S07]  /*45d0*/  LOP3.LUT R0, R3, R0, R7, 0xfe, !PT ;  /* 0x0000000003007212 */ /* 0x000fce00078efe07 */
.L_x_11390:
[----:B------:R-:W-:Y:S05]  /*45e0*/  BSYNC.RECONVERGENT B0 ;  /* 0x0000000000007941 */ /* 0x000fea0003800200 */
.L_x_11389:
[----:B------:R-:W-:-:S04]  /*45f0*/  F2FP.BF16.F32.PACK_AB R0, RZ, R0 ;  /* 0x00000000ff00723e */ /* 0x000fc800000010ff */
[----:B------:R-:W-:Y:S01]  /*4600*/  PRMT R23, R0, 0x7610, R23 ;  /* 0x0000761000177816 */ /* 0x000fe20000000017 */
[----:B------:R-:W-:Y:S06]  /*4610*/  BRA `(.L_x_11374) ;  /* 0x0000000400287947 */ /* 0x000fec0003800000 */
.L_x_11387:
        /* <DEDUP_REMOVED lines=21> */
.L_x_11396:
[----:B------:R-:W-:Y:S05]  /*4770*/  BSYNC.RECONVERGENT B1 ;  /* 0x0000000000017941 */ /* 0x000fea0003800200 */
.L_x_11395:
[----:B------:R-:W-:Y:S01]  /*4780*/  IMAD.SHL.U32 R0, R0, 0x200000, RZ ;  /* 0x0020000000007824 */ /* 0x000fe200078e00ff */
[----:B------:R-:W-:-:S04]  /*4790*/  LEA R3, R3, 0x37800000, 0x17 ;  /* 0x3780000003037811 */ /* 0x000fc800078eb8ff */
[----:B------:R-:W-:-:S07]  /*47a0*/  LOP3.LUT R0, R3, R0, R7, 0xfe, !PT ;  /* 0x0000000003007212 */ /* 0x000fce00078efe07 */
.L_x_11394:
[----:B------:R-:W-:Y:S05]  /*47b0*/  BSYNC.RECONVERGENT B0 ;  /* 0x0000000000007941 */ /* 0x000fea0003800200 */
.L_x_11393:
[----:B------:R-:W-:-:S04]  /*47c0*/  F2FP.BF16.F32.PACK_AB R0, RZ, R0 ;  /* 0x00000000ff00723e */ /* 0x000fc800000010ff */
[----:B------:R-:W-:Y:S01]  /*47d0*/  PRMT R23, R0, 0x7610, R23 ;  /* 0x0000761000177816 */ /* 0x000fe20000000017 */
[----:B------:R-:W-:Y:S06]  /*47e0*/  BRA `(.L_x_11374) ;  /* 0x0000000000b47947 */ /* 0x000fec0003800000 */
.L_x_11386:
        /* <DEDUP_REMOVED lines=14> */
.L_x_11400:
[----:B------:R-:W-:Y:S05]  /*48d0*/  BSYNC.RECONVERGENT B0 ;  /* 0x0000000000007941 */ /* 0x000fea0003800200 */
.L_x_11399:
[----:B------:R-:W-:-:S04]  /*48e0*/  F2FP.BF16.F32.PACK_AB R0, RZ, R0 ;  /* 0x00000000ff00723e */ /* 0x000fc800000010ff */
[----:B------:R-:W-:Y:S01]  /*48f0*/  PRMT R23, R0, 0x7610, R23 ;  /* 0x0000761000177816 */ /* 0x000fe20000000017 */
[----:B------:R-:W-:Y:S06]  /*4900*/  BRA `(.L_x_11374) ;  /* 0x00000000006c7947 */ /* 0x000fec0003800000 */
.L_x_11373:
        /* <DEDUP_REMOVED lines=16> */
.L_x_11401:
[----:B------:R-:W-:Y:S01]  /*4a10*/  PRMT R23, RZ, 0x7610, R23 ;  /* 0x00007610ff177816 */ /* 0x000fe20000000017 */
[----:B------:R-:W-:Y:S06]  /*4a20*/  BRA `(.L_x_11374) ;  /* 0x0000000000247947 */ /* 0x000fec0003800000 */
.L_x_11398:
[----:B------:R-:W2:Y:S02]  /*4a30*/  LDG.E.64 R4, desc[UR36][R4.64] ;  /* 0x0000002404047981 */ /* 0x000ea4000c1e1b00 */
[----:B--2---:R-:W0:Y:S02]  /*4a40*/  I2F.U64 R0, R4 ;  /* 0x0000000400007312 */ /* 0x004e240000301000 */
[----:B0-----:R-:W-:-:S04]  /*4a50*/  F2FP.BF16.F32.PACK_AB R0, RZ, R0 ;  /* 0x00000000ff00723e */ /* 0x001fc800000010ff */
[----:B------:R-:W-:Y:S01]  /*4a60*/  PRMT R23, R0, 0x7610, R23 ;  /* 0x0000761000177816 */ /* 0x000fe20000000017 */
[----:B------:R-:W-:Y:S06]  /*4a70*/  BRA `(.L_x_11374) ;  /* 0x0000000000107947 */ /* 0x000fec0003800000 */
.L_x_11397:
[----:B------:R-:W2:Y:S02]  /*4a80*/  LDG.E R4, desc[UR36][R4.64] ;  /* 0x0000002404047981 */ /* 0x000ea4000c1e1900 */
[----:B--2---:R-:W-:-:S04]  /*4a90*/  I2FP.F32.U32 R0, R4 ;  /* 0x0000000400007245 */ /* 0x004fc80000201000 */
[----:B------:R-:W-:-:S04]  /*4aa0*/  F2FP.BF16.F32.PACK_AB R0, RZ, R0 ;  /* 0x00000000ff00723e */ /* 0x000fc800000010ff */
[----:B------:R-:W-:-:S07]  /*4ab0*/  PRMT R23, R0, 0x7610, R23 ;  /* 0x0000761000177816 */ /* 0x000fce0000000017 */
.L_x_11374:
[----:B------:R-:W1:Y:S01]  /*4ac0*/  LDCU.U8 UR6, c[0x0][0x3b5] ;  /* 0x000076a0ff0677ac */ /* 0x000e620008000000 */
[----:B0-----:R-:W0:Y:S01]  /*4ad0*/  LDC.64 R4, c[0x0][0x3a8] ;  /* 0x0000ea00ff047b82 */ /* 0x001e220000000a00 */
[----:B------:R-:W-:Y:S01]  /*4ae0*/  BSSY.RECONVERGENT B6, `(.L_x_11402) ;  /* 0x00000a6000067945 */ /* 0x000fe20003800200 */
        /* <DEDUP_REMOVED lines=18> */
.L_x_11406:
[----:B------:R-:W2:Y:S02]  /*4c10*/  LDG.E.U8 R4, desc[UR36][R4.64] ;  /* 0x0000002404047981 */ /* 0x000ea4000c1e1100 */
[----:B--2---:R-:W-:Y:S01]  /*4c20*/  ISETP.NE.AND P0, PT, R4, RZ, PT ;  /* 0x000000ff0400720c */ /* 0x004fe20003f05270 */
[----:B------:R-:W-:-:S12]  /*4c30*/  BRA `(.L_x_11408) ;  /* 0x0000000800407947 */ /* 0x000fd80003800000 */
.L_x_11405:
        /* <DEDUP_REMOVED lines=10> */
.L_x_11410:
[----:B------:R-:W2:Y:S02]  /*4ce0*/  LDG.E R4, desc[UR36][R4.64] ;  /* 0x0000002404047981 */ /* 0x000ea4000c1e1900 */
[----:B--2---:R-:W-:Y:S01]  /*4cf0*/  ISETP.NE.AND P0, PT, R4, RZ, PT ;  /* 0x000000ff0400720c */ /* 0x004fe20003f05270 */
[----:B------:R-:W-:-:S12]  /*4d00*/  BRA `(.L_x_11408) ;  /* 0x00000008000c7947 */ /* 0x000fd80003800000 */
.L_x_11409:
[----:B------:R-:W2:Y:S02]  /*4d10*/  LDG.E.U16 R4, desc[UR36][R4.64] ;  /* 0x0000002404047981 */ /* 0x000ea4000c1e1500 */
[----:B--2---:R-:W-:Y:S01]  /*4d20*/  ISETP.NE.AND P0, PT, R4, RZ, PT ;  /* 0x000000ff0400720c */ /* 0x004fe20003f05270 */
[----:B------:R-:W-:-:S12]  /*4d30*/  BRA `(.L_x_11408) ;  /* 0x0000000800007947 */ /* 0x000fd80003800000 */
.L_x_11404:
        /* <DEDUP_REMOVED lines=9> */
.L_x_11412:
[----:B------:R-:W2:Y:S02]  /*4dd0*/  LDG.E.U16 R0, desc[UR36][R4.64] ;  /* 0x0000002404007981 */ /* 0x000ea4000c1e1500 */
[----:B--2---:R-:W-:-:S05]  /*4de0*/  HADD2.F32 R0, -RZ, R0.H0_H0 ;  /* 0x20000000ff007230 */ /* 0x004fca0000004100 */
[----:B------:R-:W-:Y:S01]  /*4df0*/  FSETP.NEU.FTZ.AND P0, PT, R0, RZ, PT ;  /* 0x000000ff0000720b */ /* 0x000fe20003f1d000 */
[----:B------:R-:W-:-:S12]  /*4e00*/  BRA `(.L_x_11408) ;  /* 0x0000000400cc7947 */ /* 0x000fd80003800000 */
.L_x_11411:
        /* <DEDUP_REMOVED lines=11> */
.L_x_11414:
        /* <DEDUP_REMOVED lines=8> */
.L_x_11413:
[----:B------:R-:W2:Y:S02]  /*4f40*/  LDG.E.64 R4, desc[UR36][R4.64] ;  /* 0x0000002404047981 */ /* 0x000ea4000c1e1b00 */
[----:B--2---:R1:W2:Y:S02]  /*4f50*/  DSETP.NEU.AND P0, PT, R4, RZ, PT ;  /* 0x000000ff0400722a */ /* 0x0042a40003f0d000 */
[----:B--2---:R-:W-:Y:S05]  /*4f60*/  BRA `(.L_x_11408) ;  /* 0x0000000400747947 */ /* 0x004fea0003800000 */
.L_x_11403:
        /* <DEDUP_REMOVED lines=11> */
.L_x_11417:
        /* <DEDUP_REMOVED lines=8> */
.L_x_11416:
        /* <DEDUP_REMOVED lines=9> */
.L_x_11419:
        /* <DEDUP_REMOVED lines=11> */
.L_x_11418:
[----:B------:R-:W2:Y:S02]  /*51e0*/  LDG.E.U16 R0, desc[UR36][R4.64] ;  /* 0x0000002404007981 */ /* 0x000ea4000c1e1500 */
[----:B--2---:R-:W-:-:S05]  /*51f0*/  IMAD.U32 R0, R0, 0x10000, RZ ;  /* 0x0001000000007824 */ /* 0x004fca00078e00ff */
[----:B------:R-:W-:Y:S01]  /*5200*/  FSETP.NEU.FTZ.AND P0, PT, R0, RZ, PT ;  /* 0x000000ff0000720b */ /* 0x000fe20003f1d000 */
[----:B------:R-:W-:-:S12]  /*5210*/  BRA `(.L_x_11408) ;  /* 0x0000000000c87947 */ /* 0x000fd80003800000 */
.L_x_11415:
        /* <DEDUP_REMOVED lines=11> */
.L_x_11422:
[----:B------:R-:W2:Y:S02]  /*52d0*/  LDG.E.U8 R4, desc[UR36][R4.64] ;  /* 0x0000002404047981 */ /* 0x000ea4000c1e1100 */
[----:B--2---:R-:W-:Y:S01]  /*52e0*/  ISETP.NE.AND P0, PT, R4, RZ, PT ;  /* 0x000000ff0400720c */ /* 0x004fe20003f05270 */
[----:B------:R-:W-:-:S12]  /*52f0*/  BRA `(.L_x_11408) ;  /* 0x0000000000907947 */ /* 0x000fd80003800000 */
.L_x_11421:
[----:B------:R-:W2:Y:S02]  /*5300*/  LDG.E.U8 R4, desc[UR36][R4.64] ;  /* 0x0000002404047981 */ /* 0x000ea4000c1e1100 */
[----:B--2---:R-:W-:Y:S01]  /*5310*/  ISETP.NE.AND P0, PT, R4, RZ, PT ;  /* 0x000000ff0400720c */ /* 0x004fe20003f05270 */
[----:B------:R-:W-:-:S12]  /*5320*/  BRA `(.L_x_11408) ;  /* 0x0000000000847947 */ /* 0x000fd80003800000 */
.L_x_11420:
        /* <DEDUP_REMOVED lines=9> */
.L_x_11407:
        /* <DEDUP_REMOVED lines=16> */
.L_x_11425:
[----:B------:R-:W-:Y:S01]  /*54c0*/  PLOP3.LUT P0, PT, PT, PT, PT, 0x8, 0x80 ;  /* 0x000000000080781c */ /* 0x000fe20003f0e170 */
[----:B------:R-:W-:-:S12]  /*54d0*/  BRA `(.L_x_11408) ;  /* 0x0000000000187947 */ /* 0x000fd80003800000 */
.L_x_11424:
[----:B------:R-:W2:Y:S02]  /*54e0*/  LDG.E.64 R4, desc[UR36][R4.64] ;  /* 0x0000002404047981 */ /* 0x000ea4000c1e1b00 */
[----:B--2---:R-:W-:-:S04]  /*54f0*/  ISETP.NE.U32.AND P0, PT, R4, RZ, PT ;  /* 0x000000ff0400720c */ /* 0x004fc80003f05070 */
[----:B------:R-:W-:Y:S01]  /*5500*/  ISETP.NE.AND.EX P0, PT, R5, RZ, PT, P0 ;  /* 0x000000ff0500720c */ /* 0x000fe20003f05300 */
[----:B------:R-:W-:-:S12]  /*5510*/  BRA `(.L_x_11408) ;  /* 0x0000000000087947 */ /* 0x000fd80003800000 */
.L_x_11423:
[----:B------:R-:W2:Y:S02]  /*5520*/  LDG.E R4, desc[UR36][R4.64] ;  /* 0x0000002404047981 */ /* 0x000ea4000c1e1900 */
[----:B--2---:R-:W-:-:S13]  /*5530*/  ISETP.NE.AND P0, PT, R4, RZ, PT ;  /* 0x000000ff0400720c */ /* 0x004fda0003f05270 */
.L_x_11408:
[----:B------:R-:W-:Y:S05]  /*5540*/  BSYNC.RECONVERGENT B6 ;  /* 0x0000000000067941 */ /* 0x000fea0003800200 */
.L_x_11402:
[----:B------:R-:W-:Y:S01]  /*5550*/  SEL R27, RZ, 0x1, !P0 ;  /* 0x00000001ff1b7807 */ /* 0x000fe20004000000 */
[----:B------:R-:W-:-:S03]  /*5560*/  VIADD R25, R25, 0x80 ;  /* 0x0000008019197836 */ /* 0x000fc60000000000 */
[----:B------:R-:W-:-:S07]  /*5570*/  I2FP.F32.U32 R27, R27 ;  /* 0x0000001b001b7245 */ /* 0x000fce0000201000 */
.L_x_11368:
[----:B------:R-:W-:Y:S05]  /*5580*/  BSYNC.RECONVERGENT B7 ;  /* 0x0000000000077941 */ /* 0x000fea0003800200 */
.L_x_11367:
        /* <DEDUP_REMOVED lines=27> */
.L_x_11431:
[----:B------:R-:W2:Y:S02]  /*5740*/  LDG.E.U8 R4, desc[UR36][R4.64] ;  /* 0x0000002404047981 */ /* 0x000ea4000c1e1100 */
[----:B--2---:R-:W-:-:S04]  /*5750*/  I2FP.F32.U32 R0, R4 ;  /* 0x0000000400007245 */ /* 0x004fc80000201000 */
[----:B------:R-:W-:-:S04]  /*5760*/  F2FP.BF16.F32.PACK_AB R0, RZ, R0 ;  /* 0x00000000ff00723e */ /* 0x000fc800000010ff */
[----:B------:R-:W-:Y:S01]  /*5770*/  PRMT R26, R0, 0x7610, R26 ;  /* 0x00007610001a7816 */ /* 0x000fe2000000001a */
[----:B------:R-:W-:Y:S06]  /*5780*/  BRA `(.L_x_11433) ;  /* 0x0000000c00e47947 */ /* 0x000fec0003800000 */
.L_x_11430:
        /* <DEDUP_REMOVED lines=11> */
.L_x_11435:
[----:B------:R-:W2:Y:S02]  /*5840*/  LDG.E R4, desc[UR36][R4.64] ;  /* 0x0000002404047981 */ /* 0x000ea4000c1e1900 */
[----:B--2---:R-:W-:-:S04]  /*5850*/  I2FP.F32.S32 R0, R4 ;  /* 0x0000000400007245 */ /* 0x004fc80000201400 */
[----:B------:R-:W-:-:S04]  /*5860*/  F2FP.BF16.F32.PACK_AB R0, RZ, R0 ;  /* 0x00000000ff00723e */ /* 0x000fc800000010ff */
[----:B------:R-:W-:Y:S01]  /*5870*/  PRMT R26, R0, 0x7610, R26 ;  /* 0x00007610001a7816 */ /* 0x000fe2000000001a */
[----:B------:R-:W-:Y:S06]  /*5880*/  BRA `(.L_x_11433) ;  /* 0x0000000c00a47947 */ /* 0x000fec0003800000 */
.L_x_11434:
[----:B------:R-:W2:Y:S02]  /*5890*/  LDG.E.U16 R4, desc[UR36][R4.64] ;  /* 0x0000002404047981 */ /* 0x000ea4000c1e1500 */
[----:B--2---:R-:W0:Y:S02]  /*58a0*/  I2F.S16 R0, R4 ;  /* 0x0000000400007306 */ /* 0x004e240000101400 */
[----:B0-----:R-:W-:-:S04]  /*58b0*/  F2FP.BF16.F32.PACK_AB R0, RZ, R0 ;  /* 0x00000000ff00723e */ /* 0x001fc800000010ff */
[----:B------:R-:W-:Y:S01]  /*58c0*/  PRMT R26, R0, 0x7610, R26 ;  /* 0x00007610001a7816 */ /* 0x000fe2000000001a */
[----:B------:R-:W-:Y:S06]  /*58d0*/  BRA `(.L_x_11433) ;  /* 0x0000000c00907947 */ /* 0x000fec0003800000 */
.L_x_11429:
        /* <DEDUP_REMOVED lines=9> */
.L_x_11437:
[----:B------:R-:W2:Y:S02]  /*5970*/  LDG.E.U16 R0, desc[UR36][R4.64] ;  /* 0x0000002404007981 */ /* 0x000ea4000c1e1500 */
[----:B--2---:R-:W-:-:S05]  /*5980*/  HADD2.F32 R0, -RZ, R0.H0_H0 ;  /* 0x20000000ff007230 */ /* 0x004fca0000004100 */
[----:B------:R-:W-:-:S04]  /*5990*/  F2FP.BF16.F32.PACK_AB R0, RZ, R0 ;  /* 0x00000000ff00723e */ /* 0x000fc800000010ff */
[----:B------:R-:W-:Y:S01]  /*59a0*/  PRMT R26, R0, 0x7610, R26 ;  /* 0x00007610001a7816 */ /* 0x000fe2000000001a */
[----:B------:R-:W-:Y:S06]  /*59b0*/  BRA `(.L_x_11433) ;  /* 0x0000000c00587947 */ /* 0x000fec0003800000 */
.L_x_11436:
        /* <DEDUP_REMOVED lines=9> */
.L_x_11439:
[----:B------:R-:W2:Y:S02]  /*5a50*/  LDG.E.U16 R4, desc[UR36][R4.64] ;  /* 0x0000002404047981 */ /* 0x000ea4000c1e1500 */
[----:B--2---:R-:W-:-:S05]  /*5a60*/  HADD2.F32 R0, -RZ, R4.H0_H0 ;  /* 0x20000004ff007230 */ /* 0x004fca0000004100 */
[----:B------:R-:W-:-:S04]  /*5a70*/  F2FP.BF16.F32.PACK_AB R0, RZ, R0 ;  /* 0x00000000ff00723e */ /* 0x000fc800000010ff */
[----:B------:R-:W-:Y:S01]  /*5a80*/  PRMT R26, R0, 0x7610, R26 ;  /* 0x00007610001a7816 */ /* 0x000fe2000000001a */
[----:B------:R-:W-:Y:S06]  /*5a90*/  BRA `(.L_x_11433) ;  /* 0x0000000c00207947 */ /* 0x000fec0003800000 */
.L_x_11438:
        /* <DEDUP_REMOVED lines=13> */
.L_x_11428:
        /* <DEDUP_REMOVED lines=14> */
.L_x_11442:
        /* <DEDUP_REMOVED lines=13> */
.L_x_11441:
        /* <DEDUP_REMOVED lines=27> */
.L_x_11444:
        /* <DEDUP_REMOVED lines=15> */
.L_x_11443:
[----:B------:R0:W5:Y:S01]  /*5fc0*/  LDG.E.U16 R26, desc[UR36][R4.64] ;  /* 0x00000024041a7981 */ /* 0x000162000c1e1500 */
[----:B------:R-:W-:Y:S05]  /*5fd0*/  BRA `(.L_x_11433) ;  /* 0x0000000400d07947 */ /* 0x000fea0003800000 */
.L_x_11440:
        /* <DEDUP_REMOVED lines=13> */
.L_x_11447:
        /* <DEDUP_REMOVED lines=21> */
.L_x_11451:
[----:B------:R-:W-:Y:S05]  /*6200*/  BSYNC.RECONVERGENT B1 ;  /* 0x0000000000017941 */ /* 0x000fea0003800200 */
.L_x_11450:
[----:B------:R-:W-:Y:S01]  /*6210*/  IMAD.SHL.U32 R0, R0, 0x100000, RZ ;  /* 0x0010000000007824 */ /* 0x000fe200078e00ff */
[----:B------:R-:W-:-:S04]  /*6220*/  LEA R3, R3, 0x3b800000, 0x17 ;  /* 0x3b80000003037811 */ /* 0x000fc800078eb8ff */
[----:B------:R-:W-:-:S07]  /*6230*/  LOP3.LUT R0, R3, R0, R7, 0xfe, !PT ;  /* 0x0000000003007212 */ /* 0x000fce00078efe07 */
.L_x_11449:
[----:B------:R-:W-:Y:S05]  /*6240*/  BSYNC.RECONVERGENT B0 ;  /* 0x0000000000007941 */ /* 0x000fea0003800200 */
.L_x_11448:
[----:B------:R-:W-:-:S04]  /*6250*/  F2FP.BF16.F32.PACK_AB R0, RZ, R0 ;  /* 0x00000000ff00723e */ /* 0x000fc800000010ff */
[----:B------:R-:W-:Y:S01]  /*6260*/  PRMT R26, R0, 0x7610, R26 ;  /* 0x00007610001a7816 */ /* 0x000fe2000000001a */
[----:B------:R-:W-:Y:S06]  /*6270*/  BRA `(.L_x_11433) ;  /* 0x0000000400287947 */ /* 0x000fec0003800000 */
.L_x_11446:
        /* <DEDUP_REMOVED lines=21> */
.L_x_11455:
[----:B------:R-:W-:Y:S05]  /*63d0*/  BSYNC.RECONVERGENT B1 ;  /* 0x0000000000017941 */ /* 0x000fea0003800200 */
.L_x_11454:
[----:B------:R-:W-:Y:S01]  /*63e0*/  IMAD.SHL.U32 R0, R0, 0x200000, RZ ;  /* 0x0020000000007824 */ /* 0x000fe200078e00ff */
[----:B------:R-:W-:-:S04]  /*63f0*/  LEA R3, R3, 0x37800000, 0x17 ;  /* 0x3780000003037811 */ /* 0x000fc800078eb8ff */
[----:B------:R-:W-:-:S07]  /*6400*/  LOP3.LUT R0, R3, R0, R7, 0xfe, !PT ;  /* 0x0000000003007212 */ /* 0x000fce00078efe07 */
.L_x_11453:
[----:B------:R-:W-:Y:S05]  /*6410*/  BSYNC.RECONVERGENT B0 ;  /* 0x0000000000007941 */ /* 0x000fea0003800200 */
.L_x_11452:
[----:B------:R-:W-:-:S04]  /*6420*/  F2FP.BF16.F32.PACK_AB R0, RZ, R0 ;  /* 0x00000000ff00723e */ /* 0x000fc800000010ff */
[----:B------:R-:W-:Y:S01]  /*6430*/  PRMT R26, R0, 0x7610, R26 ;  /* 0x00007610001a7816 */ /* 0x000fe2000000001a */
[----:B------:R-:W-:Y:S06]  /*6440*/  BRA `(.L_x_11433) ;  /* 0x0000000000b47947 */ /* 0x000fec0003800000 */
.L_x_11445:
        /* <DEDUP_REMOVED lines=14> */
.L_x_11459:
[----:B------:R-:W-:Y:S05]  /*6530*/  BSYNC.RECONVERGENT B0 ;  /* 0x0000000000007941 */ /* 0x000fea0003800200 */
.L_x_11458:
[----:B------:R-:W-:-:S04]  /*6540*/  F2FP.BF16.F32.PACK_AB R0, RZ, R0 ;  /* 0x00000000ff00723e */ /* 0x000fc800000010ff */
[----:B------:R-:W-:Y:S01]  /*6550*/  PRMT R26, R0, 0x7610, R26 ;  /* 0x00007610001a7816 */ /* 0x000fe2000000001a */
[----:B------:R-:W-:Y:S06]  /*6560*/  BRA `(.L_x_11433) ;  /* 0x00000000006c7947 */ /* 0x000fec0003800000 */
.L_x_11432:
        /* <DEDUP_REMOVED lines=16> */
.L_x_11460:
[----:B------:R-:W-:Y:S01]  /*6670*/  PRMT R26, RZ, 0x7610, R26 ;  /* 0x00007610ff1a7816 */ /* 0x000fe2000000001a */
[----:B------:R-:W-:Y:S06]  /*6680*/  BRA `(.L_x_11433) ;  /* 0x0000000000247947 */ /* 0x000fec0003800000 */
.L_x_11457:
[----:B------:R-:W2:Y:S02]  /*6690*/  LDG.E.64 R4, desc[UR36][R4.64] ;  /* 0x0000002404047981 */ /* 0x000ea4000c1e1b00 */
[----:B--2---:R-:W0:Y:S02]  /*66a0*/  I2F.U64 R0, R4 ;  /* 0x0000000400007312 */ /* 0x004e240000301000 */
[----:B0-----:R-:W-:-:S04]  /*66b0*/  F2FP.BF16.F32.PACK_AB R0, RZ, R0 ;  /* 0x00000000ff00723e */ /* 0x001fc800000010ff */
[----:B------:R-:W-:Y:S01]  /*66c0*/  PRMT R26, R0, 0x7610, R26 ;  /* 0x00007610001a7816 */ /* 0x000fe2000000001a */
[----:B------:R-:W-:Y:S06]  /*66d0*/  BRA `(.L_x_11433) ;  /* 0x0000000000107947 */ /* 0x000fec0003800000 */
.L_x_11456:
[----:B------:R-:W2:Y:S02]  /*66e0*/  LDG.E R4, desc[UR36][R4.64] ;  /* 0x0000002404047981 */ /* 0x000ea4000c1e1900 */
[----:B--2---:R-:W-:-:S04]  /*66f0*/  I2FP.F32.U32 R0, R4 ;  /* 0x0000000400007245 */ /* 0x004fc80000201000 */
[----:B------:R-:W-:-:S04]  /*6700*/  F2FP.BF16.F32.PACK_AB R0, RZ, R0 ;  /* 0x00000000ff00723e */ /* 0x000fc800000010ff */
[----:B------:R-:W-:-:S07]  /*6710*/  PRMT R26, R0, 0x7610, R26 ;  /* 0x00007610001a7816 */ /* 0x000fce000000001a */
.L_x_11433:
        /* <DEDUP_REMOVED lines=21> */
.L_x_11465:
[----:B------:R-:W2:Y:S02]  /*6870*/  LDG.E.U8 R4, desc[UR36][R4.64] ;  /* 0x0000002404047981 */ /* 0x000ea4000c1e1100 */
[----:B--2---:R-:W-:Y:S01]  /*6880*/  ISETP.NE.AND P0, PT, R4, RZ, PT ;  /* 0x000000ff0400720c */ /* 0x004fe20003f05270 */
[----:B------:R-:W-:-:S12]  /*6890*/  BRA `(.L_x_11467) ;  /* 0x0000000800407947 */ /* 0x000fd80003800000 */
.L_x_11464:
        /* <DEDUP_REMOVED lines=10> */
.L_x_11469:
[----:B------:R-:W2:Y:S02]  /*6940*/  LDG.E R4, desc[UR36][R4.64] ;  /* 0x0000002404047981 */ /* 0x000ea4000c1e1900 */
[----:B--2---:R-:W-:Y:S01]  /*6950*/  ISETP.NE.AND P0, PT, R4, RZ, PT ;  /* 0x000000ff0400720c */ /* 0x004fe20003f05270 */
[----:B------:R-:W-:-:S12]  /*6960*/  BRA `(.L_x_11467) ;  /* 0x00000008000c7947 */ /* 0x000fd80003800000 */
.L_x_11468:
[----:B------:R-:W2:Y:S02]  /*6970*/  LDG.E.U16 R4, desc[UR36][R4.64] ;  /* 0x0000002404047981 */ /* 0x000ea4000c1e1500 */
[----:B--2---:R-:W-:Y:S01]  /*6980*/  ISETP.NE.AND P0, PT, R4, RZ, PT ;  /* 0x000000ff0400720c */ /* 0x004fe20003f05270 */
[----:B------:R-:W-:-:S12]  /*6990*/  BRA `(.L_x_11467) ;  /* 0x0000000800007947 */ /* 0x000fd80003800000 */
.L_x_11463:
        /* <DEDUP_REMOVED lines=9> */
.L_x_11471:
[----:B------:R-:W2:Y:S02]  /*6a30*/  LDG.E.U16 R0, desc[UR36][R4.64] ;  /* 0x0000002404007981 */ /* 0x000ea4000c1e1500 */
[----:B--2---:R-:W-:-:S05]  /*6a40*/  HADD2.F32 R0, -RZ, R0.H0_H0 ;  /* 0x20000000ff007230 */ /* 0x004fca0000004100 */
[----:B------:R-:W-:Y:S01]  /*6a50*/  FSETP.NEU.FTZ.AND P0, PT, R0, RZ, PT ;  /* 0x000000ff0000720b */ /* 0x000fe20003f1d000 */
[----:B------:R-:W-:-:S12]  /*6a60*/  BRA `(.L_x_11467) ;  /* 0x0000000400cc7947 */ /* 0x000fd80003800000 */
.L_x_11470:
        /* <DEDUP_REMOVED lines=11> */
.L_x_11473:
        /* <DEDUP_REMOVED lines=8> */
.L_x_11472:
[----:B------:R-:W2:Y:S02]  /*6ba0*/  LDG.E.64 R4, desc[UR36][R4.64] ;  /* 0x0000002404047981 */ /* 0x000ea4000c1e1b00 */
[----:B--2---:R1:W2:Y:S02]  /*6bb0*/  DSETP.NEU.AND P0, PT, R4, RZ, PT ;  /* 0x000000ff0400722a */ /* 0x0042a40003f0d000 */
[----:B--2---:R-:W-:Y:S05]  /*6bc0*/  BRA `(.L_x_11467) ;  /* 0x0000000400747947 */ /* 0x004fea0003800000 */
.L_x_11462:
        /* <DEDUP_REMOVED lines=11> */
.L_x_11476:
        /* <DEDUP_REMOVED lines=8> */
.L_x_11475:
        /* <DEDUP_REMOVED lines=9> */
.L_x_11478:
        /* <DEDUP_REMOVED lines=11> */
.L_x_11477:
[----:B------:R-:W2:Y:S02]  /*6e40*/  LDG.E.U16 R0, desc[UR36][R4.64] ;  /* 0x0000002404007981 */ /* 0x000ea4000c1e1500 */
[----:B--2---:R-:W-:-:S05]  /*6e50*/  IMAD.U32 R0, R0, 0x10000, RZ ;  /* 0x0001000000007824 */ /* 0x004fca00078e00ff */
[----:B------:R-:W-:Y:S01]  /*6e60*/  FSETP.NEU.FTZ.AND P0, PT, R0, RZ, PT ;  /* 0x000000ff0000720b */ /* 0x000fe20003f1d000 */
[----:B------:R-:W-:-:S12]  /*6e70*/  BRA `(.L_x_11467) ;  /* 0x0000000000c87947 */ /* 0x000fd80003800000 */
.L_x_11474:
        /* <DEDUP_REMOVED lines=11> */
.L_x_11481:
[----:B------:R-:W2:Y:S02]  /*6f30*/  LDG.E.U8 R4, desc[UR36][R4.64] ;  /* 0x0000002404047981 */ /* 0x000ea4000c1e1100 */
[----:B--2---:R-:W-:Y:S01]  /*6f40*/  ISETP.NE.AND P0, PT, R4, RZ, PT ;  /* 0x000000ff0400720c */ /* 0x004fe20003f05270 */
[----:B------:R-:W-:-:S12]  /*6f50*/  BRA `(.L_x_11467) ;  /* 0x0000000000907947 */ /* 0x000fd80003800000 */
.L_x_11480:
[----:B------:R-:W2:Y:S02]  /*6f60*/  LDG.E.U8 R4, desc[UR36][R4.64] ;  /* 0x0000002404047981 */ /* 0x000ea4000c1e1100 */
[----:B--2---:R-:W-:Y:S01]  /*6f70*/  ISETP.NE.AND P0, PT, R4, RZ, PT ;  /* 0x000000ff0400720c */ /* 0x004fe20003f05270 */
[----:B------:R-:W-:-:S12]  /*6f80*/  BRA `(.L_x_11467) ;  /* 0x0000000000847947 */ /* 0x000fd80003800000 */
.L_x_11479:
        /* <DEDUP_REMOVED lines=9> */
.L_x_11466:
        /* <DEDUP_REMOVED lines=16> */
.L_x_11484:
[----:B------:R-:W-:Y:S01]  /*7120*/  PLOP3.LUT P0, PT, PT, PT, PT, 0x8, 0x80 ;  /* 0x000000000080781c */ /* 0x000fe20003f0e170 */
[----:B------:R-:W-:-:S12]  /*7130*/  BRA `(.L_x_11467) ;  /* 0x0000000000187947 */ /* 0x000fd80003800000 */
.L_x_11483:
[----:B------:R-:W2:Y:S02]  /*7140*/  LDG.E.64 R4, desc[UR36][R4.64] ;  /* 0x0000002404047981 */ /* 0x000ea4000c1e1b00 */
[----:B--2---:R-:W-:-:S04]  /*7150*/  ISETP.NE.U32.AND P0, PT, R4, RZ, PT ;  /* 0x000000ff0400720c */ /* 0x004fc80003f05070 */
[----:B------:R-:W-:Y:S01]  /*7160*/  ISETP.NE.AND.EX P0, PT, R5, RZ, PT, P0 ;  /* 0x000000ff0500720c */ /* 0x000fe20003f05300 */
[----:B------:R-:W-:-:S12]  /*7170*/  BRA `(.L_x_11467) ;  /* 0x0000000000087947 */ /* 0x000fd80003800000 */
.L_x_11482:
[----:B------:R-:W2:Y:S02]  /*7180*/  LDG.E R4, desc[UR36][R4.64] ;  /* 0x0000002404047981 */ /* 0x000ea4000c1e1900 */
[----:B--2---:R-:W-:-:S13]  /*7190*/  ISETP.NE.AND P0, PT, R4, RZ, PT ;  /* 0x000000ff0400720c */ /* 0x004fda0003f05270 */
.L_x_11467:
[----:B------:R-:W-:Y:S05]  /*71a0*/  BSYNC.RECONVERGENT B6 ;  /* 0x0000000000067941 */ /* 0x000fea0003800200 */
.L_x_11461:
[----:B------:R-:W-:-:S04]  /*71b0*/  SEL R0, RZ, 0x1, !P0 ;  /* 0x00000001ff007807 */ /* 0x000fc80004000000 */
[----:B------:R-:W-:-:S07]  /*71c0*/  I2FP.F32.U32 R0, R0 ;  /* 0x0000000000007245 */ /* 0x000fce0000201000 */
.L_x_11427:
[----:B------:R-:W-:Y:S05]  /*71d0*/  BSYNC.RECONVERGENT B7 ;  /* 0x0000000000077941 */ /* 0x000fea0003800200 */
.L_x_11426:
[C---:B01----:R-:W-:Y:S01]  /*71e0*/  VIADD R5, R19.reuse, 0x100 ;  /* 0x0000010013057836 */ /* 0x043fe20000000000 */
[CC--:B------:R-:W-:Y:S01]  /*71f0*/  ISETP.GE.AND P0, PT, R19.reuse, R22.reuse, PT ;  /* 0x000000161300720c */ /* 0x0c0fe20003f06270 */
[----:B------:R-:W-:Y:S01]  /*7200*/  VIADD R25, R19, 0x80 ;  /* 0x0000008013197836 */ /* 0x000fe20000000000 */
[----:B------:R-:W-:Y:S02]  /*7210*/  BSSY.RECONVERGENT B6, `(.L_x_11485) ;  /* 0x0000127000067945 */ /* 0x000fe40003800200 */
[-C--:B------:R-:W-:Y:S01]  /*7220*/  ISETP.GE.AND P2, PT, R5, R22.reuse, PT ;  /* 0x000000160500720c */ /* 0x080fe20003f46270 */
[----:B------:R-:W-:Y:S01]  /*7230*/  VIADD R5, R19, 0x180 ;  /* 0x0000018013057836 */ /* 0x000fe20000000000 */
[----:B------:R-:W-:-:S04]  /*7240*/  ISETP.GE.AND P1, PT, R25, R22, PT ;  /* 0x000000161900720c */ /* 0x000fc80003f26270 */
[----:B------:R-:W-:-:S03]  /*7250*/  ISETP.GE.AND P3, PT, R5, R22, PT ;  /* 0x000000160500720c */ /* 0x000fc60003f66270 */
[----:B------:R-:W0:Y:S01]  /*7260*/  @!P0 LDC R4, c[0x0][0x388] ;  /* 0x0000e200ff048b82 */ /* 0x000e220000000800 */
[----:B-----5:R-:W-:-:S03]  /*7270*/  @!P0 IMAD.U32 R17, R17, 0x10000, RZ ;  /* 0x0001000011118824 */ /* 0x020fc600078e00ff */
[----:B------:R-:W-:Y:S02]  /*7280*/  @!P2 IMAD.U32 R6, R23, 0x10000, RZ ;  /* 0x000100001706a824 */ /* 0x000fe400078e00ff */
[----:B------:R-:W-:Y:S02]  /*7290*/  @!P0 FMUL.FTZ R17, R17, R16 ;  /* 0x0000001011118220 */ /* 0x000fe40000410000 */
[----:B------:R-:W1:Y:S01]  /*72a0*/  @!P2 LDC R7, c[0x0][0x388] ;  /* 0x0000e200ff07ab82 */ /* 0x000e620000000800 */
[----:B------:R-:W-:Y:S01]  /*72b0*/  @!P2 FMUL.FTZ R6, R6, R27 ;  /* 0x0000001b0606a220 */ /* 0x000fe20000410000 */
[----:B------:R-:W-:-:S04]  /*72c0*/  @!P3 IMAD.U32 R5, R26, 0x10000, RZ ;  /* 0x000100001a05b824 */ /* 0x000fc800078e00ff */
[----:B------:R-:W-:Y:S01]  /*72d0*/  @!P3 FMUL.FTZ R0, R5, R0 ;  /* 0x000000000500b220 */ /* 0x000fe20000410000 */
[----:B------:R-:W-:Y:S01]  /*72e0*/  @!P1 IMAD.U32 R5, R18, 0x10000, RZ ;  /* 0x0001000012059824 */ /* 0x000fe200078e00ff */
[----:B------:R-:W2:Y:S03]  /*72f0*/  @!P3 LDC R9, c[0x0][0x388] ;  /* 0x0000e200ff09bb82 */ /* 0x000ea60000000800 */
[----:B------:R-:W-:-:S05]  /*7300*/  @!P1 FMUL.FTZ R5, R5, R24 ;  /* 0x0000001805059220 */ /* 0x000fca0000410000 */
[----:B------:R-:W3:Y:S01]  /*7310*/  @!P1 LDC R8, c[0x0][0x388] ;  /* 0x0000e200ff089b82 */ /* 0x000ee20000000800 */
[----:B0-----:R-:W-:-:S04]  /*7320*/  @!P0 FMUL.FTZ R4, R17, R4 ;  /* 0x0000000411048220 */ /* 0x001fc80000410000 */
[----:B------:R0:W4:Y:S03]  /*7330*/  @!P0 F2F.BF16.F32 R3, R4 ;  /* 0x0000000400038304 */ /* 0x0001260000202000 */
[----:B------:R-:W0:Y:S01]  /*7340*/  LDC.U8 R17, c[0x0][0x3c0] ;  /* 0x0000f000ff117b82 */ /* 0x000e220000000000 */
[----:B-1----:R-:W-:-:S04]  /*7350*/  @!P2 FMUL.FTZ R6, R6, R7 ;  /* 0x000000070606a220 */ /* 0x002fc80000410000 */
[----:B------:R1:W0:Y:S01]  /*7360*/  @!P2 F2F.BF16.F32 R16, R6 ;  /* 0x000000060010a304 */ /* 0x0002220000202000 */
[----:B--2---:R-:W-:-:S07]  /*7370*/  @!P3 FMUL.FTZ R0, R0, R9 ;  /* 0x000000090000b220 */ /* 0x004fce0000410000 */
[----:B------:R1:W2:Y:S01]  /*7380*/  @!P3 F2F.BF16.F32 R18, R0 ;  /* 0x000000000012b304 */ /* 0x0002a20000202000 */
[----:B---3--:R-:W-:-:S07]  /*7390*/  @!P1 FMUL.FTZ R5, R5, R8 ;  /* 0x0000000805059220 */ /* 0x008fce0000410000 */
[----:B------:R1:W3:Y:S01]  /*73a0*/  @!P1 F2F.BF16.F32 R23, R5 ;  /* 0x0000000500179304 */ /* 0x0002e20000202000 */
[----:B----4-:R-:W-:Y:S05]  /*73b0*/  @P0 BRA `(.L_x_11486) ;  /* 0x0000001000300947 */ /* 0x010fea0003800000 */
[----:B------:R-:W4:Y:S01]  /*73c0*/  LDCU UR4, c[0x0][0x3c4] ;  /* 0x00007880ff0477ac */ /* 0x000f220008000800 */
[----:B------:R-:W5:Y:S01]  /*73d0*/  LDC.64 R8, c[0x0][0x398] ;  /* 0x0000e600ff087b82 */ /* 0x000f620000000a00 */
[----:B-1----:R-:W-:Y:S01]  /*73e0*/  IMAD R0, R2, 0x200, R19 ;  /* 0x0000020002007824 */ /* 0x002fe200078e0213 */
[----:B0-----:R-:W-:-:S03]  /*73f0*/  PRMT R4, R17, 0x9910, RZ ;  /* 0x0000991011047816 */ /* 0x001fc600000000ff */
[----:B----4-:R-:W-:Y:S02]  /*7400*/  IMAD R5, R0, UR4, RZ ;  /* 0x0000000400057c24 */ /* 0x010fe4000f8e02ff */
[----:B------:R-:W-:-:S05]  /*7410*/  IMAD.MOV.U32 R0, RZ, RZ, R4 ;  /* 0x000000ffff007224 */ /* 0x000fca00078e0004 */
[----:B------:R-:W-:Y:S02]  /*7420*/  ISETP.GT.AND P0, PT, R0, 0x9, PT ;  /* 0x000000090000780c */ /* 0x000fe40003f04270 */
[----:B-----5:R-:W-:-:S05]  /*7430*/  IADD3 R8, P1, PT, R5, R8, RZ ;  /* 0x0000000805087210 */ /* 0x020fca0007f3e0ff */
        /* <DEDUP_REMOVED lines=15> */
.L_x_11490:
[----:B------:R-:W-:Y:S02]  /*7530*/  IMAD.U32 R5, R3, 0x10000, RZ ;  /* 0x0001000003057824 */ /* 0x000fe400078e00ff */
[----:B------:R-:W-:-:S04]  /*7540*/  IMAD.MOV.U32 R19, RZ, RZ, R25 ;  /* 0x000000ffff137224 */ /* 0x000fc800078e0019 */
[----:B------:R-:W0:Y:S02]  /*7550*/  F2I.S64.TRUNC R4, R5 ;  /* 0x0000000500047311 */ /* 0x000e24000020d900 */
[----:B0-----:R0:W-:Y:S01]  /*7560*/  STG.E.U8 desc[UR36][R8.64], R4 ;  /* 0x0000000408007986 */ /* 0x0011e2000c101124 */
[----:B------:R-:W-:Y:S05]  /*7570*/  BRA `(.L_x_11486) ;  /* 0x0000000c00c07947 */ /* 0x000fea0003800000 */
.L_x_11489:
        /* <DEDUP_REMOVED lines=11> */
.L_x_11493:
[----:B------:R-:W-:Y:S02]  /*7630*/  IMAD.U32 R3, R3, 0x10000, RZ ;  /* 0x0001000003037824 */ /* 0x000fe400078e00ff */
[----:B------:R-:W-:-:S04]  /*7640*/  IMAD.MOV.U32 R19, RZ, RZ, R25 ;  /* 0x000000ffff137224 */ /* 0x000fc800078e0019 */
[----:B------:R-:W0:Y:S02]  /*7650*/  F2I.FTZ.TRUNC.NTZ R3, R3 ;  /* 0x0000000300037305 */ /* 0x000e24000021f100 */
[----:B0-----:R0:W-:Y:S01]  /*7660*/  STG.E desc[UR36][R8.64], R3 ;  /* 0x0000000308007986 */ /* 0x0011e2000c101924 */
[----:B------:R-:W-:Y:S05]  /*7670*/  BRA `(.L_x_11486) ;  /* 0x0000000c00807947 */ /* 0x000fea0003800000 */
.L_x_11492:
[----:B------:R-:W-:Y:S02]  /*7680*/  IMAD.U32 R3, R3, 0x10000, RZ ;  /* 0x0001000003037824 */ /* 0x000fe400078e00ff */
[----:B------:R-:W-:-:S04]  /*7690*/  IMAD.MOV.U32 R19, RZ, RZ, R25 ;  /* 0x000000ffff137224 */ /* 0x000fc800078e0019 */
[----:B------:R-:W0:Y:S02]  /*76a0*/  F2I.FTZ.TRUNC.NTZ R3, R3 ;  /* 0x0000000300037305 */ /* 0x000e24000021f100 */
[----:B0-----:R0:W-:Y:S01]  /*76b0*/  STG.E.U16 desc[UR36][R8.64], R3 ;  /* 0x0000000308007986 */ /* 0x0011e2000c101524 */
[----:B------:R-:W-:Y:S05]  /*76c0*/  BRA `(.L_x_11486) ;  /* 0x0000000c006c7947 */ /* 0x000fea0003800000 */
.L_x_11488:
        /* <DEDUP_REMOVED lines=10> */
.L_x_11495:
[----:B------:R-:W-:Y:S02]  /*7770*/  IMAD.U32 R0, R3, 0x10000, RZ ;  /* 0x0001000003007824 */ /* 0x000fe400078e00ff */
[----:B------:R-:W-:-:S03]  /*7780*/  IMAD.MOV.U32 R19, RZ, RZ, R25 ;  /* 0x000000ffff137224 */ /* 0x000fc600078e0019 */
[----:B------:R-:W-:-:S05]  /*7790*/  F2FP.F16.F32.PACK_AB R0, RZ, R0 ;  /* 0x00000000ff00723e */ /* 0x000fca00000000ff */
[----:B------:R0:W-:Y:S01]  /*77a0*/  STG.E.U16 desc[UR36][R8.64], R0 ;  /* 0x0000000008007986 */ /* 0x0001e2000c101524 */
[----:B------:R-:W-:Y:S05]  /*77b0*/  BRA `(.L_x_11486) ;  /* 0x0000000c00307947 */ /* 0x000fea0003800000 */
.L_x_11494:
        /* <DEDUP_REMOVED lines=11> */
.L_x_11497:
[----:B------:R-:W-:Y:S02]  /*7870*/  IMAD.U32 R3, R3, 0x10000, RZ ;  /* 0x0001000003037824 */ /* 0x000fe400078e00ff */
[----:B------:R-:W-:-:S03]  /*7880*/  IMAD.MOV.U32 R19, RZ, RZ, R25 ;  /* 0x000000ffff137224 */ /* 0x000fc600078e0019 */
[----:B------:R-:W-:-:S04]  /*7890*/  F2FP.F16.F32.PACK_AB R3, RZ, R3 ;  /* 0x00000003ff03723e */ /* 0x000fc800000000ff */
[----:B------:R-:W-:-:S05]  /*78a0*/  PRMT R3, R3, 0x5410, RZ ;  /* 0x0000541003037816 */ /* 0x000fca00000000ff */
[----:B------:R0:W-:Y:S01]  /*78b0*/  STG.E desc[UR36][R8.64], R3 ;  /* 0x0000000308007986 */ /* 0x0001e2000c101924 */
[----:B------:R-:W-:Y:S05]  /*78c0*/  BRA `(.L_x_11486) ;  /* 0x0000000800ec7947 */ /* 0x000fea0003800000 */
.L_x_11496:
[----:B------:R-:W-:Y:S02]  /*78d0*/  IMAD.U32 R4, R3, 0x10000, RZ ;  /* 0x0001000003047824 */ /* 0x000fe400078e00ff */
[----:B------:R-:W-:Y:S02]  /*78e0*/  IMAD.MOV.U32 R19, RZ, RZ, R25 ;  /* 0x000000ffff137224 */ /* 0x000fe400078e0019 */
[----:B------:R-:W-:-:S06]  /*78f0*/  FMUL.FTZ R4, R4, 1 ;  /* 0x3f80000004047820 */ /* 0x000fcc0000410000 */
[----:B------:R-:W0:Y:S02]  /*7900*/  F2F.F64.F32 R4, R4 ;  /* 0x0000000400047310 */ /* 0x000e240000201800 */
[----:B0-----:R0:W-:Y:S01]  /*7910*/  STG.E.64 desc[UR36][R8.64], R4 ;  /* 0x0000000408007986 */ /* 0x0011e2000c101b24 */
[----:B------:R-:W-:Y:S05]  /*7920*/  BRA `(.L_x_11486) ;  /* 0x0000000800d47947 */ /* 0x000fea0003800000 */
.L_x_11487:
        /* <DEDUP_REMOVED lines=14> */
.L_x_11500:
[----:B------:R-:W-:Y:S01]  /*7a10*/  IMAD.U32 R3, R3, 0x10000, RZ ;  /* 0x0001000003037824 */ /* 0x000fe200078e00ff */
[----:B------:R-:W-:Y:S01]  /*7a20*/  CS2R R6, SRZ ;  /* 0x0000000000067805 */ /* 0x000fe2000001ff00 */
[----:B------:R-:W-:Y:S02]  /*7a30*/  IMAD.MOV.U32 R19, RZ, RZ, R25 ;  /* 0x000000ffff137224 */ /* 0x000fe400078e0019 */
[----:B------:R-:W-:-:S04]  /*7a40*/  FMUL.FTZ R3, R3, 1 ;  /* 0x3f80000003037820 */ /* 0x000fc80000410000 */
[----:B------:R-:W0:Y:S02]  /*7a50*/  F2F.F64.F32 R4, R3 ;  /* 0x0000000300047310 */ /* 0x000e240000201800 */
[----:B0-----:R0:W-:Y:S01]  /*7a60*/  STG.E.128 desc[UR36][R8.64], R4 ;  /* 0x0000000408007986 */ /* 0x0011e2000c101d24 */
[----:B------:R-:W-:Y:S05]  /*7a70*/  BRA `(.L_x_11486) ;  /* 0x0000000800807947 */ /* 0x000fea0003800000 */
.L_x_11499:
        /* <DEDUP_REMOVED lines=19> */
.L_x_11504:
[----:B------:R-:W-:Y:S05]  /*7bb0*/  BSYNC.RECONVERGENT B0 ;  /* 0x0000000000007941 */ /* 0x000fea0003800200 */
.L_x_11503:
[----:B------:R-:W-:Y:S01]  /*7bc0*/  LOP3.LUT R5, R0, 0x80, R5, 0xf8, !PT ;  /* 0x0000008000057812 */ /* 0x000fe200078ef805 */
[----:B------:R-:W-:-:S04]  /*7bd0*/  IMAD.MOV.U32 R19, RZ, RZ, R25 ;  /* 0x000000ffff137224 */ /* 0x000fc800078e0019 */
[----:B------:R0:W-:Y:S01]  /*7be0*/  STG.E.U8 desc[UR36][R8.64], R5 ;  /* 0x0000000508007986 */ /* 0x0001e2000c101124 */
[----:B------:R-:W-:Y:S05]  /*7bf0*/  BRA `(.L_x_11486) ;  /* 0x0000000800207947 */ /* 0x000fea0003800000 */
.L_x_11502:
        /* <DEDUP_REMOVED lines=15> */
.L_x_11506:
[----:B------:R-:W-:Y:S05]  /*7cf0*/  BSYNC.RECONVERGENT B0 ;  /* 0x0000000000007941 */ /* 0x000fea0003800200 */
.L_x_11505:
[----:B------:R-:W-:Y:S01]  /*7d00*/  LOP3.LUT R5, R0, 0x80, R5, 0xf8, !PT ;  /* 0x0000008000057812 */ /* 0x000fe200078ef805 */
[----:B------:R-:W-:-:S04]  /*7d10*/  IMAD.MOV.U32 R19, RZ, RZ, R25 ;  /* 0x000000ffff137224 */ /* 0x000fc800078e0019 */
[----:B------:R0:W-:Y:S01]  /*7d20*/  STG.E.U8 desc[UR36][R8.64], R5 ;  /* 0x0000000508007986 */ /* 0x0001e2000c101124 */
[----:B------:R-:W-:Y:S05]  /*7d30*/  BRA `(.L_x_11486) ;  /* 0x0000000400d07947 */ /* 0x000fea0003800000 */
.L_x_11501:
[----:B------:R0:W-:Y:S01]  /*7d40*/  STG.E.U16 desc[UR36][R8.64], R3 ;  /* 0x0000000308007986 */ /* 0x0001e2000c101524 */
[----:B------:R-:W-:Y:S01]  /*7d50*/  IMAD.MOV.U32 R19, RZ, RZ, R25 ;  /* 0x000000ffff137224 */ /* 0x000fe200078e0019 */
[----:B------:R-:W-:Y:S06]  /*7d60*/  BRA `(.L_x_11486) ;  /* 0x0000000400c47947 */ /* 0x000fec0003800000 */
.L_x_11498:
        /* <DEDUP_REMOVED lines=13> */
.L_x_11509:
        /* <DEDUP_REMOVED lines=13> */
.L_x_11512:
[----:B------:R-:W-:-:S04]  /*7f10*/  SHF.R.U32.HI R0, RZ, 0x14, R3 ;  /* 0x00000014ff007819 */ /* 0x000fc80000011603 */
[----:B------:R-:W-:-:S04]  /*7f20*/  LOP3.LUT R0, R0, 0x1, RZ, 0xc0, !PT ;  /* 0x0000000100007812 */ /* 0x000fc800078ec0ff */
[----:B------:R-:W-:-:S04]  /*7f30*/  IADD3 R0, PT, PT, R3, 0x487ffff, R0 ;  /* 0x0487ffff03007810 */ /* 0x000fc80007ffe000 */
[----:B------:R-:W-:-:S04]  /*7f40*/  SHF.R.U32.HI R0, RZ, 0x14, R0 ;  /* 0x00000014ff007819 */ /* 0x000fc80000011600 */
[----:B------:R-:W-:-:S07]  /*7f50*/  LOP3.LUT R0, R0, 0xff, RZ, 0xc0, !PT ;  /* 0x000000ff00007812 */ /* 0x000fce00078ec0ff */
.L_x_11513:
[----:B------:R-:W-:-:S04]  /*7f60*/  SHF.R.U32.HI R3, RZ, 0x18, R3 ;  /* 0x00000018ff037819 */ /* 0x000fc80000011603 */
[----:B------:R-:W-:-:S04]  /*7f70*/  LOP3.LUT R0, R0, 0x80, R3, 0xf8, !PT ;  /* 0x0000008000007812 */ /* 0x000fc800078ef803 */
[----:B------:R-:W-:-:S07]  /*7f80*/  PRMT R4, R0, 0x7610, R4 ;  /* 0x0000761000047816 */ /* 0x000fce0000000004 */
.L_x_11511:
[----:B------:R-:W-:Y:S05]  /*7f90*/  BSYNC.RECONVERGENT B0 ;  /* 0x0000000000007941 */ /* 0x000fea0003800200 */
.L_x_11510:
[----:B------:R0:W-:Y:S01]  /*7fa0*/  STG.E.U8 desc[UR36][R8.64], R4 ;  /* 0x0000000408007986 */ /* 0x0001e2000c101124 */
[----:B------:R-:W-:Y:S01]  /*7fb0*/  IMAD.MOV.U32 R19, RZ, RZ, R25 ;  /* 0x000000ffff137224 */ /* 0x000fe200078e0019 */
[----:B------:R-:W-:Y:S06]  /*7fc0*/  BRA `(.L_x_11486) ;  /* 0x00000004002c7947 */ /* 0x000fec0003800000 */
.L_x_11508:
        /* <DEDUP_REMOVED lines=13> */
.L_x_11516:
[----:B------:R-:W-:-:S04]  /*80a0*/  SHF.R.U32.HI R0, RZ, 0x15, R3 ;  /* 0x00000015ff007819 */ /* 0x000fc80000011603 */
[----:B------:R-:W-:-:S04]  /*80b0*/  LOP3.LUT R0, R0, 0x1, RZ, 0xc0, !PT ;  /* 0x0000000100007812 */ /* 0x000fc800078ec0ff */
[----:B------:R-:W-:-:S04]  /*80c0*/  IADD3 R0, PT, PT, R3, 0x88fffff, R0 ;  /* 0x088fffff03007810 */ /* 0x000fc80007ffe000 */
[----:B------:R-:W-:-:S04]  /*80d0*/  SHF.R.U32.HI R0, RZ, 0x15, R0 ;  /* 0x00000015ff007819 */ /* 0x000fc80000011600 */
[----:B------:R-:W-:-:S07]  /*80e0*/  LOP3.LUT R0, R0, 0xff, RZ, 0xc0, !PT ;  /* 0x000000ff00007812 */ /* 0x000fce00078ec0ff */
.L_x_11517:
[----:B------:R-:W-:-:S04]  /*80f0*/  SHF.R.U32.HI R3, RZ, 0x18, R3 ;  /* 0x00000018ff037819 */ /* 0x000fc80000011603 */
[----:B------:R-:W-:-:S04]  /*8100*/  LOP3.LUT R0, R0, 0x80, R3, 0xf8, !PT ;  /* 0x0000008000007812 */ /* 0x000fc800078ef803 */
[----:B------:R-:W-:-:S07]  /*8110*/  PRMT R4, R0, 0x7610, R4 ;  /* 0x0000761000047816 */ /* 0x000fce0000000004 */
.L_x_11515:
[----:B------:R-:W-:Y:S05]  /*8120*/  BSYNC.RECONVERGENT B0 ;  /* 0x0000000000007941 */ /* 0x000fea0003800200 */
.L_x_11514:
[----:B------:R0:W-:Y:S01]  /*8130*/  STG.E.U8 desc[UR36][R8.64], R4 ;  /* 0x0000000408007986 */ /* 0x0001e2000c101124 */
[----:B------:R-:W-:Y:S01]  /*8140*/  IMAD.MOV.U32 R19, RZ, RZ, R25 ;  /* 0x000000ffff137224 */ /* 0x000fe200078e0019 */
[----:B------:R-:W-:Y:S06]  /*8150*/  BRA `(.L_x_11486) ;  /* 0x0000000000c87947 */ /* 0x000fec0003800000 */
.L_x_11507:
[----:B------:R-:W-:-:S13]  /*8160*/  ISETP.NE.AND P0, PT, R0, 0x1c, PT ;  /* 0x0000001c0000780c */ /* 0x000fda0003f05270 */
[----:B------:R-:W-:Y:S05]  /*8170*/  @!P0 BRA `(.L_x_11518) ;  /* 0x0000000000b08947 */ /* 0x000fea0003800000 */
[----:B------:R-:W-:-:S13]  /*8180*/  ISETP.NE.AND P0, PT, R0, 0x1d, PT ;  /* 0x0000001d0000780c */ /* 0x000fda0003f05270 */
[----:B------:R-:W-:Y:S05]  /*8190*/  @!P0 BRA `(.L_x_11519) ;  /* 0x0000000000948947 */ /* 0x000fea0003800000 */
[----:B------:R-:W-:-:S13]  /*81a0*/  ISETP.NE.AND P0, PT, R0, 0x2c, PT ;  /* 0x0000002c0000780c */ /* 0x000fda0003f05270 */
[----:B------:R-:W-:Y:S05]  /*81b0*/  @!P0 BRA `(.L_x_11520) ;  /* 0x0000000000488947 */ /* 0x000fea0003800000 */
.L_x_11491:
        /* <DEDUP_REMOVED lines=10> */
[----:B-1----:R-:W-:Y:S02]  /*8260*/  IMAD.U32 R6, RZ, RZ, UR8 ;  /* 0x00000008ff067e24 */ /* 0x002fe4000f8e00ff */
[----:B------:R-:W-:Y:S02]  /*8270*/  IMAD.U32 R7, RZ, RZ, UR9 ;  /* 0x00000009ff077e24 */ /* 0x000fe4000f8e00ff */
[----:B-----5:R-:W-:Y:S02]  /*8280*/  IMAD.U32 R10, RZ, RZ, UR4 ;  /* 0x00000004ff0a7e24 */ /* 0x020fe4000f8e00ff */
[----:B------:R-:W-:-:S07]  /*8290*/  IMAD.U32 R11, RZ, RZ, UR5 ;  /* 0x00000005ff0b7e24 */ /* 0x000fce000f8e00ff */
[----:B------:R-:W-:-:S07]  /*82a0*/  LEPC R20, `(.L_x_11521) ;  /* 0x000000001014794e */ /* 0x000fce0000000000 */
[----:B--234-:R-:W-:Y:S05]  /*82b0*/  CALL.ABS.NOINC R14 ;  /* 0x000000000e007343 */ /* 0x01cfea0003c00000 */
.L_x_11521:
[----:B------:R-:W-:Y:S01]  /*82c0*/  IMAD.MOV.U32 R19, RZ, RZ, R25 ;  /* 0x000000ffff137224 */ /* 0x000fe200078e0019 */
[----:B------:R-:W-:Y:S06]  /*82d0*/  BRA `(.L_x_11486) ;  /* 0x0000000000687947 */ /* 0x000fec0003800000 */
.L_x_11520:
        /* <DEDUP_REMOVED lines=17> */
.L_x_11519:
[----:B------:R-:W-:Y:S02]  /*83f0*/  IMAD.U32 R4, R3, 0x10000, RZ ;  /* 0x0001000003047824 */ /* 0x000fe400078e00ff */
[----:B------:R-:W-:-:S04]  /*8400*/  IMAD.MOV.U32 R19, RZ, RZ, R25 ;  /* 0x000000ffff137224 */ /* 0x000fc800078e0019 */
[----:B------:R-:W0:Y:S02]  /*8410*/  F2I.U64.TRUNC R4, R4 ;  /* 0x0000000400047311 */ /* 0x000e24000020d800 */
[----:B0-----:R0:W-:Y:S01]  /*8420*/  STG.E.64 desc[UR36][R8.64], R4 ;  /* 0x0000000408007986 */ /* 0x0011e2000c101b24 */
[----:B------:R-:W-:Y:S05]  /*8430*/  BRA `(.L_x_11486) ;  /* 0x0000000000107947 */ /* 0x000fea0003800000 */
.L_x_11518:
[----:B------:R-:W-:Y:S02]  /*8440*/  IMAD.U32 R3, R3, 0x10000, RZ ;  /* 0x0001000003037824 */ /* 0x000fe400078e00ff */
[----:B------:R-:W-:-:S04]  /*8450*/  IMAD.MOV.U32 R19, RZ, RZ, R25 ;  /* 0x000000ffff137224 */ /* 0x000fc800078e0019 */
[----:B------:R-:W0:Y:S02]  /*8460*/  F2I.FTZ.U32.TRUNC.NTZ R3, R3 ;  /* 0x0000000300037305 */ /* 0x000e24000021f000 */
[----:B0-----:R0:W-:Y:S02]  /*8470*/  STG.E desc[UR36][R8.64], R3 ;  /* 0x0000000308007986 */ /* 0x0011e4000c101924 */
.L_x_11486:
[----:B------:R-:W-:Y:S05]  /*8480*/  BSYNC.RECONVERGENT B6 ;  /* 0x0000000000067941 */ /* 0x000fea0003800200 */
.L_x_11485:
[----:B------:R-:W-:Y:S01]  /*8490*/  ISETP.GE.AND P0, PT, R19, R22, PT ;  /* 0x000000161300720c */ /* 0x000fe20003f06270 */
[----:B------:R-:W-:-:S12]  /*84a0*/  BSSY.RECONVERGENT B6, `(.L_x_11522) ;  /* 0x00001f0000067945 */ /* 0x000fd80003800200 */
[----:B------:R-:W-:Y:S05]  /*84b0*/  @P0 BRA `(.L_x_11523) ;  /* 0x0000001c00b80947 */ /* 0x000fea0003800000 */
[----:B------:R-:W5:Y:S01]  /*84c0*/  LDCU UR4, c[0x0][0x3c4] ;  /* 0x00007880ff0477ac */ /* 0x000f620008000800 */
[----:B0---4-:R-:W0:Y:S01]  /*84d0*/  LDC.64 R8, c[0x0][0x398] ;  /* 0x0000e600ff087b82 */ /* 0x011e220000000a00 */
[----:B-1----:R-:W-:Y:S01]  /*84e0*/  IMAD R0, R2, 0x200, R19 ;  /* 0x0000020002007824 */ /* 0x002fe200078e0213 */
        /* <DEDUP_REMOVED lines=15> */
[----:B---3--:R-:W-:-:S06]  /*85e0*/  IMAD.U32 R23, R23, 0x10000, RZ ;  /* 0x0001000017177824 */ /* 0x008fcc00078e00ff */
[----:B------:R-:W0:Y:S02]  /*85f0*/  F2I.FTZ.TRUNC.NTZ R23, R23 ;  /* 0x0000001700177305 */ /* 0x000e24000021f100 */
[----:B0-----:R0:W-:Y:S01]  /*8600*/  STG.E.U8 desc[UR36][R8.64], R23 ;  /* 0x0000001708007986 */ /* 0x0011e2000c101124 */
[----:B------:R-:W-:Y:S05]  /*8610*/  BRA `(.L_x_11529) ;  /* 0x0000000c007c7947 */ /* 0x000fea0003800000 */
.L_x_11527:
[----:B---3--:R-:W-:-:S06]  /*8620*/  IMAD.U32 R5, R23, 0x10000, RZ ;  /* 0x0001000017057824 */ /* 0x008fcc00078e00ff */
[----:B------:R-:W0:Y:S02]  /*8630*/  F2I.S64.TRUNC R4, R5 ;  /* 0x0000000500047311 */ /* 0x000e24000020d900 */
[----:B0-----:R0:W-:Y:S01]  /*8640*/  STG.E.U8 desc[UR36][R8.64], R4 ;  /* 0x0000000408007986 */ /* 0x0011e2000c101124 */
[----:B------:R-:W-:Y:S05]  /*8650*/  BRA `(.L_x_11529) ;  /* 0x0000000c006c7947 */ /* 0x000fea0003800000 */
.L_x_11526:
        /* <DEDUP_REMOVED lines=10> */
.L_x_11531:
[----:B---3--:R-:W-:-:S06]  /*8700*/  IMAD.U32 R23, R23, 0x10000, RZ ;  /* 0x0001000017177824 */ /* 0x008fcc00078e00ff */
[----:B------:R-:W0:Y:S02]  /*8710*/  F2I.FTZ.TRUNC.NTZ R23, R23 ;  /* 0x0000001700177305 */ /* 0x000e24000021f100 */
[----:B0-----:R0:W-:Y:S01]  /*8720*/  STG.E desc[UR36][R8.64], R23 ;  /* 0x0000001708007986 */ /* 0x0011e2000c101924 */
[----:B------:R-:W-:Y:S05]  /*8730*/  BRA `(.L_x_11529) ;  /* 0x0000000c00347947 */ /* 0x000fea0003800000 */
.L_x_11530:
[----:B---3--:R-:W-:-:S06]  /*8740*/  IMAD.U32 R23, R23, 0x10000, RZ ;  /* 0x0001000017177824 */ /* 0x008fcc00078e00ff */
[----:B------:R-:W0:Y:S02]  /*8750*/  F2I.FTZ.TRUNC.NTZ R23, R23 ;  /* 0x0000001700177305 */ /* 0x000e24000021f100 */
[----:B0-----:R0:W-:Y:S01]  /*8760*/  STG.E.U16 desc[UR36][R8.64], R23 ;  /* 0x0000001708007986 */ /* 0x0011e2000c101524 */
[----:B------:R-:W-:Y:S05]  /*8770*/  BRA `(.L_x_11529) ;  /* 0x0000000c00247947 */ /* 0x000fea0003800000 */
.L_x_11525:
        /* <DEDUP_REMOVED lines=9> */
.L_x_11533:
[----:B---3--:R-:W-:-:S05]  /*8810*/  IMAD.U32 R0, R23, 0x10000, RZ ;  /* 0x0001000017007824 */ /* 0x008fca00078e00ff */
[----:B------:R-:W-:-:S05]  /*8820*/  F2FP.F16.F32.PACK_AB R0, RZ, R0 ;  /* 0x00000000ff00723e */ /* 0x000fca00000000ff */
[----:B------:R0:W-:Y:S01]  /*8830*/  STG.E.U16 desc[UR36][R8.64], R0 ;  /* 0x0000000008007986 */ /* 0x0001e2000c101524 */
[----:B------:R-:W-:Y:S05]  /*8840*/  BRA `(.L_x_11529) ;  /* 0x0000000800f07947 */ /* 0x000fea0003800000 */
.L_x_11532:
        /* <DEDUP_REMOVED lines=10> */
.L_x_11535:
[----:B---3--:R-:W-:-:S05]  /*88f0*/  IMAD.U32 R23, R23, 0x10000, RZ ;  /* 0x0001000017177824 */ /* 0x008fca00078e00ff */
[----:B------:R-:W-:-:S04]  /*8900*/  F2FP.F16.F32.PACK_AB R3, RZ, R23 ;  /* 0x00000017ff03723e */ /* 0x000fc800000000ff */
[----:B------:R-:W-:-:S05]  /*8910*/  PRMT R3, R3, 0x5410, RZ ;  /* 0x0000541003037816 */ /* 0x000fca00000000ff */
[----:B------:R4:W-:Y:S01]  /*8920*/  STG.E desc[UR36][R8.64], R3 ;  /* 0x0000000308007986 */ /* 0x0009e2000c101924 */
[----:B------:R-:W-:Y:S05]  /*8930*/  BRA `(.L_x_11529) ;  /* 0x0000000800b47947 */ /* 0x000fea0003800000 */
.L_x_11534:
[----:B---3--:R-:W-:-:S04]  /*8940*/  IMAD.U32 R4, R23, 0x10000, RZ ;  /* 0x0001000017047824 */ /* 0x008fc800078e00ff */
[----:B------:R-:W-:-:S06]  /*8950*/  FMUL.FTZ R4, R4, 1 ;  /* 0x3f80000004047820 */ /* 0x000fcc0000410000 */
[----:B------:R-:W0:Y:S02]  /*8960*/  F2F.F64.F32 R4, R4 ;  /* 0x0000000400047310 */ /* 0x000e240000201800 */
[----:B0-----:R0:W-:Y:S01]  /*8970*/  STG.E.64 desc[UR36][R8.64], R4 ;  /* 0x0000000408007986 */ /* 0x0011e2000c101b24 */
[----:B------:R-:W-:Y:S05]  /*8980*/  BRA `(.L_x_11529) ;  /* 0x0000000800a07947 */ /* 0x000fea0003800000 */
.L_x_11524:
        /* <DEDUP_REMOVED lines=14> */
.L_x_11539:
        /* <DEDUP_REMOVED lines=17> */
.L_x_11542:
[----:B------:R-:W-:-:S04]  /*8b80*/  SHF.R.U32.HI R3, RZ, 0x18, R23 ;  /* 0x00000018ff037819 */ /* 0x000fc80000011617 */
[----:B------:R-:W-:-:S04]  /*8b90*/  LOP3.LUT R0, R0, 0x80, R3, 0xf8, !PT ;  /* 0x0000008000007812 */ /* 0x000fc800078ef803 */
[----:B------:R-:W-:-:S07]  /*8ba0*/  PRMT R4, R0, 0x7610, R4 ;  /* 0x0000761000047816 */ /* 0x000fce0000000004 */
.L_x_11541:
[----:B------:R-:W-:Y:S05]  /*8bb0*/  BSYNC.RECONVERGENT B0 ;  /* 0x0000000000007941 */ /* 0x000fea0003800200 */
.L_x_11540:
[----:B------:R0:W-:Y:S01]  /*8bc0*/  STG.E.U8 desc[UR36][R8.64], R4 ;  /* 0x0000000408007986 */ /* 0x0001e2000c101124 */
[----:B------:R-:W-:Y:S05]  /*8bd0*/  BRA `(.L_x_11529) ;  /* 0x00000008000c7947 */ /* 0x000fea0003800000 */
.L_x_11538:
        /* <DEDUP_REMOVED lines=17> */
.L_x_11545:
[----:B------:R-:W-:-:S04]  /*8cf0*/  SHF.R.U32.HI R3, RZ, 0x18, R23 ;  /* 0x00000018ff037819 */ /* 0x000fc80000011617 */
[----:B------:R-:W-:-:S04]  /*8d00*/  LOP3.LUT R0, R0, 0x80, R3, 0xf8, !PT ;  /* 0x0000008000007812 */ /* 0x000fc800078ef803 */
[----:B------:R-:W-:-:S07]  /*8d10*/  PRMT R4, R0, 0x7610, R4 ;  /* 0x0000761000047816 */ /* 0x000fce0000000004 */
.L_x_11544:
[----:B------:R-:W-:Y:S05]  /*8d20*/  BSYNC.RECONVERGENT B0 ;  /* 0x0000000000007941 */ /* 0x000fea0003800200 */
.L_x_11543:
[----:B------:R0:W-:Y:S01]  /*8d30*/  STG.E.U8 desc[UR36][R8.64], R4 ;  /* 0x0000000408007986 */ /* 0x0001e2000c101124 */
[----:B------:R-:W-:Y:S05]  /*8d40*/  BRA `(.L_x_11529) ;  /* 0x0000000400b07947 */ /* 0x000fea0003800000 */
.L_x_11537:
        /* <DEDUP_REMOVED lines=22> */
.L_x_11547:
[----:B---3--:R-:W-:-:S06]  /*8eb0*/  IMAD.U32 R4, R23, 0x10000, RZ ;  /* 0x0001000017047824 */ /* 0x008fcc00078e00ff */
[----:B------:R-:W0:Y:S02]  /*8ec0*/  F2I.U64.TRUNC R4, R4 ;  /* 0x0000000400047311 */ /* 0x000e24000020d800 */
[----:B0-----:R0:W-:Y:S01]  /*8ed0*/  STG.E.64 desc[UR36][R8.64], R4 ;  /* 0x0000000408007986 */ /* 0x0011e2000c101b24 */
[----:B------:R-:W-:Y:S05]  /*8ee0*/  BRA `(.L_x_11529) ;  /* 0x0000000400487947 */ /* 0x000fea0003800000 */
.L_x_11546:
[----:B---3--:R-:W-:-:S06]  /*8ef0*/  IMAD.U32 R23, R23, 0x10000, RZ ;  /* 0x0001000017177824 */ /* 0x008fcc00078e00ff */
[----:B------:R-:W0:Y:S02]  /*8f00*/  F2I.FTZ.U32.TRUNC.NTZ R23, R23 ;  /* 0x0000001700177305 */ /* 0x000e24000021f000 */
[----:B0-----:R0:W-:Y:S01]  /*8f10*/  STG.E desc[UR36][R8.64], R23 ;  /* 0x0000001708007986 */ /* 0x0011e2000c101924 */
[----:B------:R-:W-:Y:S05]  /*8f20*/  BRA `(.L_x_11529) ;  /* 0x0000000400387947 */ /* 0x000fea0003800000 */
.L_x_11536:
        /* <DEDUP_REMOVED lines=11> */
.L_x_11549:
[----:B---3--:R-:W-:Y:S01]  /*8fe0*/  IMAD.U32 R23, R23, 0x10000, RZ ;  /* 0x0001000017177824 */ /* 0x008fe200078e00ff */
[----:B------:R-:W-:-:S03]  /*8ff0*/  CS2R R6, SRZ ;  /* 0x0000000000067805 */ /* 0x000fc6000001ff00 */
[----:B------:R-:W-:-:S06]  /*9000*/  FMUL.FTZ R4, R23, 1 ;  /* 0x3f80000017047820 */ /* 0x000fcc0000410000 */
[----:B------:R-:W0:Y:S02]  /*9010*/  F2F.F64.F32 R4, R4 ;  /* 0x0000000400047310 */ /* 0x000e240000201800 */
[----:B0-----:R0:W-:Y:S01]  /*9020*/  STG.E.128 desc[UR36][R8.64], R4 ;  /* 0x0000000408007986 */ /* 0x0011e2000c101d24 */
[----:B------:R-:W-:Y:S05]  /*9030*/  BRA `(.L_x_11529) ;  /* 0x0000000000f47947 */ /* 0x000fea0003800000 */
.L_x_11548:
[----:B------:R-:W-:-:S13]  /*9040*/  ISETP.NE.AND P0, PT, R0, 0xf, PT ;  /* 0x0000000f0000780c */ /* 0x000fda0003f05270 */
[----:B------:R-:W-:Y:S05]  /*9050*/  @!P0 BRA `(.L_x_11550) ;  /* 0x0000000000e88947 */ /* 0x000fea0003800000 */
[----:B------:R-:W-:-:S13]  /*9060*/  ISETP.NE.AND P0, PT, R0, 0x17, PT ;  /* 0x000000170000780c */ /* 0x000fda0003f05270 */
[----:B------:R-:W-:Y:S05]  /*9070*/  @!P0 BRA `(.L_x_11551) ;  /* 0x0000000000908947 */ /* 0x000fea0003800000 */
[----:B------:R-:W-:-:S13]  /*9080*/  ISETP.NE.AND P0, PT, R0, 0x18, PT ;  /* 0x000000180000780c */ /* 0x000fda0003f05270 */
[----:B------:R-:W-:Y:S05]  /*9090*/  @!P0 BRA `(.L_x_11552) ;  /* 0x0000000000448947 */ /* 0x000fea0003800000 */
.L_x_11528:
        /* <DEDUP_REMOVED lines=16> */
.L_x_11553:
[----:B------:R-:W-:Y:S05]  /*91a0*/  BRA `(.L_x_11529) ;  /* 0x0000000000987947 */ /* 0x000fea0003800000 */
.L_x_11552:
        /* <DEDUP_REMOVED lines=13> */
.L_x_11555:
[----:B------:R-:W-:Y:S05]  /*9280*/  BSYNC.RECONVERGENT B0 ;  /* 0x0000000000007941 */ /* 0x000fea0003800200 */
.L_x_11554:
[----:B------:R-:W-:-:S05]  /*9290*/  LOP3.LUT R3, R0, 0x80, R3, 0xf8, !PT ;  /* 0x0000008000037812 */ /* 0x000fca00078ef803 */
[----:B------:R0:W-:Y:S01]  /*92a0*/  STG.E.U8 desc[UR36][R8.64], R3 ;  /* 0x0000000308007986 */ /* 0x0001e2000c101124 */
[----:B------:R-:W-:Y:S05]  /*92b0*/  BRA `(.L_x_11529) ;  /* 0x0000000000547947 */ /* 0x000fea0003800000 */
.L_x_11551:
        /* <DEDUP_REMOVED lines=12> */
.L_x_11557:
[----:B------:R-:W-:Y:S01]  /*9380*/  IMAD.MOV.U32 R0, RZ, RZ, 0x7f ;  /* 0x0000007fff007424 */ /* 0x000fe200078e00ff */
[----:B------:R-:W-:-:S04]  /*9390*/  ISETP.GT.U32.AND P0, PT, R4, 0x7f800000, PT ;  /* 0x7f8000000400780c */ /* 0x000fc80003f04070 */
[----:B------:R-:W-:-:S09]  /*93a0*/  SEL R0, R0, 0x7c, P0 ;  /* 0x0000007c00007807 */ /* 0x000fd20000000000 */
.L_x_11558:
[----:B------:R-:W-:Y:S05]  /*93b0*/  BSYNC.RECONVERGENT B0 ;  /* 0x0000000000007941 */ /* 0x000fea0003800200 */
.L_x_11556:
[----:B------:R-:W-:-:S04]  /*93c0*/  SHF.R.U32.HI R3, RZ, 0x18, R3 ;  /* 0x00000018ff037819 */ /* 0x000fc80000011603 */
[----:B------:R-:W-:-:S05]  /*93d0*/  LOP3.LUT R3, R0, 0x80, R3, 0xf8, !PT ;  /* 0x0000008000037812 */ /* 0x000fca00078ef803 */
[----:B------:R0:W-:Y:S01]  /*93e0*/  STG.E.U8 desc[UR36][R8.64], R3 ;  /* 0x0000000308007986 */ /* 0x0001e2000c101124 */
[----:B------:R-:W-:Y:S05]  /*93f0*/  BRA `(.L_x_11529) ;  /* 0x0000000000047947 */ /* 0x000fea0003800000 */
.L_x_11550:
[----:B---3--:R0:W-:Y:S02]  /*9400*/  STG.E.U16 desc[UR36][R8.64], R23 ;  /* 0x0000001708007986 */ /* 0x0081e4000c101524 */
.L_x_11529:
[----:B------:R-:W-:-:S05]  /*9410*/  VIADD R19, R19, 0x80 ;  /* 0x0000008013137836 */ /* 0x000fca0000000000 */
[----:B------:R-:W-:-:S13]  /*9420*/  ISETP.GE.AND P0, PT, R19, R22, PT ;  /* 0x000000161300720c */ /* 0x000fda0003f06270 */
        /* <DEDUP_REMOVED lines=19> */
[----:B------:R-:W-:-:S04]  /*9560*/  IMAD.U32 R16, R16, 0x10000, RZ ;  /* 0x0001000010107824 */ /* 0x000fc800078e00ff */
[----:B------:R-:W0:Y:S02]  /*9570*/  F2I.FTZ.TRUNC.NTZ R3, R16 ;  /* 0x0000001000037305 */ /* 0x000e24000021f100 */
[----:B0-----:R0:W-:Y:S01]  /*9580*/  STG.E.U8 desc[UR36][R8.64], R3 ;  /* 0x0000000308007986 */ /* 0x0011e2000c101124 */
[----:B------:R-:W-:Y:S05]  /*9590*/  BRA `(.L_x_11564) ;  /* 0x0000000c007c7947 */ /* 0x000fea0003800000 */
.L_x_11562:
[----:B------:R-:W-:-:S06]  /*95a0*/  IMAD.U32 R5, R16, 0x10000, RZ ;  /* 0x0001000010057824 */ /* 0x000fcc00078e00ff */
[----:B------:R-:W0:Y:S02]  /*95b0*/  F2I.S64.TRUNC R4, R5 ;  /* 0x0000000500047311 */ /* 0x000e24000020d900 */
[----:B0-----:R0:W-:Y:S01]  /*95c0*/  STG.E.U8 desc[UR36][R8.64], R4 ;  /* 0x0000000408007986 */ /* 0x0011e2000c101124 */
[----:B------:R-:W-:Y:S05]  /*95d0*/  BRA `(.L_x_11564) ;  /* 0x0000000c006c7947 */ /* 0x000fea0003800000 */
.L_x_11561:
        /* <DEDUP_REMOVED lines=10> */
.L_x_11566:
[----:B------:R-:W-:-:S04]  /*9680*/  IMAD.U32 R16, R16, 0x10000, RZ ;  /* 0x0001000010107824 */ /* 0x000fc800078e00ff */
[----:B------:R-:W0:Y:S02]  /*9690*/  F2I.FTZ.TRUNC.NTZ R3, R16 ;  /* 0x0000001000037305 */ /* 0x000e24000021f100 */
[----:B0-----:R0:W-:Y:S01]  /*96a0*/  STG.E desc[UR36][R8.64], R3 ;  /* 0x0000000308007986 */ /* 0x0011e2000c101924 */
[----:B------:R-:W-:Y:S05]  /*96b0*/  BRA `(.L_x_11564) ;  /* 0x0000000c00347947 */ /* 0x000fea0003800000 */
.L_x_11565:
[----:B------:R-:W-:-:S04]  /*96c0*/  IMAD.U32 R16, R16, 0x10000, RZ ;  /* 0x0001000010107824 */ /* 0x000fc800078e00ff */
[----:B------:R-:W0:Y:S02]  /*96d0*/  F2I.FTZ.TRUNC.NTZ R3, R16 ;  /* 0x0000001000037305 */ /* 0x000e24000021f100 */
[----:B0-----:R0:W-:Y:S01]  /*96e0*/  STG.E.U16 desc[UR36][R8.64], R3 ;  /* 0x0000000308007986 */ /* 0x0011e2000c101524 */
[----:B------:R-:W-:Y:S05]  /*96f0*/  BRA `(.L_x_11564) ;  /* 0x0000000c00247947 */ /* 0x000fea0003800000 */
.L_x_11560:
        /* <DEDUP_REMOVED lines=9> */
.L_x_11568:
[----:B------:R-:W-:-:S05]  /*9790*/  IMAD.U32 R0, R16, 0x10000, RZ ;  /* 0x0001000010007824 */ /* 0x000fca00078e00ff */
[----:B------:R-:W-:-:S05]  /*97a0*/  F2FP.F16.F32.PACK_AB R0, RZ, R0 ;  /* 0x00000000ff00723e */ /* 0x000fca00000000ff */
[----:B------:R0:W-:Y:S01]  /*97b0*/  STG.E.U16 desc[UR36][R8.64], R0 ;  /* 0x0000000008007986 */ /* 0x0001e2000c101524 */
[----:B------:R-:W-:Y:S05]  /*97c0*/  BRA `(.L_x_11564) ;  /* 0x0000000800f07947 */ /* 0x000fea0003800000 */
.L_x_11567:
        /* <DEDUP_REMOVED lines=10> */
.L_x_11570:
[----:B------:R-:W-:-:S05]  /*9870*/  IMAD.U32 R16, R16, 0x10000, RZ ;  /* 0x0001000010107824 */ /* 0x000fca00078e00ff */
[----:B------:R-:W-:-:S04]  /*9880*/  F2FP.F16.F32.PACK_AB R3, RZ, R16 ;  /* 0x00000010ff03723e */ /* 0x000fc800000000ff */
[----:B------:R-:W-:-:S05]  /*9890*/  PRMT R3, R3, 0x5410, RZ ;  /* 0x0000541003037816 */ /* 0x000fca00000000ff */
[----:B------:R3:W-:Y:S01]  /*98a0*/  STG.E desc[UR36][R8.64], R3 ;  /* 0x0000000308007986 */ /* 0x0007e2000c101924 */
[----:B------:R-:W-:Y:S05]  /*98b0*/  BRA `(.L_x_11564) ;  /* 0x0000000800b47947 */ /* 0x000fea0003800000 */
.L_x_11569:
[----:B------:R-:W-:-:S04]  /*98c0*/  IMAD.U32 R4, R16, 0x10000, RZ ;  /* 0x0001000010047824 */ /* 0x000fc800078e00ff */
[----:B------:R-:W-:-:S06]  /*98d0*/  FMUL.FTZ R4, R4, 1 ;  /* 0x3f80000004047820 */ /* 0x000fcc0000410000 */
[----:B------:R-:W0:Y:S02]  /*98e0*/  F2F.F64.F32 R4, R4 ;  /* 0x0000000400047310 */ /* 0x000e240000201800 */
[----:B0-----:R0:W-:Y:S01]  /*98f0*/  STG.E.64 desc[UR36][R8.64], R4 ;  /* 0x0000000408007986 */ /* 0x0011e2000c101b24 */
[----:B------:R-:W-:Y:S05]  /*9900*/  BRA `(.L_x_11564) ;  /* 0x0000000800a07947 */ /* 0x000fea0003800000 */
.L_x_11559:
        /* <DEDUP_REMOVED lines=14> */
.L_x_11574:
        /* <DEDUP_REMOVED lines=17> */
.L_x_11577:
[----:B------:R-:W-:-:S04]  /*9b00*/  SHF.R.U32.HI R3, RZ, 0x18, R5 ;  /* 0x00000018ff037819 */ /* 0x000fc80000011605 */
[----:B------:R-:W-:-:S04]  /*9b10*/  LOP3.LUT R0, R0, 0x80, R3, 0xf8, !PT ;  /* 0x0000008000007812 */ /* 0x000fc800078ef803 */
[----:B------:R-:W-:-:S07]  /*9b20*/  PRMT R4, R0, 0x7610, R4 ;  /* 0x0000761000047816 */ /* 0x000fce0000000004 */
.L_x_11576:
[----:B------:R-:W-:Y:S05]  /*9b30*/  BSYNC.RECONVERGENT B0 ;  /* 0x0000000000007941 */ /* 0x000fea0003800200 */
.L_x_11575:
[----:B------:R0:W-:Y:S01]  /*9b40*/  STG.E.U8 desc[UR36][R8.64], R4 ;  /* 0x0000000408007986 */ /* 0x0001e2000c101124 */
[----:B------:R-:W-:Y:S05]  /*9b50*/  BRA `(.L_x_11564) ;  /* 0x00000008000c7947 */ /* 0x000fea0003800000 */
.L_x_11573:
        /* <DEDUP_REMOVED lines=17> */
.L_x_11580:
[----:B------:R-:W-:-:S04]  /*9c70*/  SHF.R.U32.HI R3, RZ, 0x18, R5 ;  /* 0x00000018ff037819 */ /* 0x000fc80000011605 */
[----:B------:R-:W-:-:S04]  /*9c80*/  LOP3.LUT R0, R0, 0x80, R3, 0xf8, !PT ;  /* 0x0000008000007812 */ /* 0x000fc800078ef803 */
[----:B------:R-:W-:-:S07]  /*9c90*/  PRMT R4, R0, 0x7610, R4 ;  /* 0x0000761000047816 */ /* 0x000fce0000000004 */
.L_x_11579:
[----:B------:R-:W-:Y:S05]  /*9ca0*/  BSYNC.RECONVERGENT B0 ;  /* 0x0000000000007941 */ /* 0x000fea0003800200 */
.L_x_11578:
[----:B------:R0:W-:Y:S01]  /*9cb0*/  STG.E.U8 desc[UR36][R8.64], R4 ;  /* 0x0000000408007986 */ /* 0x0001e2000c101124 */
[----:B------:R-:W-:Y:S05]  /*9cc0*/  BRA `(.L_x_11564) ;  /* 0x0000000400b07947 */ /* 0x000fea0003800000 */
.L_x_11572:
        /* <DEDUP_REMOVED lines=22> */
.L_x_11582:
[----:B------:R-:W-:-:S06]  /*9e30*/  IMAD.U32 R4, R16, 0x10000, RZ ;  /* 0x0001000010047824 */ /* 0x000fcc00078e00ff */
[----:B------:R-:W0:Y:S02]  /*9e40*/  F2I.U64.TRUNC R4, R4 ;  /* 0x0000000400047311 */ /* 0x000e24000020d800 */
[----:B0-----:R0:W-:Y:S01]  /*9e50*/  STG.E.64 desc[UR36][R8.64], R4 ;  /* 0x0000000408007986 */ /* 0x0011e2000c101b24 */
[----:B------:R-:W-:Y:S05]  /*9e60*/  BRA `(.L_x_11564) ;  /* 0x0000000400487947 */ /* 0x000fea0003800000 */
.L_x_11581:
[----:B------:R-:W-:-:S04]  /*9e70*/  IMAD.U32 R16, R16, 0x10000, RZ ;  /* 0x0001000010107824 */ /* 0x000fc800078e00ff */
[----:B------:R-:W0:Y:S02]  /*9e80*/  F2I.FTZ.U32.TRUNC.NTZ R3, R16 ;  /* 0x0000001000037305 */ /* 0x000e24000021f000 */
[----:B0-----:R0:W-:Y:S01]  /*9e90*/  STG.E desc[UR36][R8.64], R3 ;  /* 0x0000000308007986 */ /* 0x0011e2000c101924 */
[----:B------:R-:W-:Y:S05]  /*9ea0*/  BRA `(.L_x_11564) ;  /* 0x0000000400387947 */ /* 0x000fea0003800000 */
.L_x_11571:
        /* <DEDUP_REMOVED lines=11> */
.L_x_11584:
[----:B------:R-:W-:Y:S01]  /*9f60*/  IMAD.U32 R16, R16, 0x10000, RZ ;  /* 0x0001000010107824 */ /* 0x000fe200078e00ff */
[----:B------:R-:W-:-:S03]  /*9f70*/  CS2R R6, SRZ ;  /* 0x0000000000067805 */ /* 0x000fc6000001ff00 */
[----:B------:R-:W-:-:S06]  /*9f80*/  FMUL.FTZ R4, R16, 1 ;  /* 0x3f80000010047820 */ /* 0x000fcc0000410000 */
[----:B------:R-:W0:Y:S02]  /*9f90*/  F2F.F64.F32 R4, R4 ;  /* 0x0000000400047310 */ /* 0x000e240000201800 */
[----:B0-----:R0:W-:Y:S01]  /*9fa0*/  STG.E.128 desc[UR36][R8.64], R4 ;  /* 0x0000000408007986 */ /* 0x0011e2000c101d24 */
[----:B------:R-:W-:Y:S05]  /*9fb0*/  BRA `(.L_x_11564) ;  /* 0x0000000000f47947 */ /* 0x000fea0003800000 */
.L_x_11583:
[----:B------:R-:W-:-:S13]  /*9fc0*/  ISETP.NE.AND P0, PT, R0, 0xf, PT ;  /* 0x0000000f0000780c */ /* 0x000fda0003f05270 */
[----:B------:R-:W-:Y:S05]  /*9fd0*/  @!P0 BRA `(.L_x_11585) ;  /* 0x0000000000e88947 */ /* 0x000fea0003800000 */
[----:B------:R-:W-:-:S13]  /*9fe0*/  ISETP.NE.AND P0, PT, R0, 0x17, PT ;  /* 0x000000170000780c */ /* 0x000fda0003f05270 */
[----:B------:R-:W-:Y:S05]  /*9ff0*/  @!P0 BRA `(.L_x_11586) ;  /* 0x0000000000908947 */ /* 0x000fea0003800000 */
[----:B------:R-:W-:-:S13]  /*a000*/  ISETP.NE.AND P0, PT, R0, 0x18, PT ;  /* 0x000000180000780c */ /* 0x000fda0003f05270 */
[----:B------:R-:W-:Y:S05]  /*a010*/  @!P0 BRA `(.L_x_11587) ;  /* 0x0000000000448947 */ /* 0x000fea0003800000 */
.L_x_11563:
[----:B------:R-:W-:Y:S01]  /*a020*/  MOV R14, 0x180 ;  /* 0x00000180000e7802 */ /* 0x000fe20000000f00 */
[----:B------:R-:W0:Y:S01]  /*a030*/  LDCU.64 UR4, c[0x4][0x170] ;  /* 0x01002e00ff0477ac */ /* 0x000e220008000a00 */
[----:B------:R-:W-:Y:S02]  /*a040*/  IMAD.MOV.U32 R8, RZ, RZ, 0x65 ;  /* 0x00000065ff087424 */ /* 0x000fe400078e00ff */
[----:B------:R-:W-:Y:S01]  /*a050*/  IMAD.MOV.U32 R12, RZ, RZ, 0x1 ;  /* 0x00000001ff0c7424 */ /* 0x000fe200078e00ff */
[----:B------:R-:W1:Y:S01]  /*a060*/  LDCU.64 UR6, c[0x4][0x178] ;  /* 0x01002f00ff0677ac */ /* 0x000e620008000a00 */
[----:B------:R-:W3:Y:S01]  /*a070*/  LDC.64 R14, c[0x4][R14] ;  /* 0x010000000e0e7b82 */ /* 0x000ee20000000a00 */
        /* <DEDUP_REMOVED lines=10> */
.L_x_11588:
[----:B------:R-:W-:Y:S05]  /*a120*/  BRA `(.L_x_11564) ;  /* 0x0000000000987947 */ /* 0x000fea0003800000 */
.L_x_11587:
        /* <DEDUP_REMOVED lines=13> */
.L_x_11590:
[----:B------:R-:W-:Y:S05]  /*a200*/  BSYNC.RECONVERGENT B0 ;  /* 0x0000000000007941 */ /* 0x000fea0003800200 */
.L_x_11589:
[----:B------:R-:W-:-:S05]  /*a210*/  LOP3.LUT R3, R0, 0x80, R3, 0xf8, !PT ;  /* 0x0000008000037812 */ /* 0x000fca00078ef803 */
[----:B------:R0:W-:Y:S01]  /*a220*/  STG.E.U8 desc[UR36][R8.64], R3 ;  /* 0x0000000308007986 */ /* 0x0001e2000c101124 */
[----:B------:R-:W-:Y:S05]  /*a230*/  BRA `(.L_x_11564) ;  /* 0x0000000000547947 */ /* 0x000fea0003800000 */
.L_x_11586:
        /* <DEDUP_REMOVED lines=12> */
.L_x_11592:
[----:B------:R-:W-:Y:S01]  /*a300*/  IMAD.MOV.U32 R0, RZ, RZ, 0x7f ;  /* 0x0000007fff007424 */ /* 0x000fe200078e00ff */
[----:B------:R-:W-:-:S04]  /*a310*/  ISETP.GT.U32.AND P0, PT, R4, 0x7f800000, PT ;  /* 0x7f8000000400780c */ /* 0x000fc80003f04070 */
[----:B------:R-:W-:-:S09]  /*a320*/  SEL R0, R0, 0x7c, P0 ;  /* 0x0000007c00007807 */ /* 0x000fd20000000000 */
.L_x_11593:
[----:B------:R-:W-:Y:S05]  /*a330*/  BSYNC.RECONVERGENT B0 ;  /* 0x0000000000007941 */ /* 0x000fea0003800200 */
.L_x_11591:
[----:B------:R-:W-:-:S04]  /*a340*/  SHF.R.U32.HI R3, RZ, 0x18, R3 ;  /* 0x00000018ff037819 */ /* 0x000fc80000011603 */
[----:B------:R-:W-:-:S05]  /*a350*/  LOP3.LUT R3, R0, 0x80, R3, 0xf8, !PT ;  /* 0x0000008000037812 */ /* 0x000fca00078ef803 */
[----:B------:R0:W-:Y:S01]  /*a360*/  STG.E.U8 desc[UR36][R8.64], R3 ;  /* 0x0000000308007986 */ /* 0x0001e2000c101124 */
[----:B------:R-:W-:Y:S05]  /*a370*/  BRA `(.L_x_11564) ;  /* 0x0000000000047947 */ /* 0x000fea0003800000 */
.L_x_11585:
[----:B------:R0:W-:Y:S02]  /*a380*/  STG.E.U16 desc[UR36][R8.64], R16 ;  /* 0x0000001008007986 */ /* 0x0001e4000c101524 */
.L_x_11564:
[----:B------:R-:W-:-:S07]  /*a390*/  VIADD R19, R19, 0x80 ;  /* 0x0000008013137836 */ /* 0x000fce0000000000 */
.L_x_11523:
[----:B------:R-:W-:Y:S05]  /*a3a0*/  BSYNC.RECONVERGENT B6 ;  /* 0x0000000000067941 */ /* 0x000fea0003800200 */
.L_x_11522:
[----:B------:R-:W-:-:S13]  /*a3b0*/  ISETP.GE.AND P0, PT, R19, R22, PT ;  /* 0x000000161300720c */ /* 0x000fda0003f06270 */
[----:B------:R-:W-:Y:S05]  /*a3c0*/  @P0 EXIT ;  /* 0x000000000000094d */ /* 0x000fea0003800000 */
[----:B01-3--:R-:W0:Y:S01]  /*a3d0*/  LDC.64 R4, c[0x0][0x398] ;  /* 0x0000e600ff047b82 */ /* 0x00be220000000a00 */
[----:B------:R-:W4:Y:S01]  /*a3e0*/  LDCU UR4, c[0x0][0x3c4] ;  /* 0x00007880ff0477ac */ /* 0x000f220008000800 */
[----:B------:R-:W-:Y:S01]  /*a3f0*/  PRMT R0, R17, 0x9910, RZ ;  /* 0x0000991011007816 */ /* 0x000fe200000000ff */
[----:B------:R-:W-:-:S03]  /*a400*/  IMAD R2, R2, 0x200, R19 ;  /* 0x0000020002027824 */ /* 0x000fc600078e0213 */
[----:B------:R-:W-:Y:S01]  /*a410*/  ISETP.GT.AND P1, PT, R0, 0x9, PT ;  /* 0x000000090000780c */ /* 0x000fe20003f24270 */
[----:B----4-:R-:W-:-:S05]  /*a420*/  IMAD R3, R2, UR4, RZ ;  /* 0x0000000402037c24 */ /* 0x010fca000f8e02ff */
        /* <DEDUP_REMOVED lines=11> */
[----:B--2---:R-:W-:-:S04]  /*a4e0*/  IMAD.U32 R18, R18, 0x10000, RZ ;  /* 0x0001000012127824 */ /* 0x004fc800078e00ff */
[----:B------:R-:W0:Y:S02]  /*a4f0*/  F2I.FTZ.TRUNC.NTZ R5, R18 ;  /* 0x0000001200057305 */ /* 0x000e24000021f100 */
[----:B0-----:R-:W-:Y:S01]  /*a500*/  STG.E.U8 desc[UR36][R2.64], R5 ;  /* 0x0000000502007986 */ /* 0x001fe2000c101124 */
[----:B------:R-:W-:Y:S05]  /*a510*/  EXIT ;  /* 0x000000000000794d */ /* 0x000fea0003800000 */
.L_x_11597:
[----:B--2---:R-:W-:-:S06]  /*a520*/  IMAD.U32 R5, R18, 0x10000, RZ ;  /* 0x0001000012057824 */ /* 0x004fcc00078e00ff */
[----:B------:R-:W0:Y:S02]  /*a530*/  F2I.S64.TRUNC R4, R5 ;  /* 0x0000000500047311 */ /* 0x000e24000020d900 */
[----:B0-----:R-:W-:Y:S01]  /*a540*/  STG.E.U8 desc[UR36][R2.64], R4 ;  /* 0x0000000402007986 */ /* 0x001fe2000c101124 */
[----:B------:R-:W-:Y:S05]  /*a550*/  EXIT ;  /* 0x000000000000794d */ /* 0x000fea0003800000 */
.L_x_11596:
[----:B------:R-:W-:-:S13]  /*a560*/  ISETP.NE.AND P0, PT, R0, 0x2, PT ;  /* 0x000000020000780c */ /* 0x000fda0003f05270 */
[----:B------:R-:W-:Y:S05]  /*a570*/  @!P0 BRA `(.L_x_11599) ;  /* 0x0000000000308947 */ /* 0x000fea0003800000 */
[----:B------:R-:W-:-:S13]  /*a580*/  ISETP.NE.AND P0, PT, R0, 0x3, PT ;  /* 0x000000030000780c */ /* 0x000fda0003f05270 */
[----:B------:R-:W-:Y:S05]  /*a590*/  @!P0 BRA `(.L_x_11600) ;  /* 0x0000000000188947 */ /* 0x000fea0003800000 */
[----:B------:R-:W-:-:S13]  /*a5a0*/  ISETP.NE.AND P0, PT, R0, 0x4, PT ;  /* 0x000000040000780c */ /* 0x000fda0003f05270 */
[----:B------:R-:W-:Y:S05]  /*a5b0*/  @P0 BRA `(.L_x_11598) ;  /* 0x0000000800780947 */ /* 0x000fea0003800000 */
[----:B--2---:R-:W-:-:S06]  /*a5c0*/  IMAD.U32 R4, R18, 0x10000, RZ ;  /* 0x0001000012047824 */ /* 0x004fcc00078e00ff */
[----:B------:R-:W0:Y:S02]  /*a5d0*/  F2I.S64.TRUNC R4, R4 ;  /* 0x0000000400047311 */ /* 0x000e24000020d900 */
[----:B0-----:R-:W-:Y:S01]  /*a5e0*/  STG.E.64 desc[UR36][R2.64], R4 ;  /* 0x0000000402007986 */ /* 0x001fe2000c101b24 */
[----:B------:R-:W-:Y:S05]  /*a5f0*/  EXIT ;  /* 0x000000000000794d */ /* 0x000fea0003800000 */
.L_x_11600:
[----:B--2---:R-:W-:-:S04]  /*a600*/  IMAD.U32 R18, R18, 0x10000, RZ ;  /* 0x0001000012127824 */ /* 0x004fc800078e00ff */
[----:B------:R-:W0:Y:S02]  /*a610*/  F2I.FTZ.TRUNC.NTZ R5, R18 ;  /* 0x0000001200057305 */ /* 0x000e24000021f100 */
[----:B0-----:R-:W-:Y:S01]  /*a620*/  STG.E desc[UR36][R2.64], R5 ;  /* 0x0000000502007986 */ /* 0x001fe2000c101924 */
[----:B------:R-:W-:Y:S05]  /*a630*/  EXIT ;  /* 0x000000000000794d */ /* 0x000fea0003800000 */
.L_x_11599:
[----:B--2---:R-:W-:-:S04]  /*a640*/  IMAD.U32 R18, R18, 0x10000, RZ ;  /* 0x0001000012127824 */ /* 0x004fc800078e00ff */
[----:B------:R-:W0:Y:S02]  /*a650*/  F2I.FTZ.TRUNC.NTZ R5, R18 ;  /* 0x0000001200057305 */ /* 0x000e24000021f100 */
[----:B0-----:R-:W-:Y:S01]  /*a660*/  STG.E.U16 desc[UR36][R2.64], R5 ;  /* 0x0000000502007986 */ /* 0x001fe2000c101524 */
[----:B------:R-:W-:Y:S05]  /*a670*/  EXIT ;  /* 0x000000000000794d */ /* 0x000fea0003800000 */
.L_x_11595:
[----:B------:R-:W-:-:S13]  /*a680*/  ISETP.GT.AND P0, PT, R0, 0x6, PT ;  /* 0x000000060000780c */ /* 0x000fda0003f04270 */
[----:B------:R-:W-:Y:S05]  /*a690*/  @P0 BRA `(.L_x_11601) ;  /* 0x00000000002c0947 */ /* 0x000fea0003800000 */
[----:B------:R-:W-:-:S13]  /*a6a0*/  ISETP.NE.AND P0, PT, R0, 0x5, PT ;  /* 0x000000050000780c */ /* 0x000fda0003f05270 */
[----:B------:R-:W-:Y:S05]  /*a6b0*/  @!P0 BRA `(.L_x_11602) ;  /* 0x0000000000148947 */ /* 0x000fea0003800000 */
[----:B------:R-:W-:-:S13]  /*a6c0*/  ISETP.NE.AND P0, PT, R0, 0x6, PT ;  /* 0x000000060000780c */ /* 0x000fda0003f05270 */
[----:B------:R-:W-:Y:S05]  /*a6d0*/  @P0 BRA `(.L_x_11598) ;  /* 0x0000000800300947 */ /* 0x000fea0003800000 */
[----:B--2---:R-:W-:-:S05]  /*a6e0*/  IMAD.U32 R5, R18, 0x10000, RZ ;  /* 0x0001000012057824 */ /* 0x004fca00078e00ff */
[----:B------:R-:W-:Y:S01]  /*a6f0*/  STG.E desc[UR36][R2.64], R5 ;  /* 0x0000000502007986 */ /* 0x000fe2000c101924 */
[----:B------:R-:W-:Y:S05]  /*a700*/  EXIT ;  /* 0x000000000000794d */ /* 0x000fea0003800000 */
.L_x_11602:
[----:B--2---:R-:W-:-:S05]  /*a710*/  IMAD.U32 R0, R18, 0x10000, RZ ;  /* 0x0001000012007824 */ /* 0x004fca00078e00ff */
[----:B------:R-:W-:-:S05]  /*a720*/  F2FP.F16.F32.PACK_AB R0, RZ, R0 ;  /* 0x00000000ff00723e */ /* 0x000fca00000000ff */
[----:B------:R-:W-:Y:S01]  /*a730*/  STG.E.U16 desc[UR36][R2.64], R0 ;  /* 0x0000000002007986 */ /* 0x000fe2000c101524 */
[----:B------:R-:W-:Y:S05]  /*a740*/  EXIT ;  /* 0x000000000000794d */ /* 0x000fea0003800000 */
.L_x_11601:
[----:B------:R-:W-:-:S13]  /*a750*/  ISETP.NE.AND P0, PT, R0, 0x7, PT ;  /* 0x000000070000780c */ /* 0x000fda0003f05270 */
[----:B------:R-:W-:Y:S05]  /*a760*/  @!P0 BRA `(.L_x_11603) ;  /* 0x0000000000348947 */ /* 0x000fea0003800000 */
[----:B------:R-:W-:-:S13]  /*a770*/  ISETP.NE.AND P0, PT, R0, 0x8, PT ;  /* 0x000000080000780c */ /* 0x000fda0003f05270 */
[----:B------:R-:W-:Y:S05]  /*a780*/  @!P0 BRA `(.L_x_11604) ;  /* 0x0000000000188947 */ /* 0x000fea0003800000 */
[----:B------:R-:W-:-:S13]  /*a790*/  ISETP.NE.AND P0, PT, R0, 0x9, PT ;  /* 0x000000090000780c */ /* 0x000fda0003f05270 */
[----:B------:R-:W-:Y:S05]  /*a7a0*/  @P0 BRA `(.L_x_11598) ;  /* 0x0000000400fc0947 */ /* 0x000fea0003800000 */
[----:B--2---:R-:W-:Y:S02]  /*a7b0*/  IMAD.U32 R18, R18, 0x10000, RZ ;  /* 0x0001000012127824 */ /* 0x004fe400078e00ff */
[----:B------:R-:W-:-:S05]  /*a7c0*/  IMAD.MOV.U32 R19, RZ, RZ, RZ ;  /* 0x000000ffff137224 */ /* 0x000fca00078e00ff */
[----:B------:R-:W-:Y:S01]  /*a7d0*/  STG.E.64 desc[UR36][R2.64], R18 ;  /* 0x0000001202007986 */ /* 0x000fe2000c101b24 */
[----:B------:R-:W-:Y:S05]  /*a7e0*/  EXIT ;  /* 0x000000000000794d */ /* 0x000fea0003800000 */
.L_x_11604:
[----:B--2---:R-:W-:-:S05]  /*a7f0*/  IMAD.U32 R18, R18, 0x10000, RZ ;  /* 0x0001000012127824 */ /* 0x004fca00078e00ff */
[----:B------:R-:W-:-:S04]  /*a800*/  F2FP.F16.F32.PACK_AB R5, RZ, R18 ;  /* 0x00000012ff05723e */ /* 0x000fc800000000ff */
[----:B------:R-:W-:-:S05]  /*a810*/  PRMT R5, R5, 0x5410, RZ ;  /* 0x0000541005057816 */ /* 0x000fca00000000ff */
[----:B------:R-:W-:Y:S01]  /*a820*/  STG.E desc[UR36][R2.64], R5 ;  /* 0x0000000502007986 */ /* 0x000fe2000c101924 */
[----:B------:R-:W-:Y:S05]  /*a830*/  EXIT ;  /* 0x000000000000794d */ /* 0x000fea0003800000 */
.L_x_11603:
[----:B--2---:R-:W-:-:S04]  /*a840*/  IMAD.U32 R4, R18, 0x10000, RZ ;  /* 0x0001000012047824 */ /* 0x004fc800078e00ff */
[----:B------:R-:W-:-:S06]  /*a850*/  FMUL.FTZ R4, R4, 1 ;  /* 0x3f80000004047820 */ /* 0x000fcc0000410000 */
[----:B------:R-:W0:Y:S02]  /*a860*/  F2F.F64.F32 R4, R4 ;  /* 0x0000000400047310 */ /* 0x000e240000201800 */
[----:B0-----:R-:W-:Y:S01]  /*a870*/  STG.E.64 desc[UR36][R2.64], R4 ;  /* 0x0000000402007986 */ /* 0x001fe2000c101b24 */
[----:B------:R-:W-:Y:S05]  /*a880*/  EXIT ;  /* 0x000000000000794d */ /* 0x000fea0003800000 */
.L_x_11594:
        /* <DEDUP_REMOVED lines=10> */
[----:B--2---:R-:W-:-:S06]  /*a930*/  IMAD.U32 R5, R18, 0x10000, RZ ;  /* 0x0001000012057824 */ /* 0x004fcc00078e00ff */
[----:B------:R-:W0:Y:S02]  /*a940*/  F2I.FTZ.U32.TRUNC.NTZ R5, R5 ;  /* 0x0000000500057305 */ /* 0x000e24000021f000 */
[----:B0-----:R-:W-:Y:S01]  /*a950*/  STG.E.U16 desc[UR36][R2.64], R5 ;  /* 0x0000000502007986 */ /* 0x001fe2000c101524 */
[----:B------:R-:W-:Y:S05]  /*a960*/  EXIT ;  /* 0x000000000000794d */ /* 0x000fea0003800000 */
.L_x_11608:
        /* <DEDUP_REMOVED lines=18> */
.L_x_11611:
[----:B------:R-:W-:-:S04]  /*aa90*/  SHF.R.U32.HI R5, RZ, 0x18, R5 ;  /* 0x00000018ff057819 */ /* 0x000fc80000011605 */
[----:B------:R-:W-:-:S07]  /*aaa0*/  LOP3.LUT R0, R0, 0x80, R5, 0xf8, !PT ;  /* 0x0000008000007812 */ /* 0x000fce00078ef805 */
.L_x_11610:
[----:B------:R-:W-:Y:S05]  /*aab0*/  BSYNC.RECONVERGENT B0 ;  /* 0x0000000000007941 */ /* 0x000fea0003800200 */
.L_x_11609:
[----:B------:R-:W-:Y:S01]  /*aac0*/  STG.E.U8 desc[UR36][R2.64], R0 ;  /* 0x0000000002007986 */ /* 0x000fe2000c101124 */
[----:B------:R-:W-:Y:S05]  /*aad0*/  EXIT ;  /* 0x000000000000794d */ /* 0x000fea0003800000 */
.L_x_11607:
        /* <DEDUP_REMOVED lines=18> */
.L_x_11614:
[----:B------:R-:W-:-:S04]  /*ac00*/  SHF.R.U32.HI R5, RZ, 0x18, R5 ;  /* 0x00000018ff057819 */ /* 0x000fc80000011605 */
[----:B------:R-:W-:-:S07]  /*ac10*/  LOP3.LUT R0, R0, 0x80, R5, 0xf8, !PT ;  /* 0x0000008000007812 */ /* 0x000fce00078ef805 */
.L_x_11613:
[----:B------:R-:W-:Y:S05]  /*ac20*/  BSYNC.RECONVERGENT B0 ;  /* 0x0000000000007941 */ /* 0x000fea0003800200 */
.L_x_11612:
[----:B------:R-:W-:Y:S01]  /*ac30*/  STG.E.U8 desc[UR36][R2.64], R0 ;  /* 0x0000000002007986 */ /* 0x000fe2000c101124 */
[----:B------:R-:W-:Y:S05]  /*ac40*/  EXIT ;  /* 0x000000000000794d */ /* 0x000fea0003800000 */
.L_x_11606:
[----:B------:R-:W-:-:S13]  /*ac50*/  ISETP.NE.AND P0, PT, R0, 0x1c, PT ;  /* 0x0000001c0000780c */ /* 0x000fda0003f05270 */
[----:B------:R-:W-:Y:S05]  /*ac60*/  @!P0 BRA `(.L_x_11615) ;  /* 0x0000000000608947 */ /* 0x000fea0003800000 */
[----:B------:R-:W-:-:S13]  /*ac70*/  ISETP.NE.AND P0, PT, R0, 0x1d, PT ;  /* 0x0000001d0000780c */ /* 0x000fda0003f05270 */
[----:B------:R-:W-:Y:S05]  /*ac80*/  @!P0 BRA `(.L_x_11616) ;  /* 0x0000000000488947 */ /* 0x000fea0003800000 */
[----:B------:R-:W-:-:S13]  /*ac90*/  ISETP.NE.AND P0, PT, R0, 0x2c, PT ;  /* 0x0000002c0000780c */ /* 0x000fda0003f05270 */
[----:B------:R-:W-:Y:S05]  /*aca0*/  @P0 BRA `(.L_x_11598) ;  /* 0x0000000000bc0947 */ /* 0x000fea0003800000 */
        /* <DEDUP_REMOVED lines=16> */
.L_x_11616:
[----:B--2---:R-:W-:-:S06]  /*adb0*/  IMAD.U32 R4, R18, 0x10000, RZ ;  /* 0x0001000012047824 */ /* 0x004fcc00078e00ff */
[----:B------:R-:W0:Y:S02]  /*adc0*/  F2I.U64.TRUNC R4, R4 ;  /* 0x0000000400047311 */ /* 0x000e24000020d800 */
[----:B0-----:R-:W-:Y:S01]  /*add0*/  STG.E.64 desc[UR36][R2.64], R4 ;  /* 0x0000000402007986 */ /* 0x001fe2000c101b24 */
[----:B------:R-:W-:Y:S05]  /*ade0*/  EXIT ;  /* 0x000000000000794d */ /* 0x000fea0003800000 */
.L_x_11615:
[----:B--2---:R-:W-:-:S04]  /*adf0*/  IMAD.U32 R18, R18, 0x10000, RZ ;  /* 0x0001000012127824 */ /* 0x004fc800078e00ff */
[----:B------:R-:W0:Y:S02]  /*ae00*/  F2I.FTZ.U32.TRUNC.NTZ R5, R18 ;  /* 0x0000001200057305 */ /* 0x000e24000021f000 */
[----:B0-----:R-:W-:Y:S01]  /*ae10*/  STG.E desc[UR36][R2.64], R5 ;  /* 0x0000000502007986 */ /* 0x001fe2000c101924 */
[----:B------:R-:W-:Y:S05]  /*ae20*/  EXIT ;  /* 0x000000000000794d */ /* 0x000fea0003800000 */
.L_x_11605:
[----:B------:R-:W-:-:S13]  /*ae30*/  ISETP.GT.AND P0, PT, R0, 0xe, PT ;  /* 0x0000000e0000780c */ /* 0x000fda0003f04270 */
[----:B------:R-:W-:Y:S05]  /*ae40*/  @P0 BRA `(.L_x_11617) ;  /* 0x00000000003c0947 */ /* 0x000fea0003800000 */
[----:B------:R-:W-:-:S13]  /*ae50*/  ISETP.NE.AND P0, PT, R0, 0xa, PT ;  /* 0x0000000a0000780c */ /* 0x000fda0003f05270 */
[----:B------:R-:W-:Y:S05]  /*ae60*/  @!P0 BRA `(.L_x_11618) ;  /* 0x00000000001c8947 */ /* 0x000fea0003800000 */
[----:B------:R-:W-:-:S13]  /*ae70*/  ISETP.NE.AND P0, PT, R0, 0xb, PT ;  /* 0x0000000b0000780c */ /* 0x000fda0003f05270 */
[----:B------:R-:W-:Y:S05]  /*ae80*/  @P0 BRA `(.L_x_11598) ;  /* 0x0000000000440947 */ /* 0x000fea0003800000 */
[----:B--2---:R-:W-:-:S05]  /*ae90*/  IMAD.U32 R18, R18, 0x10000, RZ ;  /* 0x0001000012127824 */ /* 0x004fca00078e00ff */
[----:B------:R-:W-:-:S04]  /*aea0*/  FSETP.NEU.FTZ.AND P0, PT, R18, RZ, PT ;  /* 0x000000ff1200720b */ /* 0x000fc80003f1d000 */
[----:B------:R-:W-:-:S05]  /*aeb0*/  SEL R5, RZ, 0x1, !P0 ;  /* 0x00000001ff057807 */ /* 0x000fca0004000000 */
[----:B------:R-:W-:Y:S01]  /*aec0*/  STG.E.U8 desc[UR36][R2.64], R5 ;  /* 0x0000000502007986 */ /* 0x000fe2000c101124 */
[----:B------:R-:W-:Y:S05]  /*aed0*/  EXIT ;  /* 0x000000000000794d */ /* 0x000fea0003800000 */
.L_x_11618:
[----:B--2---:R-:W-:Y:S01]  /*aee0*/  IMAD.U32 R18, R18, 0x10000, RZ ;  /* 0x0001000012127824 */ /* 0x004fe200078e00ff */
[----:B------:R-:W-:-:S03]  /*aef0*/  CS2R R6, SRZ ;  /* 0x0000000000067805 */ /* 0x000fc6000001ff00 */
[----:B------:R-:W-:-:S06]  /*af00*/  FMUL.FTZ R4, R18, 1 ;  /* 0x3f80000012047820 */ /* 0x000fcc0000410000 */
[----:B------:R-:W0:Y:S02]  /*af10*/  F2F.F64.F32 R4, R4 ;  /* 0x0000000400047310 */ /* 0x000e240000201800 */
[----:B0-----:R-:W-:Y:S01]  /*af20*/  STG.E.128 desc[UR36][R2.64], R4 ;  /* 0x0000000402007986 */ /* 0x001fe2000c101d24 */
[----:B------:R-:W-:Y:S05]  /*af30*/  EXIT ;  /* 0x000000000000794d */ /* 0x000fea0003800000 */
.L_x_11617:
[----:B------:R-:W-:-:S13]  /*af40*/  ISETP.NE.AND P0, PT, R0, 0xf, PT ;  /* 0x0000000f0000780c */ /* 0x000fda0003f05270 */
[----:B------:R-:W-:Y:S05]  /*af50*/  @!P0 BRA `(.L_x_11619) ;  /* 0x0000000000e88947 */ /* 0x000fea0003800000 */
[----:B------:R-:W-:-:S13]  /*af60*/  ISETP.NE.AND P0, PT, R0, 0x17, PT ;  /* 0x000000170000780c */ /* 0x000fda0003f05270 */
[----:B------:R-:W-:Y:S05]  /*af70*/  @!P0 BRA `(.L_x_11620) ;  /* 0x0000000000908947 */ /* 0x000fea0003800000 */
[----:B------:R-:W-:-:S13]  /*af80*/  ISETP.NE.AND P0, PT, R0, 0x18, PT ;  /* 0x000000180000780c */ /* 0x000fda0003f05270 */
[----:B------:R-:W-:Y:S05]  /*af90*/  @!P0 BRA `(.L_x_11621) ;  /* 0x0000000000448947 */ /* 0x000fea0003800000 */
.L_x_11598:
        /* <DEDUP_REMOVED lines=8> */
[----:B0-----:R-:W-:-:S02]  /*b020*/  IMAD.U32 R4, RZ, RZ, UR4 ;  /* 0x00000004ff047e24 */ /* 0x001fc4000f8e00ff */
[----:B------:R-:W-:Y:S02]  /*b030*/  IMAD.U32 R5, RZ, RZ, UR5 ;  /* 0x00000005ff057e24 */ /* 0x000fe4000f8e00ff */
[----:B----4-:R-:W-:Y:S02]  /*b040*/  IMAD.U32 R6, RZ, RZ, UR6 ;  /* 0x00000006ff067e24 */ /* 0x010fe4000f8e00ff */
[----:B------:R-:W-:Y:S02]  /*b050*/  IMAD.U32 R7, RZ, RZ, UR7 ;  /* 0x00000007ff077e24 */ /* 0x000fe4000f8e00ff */
[----:B-----5:R-:W-:Y:S02]  /*b060*/  IMAD.U32 R10, RZ, RZ, UR8 ;  /* 0x00000008ff0a7e24 */ /* 0x020fe4000f8e00ff */
[----:B-1----:R-:W-:-:S07]  /*b070*/  IMAD.U32 R11, RZ, RZ, UR9 ;  /* 0x00000009ff0b7e24 */ /* 0x002fce000f8e00ff */
[----:B------:R-:W-:-:S07]  /*b080*/  LEPC R20, `(.L_x_11622) ;  /* 0x000000001014794e */ /* 0x000fce0000000000 */
[----:B--23--:R-:W-:Y:S05]  /*b090*/  CALL.ABS.NOINC R2 ;  /* 0x0000000002007343 */ /* 0x00cfea0003c00000 */
.L_x_11622:
[----:B------:R-:W-:Y:S05]  /*b0a0*/  EXIT ;  /* 0x000000000000794d */ /* 0x000fea0003800000 */
.L_x_11621:
        /* <DEDUP_REMOVED lines=13> */
.L_x_11624:
[----:B------:R-:W-:Y:S05]  /*b180*/  BSYNC.RECONVERGENT B0 ;  /* 0x0000000000007941 */ /* 0x000fea0003800200 */
.L_x_11623:
[----:B------:R-:W-:-:S05]  /*b190*/  LOP3.LUT R5, R0, 0x80, R5, 0xf8, !PT ;  /* 0x0000008000057812 */ /* 0x000fca00078ef805 */
[----:B------:R-:W-:Y:S01]  /*b1a0*/  STG.E.U8 desc[UR36][R2.64], R5 ;  /* 0x0000000502007986 */ /* 0x000fe2000c101124 */
[----:B------:R-:W-:Y:S05]  /*b1b0*/  EXIT ;  /* 0x000000000000794d */ /* 0x000fea0003800000 */
.L_x_11620:
        /* <DEDUP_REMOVED lines=12> */
.L_x_11626:
[----:B------:R-:W-:Y:S01]  /*b280*/  IMAD.MOV.U32 R0, RZ, RZ, 0x7f ;  /* 0x0000007fff007424 */ /* 0x000fe200078e00ff */
[----:B------:R-:W-:-:S04]  /*b290*/  ISETP.GT.U32.AND P0, PT, R4, 0x7f800000, PT ;  /* 0x7f8000000400780c */ /* 0x000fc80003f04070 */
[----:B------:R-:W-:-:S09]  /*b2a0*/  SEL R0, R0, 0x7c, P0 ;  /* 0x0000007c00007807 */ /* 0x000fd20000000000 */
.L_x_11627:
[----:B------:R-:W-:Y:S05]  /*b2b0*/  BSYNC.RECONVERGENT B0 ;  /* 0x0000000000007941 */ /* 0x000fea0003800200 */
.L_x_11625:
[----:B------:R-:W-:-:S04]  /*b2c0*/  SHF.R.U32.HI R5, RZ, 0x18, R5 ;  /* 0x00000018ff057819 */ /* 0x000fc80000011605 */
[----:B------:R-:W-:-:S05]  /*b2d0*/  LOP3.LUT R5, R0, 0x80, R5, 0xf8, !PT ;  /* 0x0000008000057812 */ /* 0x000fca00078ef805 */
[----:B------:R-:W-:Y:S01]  /*b2e0*/  STG.E.U8 desc[UR36][R2.64], R5 ;  /* 0x0000000502007986 */ /* 0x000fe2000c101124 */
[----:B------:R-:W-:Y:S05]  /*b2f0*/  EXIT ;  /* 0x000000000000794d */ /* 0x000fea0003800000 */
.L_x_11619:
[----:B--2---:R-:W-:Y:S01]  /*b300*/  STG.E.U16 desc[UR36][R2.64], R18 ;  /* 0x0000001202007986 */ /* 0x004fe2000c101524 */
[----:B------:R-:W-:Y:S05]  /*b310*/  EXIT ;  /* 0x000000000000794d */ /* 0x000fea0003800000 */
.L_x_11628:
        /* <DEDUP_REMOVED lines=14> */
.L_x_14257:


//--------------------- .text._ZN2at6native18elementwise_kernelILi128ELi4EZNS0_22gpu_kernel_impl_nocastIZNS0_43_GLOBAL__N__7cc8d1ed_10_Dropout_cu_0e96ed3819masked_scale_kernelIbN3c108BFloat16EfEEvRNS_6TensorERKS7_SA_T1_EUlS6_bE_EEvRNS_18TensorIteratorBaseERKT_EUliE_EEviSB_ --------------------------
	.section	.text._ZN2at6native18elementwise_kernelILi128ELi4EZNS0_22gpu_kernel_impl_nocastIZNS0_43_GLOBAL__N__7cc8d1ed_10_Dropout_cu_0e96ed3819masked_scale_kernelIbN3c108BFloat16EfEEvRNS_6TensorERKS7_SA_T1_EUlS6_bE_EEvRNS_18TensorIteratorBaseERKT_EUliE_EEviSB_,"ax",@progbits
	.align	128
        .global         _ZN2at6native18elementwise_kernelILi128ELi4EZNS0_22gpu_kernel_impl_nocastIZNS0_43_GLOBAL__N__7cc8d1ed_10_Dropout_cu_0e96ed3819masked_scale_kernelIbN3c108BFloat16EfEEvRNS_6TensorERKS7_SA_T1_EUlS6_bE_EEvRNS_18TensorIteratorBaseERKT_EUliE_EEviSB_
        .type           _ZN2at6native18elementwise_kernelILi128ELi4EZNS0_22gpu_kernel_impl_nocastIZNS0_43_GLOBAL__N__7cc8d1ed_10_Dropout_cu_0e96ed3819masked_scale_kernelIbN3c108BFloat16EfEEvRNS_6TensorERKS7_SA_T1_EUlS6_bE_EEvRNS_18TensorIteratorBaseERKT_EUliE_EEviSB_,@function
        .size           _ZN2at6native18elementwise_kernelILi128ELi4EZNS0_22gpu_kernel_impl_nocastIZNS0_43_GLOBAL__N__7cc8d1ed_10_Dropout_cu_0e96ed3819masked_scale_kernelIbN3c108BFloat16EfEEvRNS_6TensorERKS7_SA_T1_EUlS6_bE_EEvRNS_18TensorIteratorBaseERKT_EUliE_EEviSB_,(.L_x_14258 - _ZN2at6native18elementwise_kernelILi128ELi4EZNS0_22gpu_kernel_impl_nocastIZNS0_43_GLOBAL__N__7cc8d1ed_10_Dropout_cu_0e96ed3819masked_scale_kernelIbN3c108BFloat16EfEEvRNS_6TensorERKS7_SA_T1_EUlS6_bE_EEvRNS_18TensorIteratorBaseERKT_EUliE_EEviSB_)
        .other          _ZN2at6native18elementwise_kernelILi128ELi4EZNS0_22gpu_kernel_impl_nocastIZNS0_43_GLOBAL__N__7cc8d1ed_10_Dropout_cu_0e96ed3819masked_scale_kernelIbN3c108BFloat16EfEEvRNS_6TensorERKS7_SA_T1_EUlS6_bE_EEvRNS_18TensorIteratorBaseERKT_EUliE_EEviSB_,@"STO_CUDA_ENTRY STV_DEFAULT"
_ZN2at6native18elementwise_kernelILi128ELi4EZNS0_22gpu_kernel_impl_nocastIZNS0_43_GLOBAL__N__7cc8d1ed_10_Dropout_cu_0e96ed3819masked_scale_kernelIbN3c108BFloat16EfEEvRNS_6TensorERKS7_SA_T1_EUlS6_bE_EEvRNS_18TensorIteratorBaseERKT_EUliE_EEviSB_:
.text._ZN2at6native18elementwise_kernelILi128ELi4EZNS0_22gpu_kernel_impl_nocastIZNS0_43_GLOBAL__N__7cc8d1ed_10_Dropout_cu_0e96ed3819masked_scale_kernelIbN3c108BFloat16EfEEvRNS_6TensorERKS7_SA_T1_EUlS6_bE_EEvRNS_18TensorIteratorBaseERKT_EUliE_EEviSB_:
        /* <DEDUP_REMOVED lines=17> */
[----:B0-----:R-:W3:Y:S04]  /*0110*/  LDG.E.U8 R6, desc[UR6][R6.64] ;  /* 0x0000000606067981 */ /* 0x001ee8000c1e1100 */
[----:B--2---:R-:W2:Y:S03]  /*0120*/  LDG.E.U16 R4, desc[UR6][R4.64] ;  /* 0x0000000604047981 */ /* 0x004ea6000c1e1500 */
[----:B------:R-:W0:Y:S01]  /*0130*/  LDC.64 R8, c[0x0][0x5e8] ;  /* 0x00017a00ff087b82 */ /* 0x000e220000000a00 */
[----:B------:R-:W-:-:S02]  /*0140*/  IADD3 R3, PT, PT, R3, 0x80, RZ ;  /* 0x0000008003037810 */ /* 0x000fc40007ffe0ff */
[----:B---3--:R-:W-:-:S04]  /*0150*/  ISETP.NE.AND P0, PT, R6, RZ, PT ;  /* 0x000000ff0600720c */ /* 0x008fc80003f05270 */
[----:B------:R-:W-:Y:S02]  /*0160*/  FSEL R0, RZ, 1, !P0 ;  /* 0x3f800000ff007808 */ /* 0x000fe40004000000 */
[----:B------:R-:W-:Y:S02]  /*0170*/  ISETP.GE.AND P0, PT, R3, UR4, PT ;  /* 0x0000000403007c0c */ /* 0x000fe4000bf06270 */
[----:B--2---:R-:W-:-:S05]  /*0180*/  SHF.L.U32 R11, R4, 0x10, RZ ;  /* 0x00000010040b7819 */ /* 0x004fca00000006ff */
[----:B------:R-:W-:-:S04]  /*0190*/  FMUL.FTZ R0, R0, R11 ;  /* 0x0000000b00007220 */ /* 0x000fc80000410000 */
[----:B-1----:R-:W-:Y:S02]  /*01a0*/  FMUL.FTZ R0, R0, UR5 ;  /* 0x0000000500007c20 */ /* 0x002fe40008410000 */
[----:B------:R-:W-:Y:S05]  /*01b0*/  @P0 BREAK.RELIABLE B1 ;  /* 0x0000000000010942 */ /* 0x000fea0003800100 */
[----:B------:R-:W-:-:S05]  /*01c0*/  F2FP.BF16.F32.PACK_AB R0, RZ, R0 ;  /* 0x00000000ff00723e */ /* 0x000fca00000010ff */
[----:B0-----:R0:W-:Y:S01]  /*01d0*/  STG.E.U16 desc[UR6][R8.64], R0 ;  /* 0x0000000008007986 */ /* 0x0011e2000c101506 */
[----:B------:R-:W-:Y:S05]  /*01e0*/  @P0 BRA `(.L_x_11633) ;  /* 0x0000000000800947 */ /* 0x000fea0003800000 */
[----:B------:R-:W1:Y:S01]  /*01f0*/  LDC.64 R6, c[0x0][0x5f8] ;  /* 0x00017e00ff067b82 */ /* 0x000e620000000a00 */
[----:B------:R-:W2:Y:S07]  /*0200*/  LDCU UR5, c[0x0][0x600] ;  /* 0x0000c000ff0577ac */ /* 0x000eae0008000800 */
[----:B------:R-:W3:Y:S01]  /*0210*/  LDC.64 R4, c[0x0][0x5f0] ;  /* 0x00017c00ff047b82 */ /* 0x000ee20000000a00 */
[----:B-1----:R-:W4:Y:S04]  /*0220*/  LDG.E.U8 R6, desc[UR6][R6.64] ;  /* 0x0000000606067981 */ /* 0x002f28000c1e1100 */
[----:B---3--:R-:W3:Y:S03]  /*0230*/  LDG.E.U16 R4, desc[UR6][R4.64] ;  /* 0x0000000604047981 */ /* 0x008ee6000c1e1500 */
[----:B0-----:R-:W0:Y:S01]  /*0240*/  LDC.64 R8, c[0x0][0x5e8] ;  /* 0x00017a00ff087b82 */ /* 0x001e220000000a00 */
[----:B------:R-:W-:-:S02]  /*0250*/  IADD3 R3, PT, PT, R3, 0x80, RZ ;  /* 0x0000008003037810 */ /* 0x000fc40007ffe0ff */
[----:B----4-:R-:W-:-:S04]  /*0260*/  ISETP.NE.AND P0, PT, R6, RZ, PT ;  /* 0x000000ff0600720c */ /* 0x010fc80003f05270 */
[----:B------:R-:W-:Y:S02]  /*0270*/  FSEL R0, RZ, 1, !P0 ;  /* 0x3f800000ff007808 */ /* 0x000fe40004000000 */
[----:B---3--:R-:W-:-:S05]  /*0280*/  SHF.L.U32 R11, R4, 0x10, RZ ;  /* 0x00000010040b7819 */ /* 0x008fca00000006ff */
[----:B------:R-:W-:-:S04]  /*0290*/  FMUL.FTZ R0, R0, R11 ;  /* 0x0000000b00007220 */ /* 0x000fc80000410000 */
[----:B--2---:R-:W-:-:S05]  /*02a0*/  FMUL.FTZ R0, R0, UR5 ;  /* 0x0000000500007c20 */ /* 0x004fca0008410000 */
[----:B------:R-:W-:-:S05]  /*02b0*/  F2FP.BF16.F32.PACK_AB R0, RZ, R0 ;  /* 0x00000000ff00723e */ /* 0x000fca00000010ff */
[----:B0-----:R0:W-:Y:S02]  /*02c0*/  STG.E.U16 desc[UR6][R8.64], R0 ;  /* 0x0000000008007986 */ /* 0x0011e4000c101506 */
.L_x_11632:
[----:B------:R-:W-:-:S13]  /*02d0*/  ISETP.GE.AND P0, PT, R3, UR4, PT ;  /* 0x0000000403007c0c */ /* 0x000fda000bf06270 */
[----:B------:R-:W-:Y:S05]  /*02e0*/  @P0 BREAK.RELIABLE B1 ;  /* 0x0000000000010942 */ /* 0x000fea0003800100 */
[----:B------:R-:W-:Y:S05]  /*02f0*/  @P0 BRA `(.L_x_11633) ;  /* 0x00000000003c0947 */ /* 0x000fea0003800000 */
[----:B------:R-:W-:Y:S05]  /*0300*/  BSYNC.RELIABLE B1 ;  /* 0x0000000000017941 */ /* 0x000fea0003800100 */
.L_x_11631:
        /* <DEDUP_REMOVED lines=14> */
.L_x_11633:
[----:B------:R-:W-:Y:S05]  /*03f0*/  BSYNC.RECONVERGENT B0 ;  /* 0x0000000000007941 */ /* 0x000fea0003800200 */
.L_x_11630:
[----:B------:R-:W-:Y:S05]  /*0400*/  WARPSYNC.ALL ;  /* 0x0000000000007948 */ /* 0x000fea0003800000 */
[----:B------:R-:W-:-:S13]  /*0410*/  ISETP.GE.AND P0, PT, R3, UR4, PT ;  /* 0x0000000403007c0c */ /* 0x000fda000bf06270 */
[----:B------:R-:W-:Y:S05]  /*0420*/  @P0 EXIT ;  /* 0x000000000000094d */ /* 0x000fea0003800000 */
[----:B------:R-:W2:Y:S01]  /*0430*/  LDC.64 R4, c[0x0][0x5f8] ;  /* 0x00017e00ff047b82 */ /* 0x000ea20000000a00 */
[----:B------:R-:W3:Y:S07]  /*0440*/  LDCU UR4, c[0x0][0x600] ;  /* 0x0000c000ff0477ac */ /* 0x000eee0008000800 */
[----:B------:R-:W4:Y:S01]  /*0450*/  LDC.64 R2, c[0x0][0x5f0] ;  /* 0x00017c00ff027b82 */ /* 0x000f220000000a00 */
[----:B--2---:R-:W2:Y:S04]  /*0460*/  LDG.E.U8 R4, desc[UR6][R4.64] ;  /* 0x0000000604047981 */ /* 0x004ea8000c1e1100 */
[----:B----4-:R-:W4:Y:S03]  /*0470*/  LDG.E.U16 R2, desc[UR6][R2.64] ;  /* 0x0000000602027981 */ /* 0x010f26000c1e1500 */
[----:B------:R-:W5:Y:S01]  /*0480*/  LDC.64 R6, c[0x0][0x5e8] ;  /* 0x00017a00ff067b82 */ /* 0x000f620000000a00 */
[----:B--2---:R-:W-:-:S04]  /*0490*/  ISETP.NE.AND P0, PT, R4, RZ, PT ;  /* 0x000000ff0400720c */ /* 0x004fc80003f05270 */
[----:B01----:R-:W-:Y:S02]  /*04a0*/  FSEL R0, RZ, 1, !P0 ;  /* 0x3f800000ff007808 */ /* 0x003fe40004000000 */
[----:B----4-:R-:W-:-:S05]  /*04b0*/  SHF.L.U32 R9, R2, 0x10, RZ ;  /* 0x0000001002097819 */ /* 0x010fca00000006ff */
[----:B------:R-:W-:-:S04]  /*04c0*/  FMUL.FTZ R0, R0, R9 ;  /* 0x0000000900007220 */ /* 0x000fc80000410000 */
[----:B---3--:R-:W-:-:S05]  /*04d0*/  FMUL.FTZ R0, R0, UR4 ;  /* 0x0000000400007c20 */ /* 0x008fca0008410000 */
[----:B------:R-:W-:-:S05]  /*04e0*/  F2FP.BF16.F32.PACK_AB R0, RZ, R0 ;  /* 0x00000000ff00723e */ /* 0x000fca00000010ff */
[----:B-----5:R-:W-:Y:S01]  /*04f0*/  STG.E.U16 desc[UR6][R6.64], R0 ;  /* 0x0000000006007986 */ /* 0x020fe2000c101506 */
[----:B------:R-:W-:Y:S05]  /*0500*/  EXIT ;  /* 0x000000000000794d */ /* 0x000fea0003800000 */
.L_x_11629:
        /* <DEDUP_REMOVED lines=356> */
.L_x_11637:
        /* <DEDUP_REMOVED lines=8> */
[----:B------:R-:W3:Y:S01]  /*1bd0*/  LDG.E.U16 R6, desc[UR6][R6.64] ;  /* 0x0000000606067981 */ /* 0x000ee2000c1e1500 */
[----:B------:R-:W-:-:S02]  /*1be0*/  IADD3 R3, PT, PT, R3, 0x80, RZ ;  /* 0x0000008003037810 */ /* 0x000fc40007ffe0ff */
[----:B--2---:R-:W-:Y:S02]  /*1bf0*/  ISETP.NE.AND P0, PT, R8, RZ, PT ;  /* 0x000000ff0800720c */ /* 0x004fe40003f05270 */
[----:B---3--:R-:W-:Y:S02]  /*1c00*/  SHF.L.U32 R11, R6, 0x10, RZ ;  /* 0x00000010060b7819 */ /* 0x008fe400000006ff */
[----:B------:R-:W-:-:S05]  /*1c10*/  FSEL R4, RZ, 1, !P0 ;  /* 0x3f800000ff047808 */ /* 0x000fca0004000000 */
        /* <DEDUP_REMOVED lines=357> */
.L_x_11639:
        /* <DEDUP_REMOVED lines=17> */
[----:B------:R-:W-:-:S05]  /*3380*/  IADD3.X R5, PT, PT, RZ, UR9, RZ, P0, !PT ;  /* 0x00000009ff057c10 */ /* 0x000fca00087fe4ff */
[----:B------:R0:W-:Y:S02]  /*3390*/  STG.E.U16 desc[UR6][R4.64], R10 ;  /* 0x0000000a04007986 */ /* 0x0001e4000c101506 */
.L_x_11636:
[----:B------:R-:W-:-:S13]  /*33a0*/  ISETP.GE.AND P0, PT, R3, UR4, PT ;  /* 0x0000000403007c0c */ /* 0x000fda000bf06270 */
[----:B------:R-:W-:Y:S05]  /*33b0*/  @P0 BREAK.RELIABLE B1 ;  /* 0x0000000000010942 */ /* 0x000fea0003800100 */
[----:B------:R-:W-:Y:S05]  /*33c0*/  @P0 BRA `(.L_x_11638) ;  /* 0x0000001400c00947 */ /* 0x000fea0003800000 */
[----:B------:R-:W-:Y:S05]  /*33d0*/  BSYNC.RELIABLE B1 ;  /* 0x0000000000017941 */ /* 0x000fea0003800100 */
.L_x_11635:
        /* <DEDUP_REMOVED lines=348> */
.L_x_11640:
        /* <DEDUP_REMOVED lines=19> */
.L_x_11638:
[----:B------:R-:W-:Y:S05]  /*4ad0*/  BSYNC.RECONVERGENT B0 ;  /* 0x0000000000007941 */ /* 0x000fea0003800200 */
.L_x_11634:
        /* <DEDUP_REMOVED lines=351> */
.L_x_11641:
        /* <DEDUP_REMOVED lines=8> */
[----:B------:R-:W3:Y:S01]  /*6150*/  LDG.E.U16 R4, desc[UR6][R4.64] ;  /* 0x0000000604047981 */ /* 0x000ee2000c1e1500 */
[----:B--2---:R-:W-:Y:S02]  /*6160*/  ISETP.NE.AND P0, PT, R6, RZ, PT ;  /* 0x000000ff0600720c */ /* 0x004fe40003f05270 */
[----:B---3--:R-:W-:Y:S02]  /*6170*/  SHF.L.U32 R9, R4, 0x10, RZ ;  /* 0x0000001004097819 */ /* 0x008fe400000006ff */
[----:B------:R-:W-:Y:S02]  /*6180*/  FSEL R0, RZ, 1, !P0 ;  /* 0x3f800000ff007808 */ /* 0x000fe40004000000 */
[----:B-1----:R-:W-:-:S03]  /*6190*/  IADD3 R2, P0, PT, R3, UR4, RZ ;  /* 0x0000000403027c10 */ /* 0x002fc6000ff1e0ff */
[----:B------:R-:W-:Y:S01]  /*61a0*/  FMUL.FTZ R0, R0, R9 ;  /* 0x0000000900007220 */ /* 0x000fe20000410000 */
[----:B------:R-:W-:-:S03]  /*61b0*/  IADD3.X R3, PT, PT, RZ, UR5, RZ, P0, !PT ;  /* 0x00000005ff037c10 */ /* 0x000fc600087fe4ff */
[----:B0-----:R-:W-:-:S05]  /*61c0*/  FMUL.FTZ R0, R0, UR8 ;  /* 0x0000000800007c20 */ /* 0x001fca0008410000 */
[----:B------:R-:W-:-:S05]  /*61d0*/  F2FP.BF16.F32.PACK_AB R0, RZ, R0 ;  /* 0x00000000ff00723e */ /* 0x000fca00000010ff */
[----:B------:R-:W-:Y:S01]  /*61e0*/  STG.E.U16 desc[UR6][R2.64], R0 ;  /* 0x0000000002007986 */ /* 0x000fe2000c101506 */
[----:B------:R-:W-:Y:S05]  /*61f0*/  EXIT ;  /* 0x000000000000794d */ /* 0x000fea0003800000 */
.L_x_11642:
        /* <DEDUP_REMOVED lines=16> */
.L_x_14258:


//--------------------- .text._ZN2at6native27unrolled_elementwise_kernelIZNS0_43_GLOBAL__N__7cc8d1ed_10_Dropout_cu_0e96ed3819masked_scale_kernelIbN3c108BFloat16EfEEvRNS_6TensorERKS6_S9_T1_EUlS5_bE_St5arrayIPcLm3EELi4E23TrivialOffsetCalculatorILi2EjESF_ILi1EjENS0_6memory15LoadWithoutCastENSI_16StoreWithoutCastEEEviT_T0_T2_T3_T4_T5_ --------------------------
	.section	.text._ZN2at6native27unrolled_elementwise_kernelIZNS0_43_GLOBAL__N__7cc8d1ed_10_Dropout_cu_0e96ed3819masked_scale_kernelIbN3c108BFloat16EfEEvRNS_6TensorERKS6_S9_T1_EUlS5_bE_St5arrayIPcLm3EELi4E23TrivialOffsetCalculatorILi2EjESF_ILi1EjENS0_6memory15LoadWithoutCastENSI_16StoreWithoutCastEEEviT_T0_T2_T3_T4_T5_,"ax",@progbits
	.align	128
        .global         _ZN2at6native27unrolled_elementwise_kernelIZNS0_43_GLOBAL__N__7cc8d1ed_10_Dropout_cu_0e96ed3819masked_scale_kernelIbN3c108BFloat16EfEEvRNS_6TensorERKS6_S9_T1_EUlS5_bE_St5arrayIPcLm3EELi4E23TrivialOffsetCalculatorILi2EjESF_ILi1EjENS0_6memory15LoadWithoutCastENSI_16StoreWithoutCastEEEviT_T0_T2_T3_T4_T5_
        .type           _ZN2at6native27unrolled_elementwise_kernelIZNS0_43_GLOBAL__N__7cc8d1ed_10_Dropout_cu_0e96ed3819masked_scale_kernelIbN3c108BFloat16EfEEvRNS_6TensorERKS6_S9_T1_EUlS5_bE_St5arrayIPcLm3EELi4E23TrivialOffsetCalculatorILi2EjESF_ILi1EjENS0_6memory15LoadWithoutCastENSI_16StoreWithoutCastEEEviT_T0_T2_T3_T4_T5_,@function
        .size           _ZN2at6native27unrolled_elementwise_kernelIZNS0_43_GLOBAL__N__7cc8d1ed_10_Dropout_cu_0e96ed3819masked_scale_kernelIbN3c108BFloat16EfEEvRNS_6TensorERKS6_S9_T1_EUlS5_bE_St5arrayIPcLm3EELi4E23TrivialOffsetCalculatorILi2EjESF_ILi1EjENS0_6memory15LoadWithoutCastENSI_16StoreWithoutCastEEEviT_T0_T2_T3_T4_T5_,(.L_x_14259 - _ZN2at6native27unrolled_elementwise_kernelIZNS0_43_GLOBAL__N__7cc8d1ed_10_Dropout_cu_0e96ed3819masked_scale_kernelIbN3c108BFloat16EfEEvRNS_6TensorERKS6_S9_T1_EUlS5_bE_St5arrayIPcLm3EELi4E23TrivialOffsetCalculatorILi2EjESF_ILi1EjENS0_6memory15LoadWithoutCastENSI_16StoreWithoutCastEEEviT_T0_T2_T3_T4_T5_)
        .other          _ZN2at6native27unrolled_elementwise_kernelIZNS0_43_GLOBAL__N__7cc8d1ed_10_Dropout_cu_0e96ed3819masked_scale_kernelIbN3c108BFloat16EfEEvRNS_6TensorERKS6_S9_T1_EUlS5_bE_St5arrayIPcLm3EELi4E23TrivialOffsetCalculatorILi2EjESF_ILi1EjENS0_6memory15LoadWithoutCastENSI_16StoreWithoutCastEEEviT_T0_T2_T3_T4_T5_,@"STO_CUDA_ENTRY STV_DEFAULT"
_ZN2at6native27unrolled_elementwise_kernelIZNS0_43_GLOBAL__N__7cc8d1ed_10_Dropout_cu_0e96ed3819masked_scale_kernelIbN3c108BFloat16EfEEvRNS_6TensorERKS6_S9_T1_EUlS5_bE_St5arrayIPcLm3EELi4E23TrivialOffsetCalculatorILi2EjESF_ILi1EjENS0_6memory15LoadWithoutCastENSI_16StoreWithoutCastEEEviT_T0_T2_T3_T4_T5_:
.text._ZN2at6native27unrolled_elementwise_kernelIZNS0_43_GLOBAL__N__7cc8d1ed_10_Dropout_cu_0e96ed3819masked_scale_kernelIbN3c108BFloat16EfEEvRNS_6TensorERKS6_S9_T1_EUlS5_bE_St5arrayIPcLm3EELi4E23TrivialOffsetCalculatorILi2EjESF_ILi1EjENS0_6memory15LoadWithoutCastENSI_16StoreWithoutCastEEEviT_T0_T2_T3_T4_T5_:
[----:B------:R-:W-:Y:S01]  /*0000*/  LDC R1, c[0x0][0x37c] ;  /* 0x0000df00ff017b82 */ /* 0x000fe20000000800 */
[----:B------:R-:W0:Y:S07]  /*0010*/  S2R R0, SR_CTAID.X ;  /* 0x0000000000007919 */ /* 0x000e2e0000002500 */
[----:B------:R-:W0:Y:S01]  /*0020*/  LDC R3, c[0x0][0x380] ;  /* 0x0000e000ff037b82 */ /* 0x000e220000000800 */
[----:B------:R-:W1:Y:S01]  /*0030*/  LDCU.64 UR4, c[0x0][0x358] ;  /* 0x00006b00ff0477ac */ /* 0x000e620008000a00 */
        /* <DEDUP_REMOVED lines=9> */
[----:B------:R-:W-:Y:S01]  /*00d0*/  @!P4 IMAD R21, R0, 0x200, R19 ;  /* 0x000002000015c824 */ /* 0x000fe200078e0213 */
[----:B------:R-:W-:Y:S01]  /*00e0*/  @!P4 IADD3 R19, PT, PT, R19, 0x80, RZ ;  /* 0x000000801313c810 */ /* 0x000fe20007ffe0ff */
[----:B------:R-:W3:Y:S03]  /*00f0*/  @!P4 LDC.64 R6, c[0x0][0x3a8] ;  /* 0x0000ea00ff06cb82 */ /* 0x000ee60000000a00 */
[----:B------:R-:W-:-:S02]  /*0100*/  ISETP.GE.AND P1, PT, R19, R12, PT ;  /* 0x0000000c1300720c */ /* 0x000fc40003f26270 */
[----:B0-----:R-:W-:Y:S02]  /*0110*/  @!P5 IADD3 R24, P0, PT, R27, R24, RZ ;  /* 0x000000181b18d210 */ /* 0x001fe40007f1e0ff */
[----:B------:R-:W-:Y:S01]  /*0120*/  PRMT R18, RZ, 0x7610, R18 ;  /* 0x00007610ff127816 */ /* 0x000fe20000000012 */
[----:B------:R-:W0:Y:S02]  /*0130*/  @!P4 LDC.64 R4, c[0x0][0x3a0] ;  /* 0x0000e800ff04cb82 */ /* 0x000e240000000a00 */
[----:B------:R-:W-:-:S05]  /*0140*/  @!P5 IMAD.X R25, RZ, RZ, R25, P0 ;  /* 0x000000ffff19d224 */ /* 0x000fca00000e0619 */
[----:B-1----:R-:W4:Y:S01]  /*0150*/  @!P5 LDG.E.U8 R14, desc[UR4][R24.64] ;  /* 0x00000004180ed981 */ /* 0x002f22000c1e1100 */
[----:B------:R-:W1:Y:S01]  /*0160*/  @!P1 LDC.64 R10, c[0x0][0x3a8] ;  /* 0x0000ea00ff0a9b82 */ /* 0x000e620000000a00 */
[----:B--2---:R-:W-:-:S05]  /*0170*/  @!P5 IMAD.WIDE.U32 R8, R27, 0x2, R8 ;  /* 0x000000021b08d825 */ /* 0x004fca00078e0008 */
[----:B------:R2:W4:Y:S02]  /*0180*/  @!P5 LDG.E.U16 R18, desc[UR4][R8.64] ;  /* 0x000000040812d981 */ /* 0x000524000c1e1500 */
[----:B------:R-:W2:Y:S01]  /*0190*/  @!P1 LDC.64 R2, c[0x0][0x3a0] ;  /* 0x0000e800ff029b82 */ /* 0x000ea20000000a00 */
[----:B---3--:R-:W-:Y:S01]  /*01a0*/  @!P4 IADD3 R6, P0, PT, R21, R6, RZ ;  /* 0x000000061506c210 */ /* 0x008fe20007f1e0ff */
[----:B------:R-:W-:-:S04]  /*01b0*/  @!P1 IMAD R23, R0, 0x200, R19 ;  /* 0x0000020000179824 */ /* 0x000fc800078e0213 */
[----:B------:R-:W-:-:S05]  /*01c0*/  @!P4 IMAD.X R7, RZ, RZ, R7, P0 ;  /* 0x000000ffff07c224 */ /* 0x000fca00000e0607 */
[----:B------:R-:W3:Y:S01]  /*01d0*/  @!P4 LDG.E.U8 R6, desc[UR4][R6.64] ;  /* 0x000000040606c981 */ /* 0x000ee2000c1e1100 */
[----:B-1----:R-:W-:Y:S01]  /*01e0*/  @!P1 IADD3 R10, P2, PT, R23, R10, RZ ;  /* 0x0000000a170a9210 */ /* 0x002fe20007f5e0ff */
[----:B0-----:R-:W-:-:S04]  /*01f0*/  @!P4 IMAD.WIDE.U32 R4, R21, 0x2, R4 ;  /* 0x000000021504c825 */ /* 0x001fc800078e0004 */
[----:B------:R-:W-:Y:S01]  /*0200*/  @!P1 IMAD.X R11, RZ, RZ, R11, P2 ;  /* 0x000000ffff0b9224 */ /* 0x000fe200010e060b */
[----:B------:R-:W-:Y:S01]  /*0210*/  PRMT R22, RZ, 0x7610, R22 ;  /* 0x00007610ff167816 */ /* 0x000fe20000000016 */
[----:B--2---:R-:W-:Y:S01]  /*0220*/  @!P1 IMAD.WIDE.U32 R20, R23, 0x2, R2 ;  /* 0x0000000217149825 */ /* 0x004fe200078e0002 */
[----:B------:R-:W-:Y:S02]  /*0230*/  PRMT R23, RZ, 0x7610, R23 ;  /* 0x00007610ff177816 */ /* 0x000fe40000000017 */
[----:B------:R-:W2:Y:S04]  /*0240*/  @!P1 LDG.E.U8 R10, desc[UR4][R10.64] ;  /* 0x000000040a0a9981 */ /* 0x000ea8000c1e1100 */
[----:B------:R0:W2:Y:S04]  /*0250*/  @!P4 LDG.E.U16 R22, desc[UR4][R4.64] ;  /* 0x000000040416c981 */ /* 0x0000a8000c1e1500 */
[----:B------:R1:W2:Y:S01]  /*0260*/  @!P1 LDG.E.U16 R23, desc[UR4][R20.64] ;  /* 0x0000000414179981 */ /* 0x0002a2000c1e1500 */
[----:B------:R-:W-:-:S04]  /*0270*/  @!P1 IADD3 R19, PT, PT, R19, 0x80, RZ ;  /* 0x0000008013139810 */ /* 0x000fc80007ffe0ff */
[----:B------:R-:W-:-:S13]  /*0280*/  ISETP.GE.AND P0, PT, R19, R12, PT ;  /* 0x0000000c1300720c */ /* 0x000fda0003f06270 */
[----:B------:R-:W0:Y:S01]  /*0290*/  @!P0 LDC.64 R2, c[0x0][0x3a8] ;  /* 0x0000ea00ff028b82 */ /* 0x000e220000000a00 */
[----:B------:R-:W-:-:S07]  /*02a0*/  @!P0 LEA R19, R0, R19, 0x9 ;  /* 0x0000001300138211 */ /* 0x000fce00078e48ff */
[----:B------:R-:W1:Y:S01]  /*02b0*/  @!P0 LDC.64 R8, c[0x0][0x3a0] ;  /* 0x0000e800ff088b82 */ /* 0x000e620000000a00 */
[----:B0-----:R-:W-:-:S05]  /*02c0*/  @!P0 IADD3 R2, P2, PT, R19, R2, RZ ;  /* 0x0000000213028210 */ /* 0x001fca0007f5e0ff */
[----:B------:R-:W-:Y:S01]  /*02d0*/  @!P0 IMAD.X R3, RZ, RZ, R3, P2 ;  /* 0x000000ffff038224 */ /* 0x000fe200010e0603 */
[C---:B------:R-:W-:Y:S01]  /*02e0*/  ISETP.GE.AND P2, PT, R13.reuse, R12, PT ;  /* 0x0000000c0d00720c */ /* 0x040fe20003f46270 */
[----:B------:R-:W-:-:S03]  /*02f0*/  VIADD R5, R13, 0x100 ;  /* 0x000001000d057836 */ /* 0x000fc60000000000 */
[----:B------:R0:W5:Y:S01]  /*0300*/  @!P0 LDG.E.U8 R7, desc[UR4][R2.64] ;  /* 0x0000000402078981 */ /* 0x000162000c1e1100 */
[----:B------:R-:W-:-:S08]  /*0310*/  VIADD R11, R13, 0x80 ;  /* 0x000000800d0b7836 */ /* 0x000fd00000000000 */
[----:B-1----:R-:W1:Y:S01]  /*0320*/  @!P2 LDC R20, c[0x0][0x388] ;  /* 0x0000e200ff14ab82 */ /* 0x002e620000000800 */
[----:B------:R-:W-:Y:S01]  /*0330*/  @!P0 IMAD.WIDE.U32 R8, R19, 0x2, R8 ;  /* 0x0000000213088825 */ /* 0x000fe200078e0008 */
[----:B------:R-:W-:-:S06]  /*0340*/  PRMT R19, RZ, 0x7610, R19 ;  /* 0x00007610ff137816 */ /* 0x000fcc0000000013 */
[----:B0-----:R-:W0:Y:S01]  /*0350*/  @!P2 LDC.64 R2, c[0x0][0x398] ;  /* 0x0000e600ff02ab82 */ /* 0x001e220000000a00 */
[----:B------:R-:W-:Y:S01]  /*0360*/  ISETP.GE.AND P3, PT, R5, R12, PT ;  /* 0x0000000c0500720c */ /* 0x000fe20003f66270 */
[----:B------:R1:W5:Y:S01]  /*0370*/  @!P0 LDG.E.U16 R19, desc[UR4][R8.64] ;  /* 0x0000000408138981 */ /* 0x000362000c1e1500 */
[----:B------:R-:W-:Y:S02]  /*0380*/  @!P2 IMAD R25, R0, 0x200, R13 ;  /* 0x000002000019a824 */ /* 0x000fe400078e020d */
[----:B------:R-:W-:-:S09]  /*0390*/  VIADD R21, R13, 0x180 ;  /* 0x000001800d157836 */ /* 0x000fd20000000000 */
[----:B------:R-:W2:Y:S01]  /*03a0*/  @!P3 LDC R4, c[0x0][0x388] ;  /* 0x0000e200ff04bb82 */ /* 0x000ea20000000800 */
[----:B------:R-:W-:Y:S01]  /*03b0*/  @!P2 MOV R13, R11 ;  /* 0x0000000b000da202 */ /* 0x000fe20000000f00 */
[----:B-1----:R-:W-:Y:S02]  /*03c0*/  IMAD.MOV.U32 R8, RZ, RZ, RZ ;  /* 0x000000ffff087224 */ /* 0x002fe400078e00ff */
[----:B0-----:R-:W-:Y:S01]  /*03d0*/  @!P2 IMAD.WIDE.U32 R2, R25, 0x2, R2 ;  /* 0x000000021902a825 */ /* 0x001fe200078e0002 */
[----:B------:R-:W-:Y:S01]  /*03e0*/  BSSY.RECONVERGENT B0, `(.L_x_11643) ;  /* 0x0000025000007945 */ /* 0x000fe20003800200 */
[----:B----4-:R-:W-:Y:S02]  /*03f0*/  @!P5 ISETP.NE.AND P6, PT, R14, RZ, PT ;  /* 0x000000ff0e00d20c */ /* 0x010fe40003fc5270 */
[----:B------:R-:W-:Y:S02]  /*0400*/  HFMA2 R14, -RZ, RZ, 0, 0 ;  /* 0x00000000ff0e7431 */ /* 0x000fe400000001ff */
[----:B------:R-:W-:-:S02]  /*0410*/  @!P5 FSEL R14, RZ, 1, !P6 ;  /* 0x3f800000ff0ed808 */ /* 0x000fc40007000000 */
[----:B------:R-:W-:Y:S01]  /*0420*/  ISETP.GE.AND P5, PT, R11, R12, PT ;  /* 0x0000000c0b00720c */ /* 0x000fe20003fa6270 */
[----:B------:R-:W-:-:S04]  /*0430*/  @!P2 IMAD.U32 R9, R18, 0x10000, RZ ;  /* 0x000100001209a824 */ /* 0x000fc800078e00ff */
[----:B------:R-:W-:-:S04]  /*0440*/  @!P2 FMUL.FTZ R9, R9, R14 ;  /* 0x0000000e0909a220 */ /* 0x000fc80000410000 */
[----:B------:R-:W-:-:S04]  /*0450*/  @!P2 FMUL.FTZ R9, R9, R20 ;  /* 0x000000140909a220 */ /* 0x000fc80000410000 */
[----:B------:R-:W0:Y:S01]  /*0460*/  @!P5 LDC R5, c[0x0][0x388] ;  /* 0x0000e200ff05db82 */ /* 0x000e220000000800 */
[----:B---3--:R-:W-:Y:S02]  /*0470*/  @!P4 ISETP.NE.AND P6, PT, R6, RZ, PT ;  /* 0x000000ff0600c20c */ /* 0x008fe40003fc5270 */
[----:B------:R-:W-:Y:S02]  /*0480*/  @!P2 F2FP.BF16.F32.PACK_AB R17, RZ, R9 ;  /* 0x00000009ff11a23e */ /* 0x000fe400000010ff */
[----:B------:R-:W-:Y:S02]  /*0490*/  MOV R6, RZ ;  /* 0x000000ff00067202 */ /* 0x000fe40000000f00 */
[----:B------:R-:W-:Y:S01]  /*04a0*/  @!P4 FSEL R6, RZ, 1, !P6 ;  /* 0x3f800000ff06c808 */ /* 0x000fe20007000000 */
[----:B------:R1:W-:Y:S01]  /*04b0*/  @!P2 STG.E.U16 desc[UR4][R2.64], R17 ;  /* 0x000000110200a986 */ /* 0x0003e2000c101504 */
[----:B------:R-:W-:Y:S02]  /*04c0*/  ISETP.GE.AND P4, PT, R21, R12, PT ;  /* 0x0000000c1500720c */ /* 0x000fe40003f86270 */
[----:B--2---:R-:W-:-:S04]  /*04d0*/  @!P1 ISETP.NE.AND P6, PT, R10, RZ, PT ;  /* 0x000000ff0a00920c */ /* 0x004fc80003fc5270 */
[----:B------:R-:W-:Y:S02]  /*04e0*/  @!P1 FSEL R8, RZ, 1, !P6 ;  /* 0x3f800000ff089808 */ /* 0x000fe40007000000 */
[----:B------:R-:W-:Y:S02]  /*04f0*/  ISETP.GE.AND P1, PT, R13, R12, PT ;  /* 0x0000000c0d00720c */ /* 0x000fe40003f26270 */
[----:B------:R-:W-:Y:S01]  /*0500*/  @!P5 SHF.L.U32 R21, R22, 0x10, RZ ;  /* 0x000000101615d819 */ /* 0x000fe200000006ff */
[----:B------:R-:W-:-:S04]  /*0510*/  @!P3 IMAD.U32 R23, R23, 0x10000, RZ ;  /* 0x000100001717b824 */ /* 0x000fc800078e00ff */
[----:B------:R-:W-:Y:S01]  /*0520*/  @!P5 FMUL.FTZ R6, R21, R6 ;  /* 0x000000061506d220 */ /* 0x000fe20000410000 */
[----:B------:R-:W-:-:S03]  /*0530*/  @!P3 FMUL.FTZ R23, R23, R8 ;  /* 0x000000081717b220 */ /* 0x000fc60000410000 */
[----:B0-----:R-:W-:Y:S01]  /*0540*/  @!P5 FMUL.FTZ R5, R6, R5 ;  /* 0x000000050605d220 */ /* 0x001fe20000410000 */
[----:B------:R-:W-:-:S04]  /*0550*/  @!P3 FMUL.FTZ R4, R23, R4 ;  /* 0x000000041704b220 */ /* 0x000fc80000410000 */
[----:B------:R-:W-:Y:S02]  /*0560*/  @!P5 F2FP.BF16.F32.PACK_AB R15, RZ, R5 ;  /* 0x00000005ff0fd23e */ /* 0x000fe400000010ff */
[----:B------:R-:W-:Y:S01]  /*0570*/  @!P3 F2FP.BF16.F32.PACK_AB R16, RZ, R4 ;  /* 0x00000004ff10b23e */ /* 0x000fe200000010ff */
[----:B-1----:R-:W-:Y:S06]  /*0580*/  @P1 BRA `(.L_x_11644) ;  /* 0x0000000000281947 */ /* 0x002fec0003800000 */
[----:B------:R-:W0:Y:S01]  /*0590*/  LDC.64 R2, c[0x0][0x398] ;  /* 0x0000e600ff027b82 */ /* 0x000e220000000a00 */
[----:B------:R-:W-:Y:S02]  /*05a0*/  IMAD R5, R0, 0x200, R13 ;  /* 0x0000020000057824 */ /* 0x000fe400078e020d */
        /* <DEDUP_REMOVED lines=8> */
.L_x_11644:
[----:B------:R-:W-:Y:S05]  /*0630*/  BSYNC.RECONVERGENT B0 ;  /* 0x0000000000007941 */ /* 0x000fea0003800200 */
.L_x_11643:
[----:B0-----:R-:W0:Y:S01]  /*0640*/  @!P4 LDC R5, c[0x0][0x388] ;  /* 0x0000e200ff05cb82 */ /* 0x001e220000000800 */
[----:B------:R-:W-:Y:S01]  /*0650*/  ISETP.GE.AND P2, PT, R13, R12, PT ;  /* 0x0000000c0d00720c */ /* 0x000fe20003f46270 */
[----:B------:R-:W-:Y:S01]  /*0660*/  IMAD.MOV.U32 R4, RZ, RZ, RZ ;  /* 0x000000ffff047224 */ /* 0x000fe200078e00ff */
[----:B-----5:R-:W-:-:S11]  /*0670*/  @!P0 ISETP.NE.AND P1, PT, R7, RZ, PT ;  /* 0x000000ff0700820c */ /* 0x020fd60003f25270 */
[----:B------:R-:W-:Y:S05]  /*0680*/  @P2 EXIT ;  /* 0x000000000000294d */ /* 0x000fea0003800000 */
[----:B------:R-:W1:Y:S01]  /*0690*/  LDC.64 R2, c[0x0][0x398] ;  /* 0x0000e600ff027b82 */ /* 0x000e620000000a00 */
[----:B------:R-:W-:Y:S01]  /*06a0*/  @!P4 SHF.L.U32 R19, R19, 0x10, RZ ;  /* 0x000000101313c819 */ /* 0x000fe200000006ff */
[----:B------:R-:W-:Y:S01]  /*06b0*/  IMAD R13, R0, 0x200, R13 ;  /* 0x00000200000d7824 */ /* 0x000fe200078e020d */
[----:B------:R-:W-:-:S05]  /*06c0*/  @!P0 FSEL R4, RZ, 1, !P1 ;  /* 0x3f800000ff048808 */ /* 0x000fca0004800000 */
[----:B------:R-:W-:-:S04]  /*06d0*/  @!P4 FMUL.FTZ R4, R19, R4 ;  /* 0x000000041304c220 */ /* 0x000fc80000410000 */
[----:B0-----:R-:W-:-:S05]  /*06e0*/  @!P4 FMUL.FTZ R4, R4, R5 ;  /* 0x000000050404c220 */ /* 0x001fca0000410000 */
[----:B------:R-:W-:Y:S01]  /*06f0*/  @!P4 F2FP.BF16.F32.PACK_AB R5, RZ, R4 ;  /* 0x00000004ff05c23e */ /* 0x000fe200000010ff */
[----:B-1----:R-:W-:-:S05]  /*0700*/  IMAD.WIDE.U32 R2, R13, 0x2, R2 ;  /* 0x000000020d027825 */ /* 0x002fca00078e0002 */
[----:B------:R-:W-:Y:S01]  /*0710*/  STG.E.U16 desc[UR4][R2.64], R5 ;  /* 0x0000000502007986 */ /* 0x000fe2000c101504 */
[----:B------:R-:W-:Y:S05]  /*0720*/  EXIT ;  /* 0x000000000000794d */ /* 0x000fea0003800000 */
.L_x_11645:
        /* <DEDUP_REMOVED lines=13> */
.L_x_14259:


//--------------------- .text._ZN2at6native29vectorized_elementwise_kernelILi2EZNS0_43_GLOBAL__N__7cc8d1ed_10_Dropout_cu_0e96ed3819masked_scale_kernelIbN3c108BFloat16EfEEvRNS_6TensorERKS6_S9_T1_EUlS5_bE_St5arrayIPcLm3EEEEviT0_SA_ --------------------------
	.section	.text._ZN2at6native29vectorized_elementwise_kernelILi2EZNS0_43_GLOBAL__N__7cc8d1ed_10_Dropout_cu_0e96ed3819masked_scale_kernelIbN3c108BFloat16EfEEvRNS_6TensorERKS6_S9_T1_EUlS5_bE_St5arrayIPcLm3EEEEviT0_SA_,"ax",@progbits
	.align	128
        .global         _ZN2at6native29vectorized_elementwise_kernelILi2EZNS0_43_GLOBAL__N__7cc8d1ed_10_Dropout_cu_0e96ed3819masked_scale_kernelIbN3c108BFloat16EfEEvRNS_6TensorERKS6_S9_T1_EUlS5_bE_St5arrayIPcLm3EEEEviT0_SA_
        .type           _ZN2at6native29vectorized_elementwise_kernelILi2EZNS0_43_GLOBAL__N__7cc8d1ed_10_Dropout_cu_0e96ed3819masked_scale_kernelIbN3c108BFloat16EfEEvRNS_6TensorERKS6_S9_T1_EUlS5_bE_St5arrayIPcLm3EEEEviT0_SA_,@function
        .size           _ZN2at6native29vectorized_elementwise_kernelILi2EZNS0_43_GLOBAL__N__7cc8d1ed_10_Dropout_cu_0e96ed3819masked_scale_kernelIbN3c108BFloat16EfEEvRNS_6TensorERKS6_S9_T1_EUlS5_bE_St5arrayIPcLm3EEEEviT0_SA_,(.L_x_14260 - _ZN2at6native29vectorized_elementwise_kernelILi2EZNS0_43_GLOBAL__N__7cc8d1ed_10_Dropout_cu_0e96ed3819masked_scale_kernelIbN3c108BFloat16EfEEvRNS_6TensorERKS6_S9_T1_EUlS5_bE_St5arrayIPcLm3EEEEviT0_SA_)
        .other          _ZN2at6native29vectorized_elementwise_kernelILi2EZNS0_43_GLOBAL__N__7cc8d1ed_10_Dropout_cu_0e96ed3819masked_scale_kernelIbN3c108BFloat16EfEEvRNS_6TensorERKS6_S9_T1_EUlS5_bE_St5arrayIPcLm3EEEEviT0_SA_,@"STO_CUDA_ENTRY STV_DEFAULT"
_ZN2at6native29vectorized_elementwise_kernelILi2EZNS0_43_GLOBAL__N__7cc8d1ed_10_Dropout_cu_0e96ed3819masked_scale_kernelIbN3c108BFloat16EfEEvRNS_6TensorERKS6_S9_T1_EUlS5_bE_St5arrayIPcLm3EEEEviT0_SA_:
.text._ZN2at6native29vectorized_elementwise_kernelILi2EZNS0_43_GLOBAL__N__7cc8d1ed_10_Dropout_cu_0e96ed3819masked_scale_kernelIbN3c108BFloat16EfEEvRNS_6TensorERKS6_S9_T1_EUlS5_bE_St5arrayIPcLm3EEEEviT0_SA_:
        /* <DEDUP_REMOVED lines=12> */
[----:B------:R-:W-:Y:S02]  /*00c0*/  @!P0 VIADD R25, R3, 0x80 ;  /* 0x0000008003198836 */ /* 0x000fe40000000000 */
[----:B------:R-:W-:-:S03]  /*00d0*/  @!P0 IMAD.IADD R19, R2, 0x1, R3 ;  /* 0x0000000102138824 */ /* 0x000fc600078e0203 */
[----:B------:R-:W-:Y:S02]  /*00e0*/  ISETP.GE.U32.AND P2, PT, R25, R0, PT ;  /* 0x000000001900720c */ /* 0x000fe40003f46070 */
[----:B------:R-:W1:Y:S01]  /*00f0*/  @!P0 LDC.64 R22, c[0x0][0x3a0] ;  /* 0x0000e800ff168b82 */ /* 0x000e620000000a00 */
[----:B0-----:R-:W-:-:S05]  /*0100*/  @!P0 IADD3 R14, P1, PT, R19, R12, RZ ;  /* 0x0000000c130e8210 */ /* 0x001fca0007f3e0ff */
[----:B------:R-:W-:-:S05]  /*0110*/  @!P0 IMAD.X R15, RZ, RZ, R13, P1 ;  /* 0x000000ffff0f8224 */ /* 0x000fca00008e060d */
[----:B------:R-:W0:Y:S01]  /*0120*/  @!P2 LDC.64 R12, c[0x0][0x3a8] ;  /* 0x0000ea00ff0cab82 */ /* 0x000e220000000a00 */
[----:B------:R2:W3:Y:S01]  /*0130*/  @!P0 LDG.E.U8 R16, desc[UR4][R14.64] ;  /* 0x000000040e108981 */ /* 0x0004e2000c1e1100 */
[----:B------:R-:W-:-:S06]  /*0140*/  @!P2 IADD3 R17, PT, PT, R2, R25, RZ ;  /* 0x000000190211a210 */ /* 0x000fcc0007ffe0ff */
[----:B--2---:R-:W2:Y:S01]  /*0150*/  @!P2 LDC.64 R14, c[0x0][0x3a0] ;  /* 0x0000e800ff0eab82 */ /* 0x004ea20000000a00 */
[----:B0-----:R-:W-:-:S05]  /*0160*/  @!P2 IADD3 R26, P1, PT, R17, R12, RZ ;  /* 0x0000000c111aa210 */ /* 0x001fca0007f3e0ff */
[----:B------:R-:W-:-:S05]  /*0170*/  @!P2 IMAD.X R27, RZ, RZ, R13, P1 ;  /* 0x000000ffff1ba224 */ /* 0x000fca00008e060d */
[----:B------:R-:W4:Y:S01]  /*0180*/  @!P2 LDG.E.U8 R26, desc[UR4][R26.64] ;  /* 0x000000041a1aa981 */ /* 0x000f22000c1e1100 */
[----:B------:R-:W-:Y:S01]  /*0190*/  @!P2 VIADD R25, R25, 0x80 ;  /* 0x000000801919a836 */ /* 0x000fe20000000000 */
[----:B------:R-:W-:Y:S01]  /*01a0*/  PRMT R20, RZ, 0x7610, R20 ;  /* 0x00007610ff147816 */ /* 0x000fe20000000014 */
[----:B-1----:R-:W-:Y:S01]  /*01b0*/  @!P0 IMAD.WIDE.U32 R22, R19, 0x2, R22 ;  /* 0x0000000213168825 */ /* 0x002fe200078e0016 */
[----:B------:R-:W-:Y:S02]  /*01c0*/  PRMT R18, RZ, 0x7610, R18 ;  /* 0x00007610ff127816 */ /* 0x000fe40000000012 */
[----:B------:R-:W-:Y:S01]  /*01d0*/  ISETP.GE.U32.AND P1, PT, R25, R0, PT ;  /* 0x000000001900720c */ /* 0x000fe20003f26070 */
[----:B--2---:R-:W-:Y:S01]  /*01e0*/  @!P2 IMAD.WIDE.U32 R14, R17, 0x2, R14 ;  /* 0x00000002110ea825 */ /* 0x004fe200078e000e */
[----:B------:R-:W-:Y:S02]  /*01f0*/  PRMT R19, RZ, 0x7610, R19 ;  /* 0x00007610ff137816 */ /* 0x000fe40000000013 */
[----:B------:R-:W-:Y:S01]  /*0200*/  PRMT R21, RZ, 0x7610, R21 ;  /* 0x00007610ff157816 */ /* 0x000fe20000000015 */
[----:B------:R-:W2:Y:S04]  /*0210*/  @!P0 LDG.E.U16 R18, desc[UR4][R22.64] ;  /* 0x0000000416128981 */ /* 0x000ea8000c1e1500 */
[----:B------:R0:W5:Y:S04]  /*0220*/  @!P2 LDG.E.U16 R19, desc[UR4][R14.64] ;  /* 0x000000040e13a981 */ /* 0x000168000c1e1500 */
[----:B------:R-:W-:Y:S01]  /*0230*/  @!P1 IMAD.IADD R33, R2, 0x1, R25 ;  /* 0x0000000102219824 */ /* 0x000fe200078e0219 */
[----:B------:R-:W1:Y:S01]  /*0240*/  @!P1 LDC.64 R12, c[0x0][0x3a0] ;  /* 0x0000e800ff0c9b82 */ /* 0x000e620000000a00 */
[----:B------:R-:W-:-:S05]  /*0250*/  @!P1 VIADD R25, R25, 0x80 ;  /* 0x0000008019199836 */ /* 0x000fca0000000000 */
[----:B------:R-:W-:-:S13]  /*0260*/  ISETP.GE.U32.AND P4, PT, R25, R0, PT ;  /* 0x000000001900720c */ /* 0x000fda0003f86070 */
[----:B------:R-:W-:Y:S01]  /*0270*/  @!P4 IADD3 R31, PT, PT, R2, R25, RZ ;  /* 0x00000019021fc210 */ /* 0x000fe20007ffe0ff */
[----:B------:R-:W-:Y:S01]  /*0280*/  @!P4 VIADD R25, R25, 0x80 ;  /* 0x000000801919c836 */ /* 0x000fe20000000000 */
[----:B------:R-:W0:Y:S04]  /*0290*/  @!P4 LDC.64 R28, c[0x0][0x3a0] ;  /* 0x0000e800ff1ccb82 */ /* 0x000e280000000a00 */
[----:B------:R-:W-:Y:S01]  /*02a0*/  ISETP.GE.U32.AND P5, PT, R25, R0, PT ;  /* 0x000000001900720c */ /* 0x000fe20003fa6070 */
[----:B-1----:R-:W-:-:S03]  /*02b0*/  @!P1 IMAD.WIDE.U32 R12, R33, 0x2, R12 ;  /* 0x00000002210c9825 */ /* 0x002fc600078e000c */
[----:B0-----:R-:W0:Y:S02]  /*02c0*/  @!P4 LDC.64 R14, c[0x0][0x3a8] ;  /* 0x0000ea00ff0ecb82 */ /* 0x001e240000000a00 */
[----:B------:R1:W2:Y:S07]  /*02d0*/  @!P1 LDG.E.U16 R20, desc[UR4][R12.64] ;  /* 0x000000040c149981 */ /* 0x0002ae000c1e1500 */
[----:B------:R-:W-:Y:S01]  /*02e0*/  @!P5 IMAD.IADD R35, R2, 0x1, R25 ;  /* 0x000000010223d824 */ /* 0x000fe200078e0219 */
[----:B------:R-:W0:Y:S01]  /*02f0*/  @!P5 LDC.64 R36, c[0x0][0x3a0] ;  /* 0x0000e800ff24db82 */ /* 0x000e220000000a00 */
[----:B------:R-:W-:-:S07]  /*0300*/  @!P5 VIADD R25, R25, 0x80 ;  /* 0x000000801919d836 */ /* 0x000fce0000000000 */
[----:B-1----:R-:W1:Y:S01]  /*0310*/  @!P1 LDC.64 R12, c[0x0][0x3a8] ;  /* 0x0000ea00ff0c9b82 */ /* 0x002e620000000a00 */
[----:B------:R-:W-:Y:S01]  /*0320*/  ISETP.GE.U32.AND P3, PT, R25, R0, PT ;  /* 0x000000001900720c */ /* 0x000fe20003f66070 */
[----:B------:R-:W-:-:S04]  /*0330*/  @!P4 IMAD.WIDE.U32 R28, R31, 0x2, R28 ;  /* 0x000000021f1cc825 */ /* 0x000fc800078e001c */
[----:B------:R-:W-:Y:S01]  /*0340*/  IMAD.MOV.U32 R23, RZ, RZ, RZ ;  /* 0x000000ffff177224 */ /* 0x000fe200078e00ff */
[----:B------:R0:W2:Y:S07]  /*0350*/  @!P4 LDG.E.U16 R21, desc[UR4][R28.64] ;  /* 0x000000041c15c981 */ /* 0x0000ae000c1e1500 */
[----:B0-----:R-:W0:Y:S01]  /*0360*/  @!P3 LDC.64 R28, c[0x0][0x3a0] ;  /* 0x0000e800ff1cbb82 */ /* 0x001e220000000a00 */
[----:B------:R-:W-:Y:S01]  /*0370*/  PRMT R22, RZ, 0x7610, R22 ;  /* 0x00007610ff167816 */ /* 0x000fe20000000016 */
[----:B------:R-:W-:Y:S01]  /*0380*/  @!P5 IMAD.WIDE.U32 R36, R35, 0x2, R36 ;  /* 0x000000022324d825 */ /* 0x000fe200078e0024 */
[----:B------:R-:W-:-:S03]  /*0390*/  @!P3 IADD3 R27, PT, PT, R2, R25, RZ ;  /* 0x00000019021bb210 */ /* 0x000fc60007ffe0ff */
[----:B------:R-:W-:Y:S01]  /*03a0*/  @!P3 VIADD R25, R25, 0x80 ;  /* 0x000000801919b836 */ /* 0x000fe20000000000 */
[----:B------:R0:W2:Y:S01]  /*03b0*/  @!P5 LDG.E.U16 R22, desc[UR4][R36.64] ;  /* 0x000000042416d981 */ /* 0x0000a2000c1e1500 */
[----:B------:R-:W-:Y:S01]  /*03c0*/  PRMT R24, RZ, 0x7610, R24 ;  /* 0x00007610ff187816 */ /* 0x000fe20000000018 */
[----:B0-----:R-:W-:-:S05]  /*03d0*/  @!P3 IMAD.WIDE.U32 R36, R27, 0x2, R28 ;  /* 0x000000021b24b825 */ /* 0x001fca00078e001c */
[----:B------:R0:W2:Y:S01]  /*03e0*/  @!P3 LDG.E.U16 R24, desc[UR4][R36.64] ;  /* 0x000000042418b981 */ /* 0x0000a2000c1e1500 */
[----:B---3--:R-:W-:Y:S02]  /*03f0*/  @!P0 ISETP.NE.AND P6, PT, R16, RZ, PT ;  /* 0x000000ff1000820c */ /* 0x008fe40003fc5270 */
[----:B------:R-:W3:Y:S02]  /*0400*/  @!P5 LDC.64 R16, c[0x0][0x3a8] ;  /* 0x0000ea00ff10db82 */ /* 0x000ee40000000a00 */
[----:B------:R-:W-:Y:S02]  /*0410*/  @!P0 FSEL R23, RZ, 1, !P6 ;  /* 0x3f800000ff178808 */ /* 0x000fe40007000000 */
[----:B-1----:R-:W-:-:S05]  /*0420*/  @!P1 IADD3 R32, P0, PT, R33, R12, RZ ;  /* 0x0000000c21209210 */ /* 0x002fca0007f1e0ff */
[----:B------:R-:W-:Y:S02]  /*0430*/  @!P1 IMAD.X R33, RZ, RZ, R13, P0 ;  /* 0x000000ffff219224 */ /* 0x000fe400000e060d */
[----:B------:R-:W0:Y:S01]  /*0440*/  @!P3 LDC.64 R12, c[0x0][0x3a8] ;  /* 0x0000ea00ff0cbb82 */ /* 0x000e220000000a00 */
[----:B------:R-:W-:-:S05]  /*0450*/  @!P4 IADD3 R30, P6, PT, R31, R14, RZ ;  /* 0x0000000e1f1ec210 */ /* 0x000fca0007fde0ff */
[----:B------:R-:W-:Y:S01]  /*0460*/  @!P4 IMAD.X R31, RZ, RZ, R15, P6 ;  /* 0x000000ffff1fc224 */ /* 0x000fe200030e060f */
[----:B------:R-:W-:Y:S02]  /*0470*/  ISETP.GE.U32.AND P0, PT, R25, R0, PT ;  /* 0x000000001900720c */ /* 0x000fe40003f06070 */
[----:B---3--:R-:W-:Y:S01]  /*0480*/  @!P5 IADD3 R34, P6, PT, R35, R16, RZ ;  /* 0x000000102322d210 */ /* 0x008fe20007fde0ff */
[----:B------:R-:W-:-:S04]  /*0490*/  HFMA2 R16, -RZ, RZ, 0, 0 ;  /* 0x00000000ff107431 */ /* 0x000fc800000001ff */
[----:B------:R-:W-:Y:S01]  /*04a0*/  @!P5 IMAD.X R35, RZ, RZ, R17, P6 ;  /* 0x000000ffff23d224 */ /* 0x000fe200030e0611 */
[----:B----4-:R-:W-:-:S05]  /*04b0*/  @!P2 ISETP.NE.AND P6, PT, R26, RZ, PT ;  /* 0x000000ff1a00a20c */ /* 0x010fca0003fc5270 */
[----:B------:R-:W1:Y:S01]  /*04c0*/  @!P0 LDC.64 R28, c[0x0][0x3a0] ;  /* 0x0000e800ff1c8b82 */ /* 0x000e620000000a00 */
[----:B------:R-:W-:Y:S01]  /*04d0*/  @!P0 IMAD.IADD R15, R2, 0x1, R25 ;  /* 0x00000001020f8824 */ /* 0x000fe200078e0219 */
[----:B------:R-:W3:Y:S01]  /*04e0*/  @!P1 LDG.E.U8 R17, desc[UR4][R32.64] ;  /* 0x0000000420119981 */ /* 0x000ee2000c1e1100 */
[----:B------:R-:W-:Y:S02]  /*04f0*/  @!P2 FSEL R16, RZ, 1, !P6 ;  /* 0x3f800000ff10a808 */ /* 0x000fe40007000000 */
[----:B0-----:R-:W-:Y:S01]  /*0500*/  @!P3 IADD3 R36, P6, PT, R27, R12, RZ ;  /* 0x0000000c1b24b210 */ /* 0x001fe20007fde0ff */
[----:B------:R-:W-:Y:S01]  /*0510*/  @!P0 VIADD R25, R25, 0x80 ;  /* 0x0000008019198836 */ /* 0x000fe20000000000 */
[----:B------:R1:W4:Y:S03]  /*0520*/  @!P5 LDG.E.U8 R27, desc[UR4][R34.64] ;  /* 0x00000004221bd981 */ /* 0x000326000c1e1100 */
[----:B------:R-:W-:Y:S01]  /*0530*/  @!P3 IMAD.X R37, RZ, RZ, R13, P6 ;  /* 0x000000ffff25b224 */ /* 0x000fe200030e060d */
[----:B------:R0:W5:Y:S01]  /*0540*/  @!P4 LDG.E.U8 R26, desc[UR4][R30.64] ;  /* 0x000000041e1ac981 */ /* 0x000162000c1e1100 */
[----:B------:R-:W0:Y:S01]  /*0550*/  @!P0 LDC.64 R12, c[0x0][0x3a8] ;  /* 0x0000ea00ff0c8b82 */ /* 0x000e220000000a00 */
[----:B------:R-:W-:Y:S01]  /*0560*/  ISETP.GE.U32.AND P2, PT, R25, R0, PT ;  /* 0x000000001900720c */ /* 0x000fe20003f46070 */
[C---:B-1----:R-:W-:Y:S01]  /*0570*/  @!P0 IMAD.WIDE.U32 R34, R15.reuse, 0x2, R28 ;  /* 0x000000020f228825 */ /* 0x042fe200078e001c */
[----:B0-----:R-:W-:-:S11]  /*0580*/  @!P0 IADD3 R32, P6, PT, R15, R12, RZ ;  /* 0x0000000c0f208210 */ /* 0x001fd60007fde0ff */
[----:B------:R-:W-:Y:S01]  /*0590*/  @!P2 IMAD.IADD R25, R2, 0x1, R25 ;  /* 0x000000010219a824 */ /* 0x000fe200078e0219 */
[----:B------:R-:W0:Y:S01]  /*05a0*/  @!P2 LDC.64 R14, c[0x0][0x3a8] ;  /* 0x0000ea00ff0eab82 */ /* 0x000e220000000a00 */
[----:B------:R-:W-:Y:S01]  /*05b0*/  PRMT R29, RZ, 0x7610, R29 ;  /* 0x00007610ff1d7816 */ /* 0x000fe2000000001d */
[----:B------:R-:W2:Y:S01]  /*05c0*/  @!P3 LDG.E.U8 R28, desc[UR4][R36.64] ;  /* 0x00000004241cb981 */ /* 0x000ea2000c1e1100 */
[----:B------:R-:W-:-:S04]  /*05d0*/  @!P0 IADD3.X R33, PT, PT, RZ, R13, RZ, P6, !PT ;  /* 0x0000000dff218210 */ /* 0x000fc800037fe4ff */
[----:B------:R0:W2:Y:S01]  /*05e0*/  @!P0 LDG.E.U16 R29, desc[UR4][R34.64] ;  /* 0x00000004221d8981 */ /* 0x0000a2000c1e1500 */
[----:B------:R-:W1:Y:S03]  /*05f0*/  @!P2 LDC.64 R30, c[0x0][0x3a0] ;  /* 0x0000e800ff1eab82 */ /* 0x000e660000000a00 */
[----:B------:R-:W2:Y:S01]  /*0600*/  @!P0 LDG.E.U8 R32, desc[UR4][R32.64] ;  /* 0x0000000420208981 */ /* 0x000ea2000c1e1100 */
[----:B0-----:R-:W-:-:S05]  /*0610*/  @!P2 IADD3 R34, P6, PT, R25, R14, RZ ;  /* 0x0000000e1922a210 */ /* 0x001fca0007fde0ff */
[----:B------:R-:W-:-:S05]  /*0620*/  @!P2 IMAD.X R35, RZ, RZ, R15, P6 ;  /* 0x000000ffff23a224 */ /* 0x000fca00030e060f */
[----:B------:R-:W2:Y:S01]  /*0630*/  @!P2 LDG.E.U8 R13, desc[UR4][R34.64] ;  /* 0x00000004220da981 */ /* 0x000ea2000c1e1100 */
[----:B------:R-:W-:Y:S01]  /*0640*/  PRMT R12, RZ, 0x7610, R12 ;  /* 0x00007610ff0c7816 */ /* 0x000fe2000000000c */
[----:B-1----:R-:W-:-:S05]  /*0650*/  @!P2 IMAD.WIDE.U32 R30, R25, 0x2, R30 ;  /* 0x00000002191ea825 */ /* 0x002fca00078e001e */
[----:B------:R0:W2:Y:S01]  /*0660*/  @!P2 LDG.E.U16 R12, desc[UR4][R30.64] ;  /* 0x000000041e0ca981 */ /* 0x0000a2000c1e1500 */
[C---:B------:R-:W-:Y:S02]  /*0670*/  VIADD R15, R3.reuse, 0x80 ;  /* 0x00000080030f7836 */ /* 0x040fe40000000000 */
[----:B------:R-:W-:Y:S02]  /*0680*/  IMAD.MOV.U32 R14, RZ, RZ, RZ ;  /* 0x000000ffff0e7224 */ /* 0x000fe400078e00ff */
[C---:B0-----:R-:W-:Y:S02]  /*0690*/  VIADD R31, R3.reuse, 0x200 ;  /* 0x00000200031f7836 */ /* 0x041fe40000000000 */
[----:B------:R-:W-:Y:S01]  /*06a0*/  VIADD R33, R3, 0x280 ;  /* 0x0000028003217836 */ /* 0x000fe20000000000 */
[----:B------:R-:W-:Y:S04]  /*06b0*/  BSSY.RECONVERGENT B0, `(.L_x_11647) ;  /* 0x0000078000007945 */ /* 0x000fe80003800200 */
[----:B------:R-:W-:Y:S01]  /*06c0*/  BSSY.RELIABLE B1, `(.L_x_11648) ;  /* 0x0000070000017945 */ /* 0x000fe20003800100 */
[----:B---3--:R-:W-:-:S04]  /*06d0*/  @!P1 ISETP.NE.AND P6, PT, R17, RZ, PT ;  /* 0x000000ff1100920c */ /* 0x008fc80003fc5270 */
[----:B------:R-:W-:Y:S02]  /*06e0*/  @!P1 FSEL R14, RZ, 1, !P6 ;  /* 0x3f800000ff0e9808 */ /* 0x000fe40007000000 */
[----:B------:R-:W-:Y:S02]  /*06f0*/  ISETP.GE.U32.AND P1, PT, R15, R0, PT ;  /* 0x000000000f00720c */ /* 0x000fe40003f26070 */
[----:B-----5:R-:W-:-:S11]  /*0700*/  @!P4 ISETP.NE.AND P6, PT, R26, RZ, PT ;  /* 0x000000ff1a00c20c */ /* 0x020fd60003fc5270 */
[----:B------:R-:W0:Y:S01]  /*0710*/  @!P1 LDC R17, c[0x0][0x388] ;  /* 0x0000e200ff119b82 */ /* 0x000e220000000800 */
[----:B------:R-:W-:Y:S01]  /*0720*/  @!P1 IMAD.U32 R25, R19, 0x10000, RZ ;  /* 0x0001000013199824 */ /* 0x000fe200078e00ff */
[----:B------:R-:W-:Y:S02]  /*0730*/  MOV R19, RZ ;  /* 0x000000ff00137202 */ /* 0x000fe40000000f00 */
[----:B------:R-:W-:Y:S02]  /*0740*/  @!P4 FSEL R19, RZ, 1, !P6 ;  /* 0x3f800000ff13c808 */ /* 0x000fe40007000000 */
[----:B----4-:R-:W-:Y:S01]  /*0750*/  @!P5 ISETP.NE.AND P6, PT, R27, RZ, PT ;  /* 0x000000ff1b00d20c */ /* 0x010fe20003fc5270 */
[C---:B------:R-:W-:Y:S01]  /*0760*/  VIADD R27, R3.reuse, 0x100 ;  /* 0x00000100031b7836 */ /* 0x040fe20000000000 */
[----:B------:R-:W-:Y:S01]  /*0770*/  ISETP.GE.U32.AND P4, PT, R3, R0, PT ;  /* 0x000000000300720c */ /* 0x000fe20003f86070 */
[----:B------:R-:W-:Y:S01]  /*0780*/  @!P1 FMUL.FTZ R16, R25, R16 ;  /* 0x0000001019109220 */ /* 0x000fe20000410000 */
[----:B------:R-:W-:Y:S01]  /*0790*/  IMAD.MOV.U32 R25, RZ, RZ, RZ ;  /* 0x000000ffff197224 */ /* 0x000fe200078e00ff */
[----:B------:R-:W-:-:S02]  /*07a0*/  @!P5 FSEL R25, RZ, 1, !P6 ;  /* 0x3f800000ff19d808 */ /* 0x000fc40007000000 */
[----:B------:R-:W-:Y:S01]  /*07b0*/  ISETP.GE.U32.AND P5, PT, R27, R0, PT ;  /* 0x000000001b00720c */ /* 0x000fe20003fa6070 */
[----:B------:R-:W-:Y:S02]  /*07c0*/  VIADD R27, R3, 0x180 ;  /* 0x00000180031b7836 */ /* 0x000fe40000000000 */
[----:B------:R-:W-:Y:S01]  /*07d0*/  IMAD.MOV.U32 R26, RZ, RZ, RZ ;  /* 0x000000ffff1a7224 */ /* 0x000fe200078e00ff */
[----:B--2---:R-:W-:-:S04]  /*07e0*/  @!P3 ISETP.NE.AND P6, PT, R28, RZ, PT ;  /* 0x000000ff1c00b20c */ /* 0x004fc80003fc5270 */
[----:B------:R-:W-:Y:S01]  /*07f0*/  @!P3 FSEL R26, RZ, 1, !P6 ;  /* 0x3f800000ff1ab808 */ /* 0x000fe20007000000 */
[----:B0-----:R-:W-:Y:S01]  /*0800*/  @!P1 FMUL.FTZ R17, R16, R17 ;  /* 0x0000001110119220 */ /* 0x001fe20000410000 */
[-C--:B------:R-:W-:Y:S02]  /*0810*/  ISETP.GE.U32.AND P3, PT, R27, R0.reuse, PT ;  /* 0x000000001b00720c */ /* 0x080fe40003f66070 */
[----:B------:R-:W0:Y:S01]  /*0820*/  @!P4 LDC R27, c[0x0][0x388] ;  /* 0x0000e200ff1bcb82 */ /* 0x000e220000000800 */
[----:B------:R-:W-:Y:S01]  /*0830*/  @!P0 ISETP.NE.AND P6, PT, R32, RZ, PT ;  /* 0x000000ff2000820c */ /* 0x000fe20003fc5270 */
[----:B------:R-:W-:Y:S01]  /*0840*/  HFMA2 R16, -RZ, RZ, 0, 0 ;  /* 0x00000000ff107431 */ /* 0x000fe200000001ff */
[----:B------:R-:W-:Y:S02]  /*0850*/  @!P1 F2FP.BF16.F32.PACK_AB R4, RZ, R17 ;  /* 0x00000011ff04923e */ /* 0x000fe400000010ff */
[----:B------:R-:W-:Y:S02]  /*0860*/  @!P0 FSEL R16, RZ, 1, !P6 ;  /* 0x3f800000ff108808 */ /* 0x000fe40007000000 */
[----:B------:R-:W-:-:S02]  /*0870*/  ISETP.GE.U32.AND P6, PT, R31, R0, PT ;  /* 0x000000001f00720c */ /* 0x000fc40003fc6070 */
[----:B------:R-:W1:Y:S01]  /*0880*/  @!P4 LDC.64 R30, c[0x0][0x398] ;  /* 0x0000e600ff1ecb82 */ /* 0x000e620000000a00 */
[----:B------:R-:W-:Y:S01]  /*0890*/  IADD3 R17, PT, PT, R3, 0x300, RZ ;  /* 0x0000030003117810 */ /* 0x000fe20007ffe0ff */
[----:B------:R-:W-:Y:S01]  /*08a0*/  @!P4 IMAD.U32 R18, R18, 0x10000, RZ ;  /* 0x000100001212c824 */ /* 0x000fe200078e00ff */
[----:B------:R-:W-:Y:S02]  /*08b0*/  ISETP.GE.U32.AND P0, PT, R33, R0, PT ;  /* 0x000000002100720c */ /* 0x000fe40003f06070 */
[----:B------:R-:W-:Y:S01]  /*08c0*/  @!P2 ISETP.NE.AND P1, PT, R13, RZ, PT ;  /* 0x000000ff0d00a20c */ /* 0x000fe20003f25270 */
[----:B------:R-:W-:-:S03]  /*08d0*/  IMAD.MOV.U32 R13, RZ, RZ, RZ ;  /* 0x000000ffff0d7224 */ /* 0x000fc600078e00ff */
[----:B------:R-:W-:Y:S02]  /*08e0*/  @!P2 FSEL R13, RZ, 1, !P1 ;  /* 0x3f800000ff0da808 */ /* 0x000fe40004800000 */
[-C--:B------:R-:W-:Y:S01]  /*08f0*/  ISETP.GE.U32.AND P2, PT, R17, R0.reuse, PT ;  /* 0x000000001100720c */ /* 0x080fe20003f46070 */
[----:B------:R-:W-:Y:S02]  /*0900*/  VIADD R17, R3, 0x380 ;  /* 0x0000038003117836 */ /* 0x000fe40000000000 */
[----:B------:R-:W-:Y:S01]  /*0910*/  @!P4 FMUL.FTZ R18, R18, R23 ;  /* 0x000000171212c220 */ /* 0x000fe20000410000 */
[----:B------:R-:W-:Y:S02]  /*0920*/  @!P6 IMAD.U32 R22, R22, 0x10000, RZ ;  /* 0x000100001616e824 */ /* 0x000fe400078e00ff */
[----:B------:R-:W-:Y:S01]  /*0930*/  ISETP.GE.U32.AND P1, PT, R17, R0, PT ;  /* 0x000000001100720c */ /* 0x000fe20003f26070 */
[----:B------:R-:W-:Y:S02]  /*0940*/  @!P5 IMAD.U32 R23, R20, 0x10000, RZ ;  /* 0x000100001417d824 */ /* 0x000fe400078e00ff */
[----:B------:R-:W-:Y:S01]  /*0950*/  @!P6 FMUL.FTZ R22, R22, R25 ;  /* 0x000000191616e220 */ /* 0x000fe20000410000 */
[----:B------:R-:W-:-:S02]  /*0960*/  @!P3 IMAD.U32 R20, R21, 0x10000, RZ ;  /* 0x000100001514b824 */ /* 0x000fc400078e00ff */
[----:B0-----:R-:W-:Y:S01]  /*0970*/  @!P4 FMUL.FTZ R18, R18, R27 ;  /* 0x0000001b1212c220 */ /* 0x001fe20000410000 */
[----:B------:R-:W-:Y:S01]  /*0980*/  @!P4 IADD3 R25, PT, PT, R2, R3, RZ ;  /* 0x000000030219c210 */ /* 0x000fe20007ffe0ff */
[----:B------:R-:W-:Y:S01]  /*0990*/  @!P5 FMUL.FTZ R14, R23, R14 ;  /* 0x0000000e170ed220 */ /* 0x000fe20000410000 */
[----:B------:R-:W-:Y:S01]  /*09a0*/  @!P3 FMUL.FTZ R19, R20, R19 ;  /* 0x000000131413b220 */ /* 0x000fe20000410000 */
[----:B------:R-:W0:Y:S01]  /*09b0*/  @!P5 LDC R23, c[0x0][0x388] ;  /* 0x0000e200ff17db82 */ /* 0x000e220000000800 */
[----:B------:R-:W-:Y:S01]  /*09c0*/  @!P4 F2FP.BF16.F32.PACK_AB R5, RZ, R18 ;  /* 0x00000012ff05c23e */ /* 0x000fe200000010ff */
[----:B-1----:R-:W-:-:S06]  /*09d0*/  @!P4 IMAD.WIDE.U32 R30, R25, 0x2, R30 ;  /* 0x00000002191ec825 */ /* 0x002fcc00078e001e */
[----:B------:R-:W1:Y:S08]  /*09e0*/  @!P3 LDC R18, c[0x0][0x388] ;  /* 0x0000e200ff12bb82 */ /* 0x000e700000000800 */
[----:B------:R-:W2:Y:S08]  /*09f0*/  @!P6 LDC R17, c[0x0][0x388] ;  /* 0x0000e200ff11eb82 */ /* 0x000eb00000000800 */
[----:B------:R-:W3:Y:S08]  /*0a00*/  @!P0 LDC R21, c[0x0][0x388] ;  /* 0x0000e200ff158b82 */ /* 0x000ef00000000800 */
[----:B------:R-:W4:Y:S08]  /*0a10*/  @!P2 LDC R20, c[0x0][0x388] ;  /* 0x0000e200ff14ab82 */ /* 0x000f300000000800 */
[----:B------:R-:W5:Y:S01]  /*0a20*/  @!P1 LDC R25, c[0x0][0x388] ;  /* 0x0000e200ff199b82 */ /* 0x000f620000000800 */
[----:B------:R-:W-:Y:S01]  /*0a30*/  PRMT R27, R5, 0x7610, R27 ;  /* 0x00007610051b7816 */ /* 0x000fe2000000001b */
[----:B------:R-:W-:-:S04]  /*0a40*/  @!P4 IMAD.MOV.U32 R3, RZ, RZ, R15 ;  /* 0x000000ffff03c224 */ /* 0x000fc800078e000f */
[----:B------:R1:W-:Y:S01]  /*0a50*/  @!P4 STG.E.U16 desc[UR4][R30.64], R27 ;  /* 0x0000001b1e00c986 */ /* 0x0003e2000c101504 */
[----:B------:R-:W-:Y:S01]  /*0a60*/  ISETP.GE.U32.AND P4, PT, R3, R0, PT ;  /* 0x000000000300720c */ /* 0x000fe20003f86070 */
[----:B------:R-:W-:Y:S02]  /*0a70*/  @!P0 IMAD.U32 R5, R24, 0x10000, RZ ;  /* 0x0001000018058824 */ /* 0x000fe400078e00ff */
[----:B------:R-:W-:Y:S02]  /*0a80*/  @!P2 IMAD.U32 R29, R29, 0x10000, RZ ;  /* 0x000100001d1da824 */ /* 0x000fe400078e00ff */
[----:B------:R-:W-:Y:S02]  /*0a90*/  @!P1 IMAD.U32 R12, R12, 0x10000, RZ ;  /* 0x000100000c0c9824 */ /* 0x000fe400078e00ff */
[----:B------:R-:W-:Y:S01]  /*0aa0*/  @!P0 FMUL.FTZ R26, R5, R26 ;  /* 0x0000001a051a8220 */ /* 0x000fe20000410000 */
[----:B------:R-:W-:Y:S01]  /*0ab0*/  @!P2 FMUL.FTZ R29, R29, R16 ;  /* 0x000000101d1da220 */ /* 0x000fe20000410000 */
[----:B------:R-:W-:Y:S01]  /*0ac0*/  @!P1 FMUL.FTZ R12, R12, R13 ;  /* 0x0000000d0c0c9220 */ /* 0x000fe20000410000 */
[----:B0-----:R-:W-:Y:S01]  /*0ad0*/  @!P5 FMUL.FTZ R14, R14, R23 ;  /* 0x000000170e0ed220 */ /* 0x001fe20000410000 */
        /* <DEDUP_REMOVED lines=9> */
[----:B------:R-:W-:Y:S02]  /*0b70*/  @!P2 F2FP.BF16.F32.PACK_AB R10, RZ, R20 ;  /* 0x00000014ff0aa23e */ /* 0x000fe400000010ff */
[----:B------:R-:W-:Y:S01]  /*0b80*/  @!P1 F2FP.BF16.F32.PACK_AB R11, RZ, R12 ;  /* 0x0000000cff0b923e */ /* 0x000fe200000010ff */
[----:B------:R-:W-:Y:S06]  /*0b90*/  @P4 BRA `(.L_x_11649) ;  /* 0x0000000000304947 */ /* 0x000fec0003800000 */
[----:B------:R-:W0:Y:S01]  /*0ba0*/  LDC.64 R12, c[0x0][0x398] ;  /* 0x0000e600ff0c7b82 */ /* 0x000e220000000a00 */
[----:B------:R-:W-:Y:S01]  /*0bb0*/  IADD3 R5, PT, PT, R2, R3, RZ ;  /* 0x0000000302057210 */ /* 0x000fe20007ffe0ff */
[----:B------:R-:W-:-:S05]  /*0bc0*/  VIADD R3, R3, 0x80 ;  /* 0x0000008003037836 */ /* 0x000fca0000000000 */
[----:B------:R-:W-:Y:S01]  /*0bd0*/  ISETP.GE.U32.AND P0, PT, R3, R0, PT ;  /* 0x000000000300720c */ /* 0x000fe20003f06070 */
[----:B0-----:R-:W-:-:S05]  /*0be0*/  IMAD.WIDE.U32 R12, R5, 0x2, R12 ;  /* 0x00000002050c7825 */ /* 0x001fca00078e000c */
[----:B------:R0:W-:Y:S07]  /*0bf0*/  STG.E.U16 desc[UR4][R12.64], R4 ;  /* 0x000000040c007986 */ /* 0x0001ee000c101504 */
[----:B------:R-:W-:Y:S05]  /*0c00*/  @P0 BRA `(.L_x_11650) ;  /* 0x0000000000300947 */ /* 0x000fea0003800000 */
[----:B0-----:R-:W0:Y:S01]  /*0c10*/  LDC.64 R4, c[0x0][0x398] ;  /* 0x0000e600ff047b82 */ /* 0x001e220000000a00 */
[----:B------:R-:W-:Y:S02]  /*0c20*/  IMAD.IADD R13, R2, 0x1, R3 ;  /* 0x00000001020d7824 */ /* 0x000fe400078e0203 */
[----:B------:R-:W-:Y:S02]  /*0c30*/  VIADD R3, R3, 0x80 ;  /* 0x0000008003037836 */ /* 0x000fe40000000000 */
[----:B0-----:R-:W-:-:S05]  /*0c40*/  IMAD.WIDE.U32 R4, R13, 0x2, R4 ;  /* 0x000000020d047825 */ /* 0x001fca00078e0004 */
[----:B------:R0:W-:Y:S02]  /*0c50*/  STG.E.U16 desc[UR4][R4.64], R6 ;  /* 0x0000000604007986 */ /* 0x0001e4000c101504 */
.L_x_11649:
[----:B------:R-:W-:-:S13]  /*0c60*/  ISETP.GE.U32.AND P0, PT, R3, R0, PT ;  /* 0x000000000300720c */ /* 0x000fda0003f06070 */
[----:B------:R-:W-:Y:S05]  /*0c70*/  @P0 BRA `(.L_x_11651) ;  /* 0x0000000000300947 */ /* 0x000fea0003800000 */
[----:B0-----:R-:W0:Y:S01]  /*0c80*/  LDC.64 R4, c[0x0][0x398] ;  /* 0x0000e600ff047b82 */ /* 0x001e220000000a00 */
[----:B------:R-:W-:Y:S01]  /*0c90*/  IMAD.IADD R13, R2, 0x1, R3 ;  /* 0x00000001020d7824 */ /* 0x000fe200078e0203 */
[----:B------:R-:W-:-:S03]  /*0ca0*/  IADD3 R3, PT, PT, R3, 0x80, RZ ;  /* 0x0000008003037810 */ /* 0x000fc60007ffe0ff */
[----:B0-----:R-:W-:-:S05]  /*0cb0*/  IMAD.WIDE.U32 R4, R13, 0x2, R4 ;  /* 0x000000020d047825 */ /* 0x001fca00078e0004 */
[----:B------:R1:W-:Y:S02]  /*0cc0*/  STG.E.U16 desc[UR4][R4.64], R7 ;  /* 0x0000000704007986 */ /* 0x0003e4000c101504 */
.L_x_11650:
[----:B------:R-:W-:-:S13]  /*0cd0*/  ISETP.GE.U32.AND P0, PT, R3, R0, PT ;  /* 0x000000000300720c */ /* 0x000fda0003f06070 */
[----:B------:R-:W-:Y:S05]  /*0ce0*/  @P0 BRA `(.L_x_11652) ;  /* 0x0000000000340947 */ /* 0x000fea0003800000 */
[----:B01----:R-:W0:Y:S01]  /*0cf0*/  LDC.64 R4, c[0x0][0x398] ;  /* 0x0000e600ff047b82 */ /* 0x003e220000000a00 */
[----:B------:R-:W-:Y:S02]  /*0d00*/  IMAD.IADD R7, R2, 0x1, R3 ;  /* 0x0000000102077824 */ /* 0x000fe400078e0203 */
[----:B------:R-:W-:Y:S02]  /*0d10*/  VIADD R3, R3, 0x80 ;  /* 0x0000008003037836 */ /* 0x000fe40000000000 */
[----:B0-----:R-:W-:-:S05]  /*0d20*/  IMAD.WIDE.U32 R4, R7, 0x2, R4 ;  /* 0x0000000207047825 */ /* 0x001fca00078e0004 */
[----:B------:R1:W-:Y:S02]  /*0d30*/  STG.E.U16 desc[UR4][R4.64], R8 ;  /* 0x0000000804007986 */ /* 0x0003e4000c101504 */
.L_x_11651:
[----:B------:R-:W-:-:S13]  /*0d40*/  ISETP.GE.U32.AND P0, PT, R3, R0, PT ;  /* 0x000000000300720c */ /* 0x000fda0003f06070 */
[----:B------:R-:W-:Y:S05]  /*0d50*/  @P0 BREAK.RELIABLE B1 ;  /* 0x0000000000010942 */ /* 0x000fea0003800100 */
[----:B------:R-:W-:Y:S05]  /*0d60*/  @P0 BRA `(.L_x_11653) ;  /* 0x0000000000300947 */ /* 0x000fea0003800000 */
[----:B01----:R-:W0:Y:S01]  /*0d70*/  LDC.64 R4, c[0x0][0x398] ;  /* 0x0000e600ff047b82 */ /* 0x003e220000000a00 */
[----:B------:R-:W-:Y:S02]  /*0d80*/  IMAD.IADD R7, R2, 0x1, R3 ;  /* 0x0000000102077824 */ /* 0x000fe400078e0203 */
[----:B------:R-:W-:Y:S02]  /*0d90*/  VIADD R3, R3, 0x80 ;  /* 0x0000008003037836 */ /* 0x000fe40000000000 */
[----:B0-----:R-:W-:-:S05]  /*0da0*/  IMAD.WIDE.U32 R4, R7, 0x2, R4 ;  /* 0x0000000207047825 */ /* 0x001fca00078e0004 */
[----:B------:R2:W-:Y:S02]  /*0db0*/  STG.E.U16 desc[UR4][R4.64], R9 ;  /* 0x0000000904007986 */ /* 0x0005e4000c101504 */
.L_x_11652:
[----:B------:R-:W-:Y:S05]  /*0dc0*/  BSYNC.RELIABLE B1 ;  /* 0x0000000000017941 */ /* 0x000fea0003800100 */
.L_x_11648:
[----:B------:R-:W-:-:S13]  /*0dd0*/  ISETP.GE.U32.AND P0, PT, R3, R0, PT ;  /* 0x000000000300720c */ /* 0x000fda0003f06070 */
[----:B012---:R-:W0:Y:S01]  /*0de0*/  @!P0 LDC.64 R4, c[0x0][0x398] ;  /* 0x0000e600ff048b82 */ /* 0x007e220000000a00 */
[----:B------:R-:W-:Y:S01]  /*0df0*/  @!P0 IADD3 R7, PT, PT, R2, R3, RZ ;  /* 0x0000000302078210 */ /* 0x000fe20007ffe0ff */
[----:B------:R-:W-:-:S04]  /*0e00*/  @!P0 VIADD R3, R3, 0x80 ;  /* 0x0000008003038836 */ /* 0x000fc80000000000 */
[----:B0-----:R-:W-:-:S05]  /*0e10*/  @!P0 IMAD.WIDE.U32 R4, R7, 0x2, R4 ;  /* 0x0000000207048825 */ /* 0x001fca00078e0004 */
[----:B------:R2:W-:Y:S02]  /*0e20*/  @!P0 STG.E.U16 desc[UR4][R4.64], R10 ;  /* 0x0000000a04008986 */ /* 0x0005e4000c101504 */
.L_x_11653:
[----:B------:R-:W-:Y:S05]  /*0e30*/  BSYNC.RECONVERGENT B0 ;  /* 0x0000000000007941 */ /* 0x000fea0003800200 */
.L_x_11647:
        /* <DEDUP_REMOVED lines=8> */
.L_x_11646:
[----:B------:R-:W0:Y:S01]  /*0ec0*/  S2R R0, SR_TID.X ;  /* 0x0000000000007919 */ /* 0x000e220000002100 */
[----:B------:R-:W1:Y:S01]  /*0ed0*/  LDCU.64 UR6, c[0x0][0x3a8] ;  /* 0x00007500ff0677ac */ /* 0x000e620008000a00 */
[----:B------:R-:W2:Y:S01]  /*0ee0*/  LDC.64 R4, c[0x0][0x3a0] ;  /* 0x0000e800ff047b82 */ /* 0x000ea20000000a00 */
[C---:B-1----:R-:W-:Y:S01]  /*0ef0*/  IADD3 R12, P0, PT, R2.reuse, UR6, RZ ;  /* 0x00000006020c7c10 */ /* 0x042fe2000ff1e0ff */
[----:B------:R-:W1:Y:S04]  /*0f00*/  LDCU UR6, c[0x0][0x388] ;  /* 0x00007100ff0677ac */ /* 0x000e680008000800 */
[----:B------:R-:W-:Y:S02]  /*0f10*/  IMAD.X R13, RZ, RZ, UR7, P0 ;  /* 0x00000007ff0d7e24 */ /* 0x000fe400080e06ff */
[----:B--2---:R-:W-:-:S04]  /*0f20*/  IMAD.WIDE.U32 R4, R2, 0x2, R4 ;  /* 0x0000000202047825 */ /* 0x004fc800078e0004 */
[----:B0-----:R-:W-:-:S04]  /*0f30*/  IMAD.WIDE.U32 R12, R0, 0x2, R12 ;  /* 0x00000002000c7825 */ /* 0x001fc800078e000c */
[----:B------:R-:W-:Y:S01]  /*0f40*/  IMAD.WIDE.U32 R10, R0, 0x4, R4 ;  /* 0x00000004000a7825 */ /* 0x000fe200078e0004 */
[----:B------:R-:W2:Y:S04]  /*0f50*/  LDG.E.U16 R15, desc[UR4][R12.64] ;  /* 0x000000040c0f7981 */ /* 0x000ea8000c1e1500 */
[----:B------:R-:W3:Y:S04]  /*0f60*/  LDG.E R9, desc[UR4][R10.64] ;  /* 0x000000040a097981 */ /* 0x000ee8000c1e1900 */
[----:B------:R-:W4:Y:S04]  /*0f70*/  LDG.E R14, desc[UR4][R10.64+0x200] ;  /* 0x000200040a0e7981 */ /* 0x000f28000c1e1900 */
[----:B------:R-:W5:Y:S04]  /*0f80*/  LDG.E.U16 R16, desc[UR4][R12.64+0x100] ;  /* 0x000100040c107981 */ /* 0x000f68000c1e1500 */
[----:B------:R-:W5:Y:S04]  /*0f90*/  LDG.E.U16 R7, desc[UR4][R12.64+0x200] ;  /* 0x000200040c077981 */ /* 0x000f68000c1e1500 */
[----:B------:R3:W5:Y:S04]  /*0fa0*/  LDG.E.U16 R8, desc[UR4][R12.64+0x300] ;  /* 0x000300040c087981 */ /* 0x000768000c1e1500 */
[----:B------:R-:W5:Y:S04]  /*0fb0*/  LDG.E R6, desc[UR4][R10.64+0x600] ;  /* 0x000600040a067981 */ /* 0x000f68000c1e1900 */
[----:B------:R0:W5:Y:S01]  /*0fc0*/  LDG.E R3, desc[UR4][R10.64+0x400] ;  /* 0x000400040a037981 */ /* 0x000162000c1e1900 */
[----:B--2---:R-:W-:-:S02]  /*0fd0*/  PRMT R4, R15, 0x7770, RZ ;  /* 0x000077700f047816 */ /* 0x004fc400000000ff */
[----:B------:R-:W-:Y:S02]  /*0fe0*/  PRMT R5, R15, 0x7771, RZ ;  /* 0x000077710f057816 */ /* 0x000fe400000000ff */
[C---:B---3--:R-:W-:Y:S02]  /*0ff0*/  PRMT R12, R9.reuse, 0x7632, R12 ;  /* 0x00007632090c7816 */ /* 0x048fe4000000000c */
[----:B------:R-:W-:Y:S01]  /*1000*/  ISETP.NE.AND P0, PT, R4, RZ, PT ;  /* 0x000000ff0400720c */ /* 0x000fe20003f05270 */
[----:B0-----:R-:W-:Y:S01]  /*1010*/  IMAD.U32 R11, R9, 0x10000, RZ ;  /* 0x00010000090b7824 */ /* 0x001fe200078e00ff */
[----:B------:R-:W-:Y:S01]  /*1020*/  ISETP.NE.AND P1, PT, R5, RZ, PT ;  /* 0x000000ff0500720c */ /* 0x000fe20003f25270 */
[----:B------:R-:W-:Y:S01]  /*1030*/  IMAD.U32 R13, R12, 0x10000, RZ ;  /* 0x000100000c0d7824 */ /* 0x000fe200078e00ff */
[----:B----4-:R-:W-:Y:S01]  /*1040*/  PRMT R9, R14, 0x7632, R9 ;  /* 0x000076320e097816 */ /* 0x010fe20000000009 */
[----:B------:R-:W0:Y:S01]  /*1050*/  LDC.64 R4, c[0x0][0x398] ;  /* 0x0000e600ff047b82 */ /* 0x000e220000000a00 */
[----:B------:R-:W-:-:S02]  /*1060*/  FSEL R10, RZ, 1, !P0 ;  /* 0x3f800000ff0a7808 */ /* 0x000fc40004000000 */
[----:B------:R-:W-:Y:S01]  /*1070*/  FSEL R12, RZ, 1, !P1 ;  /* 0x3f800000ff0c7808 */ /* 0x000fe20004800000 */
[----:B------:R-:W-:Y:S02]  /*1080*/  IMAD.U32 R17, R9, 0x10000, RZ ;  /* 0x0001000009117824 */ /* 0x000fe400078e00ff */
[----:B------:R-:W-:Y:S01]  /*1090*/  FMUL.FTZ R9, R10, R11 ;  /* 0x0000000b0a097220 */ /* 0x000fe20000410000 */
[----:B-----5:R-:W-:Y:S01]  /*10a0*/  PRMT R15, R16, 0x7770, RZ ;  /* 0x00007770100f7816 */ /* 0x020fe200000000ff */
[----:B------:R-:W-:Y:S01]  /*10b0*/  FMUL.FTZ R10, R12, R13 ;  /* 0x0000000d0c0a7220 */ /* 0x000fe20000410000 */
[----:B------:R-:W-:Y:S02]  /*10c0*/  PRMT R13, R7, 0x7770, RZ ;  /* 0x00007770070d7816 */ /* 0x000fe400000000ff */
[----:B------:R-:W-:Y:S02]  /*10d0*/  PRMT R16, R16, 0x7771, RZ ;  /* 0x0000777110107816 */ /* 0x000fe400000000ff */
[----:B------:R-:W-:-:S02]  /*10e0*/  ISETP.NE.AND P0, PT, R13, RZ, PT ;  /* 0x000000ff0d00720c */ /* 0x000fc40003f05270 */
[----:B------:R-:W-:Y:S02]  /*10f0*/  ISETP.NE.AND P3, PT, R16, RZ, PT ;  /* 0x000000ff1000720c */ /* 0x000fe40003f65270 */
[C---:B------:R-:W-:Y:S02]  /*1100*/  PRMT R13, R8.reuse, 0x7770, RZ ;  /* 0x00007770080d7816 */ /* 0x040fe400000000ff */
[----:B------:R-:W-:Y:S02]  /*1110*/  ISETP.NE.AND P2, PT, R15, RZ, PT ;  /* 0x000000ff0f00720c */ /* 0x000fe40003f45270 */
[----:B------:R-:W-:Y:S02]  /*1120*/  PRMT R8, R8, 0x7771, RZ ;  /* 0x0000777108087816 */ /* 0x000fe400000000ff */
[----:B------:R-:W-:Y:S02]  /*1130*/  PRMT R7, R7, 0x7771, RZ ;  /* 0x0000777107077816 */ /* 0x000fe400000000ff */
[----:B------:R-:W-:-:S02]  /*1140*/  SHF.L.U32 R15, R14, 0x10, RZ ;  /* 0x000000100e0f7819 */ /* 0x000fc400000006ff */
[----:B------:R-:W-:Y:S02]  /*1150*/  FSEL R16, RZ, 1, !P3 ;  /* 0x3f800000ff107808 */ /* 0x000fe40005800000 */
[----:B------:R-:W-:Y:S02]  /*1160*/  FSEL R14, RZ, 1, !P2 ;  /* 0x3f800000ff0e7808 */ /* 0x000fe40005000000 */
[----:B------:R-:W-:Y:S02]  /*1170*/  ISETP.NE.AND P3, PT, R8, RZ, PT ;  /* 0x000000ff0800720c */ /* 0x000fe40003f65270 */
[----:B------:R-:W-:Y:S02]  /*1180*/  PRMT R8, R6, 0x7632, R8 ;  /* 0x0000763206087816 */ /* 0x000fe40000000008 */
[----:B------:R-:W-:Y:S02]  /*1190*/  ISETP.NE.AND P1, PT, R7, RZ, PT ;  /* 0x000000ff0700720c */ /* 0x000fe40003f25270 */
[----:B------:R-:W-:-:S02]  /*11a0*/  ISETP.NE.AND P2, PT, R13, RZ, PT ;  /* 0x000000ff0d00720c */ /* 0x000fc40003f45270 */
[C---:B------:R-:W-:Y:S01]  /*11b0*/  PRMT R7, R3.reuse, 0x7632, R7 ;  /* 0x0000763203077816 */ /* 0x040fe20000000007 */
[----:B------:R-:W-:Y:S01]  /*11c0*/  FMUL.FTZ R11, R14, R15 ;  /* 0x0000000f0e0b7220 */ /* 0x000fe20000410000 */
[----:B------:R-:W-:Y:S01]  /*11d0*/  FMUL.FTZ R12, R16, R17 ;  /* 0x00000011100c7220 */ /* 0x000fe20000410000 */
[----:B------:R-:W-:Y:S01]  /*11e0*/  IMAD.U32 R14, R3, 0x10000, RZ ;  /* 0x00010000030e7824 */ /* 0x000fe200078e00ff */
[----:B------:R-:W-:Y:S01]  /*11f0*/  SHF.L.U32 R13, R6, 0x10, RZ ;  /* 0x00000010060d7819 */ /* 0x000fe200000006ff */
[----:B------:R-:W-:Y:S01]  /*1200*/  IMAD.U32 R16, R8, 0x10000, RZ ;  /* 0x0001000008107824 */ /* 0x000fe200078e00ff */
[----:B------:R-:W-:Y:S01]  /*1210*/  FSEL R3, RZ, 1, !P0 ;  /* 0x3f800000ff037808 */ /* 0x000fe20004000000 */
[----:B------:R-:W-:Y:S01]  /*1220*/  IMAD.U32 R7, R7, 0x10000, RZ ;  /* 0x0001000007077824 */ /* 0x000fe200078e00ff */
[----:B------:R-:W-:Y:S02]  /*1230*/  FSEL R6, RZ, 1, !P1 ;  /* 0x3f800000ff067808 */ /* 0x000fe40004800000 */
[----:B------:R-:W-:-:S02]  /*1240*/  FSEL R8, RZ, 1, !P2 ;  /* 0x3f800000ff087808 */ /* 0x000fc40005000000 */
[----:B------:R-:W-:Y:S01]  /*1250*/  FSEL R15, RZ, 1, !P3 ;  /* 0x3f800000ff0f7808 */ /* 0x000fe20005800000 */
[----:B------:R-:W-:Y:S01]  /*1260*/  FMUL.FTZ R3, R3, R14 ;  /* 0x0000000e03037220 */ /* 0x000fe20000410000 */
[----:B------:R-:W-:Y:S01]  /*1270*/  FMUL.FTZ R6, R6, R7 ;  /* 0x0000000706067220 */ /* 0x000fe20000410000 */
[----:B------:R-:W-:Y:S02]  /*1280*/  FMUL.FTZ R8, R8, R13 ;  /* 0x0000000d08087220 */ /* 0x000fe40000410000 */
[----:B------:R-:W-:Y:S01]  /*1290*/  FMUL.FTZ R15, R15, R16 ;  /* 0x000000100f0f7220 */ /* 0x000fe20000410000 */
[----:B0-----:R-:W-:-:S04]  /*12a0*/  IMAD.WIDE.U32 R4, R2, 0x2, R4 ;  /* 0x0000000202047825 */ /* 0x001fc800078e0004 */
        /* <DEDUP_REMOVED lines=12> */
[----:B------:R-:W-:Y:S01]  /*1370*/  F2FP.BF16.F32.PACK_AB R15, R15, R8 ;  /* 0x000000080f0f723e */ /* 0x000fe200000010ff */
[----:B------:R-:W-:Y:S04]  /*1380*/  STG.E desc[UR4][R4.64], R9 ;  /* 0x0000000904007986 */ /* 0x000fe8000c101904 */
[----:B------:R-:W-:Y:S04]  /*1390*/  STG.E desc[UR4][R4.64+0x200], R11 ;  /* 0x0002000b04007986 */ /* 0x000fe8000c101904 */
[----:B------:R-:W-:Y:S04]  /*13a0*/  STG.E desc[UR4][R4.64+0x400], R3 ;  /* 0x0004000304007986 */ /* 0x000fe8000c101904 */
[----:B------:R-:W-:Y:S01]  /*13b0*/  STG.E desc[UR4][R4.64+0x600], R15 ;  /* 0x0006000f04007986 */ /* 0x000fe2000c101904 */
[----:B------:R-:W-:Y:S05]  /*13c0*/  EXIT ;  /* 0x000000000000794d */ /* 0x000fea0003800000 */
.L_x_11654:
        /* <DEDUP_REMOVED lines=11> */
.L_x_14260:


//--------------------- .text._ZN2at6native29vectorized_elementwise_kernelILi4EZNS0_43_GLOBAL__N__7cc8d1ed_10_Dropout_cu_0e96ed3819masked_scale_kernelIbN3c108BFloat16EfEEvRNS_6TensorERKS6_S9_T1_EUlS5_bE_St5arrayIPcLm3EEEEviT0_SA_ --------------------------
	.section	.text._ZN2at6native29vectorized_elementwise_kernelILi4EZNS0_43_GLOBAL__N__7cc8d1ed_10_Dropout_cu_0e96ed3819masked_scale_kernelIbN3c108BFloat16EfEEvRNS_6TensorERKS6_S9_T1_EUlS5_bE_St5arrayIPcLm3EEEEviT0_SA_,"ax",@progbits
	.align	128
        .global         _ZN2at6native29vectorized_elementwise_kernelILi4EZNS0_43_GLOBAL__N__7cc8d1ed_10_Dropout_cu_0e96ed3819masked_scale_kernelIbN3c108BFloat16EfEEvRNS_6TensorERKS6_S9_T1_EUlS5_bE_St5arrayIPcLm3EEEEviT0_SA_
        .type           _ZN2at6native29vectorized_elementwise_kernelILi4EZNS0_43_GLOBAL__N__7cc8d1ed_10_Dropout_cu_0e96ed3819masked_scale_kernelIbN3c108BFloat16EfEEvRNS_6TensorERKS6_S9_T1_EUlS5_bE_St5arrayIPcLm3EEEEviT0_SA_,@function
        .size           _ZN2at6native29vectorized_elementwise_kernelILi4EZNS0_43_GLOBAL__N__7cc8d1ed_10_Dropout_cu_0e96ed3819masked_scale_kernelIbN3c108BFloat16EfEEvRNS_6TensorERKS6_S9_T1_EUlS5_bE_St5arrayIPcLm3EEEEviT0_SA_,(.L_x_14261 - _ZN2at6native29vectorized_elementwise_kernelILi4EZNS0_43_GLOBAL__N__7cc8d1ed_10_Dropout_cu_0e96ed3819masked_scale_kernelIbN3c108BFloat16EfEEvRNS_6TensorERKS6_S9_T1_EUlS5_bE_St5arrayIPcLm3EEEEviT0_SA_)
        .other          _ZN2at6native29vectorized_elementwise_kernelILi4EZNS0_43_GLOBAL__N__7cc8d1ed_10_Dropout_cu_0e96ed3819masked_scale_kernelIbN3c108BFloat16EfEEvRNS_6TensorERKS6_S9_T1_EUlS5_bE_St5arrayIPcLm3EEEEviT0_SA_,@"STO_CUDA_ENTRY STV_DEFAULT"
_ZN2at6native29vectorized_elementwise_kernelILi4EZNS0_43_GLOBAL__N__7cc8d1ed_10_Dropout_cu_0e96ed3819masked_scale_kernelIbN3c108BFloat16EfEEvRNS_6TensorERKS6_S9_T1_EUlS5_bE_St5arrayIPcLm3EEEEviT0_SA_:
.text._ZN2at6native29vectorized_elementwise_kernelILi4EZNS0_43_GLOBAL__N__7cc8d1ed_10_Dropout_cu_0e96ed3819masked_scale_kernelIbN3c108BFloat16EfEEvRNS_6TensorERKS6_S9_T1_EUlS5_bE_St5arrayIPcLm3EEEEviT0_SA_:
        /* <DEDUP_REMOVED lines=198> */
.L_x_11658:
[----:B------:R-:W-:-:S13]  /*0c60*/  ISETP.GE.U32.AND P0, PT, R3, R0, PT ;  /* 0x000000000300720c */ /* 0x000fda0003f06070 */
[----:B------:R-:W-:Y:S05]  /*0c70*/  @P0 BRA `(.L_x_11660) ;  /* 0x0000000000300947 */ /* 0x000fea0003800000 */
[----:B0-----:R-:W0:Y:S01]  /*0c80*/  LDC.64 R4, c[0x0][0x398] ;  /* 0x0000e600ff047b82 */ /* 0x001e220000000a00 */
[----:B------:R-:W-:Y:S01]  /*0c90*/  IMAD.IADD R13, R2, 0x1, R3 ;  /* 0x00000001020d7824 */ /* 0x000fe200078e0203 */
[----:B------:R-:W-:-:S03]  /*0ca0*/  IADD3 R3, PT, PT, R3, 0x80, RZ ;  /* 0x0000008003037810 */ /* 0x000fc60007ffe0ff */
[----:B0-----:R-:W-:-:S05]  /*0cb0*/  IMAD.WIDE.U32 R4, R13, 0x2, R4 ;  /* 0x000000020d047825 */ /* 0x001fca00078e0004 */
[----:B------:R1:W-:Y:S02]  /*0cc0*/  STG.E.U16 desc[UR4][R4.64], R7 ;  /* 0x0000000704007986 */ /* 0x0003e4000c101504 */
.L_x_11659:
[----:B------:R-:W-:-:S13]  /*0cd0*/  ISETP.GE.U32.AND P0, PT, R3, R0, PT ;  /* 0x000000000300720c */ /* 0x000fda0003f06070 */
[----:B------:R-:W-:Y:S05]  /*0ce0*/  @P0 BRA `(.L_x_11661) ;  /* 0x0000000000340947 */ /* 0x000fea0003800000 */
[----:B01----:R-:W0:Y:S01]  /*0cf0*/  LDC.64 R4, c[0x0][0x398] ;  /* 0x0000e600ff047b82 */ /* 0x003e220000000a00 */
[----:B------:R-:W-:Y:S02]  /*0d00*/  IMAD.IADD R7, R2, 0x1, R3 ;  /* 0x0000000102077824 */ /* 0x000fe400078e0203 */
[----:B------:R-:W-:Y:S02]  /*0d10*/  VIADD R3, R3, 0x80 ;  /* 0x0000008003037836 */ /* 0x000fe40000000000 */
[----:B0-----:R-:W-:-:S05]  /*0d20*/  IMAD.WIDE.U32 R4, R7, 0x2, R4 ;  /* 0x0000000207047825 */ /* 0x001fca00078e0004 */
[----:B------:R1:W-:Y:S02]  /*0d30*/  STG.E.U16 desc[UR4][R4.64], R8 ;  /* 0x0000000804007986 */ /* 0x0003e4000c101504 */
.L_x_11660:
        /* <DEDUP_REMOVED lines=8> */
.L_x_11661:
[----:B------:R-:W-:Y:S05]  /*0dc0*/  BSYNC.RELIABLE B1 ;  /* 0x0000000000017941 */ /* 0x000fea0003800100 */
.L_x_11657:
[----:B------:R-:W-:-:S13]  /*0dd0*/  ISETP.GE.U32.AND P0, PT, R3, R0, PT ;  /* 0x000000000300720c */ /* 0x000fda0003f06070 */
[----:B012---:R-:W0:Y:S01]  /*0de0*/  @!P0 LDC.64 R4, c[0x0][0x398] ;  /* 0x0000e600ff048b82 */ /* 0x007e220000000a00 */
[----:B------:R-:W-:Y:S01]  /*0df0*/  @!P0 IADD3 R7, PT, PT, R2, R3, RZ ;  /* 0x0000000302078210 */ /* 0x000fe20007ffe0ff */
[----:B------:R-:W-:-:S04]  /*0e00*/  @!P0 VIADD R3, R3, 0x80 ;  /* 0x0000008003038836 */ /* 0x000fc80000000000 */
[----:B0-----:R-:W-:-:S05]  /*0e10*/  @!P0 IMAD.WIDE.U32 R4, R7, 0x2, R4 ;  /* 0x0000000207048825 */ /* 0x001fca00078e0004 */
[----:B------:R2:W-:Y:S02]  /*0e20*/  @!P0 STG.E.U16 desc[UR4][R4.64], R10 ;  /* 0x0000000a04008986 */ /* 0x0005e4000c101504 */
.L_x_11662:
[----:B------:R-:W-:Y:S05]  /*0e30*/  BSYNC.RECONVERGENT B0 ;  /* 0x0000000000007941 */ /* 0x000fea0003800200 */
.L_x_11656:
        /* <DEDUP_REMOVED lines=8> */
.L_x_11655:
        /* <DEDUP_REMOVED lines=9> */
[----:B------:R-:W2:Y:S04]  /*0f50*/  LDG.E R3, desc[UR4][R10.64] ;  /* 0x000000040a037981 */ /* 0x000ea8000c1e1900 */
[----:B------:R-:W3:Y:S04]  /*0f60*/  LDG.E R15, desc[UR4][R10.64+0x200] ;  /* 0x000200040a0f7981 */ /* 0x000ee8000c1e1900 */
[----:B------:R-:W4:Y:S04]  /*0f70*/  LDG.E.64 R6, desc[UR4][R8.64] ;  /* 0x0000000408067981 */ /* 0x000f28000c1e1b00 */
[----:B------:R3:W5:Y:S01]  /*0f80*/  LDG.E.64 R4, desc[UR4][R8.64+0x400] ;  /* 0x0004000408047981 */ /* 0x000762000c1e1b00 */
[----:B--2---:R-:W-:-:S02]  /*0f90*/  PRMT R12, R3, 0x7770, RZ ;  /* 0x00007770030c7816 */ /* 0x004fc400000000ff */
[C---:B------:R-:W-:Y:S02]  /*0fa0*/  PRMT R13, R3.reuse, 0x7771, RZ ;  /* 0x00007771030d7816 */ /* 0x040fe400000000ff */
[C---:B------:R-:W-:Y:S02]  /*0fb0*/  PRMT R14, R3.reuse, 0x7772, RZ ;  /* 0x00007772030e7816 */ /* 0x040fe400000000ff */
[----:B------:R-:W-:Y:S02]  /*0fc0*/  PRMT R3, R3, 0x7773, RZ ;  /* 0x0000777303037816 */ /* 0x000fe400000000ff */
[----:B---3--:R-:W-:Y:S02]  /*0fd0*/  PRMT R8, R15, 0x7772, RZ ;  /* 0x000077720f087816 */ /* 0x008fe400000000ff */
[----:B------:R-:W-:Y:S02]  /*0fe0*/  ISETP.NE.AND P3, PT, R3, RZ, PT ;  /* 0x000000ff0300720c */ /* 0x000fe40003f65270 */
[----:B------:R-:W-:Y:S01]  /*0ff0*/  PRMT R11, R15, 0x7771, RZ ;  /* 0x000077710f0b7816 */ /* 0x000fe200000000ff */
[----:B-----5:R-:W-:Y:S01]  /*1000*/  IMAD.U32 R16, R5, 0x10000, RZ ;  /* 0x0001000005107824 */ /* 0x020fe200078e00ff */
[C---:B----4-:R-:W-:Y:S01]  /*1010*/  PRMT R3, R6.reuse, 0x7632, R3 ;  /* 0x0000763206037816 */ /* 0x050fe20000000003 */
[----:B------:R-:W-:Y:S01]  /*1020*/  IMAD.U32 R6, R6, 0x10000, RZ ;  /* 0x0001000006067824 */ /* 0x000fe200078e00ff */
[----:B------:R-:W-:-:S02]  /*1030*/  ISETP.NE.AND P4, PT, R12, RZ, PT ;  /* 0x000000ff0c00720c */ /* 0x000fc40003f85270 */
[----:B------:R-:W-:Y:S02]  /*1040*/  PRMT R10, R15, 0x7770, RZ ;  /* 0x000077700f0a7816 */ /* 0x000fe400000000ff */
[----:B------:R-:W-:Y:S02]  /*1050*/  ISETP.NE.AND P5, PT, R13, RZ, PT ;  /* 0x000000ff0d00720c */ /* 0x000fe40003fa5270 */
[----:B------:R-:W-:Y:S02]  /*1060*/  ISETP.NE.AND P6, PT, R14, RZ, PT ;  /* 0x000000ff0e00720c */ /* 0x000fe40003fc5270 */
[----:B------:R-:W-:Y:S01]  /*1070*/  ISETP.NE.AND P1, PT, R11, RZ, PT ;  /* 0x000000ff0b00720c */ /* 0x000fe20003f25270 */
[----:B------:R-:W-:Y:S01]  /*1080*/  IMAD.U32 R11, R3, 0x10000, RZ ;  /* 0x00010000030b7824 */ /* 0x000fe200078e00ff */
[----:B------:R-:W-:Y:S02]  /*1090*/  ISETP.NE.AND P0, PT, R8, RZ, PT ;  /* 0x000000ff0800720c */ /* 0x000fe40003f05270 */
[----:B------:R-:W0:Y:S01]  /*10a0*/  LDC.64 R8, c[0x0][0x398] ;  /* 0x0000e600ff087b82 */ /* 0x000e220000000a00 */
[----:B------:R-:W-:-:S02]  /*10b0*/  ISETP.NE.AND P2, PT, R10, RZ, PT ;  /* 0x000000ff0a00720c */ /* 0x000fc40003f45270 */
[----:B------:R-:W-:Y:S02]  /*10c0*/  FSEL R3, RZ, 1, !P4 ;  /* 0x3f800000ff037808 */ /* 0x000fe40006000000 */
[----:B------:R-:W-:Y:S02]  /*10d0*/  FSEL R10, RZ, 1, !P5 ;  /* 0x3f800000ff0a7808 */ /* 0x000fe40006800000 */
[----:B------:R-:W-:Y:S01]  /*10e0*/  SHF.L.U32 R13, R7, 0x10, RZ ;  /* 0x00000010070d7819 */ /* 0x000fe200000006ff */
[----:B------:R-:W-:Y:S01]  /*10f0*/  FMUL.FTZ R3, R3, R6 ;  /* 0x0000000603037220 */ /* 0x000fe20000410000 */
[----:B------:R-:W-:Y:S01]  /*1100*/  FSEL R12, RZ, 1, !P6 ;  /* 0x3f800000ff0c7808 */ /* 0x000fe20007000000 */
[----:B------:R-:W-:Y:S01]  /*1110*/  FMUL.FTZ R6, R10, R11 ;  /* 0x0000000b0a067220 */ /* 0x000fe20000410000 */
[----:B------:R-:W-:Y:S01]  /*1120*/  PRMT R15, R15, 0x7773, RZ ;  /* 0x000077730f0f7816 */ /* 0x000fe200000000ff */
[----:B-1----:R-:W-:Y:S01]  /*1130*/  FMUL.FTZ R3, R3, UR6 ;  /* 0x0000000603037c20 */ /* 0x002fe20008410000 */
[----:B------:R-:W-:Y:S01]  /*1140*/  PRMT R11, R4, 0x7632, R11 ;  /* 0x00007632040b7816 */ /* 0x000fe2000000000b */
[----:B------:R-:W-:Y:S01]  /*1150*/  FMUL.FTZ R10, R12, R13 ;  /* 0x0000000d0c0a7220 */ /* 0x000fe20000410000 */
[----:B------:R-:W-:Y:S01]  /*1160*/  IMAD.U32 R12, R4, 0x10000, RZ ;  /* 0x00010000040c7824 */ /* 0x000fe200078e00ff */
[----:B------:R-:W-:Y:S01]  /*1170*/  PRMT R4, R5, 0x7632, R4 ;  /* 0x0000763205047816 */ /* 0x000fe20000000004 */
[----:B------:R-:W-:Y:S01]  /*1180*/  FMUL.FTZ R6, R6, UR6 ;  /* 0x0000000606067c20 */ /* 0x000fe20008410000 */
[----:B------:R-:W-:Y:S01]  /*1190*/  ISETP.NE.AND P4, PT, R15, RZ, PT ;  /* 0x000000ff0f00720c */ /* 0x000fe20003f85270 */
[----:B------:R-:W-:Y:S01]  /*11a0*/  IMAD.U32 R14, R11, 0x10000, RZ ;  /* 0x000100000b0e7824 */ /* 0x000fe200078e00ff */
[----:B------:R-:W-:Y:S01]  /*11b0*/  PRMT R7, R7, 0x7632, R7 ;  /* 0x0000763207077816 */ /* 0x000fe20000000007 */
[----:B------:R-:W-:Y:S01]  /*11c0*/  IMAD.U32 R18, R4, 0x10000, RZ ;  /* 0x0001000004127824 */ /* 0x000fe200078e00ff */
[----:B------:R-:W-:Y:S01]  /*11d0*/  FSEL R4, RZ, 1, !P3 ;  /* 0x3f800000ff047808 */ /* 0x000fe20005800000 */
[----:B------:R-:W-:Y:S01]  /*11e0*/  FMUL.FTZ R10, R10, UR6 ;  /* 0x000000060a0a7c20 */ /* 0x000fe20008410000 */
[----:B------:R-:W-:Y:S01]  /*11f0*/  SHF.L.U32 R7, R7, 0x10, RZ ;  /* 0x0000001007077819 */ /* 0x000fe200000006ff */
[----:B0-----:R-:W-:Y:S01]  /*1200*/  IMAD.WIDE.U32 R8, R2, 0x2, R8 ;  /* 0x0000000202087825 */ /* 0x001fe200078e0008 */
[----:B------:R-:W-:-:S02]  /*1210*/  FSEL R5, RZ, 1, !P2 ;  /* 0x3f800000ff057808 */ /* 0x000fc40005000000 */
[----:B------:R-:W-:Y:S01]  /*1220*/  FSEL R11, RZ, 1, !P1 ;  /* 0x3f800000ff0b7808 */ /* 0x000fe20004800000 */
[----:B------:R-:W-:Y:S01]  /*1230*/  FMUL.FTZ R4, R4, R7 ;  /* 0x0000000704047220 */ /* 0x000fe20000410000 */
[----:B------:R-:W-:Y:S01]  /*1240*/  FSEL R13, RZ, 1, !P0 ;  /* 0x3f800000ff0d7808 */ /* 0x000fe20004000000 */
[----:B------:R-:W-:Y:S01]  /*1250*/  FMUL.FTZ R12, R5, R12 ;  /* 0x0000000c050c7220 */ /* 0x000fe20000410000 */
[----:B------:R-:W-:Y:S01]  /*1260*/  FSEL R15, RZ, 1, !P4 ;  /* 0x3f800000ff0f7808 */ /* 0x000fe20006000000 */
[----:B------:R-:W-:Y:S01]  /*1270*/  FMUL.FTZ R11, R11, R14 ;  /* 0x0000000e0b0b7220 */ /* 0x000fe20000410000 */
[----:B------:R-:W-:Y:S01]  /*1280*/  FMUL.FTZ R5, R4, UR6 ;  /* 0x0000000604057c20 */ /* 0x000fe20008410000 */
[----:B------:R-:W-:Y:S01]  /*1290*/  FMUL.FTZ R13, R13, R16 ;  /* 0x000000100d0d7220 */ /* 0x000fe20000410000 */
[----:B------:R-:W-:Y:S01]  /*12a0*/  FMUL.FTZ R12, R12, UR6 ;  /* 0x000000060c0c7c20 */ /* 0x000fe20008410000 */
[----:B------:R-:W-:Y:S01]  /*12b0*/  FMUL.FTZ R15, R15, R18 ;  /* 0x000000120f0f7220 */ /* 0x000fe20000410000 */
[----:B------:R-:W-:Y:S01]  /*12c0*/  FMUL.FTZ R11, R11, UR6 ;  /* 0x000000060b0b7c20 */ /* 0x000fe20008410000 */
[----:B------:R-:W-:Y:S01]  /*12d0*/  FMUL.FTZ R13, R13, UR6 ;  /* 0x000000060d0d7c20 */ /* 0x000fe20008410000 */
[----:B------:R-:W-:-:S04]  /*12e0*/  IMAD.WIDE.U32 R8, R0, 0x8, R8 ;  /* 0x0000000800087825 */ /* 0x000fc800078e0008 */
[----:B------:R-:W-:Y:S01]  /*12f0*/  FMUL.FTZ R2, R15, UR6 ;  /* 0x000000060f027c20 */ /* 0x000fe20008410000 */
[----:B------:R-:W-:Y:S02]  /*1300*/  F2FP.BF16.F32.PACK_AB R4, R6, R3 ;  /* 0x000000030604723e */ /* 0x000fe400000010ff */
[----:B------:R-:W-:Y:S02]  /*1310*/  F2FP.BF16.F32.PACK_AB R5, R5, R10 ;  /* 0x0000000a0505723e */ /* 0x000fe400000010ff */
[----:B------:R-:W-:Y:S02]  /*1320*/  F2FP.BF16.F32.PACK_AB R12, R11, R12 ;  /* 0x0000000c0b0c723e */ /* 0x000fe400000010ff */
[----:B------:R-:W-:Y:S01]  /*1330*/  F2FP.BF16.F32.PACK_AB R13, R2, R13 ;  /* 0x0000000d020d723e */ /* 0x000fe200000010ff */
[----:B------:R-:W-:Y:S04]  /*1340*/  STG.E.64 desc[UR4][R8.64], R4 ;  /* 0x0000000408007986 */ /* 0x000fe8000c101b04 */
[----:B------:R-:W-:Y:S01]  /*1350*/  STG.E.64 desc[UR4][R8.64+0x400], R12 ;  /* 0x0004000c08007986 */ /* 0x000fe2000c101b04 */
[----:B------:R-:W-:Y:S05]  /*1360*/  EXIT ;  /* 0x000000000000794d */ /* 0x000fea0003800000 */
.L_x_11663:
        /* <DEDUP_REMOVED lines=9> */
.L_x_14261:


//--------------------- .text._ZN2at6native29vectorized_elementwise_kernelILi8EZNS0_43_GLOBAL__N__7cc8d1ed_10_Dropout_cu_0e96ed3819masked_scale_kernelIbN3c108BFloat16EfEEvRNS_6TensorERKS6_S9_T1_EUlS5_bE_St5arrayIPcLm3EEEEviT0_SA_ --------------------------
	.section	.text._ZN2at6native29vectorized_elementwise_kernelILi8EZNS0_43_GLOBAL__N__7cc8d1ed_10_Dropout_cu_0e96ed3819masked_scale_kernelIbN3c108BFloat16EfEEvRNS_6TensorERKS6_S9_T1_EUlS5_bE_St5arrayIPcLm3EEEEviT0_SA_,"ax",@progbits
	.align	128
        .global         _ZN2at6native29vectorized_elementwise_kernelILi8EZNS0_43_GLOBAL__N__7cc8d1ed_10_Dropout_cu_0e96ed3819masked_scale_kernelIbN3c108BFloat16EfEEvRNS_6TensorERKS6_S9_T1_EUlS5_bE_St5arrayIPcLm3EEEEviT0_SA_
        .type           _ZN2at6native29vectorized_elementwise_kernelILi8EZNS0_43_GLOBAL__N__7cc8d1ed_10_Dropout_cu_0e96ed3819masked_scale_kernelIbN3c108BFloat16EfEEvRNS_6TensorERKS6_S9_T1_EUlS5_bE_St5arrayIPcLm3EEEEviT0_SA_,@function
        .size           _ZN2at6native29vectorized_elementwise_kernelILi8EZNS0_43_GLOBAL__N__7cc8d1ed_10_Dropout_cu_0e96ed3819masked_scale_kernelIbN3c108BFloat16EfEEvRNS_6TensorERKS6_S9_T1_EUlS5_bE_St5arrayIPcLm3EEEEviT0_SA_,(.L_x_14262 - _ZN2at6native29vectorized_elementwise_kernelILi8EZNS0_43_GLOBAL__N__7cc8d1ed_10_Dropout_cu_0e96ed3819masked_scale_kernelIbN3c108BFloat16EfEEvRNS_6TensorERKS6_S9_T1_EUlS5_bE_St5arrayIPcLm3EEEEviT0_SA_)
        .other          _ZN2at6native29vectorized_elementwise_kernelILi8EZNS0_43_GLOBAL__N__7cc8d1ed_10_Dropout_cu_0e96ed3819masked_scale_kernelIbN3c108BFloat16EfEEvRNS_6TensorERKS6_S9_T1_EUlS5_bE_St5arrayIPcLm3EEEEviT0_SA_,@"STO_CUDA_ENTRY STV_DEFAULT"
_ZN2at6native29vectorized_elementwise_kernelILi8EZNS0_43_GLOBAL__N__7cc8d1ed_10_Dropout_cu_0e96ed3819masked_scale_kernelIbN3c108BFloat16EfEEvRNS_6TensorERKS6_S9_T1_EUlS5_bE_St5arrayIPcLm3EEEEviT0_SA_:
.text._ZN2at6native29vectorized_elementwise_kernelILi8EZNS0_43_GLOBAL__N__7cc8d1ed_10_Dropout_cu_0e96ed3819masked_scale_kernelIbN3c108BFloat16EfEEvRNS_6TensorERKS6_S9_T1_EUlS5_bE_St5arrayIPcLm3EEEEviT0_SA_:
[----:B------:R-:W-:Y:S01]  /*0000*/  LDC R1, c[0x0][0x37c] ;  /* 0x0000df00ff017b82 */ /* 0x000fe20000000800 */
[----:B------:R-:W-:Y:S05]  /*0010*/  EXIT ;  /* 0x000000000000794d */ /* 0x000fea0003800000 */
.L_x_11664:
        /* <DEDUP_REMOVED lines=14> */
.L_x_14262:


//--------------------- .text._ZN2at6native18elementwise_kernelILi128ELi4EZNS0_15gpu_kernel_implIZNS0_43_GLOBAL__N__7cc8d1ed_10_Dropout_cu_0e96ed3819masked_scale_kernelIbN3c104HalfEfEEvRNS_6TensorERKS7_SA_T1_EUlS6_bE_EEvRNS_18TensorIteratorBaseERKT_EUliE_EEviSB_ --------------------------
	.section	.text._ZN2at6native18elementwise_kernelILi128ELi4EZNS0_15gpu_kernel_implIZNS0_43_GLOBAL__N__7cc8d1ed_10_Dropout_cu_0e96ed3819masked_scale_kernelIbN3c104HalfEfEEvRNS_6TensorERKS7_SA_T1_EUlS6_bE_EEvRNS_18TensorIteratorBaseERKT_EUliE_EEviSB_,"ax",@progbits
	.align	128
        .global         _ZN2at6native18elementwise_kernelILi128ELi4EZNS0_15gpu_kernel_implIZNS0_43_GLOBAL__N__7cc8d1ed_10_Dropout_cu_0e96ed3819masked_scale_kernelIbN3c104HalfEfEEvRNS_6TensorERKS7_SA_T1_EUlS6_bE_EEvRNS_18TensorIteratorBaseERKT_EUliE_EEviSB_
        .type           _ZN2at6native18elementwise_kernelILi128ELi4EZNS0_15gpu_kernel_implIZNS0_43_GLOBAL__N__7cc8d1ed_10_Dropout_cu_0e96ed3819masked_scale_kernelIbN3c104HalfEfEEvRNS_6TensorERKS7_SA_T1_EUlS6_bE_EEvRNS_18TensorIteratorBaseERKT_EUliE_EEviSB_,@function
        .size           _ZN2at6native18elementwise_kernelILi128ELi4EZNS0_15gpu_kernel_implIZNS0_43_GLOBAL__N__7cc8d1ed_10_Dropout_cu_0e96ed3819masked_scale_kernelIbN3c104HalfEfEEvRNS_6TensorERKS7_SA_T1_EUlS6_bE_EEvRNS_18TensorIteratorBaseERKT_EUliE_EEviSB_,(.L_x_14263 - _ZN2at6native18elementwise_kernelILi128ELi4EZNS0_15gpu_kernel_implIZNS0_43_GLOBAL__N__7cc8d1ed_10_Dropout_cu_0e96ed3819masked_scale_kernelIbN3c104HalfEfEEvRNS_6TensorERKS7_SA_T1_EUlS6_bE_EEvRNS_18TensorIteratorBaseERKT_EUliE_EEviSB_)
        .other          _ZN2at6native18elementwise_kernelILi128ELi4EZNS0_15gpu_kernel_implIZNS0_43_GLOBAL__N__7cc8d1ed_10_Dropout_cu_0e96ed3819masked_scale_kernelIbN3c104HalfEfEEvRNS_6TensorERKS7_SA_T1_EUlS6_bE_EEvRNS_18TensorIteratorBaseERKT_EUliE_EEviSB_,@"STO_CUDA_ENTRY STV_DEFAULT"
_ZN2at6native18elementwise_kernelILi128ELi4EZNS0_15gpu_kernel_implIZNS0_43_GLOBAL__N__7cc8d1ed_10_Dropout_cu_0e96ed3819masked_scale_kernelIbN3c104HalfEfEEvRNS_6TensorERKS7_SA_T1_EUlS6_bE_EEvRNS_18TensorIteratorBaseERKT_EUliE_EEviSB_:
.text._ZN2at6native18elementwise_kernelILi128ELi4EZNS0_15gpu_kernel_implIZNS0_43_GLOBAL__N__7cc8d1ed_10_Dropout_cu_0e96ed3819masked_scale_kernelIbN3c104HalfEfEEvRNS_6TensorERKS7_SA_T1_EUlS6_bE_EEvRNS_18TensorIteratorBaseERKT_EUliE_EEviSB_:
        /* <DEDUP_REMOVED lines=372> */
.L_x_11667:
        /* <DEDUP_REMOVED lines=19> */
.L_x_11671:
[----:B------:R-:W2:Y:S02]  /*1870*/  LDG.E.U8 R2, desc[UR36][R2.64] ;  /* 0x0000002402027981 */ /* 0x000ea4000c1e1100 */
[----:B--2---:R-:W-:-:S04]  /*1880*/  I2FP.F32.U32 R0, R2 ;  /* 0x0000000200007245 */ /* 0x004fc80000201000 */
[----:B------:R-:W-:-:S04]  /*1890*/  F2FP.F16.F32.PACK_AB R0, RZ, R0 ;  /* 0x00000000ff00723e */ /* 0x000fc800000000ff */
[----:B------:R-:W-:Y:S01]  /*18a0*/  PRMT R19, R0, 0x7610, R19 ;  /* 0x0000761000137816 */ /* 0x000fe20000000013 */
[----:B------:R-:W-:Y:S06]  /*18b0*/  BRA `(.L_x_11673) ;  /* 0x0000000c00d47947 */ /* 0x000fec0003800000 */
.L_x_11670:
        /* <DEDUP_REMOVED lines=11> */
.L_x_11675:
[----:B------:R-:W2:Y:S02]  /*1970*/  LDG.E R2, desc[UR36][R2.64] ;  /* 0x0000002402027981 */ /* 0x000ea4000c1e1900 */
[----:B--2---:R-:W-:-:S04]  /*1980*/  I2FP.F32.S32 R0, R2 ;  /* 0x0000000200007245 */ /* 0x004fc80000201400 */
[----:B------:R-:W-:-:S04]  /*1990*/  F2FP.F16.F32.PACK_AB R0, RZ, R0 ;  /* 0x00000000ff00723e */ /* 0x000fc800000000ff */
[----:B------:R-:W-:Y:S01]  /*19a0*/  PRMT R19, R0, 0x7610, R19 ;  /* 0x0000761000137816 */ /* 0x000fe20000000013 */
[----:B------:R-:W-:Y:S06]  /*19b0*/  BRA `(.L_x_11673) ;  /* 0x0000000c00947947 */ /* 0x000fec0003800000 */
.L_x_11674:
[----:B------:R-:W2:Y:S02]  /*19c0*/  LDG.E.U16 R2, desc[UR36][R2.64] ;  /* 0x0000002402027981 */ /* 0x000ea4000c1e1500 */
[----:B--2---:R-:W0:Y:S02]  /*19d0*/  I2F.S16 R0, R2 ;  /* 0x0000000200007306 */ /* 0x004e240000101400 */
[----:B0-----:R-:W-:-:S04]  /*19e0*/  F2FP.F16.F32.PACK_AB R0, RZ, R0 ;  /* 0x00000000ff00723e */ /* 0x001fc800000000ff */
[----:B------:R-:W-:Y:S01]  /*19f0*/  PRMT R19, R0, 0x7610, R19 ;  /* 0x0000761000137816 */ /* 0x000fe20000000013 */
[----:B------:R-:W-:Y:S06]  /*1a00*/  BRA `(.L_x_11673) ;  /* 0x0000000c00807947 */ /* 0x000fec0003800000 */
.L_x_11669:
        /* <DEDUP_REMOVED lines=9> */
.L_x_11677:
[----:B------:R0:W5:Y:S01]  /*1aa0*/  LDG.E.U16 R19, desc[UR36][R2.64] ;  /* 0x0000002402137981 */ /* 0x000162000c1e1500 */
[----:B------:R-:W-:Y:S05]  /*1ab0*/  BRA `(.L_x_11673) ;  /* 0x0000000c00547947 */ /* 0x000fea0003800000 */
.L_x_11676:
        /* <DEDUP_REMOVED lines=9> */
.L_x_11679:
[----:B------:R1:W5:Y:S01]  /*1b50*/  LDG.E.U16 R19, desc[UR36][R2.64] ;  /* 0x0000002402137981 */ /* 0x000362000c1e1500 */
[----:B------:R-:W-:Y:S05]  /*1b60*/  BRA `(.L_x_11673) ;  /* 0x0000000c00287947 */ /* 0x000fea0003800000 */
.L_x_11678:
        /* <DEDUP_REMOVED lines=13> */
.L_x_11668:
        /* <DEDUP_REMOVED lines=14> */
.L_x_11682:
        /* <DEDUP_REMOVED lines=13> */
.L_x_11681:
        /* <DEDUP_REMOVED lines=27> */
.L_x_11684:
        /* <DEDUP_REMOVED lines=14> */
.L_x_11683:
[----:B------:R-:W2:Y:S02]  /*2080*/  LDG.E.U16 R0, desc[UR36][R2.64] ;  /* 0x0000002402007981 */ /* 0x000ea4000c1e1500 */
[----:B--2---:R-:W-:-:S04]  /*2090*/  SHF.L.U32 R0, R0, 0x10, RZ ;  /* 0x0000001000007819 */ /* 0x004fc800000006ff */
[----:B------:R-:W-:-:S04]  /*20a0*/  F2FP.F16.F32.PACK_AB R0, RZ, R0 ;  /* 0x00000000ff00723e */ /* 0x000fc800000000ff */
[----:B------:R-:W-:Y:S01]  /*20b0*/  PRMT R19, R0, 0x7610, R19 ;  /* 0x0000761000137816 */ /* 0x000fe20000000013 */
[----:B------:R-:W-:Y:S06]  /*20c0*/  BRA `(.L_x_11673) ;  /* 0x0000000400d07947 */ /* 0x000fec0003800000 */
.L_x_11680:
        /* <DEDUP_REMOVED lines=13> */
.L_x_11687:
        /* <DEDUP_REMOVED lines=21> */
.L_x_11691:
[----:B------:R-:W-:Y:S05]  /*22f0*/  BSYNC.RECONVERGENT B1 ;  /* 0x0000000000017941 */ /* 0x000fea0003800200 */
.L_x_11690:
[----:B------:R-:W-:Y:S01]  /*2300*/  IMAD.SHL.U32 R0, R0, 0x100000, RZ ;  /* 0x0010000000007824 */ /* 0x000fe200078e00ff */
[----:B------:R-:W-:-:S04]  /*2310*/  LEA R2, R2, 0x3b800000, 0x17 ;  /* 0x3b80000002027811 */ /* 0x000fc800078eb8ff */
[----:B------:R-:W-:-:S07]  /*2320*/  LOP3.LUT R0, R2, R0, R7, 0xfe, !PT ;  /* 0x0000000002007212 */ /* 0x000fce00078efe07 */
.L_x_11689:
[----:B------:R-:W-:Y:S05]  /*2330*/  BSYNC.RECONVERGENT B0 ;  /* 0x0000000000007941 */ /* 0x000fea0003800200 */
.L_x_11688:
[----:B------:R-:W-:-:S04]  /*2340*/  F2FP.F16.F32.PACK_AB R0, RZ, R0 ;  /* 0x00000000ff00723e */ /* 0x000fc800000000ff */
[----:B------:R-:W-:Y:S01]  /*2350*/  PRMT R19, R0, 0x7610, R19 ;  /* 0x0000761000137816 */ /* 0x000fe20000000013 */
[----:B------:R-:W-:Y:S06]  /*2360*/  BRA `(.L_x_11673) ;  /* 0x0000000400287947 */ /* 0x000fec0003800000 */
.L_x_11686:
        /* <DEDUP_REMOVED lines=21> */
.L_x_11695:
[----:B------:R-:W-:Y:S05]  /*24c0*/  BSYNC.RECONVERGENT B1 ;  /* 0x0000000000017941 */ /* 0x000fea0003800200 */
.L_x_11694:
[----:B------:R-:W-:Y:S01]  /*24d0*/  IMAD.SHL.U32 R0, R0, 0x200000, RZ ;  /* 0x0020000000007824 */ /* 0x000fe200078e00ff */
[----:B------:R-:W-:-:S04]  /*24e0*/  LEA R2, R2, 0x37800000, 0x17 ;  /* 0x3780000002027811 */ /* 0x000fc800078eb8ff */
[----:B------:R-:W-:-:S07]  /*24f0*/  LOP3.LUT R0, R2, R0, R7, 0xfe, !PT ;  /* 0x0000000002007212 */ /* 0x000fce00078efe07 */
.L_x_11693:
[----:B------:R-:W-:Y:S05]  /*2500*/  BSYNC.RECONVERGENT B0 ;  /* 0x0000000000007941 */ /* 0x000fea0003800200 */
.L_x_11692:
[----:B------:R-:W-:-:S04]  /*2510*/  F2FP.F16.F32.PACK_AB R0, RZ, R0 ;  /* 0x00000000ff00723e */ /* 0x000fc800000000ff */
[----:B------:R-:W-:Y:S01]  /*2520*/  PRMT R19, R0, 0x7610, R19 ;  /* 0x0000761000137816 */ /* 0x000fe20000000013 */
[----:B------:R-:W-:Y:S06]  /*2530*/  BRA `(.L_x_11673) ;  /* 0x0000000000b47947 */ /* 0x000fec0003800000 */
.L_x_11685:
[----:B------:R-:W-:-:S09]  /*2540*/  UISETP.NE.AND UP0, UPT, UR4, 0x1c, UPT ;  /* 0x0000001c0400788c */ /* 0x000fd2000bf05270 */
[----:B------:R-:W-:Y:S05]  /*2550*/  BRA.U !UP0, `(.L_x_11696) ;  /* 0x00000001089c7547 */ /* 0x000fea000b800000 */
[----:B------:R-:W-:-:S09]  /*2560*/  UISETP.NE.AND UP0, UPT, UR4, 0x1d, UPT ;  /* 0x0000001d0400788c */ /* 0x000fd2000bf05270 */
[----:B------:R-:W-:Y:S05]  /*2570*/  BRA.U !UP0, `(.L_x_11697) ;  /* 0x0000000108807547 */ /* 0x000fea000b800000 */
[----:B------:R-:W-:-:S09]  /*2580*/  UISETP.NE.AND UP0, UPT, UR4, 0x2c, UPT ;  /* 0x0000002c0400788c */ /* 0x000fd2000bf05270 */
[----:B------:R-:W-:Y:S05]  /*2590*/  BRA.U !UP0, `(.L_x_11698) ;  /* 0x0000000108487547 */ /* 0x000fea000b800000 */
.L_x_11672:
        /* <DEDUP_REMOVED lines=16> */
.L_x_11699:
[----:B------:R-:W-:Y:S01]  /*26a0*/  PRMT R19, RZ, 0x7610, R19 ;  /* 0x00007610ff137816 */ /* 0x000fe20000000013 */
[----:B------:R-:W-:Y:S06]  /*26b0*/  BRA `(.L_x_11673) ;  /* 0x0000000000547947 */ /* 0x000fec0003800000 */
.L_x_11698:
        /* <DEDUP_REMOVED lines=8> */
.L_x_11701:
[----:B------:R-:W-:Y:S05]  /*2740*/  BSYNC.RECONVERGENT B0 ;  /* 0x0000000000007941 */ /* 0x000fea0003800200 */
.L_x_11700:
[----:B------:R-:W-:-:S04]  /*2750*/  F2FP.F16.F32.PACK_AB R0, RZ, R0 ;  /* 0x00000000ff00723e */ /* 0x000fc800000000ff */
[----:B------:R-:W-:Y:S01]  /*2760*/  PRMT R19, R0, 0x7610, R19 ;  /* 0x0000761000137816 */ /* 0x000fe20000000013 */
[----:B------:R-:W-:Y:S06]  /*2770*/  BRA `(.L_x_11673) ;  /* 0x0000000000247947 */ /* 0x000fec0003800000 */
.L_x_11697:
[----:B------:R-:W2:Y:S02]  /*2780*/  LDG.E.64 R2, desc[UR36][R2.64] ;  /* 0x0000002402027981 */ /* 0x000ea4000c1e1b00 */
[----:B--2---:R-:W0:Y:S02]  /*2790*/  I2F.U64 R0, R2 ;  /* 0x0000000200007312 */ /* 0x004e240000301000 */
[----:B0-----:R-:W-:-:S04]  /*27a0*/  F2FP.F16.F32.PACK_AB R0, RZ, R0 ;  /* 0x00000000ff00723e */ /* 0x001fc800000000ff */
[----:B------:R-:W-:Y:S01]  /*27b0*/  PRMT R19, R0, 0x7610, R19 ;  /* 0x0000761000137816 */ /* 0x000fe20000000013 */
[----:B------:R-:W-:Y:S06]  /*27c0*/  BRA `(.L_x_11673) ;  /* 0x0000000000107947 */ /* 0x000fec0003800000 */
.L_x_11696:
[----:B------:R-:W2:Y:S02]  /*27d0*/  LDG.E R2, desc[UR36][R2.64] ;  /* 0x0000002402027981 */ /* 0x000ea4000c1e1900 */
[----:B--2---:R-:W-:-:S04]  /*27e0*/  I2FP.F32.U32 R0, R2 ;  /* 0x0000000200007245 */ /* 0x004fc80000201000 */
[----:B------:R-:W-:-:S04]  /*27f0*/  F2FP.F16.F32.PACK_AB R0, RZ, R0 ;  /* 0x00000000ff00723e */ /* 0x000fc800000000ff */
[----:B------:R-:W-:-:S07]  /*2800*/  PRMT R19, R0, 0x7610, R19 ;  /* 0x0000761000137816 */ /* 0x000fce0000000013 */
.L_x_11673:
[----:B------:R-:W0:Y:S01]  /*2810*/  LDCU.64 UR6, c[0x0][0x5f8] ;  /* 0x0000bf00ff0677ac */ /* 0x000e220008000a00 */
[----:B------:R-:W-:Y:S01]  /*2820*/  BSSY.RECONVERGENT B6, `(.L_x_11702) ;  /* 0x00000a4000067945 */ /* 0x000fe20003800200 */
[----:B------:R-:W-:-:S04]  /*2830*/  UPRMT UR4, UR40, 0x7772, URZ ;  /* 0x0000777228047896 */ /* 0x000fc800080000ff */
[----:B------:R-:W-:Y:S01]  /*2840*/  UISETP.GT.AND UP0, UPT, UR4, 0x9, UPT ;  /* 0x000000090400788c */ /* 0x000fe2000bf04270 */
[----:B01----:R-:W-:-:S05]  /*2850*/  IADD3 R2, P0, PT, R18, UR6, RZ ;  /* 0x0000000612027c10 */ /* 0x003fca000ff1e0ff */
        /* <DEDUP_REMOVED lines=13> */
.L_x_11706:
[----:B------:R-:W2:Y:S02]  /*2930*/  LDG.E.U8 R2, desc[UR36][R2.64] ;  /* 0x0000002402027981 */ /* 0x000ea4000c1e1100 */
[----:B--2---:R-:W-:Y:S01]  /*2940*/  ISETP.NE.AND P0, PT, R2, RZ, PT ;  /* 0x000000ff0200720c */ /* 0x004fe20003f05270 */
[----:B------:R-:W-:-:S12]  /*2950*/  BRA `(.L_x_11708) ;  /* 0x0000000800407947 */ /* 0x000fd80003800000 */
.L_x_11705:
        /* <DEDUP_REMOVED lines=10> */
.L_x_11710:
[----:B------:R-:W2:Y:S02]  /*2a00*/  LDG.E R2, desc[UR36][R2.64] ;  /* 0x0000002402027981 */ /* 0x000ea4000c1e1900 */
[----:B--2---:R-:W-:Y:S01]  /*2a10*/  ISETP.NE.AND P0, PT, R2, RZ, PT ;  /* 0x000000ff0200720c */ /* 0x004fe20003f05270 */
[----:B------:R-:W-:-:S12]  /*2a20*/  BRA `(.L_x_11708) ;  /* 0x00000008000c7947 */ /* 0x000fd80003800000 */
.L_x_11709:
[----:B------:R-:W2:Y:S02]  /*2a30*/  LDG.E.U16 R2, desc[UR36][R2.64] ;  /* 0x0000002402027981 */ /* 0x000ea4000c1e1500 */
[----:B--2---:R-:W-:Y:S01]  /*2a40*/  ISETP.NE.AND P0, PT, R2, RZ, PT ;  /* 0x000000ff0200720c */ /* 0x004fe20003f05270 */
[----:B------:R-:W-:-:S12]  /*2a50*/  BRA `(.L_x_11708) ;  /* 0x0000000800007947 */ /* 0x000fd80003800000 */
.L_x_11704:
        /* <DEDUP_REMOVED lines=9> */
.L_x_11712:
[----:B------:R-:W2:Y:S02]  /*2af0*/  LDG.E.U16 R0, desc[UR36][R2.64] ;  /* 0x0000002402007981 */ /* 0x000ea4000c1e1500 */
[----:B--2---:R-:W-:-:S05]  /*2b00*/  HADD2.F32 R0, -RZ, R0.H0_H0 ;  /* 0x20000000ff007230 */ /* 0x004fca0000004100 */
[----:B------:R-:W-:Y:S01]  /*2b10*/  FSETP.NEU.FTZ.AND P0, PT, R0, RZ, PT ;  /* 0x000000ff0000720b */ /* 0x000fe20003f1d000 */
[----:B------:R-:W-:-:S12]  /*2b20*/  BRA `(.L_x_11708) ;  /* 0x0000000400cc7947 */ /* 0x000fd80003800000 */
.L_x_11711:
        /* <DEDUP_REMOVED lines=11> */
.L_x_11714:
        /* <DEDUP_REMOVED lines=8> */
.L_x_11713:
[----:B------:R-:W2:Y:S02]  /*2c60*/  LDG.E.64 R2, desc[UR36][R2.64] ;  /* 0x0000002402027981 */ /* 0x000ea4000c1e1b00 */
[----:B--2---:R1:W2:Y:S02]  /*2c70*/  DSETP.NEU.AND P0, PT, R2, RZ, PT ;  /* 0x000000ff0200722a */ /* 0x0042a40003f0d000 */
[----:B--2---:R-:W-:Y:S05]  /*2c80*/  BRA `(.L_x_11708) ;  /* 0x0000000400747947 */ /* 0x004fea0003800000 */
.L_x_11703:
        /* <DEDUP_REMOVED lines=11> */
.L_x_11717:
        /* <DEDUP_REMOVED lines=8> */
.L_x_11716:
        /* <DEDUP_REMOVED lines=9> */
.L_x_11719:
[----:B------:R-:W2:Y:S02]  /*2e50*/  LDG.E.U8 R0, desc[UR36][R2.64] ;  /* 0x0000002402007981 */ /* 0x000ea4000c1e1100 */
[----:B--2---:R-:W-:-:S04]  /*2e60*/  SHF.L.U32 R4, R0, 0x19, RZ ;  /* 0x0000001900047819 */ /* 0x004fc800000006ff */
        /* <DEDUP_REMOVED lines=9> */
.L_x_11718:
[----:B------:R-:W2:Y:S02]  /*2f00*/  LDG.E.U16 R0, desc[UR36][R2.64] ;  /* 0x0000002402007981 */ /* 0x000ea4000c1e1500 */
[----:B--2---:R-:W-:-:S05]  /*2f10*/  IMAD.U32 R0, R0, 0x10000, RZ ;  /* 0x0001000000007824 */ /* 0x004fca00078e00ff */
[----:B------:R-:W-:Y:S01]  /*2f20*/  FSETP.NEU.FTZ.AND P0, PT, R0, RZ, PT ;  /* 0x000000ff0000720b */ /* 0x000fe20003f1d000 */
[----:B------:R-:W-:-:S12]  /*2f30*/  BRA `(.L_x_11708) ;  /* 0x0000000000c87947 */ /* 0x000fd80003800000 */
.L_x_11715:
        /* <DEDUP_REMOVED lines=11> */
.L_x_11722:
[----:B------:R-:W2:Y:S02]  /*2ff0*/  LDG.E.U8 R2, desc[UR36][R2.64] ;  /* 0x0000002402027981 */ /* 0x000ea4000c1e1100 */
[----:B--2---:R-:W-:Y:S01]  /*3000*/  ISETP.NE.AND P0, PT, R2, RZ, PT ;  /* 0x000000ff0200720c */ /* 0x004fe20003f05270 */
[----:B------:R-:W-:-:S12]  /*3010*/  BRA `(.L_x_11708) ;  /* 0x0000000000907947 */ /* 0x000fd80003800000 */
.L_x_11721:
[----:B------:R-:W2:Y:S02]  /*3020*/  LDG.E.U8 R2, desc[UR36][R2.64] ;  /* 0x0000002402027981 */ /* 0x000ea4000c1e1100 */
[----:B--2---:R-:W-:Y:S01]  /*3030*/  ISETP.NE.AND P0, PT, R2, RZ, PT ;  /* 0x000000ff0200720c */ /* 0x004fe20003f05270 */
[----:B------:R-:W-:-:S12]  /*3040*/  BRA `(.L_x_11708) ;  /* 0x0000000000847947 */ /* 0x000fd80003800000 */
.L_x_11720:
[----:B------:R-:W-:-:S09]  /*3050*/  UISETP.NE.AND UP0, UPT, UR4, 0x1c, UPT ;  /* 0x0000001c0400788c */ /* 0x000fd2000bf05270 */
[----:B------:R-:W-:Y:S05]  /*3060*/  BRA.U !UP0, `(.L_x_11723) ;  /* 0x0000000108747547 */ /* 0x000fea000b800000 */
[----:B------:R-:W-:-:S09]  /*3070*/  UISETP.NE.AND UP0, UPT, UR4, 0x1d, UPT ;  /* 0x0000001d0400788c */ /* 0x000fd2000bf05270 */
[----:B------:R-:W-:Y:S05]  /*3080*/  BRA.U !UP0, `(.L_x_11724) ;  /* 0x00000001085c7547 */ /* 0x000fea000b800000 */
[----:B------:R-:W-:-:S09]  /*3090*/  UISETP.NE.AND UP0, UPT, UR4, 0x2c, UPT ;  /* 0x0000002c0400788c */ /* 0x000fd2000bf05270 */
[----:B------:R-:W-:Y:S05]  /*30a0*/  BRA.U !UP0, `(.L_x_11725) ;  /* 0x0000000108487547 */ /* 0x000fea000b800000 */
.L_x_11707:
        /* <DEDUP_REMOVED lines=16> */
.L_x_11726:
[----:B------:R-:W-:Y:S01]  /*31b0*/  PLOP3.LUT P0, PT, PT, PT, PT, 0x8, 0x80 ;  /* 0x000000000080781c */ /* 0x000fe20003f0e170 */
[----:B------:R-:W-:-:S12]  /*31c0*/  BRA `(.L_x_11708) ;  /* 0x0000000000247947 */ /* 0x000fd80003800000 */
.L_x_11725:
[----:B------:R-:W2:Y:S02]  /*31d0*/  LDG.E.U8 R2, desc[UR36][R2.64] ;  /* 0x0000002402027981 */ /* 0x000ea4000c1e1100 */
[----:B--2---:R-:W-:Y:S01]  /*31e0*/  ISETP.NE.AND P0, PT, R2, RZ, PT ;  /* 0x000000ff0200720c */ /* 0x004fe20003f05270 */
[----:B------:R-:W-:-:S12]  /*31f0*/  BRA `(.L_x_11708) ;  /* 0x0000000000187947 */ /* 0x000fd80003800000 */
.L_x_11724:
[----:B------:R-:W2:Y:S02]  /*3200*/  LDG.E.64 R2, desc[UR36][R2.64] ;  /* 0x0000002402027981 */ /* 0x000ea4000c1e1b00 */
[----:B--2---:R-:W-:-:S04]  /*3210*/  ISETP.NE.U32.AND P0, PT, R2, RZ, PT ;  /* 0x000000ff0200720c */ /* 0x004fc80003f05070 */
[----:B------:R-:W-:Y:S01]  /*3220*/  ISETP.NE.AND.EX P0, PT, R3, RZ, PT, P0 ;  /* 0x000000ff0300720c */ /* 0x000fe20003f05300 */
[----:B------:R-:W-:-:S12]  /*3230*/  BRA `(.L_x_11708) ;  /* 0x0000000000087947 */ /* 0x000fd80003800000 */
.L_x_11723:
[----:B------:R-:W2:Y:S02]  /*3240*/  LDG.E R2, desc[UR36][R2.64] ;  /* 0x0000002402027981 */ /* 0x000ea4000c1e1900 */
[----:B--2---:R-:W-:-:S13]  /*3250*/  ISETP.NE.AND P0, PT, R2, RZ, PT ;  /* 0x000000ff0200720c */ /* 0x004fda0003f05270 */
.L_x_11708:
[----:B------:R-:W-:Y:S05]  /*3260*/  BSYNC.RECONVERGENT B6 ;  /* 0x0000000000067941 */ /* 0x000fea0003800200 */
.L_x_11702:
[----:B------:R-:W2:Y:S01]  /*3270*/  LDCU UR5, c[0x0][0x600] ;  /* 0x0000c000ff0577ac */ /* 0x000ea20008000800 */
[----:B------:R-:W-:Y:S01]  /*3280*/  SEL R0, RZ, 0x1, !P0 ;  /* 0x00000001ff007807 */ /* 0x000fe20004000000 */
[----:B-----5:R-:W-:Y:S01]  /*3290*/  HADD2.F32 R19, -RZ, R19.H0_H0 ;  /* 0x20000013ff137230 */ /* 0x020fe20000004100 */
[----:B------:R-:W1:Y:S02]  /*32a0*/  LDCU.64 UR6, c[0x0][0x5e8] ;  /* 0x0000bd00ff0677ac */ /* 0x000e640008000a00 */
[----:B------:R-:W-:Y:S01]  /*32b0*/  I2FP.F32.U32 R0, R0 ;  /* 0x0000000000007245 */ /* 0x000fe20000201000 */
[----:B------:R-:W-:-:S04]  /*32c0*/  ULOP3.LUT UR4, UR40, 0xff, URZ, 0xc0, !UPT ;  /* 0x000000ff28047892 */ /* 0x000fc8000f8ec0ff */
[----:B------:R-:W-:Y:S01]  /*32d0*/  FMUL.FTZ R0, R0, R19 ;  /* 0x0000001300007220 */ /* 0x000fe20000410000 */
[----:B------:R-:W-:-:S03]  /*32e0*/  UISETP.GT.AND UP0, UPT, UR4, 0x9, UPT ;  /* 0x000000090400788c */ /* 0x000fc6000bf04270 */
[----:B--2---:R-:W-:Y:S01]  /*32f0*/  FMUL.FTZ R0, R0, UR5 ;  /* 0x0000000500007c20 */ /* 0x004fe20008410000 */
[----:B-1----:R-:W-:-:S04]  /*3300*/  IADD3 R2, P0, PT, R16, UR6, RZ ;  /* 0x0000000610027c10 */ /* 0x002fc8000ff1e0ff */
[----:B------:R-:W-:Y:S02]  /*3310*/  F2FP.F16.F32.PACK_AB R0, RZ, R0 ;  /* 0x00000000ff00723e */ /* 0x000fe400000000ff */
[----:B------:R-:W-:Y:S01]  /*3320*/  IADD3.X R3, PT, PT, RZ, UR7, RZ, P0, !PT ;  /* 0x00000007ff037c10 */ /* 0x000fe200087fe4ff */
        /* <DEDUP_REMOVED lines=10> */
[----:B0-----:R-:W0:Y:S02]  /*33d0*/  F2I.FTZ.TRUNC.NTZ R5, R0 ;  /* 0x0000000000057305 */ /* 0x001e24000021f100 */
[----:B0-----:R0:W-:Y:S01]  /*33e0*/  STG.E.U8 desc[UR36][R2.64], R5 ;  /* 0x0000000502007986 */ /* 0x0011e2000c101124 */
[----:B------:R-:W-:Y:S05]  /*33f0*/  BRA `(.L_x_11732) ;  /* 0x0000000c00807947 */ /* 0x000fea0003800000 */
.L_x_11730:
[----:B0-----:R-:W-:-:S06]  /*3400*/  HADD2.F32 R5, -RZ, R0.H0_H0 ;  /* 0x20000000ff057230 */ /* 0x001fcc0000004100 */
[----:B------:R-:W0:Y:S02]  /*3410*/  F2I.S64.TRUNC R4, R5 ;  /* 0x0000000500047311 */ /* 0x000e24000020d900 */
[----:B0-----:R0:W-:Y:S01]  /*3420*/  STG.E.U8 desc[UR36][R2.64], R4 ;  /* 0x0000000402007986 */ /* 0x0011e2000c101124 */
[----:B------:R-:W-:Y:S05]  /*3430*/  BRA `(.L_x_11732) ;  /* 0x0000000c00707947 */ /* 0x000fea0003800000 */
.L_x_11729:
[----:B------:R-:W-:-:S09]  /*3440*/  UISETP.NE.AND UP0, UPT, UR4, 0x2, UPT ;  /* 0x000000020400788c */ /* 0x000fd2000bf05270 */
[----:B------:R-:W-:Y:S05]  /*3450*/  BRA.U !UP0, `(.L_x_11733) ;  /* 0x0000000108307547 */ /* 0x000fea000b800000 */
[----:B------:R-:W-:-:S09]  /*3460*/  UISETP.NE.AND UP0, UPT, UR4, 0x3, UPT ;  /* 0x000000030400788c */ /* 0x000fd2000bf05270 */
[----:B------:R-:W-:Y:S05]  /*3470*/  BRA.U !UP0, `(.L_x_11734) ;  /* 0x0000000108187547 */ /* 0x000fea000b800000 */
[----:B------:R-:W-:-:S09]  /*3480*/  UISETP.NE.AND UP0, UPT, UR4, 0x4, UPT ;  /* 0x000000040400788c */ /* 0x000fd2000bf05270 */
[----:B------:R-:W-:Y:S05]  /*3490*/  BRA.U UP0, `(.L_x_11731) ;  /* 0x0000000900b87547 */ /* 0x000fea000b800000 */
[----:B0-----:R-:W-:-:S06]  /*34a0*/  HADD2.F32 R4, -RZ, R0.H0_H0 ;  /* 0x20000000ff047230 */ /* 0x001fcc0000004100 */
[----:B------:R-:W0:Y:S02]  /*34b0*/  F2I.S64.TRUNC R4, R4 ;  /* 0x0000000400047311 */ /* 0x000e24000020d900 */
[----:B0-----:R0:W-:Y:S01]  /*34c0*/  STG.E.64 desc[UR36][R2.64], R4 ;  /* 0x0000000402007986 */ /* 0x0011e2000c101b24 */
[----:B------:R-:W-:Y:S05]  /*34d0*/  BRA `(.L_x_11732) ;  /* 0x0000000c00487947 */ /* 0x000fea0003800000 */
.L_x_11734:
[----:B------:R-:W-:-:S04]  /*34e0*/  HADD2.F32 R0, -RZ, R0.H0_H0 ;  /* 0x20000000ff007230 */ /* 0x000fc80000004100 */
[----:B0-----:R-:W0:Y:S02]  /*34f0*/  F2I.FTZ.TRUNC.NTZ R5, R0 ;  /* 0x0000000000057305 */ /* 0x001e24000021f100 */
[----:B0-----:R0:W-:Y:S01]  /*3500*/  STG.E desc[UR36][R2.64], R5 ;  /* 0x0000000502007986 */ /* 0x0011e2000c101924 */
[----:B------:R-:W-:Y:S05]  /*3510*/  BRA `(.L_x_11732) ;  /* 0x0000000c00387947 */ /* 0x000fea0003800000 */
.L_x_11733:
[----:B------:R-:W-:-:S04]  /*3520*/  HADD2.F32 R0, -RZ, R0.H0_H0 ;  /* 0x20000000ff007230 */ /* 0x000fc80000004100 */
[----:B0-----:R-:W0:Y:S02]  /*3530*/  F2I.FTZ.TRUNC.NTZ R5, R0 ;  /* 0x0000000000057305 */ /* 0x001e24000021f100 */
[----:B0-----:R0:W-:Y:S01]  /*3540*/  STG.E.U16 desc[UR36][R2.64], R5 ;  /* 0x0000000502007986 */ /* 0x0011e2000c101524 */
[----:B------:R-:W-:Y:S05]  /*3550*/  BRA `(.L_x_11732) ;  /* 0x0000000c00287947 */ /* 0x000fea0003800000 */
.L_x_11728:
[----:B------:R-:W-:-:S09]  /*3560*/  UISETP.GT.AND UP0, UPT, UR4, 0x6, UPT ;  /* 0x000000060400788c */ /* 0x000fd2000bf04270 */
[----:B------:R-:W-:Y:S05]  /*3570*/  BRA.U UP0, `(.L_x_11735) ;  /* 0x0000000100247547 */ /* 0x000fea000b800000 */
[----:B------:R-:W-:-:S09]  /*3580*/  UISETP.NE.AND UP0, UPT, UR4, 0x5, UPT ;  /* 0x000000050400788c */ /* 0x000fd2000bf05270 */
[----:B------:R-:W-:Y:S05]  /*3590*/  BRA.U !UP0, `(.L_x_11736) ;  /* 0x0000000108147547 */ /* 0x000fea000b800000 */
[----:B------:R-:W-:-:S09]  /*35a0*/  UISETP.NE.AND UP0, UPT, UR4, 0x6, UPT ;  /* 0x000000060400788c */ /* 0x000fd2000bf05270 */
[----:B------:R-:W-:Y:S05]  /*35b0*/  BRA.U UP0, `(.L_x_11731) ;  /* 0x0000000900707547 */ /* 0x000fea000b800000 */
[----:B0-----:R-:W-:-:S05]  /*35c0*/  HADD2.F32 R5, -RZ, R0.H0_H0 ;  /* 0x20000000ff057230 */ /* 0x001fca0000004100 */
[----:B------:R0:W-:Y:S01]  /*35d0*/  STG.E desc[UR36][R2.64], R5 ;  /* 0x0000000502007986 */ /* 0x0001e2000c101924 */
[----:B------:R-:W-:Y:S05]  /*35e0*/  BRA `(.L_x_11732) ;  /* 0x0000000c00047947 */ /* 0x000fea0003800000 */
.L_x_11736:
[----:B------:R1:W-:Y:S01]  /*35f0*/  STG.E.U16 desc[UR36][R2.64], R0 ;  /* 0x0000000002007986 */ /* 0x0003e2000c101524 */
[----:B------:R-:W-:Y:S05]  /*3600*/  BRA `(.L_x_11732) ;  /* 0x0000000800fc7947 */ /* 0x000fea0003800000 */
.L_x_11735:
[----:B------:R-:W-:-:S09]  /*3610*/  UISETP.NE.AND UP0, UPT, UR4, 0x7, UPT ;  /* 0x000000070400788c */ /* 0x000fd2000bf05270 */
[----:B------:R-:W-:Y:S05]  /*3620*/  BRA.U !UP0, `(.L_x_11737) ;  /* 0x0000000108347547 */ /* 0x000fea000b800000 */
[----:B------:R-:W-:-:S09]  /*3630*/  UISETP.NE.AND UP0, UPT, UR4, 0x8, UPT ;  /* 0x000000080400788c */ /* 0x000fd2000bf05270 */
[----:B------:R-:W-:Y:S05]  /*3640*/  BRA.U !UP0, `(.L_x_11738) ;  /* 0x0000000108187547 */ /* 0x000fea000b800000 */
[----:B------:R-:W-:-:S09]  /*3650*/  UISETP.NE.AND UP0, UPT, UR4, 0x9, UPT ;  /* 0x000000090400788c */ /* 0x000fd2000bf05270 */
[----:B------:R-:W-:Y:S05]  /*3660*/  BRA.U UP0, `(.L_x_11731) ;  /* 0x0000000900447547 */ /* 0x000fea000b800000 */
[----:B0-----:R-:W-:Y:S02]  /*3670*/  HADD2.F32 R4, -RZ, R0.H0_H0 ;  /* 0x20000000ff047230 */ /* 0x001fe40000004100 */
[----:B------:R-:W-:-:S05]  /*3680*/  IMAD.MOV.U32 R5, RZ, RZ, RZ ;  /* 0x000000ffff057224 */ /* 0x000fca00078e00ff */
[----:B------:R0:W-:Y:S01]  /*3690*/  STG.E.64 desc[UR36][R2.64], R4 ;  /* 0x0000000402007986 */ /* 0x0001e2000c101b24 */
[----:B------:R-:W-:Y:S05]  /*36a0*/  BRA `(.L_x_11732) ;  /* 0x0000000800d47947 */ /* 0x000fea0003800000 */
.L_x_11738:
[----:B------:R-:W-:-:S05]  /*36b0*/  HADD2.F32 R0, -RZ, R0.H0_H0 ;  /* 0x20000000ff007230 */ /* 0x000fca0000004100 */
[----:B------:R-:W-:-:S04]  /*36c0*/  F2FP.F16.F32.PACK_AB R0, RZ, R0 ;  /* 0x00000000ff00723e */ /* 0x000fc800000000ff */
[----:B------:R-:W-:-:S05]  /*36d0*/  PRMT R0, R0, 0x5410, RZ ;  /* 0x0000541000007816 */ /* 0x000fca00000000ff */
[----:B------:R1:W-:Y:S01]  /*36e0*/  STG.E desc[UR36][R2.64], R0 ;  /* 0x0000000002007986 */ /* 0x0003e2000c101924 */
[----:B------:R-:W-:Y:S05]  /*36f0*/  BRA `(.L_x_11732) ;  /* 0x0000000800c07947 */ /* 0x000fea0003800000 */
.L_x_11737:
[----:B0-----:R-:W-:-:S05]  /*3700*/  HADD2.F32 R4, -RZ, R0.H0_H0 ;  /* 0x20000000ff047230 */ /* 0x001fca0000004100 */
[----:B------:R-:W-:-:S06]  /*3710*/  FMUL.FTZ R4, R4, 1 ;  /* 0x3f80000004047820 */ /* 0x000fcc0000410000 */
[----:B------:R-:W0:Y:S02]  /*3720*/  F2F.F64.F32 R4, R4 ;  /* 0x0000000400047310 */ /* 0x000e240000201800 */
[----:B0-----:R0:W-:Y:S01]  /*3730*/  STG.E.64 desc[UR36][R2.64], R4 ;  /* 0x0000000402007986 */ /* 0x0011e2000c101b24 */
[----:B------:R-:W-:Y:S05]  /*3740*/  BRA `(.L_x_11732) ;  /* 0x0000000800ac7947 */ /* 0x000fea0003800000 */
.L_x_11727:
        /* <DEDUP_REMOVED lines=10> */
[----:B0-----:R-:W-:-:S05]  /*37f0*/  SEL R5, RZ, 0x1, !P0 ;  /* 0x00000001ff057807 */ /* 0x001fca0004000000 */
[----:B------:R0:W-:Y:S01]  /*3800*/  STG.E.U8 desc[UR36][R2.64], R5 ;  /* 0x0000000502007986 */ /* 0x0001e2000c101124 */
[----:B------:R-:W-:Y:S05]  /*3810*/  BRA `(.L_x_11732) ;  /* 0x0000000800787947 */ /* 0x000fea0003800000 */
.L_x_11741:
[----:B------:R-:W-:Y:S01]  /*3820*/  HADD2.F32 R0, -RZ, R0.H0_H0 ;  /* 0x20000000ff007230 */ /* 0x000fe20000004100 */
[----:B------:R-:W-:-:S04]  /*3830*/  CS2R R6, SRZ ;  /* 0x0000000000067805 */ /* 0x000fc8000001ff00 */
[----:B------:R-:W-:-:S04]  /*3840*/  FMUL.FTZ R0, R0, 1 ;  /* 0x3f80000000007820 */ /* 0x000fc80000410000 */
[----:B0-----:R-:W0:Y:S02]  /*3850*/  F2F.F64.F32 R4, R0 ;  /* 0x0000000000047310 */ /* 0x001e240000201800 */
[----:B0-----:R0:W-:Y:S01]  /*3860*/  STG.E.128 desc[UR36][R2.64], R4 ;  /* 0x0000000402007986 */ /* 0x0011e2000c101d24 */
[----:B------:R-:W-:Y:S05]  /*3870*/  BRA `(.L_x_11732) ;  /* 0x0000000800607947 */ /* 0x000fea0003800000 */
.L_x_11740:
        /* <DEDUP_REMOVED lines=10> */
[----:B0-----:R-:W-:Y:S02]  /*3920*/  SHF.R.U32.HI R5, RZ, 0x18, R7 ;  /* 0x00000018ff057819 */ /* 0x001fe40000011607 */
        /* <DEDUP_REMOVED lines=8> */
.L_x_11745:
[----:B------:R-:W-:Y:S05]  /*39b0*/  BSYNC.RECONVERGENT B0 ;  /* 0x0000000000007941 */ /* 0x000fea0003800200 */
.L_x_11744:
[----:B------:R-:W-:-:S05]  /*39c0*/  LOP3.LUT R5, R0, 0x80, R5, 0xf8, !PT ;  /* 0x0000008000057812 */ /* 0x000fca00078ef805 */
[----:B------:R0:W-:Y:S01]  /*39d0*/  STG.E.U8 desc[UR36][R2.64], R5 ;  /* 0x0000000502007986 */ /* 0x0001e2000c101124 */
[----:B------:R-:W-:Y:S05]  /*39e0*/  BRA `(.L_x_11732) ;  /* 0x0000000800047947 */ /* 0x000fea0003800000 */
.L_x_11743:
[----:B------:R-:W-:Y:S01]  /*39f0*/  HADD2.F32 R7, -RZ, R0.H0_H0 ;  /* 0x20000000ff077230 */ /* 0x000fe20000004100 */
[----:B------:R-:W-:Y:S04]  /*3a00*/  BSSY.RECONVERGENT B0, `(.L_x_11746) ;  /* 0x000000e000007945 */ /* 0x000fe80003800200 */
[----:B------:R-:W-:Y:S02]  /*3a10*/  LOP3.LUT R6, R7, 0x7fffffff, RZ, 0xc0, !PT ;  /* 0x7fffffff07067812 */ /* 0x000fe400078ec0ff */
[----:B0-----:R-:W-:Y:S02]  /*3a20*/  SHF.R.U32.HI R5, RZ, 0x18, R7 ;  /* 0x00000018ff057819 */ /* 0x001fe40000011607 */
        /* <DEDUP_REMOVED lines=11> */
.L_x_11747:
[----:B------:R-:W-:Y:S05]  /*3ae0*/  BSYNC.RECONVERGENT B0 ;  /* 0x0000000000007941 */ /* 0x000fea0003800200 */
.L_x_11746:
[----:B------:R-:W-:-:S05]  /*3af0*/  LOP3.LUT R5, R0, 0x80, R5, 0xf8, !PT ;  /* 0x0000008000057812 */ /* 0x000fca00078ef805 */
[----:B------:R0:W-:Y:S01]  /*3b00*/  STG.E.U8 desc[UR36][R2.64], R5 ;  /* 0x0000000502007986 */ /* 0x0001e2000c101124 */
[----:B------:R-:W-:Y:S05]  /*3b10*/  BRA `(.L_x_11732) ;  /* 0x0000000400b87947 */ /* 0x000fea0003800000 */
.L_x_11742:
[----:B------:R-:W-:-:S05]  /*3b20*/  HADD2.F32 R0, -RZ, R0.H0_H0 ;  /* 0x20000000ff007230 */ /* 0x000fca0000004100 */
[----:B------:R-:W-:-:S05]  /*3b30*/  F2FP.BF16.F32.PACK_AB R0, RZ, R0 ;  /* 0x00000000ff00723e */ /* 0x000fca00000010ff */
[----:B------:R1:W-:Y:S01]  /*3b40*/  STG.E.U16 desc[UR36][R2.64], R0 ;  /* 0x0000000002007986 */ /* 0x0003e2000c101524 */
[----:B------:R-:W-:Y:S05]  /*3b50*/  BRA `(.L_x_11732) ;  /* 0x0000000400a87947 */ /* 0x000fea0003800000 */
.L_x_11739:
        /* <DEDUP_REMOVED lines=8> */
[----:B0-----:R-:W-:-:S06]  /*3be0*/  HADD2.F32 R5, -RZ, R0.H0_H0 ;  /* 0x20000000ff057230 */ /* 0x001fcc0000004100 */
[----:B------:R-:W0:Y:S02]  /*3bf0*/  F2I.FTZ.U32.TRUNC.NTZ R5, R5 ;  /* 0x0000000500057305 */ /* 0x000e24000021f000 */
[----:B0-----:R2:W-:Y:S01]  /*3c00*/  STG.E.U16 desc[UR36][R2.64], R5 ;  /* 0x0000000502007986 */ /* 0x0015e2000c101524 */
[----:B------:R-:W-:Y:S05]  /*3c10*/  BRA `(.L_x_11732) ;  /* 0x0000000400787947 */ /* 0x000fea0003800000 */
.L_x_11750:
[----:B0-----:R-:W-:Y:S01]  /*3c20*/  HADD2.F32 R5, -RZ, R0.H0_H0 ;  /* 0x20000000ff057230 */ /* 0x001fe20000004100 */
        /* <DEDUP_REMOVED lines=12> */
.L_x_11753:
[----:B------:R-:W-:-:S04]  /*3cf0*/  SHF.R.U32.HI R0, RZ, 0x14, R5 ;  /* 0x00000014ff007819 */ /* 0x000fc80000011605 */
[----:B------:R-:W-:-:S04]  /*3d00*/  LOP3.LUT R0, R0, 0x1, RZ, 0xc0, !PT ;  /* 0x0000000100007812 */ /* 0x000fc800078ec0ff */
[----:B------:R-:W-:-:S04]  /*3d10*/  IADD3 R0, PT, PT, R5, 0x487ffff, R0 ;  /* 0x0487ffff05007810 */ /* 0x000fc80007ffe000 */
[----:B------:R-:W-:-:S04]  /*3d20*/  SHF.R.U32.HI R0, RZ, 0x14, R0 ;  /* 0x00000014ff007819 */ /* 0x000fc80000011600 */
[----:B------:R-:W-:-:S07]  /*3d30*/  LOP3.LUT R4, R0, 0xff, RZ, 0xc0, !PT ;  /* 0x000000ff00047812 */ /* 0x000fce00078ec0ff */
.L_x_11754:
[----:B------:R-:W-:-:S04]  /*3d40*/  SHF.R.U32.HI R5, RZ, 0x18, R5 ;  /* 0x00000018ff057819 */ /* 0x000fc80000011605 */
[----:B------:R-:W-:-:S04]  /*3d50*/  LOP3.LUT R4, R4, 0x80, R5, 0xf8, !PT ;  /* 0x0000008004047812 */ /* 0x000fc800078ef805 */
[----:B------:R-:W-:-:S07]  /*3d60*/  PRMT R0, R4, 0x7610, R0 ;  /* 0x0000761004007816 */ /* 0x000fce0000000000 */
.L_x_11752:
[----:B------:R-:W-:Y:S05]  /*3d70*/  BSYNC.RECONVERGENT B0 ;  /* 0x0000000000007941 */ /* 0x000fea0003800200 */
.L_x_11751:
[----:B------:R1:W-:Y:S01]  /*3d80*/  STG.E.U8 desc[UR36][R2.64], R0 ;  /* 0x0000000002007986 */ /* 0x0003e2000c101124 */
[----:B------:R-:W-:Y:S05]  /*3d90*/  BRA `(.L_x_11732) ;  /* 0x0000000400187947 */ /* 0x000fea0003800000 */
.L_x_11749:
[----:B0-----:R-:W-:Y:S01]  /*3da0*/  HADD2.F32 R5, -RZ, R0.H0_H0 ;  /* 0x20000000ff057230 */ /* 0x001fe20000004100 */
        /* <DEDUP_REMOVED lines=12> */
.L_x_11757:
[----:B------:R-:W-:-:S04]  /*3e70*/  SHF.R.U32.HI R0, RZ, 0x15, R5 ;  /* 0x00000015ff007819 */ /* 0x000fc80000011605 */
[----:B------:R-:W-:-:S04]  /*3e80*/  LOP3.LUT R0, R0, 0x1, RZ, 0xc0, !PT ;  /* 0x0000000100007812 */ /* 0x000fc800078ec0ff */
[----:B------:R-:W-:-:S04]  /*3e90*/  IADD3 R0, PT, PT, R5, 0x88fffff, R0 ;  /* 0x088fffff05007810 */ /* 0x000fc80007ffe000 */
[----:B------:R-:W-:-:S04]  /*3ea0*/  SHF.R.U32.HI R0, RZ, 0x15, R0 ;  /* 0x00000015ff007819 */ /* 0x000fc80000011600 */
[----:B------:R-:W-:-:S07]  /*3eb0*/  LOP3.LUT R4, R0, 0xff, RZ, 0xc0, !PT ;  /* 0x000000ff00047812 */ /* 0x000fce00078ec0ff */
.L_x_11758:
[----:B------:R-:W-:-:S04]  /*3ec0*/  SHF.R.U32.HI R5, RZ, 0x18, R5 ;  /* 0x00000018ff057819 */ /* 0x000fc80000011605 */
[----:B------:R-:W-:-:S04]  /*3ed0*/  LOP3.LUT R4, R4, 0x80, R5, 0xf8, !PT ;  /* 0x0000008004047812 */ /* 0x000fc800078ef805 */
[----:B------:R-:W-:-:S07]  /*3ee0*/  PRMT R0, R4, 0x7610, R0 ;  /* 0x0000761004007816 */ /* 0x000fce0000000000 */
.L_x_11756:
[----:B------:R-:W-:Y:S05]  /*3ef0*/  BSYNC.RECONVERGENT B0 ;  /* 0x0000000000007941 */ /* 0x000fea0003800200 */
.L_x_11755:
[----:B------:R0:W-:Y:S01]  /*3f00*/  STG.E.U8 desc[UR36][R2.64], R0 ;  /* 0x0000000002007986 */ /* 0x0001e2000c101124 */
[----:B------:R-:W-:Y:S05]  /*3f10*/  BRA `(.L_x_11732) ;  /* 0x0000000000b87947 */ /* 0x000fea0003800000 */
.L_x_11748:
[----:B------:R-:W-:-:S09]  /*3f20*/  UISETP.NE.AND UP0, UPT, UR4, 0x1c, UPT ;  /* 0x0000001c0400788c */ /* 0x000fd2000bf05270 */
[----:B------:R-:W-:Y:S05]  /*3f30*/  BRA.U !UP0, `(.L_x_11759) ;  /* 0x0000000108a47547 */ /* 0x000fea000b800000 */
[----:B------:R-:W-:-:S09]  /*3f40*/  UISETP.NE.AND UP0, UPT, UR4, 0x1d, UPT ;  /* 0x0000001d0400788c */ /* 0x000fd2000bf05270 */
[----:B------:R-:W-:Y:S05]  /*3f50*/  BRA.U !UP0, `(.L_x_11760) ;  /* 0x00000001088c7547 */ /* 0x000fea000b800000 */
[----:B------:R-:W-:-:S09]  /*3f60*/  UISETP.NE.AND UP0, UPT, UR4, 0x2c, UPT ;  /* 0x0000002c0400788c */ /* 0x000fd2000bf05270 */
[----:B------:R-:W-:Y:S05]  /*3f70*/  BRA.U !UP0, `(.L_x_11761) ;  /* 0x0000000108447547 */ /* 0x000fea000b800000 */
.L_x_11731:
        /* <DEDUP_REMOVED lines=8> */
[----:B0-----:R-:W-:Y:S02]  /*4000*/  IMAD.U32 R4, RZ, RZ, UR6 ;  /* 0x00000006ff047e24 */ /* 0x001fe4000f8e00ff */
[----:B------:R-:W-:Y:S01]  /*4010*/  IMAD.U32 R5, RZ, RZ, UR7 ;  /* 0x00000007ff057e24 */ /* 0x000fe2000f8e00ff */
[----:B---3--:R-:W-:Y:S01]  /*4020*/  MOV R6, UR8 ;  /* 0x0000000800067c02 */ /* 0x008fe20008000f00 */
[----:B------:R-:W-:-:S02]  /*4030*/  IMAD.U32 R7, RZ, RZ, UR9 ;  /* 0x00000009ff077e24 */ /* 0x000fc4000f8e00ff */
[----:B----4-:R-:W-:Y:S02]  /*4040*/  IMAD.U32 R10, RZ, RZ, UR4 ;  /* 0x00000004ff0a7e24 */ /* 0x010fe4000f8e00ff */
[----:B-1----:R-:W-:-:S07]  /*4050*/  IMAD.U32 R11, RZ, RZ, UR5 ;  /* 0x00000005ff0b7e24 */ /* 0x002fce000f8e00ff */
[----:B------:R-:W-:-:S07]  /*4060*/  LEPC R20, `(.L_x_11762) ;  /* 0x000000001014794e */ /* 0x000fce0000000000 */
[----:B--2---:R-:W-:Y:S05]  /*4070*/  CALL.ABS.NOINC R2 ;  /* 0x0000000002007343 */ /* 0x004fea0003c00000 */
.L_x_11762:
[----:B------:R-:W-:Y:S05]  /*4080*/  BRA `(.L_x_11732) ;  /* 0x00000000005c7947 */ /* 0x000fea0003800000 */
.L_x_11761:
[----:B0-----:R-:W-:-:S05]  /*4090*/  HADD2.F32 R5, -RZ, R0.H0_H0 ;  /* 0x20000000ff057230 */ /* 0x001fca0000004100 */
        /* <DEDUP_REMOVED lines=15> */
.L_x_11760:
[----:B0-----:R-:W-:-:S06]  /*4190*/  HADD2.F32 R4, -RZ, R0.H0_H0 ;  /* 0x20000000ff047230 */ /* 0x001fcc0000004100 */
[----:B------:R-:W0:Y:S02]  /*41a0*/  F2I.U64.TRUNC R4, R4 ;  /* 0x0000000400047311 */ /* 0x000e24000020d800 */
[----:B0-----:R0:W-:Y:S01]  /*41b0*/  STG.E.64 desc[UR36][R2.64], R4 ;  /* 0x0000000402007986 */ /* 0x0011e2000c101b24 */
[----:B------:R-:W-:Y:S05]  /*41c0*/  BRA `(.L_x_11732) ;  /* 0x00000000000c7947 */ /* 0x000fea0003800000 */
.L_x_11759:
[----:B------:R-:W-:-:S04]  /*41d0*/  HADD2.F32 R0, -RZ, R0.H0_H0 ;  /* 0x20000000ff007230 */ /* 0x000fc80000004100 */
[----:B0-----:R-:W0:Y:S02]  /*41e0*/  F2I.FTZ.U32.TRUNC.NTZ R5, R0 ;  /* 0x0000000000057305 */ /* 0x001e24000021f000 */
[----:B0-----:R3:W-:Y:S02]  /*41f0*/  STG.E desc[UR36][R2.64], R5 ;  /* 0x0000000502007986 */ /* 0x0017e4000c101924 */
.L_x_11732:
[----:B------:R-:W-:-:S07]  /*4200*/  VIADD R17, R17, 0x80 ;  /* 0x0000008011117836 */ /* 0x000fce0000000000 */
.L_x_11666:
[----:B------:R-:W-:Y:S05]  /*4210*/  BSYNC.RECONVERGENT B7 ;  /* 0x0000000000077941 */ /* 0x000fea0003800200 */
.L_x_11665:
        /* <DEDUP_REMOVED lines=358> */
.L_x_11765:
        /* <DEDUP_REMOVED lines=19> */
.L_x_11769:
[----:B------:R-:W2:Y:S02]  /*59b0*/  LDG.E.U8 R2, desc[UR36][R2.64] ;  /* 0x0000002402027981 */ /* 0x000ea4000c1e1100 */
[----:B--2---:R-:W-:-:S04]  /*59c0*/  I2FP.F32.U32 R0, R2 ;  /* 0x0000000200007245 */ /* 0x004fc80000201000 */
[----:B------:R-:W-:-:S04]  /*59d0*/  F2FP.F16.F32.PACK_AB R0, RZ, R0 ;  /* 0x00000000ff00723e */ /* 0x000fc800000000ff */
[----:B------:R-:W-:Y:S01]  /*59e0*/  PRMT R19, R0, 0x7610, R19 ;  /* 0x0000761000137816 */ /* 0x000fe20000000013 */
[----:B------:R-:W-:Y:S06]  /*59f0*/  BRA `(.L_x_11771) ;  /* 0x0000000c00d47947 */ /* 0x000fec0003800000 */
.L_x_11768:
        /* <DEDUP_REMOVED lines=11> */
.L_x_11773:
[----:B------:R-:W2:Y:S02]  /*5ab0*/  LDG.E R2, desc[UR36][R2.64] ;  /* 0x0000002402027981 */ /* 0x000ea4000c1e1900 */
[----:B--2---:R-:W-:-:S04]  /*5ac0*/  I2FP.F32.S32 R0, R2 ;  /* 0x0000000200007245 */ /* 0x004fc80000201400 */
[----:B------:R-:W-:-:S04]  /*5ad0*/  F2FP.F16.F32.PACK_AB R0, RZ, R0 ;  /* 0x00000000ff00723e */ /* 0x000fc800000000ff */
[----:B------:R-:W-:Y:S01]  /*5ae0*/  PRMT R19, R0, 0x7610, R19 ;  /* 0x0000761000137816 */ /* 0x000fe20000000013 */
[----:B------:R-:W-:Y:S06]  /*5af0*/  BRA `(.L_x_11771) ;  /* 0x0000000c00947947 */ /* 0x000fec0003800000 */
.L_x_11772:
[----:B------:R-:W2:Y:S02]  /*5b00*/  LDG.E.U16 R2, desc[UR36][R2.64] ;  /* 0x0000002402027981 */ /* 0x000ea4000c1e1500 */
[----:B--2---:R-:W0:Y:S02]  /*5b10*/  I2F.S16 R0, R2 ;  /* 0x0000000200007306 */ /* 0x004e240000101400 */
[----:B0-----:R-:W-:-:S04]  /*5b20*/  F2FP.F16.F32.PACK_AB R0, RZ, R0 ;  /* 0x00000000ff00723e */ /* 0x001fc800000000ff */
[----:B------:R-:W-:Y:S01]  /*5b30*/  PRMT R19, R0, 0x7610, R19 ;  /* 0x0000761000137816 */ /* 0x000fe20000000013 */
[----:B------:R-:W-:Y:S06]  /*5b40*/  BRA `(.L_x_11771) ;  /* 0x0000000c00807947 */ /* 0x000fec0003800000 */
.L_x_11767:
        /* <DEDUP_REMOVED lines=9> */
.L_x_11775:
[----:B------:R0:W5:Y:S01]  /*5be0*/  LDG.E.U16 R19, desc[UR36][R2.64] ;  /* 0x0000002402137981 */ /* 0x000162000c1e1500 */
[----:B------:R-:W-:Y:S05]  /*5bf0*/  BRA `(.L_x_11771) ;  /* 0x0000000c00547947 */ /* 0x000fea0003800000 */
.L_x_11774:
        /* <DEDUP_REMOVED lines=9> */
.L_x_11777:
[----:B------:R1:W5:Y:S01]  /*5c90*/  LDG.E.U16 R19, desc[UR36][R2.64] ;  /* 0x0000002402137981 */ /* 0x000362000c1e1500 */
[----:B------:R-:W-:Y:S05]  /*5ca0*/  BRA `(.L_x_11771) ;  /* 0x0000000c00287947 */ /* 0x000fea0003800000 */
.L_x_11776:
        /* <DEDUP_REMOVED lines=13> */
.L_x_11766:
        /* <DEDUP_REMOVED lines=14> */
.L_x_11780:
        /* <DEDUP_REMOVED lines=13> */
.L_x_11779:
        /* <DEDUP_REMOVED lines=27> */
.L_x_11782:
        /* <DEDUP_REMOVED lines=14> */
.L_x_11781:
[----:B------:R-:W2:Y:S02]  /*61c0*/  LDG.E.U16 R0, desc[UR36][R2.64] ;  /* 0x0000002402007981 */ /* 0x000ea4000c1e1500 */
[----:B--2---:R-:W-:-:S05]  /*61d0*/  IMAD.U32 R0, R0, 0x10000, RZ ;  /* 0x0001000000007824 */ /* 0x004fca00078e00ff */
[----:B------:R-:W-:-:S04]  /*61e0*/  F2FP.F16.F32.PACK_AB R0, RZ, R0 ;  /* 0x00000000ff00723e */ /* 0x000fc800000000ff */
[----:B------:R-:W-:Y:S01]  /*61f0*/  PRMT R19, R0, 0x7610, R19 ;  /* 0x0000761000137816 */ /* 0x000fe20000000013 */
[----:B------:R-:W-:Y:S06]  /*6200*/  BRA `(.L_x_11771) ;  /* 0x0000000400d07947 */ /* 0x000fec0003800000 */
.L_x_11778:
        /* <DEDUP_REMOVED lines=13> */
.L_x_11785:
        /* <DEDUP_REMOVED lines=21> */
.L_x_11789:
[----:B------:R-:W-:Y:S05]  /*6430*/  BSYNC.RECONVERGENT B1 ;  /* 0x0000000000017941 */ /* 0x000fea0003800200 */
.L_x_11788:
[----:B------:R-:W-:Y:S02]  /*6440*/  SHF.L.U32 R0, R0, 0x14, RZ ;  /* 0x0000001400007819 */ /* 0x000fe400000006ff */
[----:B------:R-:W-:-:S04]  /*6450*/  LEA R2, R2, 0x3b800000, 0x17 ;  /* 0x3b80000002027811 */ /* 0x000fc800078eb8ff */
[----:B------:R-:W-:-:S07]  /*6460*/  LOP3.LUT R0, R2, R0, R7, 0xfe, !PT ;  /* 0x0000000002007212 */ /* 0x000fce00078efe07 */
.L_x_11787:
[----:B------:R-:W-:Y:S05]  /*6470*/  BSYNC.RECONVERGENT B0 ;  /* 0x0000000000007941 */ /* 0x000fea0003800200 */
.L_x_11786:
[----:B------:R-:W-:-:S04]  /*6480*/  F2FP.F16.F32.PACK_AB R0, RZ, R0 ;  /* 0x00000000ff00723e */ /* 0x000fc800000000ff */
[----:B------:R-:W-:Y:S01]  /*6490*/  PRMT R19, R0, 0x7610, R19 ;  /* 0x0000761000137816 */ /* 0x000fe20000000013 */
[----:B------:R-:W-:Y:S06]  /*64a0*/  BRA `(.L_x_11771) ;  /* 0x0000000400287947 */ /* 0x000fec0003800000 */
.L_x_11784:
        /* <DEDUP_REMOVED lines=21> */
.L_x_11793:
[----:B------:R-:W-:Y:S05]  /*6600*/  BSYNC.RECONVERGENT B1 ;  /* 0x0000000000017941 */ /* 0x000fea0003800200 */
.L_x_11792:
[----:B------:R-:W-:Y:S01]  /*6610*/  IMAD.SHL.U32 R0, R0, 0x200000, RZ ;  /* 0x0020000000007824 */ /* 0x000fe200078e00ff */
[----:B------:R-:W-:-:S04]  /*6620*/  LEA R2, R2, 0x37800000, 0x17 ;  /* 0x3780000002027811 */ /* 0x000fc800078eb8ff */
[----:B------:R-:W-:-:S07]  /*6630*/  LOP3.LUT R0, R2, R0, R7, 0xfe, !PT ;  /* 0x0000000002007212 */ /* 0x000fce00078efe07 */
.L_x_11791:
[----:B------:R-:W-:Y:S05]  /*6640*/  BSYNC.RECONVERGENT B0 ;  /* 0x0000000000007941 */ /* 0x000fea0003800200 */
.L_x_11790:
[----:B------:R-:W-:-:S04]  /*6650*/  F2FP.F16.F32.PACK_AB R0, RZ, R0 ;  /* 0x00000000ff00723e */ /* 0x000fc800000000ff */
[----:B------:R-:W-:Y:S01]  /*6660*/  PRMT R19, R0, 0x7610, R19 ;  /* 0x0000761000137816 */ /* 0x000fe20000000013 */
[----:B------:R-:W-:Y:S06]  /*6670*/  BRA `(.L_x_11771) ;  /* 0x0000000000b47947 */ /* 0x000fec0003800000 */
.L_x_11783:
        /* <DEDUP_REMOVED lines=14> */
.L_x_11797:
[----:B------:R-:W-:Y:S05]  /*6760*/  BSYNC.RECONVERGENT B0 ;  /* 0x0000000000007941 */ /* 0x000fea0003800200 */
.L_x_11796:
[----:B------:R-:W-:-:S04]  /*6770*/  F2FP.F16.F32.PACK_AB R0, RZ, R0 ;  /* 0x00000000ff00723e */ /* 0x000fc800000000ff */
[----:B------:R-:W-:Y:S01]  /*6780*/  PRMT R19, R0, 0x7610, R19 ;  /* 0x0000761000137816 */ /* 0x000fe20000000013 */
[----:B------:R-:W-:Y:S06]  /*6790*/  BRA `(.L_x_11771) ;  /* 0x00000000006c7947 */ /* 0x000fec0003800000 */
.L_x_11770:
        /* <DEDUP_REMOVED lines=16> */
.L_x_11798:
[----:B------:R-:W-:Y:S01]  /*68a0*/  PRMT R19, RZ, 0x7610, R19 ;  /* 0x00007610ff137816 */ /* 0x000fe20000000013 */
[----:B------:R-:W-:Y:S06]  /*68b0*/  BRA `(.L_x_11771) ;  /* 0x0000000000247947 */ /* 0x000fec0003800000 */
.L_x_11795:
[----:B------:R-:W2:Y:S02]  /*68c0*/  LDG.E.64 R2, desc[UR36][R2.64] ;  /* 0x0000002402027981 */ /* 0x000ea4000c1e1b00 */
[----:B--2---:R-:W0:Y:S02]  /*68d0*/  I2F.U64 R0, R2 ;  /* 0x0000000200007312 */ /* 0x004e240000301000 */
[----:B0-----:R-:W-:-:S04]  /*68e0*/  F2FP.F16.F32.PACK_AB R0, RZ, R0 ;  /* 0x00000000ff00723e */ /* 0x001fc800000000ff */
[----:B------:R-:W-:Y:S01]  /*68f0*/  PRMT R19, R0, 0x7610, R19 ;  /* 0x0000761000137816 */ /* 0x000fe20000000013 */
[----:B------:R-:W-:Y:S06]  /*6900*/  BRA `(.L_x_11771) ;  /* 0x0000000000107947 */ /* 0x000fec0003800000 */
.L_x_11794:
[----:B------:R-:W2:Y:S02]  /*6910*/  LDG.E R2, desc[UR36][R2.64] ;  /* 0x0000002402027981 */ /* 0x000ea4000c1e1900 */
[----:B--2---:R-:W-:-:S04]  /*6920*/  I2FP.F32.U32 R0, R2 ;  /* 0x0000000200007245 */ /* 0x004fc80000201000 */
[----:B------:R-:W-:-:S04]  /*6930*/  F2FP.F16.F32.PACK_AB R0, RZ, R0 ;  /* 0x00000000ff00723e */ /* 0x000fc800000000ff */
[----:B------:R-:W-:-:S07]  /*6940*/  PRMT R19, R0, 0x7610, R19 ;  /* 0x0000761000137816 */ /* 0x000fce0000000013 */
.L_x_11771:
        /* <DEDUP_REMOVED lines=18> */
.L_x_11803:
[----:B------:R-:W2:Y:S02]  /*6a70*/  LDG.E.U8 R2, desc[UR36][R2.64] ;  /* 0x0000002402027981 */ /* 0x000ea4000c1e1100 */
[----:B--2---:R-:W-:Y:S01]  /*6a80*/  ISETP.NE.AND P0, PT, R2, RZ, PT ;  /* 0x000000ff0200720c */ /* 0x004fe20003f05270 */
[----:B------:R-:W-:-:S12]  /*6a90*/  BRA `(.L_x_11805) ;  /* 0x0000000800407947 */ /* 0x000fd80003800000 */
.L_x_11802:
        /* <DEDUP_REMOVED lines=10> */
.L_x_11807:
[----:B------:R-:W2:Y:S02]  /*6b40*/  LDG.E R2, desc[UR36][R2.64] ;  /* 0x0000002402027981 */ /* 0x000ea4000c1e1900 */
[----:B--2---:R-:W-:Y:S01]  /*6b50*/  ISETP.NE.AND P0, PT, R2, RZ, PT ;  /* 0x000000ff0200720c */ /* 0x004fe20003f05270 */
[----:B------:R-:W-:-:S12]  /*6b60*/  BRA `(.L_x_11805) ;  /* 0x00000008000c7947 */ /* 0x000fd80003800000 */
.L_x_11806:
[----:B------:R-:W2:Y:S02]  /*6b70*/  LDG.E.U16 R2, desc[UR36][R2.64] ;  /* 0x0000002402027981 */ /* 0x000ea4000c1e1500 */
[----:B--2---:R-:W-:Y:S01]  /*6b80*/  ISETP.NE.AND P0, PT, R2, RZ, PT ;  /* 0x000000ff0200720c */ /* 0x004fe20003f05270 */
[----:B------:R-:W-:-:S12]  /*6b90*/  BRA `(.L_x_11805) ;  /* 0x0000000800007947 */ /* 0x000fd80003800000 */
.L_x_11801:
        /* <DEDUP_REMOVED lines=9> */
.L_x_11809:
[----:B------:R-:W2:Y:S02]  /*6c30*/  LDG.E.U16 R0, desc[UR36][R2.64] ;  /* 0x0000002402007981 */ /* 0x000ea4000c1e1500 */
[----:B--2---:R-:W-:-:S05]  /*6c40*/  HADD2.F32 R0, -RZ, R0.H0_H0 ;  /* 0x20000000ff007230 */ /* 0x004fca0000004100 */
[----:B------:R-:W-:Y:S01]  /*6c50*/  FSETP.NEU.FTZ.AND P0, PT, R0, RZ, PT ;  /* 0x000000ff0000720b */ /* 0x000fe20003f1d000 */
[----:B------:R-:W-:-:S12]  /*6c60*/  BRA `(.L_x_11805) ;  /* 0x0000000400cc7947 */ /* 0x000fd80003800000 */
.L_x_11808:
        /* <DEDUP_REMOVED lines=11> */
.L_x_11811:
        /* <DEDUP_REMOVED lines=8> */
.L_x_11810:
[----:B------:R-:W2:Y:S02]  /*6da0*/  LDG.E.64 R2, desc[UR36][R2.64] ;  /* 0x0000002402027981 */ /* 0x000ea4000c1e1b00 */
[----:B--2---:R1:W2:Y:S02]  /*6db0*/  DSETP.NEU.AND P0, PT, R2, RZ, PT ;  /* 0x000000ff0200722a */ /* 0x0042a40003f0d000 */
[----:B--2---:R-:W-:Y:S05]  /*6dc0*/  BRA `(.L_x_11805) ;  /* 0x0000000400747947 */ /* 0x004fea0003800000 */
.L_x_11800:
        /* <DEDUP_REMOVED lines=11> */
.L_x_11814:
        /* <DEDUP_REMOVED lines=8> */
.L_x_11813:
        /* <DEDUP_REMOVED lines=9> */
.L_x_11816:
        /* <DEDUP_REMOVED lines=11> */
.L_x_11815:
[----:B------:R-:W2:Y:S02]  /*7040*/  LDG.E.U16 R0, desc[UR36][R2.64] ;  /* 0x0000002402007981 */ /* 0x000ea4000c1e1500 */
[----:B--2---:R-:W-:-:S05]  /*7050*/  IMAD.U32 R0, R0, 0x10000, RZ ;  /* 0x0001000000007824 */ /* 0x004fca00078e00ff */
[----:B------:R-:W-:Y:S01]  /*7060*/  FSETP.NEU.FTZ.AND P0, PT, R0, RZ, PT ;  /* 0x000000ff0000720b */ /* 0x000fe20003f1d000 */
[----:B------:R-:W-:-:S12]  /*7070*/  BRA `(.L_x_11805) ;  /* 0x0000000000c87947 */ /* 0x000fd80003800000 */
.L_x_11812:
        /* <DEDUP_REMOVED lines=11> */
.L_x_11819:
[----:B------:R-:W2:Y:S02]  /*7130*/  LDG.E.U8 R2, desc[UR36][R2.64] ;  /* 0x0000002402027981 */ /* 0x000ea4000c1e1100 */
[----:B--2---:R-:W-:Y:S01]  /*7140*/  ISETP.NE.AND P0, PT, R2, RZ, PT ;  /* 0x000000ff0200720c */ /* 0x004fe20003f05270 */
[----:B------:R-:W-:-:S12]  /*7150*/  BRA `(.L_x_11805) ;  /* 0x0000000000907947 */ /* 0x000fd80003800000 */
.L_x_11818:
[----:B------:R-:W2:Y:S02]  /*7160*/  LDG.E.U8 R2, desc[UR36][R2.64] ;  /* 0x0000002402027981 */ /* 0x000ea4000c1e1100 */
[----:B--2---:R-:W-:Y:S01]  /*7170*/  ISETP.NE.AND P0, PT, R2, RZ, PT ;  /* 0x000000ff0200720c */ /* 0x004fe20003f05270 */
[----:B------:R-:W-:-:S12]  /*7180*/  BRA `(.L_x_11805) ;  /* 0x0000000000847947 */ /* 0x000fd80003800000 */
.L_x_11817:
        /* <DEDUP_REMOVED lines=9> */
.L_x_11804:
        /* <DEDUP_REMOVED lines=15> */
[----:B--2--5:R-:W-:Y:S05]  /*7310*/  CALL.ABS.NOINC R2 ;  /* 0x0000000002007343 */ /* 0x024fea0003c00000 */
.L_x_11822:
[----:B------:R-:W-:Y:S01]  /*7320*/  PLOP3.LUT P0, PT, PT, PT, PT, 0x8, 0x80 ;  /* 0x000000000080781c */ /* 0x000fe20003f0e170 */
[----:B------:R-:W-:-:S12]  /*7330*/  BRA `(.L_x_11805) ;  /* 0x0000000000187947 */ /* 0x000fd80003800000 */
.L_x_11821:
[----:B------:R-:W2:Y:S02]  /*7340*/  LDG.E.64 R2, desc[UR36][R2.64] ;  /* 0x0000002402027981 */ /* 0x000ea4000c1e1b00 */
[----:B--2---:R-:W-:-:S04]  /*7350*/  ISETP.NE.U32.AND P0, PT, R2, RZ, PT ;  /* 0x000000ff0200720c */ /* 0x004fc80003f05070 */
[----:B------:R-:W-:Y:S01]  /*7360*/  ISETP.NE.AND.EX P0, PT, R3, RZ, PT, P0 ;  /* 0x000000ff0300720c */ /* 0x000fe20003f05300 */
[----:B------:R-:W-:-:S12]  /*7370*/  BRA `(.L_x_11805) ;  /* 0x0000000000087947 */ /* 0x000fd80003800000 */
.L_x_11820:
[----:B------:R-:W2:Y:S02]  /*7380*/  LDG.E R2, desc[UR36][R2.64] ;  /* 0x0000002402027981 */ /* 0x000ea4000c1e1900 */
[----:B--2---:R-:W-:-:S13]  /*7390*/  ISETP.NE.AND P0, PT, R2, RZ, PT ;  /* 0x000000ff0200720c */ /* 0x004fda0003f05270 */
.L_x_11805:
[----:B------:R-:W-:Y:S05]  /*73a0*/  BSYNC.RECONVERGENT B6 ;  /* 0x0000000000067941 */ /* 0x000fea0003800200 */
.L_x_11799:
[----:B------:R-:W1:Y:S01]  /*73b0*/  LDCU.64 UR4, c[0x0][0x5e8] ;  /* 0x0000bd00ff0477ac */ /* 0x000e620008000a00 */
[----:B------:R-:W-:Y:S01]  /*73c0*/  SEL R0, RZ, 0x1, !P0 ;  /* 0x00000001ff007807 */ /* 0x000fe20004000000 */
[----:B-----5:R-:W-:Y:S01]  /*73d0*/  HADD2.F32 R19, -RZ, R19.H0_H0 ;  /* 0x20000013ff137230 */ /* 0x020fe20000004100 */
[----:B------:R-:W2:Y:S02]  /*73e0*/  LDCU UR6, c[0x0][0x600] ;  /* 0x0000c000ff0677ac */ /* 0x000ea40008000800 */
[----:B------:R-:W-:Y:S01]  /*73f0*/  I2FP.F32.U32 R0, R0 ;  /* 0x0000000000007245 */ /* 0x000fe20000201000 */
[----:B------:R-:W-:-:S04]  /*7400*/  ULOP3.LUT UR7, UR40, 0xff, URZ, 0xc0, !UPT ;  /* 0x000000ff28077892 */ /* 0x000fc8000f8ec0ff */
[----:B------:R-:W-:Y:S01]  /*7410*/  FMUL.FTZ R0, R0, R19 ;  /* 0x0000001300007220 */ /* 0x000fe20000410000 */
[----:B------:R-:W-:Y:S01]  /*7420*/  UISETP.GT.AND UP0, UPT, UR7, 0x9, UPT ;  /* 0x000000090700788c */ /* 0x000fe2000bf04270 */
[----:B-1----:R-:W-:Y:S02]  /*7430*/  IADD3 R2, P0, PT, R16, UR4, RZ ;  /* 0x0000000410027c10 */ /* 0x002fe4000ff1e0ff */
[----:B--2---:R-:W-:-:S03]  /*7440*/  FMUL.FTZ R0, R0, UR6 ;  /* 0x0000000600007c20 */ /* 0x004fc60008410000 */
[----:B------:R-:W-:Y:S02]  /*7450*/  IMAD.X R3, RZ, RZ, UR5, P0 ;  /* 0x00000005ff037e24 */ /* 0x000fe400080e06ff */
        /* <DEDUP_REMOVED lines=14> */
.L_x_11826:
[----:B0-----:R-:W-:-:S06]  /*7540*/  HADD2.F32 R5, -RZ, R0.H0_H0 ;  /* 0x20000000ff057230 */ /* 0x001fcc0000004100 */
[----:B------:R-:W0:Y:S02]  /*7550*/  F2I.S64.TRUNC R4, R5 ;  /* 0x0000000500047311 */ /* 0x000e24000020d900 */
[----:B0-----:R3:W-:Y:S01]  /*7560*/  STG.E.U8 desc[UR36][R2.64], R4 ;  /* 0x0000000402007986 */ /* 0x0017e2000c101124 */
[----:B------:R-:W-:Y:S05]  /*7570*/  BRA `(.L_x_11828) ;  /* 0x0000000c006c7947 */ /* 0x000fea0003800000 */
.L_x_11825:
        /* <DEDUP_REMOVED lines=10> */
.L_x_11830:
[----:B------:R-:W-:-:S04]  /*7620*/  HADD2.F32 R0, -RZ, R0.H0_H0 ;  /* 0x20000000ff007230 */ /* 0x000fc80000004100 */
[----:B0-----:R-:W0:Y:S02]  /*7630*/  F2I.FTZ.TRUNC.NTZ R5, R0 ;  /* 0x0000000000057305 */ /* 0x001e24000021f100 */
[----:B0-----:R2:W-:Y:S01]  /*7640*/  STG.E desc[UR36][R2.64], R5 ;  /* 0x0000000502007986 */ /* 0x0015e2000c101924 */
[----:B------:R-:W-:Y:S05]  /*7650*/  BRA `(.L_x_11828) ;  /* 0x0000000c00347947 */ /* 0x000fea0003800000 */
.L_x_11829:
[----:B------:R-:W-:-:S04]  /*7660*/  HADD2.F32 R0, -RZ, R0.H0_H0 ;  /* 0x20000000ff007230 */ /* 0x000fc80000004100 */
[----:B0-----:R-:W0:Y:S02]  /*7670*/  F2I.FTZ.TRUNC.NTZ R5, R0 ;  /* 0x0000000000057305 */ /* 0x001e24000021f100 */
[----:B0-----:R0:W-:Y:S01]  /*7680*/  STG.E.U16 desc[UR36][R2.64], R5 ;  /* 0x0000000502007986 */ /* 0x0011e2000c101524 */
[----:B------:R-:W-:Y:S05]  /*7690*/  BRA `(.L_x_11828) ;  /* 0x0000000c00247947 */ /* 0x000fea0003800000 */
.L_x_11824:
        /* <DEDUP_REMOVED lines=9> */
.L_x_11832:
[----:B------:R1:W-:Y:S01]  /*7730*/  STG.E.U16 desc[UR36][R2.64], R0 ;  /* 0x0000000002007986 */ /* 0x0003e2000c101524 */
[----:B------:R-:W-:Y:S05]  /*7740*/  BRA `(.L_x_11828) ;  /* 0x0000000800f87947 */ /* 0x000fea0003800000 */
.L_x_11831:
[----:B------:R-:W-:-:S09]  /*7750*/  UISETP.NE.AND UP0, UPT, UR7, 0x7, UPT ;  /* 0x000000070700788c */ /* 0x000fd2000bf05270 */
[----:B------:R-:W-:Y:S05]  /*7760*/  BRA.U !UP0, `(.L_x_11833) ;  /* 0x0000000108347547 */ /* 0x000fea000b800000 */
[----:B------:R-:W-:-:S09]  /*7770*/  UISETP.NE.AND UP0, UPT, UR7, 0x8, UPT ;  /* 0x000000080700788c */ /* 0x000fd2000bf05270 */
[----:B------:R-:W-:Y:S05]  /*7780*/  BRA.U !UP0, `(.L_x_11834) ;  /* 0x0000000108187547 */ /* 0x000fea000b800000 */
[----:B------:R-:W-:-:S09]  /*7790*/  UISETP.NE.AND UP0, UPT, UR7, 0x9, UPT ;  /* 0x000000090700788c */ /* 0x000fd2000bf05270 */
[----:B------:R-:W-:Y:S05]  /*77a0*/  BRA.U UP0, `(.L_x_11827) ;  /* 0x0000000500fc7547 */ /* 0x000fea000b800000 */
[----:B0-----:R-:W-:Y:S02]  /*77b0*/  HADD2.F32 R4, -RZ, R0.H0_H0 ;  /* 0x20000000ff047230 */ /* 0x001fe40000004100 */
[----:B------:R-:W-:-:S05]  /*77c0*/  HFMA2 R5, -RZ, RZ, 0, 0 ;  /* 0x00000000ff057431 */ /* 0x000fca00000001ff */
[----:B------:R0:W-:Y:S01]  /*77d0*/  STG.E.64 desc[UR36][R2.64], R4 ;  /* 0x0000000402007986 */ /* 0x0001e2000c101b24 */
[----:B------:R-:W-:Y:S05]  /*77e0*/  BRA `(.L_x_11828) ;  /* 0x0000000800d07947 */ /* 0x000fea0003800000 */
.L_x_11834:
[----:B------:R-:W-:-:S05]  /*77f0*/  HADD2.F32 R0, -RZ, R0.H0_H0 ;  /* 0x20000000ff007230 */ /* 0x000fca0000004100 */
[----:B------:R-:W-:-:S04]  /*7800*/  F2FP.F16.F32.PACK_AB R0, RZ, R0 ;  /* 0x00000000ff00723e */ /* 0x000fc800000000ff */
[----:B------:R-:W-:-:S05]  /*7810*/  PRMT R0, R0, 0x5410, RZ ;  /* 0x0000541000007816 */ /* 0x000fca00000000ff */
[----:B------:R1:W-:Y:S01]  /*7820*/  STG.E desc[UR36][R2.64], R0 ;  /* 0x0000000002007986 */ /* 0x0003e2000c101924 */
[----:B------:R-:W-:Y:S05]  /*7830*/  BRA `(.L_x_11828) ;  /* 0x0000000800bc7947 */ /* 0x000fea0003800000 */
.L_x_11833:
[----:B0-----:R-:W-:-:S05]  /*7840*/  HADD2.F32 R4, -RZ, R0.H0_H0 ;  /* 0x20000000ff047230 */ /* 0x001fca0000004100 */
[----:B------:R-:W-:-:S06]  /*7850*/  FMUL.FTZ R4, R4, 1 ;  /* 0x3f80000004047820 */ /* 0x000fcc0000410000 */
[----:B------:R-:W0:Y:S02]  /*7860*/  F2F.F64.F32 R4, R4 ;  /* 0x0000000400047310 */ /* 0x000e240000201800 */
[----:B0-----:R0:W-:Y:S01]  /*7870*/  STG.E.64 desc[UR36][R2.64], R4 ;  /* 0x0000000402007986 */ /* 0x0011e2000c101b24 */
[----:B------:R-:W-:Y:S05]  /*7880*/  BRA `(.L_x_11828) ;  /* 0x0000000800a87947 */ /* 0x000fea0003800000 */
.L_x_11823:
        /* <DEDUP_REMOVED lines=14> */
.L_x_11838:
[----:B0-----:R-:W-:Y:S01]  /*7970*/  HADD2.F32 R5, -RZ, R0.H0_H0 ;  /* 0x20000000ff057230 */ /* 0x001fe20000004100 */
        /* <DEDUP_REMOVED lines=17> */
.L_x_11841:
[----:B------:R-:W-:-:S04]  /*7a90*/  SHF.R.U32.HI R5, RZ, 0x18, R5 ;  /* 0x00000018ff057819 */ /* 0x000fc80000011605 */
[----:B------:R-:W-:-:S07]  /*7aa0*/  LOP3.LUT R0, R0, 0x80, R5, 0xf8, !PT ;  /* 0x0000008000007812 */ /* 0x000fce00078ef805 */
.L_x_11840:
[----:B------:R-:W-:Y:S05]  /*7ab0*/  BSYNC.RECONVERGENT B0 ;  /* 0x0000000000007941 */ /* 0x000fea0003800200 */
.L_x_11839:
[----:B------:R0:W-:Y:S01]  /*7ac0*/  STG.E.U8 desc[UR36][R2.64], R0 ;  /* 0x0000000002007986 */ /* 0x0001e2000c101124 */
[----:B------:R-:W-:Y:S05]  /*7ad0*/  BRA `(.L_x_11828) ;  /* 0x0000000800147947 */ /* 0x000fea0003800000 */
.L_x_11837:
[----:B0-----:R-:W-:Y:S01]  /*7ae0*/  HADD2.F32 R5, -RZ, R0.H0_H0 ;  /* 0x20000000ff057230 */ /* 0x001fe20000004100 */
        /* <DEDUP_REMOVED lines=17> */
.L_x_11844:
[----:B------:R-:W-:-:S04]  /*7c00*/  SHF.R.U32.HI R5, RZ, 0x18, R5 ;  /* 0x00000018ff057819 */ /* 0x000fc80000011605 */
[----:B------:R-:W-:-:S07]  /*7c10*/  LOP3.LUT R0, R0, 0x80, R5, 0xf8, !PT ;  /* 0x0000008000007812 */ /* 0x000fce00078ef805 */
.L_x_11843:
[----:B------:R-:W-:Y:S05]  /*7c20*/  BSYNC.RECONVERGENT B0 ;  /* 0x0000000000007941 */ /* 0x000fea0003800200 */
.L_x_11842:
[----:B------:R0:W-:Y:S01]  /*7c30*/  STG.E.U8 desc[UR36][R2.64], R0 ;  /* 0x0000000002007986 */ /* 0x0001e2000c101124 */
[----:B------:R-:W-:Y:S05]  /*7c40*/  BRA `(.L_x_11828) ;  /* 0x0000000400b87947 */ /* 0x000fea0003800000 */
.L_x_11836:
[----:B------:R-:W-:-:S09]  /*7c50*/  UISETP.NE.AND UP0, UPT, UR7, 0x1c, UPT ;  /* 0x0000001c0700788c */ /* 0x000fd2000bf05270 */
[----:B------:R-:W-:Y:S05]  /*7c60*/  BRA.U !UP0, `(.L_x_11845) ;  /* 0x0000000108607547 */ /* 0x000fea000b800000 */
[----:B------:R-:W-:-:S09]  /*7c70*/  UISETP.NE.AND UP0, UPT, UR7, 0x1d, UPT ;  /* 0x0000001d0700788c */ /* 0x000fd2000bf05270 */
[----:B------:R-:W-:Y:S05]  /*7c80*/  BRA.U !UP0, `(.L_x_11846) ;  /* 0x0000000108487547 */ /* 0x000fea000b800000 */
[----:B------:R-:W-:-:S09]  /*7c90*/  UISETP.NE.AND UP0, UPT, UR7, 0x2c, UPT ;  /* 0x0000002c0700788c */ /* 0x000fd2000bf05270 */
[----:B------:R-:W-:Y:S05]  /*7ca0*/  BRA.U UP0, `(.L_x_11827) ;  /* 0x0000000100bc7547 */ /* 0x000fea000b800000 */
        /* <DEDUP_REMOVED lines=16> */
.L_x_11846:
[----:B0-----:R-:W-:-:S06]  /*7db0*/  HADD2.F32 R4, -RZ, R0.H0_H0 ;  /* 0x20000000ff047230 */ /* 0x001fcc0000004100 */
[----:B------:R-:W0:Y:S02]  /*7dc0*/  F2I.U64.TRUNC R4, R4 ;  /* 0x0000000400047311 */ /* 0x000e24000020d800 */
[----:B0-----:R0:W-:Y:S01]  /*7dd0*/  STG.E.64 desc[UR36][R2.64], R4 ;  /* 0x0000000402007986 */ /* 0x0011e2000c101b24 */
[----:B------:R-:W-:Y:S05]  /*7de0*/  BRA `(.L_x_11828) ;  /* 0x0000000400507947 */ /* 0x000fea0003800000 */
.L_x_11845:
[----:B------:R-:W-:-:S04]  /*7df0*/  HADD2.F32 R0, -RZ, R0.H0_H0 ;  /* 0x20000000ff007230 */ /* 0x000fc80000004100 */
[----:B0-----:R-:W0:Y:S02]  /*7e00*/  F2I.FTZ.U32.TRUNC.NTZ R5, R0 ;  /* 0x0000000000057305 */ /* 0x001e24000021f000 */
[----:B0-----:R0:W-:Y:S01]  /*7e10*/  STG.E desc[UR36][R2.64], R5 ;  /* 0x0000000502007986 */ /* 0x0011e2000c101924 */
[----:B------:R-:W-:Y:S05]  /*7e20*/  BRA `(.L_x_11828) ;  /* 0x0000000400407947 */ /* 0x000fea0003800000 */
.L_x_11835:
        /* <DEDUP_REMOVED lines=11> */
.L_x_11848:
[----:B------:R-:W-:Y:S01]  /*7ee0*/  HADD2.F32 R0, -RZ, R0.H0_H0 ;  /* 0x20000000ff007230 */ /* 0x000fe20000004100 */
[----:B------:R-:W-:-:S04]  /*7ef0*/  CS2R R6, SRZ ;  /* 0x0000000000067805 */ /* 0x000fc8000001ff00 */
[----:B------:R-:W-:-:S04]  /*7f00*/  FMUL.FTZ R0, R0, 1 ;  /* 0x3f80000000007820 */ /* 0x000fc80000410000 */
[----:B0-----:R-:W0:Y:S02]  /*7f10*/  F2F.F64.F32 R4, R0 ;  /* 0x0000000000047310 */ /* 0x001e240000201800 */
[----:B0-----:R0:W-:Y:S01]  /*7f20*/  STG.E.128 desc[UR36][R2.64], R4 ;  /* 0x0000000402007986 */ /* 0x0011e2000c101d24 */
[----:B------:R-:W-:Y:S05]  /*7f30*/  BRA `(.L_x_11828) ;  /* 0x0000000000fc7947 */ /* 0x000fea0003800000 */
.L_x_11847:
[----:B------:R-:W-:-:S09]  /*7f40*/  UISETP.NE.AND UP0, UPT, UR7, 0xf, UPT ;  /* 0x0000000f0700788c */ /* 0x000fd2000bf05270 */
[----:B------:R-:W-:Y:S05]  /*7f50*/  BRA.U !UP0, `(.L_x_11849) ;  /* 0x0000000108e87547 */ /* 0x000fea000b800000 */
[----:B------:R-:W-:-:S09]  /*7f60*/  UISETP.NE.AND UP0, UPT, UR7, 0x17, UPT ;  /* 0x000000170700788c */ /* 0x000fd2000bf05270 */
[----:B------:R-:W-:Y:S05]  /*7f70*/  BRA.U !UP0, `(.L_x_11850) ;  /* 0x0000000108907547 */ /* 0x000fea000b800000 */
[----:B------:R-:W-:-:S09]  /*7f80*/  UISETP.NE.AND UP0, UPT, UR7, 0x18, UPT ;  /* 0x000000180700788c */ /* 0x000fd2000bf05270 */
[----:B------:R-:W-:Y:S05]  /*7f90*/  BRA.U !UP0, `(.L_x_11851) ;  /* 0x0000000108447547 */ /* 0x000fea000b800000 */
.L_x_11827:
        /* <DEDUP_REMOVED lines=16> */
.L_x_11852:
[----:B------:R-:W-:Y:S05]  /*80a0*/  BRA `(.L_x_11828) ;  /* 0x0000000000a07947 */ /* 0x000fea0003800000 */
.L_x_11851:
[----:B------:R-:W-:Y:S01]  /*80b0*/  HADD2.F32 R7, -RZ, R0.H0_H0 ;  /* 0x20000000ff077230 */ /* 0x000fe20000004100 */
[----:B------:R-:W-:Y:S01]  /*80c0*/  BSSY.RECONVERGENT B0, `(.L_x_11853) ;  /* 0x000000c000007945 */ /* 0x000fe20003800200 */
[----:B------:R-:W-:-:S03]  /*80d0*/  MOV R0, 0x7f ;  /* 0x0000007f00007802 */ /* 0x000fc60000000f00 */
[----:B0-----:R-:W-:Y:S02]  /*80e0*/  LOP3.LUT R4, R7, 0x7fffffff, RZ, 0xc0, !PT ;  /* 0x7fffffff07047812 */ /* 0x001fe400078ec0ff */
        /* <DEDUP_REMOVED lines=9> */
.L_x_11854:
[----:B------:R-:W-:Y:S05]  /*8180*/  BSYNC.RECONVERGENT B0 ;  /* 0x0000000000007941 */ /* 0x000fea0003800200 */
.L_x_11853:
[----:B------:R-:W-:-:S05]  /*8190*/  LOP3.LUT R5, R0, 0x80, R5, 0xf8, !PT ;  /* 0x0000008000057812 */ /* 0x000fca00078ef805 */
[----:B------:R0:W-:Y:S01]  /*81a0*/  STG.E.U8 desc[UR36][R2.64], R5 ;  /* 0x0000000502007986 */ /* 0x0001e2000c101124 */
[----:B------:R-:W-:Y:S05]  /*81b0*/  BRA `(.L_x_11828) ;  /* 0x00000000005c7947 */ /* 0x000fea0003800000 */
.L_x_11850:
[----:B0-----:R-:W-:Y:S01]  /*81c0*/  HADD2.F32 R5, -RZ, R0.H0_H0 ;  /* 0x20000000ff057230 */ /* 0x001fe20000004100 */
        /* <DEDUP_REMOVED lines=11> */
.L_x_11856:
[----:B------:R-:W-:Y:S01]  /*8280*/  IMAD.MOV.U32 R0, RZ, RZ, 0x7f ;  /* 0x0000007fff007424 */ /* 0x000fe200078e00ff */
[----:B------:R-:W-:-:S04]  /*8290*/  ISETP.GT.U32.AND P0, PT, R4, 0x7f800000, PT ;  /* 0x7f8000000400780c */ /* 0x000fc80003f04070 */
[----:B------:R-:W-:-:S09]  /*82a0*/  SEL R0, R0, 0x7c, P0 ;  /* 0x0000007c00007807 */ /* 0x000fd20000000000 */
.L_x_11857:
[----:B------:R-:W-:Y:S05]  /*82b0*/  BSYNC.RECONVERGENT B0 ;  /* 0x0000000000007941 */ /* 0x000fea0003800200 */
.L_x_11855:
[----:B------:R-:W-:-:S04]  /*82c0*/  SHF.R.U32.HI R5, RZ, 0x18, R5 ;  /* 0x00000018ff057819 */ /* 0x000fc80000011605 */
[----:B------:R-:W-:-:S05]  /*82d0*/  LOP3.LUT R5, R0, 0x80, R5, 0xf8, !PT ;  /* 0x0000008000057812 */ /* 0x000fca00078ef805 */
[----:B------:R0:W-:Y:S01]  /*82e0*/  STG.E.U8 desc[UR36][R2.64], R5 ;  /* 0x0000000502007986 */ /* 0x0001e2000c101124 */
[----:B------:R-:W-:Y:S05]  /*82f0*/  BRA `(.L_x_11828) ;  /* 0x00000000000c7947 */ /* 0x000fea0003800000 */
.L_x_11849:
[----:B------:R-:W-:-:S05]  /*8300*/  HADD2.F32 R0, -RZ, R0.H0_H0 ;  /* 0x20000000ff007230 */ /* 0x000fca0000004100 */
[----:B------:R-:W-:-:S05]  /*8310*/  F2FP.BF16.F32.PACK_AB R0, RZ, R0 ;  /* 0x00000000ff00723e */ /* 0x000fca00000010ff */
[----:B------:R1:W-:Y:S02]  /*8320*/  STG.E.U16 desc[UR36][R2.64], R0 ;  /* 0x0000000002007986 */ /* 0x0003e4000c101524 */
.L_x_11828:
[----:B------:R-:W-:-:S07]  /*8330*/  VIADD R17, R17, 0x80 ;  /* 0x0000008011117836 */ /* 0x000fce0000000000 */
.L_x_11764:
[----:B------:R-:W-:Y:S05]  /*8340*/  BSYNC.RECONVERGENT B7 ;  /* 0x0000000000077941 */ /* 0x000fea0003800200 */
.L_x_11763:
        /* <DEDUP_REMOVED lines=11> */
[----:B------:R-:W-:Y:S01]  /*8400*/  MOV R16, RZ ;  /* 0x000000ff00107202 */ /* 0x000fe20000000f00 */
        /* <DEDUP_REMOVED lines=346> */
.L_x_11860:
        /* <DEDUP_REMOVED lines=19> */
.L_x_11864:
[----:B------:R-:W2:Y:S02]  /*9ae0*/  LDG.E.U8 R2, desc[UR36][R2.64] ;  /* 0x0000002402027981 */ /* 0x000ea4000c1e1100 */
[----:B--2---:R-:W-:-:S04]  /*9af0*/  I2FP.F32.U32 R0, R2 ;  /* 0x0000000200007245 */ /* 0x004fc80000201000 */
[----:B------:R-:W-:-:S04]  /*9b00*/  F2FP.F16.F32.PACK_AB R0, RZ, R0 ;  /* 0x00000000ff00723e */ /* 0x000fc800000000ff */
[----:B------:R-:W-:Y:S01]  /*9b10*/  PRMT R19, R0, 0x7610, R19 ;  /* 0x0000761000137816 */ /* 0x000fe20000000013 */
[----:B------:R-:W-:Y:S06]  /*9b20*/  BRA `(.L_x_11866) ;  /* 0x0000000c00d47947 */ /* 0x000fec0003800000 */
.L_x_11863:
        /* <DEDUP_REMOVED lines=11> */
.L_x_11868:
[----:B------:R-:W2:Y:S02]  /*9be0*/  LDG.E R2, desc[UR36][R2.64] ;  /* 0x0000002402027981 */ /* 0x000ea4000c1e1900 */
[----:B--2---:R-:W-:-:S04]  /*9bf0*/  I2FP.F32.S32 R0, R2 ;  /* 0x0000000200007245 */ /* 0x004fc80000201400 */
[----:B------:R-:W-:-:S04]  /*9c00*/  F2FP.F16.F32.PACK_AB R0, RZ, R0 ;  /* 0x00000000ff00723e */ /* 0x000fc800000000ff */
[----:B------:R-:W-:Y:S01]  /*9c10*/  PRMT R19, R0, 0x7610, R19 ;  /* 0x0000761000137816 */ /* 0x000fe20000000013 */
[----:B------:R-:W-:Y:S06]  /*9c20*/  BRA `(.L_x_11866) ;  /* 0x0000000c00947947 */ /* 0x000fec0003800000 */
.L_x_11867:
[----:B------:R-:W2:Y:S02]  /*9c30*/  LDG.E.U16 R2, desc[UR36][R2.64] ;  /* 0x0000002402027981 */ /* 0x000ea4000c1e1500 */
[----:B--2---:R-:W0:Y:S02]  /*9c40*/  I2F.S16 R0, R2 ;  /* 0x0000000200007306 */ /* 0x004e240000101400 */
[----:B0-----:R-:W-:-:S04]  /*9c50*/  F2FP.F16.F32.PACK_AB R0, RZ, R0 ;  /* 0x00000000ff00723e */ /* 0x001fc800000000ff */
[----:B------:R-:W-:Y:S01]  /*9c60*/  PRMT R19, R0, 0x7610, R19 ;  /* 0x0000761000137816 */ /* 0x000fe20000000013 */
[----:B------:R-:W-:Y:S06]  /*9c70*/  BRA `(.L_x_11866) ;  /* 0x0000000c00807947 */ /* 0x000fec0003800000 */
.L_x_11862:
        /* <DEDUP_REMOVED lines=9> */
.L_x_11870:
[----:B------:R1:W5:Y:S01]  /*9d10*/  LDG.E.U16 R19, desc[UR36][R2.64] ;  /* 0x0000002402137981 */ /* 0x000362000c1e1500 */
[----:B------:R-:W-:Y:S05]  /*9d20*/  BRA `(.L_x_11866) ;  /* 0x0000000c00547947 */ /* 0x000fea0003800000 */
.L_x_11869:
        /* <DEDUP_REMOVED lines=9> */
.L_x_11872:
[----:B------:R0:W5:Y:S01]  /*9dc0*/  LDG.E.U16 R19, desc[UR36][R2.64] ;  /* 0x0000002402137981 */ /* 0x000162000c1e1500 */
[----:B------:R-:W-:Y:S05]  /*9dd0*/  BRA `(.L_x_11866) ;  /* 0x0000000c00287947 */ /* 0x000fea0003800000 */
.L_x_11871:
        /* <DEDUP_REMOVED lines=13> */
.L_x_11861:
        /* <DEDUP_REMOVED lines=14> */
.L_x_11875:
        /* <DEDUP_REMOVED lines=13> */
.L_x_11874:
        /* <DEDUP_REMOVED lines=27> */
.L_x_11877:
        /* <DEDUP_REMOVED lines=14> */
.L_x_11876:
[----:B------:R-:W2:Y:S02]  /*a2f0*/  LDG.E.U16 R0, desc[UR36][R2.64] ;  /* 0x0000002402007981 */ /* 0x000ea4000c1e1500 */
[----:B--2---:R-:W-:-:S04]  /*a300*/  SHF.L.U32 R0, R0, 0x10, RZ ;  /* 0x0000001000007819 */ /* 0x004fc800000006ff */
[----:B------:R-:W-:-:S04]  /*a310*/  F2FP.F16.F32.PACK_AB R0, RZ, R0 ;  /* 0x00000000ff00723e */ /* 0x000fc800000000ff */
[----:B------:R-:W-:Y:S01]  /*a320*/  PRMT R19, R0, 0x7610, R19 ;  /* 0x0000761000137816 */ /* 0x000fe20000000013 */
[----:B------:R-:W-:Y:S06]  /*a330*/  BRA `(.L_x_11866) ;  /* 0x0000000400d07947 */ /* 0x000fec0003800000 */
.L_x_11873:
        /* <DEDUP_REMOVED lines=13> */
.L_x_11880:
        /* <DEDUP_REMOVED lines=21> */
.L_x_11884:
[----:B------:R-:W-:Y:S05]  /*a560*/  BSYNC.RECONVERGENT B1 ;  /* 0x0000000000017941 */ /* 0x000fea0003800200 */
.L_x_11883:
[----:B------:R-:W-:Y:S01]  /*a570*/  IMAD.SHL.U32 R0, R0, 0x100000, RZ ;  /* 0x0010000000007824 */ /* 0x000fe200078e00ff */
[----:B------:R-:W-:-:S04]  /*a580*/  LEA R2, R2, 0x3b800000, 0x17 ;  /* 0x3b80000002027811 */ /* 0x000fc800078eb8ff */
[----:B------:R-:W-:-:S07]  /*a590*/  LOP3.LUT R0, R2, R0, R7, 0xfe, !PT ;  /* 0x0000000002007212 */ /* 0x000fce00078efe07 */
.L_x_11882:
[----:B------:R-:W-:Y:S05]  /*a5a0*/  BSYNC.RECONVERGENT B0 ;  /* 0x0000000000007941 */ /* 0x000fea0003800200 */
.L_x_11881:
[----:B------:R-:W-:-:S04]  /*a5b0*/  F2FP.F16.F32.PACK_AB R0, RZ, R0 ;  /* 0x00000000ff00723e */ /* 0x000fc800000000ff */
[----:B------:R-:W-:Y:S01]  /*a5c0*/  PRMT R19, R0, 0x7610, R19 ;  /* 0x0000761000137816 */ /* 0x000fe20000000013 */
[----:B------:R-:W-:Y:S06]  /*a5d0*/  BRA `(.L_x_11866) ;  /* 0x0000000400287947 */ /* 0x000fec0003800000 */
.L_x_11879:
        /* <DEDUP_REMOVED lines=21> */
.L_x_11888:
[----:B------:R-:W-:Y:S05]  /*a730*/  BSYNC.RECONVERGENT B1 ;  /* 0x0000000000017941 */ /* 0x000fea0003800200 */
.L_x_11887:
[----:B------:R-:W-:Y:S01]  /*a740*/  IMAD.SHL.U32 R0, R0, 0x200000, RZ ;  /* 0x0020000000007824 */ /* 0x000fe200078e00ff */
[----:B------:R-:W-:-:S04]  /*a750*/  LEA R2, R2, 0x37800000, 0x17 ;  /* 0x3780000002027811 */ /* 0x000fc800078eb8ff */
[----:B------:R-:W-:-:S07]  /*a760*/  LOP3.LUT R0, R2, R0, R7, 0xfe, !PT ;  /* 0x0000000002007212 */ /* 0x000fce00078efe07 */
.L_x_11886:
[----:B------:R-:W-:Y:S05]  /*a770*/  BSYNC.RECONVERGENT B0 ;  /* 0x0000000000007941 */ /* 0x000fea0003800200 */
.L_x_11885:
[----:B------:R-:W-:-:S04]  /*a780*/  F2FP.F16.F32.PACK_AB R0, RZ, R0 ;  /* 0x00000000ff00723e */ /* 0x000fc800000000ff */
[----:B------:R-:W-:Y:S01]  /*a790*/  PRMT R19, R0, 0x7610, R19 ;  /* 0x0000761000137816 */ /* 0x000fe20000000013 */
[----:B------:R-:W-:Y:S06]  /*a7a0*/  BRA `(.L_x_11866) ;  /* 0x0000000000b47947 */ /* 0x000fec0003800000 */
.L_x_11878:
        /* <DEDUP_REMOVED lines=14> */
.L_x_11892:
[----:B------:R-:W-:Y:S05]  /*a890*/  BSYNC.RECONVERGENT B0 ;  /* 0x0000000000007941 */ /* 0x000fea0003800200 */
.L_x_11891:
[----:B------:R-:W-:-:S04]  /*a8a0*/  F2FP.F16.F32.PACK_AB R0, RZ, R0 ;  /* 0x00000000ff00723e */ /* 0x000fc800000000ff */
[----:B------:R-:W-:Y:S01]  /*a8b0*/  PRMT R19, R0, 0x7610, R19 ;  /* 0x0000761000137816 */ /* 0x000fe20000000013 */
[----:B------:R-:W-:Y:S06]  /*a8c0*/  BRA `(.L_x_11866) ;  /* 0x00000000006c7947 */ /* 0x000fec0003800000 */
.L_x_11865:
        /* <DEDUP_REMOVED lines=16> */
.L_x_11893:
[----:B------:R-:W-:Y:S01]  /*a9d0*/  PRMT R19, RZ, 0x7610, R19 ;  /* 0x00007610ff137816 */ /* 0x000fe20000000013 */
[----:B------:R-:W-:Y:S06]  /*a9e0*/  BRA `(.L_x_11866) ;  /* 0x0000000000247947 */ /* 0x000fec0003800000 */
.L_x_11890:
[----:B------:R-:W2:Y:S02]  /*a9f0*/  LDG.E.64 R2, desc[UR36][R2.64] ;  /* 0x0000002402027981 */ /* 0x000ea4000c1e1b00 */
[----:B--2---:R-:W0:Y:S02]  /*aa00*/  I2F.U64 R0, R2 ;  /* 0x0000000200007312 */ /* 0x004e240000301000 */
[----:B0-----:R-:W-:-:S04]  /*aa10*/  F2FP.F16.F32.PACK_AB R0, RZ, R0 ;  /* 0x00000000ff00723e */ /* 0x001fc800000000ff */
[----:B------:R-:W-:Y:S01]  /*aa20*/  PRMT R19, R0, 0x7610, R19 ;  /* 0x0000761000137816 */ /* 0x000fe20000000013 */
[----:B------:R-:W-:Y:S06]  /*aa30*/  BRA `(.L_x_11866) ;  /* 0x0000000000107947 */ /* 0x000fec0003800000 */
.L_x_11889:
[----:B------:R-:W2:Y:S02]  /*aa40*/  LDG.E R2, desc[UR36][R2.64] ;  /* 0x0000002402027981 */ /* 0x000ea4000c1e1900 */
[----:B--2---:R-:W-:-:S04]  /*aa50*/  I2FP.F32.U32 R0, R2 ;  /* 0x0000000200007245 */ /* 0x004fc80000201000 */
[----:B------:R-:W-:-:S04]  /*aa60*/  F2FP.F16.F32.PACK_AB R0, RZ, R0 ;  /* 0x00000000ff00723e */ /* 0x000fc800000000ff */
[----:B------:R-:W-:-:S07]  /*aa70*/  PRMT R19, R0, 0x7610, R19 ;  /* 0x0000761000137816 */ /* 0x000fce0000000013 */
.L_x_11866:
        /* <DEDUP_REMOVED lines=18> */
.L_x_11898:
[----:B------:R-:W2:Y:S02]  /*aba0*/  LDG.E.U8 R2, desc[UR36][R2.64] ;  /* 0x0000002402027981 */ /* 0x000ea4000c1e1100 */
[----:B--2---:R-:W-:Y:S01]  /*abb0*/  ISETP.NE.AND P0, PT, R2, RZ, PT ;  /* 0x000000ff0200720c */ /* 0x004fe20003f05270 */
[----:B------:R-:W-:-:S12]  /*abc0*/  BRA `(.L_x_11900) ;  /* 0x0000000800407947 */ /* 0x000fd80003800000 */
.L_x_11897:
        /* <DEDUP_REMOVED lines=10> */
.L_x_11902:
[----:B------:R-:W2:Y:S02]  /*ac70*/  LDG.E R2, desc[UR36][R2.64] ;  /* 0x0000002402027981 */ /* 0x000ea4000c1e1900 */
[----:B--2---:R-:W-:Y:S01]  /*ac80*/  ISETP.NE.AND P0, PT, R2, RZ, PT ;  /* 0x000000ff0200720c */ /* 0x004fe20003f05270 */
[----:B------:R-:W-:-:S12]  /*ac90*/  BRA `(.L_x_11900) ;  /* 0x00000008000c7947 */ /* 0x000fd80003800000 */
.L_x_11901:
[----:B------:R-:W2:Y:S02]  /*aca0*/  LDG.E.U16 R2, desc[UR36][R2.64] ;  /* 0x0000002402027981 */ /* 0x000ea4000c1e1500 */
[----:B--2---:R-:W-:Y:S01]  /*acb0*/  ISETP.NE.AND P0, PT, R2, RZ, PT ;  /* 0x000000ff0200720c */ /* 0x004fe20003f05270 */
[----:B------:R-:W-:-:S12]  /*acc0*/  BRA `(.L_x_11900) ;  /* 0x0000000800007947 */ /* 0x000fd80003800000 */
.L_x_11896:
        /* <DEDUP_REMOVED lines=9> */
.L_x_11904:
[----:B------:R-:W2:Y:S02]  /*ad60*/  LDG.E.U16 R0, desc[UR36][R2.64] ;  /* 0x0000002402007981 */ /* 0x000ea4000c1e1500 */
[----:B--2---:R-:W-:-:S05]  /*ad70*/  HADD2.F32 R0, -RZ, R0.H0_H0 ;  /* 0x20000000ff007230 */ /* 0x004fca0000004100 */
[----:B------:R-:W-:Y:S01]  /*ad80*/  FSETP.NEU.FTZ.AND P0, PT, R0, RZ, PT ;  /* 0x000000ff0000720b */ /* 0x000fe20003f1d000 */
[----:B------:R-:W-:-:S12]  /*ad90*/  BRA `(.L_x_11900) ;  /* 0x0000000400cc7947 */ /* 0x000fd80003800000 */
.L_x_11903:
        /* <DEDUP_REMOVED lines=11> */
.L_x_11906:
        /* <DEDUP_REMOVED lines=8> */
.L_x_11905:
[----:B------:R-:W2:Y:S02]  /*aed0*/  LDG.E.64 R2, desc[UR36][R2.64] ;  /* 0x0000002402027981 */ /* 0x000ea4000c1e1b00 */
[----:B--2---:R1:W2:Y:S02]  /*aee0*/  DSETP.NEU.AND P0, PT, R2, RZ, PT ;  /* 0x000000ff0200722a */ /* 0x0042a40003f0d000 */
[----:B--2---:R-:W-:Y:S05]  /*aef0*/  BRA `(.L_x_11900) ;  /* 0x0000000400747947 */ /* 0x004fea0003800000 */
.L_x_11895:
        /* <DEDUP_REMOVED lines=11> */
.L_x_11909:
        /* <DEDUP_REMOVED lines=8> */
.L_x_11908:
        /* <DEDUP_REMOVED lines=9> */
.L_x_11911:
[----:B------:R-:W2:Y:S02]  /*b0c0*/  LDG.E.U8 R2, desc[UR36][R2.64] ;  /* 0x0000002402027981 */ /* 0x000ea4000c1e1100 */
[----:B--2---:R-:W-:-:S04]  /*b0d0*/  SHF.L.U32 R0, R2, 0x19, RZ ;  /* 0x0000001902007819 */ /* 0x004fc800000006ff */
        /* <DEDUP_REMOVED lines=9> */
.L_x_11910:
[----:B------:R-:W2:Y:S02]  /*b170*/  LDG.E.U16 R0, desc[UR36][R2.64] ;  /* 0x0000002402007981 */ /* 0x000ea4000c1e1500 */
[----:B--2---:R-:W-:-:S05]  /*b180*/  IMAD.U32 R0, R0, 0x10000, RZ ;  /* 0x0001000000007824 */ /* 0x004fca00078e00ff */
[----:B------:R-:W-:Y:S01]  /*b190*/  FSETP.NEU.FTZ.AND P0, PT, R0, RZ, PT ;  /* 0x000000ff0000720b */ /* 0x000fe20003f1d000 */
[----:B------:R-:W-:-:S12]  /*b1a0*/  BRA `(.L_x_11900) ;  /* 0x0000000000c87947 */ /* 0x000fd80003800000 */
.L_x_11907:
        /* <DEDUP_REMOVED lines=11> */
.L_x_11914:
[----:B------:R-:W2:Y:S02]  /*b260*/  LDG.E.U8 R2, desc[UR36][R2.64] ;  /* 0x0000002402027981 */ /* 0x000ea4000c1e1100 */
[----:B--2---:R-:W-:Y:S01]  /*b270*/  ISETP.NE.AND P0, PT, R2, RZ, PT ;  /* 0x000000ff0200720c */ /* 0x004fe20003f05270 */
[----:B------:R-:W-:-:S12]  /*b280*/  BRA `(.L_x_11900) ;  /* 0x0000000000907947 */ /* 0x000fd80003800000 */
.L_x_11913:
[----:B------:R-:W2:Y:S02]  /*b290*/  LDG.E.U8 R2, desc[UR36][R2.64] ;  /* 0x0000002402027981 */ /* 0x000ea4000c1e1100 */
[----:B--2---:R-:W-:Y:S01]  /*b2a0*/  ISETP.NE.AND P0, PT, R2, RZ, PT ;  /* 0x000000ff0200720c */ /* 0x004fe20003f05270 */
[----:B------:R-:W-:-:S12]  /*b2b0*/  BRA `(.L_x_11900) ;  /* 0x0000000000847947 */ /* 0x000fd80003800000 */
.L_x_11912:
        /* <DEDUP_REMOVED lines=9> */
.L_x_11899:
        /* <DEDUP_REMOVED lines=15> */
[----:B--2--5:R-:W-:Y:S05]  /*b440*/  CALL.ABS.NOINC R2 ;  /* 0x0000000002007343 */ /* 0x024fea0003c00000 */
.L_x_11917:
[----:B------:R-:W-:Y:S01]  /*b450*/  PLOP3.LUT P0, PT, PT, PT, PT, 0x8, 0x80 ;  /* 0x000000000080781c */ /* 0x000fe20003f0e170 */
[----:B------:R-:W-:-:S12]  /*b460*/  BRA `(.L_x_11900) ;  /* 0x0000000000187947 */ /* 0x000fd80003800000 */
.L_x_11916:
[----:B------:R-:W2:Y:S02]  /*b470*/  LDG.E.64 R2, desc[UR36][R2.64] ;  /* 0x0000002402027981 */ /* 0x000ea4000c1e1b00 */
[----:B--2---:R-:W-:-:S04]  /*b480*/  ISETP.NE.U32.AND P0, PT, R2, RZ, PT ;  /* 0x000000ff0200720c */ /* 0x004fc80003f05070 */
[----:B------:R-:W-:Y:S01]  /*b490*/  ISETP.NE.AND.EX P0, PT, R3, RZ, PT, P0 ;  /* 0x000000ff0300720c */ /* 0x000fe20003f05300 */
[----:B------:R-:W-:-:S12]  /*b4a0*/  BRA `(.L_x_11900) ;  /* 0x0000000000087947 */ /* 0x000fd80003800000 */
.L_x_11915:
[----:B------:R-:W2:Y:S02]  /*b4b0*/  LDG.E R2, desc[UR36][R2.64] ;  /* 0x0000002402027981 */ /* 0x000ea4000c1e1900 */
[----:B--2---:R-:W-:-:S13]  /*b4c0*/  ISETP.NE.AND P0, PT, R2, RZ, PT ;  /* 0x000000ff0200720c */ /* 0x004fda0003f05270 */
.L_x_11900:
[----:B------:R-:W-:Y:S05]  /*b4d0*/  BSYNC.RECONVERGENT B6 ;  /* 0x0000000000067941 */ /* 0x000fea0003800200 */
.L_x_11894:
        /* <DEDUP_REMOVED lines=25> */
.L_x_11921:
[----:B0-----:R-:W-:-:S06]  /*b670*/  HADD2.F32 R5, -RZ, R0.H0_H0 ;  /* 0x20000000ff057230 */ /* 0x001fcc0000004100 */
[----:B------:R-:W0:Y:S02]  /*b680*/  F2I.S64.TRUNC R4, R5 ;  /* 0x0000000500047311 */ /* 0x000e24000020d900 */
[----:B0-----:R0:W-:Y:S01]  /*b690*/  STG.E.U8 desc[UR36][R2.64], R4 ;  /* 0x0000000402007986 */ /* 0x0011e2000c101124 */
[----:B------:R-:W-:Y:S05]  /*b6a0*/  BRA `(.L_x_11923) ;  /* 0x0000000c006c7947 */ /* 0x000fea0003800000 */
.L_x_11920:
        /* <DEDUP_REMOVED lines=10> */
.L_x_11925:
[----:B------:R-:W-:-:S04]  /*b750*/  HADD2.F32 R0, -RZ, R0.H0_H0 ;  /* 0x20000000ff007230 */ /* 0x000fc80000004100 */
[----:B0-----:R-:W0:Y:S02]  /*b760*/  F2I.FTZ.TRUNC.NTZ R5, R0 ;  /* 0x0000000000057305 */ /* 0x001e24000021f100 */
[----:B0-----:R0:W-:Y:S01]  /*b770*/  STG.E desc[UR36][R2.64], R5 ;  /* 0x0000000502007986 */ /* 0x0011e2000c101924 */
[----:B------:R-:W-:Y:S05]  /*b780*/  BRA `(.L_x_11923) ;  /* 0x0000000c00347947 */ /* 0x000fea0003800000 */
.L_x_11924:
[----:B------:R-:W-:-:S04]  /*b790*/  HADD2.F32 R0, -RZ, R0.H0_H0 ;  /* 0x20000000ff007230 */ /* 0x000fc80000004100 */
[----:B0-----:R-:W0:Y:S02]  /*b7a0*/  F2I.FTZ.TRUNC.NTZ R5, R0 ;  /* 0x0000000000057305 */ /* 0x001e24000021f100 */
[----:B0-----:R0:W-:Y:S01]  /*b7b0*/  STG.E.U16 desc[UR36][R2.64], R5 ;  /* 0x0000000502007986 */ /* 0x0011e2000c101524 */
[----:B------:R-:W-:Y:S05]  /*b7c0*/  BRA `(.L_x_11923) ;  /* 0x0000000c00247947 */ /* 0x000fea0003800000 */
.L_x_11919:
        /* <DEDUP_REMOVED lines=9> */
.L_x_11927:
[----:B------:R1:W-:Y:S01]  /*b860*/  STG.E.U16 desc[UR36][R2.64], R0 ;  /* 0x0000000002007986 */ /* 0x0003e2000c101524 */
[----:B------:R-:W-:Y:S05]  /*b870*/  BRA `(.L_x_11923) ;  /* 0x0000000800f87947 */ /* 0x000fea0003800000 */
.L_x_11926:
        /* <DEDUP_REMOVED lines=10> */
.L_x_11929:
[----:B------:R-:W-:-:S05]  /*b920*/  HADD2.F32 R0, -RZ, R0.H0_H0 ;  /* 0x20000000ff007230 */ /* 0x000fca0000004100 */
[----:B------:R-:W-:-:S04]  /*b930*/  F2FP.F16.F32.PACK_AB R0, RZ, R0 ;  /* 0x00000000ff00723e */ /* 0x000fc800000000ff */
[----:B------:R-:W-:-:S05]  /*b940*/  PRMT R0, R0, 0x5410, RZ ;  /* 0x0000541000007816 */ /* 0x000fca00000000ff */
[----:B------:R1:W-:Y:S01]  /*b950*/  STG.E desc[UR36][R2.64], R0 ;  /* 0x0000000002007986 */ /* 0x0003e2000c101924 */
[----:B------:R-:W-:Y:S05]  /*b960*/  BRA `(.L_x_11923) ;  /* 0x0000000800bc7947 */ /* 0x000fea0003800000 */
.L_x_11928:
[----:B0-----:R-:W-:-:S05]  /*b970*/  HADD2.F32 R4, -RZ, R0.H0_H0 ;  /* 0x20000000ff047230 */ /* 0x001fca0000004100 */
[----:B------:R-:W-:-:S06]  /*b980*/  FMUL.FTZ R4, R4, 1 ;  /* 0x3f80000004047820 */ /* 0x000fcc0000410000 */
[----:B------:R-:W0:Y:S02]  /*b990*/  F2F.F64.F32 R4, R4 ;  /* 0x0000000400047310 */ /* 0x000e240000201800 */
[----:B0-----:R0:W-:Y:S01]  /*b9a0*/  STG.E.64 desc[UR36][R2.64], R4 ;  /* 0x0000000402007986 */ /* 0x0011e2000c101b24 */
[----:B------:R-:W-:Y:S05]  /*b9b0*/  BRA `(.L_x_11923) ;  /* 0x0000000800a87947 */ /* 0x000fea0003800000 */
.L_x_11918:
        /* <DEDUP_REMOVED lines=14> */
.L_x_11933:
        /* <DEDUP_REMOVED lines=18> */
.L_x_11936:
[----:B------:R-:W-:-:S04]  /*bbc0*/  SHF.R.U32.HI R5, RZ, 0x18, R5 ;  /* 0x00000018ff057819 */ /* 0x000fc80000011605 */
[----:B------:R-:W-:-:S07]  /*bbd0*/  LOP3.LUT R0, R0, 0x80, R5, 0xf8, !PT ;  /* 0x0000008000007812 */ /* 0x000fce00078ef805 */
.L_x_11935:
[----:B------:R-:W-:Y:S05]  /*bbe0*/  BSYNC.RECONVERGENT B0 ;  /* 0x0000000000007941 */ /* 0x000fea0003800200 */
.L_x_11934:
[----:B------:R0:W-:Y:S01]  /*bbf0*/  STG.E.U8 desc[UR36][R2.64], R0 ;  /* 0x0000000002007986 */ /* 0x0001e2000c101124 */
[----:B------:R-:W-:Y:S05]  /*bc00*/  BRA `(.L_x_11923) ;  /* 0x0000000800147947 */ /* 0x000fea0003800000 */
.L_x_11932:
        /* <DEDUP_REMOVED lines=18> */
.L_x_11939:
[----:B------:R-:W-:-:S04]  /*bd30*/  SHF.R.U32.HI R5, RZ, 0x18, R5 ;  /* 0x00000018ff057819 */ /* 0x000fc80000011605 */
[----:B------:R-:W-:-:S07]  /*bd40*/  LOP3.LUT R0, R0, 0x80, R5, 0xf8, !PT ;  /* 0x0000008000007812 */ /* 0x000fce00078ef805 */
.L_x_11938:
[----:B------:R-:W-:Y:S05]  /*bd50*/  BSYNC.RECONVERGENT B0 ;  /* 0x0000000000007941 */ /* 0x000fea0003800200 */
.L_x_11937:
[----:B------:R0:W-:Y:S01]  /*bd60*/  STG.E.U8 desc[UR36][R2.64], R0 ;  /* 0x0000000002007986 */ /* 0x0001e2000c101124 */
[----:B------:R-:W-:Y:S05]  /*bd70*/  BRA `(.L_x_11923) ;  /* 0x0000000400b87947 */ /* 0x000fea0003800000 */
.L_x_11931:
        /* <DEDUP_REMOVED lines=22> */
.L_x_11941:
[----:B0-----:R-:W-:-:S06]  /*bee0*/  HADD2.F32 R4, -RZ, R0.H0_H0 ;  /* 0x20000000ff047230 */ /* 0x001fcc0000004100 */
[----:B------:R-:W0:Y:S02]  /*bef0*/  F2I.U64.TRUNC R4, R4 ;  /* 0x0000000400047311 */ /* 0x000e24000020d800 */
[----:B0-----:R0:W-:Y:S01]  /*bf00*/  STG.E.64 desc[UR36][R2.64], R4 ;  /* 0x0000000402007986 */ /* 0x0011e2000c101b24 */
[----:B------:R-:W-:Y:S05]  /*bf10*/  BRA `(.L_x_11923) ;  /* 0x0000000400507947 */ /* 0x000fea0003800000 */
.L_x_11940:
[----:B------:R-:W-:-:S04]  /*bf20*/  HADD2.F32 R0, -RZ, R0.H0_H0 ;  /* 0x20000000ff007230 */ /* 0x000fc80000004100 */
[----:B0-----:R-:W0:Y:S02]  /*bf30*/  F2I.FTZ.U32.TRUNC.NTZ R5, R0 ;  /* 0x0000000000057305 */ /* 0x001e24000021f000 */
[----:B0-----:R0:W-:Y:S01]  /*bf40*/  STG.E desc[UR36][R2.64], R5 ;  /* 0x0000000502007986 */ /* 0x0011e2000c101924 */
[----:B------:R-:W-:Y:S05]  /*bf50*/  BRA `(.L_x_11923) ;  /* 0x0000000400407947 */ /* 0x000fea0003800000 */
.L_x_11930:
        /* <DEDUP_REMOVED lines=11> */
.L_x_11943:
[----:B------:R-:W-:Y:S01]  /*c010*/  HADD2.F32 R0, -RZ, R0.H0_H0 ;  /* 0x20000000ff007230 */ /* 0x000fe20000004100 */
[----:B------:R-:W-:-:S04]  /*c020*/  CS2R R6, SRZ ;  /* 0x0000000000067805 */ /* 0x000fc8000001ff00 */
[----:B------:R-:W-:-:S04]  /*c030*/  FMUL.FTZ R0, R0, 1 ;  /* 0x3f80000000007820 */ /* 0x000fc80000410000 */
[----:B0-----:R-:W0:Y:S02]  /*c040*/  F2F.F64.F32 R4, R0 ;  /* 0x0000000000047310 */ /* 0x001e240000201800 */
[----:B0-----:R1:W-:Y:S01]  /*c050*/  STG.E.128 desc[UR36][R2.64], R4 ;  /* 0x0000000402007986 */ /* 0x0013e2000c101d24 */
[----:B------:R-:W-:Y:S05]  /*c060*/  BRA `(.L_x_11923) ;  /* 0x0000000000fc7947 */ /* 0x000fea0003800000 */
.L_x_11942:
[----:B------:R-:W-:-:S09]  /*c070*/  UISETP.NE.AND UP0, UPT, UR7, 0xf, UPT ;  /* 0x0000000f0700788c */ /* 0x000fd2000bf05270 */
[----:B------:R-:W-:Y:S05]  /*c080*/  BRA.U !UP0, `(.L_x_11944) ;  /* 0x0000000108e87547 */ /* 0x000fea000b800000 */
[----:B------:R-:W-:-:S09]  /*c090*/  UISETP.NE.AND UP0, UPT, UR7, 0x17, UPT ;  /* 0x000000170700788c */ /* 0x000fd2000bf05270 */
[----:B------:R-:W-:Y:S05]  /*c0a0*/  BRA.U !UP0, `(.L_x_11945) ;  /* 0x0000000108907547 */ /* 0x000fea000b800000 */
[----:B------:R-:W-:-:S09]  /*c0b0*/  UISETP.NE.AND UP0, UPT, UR7, 0x18, UPT ;  /* 0x000000180700788c */ /* 0x000fd2000bf05270 */
[----:B------:R-:W-:Y:S05]  /*c0c0*/  BRA.U !UP0, `(.L_x_11946) ;  /* 0x0000000108447547 */ /* 0x000fea000b800000 */
.L_x_11922:
        /* <DEDUP_REMOVED lines=16> */
.L_x_11947:
[----:B------:R-:W-:Y:S05]  /*c1d0*/  BRA `(.L_x_11923) ;  /* 0x0000000000a07947 */ /* 0x000fea0003800000 */
.L_x_11946:
[----:B------:R-:W-:Y:S01]  /*c1e0*/  HADD2.F32 R7, -RZ, R0.H0_H0 ;  /* 0x20000000ff077230 */ /* 0x000fe20000004100 */
[----:B------:R-:W-:Y:S01]  /*c1f0*/  BSSY.RECONVERGENT B0, `(.L_x_11948) ;  /* 0x000000c000007945 */ /* 0x000fe20003800200 */
[----:B------:R-:W-:-:S03]  /*c200*/  IMAD.MOV.U32 R0, RZ, RZ, 0x7f ;  /* 0x0000007fff007424 */ /* 0x000fc600078e00ff */
        /* <DEDUP_REMOVED lines=10> */
.L_x_11949:
[----:B------:R-:W-:Y:S05]  /*c2b0*/  BSYNC.RECONVERGENT B0 ;  /* 0x0000000000007941 */ /* 0x000fea0003800200 */
.L_x_11948:
[----:B------:R-:W-:-:S05]  /*c2c0*/  LOP3.LUT R5, R0, 0x80, R5, 0xf8, !PT ;  /* 0x0000008000057812 */ /* 0x000fca00078ef805 */
[----:B------:R3:W-:Y:S01]  /*c2d0*/  STG.E.U8 desc[UR36][R2.64], R5 ;  /* 0x0000000502007986 */ /* 0x0007e2000c101124 */
[----:B------:R-:W-:Y:S05]  /*c2e0*/  BRA `(.L_x_11923) ;  /* 0x00000000005c7947 */ /* 0x000fea0003800000 */
.L_x_11945:
        /* <DEDUP_REMOVED lines=12> */
.L_x_11951:
[----:B------:R-:W-:Y:S01]  /*c3b0*/  IMAD.MOV.U32 R0, RZ, RZ, 0x7f ;  /* 0x0000007fff007424 */ /* 0x000fe200078e00ff */
[----:B------:R-:W-:-:S04]  /*c3c0*/  ISETP.GT.U32.AND P0, PT, R4, 0x7f800000, PT ;  /* 0x7f8000000400780c */ /* 0x000fc80003f04070 */
[----:B------:R-:W-:-:S09]  /*c3d0*/  SEL R0, R0, 0x7c, P0 ;  /* 0x0000007c00007807 */ /* 0x000fd20000000000 */
.L_x_11952:
[----:B------:R-:W-:Y:S05]  /*c3e0*/  BSYNC.RECONVERGENT B0 ;  /* 0x0000000000007941 */ /* 0x000fea0003800200 */
.L_x_11950:
[----:B------:R-:W-:-:S04]  /*c3f0*/  SHF.R.U32.HI R5, RZ, 0x18, R5 ;  /* 0x00000018ff057819 */ /* 0x000fc80000011605 */
[----:B------:R-:W-:-:S05]  /*c400*/  LOP3.LUT R5, R0, 0x80, R5, 0xf8, !PT ;  /* 0x0000008000057812 */ /* 0x000fca00078ef805 */
[----:B------:R2:W-:Y:S01]  /*c410*/  STG.E.U8 desc[UR36][R2.64], R5 ;  /* 0x0000000502007986 */ /* 0x0005e2000c101124 */
[----:B------:R-:W-:Y:S05]  /*c420*/  BRA `(.L_x_11923) ;  /* 0x00000000000c7947 */ /* 0x000fea0003800000 */
.L_x_11944:
[----:B------:R-:W-:-:S05]  /*c430*/  HADD2.F32 R0, -RZ, R0.H0_H0 ;  /* 0x20000000ff007230 */ /* 0x000fca0000004100 */
[----:B------:R-:W-:-:S05]  /*c440*/  F2FP.BF16.F32.PACK_AB R0, RZ, R0 ;  /* 0x00000000ff00723e */ /* 0x000fca00000010ff */
[----:B------:R4:W-:Y:S02]  /*c450*/  STG.E.U16 desc[UR36][R2.64], R0 ;  /* 0x0000000002007986 */ /* 0x0009e4000c101524 */
.L_x_11923:
[----:B------:R-:W-:-:S07]  /*c460*/  IADD3 R17, PT, PT, R17, 0x80, RZ ;  /* 0x0000008011117810 */ /* 0x000fce0007ffe0ff */
.L_x_11859:
[----:B------:R-:W-:Y:S05]  /*c470*/  BSYNC.RECONVERGENT B7 ;  /* 0x0000000000077941 */ /* 0x000fea0003800200 */
.L_x_11858:
[----:B------:R-:W5:Y:S02]  /*c480*/  LDCU UR4, c[0x0][0x380] ;  /* 0x00007000ff0477ac */ /* 0x000f640008000800 */
[----:B-----5:R-:W-:-:S13]  /*c490*/  ISETP.GE.AND P0, PT, R17, UR4, PT ;  /* 0x0000000411007c0c */ /* 0x020fda000bf06270 */
[----:B------:R-:W-:Y:S05]  /*c4a0*/  @P0 EXIT ;  /* 0x000000000000094d */ /* 0x000fea0003800000 */
[----:B------:R-:W5:Y:S01]  /*c4b0*/  LDCU UR4, c[0x0][0x388] ;  /* 0x00007100ff0477ac */ /* 0x000f620008000800 */
[----:B------:R-:W-:Y:S01]  /*c4c0*/  IMAD.MOV.U32 R18, RZ, RZ, RZ ;  /* 0x000000ffff127224 */ /* 0x000fe200078e00ff */
[----:B------:R-:W-:Y:S01]  /*c4d0*/  MOV R16, RZ ;  /* 0x000000ff00107202 */ /* 0x000fe20000000f00 */
[----:B01--4-:R-:W-:Y:S01]  /*c4e0*/  IMAD.MOV.U32 R0, RZ, RZ, RZ ;  /* 0x000000ffff007224 */ /* 0x013fe200078e00ff */
[----:B-----5:R-:W-:-:S09]  /*c4f0*/  UISETP.NE.AND UP0, UPT, UR4, URZ, UPT ;  /* 0x000000ff0400728c */ /* 0x020fd2000bf05270 */
[----:B------:R-:W-:Y:S05]  /*c500*/  BRA.U !UP0, `(.L_x_11953) ;  /* 0x0000001508707547 */ /* 0x000fea000b800000 */
[----:B------:R-:W2:Y:S01]  /*c510*/  LDCU.64 UR4, c[0x0][0x390] ;  /* 0x00007200ff0477ac */ /* 0x000ea20008000a00 */
[----:B------:R-:W-:Y:S01]  /*c520*/  IMAD.MOV.U32 R16, RZ, RZ, RZ ;  /* 0x000000ffff107224 */ /* 0x000fe200078e00ff */
[----:B------:R-:W0:Y:S01]  /*c530*/  LDCU UR6, c[0x0][0x38c] ;  /* 0x00007180ff0677ac */ /* 0x000e220008000800 */
[----:B------:R-:W1:Y:S01]  /*c540*/  LDCU.64 UR8, c[0x0][0x4b8] ;  /* 0x00009700ff0877ac */ /* 0x000e620008000a00 */
[----:B------:R-:W-:Y:S01]  /*c550*/  UISETP.NE.AND UP0, UPT, UR39, URZ, UPT ;  /* 0x000000ff2700728c */ /* 0x000fe2000bf05270 */
[----:B--23--:R-:W-:Y:S01]  /*c560*/  IMAD.HI.U32 R2, R17, UR4, R16 ;  /* 0x0000000411027c27 */ /* 0x00cfe2000f8e0010 */
        /* <DEDUP_REMOVED lines=342> */
.L_x_11953:
[----:B------:R-:W2:Y:S01]  /*dad0*/  LDCU.64 UR8, c[0x0][0x5f0] ;  /* 0x0000be00ff0877ac */ /* 0x000ea20008000a00 */
[----:B------:R-:W0:Y:S01]  /*dae0*/  LDCU.64 UR6, c[0x0][0x5e8] ;  /* 0x0000bd00ff0677ac */ /* 0x000e220008000a00 */
[----:B------:R-:W-:-:S04]  /*daf0*/  UPRMT UR4, UR40, 0x7771, URZ ;  /* 0x0000777128047896 */ /* 0x000fc800080000ff */
[----:B------:R-:W-:Y:S01]  /*db00*/  UISETP.GT.AND UP0, UPT, UR4, 0x9, UPT ;  /* 0x000000090400788c */ /* 0x000fe2000bf04270 */
[----:B--23--:R-:W-:Y:S02]  /*db10*/  IADD3 R2, P1, PT, R0, UR8, RZ ;  /* 0x0000000800027c10 */ /* 0x00cfe4000ff3e0ff */
        /* <DEDUP_REMOVED lines=17> */
.L_x_11957:
[----:B------:R-:W2:Y:S02]  /*dc30*/  LDG.E.U8 R2, desc[UR36][R2.64] ;  /* 0x0000002402027981 */ /* 0x000ea4000c1e1100 */
[----:B--2---:R-:W-:-:S04]  /*dc40*/  I2FP.F32.U32 R0, R2 ;  /* 0x0000000200007245 */ /* 0x004fc80000201000 */
[----:B------:R-:W-:-:S04]  /*dc50*/  F2FP.F16.F32.PACK_AB R0, RZ, R0 ;  /* 0x00000000ff00723e */ /* 0x000fc800000000ff */
[----:B------:R-:W-:Y:S01]  /*dc60*/  PRMT R19, R0, 0x7610, R19 ;  /* 0x0000761000137816 */ /* 0x000fe20000000013 */
[----:B------:R-:W-:Y:S06]  /*dc70*/  BRA `(.L_x_11959) ;  /* 0x0000000c00d47947 */ /* 0x000fec0003800000 */
.L_x_11956:
        /* <DEDUP_REMOVED lines=11> */
.L_x_11961:
[----:B------:R-:W2:Y:S02]  /*dd30*/  LDG.E R2, desc[UR36][R2.64] ;  /* 0x0000002402027981 */ /* 0x000ea4000c1e1900 */
[----:B--2---:R-:W-:-:S04]  /*dd40*/  I2FP.F32.S32 R0, R2 ;  /* 0x0000000200007245 */ /* 0x004fc80000201400 */
[----:B------:R-:W-:-:S04]  /*dd50*/  F2FP.F16.F32.PACK_AB R0, RZ, R0 ;  /* 0x00000000ff00723e */ /* 0x000fc800000000ff */
[----:B------:R-:W-:Y:S01]  /*dd60*/  PRMT R19, R0, 0x7610, R19 ;  /* 0x0000761000137816 */ /* 0x000fe20000000013 */
[----:B------:R-:W-:Y:S06]  /*dd70*/  BRA `(.L_x_11959) ;  /* 0x0000000c00947947 */ /* 0x000fec0003800000 */
.L_x_11960:
[----:B------:R-:W2:Y:S02]  /*dd80*/  LDG.E.U16 R2, desc[UR36][R2.64] ;  /* 0x0000002402027981 */ /* 0x000ea4000c1e1500 */
[----:B--2---:R-:W0:Y:S02]  /*dd90*/  I2F.S16 R0, R2 ;  /* 0x0000000200007306 */ /* 0x004e240000101400 */
[----:B0-----:R-:W-:-:S04]  /*dda0*/  F2FP.F16.F32.PACK_AB R0, RZ, R0 ;  /* 0x00000000ff00723e */ /* 0x001fc800000000ff */
[----:B------:R-:W-:Y:S01]  /*ddb0*/  PRMT R19, R0, 0x7610, R19 ;  /* 0x0000761000137816 */ /* 0x000fe20000000013 */
[----:B------:R-:W-:Y:S06]  /*ddc0*/  BRA `(.L_x_11959) ;  /* 0x0000000c00807947 */ /* 0x000fec0003800000 */
.L_x_11955:
        /* <DEDUP_REMOVED lines=9> */
.L_x_11963:
[----:B------:R0:W5:Y:S01]  /*de60*/  LDG.E.U16 R19, desc[UR36][R2.64] ;  /* 0x0000002402137981 */ /* 0x000162000c1e1500 */
[----:B------:R-:W-:Y:S05]  /*de70*/  BRA `(.L_x_11959) ;  /* 0x0000000c00547947 */ /* 0x000fea0003800000 */
.L_x_11962:
        /* <DEDUP_REMOVED lines=9> */
.L_x_11965:
[----:B------:R1:W5:Y:S01]  /*df10*/  LDG.E.U16 R19, desc[UR36][R2.64] ;  /* 0x0000002402137981 */ /* 0x000362000c1e1500 */
[----:B------:R-:W-:Y:S05]  /*df20*/  BRA `(.L_x_11959) ;  /* 0x0000000c00287947 */ /* 0x000fea0003800000 */
.L_x_11964:
        /* <DEDUP_REMOVED lines=13> */
.L_x_11954:
        /* <DEDUP_REMOVED lines=14> */
.L_x_11968:
        /* <DEDUP_REMOVED lines=13> */
.L_x_11967:
        /* <DEDUP_REMOVED lines=27> */
.L_x_11970:
        /* <DEDUP_REMOVED lines=14> */
.L_x_11969:
[----:B------:R-:W2:Y:S02]  /*e440*/  LDG.E.U16 R0, desc[UR36][R2.64] ;  /* 0x0000002402007981 */ /* 0x000ea4000c1e1500 */
[----:B--2---:R-:W-:-:S05]  /*e450*/  IMAD.U32 R0, R0, 0x10000, RZ ;  /* 0x0001000000007824 */ /* 0x004fca00078e00ff */
[----:B------:R-:W-:-:S04]  /*e460*/  F2FP.F16.F32.PACK_AB R0, RZ, R0 ;  /* 0x00000000ff00723e */ /* 0x000fc800000000ff */
[----:B------:R-:W-:Y:S01]  /*e470*/  PRMT R19, R0, 0x7610, R19 ;  /* 0x0000761000137816 */ /* 0x000fe20000000013 */
[----:B------:R-:W-:Y:S06]  /*e480*/  BRA `(.L_x_11959) ;  /* 0x0000000400d07947 */ /* 0x000fec0003800000 */
.L_x_11966:
        /* <DEDUP_REMOVED lines=13> */
.L_x_11973:
        /* <DEDUP_REMOVED lines=21> */
.L_x_11977:
[----:B------:R-:W-:Y:S05]  /*e6b0*/  BSYNC.RECONVERGENT B1 ;  /* 0x0000000000017941 */ /* 0x000fea0003800200 */
.L_x_11976:
[----:B------:R-:W-:Y:S01]  /*e6c0*/  IMAD.SHL.U32 R0, R0, 0x100000, RZ ;  /* 0x0010000000007824 */ /* 0x000fe200078e00ff */
[----:B------:R-:W-:-:S04]  /*e6d0*/  LEA R2, R2, 0x3b800000, 0x17 ;  /* 0x3b80000002027811 */ /* 0x000fc800078eb8ff */
[----:B------:R-:W-:-:S07]  /*e6e0*/  LOP3.LUT R0, R2, R0, R7, 0xfe, !PT ;  /* 0x0000000002007212 */ /* 0x000fce00078efe07 */
.L_x_11975:
[----:B------:R-:W-:Y:S05]  /*e6f0*/  BSYNC.RECONVERGENT B0 ;  /* 0x0000000000007941 */ /* 0x000fea0003800200 */
.L_x_11974:
[----:B------:R-:W-:-:S04]  /*e700*/  F2FP.F16.F32.PACK_AB R0, RZ, R0 ;  /* 0x00000000ff00723e */ /* 0x000fc800000000ff */
[----:B------:R-:W-:Y:S01]  /*e710*/  PRMT R19, R0, 0x7610, R19 ;  /* 0x0000761000137816 */ /* 0x000fe20000000013 */
[----:B------:R-:W-:Y:S06]  /*e720*/  BRA `(.L_x_11959) ;  /* 0x0000000400287947 */ /* 0x000fec0003800000 */
.L_x_11972:
        /* <DEDUP_REMOVED lines=21> */
.L_x_11981:
[----:B------:R-:W-:Y:S05]  /*e880*/  BSYNC.RECONVERGENT B1 ;  /* 0x0000000000017941 */ /* 0x000fea0003800200 */
.L_x_11980:
[----:B------:R-:W-:Y:S02]  /*e890*/  SHF.L.U32 R0, R0, 0x15, RZ ;  /* 0x0000001500007819 */ /* 0x000fe400000006ff */
[----:B------:R-:W-:-:S04]  /*e8a0*/  LEA R2, R2, 0x37800000, 0x17 ;  /* 0x3780000002027811 */ /* 0x000fc800078eb8ff */
[----:B------:R-:W-:-:S07]  /*e8b0*/  LOP3.LUT R0, R2, R0, R7, 0xfe, !PT ;  /* 0x0000000002007212 */ /* 0x000fce00078efe07 */
.L_x_11979:
[----:B------:R-:W-:Y:S05]  /*e8c0*/  BSYNC.RECONVERGENT B0 ;  /* 0x0000000000007941 */ /* 0x000fea0003800200 */
.L_x_11978:
[----:B------:R-:W-:-:S04]  /*e8d0*/  F2FP.F16.F32.PACK_AB R0, RZ, R0 ;  /* 0x00000000ff00723e */ /* 0x000fc800000000ff */
[----:B------:R-:W-:Y:S01]  /*e8e0*/  PRMT R19, R0, 0x7610, R19 ;  /* 0x0000761000137816 */ /* 0x000fe20000000013 */
[----:B------:R-:W-:Y:S06]  /*e8f0*/  BRA `(.L_x_11959) ;  /* 0x0000000000b47947 */ /* 0x000fec0003800000 */
.L_x_11971:
        /* <DEDUP_REMOVED lines=14> */
.L_x_11985:
[----:B------:R-:W-:Y:S05]  /*e9e0*/  BSYNC.RECONVERGENT B0 ;  /* 0x0000000000007941 */ /* 0x000fea0003800200 */
.L_x_11984:
[----:B------:R-:W-:-:S04]  /*e9f0*/  F2FP.F16.F32.PACK_AB R0, RZ, R0 ;  /* 0x00000000ff00723e */ /* 0x000fc800000000ff */
[----:B------:R-:W-:Y:S01]  /*ea00*/  PRMT R19, R0, 0x7610, R19 ;  /* 0x0000761000137816 */ /* 0x000fe20000000013 */
[----:B------:R-:W-:Y:S06]  /*ea10*/  BRA `(.L_x_11959) ;  /* 0x00000000006c7947 */ /* 0x000fec0003800000 */
.L_x_11958:
        /* <DEDUP_REMOVED lines=16> */
.L_x_11986:
[----:B------:R-:W-:Y:S01]  /*eb20*/  PRMT R19, RZ, 0x7610, R19 ;  /* 0x00007610ff137816 */ /* 0x000fe20000000013 */
[----:B------:R-:W-:Y:S06]  /*eb30*/  BRA `(.L_x_11959) ;  /* 0x0000000000247947 */ /* 0x000fec0003800000 */
.L_x_11983:
[----:B------:R-:W2:Y:S02]  /*eb40*/  LDG.E.64 R2, desc[UR36][R2.64] ;  /* 0x0000002402027981 */ /* 0x000ea4000c1e1b00 */
[----:B--2---:R-:W0:Y:S02]  /*eb50*/  I2F.U64 R0, R2 ;  /* 0x0000000200007312 */ /* 0x004e240000301000 */
[----:B0-----:R-:W-:-:S04]  /*eb60*/  F2FP.F16.F32.PACK_AB R0, RZ, R0 ;  /* 0x00000000ff00723e */ /* 0x001fc800000000ff */
[----:B------:R-:W-:Y:S01]  /*eb70*/  PRMT R19, R0, 0x7610, R19 ;  /* 0x0000761000137816 */ /* 0x000fe20000000013 */
[----:B------:R-:W-:Y:S06]  /*eb80*/  BRA `(.L_x_11959) ;  /* 0x0000000000107947 */ /* 0x000fec0003800000 */
.L_x_11982:
[----:B------:R-:W2:Y:S02]  /*eb90*/  LDG.E R2, desc[UR36][R2.64] ;  /* 0x0000002402027981 */ /* 0x000ea4000c1e1900 */
[----:B--2---:R-:W-:-:S04]  /*eba0*/  I2FP.F32.U32 R0, R2 ;  /* 0x0000000200007245 */ /* 0x004fc80000201000 */
[----:B------:R-:W-:-:S04]  /*ebb0*/  F2FP.F16.F32.PACK_AB R0, RZ, R0 ;  /* 0x00000000ff00723e */ /* 0x000fc800000000ff */
[----:B------:R-:W-:-:S07]  /*ebc0*/  PRMT R19, R0, 0x7610, R19 ;  /* 0x0000761000137816 */ /* 0x000fce0000000013 */
.L_x_11959:
        /* <DEDUP_REMOVED lines=18> */
.L_x_11991:
[----:B------:R-:W2:Y:S02]  /*ecf0*/  LDG.E.U8 R2, desc[UR36][R2.64] ;  /* 0x0000002402027981 */ /* 0x000ea4000c1e1100 */
[----:B--2---:R-:W-:Y:S01]  /*ed00*/  ISETP.NE.AND P0, PT, R2, RZ, PT ;  /* 0x000000ff0200720c */ /* 0x004fe20003f05270 */
[----:B------:R-:W-:-:S12]  /*ed10*/  BRA `(.L_x_11993) ;  /* 0x0000000800407947 */ /* 0x000fd80003800000 */
.L_x_11990:
        /* <DEDUP_REMOVED lines=10> */
.L_x_11995:
[----:B------:R-:W2:Y:S02]  /*edc0*/  LDG.E R2, desc[UR36][R2.64] ;  /* 0x0000002402027981 */ /* 0x000ea4000c1e1900 */
[----:B--2---:R-:W-:Y:S01]  /*edd0*/  ISETP.NE.AND P0, PT, R2, RZ, PT ;  /* 0x000000ff0200720c */ /* 0x004fe20003f05270 */
[----:B------:R-:W-:-:S12]  /*ede0*/  BRA `(.L_x_11993) ;  /* 0x00000008000c7947 */ /* 0x000fd80003800000 */
.L_x_11994:
[----:B------:R-:W2:Y:S02]  /*edf0*/  LDG.E.U16 R2, desc[UR36][R2.64] ;  /* 0x0000002402027981 */ /* 0x000ea4000c1e1500 */
[----:B--2---:R-:W-:Y:S01]  /*ee00*/  ISETP.NE.AND P0, PT, R2, RZ, PT ;  /* 0x000000ff0200720c */ /* 0x004fe20003f05270 */
[----:B------:R-:W-:-:S12]  /*ee10*/  BRA `(.L_x_11993) ;  /* 0x0000000800007947 */ /* 0x000fd80003800000 */
.L_x_11989:
        /* <DEDUP_REMOVED lines=9> */
.L_x_11997:
[----:B------:R-:W2:Y:S02]  /*eeb0*/  LDG.E.U16 R0, desc[UR36][R2.64] ;  /* 0x0000002402007981 */ /* 0x000ea4000c1e1500 */
[----:B--2---:R-:W-:-:S05]  /*eec0*/  HADD2.F32 R0, -RZ, R0.H0_H0 ;  /* 0x20000000ff007230 */ /* 0x004fca0000004100 */
[----:B------:R-:W-:Y:S01]  /*eed0*/  FSETP.NEU.FTZ.AND P0, PT, R0, RZ, PT ;  /* 0x000000ff0000720b */ /* 0x000fe20003f1d000 */
[----:B------:R-:W-:-:S12]  /*eee0*/  BRA `(.L_x_11993) ;  /* 0x0000000400cc7947 */ /* 0x000fd80003800000 */
.L_x_11996:
        /* <DEDUP_REMOVED lines=11> */
.L_x_11999:
        /* <DEDUP_REMOVED lines=8> */
.L_x_11998:
[----:B------:R-:W2:Y:S02]  /*f020*/  LDG.E.64 R2, desc[UR36][R2.64] ;  /* 0x0000002402027981 */ /* 0x000ea4000c1e1b00 */
[----:B--2---:R1:W2:Y:S02]  /*f030*/  DSETP.NEU.AND P0, PT, R2, RZ, PT ;  /* 0x000000ff0200722a */ /* 0x0042a40003f0d000 */
[----:B--2---:R-:W-:Y:S05]  /*f040*/  BRA `(.L_x_11993) ;  /* 0x0000000400747947 */ /* 0x004fea0003800000 */
.L_x_11988:
        /* <DEDUP_REMOVED lines=11> */
.L_x_12002:
        /* <DEDUP_REMOVED lines=8> */
.L_x_12001:
        /* <DEDUP_REMOVED lines=9> */
.L_x_12004:
        /* <DEDUP_REMOVED lines=11> */
.L_x_12003:
[----:B------:R-:W2:Y:S02]  /*f2c0*/  LDG.E.U16 R0, desc[UR36][R2.64] ;  /* 0x0000002402007981 */ /* 0x000ea4000c1e1500 */
[----:B--2---:R-:W-:-:S05]  /*f2d0*/  IMAD.U32 R0, R0, 0x10000, RZ ;  /* 0x0001000000007824 */ /* 0x004fca00078e00ff */
[----:B------:R-:W-:Y:S01]  /*f2e0*/  FSETP.NEU.FTZ.AND P0, PT, R0, RZ, PT ;  /* 0x000000ff0000720b */ /* 0x000fe20003f1d000 */
[----:B------:R-:W-:-:S12]  /*f2f0*/  BRA `(.L_x_11993) ;  /* 0x0000000000c87947 */ /* 0x000fd80003800000 */
.L_x_12000:
        /* <DEDUP_REMOVED lines=11> */
.L_x_12007:
[----:B------:R-:W2:Y:S02]  /*f3b0*/  LDG.E.U8 R2, desc[UR36][R2.64] ;  /* 0x0000002402027981 */ /* 0x000ea4000c1e1100 */
[----:B--2---:R-:W-:Y:S01]  /*f3c0*/  ISETP.NE.AND P0, PT, R2, RZ, PT ;  /* 0x000000ff0200720c */ /* 0x004fe20003f05270 */
[----:B------:R-:W-:-:S12]  /*f3d0*/  BRA `(.L_x_11993) ;  /* 0x0000000000907947 */ /* 0x000fd80003800000 */
.L_x_12006:
[----:B------:R-:W2:Y:S02]  /*f3e0*/  LDG.E.U8 R2, desc[UR36][R2.64] ;  /* 0x0000002402027981 */ /* 0x000ea4000c1e1100 */
[----:B--2---:R-:W-:Y:S01]  /*f3f0*/  ISETP.NE.AND P0, PT, R2, RZ, PT ;  /* 0x000000ff0200720c */ /* 0x004fe20003f05270 */
[----:B------:R-:W-:-:S12]  /*f400*/  BRA `(.L_x_11993) ;  /* 0x0000000000847947 */ /* 0x000fd80003800000 */
.L_x_12005:
        /* <DEDUP_REMOVED lines=9> */
.L_x_11992:
        /* <DEDUP_REMOVED lines=16> */
.L_x_12010:
[----:B------:R-:W-:Y:S01]  /*f5a0*/  PLOP3.LUT P0, PT, PT, PT, PT, 0x8, 0x80 ;  /* 0x000000000080781c */ /* 0x000fe20003f0e170 */
[----:B------:R-:W-:-:S12]  /*f5b0*/  BRA `(.L_x_11993) ;  /* 0x0000000000187947 */ /* 0x000fd80003800000 */
.L_x_12009:
[----:B------:R-:W2:Y:S02]  /*f5c0*/  LDG.E.64 R2, desc[UR36][R2.64] ;  /* 0x0000002402027981 */ /* 0x000ea4000c1e1b00 */
[----:B--2---:R-:W-:-:S04]  /*f5d0*/  ISETP.NE.U32.AND P0, PT, R2, RZ, PT ;  /* 0x000000ff0200720c */ /* 0x004fc80003f05070 */
[----:B------:R-:W-:Y:S01]  /*f5e0*/  ISETP.NE.AND.EX P0, PT, R3, RZ, PT, P0 ;  /* 0x000000ff0300720c */ /* 0x000fe20003f05300 */
[----:B------:R-:W-:-:S12]  /*f5f0*/  BRA `(.L_x_11993) ;  /* 0x0000000000087947 */ /* 0x000fd80003800000 */
.L_x_12008:
[----:B------:R-:W2:Y:S02]  /*f600*/  LDG.E R2, desc[UR36][R2.64] ;  /* 0x0000002402027981 */ /* 0x000ea4000c1e1900 */
[----:B--2---:R-:W-:-:S13]  /*f610*/  ISETP.NE.AND P0, PT, R2, RZ, PT ;  /* 0x000000ff0200720c */ /* 0x004fda0003f05270 */
.L_x_11993:
[----:B------:R-:W-:Y:S05]  /*f620*/  BSYNC.RECONVERGENT B6 ;  /* 0x0000000000067941 */ /* 0x000fea0003800200 */
.L_x_11987:
[----:B------:R-:W2:Y:S01]  /*f630*/  LDCU UR4, c[0x0][0x600] ;  /* 0x0000c000ff0477ac */ /* 0x000ea20008000800 */
[----:B------:R-:W-:Y:S01]  /*f640*/  SEL R0, RZ, 0x1, !P0 ;  /* 0x00000001ff007807 */ /* 0x000fe20004000000 */
[----:B-----5:R-:W-:Y:S01]  /*f650*/  HADD2.F32 R19, -RZ, R19.H0_H0 ;  /* 0x20000013ff137230 */ /* 0x020fe20000004100 */
[----:B------:R-:W-:Y:S02]  /*f660*/  ULOP3.LUT UR5, UR40, 0xff, URZ, 0xc0, !UPT ;  /* 0x000000ff28057892 */ /* 0x000fe4000f8ec0ff */
[----:B------:R-:W-:Y:S02]  /*f670*/  I2FP.F32.U32 R0, R0 ;  /* 0x0000000000007245 */ /* 0x000fe40000201000 */
[----:B------:R-:W-:-:S03]  /*f680*/  UISETP.GT.AND UP0, UPT, UR5, 0x9, UPT ;  /* 0x000000090500788c */ /* 0x000fc6000bf04270 */
[----:B------:R-:W-:-:S04]  /*f690*/  FMUL.FTZ R0, R0, R19 ;  /* 0x0000001300007220 */ /* 0x000fc80000410000 */
[----:B--2---:R-:W-:-:S05]  /*f6a0*/  FMUL.FTZ R0, R0, UR4 ;  /* 0x0000000400007c20 */ /* 0x004fca0008410000 */
        /* <DEDUP_REMOVED lines=11> */
[----:B-1----:R-:W1:Y:S02]  /*f760*/  F2I.FTZ.TRUNC.NTZ R3, R0 ;  /* 0x0000000000037305 */ /* 0x002e64000021f100 */
[----:B-1----:R-:W-:Y:S01]  /*f770*/  STG.E.U8 desc[UR36][R16.64], R3 ;  /* 0x0000000310007986 */ /* 0x002fe2000c101124 */
[----:B------:R-:W-:Y:S05]  /*f780*/  EXIT ;  /* 0x000000000000794d */ /* 0x000fea0003800000 */
.L_x_12014:
[----:B-1----:R-:W-:-:S06]  /*f790*/  HADD2.F32 R3, -RZ, R0.H0_H0 ;  /* 0x20000000ff037230 */ /* 0x002fcc0000004100 */
[----:B------:R-:W1:Y:S02]  /*f7a0*/  F2I.S64.TRUNC R2, R3 ;  /* 0x0000000300027311 */ /* 0x000e64000020d900 */
[----:B-1----:R-:W-:Y:S01]  /*f7b0*/  STG.E.U8 desc[UR36][R16.64], R2 ;  /* 0x0000000210007986 */ /* 0x002fe2000c101124 */
[----:B------:R-:W-:Y:S05]  /*f7c0*/  EXIT ;  /* 0x000000000000794d */ /* 0x000fea0003800000 */
.L_x_12013:
[----:B------:R-:W-:-:S09]  /*f7d0*/  UISETP.NE.AND UP0, UPT, UR5, 0x2, UPT ;  /* 0x000000020500788c */ /* 0x000fd2000bf05270 */
[----:B------:R-:W-:Y:S05]  /*f7e0*/  BRA.U !UP0, `(.L_x_12016) ;  /* 0x0000000108307547 */ /* 0x000fea000b800000 */
[----:B------:R-:W-:-:S09]  /*f7f0*/  UISETP.NE.AND UP0, UPT, UR5, 0x3, UPT ;  /* 0x000000030500788c */ /* 0x000fd2000bf05270 */
[----:B------:R-:W-:Y:S05]  /*f800*/  BRA.U !UP0, `(.L_x_12017) ;  /* 0x0000000108187547 */ /* 0x000fea000b800000 */
[----:B------:R-:W-:-:S09]  /*f810*/  UISETP.NE.AND UP0, UPT, UR5, 0x4, UPT ;  /* 0x000000040500788c */ /* 0x000fd2000bf05270 */
[----:B------:R-:W-:Y:S05]  /*f820*/  BRA.U UP0, `(.L_x_12015) ;  /* 0x0000000900707547 */ /* 0x000fea000b800000 */
[----:B-1----:R-:W-:-:S06]  /*f830*/  HADD2.F32 R2, -RZ, R0.H0_H0 ;  /* 0x20000000ff027230 */ /* 0x002fcc0000004100 */
[----:B------:R-:W1:Y:S02]  /*f840*/  F2I.S64.TRUNC R2, R2 ;  /* 0x0000000200027311 */ /* 0x000e64000020d900 */
[----:B-1----:R-:W-:Y:S01]  /*f850*/  STG.E.64 desc[UR36][R16.64], R2 ;  /* 0x0000000210007986 */ /* 0x002fe2000c101b24 */
[----:B------:R-:W-:Y:S05]  /*f860*/  EXIT ;  /* 0x000000000000794d */ /* 0x000fea0003800000 */
.L_x_12017:
[----:B------:R-:W-:-:S04]  /*f870*/  HADD2.F32 R0, -RZ, R0.H0_H0 ;  /* 0x20000000ff007230 */ /* 0x000fc80000004100 */
[----:B-1----:R-:W1:Y:S02]  /*f880*/  F2I.FTZ.TRUNC.NTZ R3, R0 ;  /* 0x0000000000037305 */ /* 0x002e64000021f100 */
[----:B-1----:R-:W-:Y:S01]  /*f890*/  STG.E desc[UR36][R16.64], R3 ;  /* 0x0000000310007986 */ /* 0x002fe2000c101924 */
[----:B------:R-:W-:Y:S05]  /*f8a0*/  EXIT ;  /* 0x000000000000794d */ /* 0x000fea0003800000 */
.L_x_12016:
[----:B------:R-:W-:-:S04]  /*f8b0*/  HADD2.F32 R0, -RZ, R0.H0_H0 ;  /* 0x20000000ff007230 */ /* 0x000fc80000004100 */
[----:B-1----:R-:W1:Y:S02]  /*f8c0*/  F2I.FTZ.TRUNC.NTZ R3, R0 ;  /* 0x0000000000037305 */ /* 0x002e64000021f100 */
[----:B-1----:R-:W-:Y:S01]  /*f8d0*/  STG.E.U16 desc[UR36][R16.64], R3 ;  /* 0x0000000310007986 */ /* 0x002fe2000c101524 */
[----:B------:R-:W-:Y:S05]  /*f8e0*/  EXIT ;  /* 0x000000000000794d */ /* 0x000fea0003800000 */
.L_x_12012:
[----:B------:R-:W-:-:S09]  /*f8f0*/  UISETP.GT.AND UP0, UPT, UR5, 0x6, UPT ;  /* 0x000000060500788c */ /* 0x000fd2000bf04270 */
[----:B------:R-:W-:Y:S05]  /*f900*/  BRA.U UP0, `(.L_x_12018) ;  /* 0x0000000100247547 */ /* 0x000fea000b800000 */
[----:B------:R-:W-:-:S09]  /*f910*/  UISETP.NE.AND UP0, UPT, UR5, 0x5, UPT ;  /* 0x000000050500788c */ /* 0x000fd2000bf05270 */
[----:B------:R-:W-:Y:S05]  /*f920*/  BRA.U !UP0, `(.L_x_12019) ;  /* 0x0000000108147547 */ /* 0x000fea000b800000 */
[----:B------:R-:W-:-:S09]  /*f930*/  UISETP.NE.AND UP0, UPT, UR5, 0x6, UPT ;  /* 0x000000060500788c */ /* 0x000fd2000bf05270 */
[----:B------:R-:W-:Y:S05]  /*f940*/  BRA.U UP0, `(.L_x_12015) ;  /* 0x0000000900287547 */ /* 0x000fea000b800000 */
[----:B-1----:R-:W-:-:S05]  /*f950*/  HADD2.F32 R3, -RZ, R0.H0_H0 ;  /* 0x20000000ff037230 */ /* 0x002fca0000004100 */
[----:B------:R-:W-:Y:S01]  /*f960*/  STG.E desc[UR36][R16.64], R3 ;  /* 0x0000000310007986 */ /* 0x000fe2000c101924 */
[----:B------:R-:W-:Y:S05]  /*f970*/  EXIT ;  /* 0x000000000000794d */ /* 0x000fea0003800000 */
.L_x_12019:
[----:B------:R-:W-:Y:S01]  /*f980*/  STG.E.U16 desc[UR36][R16.64], R0 ;  /* 0x0000000010007986 */ /* 0x000fe2000c101524 */
[----:B------:R-:W-:Y:S05]  /*f990*/  EXIT ;  /* 0x000000000000794d */ /* 0x000fea0003800000 */
.L_x_12018:
[----:B------:R-:W-:-:S09]  /*f9a0*/  UISETP.NE.AND UP0, UPT, UR5, 0x7, UPT ;  /* 0x000000070500788c */ /* 0x000fd2000bf05270 */
[----:B------:R-:W-:Y:S05]  /*f9b0*/  BRA.U !UP0, `(.L_x_12020) ;  /* 0x0000000108347547 */ /* 0x000fea000b800000 */
[----:B------:R-:W-:-:S09]  /*f9c0*/  UISETP.NE.AND UP0, UPT, UR5, 0x8, UPT ;  /* 0x000000080500788c */ /* 0x000fd2000bf05270 */
[----:B------:R-:W-:Y:S05]  /*f9d0*/  BRA.U !UP0, `(.L_x_12021) ;  /* 0x0000000108187547 */ /* 0x000fea000b800000 */
[----:B------:R-:W-:-:S09]  /*f9e0*/  UISETP.NE.AND UP0, UPT, UR5, 0x9, UPT ;  /* 0x000000090500788c */ /* 0x000fd2000bf05270 */
[----:B------:R-:W-:Y:S05]  /*f9f0*/  BRA.U UP0, `(.L_x_12015) ;  /* 0x0000000500fc7547 */ /* 0x000fea000b800000 */
[----:B-1----:R-:W-:Y:S02]  /*fa00*/  HADD2.F32 R2, -RZ, R0.H0_H0 ;  /* 0x20000000ff027230 */ /* 0x002fe40000004100 */
[----:B------:R-:W-:-:S05]  /*fa10*/  IMAD.MOV.U32 R3, RZ, RZ, RZ ;  /* 0x000000ffff037224 */ /* 0x000fca00078e00ff */
[----:B------:R-:W-:Y:S01]  /*fa20*/  STG.E.64 desc[UR36][R16.64], R2 ;  /* 0x0000000210007986 */ /* 0x000fe2000c101b24 */
[----:B------:R-:W-:Y:S05]  /*fa30*/  EXIT ;  /* 0x000000000000794d */ /* 0x000fea0003800000 */
.L_x_12021:
[----:B------:R-:W-:-:S05]  /*fa40*/  HADD2.F32 R0, -RZ, R0.H0_H0 ;  /* 0x20000000ff007230 */ /* 0x000fca0000004100 */
[----:B------:R-:W-:-:S04]  /*fa50*/  F2FP.F16.F32.PACK_AB R0, RZ, R0 ;  /* 0x00000000ff00723e */ /* 0x000fc800000000ff */
[----:B------:R-:W-:-:S05]  /*fa60*/  PRMT R0, R0, 0x5410, RZ ;  /* 0x0000541000007816 */ /* 0x000fca00000000ff */
[----:B------:R-:W-:Y:S01]  /*fa70*/  STG.E desc[UR36][R16.64], R0 ;  /* 0x0000000010007986 */ /* 0x000fe2000c101924 */
[----:B------:R-:W-:Y:S05]  /*fa80*/  EXIT ;  /* 0x000000000000794d */ /* 0x000fea0003800000 */
.L_x_12020:
[----:B-1----:R-:W-:-:S05]  /*fa90*/  HADD2.F32 R2, -RZ, R0.H0_H0 ;  /* 0x20000000ff027230 */ /* 0x002fca0000004100 */
[----:B------:R-:W-:-:S06]  /*faa0*/  FMUL.FTZ R2, R2, 1 ;  /* 0x3f80000002027820 */ /* 0x000fcc0000410000 */
[----:B------:R-:W1:Y:S02]  /*fab0*/  F2F.F64.F32 R2, R2 ;  /* 0x0000000200027310 */ /* 0x000e640000201800 */
[----:B-1----:R-:W-:Y:S01]  /*fac0*/  STG.E.64 desc[UR36][R16.64], R2 ;  /* 0x0000000210007986 */ /* 0x002fe2000c101b24 */
[----:B------:R-:W-:Y:S05]  /*fad0*/  EXIT ;  /* 0x000000000000794d */ /* 0x000fea0003800000 */
.L_x_12011:
        /* <DEDUP_REMOVED lines=10> */
[----:B-1----:R-:W-:-:S06]  /*fb80*/  HADD2.F32 R3, -RZ, R0.H0_H0 ;  /* 0x20000000ff037230 */ /* 0x002fcc0000004100 */
[----:B------:R-:W1:Y:S02]  /*fb90*/  F2I.FTZ.U32.TRUNC.NTZ R3, R3 ;  /* 0x0000000300037305 */ /* 0x000e64000021f000 */
[----:B-1----:R-:W-:Y:S01]  /*fba0*/  STG.E.U16 desc[UR36][R16.64], R3 ;  /* 0x0000000310007986 */ /* 0x002fe2000c101524 */
[----:B------:R-:W-:Y:S05]  /*fbb0*/  EXIT ;  /* 0x000000000000794d */ /* 0x000fea0003800000 */
.L_x_12025:
[----:B-1----:R-:W-:Y:S01]  /*fbc0*/  HADD2.F32 R3, -RZ, R0.H0_H0 ;  /* 0x20000000ff037230 */ /* 0x002fe20000004100 */
        /* <DEDUP_REMOVED lines=16> */
.L_x_12028:
[----:B------:R-:W-:-:S04]  /*fcd0*/  SHF.R.U32.HI R3, RZ, 0x18, R3 ;  /* 0x00000018ff037819 */ /* 0x000fc80000011603 */
[----:B------:R-:W-:-:S04]  /*fce0*/  LOP3.LUT R0, R0, 0x80, R3, 0xf8, !PT ;  /* 0x0000008000007812 */ /* 0x000fc800078ef803 */
[----:B------:R-:W-:-:S07]  /*fcf0*/  PRMT R8, R0, 0x7610, R8 ;  /* 0x0000761000087816 */ /* 0x000fce0000000008 */
.L_x_12027:
[----:B------:R-:W-:Y:S05]  /*fd00*/  BSYNC.RECONVERGENT B0 ;  /* 0x0000000000007941 */ /* 0x000fea0003800200 */
.L_x_12026:
[----:B------:R-:W-:Y:S01]  /*fd10*/  STG.E.U8 desc[UR36][R16.64], R8 ;  /* 0x0000000810007986 */ /* 0x000fe2000c101124 */
[----:B------:R-:W-:Y:S05]  /*fd20*/  EXIT ;  /* 0x000000000000794d */ /* 0x000fea0003800000 */
.L_x_12024:
[----:B-1----:R-:W-:Y:S01]  /*fd30*/  HADD2.F32 R3, -RZ, R0.H0_H0 ;  /* 0x20000000ff037230 */ /* 0x002fe20000004100 */
        /* <DEDUP_REMOVED lines=16> */
.L_x_12031:
[----:B------:R-:W-:-:S04]  /*fe40*/  SHF.R.U32.HI R3, RZ, 0x18, R3 ;  /* 0x00000018ff037819 */ /* 0x000fc80000011603 */
[----:B------:R-:W-:-:S04]  /*fe50*/  LOP3.LUT R0, R0, 0x80, R3, 0xf8, !PT ;  /* 0x0000008000007812 */ /* 0x000fc800078ef803 */
[----:B------:R-:W-:-:S07]  /*fe60*/  PRMT R8, R0, 0x7610, R8 ;  /* 0x0000761000087816 */ /* 0x000fce0000000008 */
.L_x_12030:
[----:B------:R-:W-:Y:S05]  /*fe70*/  BSYNC.RECONVERGENT B0 ;  /* 0x0000000000007941 */ /* 0x000fea0003800200 */
.L_x_12029:
[----:B------:R-:W-:Y:S01]  /*fe80*/  STG.E.U8 desc[UR36][R16.64], R8 ;  /* 0x0000000810007986 */ /* 0x000fe2000c101124 */
[----:B------:R-:W-:Y:S05]  /*fe90*/  EXIT ;  /* 0x000000000000794d */ /* 0x000fea0003800000 */
.L_x_12023:
[----:B------:R-:W-:-:S09]  /*fea0*/  UISETP.NE.AND UP0, UPT, UR5, 0x1c, UPT ;  /* 0x0000001c0500788c */ /* 0x000fd2000bf05270 */
[----:B------:R-:W-:Y:S05]  /*feb0*/  BRA.U !UP0, `(.L_x_12032) ;  /* 0x0000000108607547 */ /* 0x000fea000b800000 */
[----:B------:R-:W-:-:S09]  /*fec0*/  UISETP.NE.AND UP0, UPT, UR5, 0x1d, UPT ;  /* 0x0000001d0500788c */ /* 0x000fd2000bf05270 */
[----:B------:R-:W-:Y:S05]  /*fed0*/  BRA.U !UP0, `(.L_x_12033) ;  /* 0x0000000108487547 */ /* 0x000fea000b800000 */
[----:B------:R-:W-:-:S09]  /*fee0*/  UISETP.NE.AND UP0, UPT, UR5, 0x2c, UPT ;  /* 0x0000002c0500788c */ /* 0x000fd2000bf05270 */
[----:B------:R-:W-:Y:S05]  /*fef0*/  BRA.U UP0, `(.L_x_12015) ;  /* 0x0000000100bc7547 */ /* 0x000fea000b800000 */
[----:B-1----:R-:W-:-:S05]  /*ff00*/  HADD2.F32 R3, -RZ, R0.H0_H0 ;  /* 0x20000000ff037230 */ /* 0x002fca0000004100 */
        /* <DEDUP_REMOVED lines=15> */
.L_x_12033:
[----:B-1----:R-:W-:-:S06]  /*10000*/  HADD2.F32 R2, -RZ, R0.H0_H0 ;  /* 0x20000000ff027230 */ /* 0x002fcc0000004100 */
[----:B------:R-:W1:Y:S02]  /*10010*/  F2I.U64.TRUNC R2, R2 ;  /* 0x0000000200027311 */ /* 0x000e64000020d800 */
[----:B-1----:R-:W-:Y:S01]  /*10020*/  STG.E.64 desc[UR36][R16.64], R2 ;  /* 0x0000000210007986 */ /* 0x002fe2000c101b24 */
[----:B------:R-:W-:Y:S05]  /*10030*/  EXIT ;  /* 0x000000000000794d */ /* 0x000fea0003800000 */
.L_x_12032:
[----:B------:R-:W-:-:S04]  /*10040*/  HADD2.F32 R0, -RZ, R0.H0_H0 ;  /* 0x20000000ff007230 */ /* 0x000fc80000004100 */
[----:B-1----:R-:W1:Y:S02]  /*10050*/  F2I.FTZ.U32.TRUNC.NTZ R3, R0 ;  /* 0x0000000000037305 */ /* 0x002e64000021f000 */
[----:B-1----:R-:W-:Y:S01]  /*10060*/  STG.E desc[UR36][R16.64], R3 ;  /* 0x0000000310007986 */ /* 0x002fe2000c101924 */
[----:B------:R-:W-:Y:S05]  /*10070*/  EXIT ;  /* 0x000000000000794d */ /* 0x000fea0003800000 */
.L_x_12022:
        /* <DEDUP_REMOVED lines=8> */
[----:B-1----:R-:W-:-:S05]  /*10100*/  SEL R3, RZ, 0x1, !P0 ;  /* 0x00000001ff037807 */ /* 0x002fca0004000000 */
[----:B------:R-:W-:Y:S01]  /*10110*/  STG.E.U8 desc[UR36][R16.64], R3 ;  /* 0x0000000310007986 */ /* 0x000fe2000c101124 */
[----:B------:R-:W-:Y:S05]  /*10120*/  EXIT ;  /* 0x000000000000794d */ /* 0x000fea0003800000 */
.L_x_12035:
[----:B------:R-:W-:Y:S01]  /*10130*/  HADD2.F32 R0, -RZ, R0.H0_H0 ;  /* 0x20000000ff007230 */ /* 0x000fe20000004100 */
[----:B------:R-:W-:-:S04]  /*10140*/  CS2R R6, SRZ ;  /* 0x0000000000067805 */ /* 0x000fc8000001ff00 */
[----:B------:R-:W-:-:S04]  /*10150*/  FMUL.FTZ R0, R0, 1 ;  /* 0x3f80000000007820 */ /* 0x000fc80000410000 */
[----:B0-----:R-:W0:Y:S02]  /*10160*/  F2F.F64.F32 R4, R0 ;  /* 0x0000000000047310 */ /* 0x001e240000201800 */
[----:B0-----:R-:W-:Y:S01]  /*10170*/  STG.E.128 desc[UR36][R16.64], R4 ;  /* 0x0000000410007986 */ /* 0x001fe2000c101d24 */
[----:B------:R-:W-:Y:S05]  /*10180*/  EXIT ;  /* 0x000000000000794d */ /* 0x000fea0003800000 */
.L_x_12034:
[----:B------:R-:W-:-:S09]  /*10190*/  UISETP.NE.AND UP0, UPT, UR5, 0xf, UPT ;  /* 0x0000000f0500788c */ /* 0x000fd2000bf05270 */
[----:B------:R-:W-:Y:S05]  /*101a0*/  BRA.U !UP0, `(.L_x_12036) ;  /* 0x0000000108e87547 */ /* 0x000fea000b800000 */
[----:B------:R-:W-:-:S09]  /*101b0*/  UISETP.NE.AND UP0, UPT, UR5, 0x17, UPT ;  /* 0x000000170500788c */ /* 0x000fd2000bf05270 */
[----:B------:R-:W-:Y:S05]  /*101c0*/  BRA.U !UP0, `(.L_x_12037) ;  /* 0x0000000108907547 */ /* 0x000fea000b800000 */
[----:B------:R-:W-:-:S09]  /*101d0*/  UISETP.NE.AND UP0, UPT, UR5, 0x18, UPT ;  /* 0x000000180500788c */ /* 0x000fd2000bf05270 */
[----:B------:R-:W-:Y:S05]  /*101e0*/  BRA.U !UP0, `(.L_x_12038) ;  /* 0x0000000108447547 */ /* 0x000fea000b800000 */
.L_x_12015:
[----:B------:R-:W-:Y:S01]  /*101f0*/  MOV R0, 0x180 ;  /* 0x0000018000007802 */ /* 0x000fe20000000f00 */
[----:B------:R-:W0:Y:S01]  /*10200*/  LDCU.64 UR4, c[0x4][0x170] ;  /* 0x01002e00ff0477ac */ /* 0x000e220008000a00 */
[----:B------:R-:W-:Y:S02]  /*10210*/  HFMA2 R8, -RZ, RZ, 0, 6.020069122314453125e-06 ;  /* 0x00000065ff087431 */ /* 0x000fe400000001ff */
[----:B------:R-:W-:Y:S01]  /*10220*/  IMAD.MOV.U32 R12, RZ, RZ, 0x1 ;  /* 0x00000001ff0c7424 */ /* 0x000fe200078e00ff */
[----:B-1----:R1:W2:Y:S01]  /*10230*/  LDC.64 R2, c[0x4][R0] ;  /* 0x0100000000027b82 */ /* 0x0022a20000000a00 */
        /* <DEDUP_REMOVED lines=11> */
.L_x_12039:
[----:B------:R-:W-:Y:S05]  /*102f0*/  EXIT ;  /* 0x000000000000794d */ /* 0x000fea0003800000 */
.L_x_12038:
[----:B0-----:R-:W-:Y:S01]  /*10300*/  HADD2.F32 R5, -RZ, R0.H0_H0 ;  /* 0x20000000ff057230 */ /* 0x001fe20000004100 */
[----:B------:R-:W-:Y:S01]  /*10310*/  BSSY.RECONVERGENT B0, `(.L_x_12040) ;  /* 0x000000c000007945 */ /* 0x000fe20003800200 */
[----:B------:R-:W-:-:S03]  /*10320*/  MOV R0, 0x7f ;  /* 0x0000007f00007802 */ /* 0x000fc60000000f00 */
[----:B-1----:R-:W-:Y:S02]  /*10330*/  LOP3.LUT R2, R5, 0x7fffffff, RZ, 0xc0, !PT ;  /* 0x7fffffff05027812 */ /* 0x002fe400078ec0ff */
        /* <DEDUP_REMOVED lines=9> */
.L_x_12041:
[----:B------:R-:W-:Y:S05]  /*103d0*/  BSYNC.RECONVERGENT B0 ;  /* 0x0000000000007941 */ /* 0x000fea0003800200 */
.L_x_12040:
[----:B------:R-:W-:-:S05]  /*103e0*/  LOP3.LUT R3, R0, 0x80, R3, 0xf8, !PT ;  /* 0x0000008000037812 */ /* 0x000fca00078ef803 */
[----:B------:R-:W-:Y:S01]  /*103f0*/  STG.E.U8 desc[UR36][R16.64], R3 ;  /* 0x0000000310007986 */ /* 0x000fe2000c101124 */
[----:B------:R-:W-:Y:S05]  /*10400*/  EXIT ;  /* 0x000000000000794d */ /* 0x000fea0003800000 */
.L_x_12037:
[----:B-1----:R-:W-:Y:S01]  /*10410*/  HADD2.F32 R3, -RZ, R0.H0_H0 ;  /* 0x20000000ff037230 */ /* 0x002fe20000004100 */
        /* <DEDUP_REMOVED lines=11> */
.L_x_12043:
[----:B------:R-:W-:Y:S01]  /*104d0*/  IMAD.MOV.U32 R0, RZ, RZ, 0x7f ;  /* 0x0000007fff007424 */ /* 0x000fe200078e00ff */
[----:B------:R-:W-:-:S04]  /*104e0*/  ISETP.GT.U32.AND P0, PT, R2, 0x7f800000, PT ;  /* 0x7f8000000200780c */ /* 0x000fc80003f04070 */
[----:B------:R-:W-:-:S09]  /*104f0*/  SEL R0, R0, 0x7c, P0 ;  /* 0x0000007c00007807 */ /* 0x000fd20000000000 */
.L_x_12044:
[----:B------:R-:W-:Y:S05]  /*10500*/  BSYNC.RECONVERGENT B0 ;  /* 0x0000000000007941 */ /* 0x000fea0003800200 */
.L_x_12042:
[----:B------:R-:W-:-:S04]  /*10510*/  SHF.R.U32.HI R3, RZ, 0x18, R3 ;  /* 0x00000018ff037819 */ /* 0x000fc80000011603 */
[----:B------:R-:W-:-:S05]  /*10520*/  LOP3.LUT R3, R0, 0x80, R3, 0xf8, !PT ;  /* 0x0000008000037812 */ /* 0x000fca00078ef803 */
[----:B------:R-:W-:Y:S01]  /*10530*/  STG.E.U8 desc[UR36][R16.64], R3 ;  /* 0x0000000310007986 */ /* 0x000fe2000c101124 */
[----:B------:R-:W-:Y:S05]  /*10540*/  EXIT ;  /* 0x000000000000794d */ /* 0x000fea0003800000 */
.L_x_12036:
[----:B------:R-:W-:-:S05]  /*10550*/  HADD2.F32 R0, -RZ, R0.H0_H0 ;  /* 0x20000000ff007230 */ /* 0x000fca0000004100 */
[----:B------:R-:W-:-:S05]  /*10560*/  F2FP.BF16.F32.PACK_AB R0, RZ, R0 ;  /* 0x00000000ff00723e */ /* 0x000fca00000010ff */
[----:B------:R-:W-:Y:S01]  /*10570*/  STG.E.U16 desc[UR36][R16.64], R0 ;  /* 0x0000000010007986 */ /* 0x000fe2000c101524 */
[----:B------:R-:W-:Y:S05]  /*10580*/  EXIT ;  /* 0x000000000000794d */ /* 0x000fea0003800000 */
.L_x_12045:
        /* <DEDUP_REMOVED lines=15> */
.L_x_14263:


//--------------------- .text._ZN2at6native27unrolled_elementwise_kernelIZNS0_43_GLOBAL__N__7cc8d1ed_10_Dropout_cu_0e96ed3819masked_scale_kernelIbN3c104HalfEfEEvRNS_6TensorERKS6_S9_T1_EUlS5_bE_St5arrayIPcLm3EELi4E23TrivialOffsetCalculatorILi2EjESF_ILi1EjENS0_6memory12LoadWithCastILi2EEENSI_13StoreWithCastILi1EEEEEviT_T0_T2_T3_T4_T5_ --------------------------
	.section	.text._ZN2at6native27unrolled_elementwise_kernelIZNS0_43_GLOBAL__N__7cc8d1ed_10_Dropout_cu_0e96ed3819masked_scale_kernelIbN3c104HalfEfEEvRNS_6TensorERKS6_S9_T1_EUlS5_bE_St5arrayIPcLm3EELi4E23TrivialOffsetCalculatorILi2EjESF_ILi1EjENS0_6memory12LoadWithCastILi2EEENSI_13StoreWithCastILi1EEEEEviT_T0_T2_T3_T4_T5_,"ax",@progbits
	.align	128
        .global         _ZN2at6native27unrolled_elementwise_kernelIZNS0_43_GLOBAL__N__7cc8d1ed_10_Dropout_cu_0e96ed3819masked_scale_kernelIbN3c104HalfEfEEvRNS_6TensorERKS6_S9_T1_EUlS5_bE_St5arrayIPcLm3EELi4E23TrivialOffsetCalculatorILi2EjESF_ILi1EjENS0_6memory12LoadWithCastILi2EEENSI_13StoreWithCastILi1EEEEEviT_T0_T2_T3_T4_T5_
        .type           _ZN2at6native27unrolled_elementwise_kernelIZNS0_43_GLOBAL__N__7cc8d1ed_10_Dropout_cu_0e96ed3819masked_scale_kernelIbN3c104HalfEfEEvRNS_6TensorERKS6_S9_T1_EUlS5_bE_St5arrayIPcLm3EELi4E23TrivialOffsetCalculatorILi2EjESF_ILi1EjENS0_6memory12LoadWithCastILi2EEENSI_13StoreWithCastILi1EEEEEviT_T0_T2_T3_T4_T5_,@function
        .size           _ZN2at6native27unrolled_elementwise_kernelIZNS0_43_GLOBAL__N__7cc8d1ed_10_Dropout_cu_0e96ed3819masked_scale_kernelIbN3c104HalfEfEEvRNS_6TensorERKS6_S9_T1_EUlS5_bE_St5arrayIPcLm3EELi4E23TrivialOffsetCalculatorILi2EjESF_ILi1EjENS0_6memory12LoadWithCastILi2EEENSI_13StoreWithCastILi1EEEEEviT_T0_T2_T3_T4_T5_,(.L_x_14264 - _ZN2at6native27unrolled_elementwise_kernelIZNS0_43_GLOBAL__N__7cc8d1ed_10_Dropout_cu_0e96ed3819masked_scale_kernelIbN3c104HalfEfEEvRNS_6TensorERKS6_S9_T1_EUlS5_bE_St5arrayIPcLm3EELi4E23TrivialOffsetCalculatorILi2EjESF_ILi1EjENS0_6memory12LoadWithCastILi2EEENSI_13StoreWithCastILi1EEEEEviT_T0_T2_T3_T4_T5_)
        .other          _ZN2at6native27unrolled_elementwise_kernelIZNS0_43_GLOBAL__N__7cc8d1ed_10_Dropout_cu_0e96ed3819masked_scale_kernelIbN3c104HalfEfEEvRNS_6TensorERKS6_S9_T1_EUlS5_bE_St5arrayIPcLm3EELi4E23TrivialOffsetCalculatorILi2EjESF_ILi1EjENS0_6memory12LoadWithCastILi2EEENSI_13StoreWithCastILi1EEEEEviT_T0_T2_T3_T4_T5_,@"STO_CUDA_ENTRY STV_DEFAULT"
_ZN2at6native27unrolled_elementwise_kernelIZNS0_43_GLOBAL__N__7cc8d1ed_10_Dropout_cu_0e96ed3819masked_scale_kernelIbN3c104HalfEfEEvRNS_6TensorERKS6_S9_T1_EUlS5_bE_St5arrayIPcLm3EELi4E23TrivialOffsetCalculatorILi2EjESF_ILi1EjENS0_6memory12LoadWithCastILi2EEENSI_13StoreWithCastILi1EEEEEviT_T0_T2_T3_T4_T5_:
.text._ZN2at6native27unrolled_elementwise_kernelIZNS0_43_GLOBAL__N__7cc8d1ed_10_Dropout_cu_0e96ed3819masked_scale_kernelIbN3c104HalfEfEEvRNS_6TensorERKS6_S9_T1_EUlS5_bE_St5arrayIPcLm3EELi4E23TrivialOffsetCalculatorILi2EjESF_ILi1EjENS0_6memory12LoadWithCastILi2EEENSI_13StoreWithCastILi1EEEEEviT_T0_T2_T3_T4_T5_:
        /* <DEDUP_REMOVED lines=36> */
.L_x_12051:
[----:B------:R-:W2:Y:S02]  /*0240*/  LDG.E.U8 R4, desc[UR36][R4.64] ;  /* 0x0000002404047981 */ /* 0x000ea4000c1e1100 */
[----:B--2---:R-:W-:-:S04]  /*0250*/  I2FP.F32.U32 R0, R4 ;  /* 0x0000000400007245 */ /* 0x004fc80000201000 */
[----:B------:R-:W-:-:S04]  /*0260*/  F2FP.F16.F32.PACK_AB R0, RZ, R0 ;  /* 0x00000000ff00723e */ /* 0x000fc800000000ff */
[----:B------:R-:W-:Y:S01]  /*0270*/  PRMT R17, R0, 0x7610, R17 ;  /* 0x0000761000117816 */ /* 0x000fe20000000011 */
[----:B------:R-:W-:Y:S06]  /*0280*/  BRA `(.L_x_12053) ;  /* 0x0000000c00d87947 */ /* 0x000fec0003800000 */
.L_x_12050:
        /* <DEDUP_REMOVED lines=11> */
.L_x_12055:
[----:B------:R-:W2:Y:S02]  /*0340*/  LDG.E R4, desc[UR36][R4.64] ;  /* 0x0000002404047981 */ /* 0x000ea4000c1e1900 */
[----:B--2---:R-:W-:-:S04]  /*0350*/  I2FP.F32.S32 R0, R4 ;  /* 0x0000000400007245 */ /* 0x004fc80000201400 */
[----:B------:R-:W-:-:S04]  /*0360*/  F2FP.F16.F32.PACK_AB R0, RZ, R0 ;  /* 0x00000000ff00723e */ /* 0x000fc800000000ff */
[----:B------:R-:W-:Y:S01]  /*0370*/  PRMT R17, R0, 0x7610, R17 ;  /* 0x0000761000117816 */ /* 0x000fe20000000011 */
[----:B------:R-:W-:Y:S06]  /*0380*/  BRA `(.L_x_12053) ;  /* 0x0000000c00987947 */ /* 0x000fec0003800000 */
.L_x_12054:
[----:B------:R-:W2:Y:S02]  /*0390*/  LDG.E.U16 R4, desc[UR36][R4.64] ;  /* 0x0000002404047981 */ /* 0x000ea4000c1e1500 */
[----:B--2---:R-:W0:Y:S02]  /*03a0*/  I2F.S16 R0, R4 ;  /* 0x0000000400007306 */ /* 0x004e240000101400 */
[----:B0-----:R-:W-:-:S04]  /*03b0*/  F2FP.F16.F32.PACK_AB R0, RZ, R0 ;  /* 0x00000000ff00723e */ /* 0x001fc800000000ff */
[----:B------:R-:W-:Y:S01]  /*03c0*/  PRMT R17, R0, 0x7610, R17 ;  /* 0x0000761000117816 */ /* 0x000fe20000000011 */
[----:B------:R-:W-:Y:S06]  /*03d0*/  BRA `(.L_x_12053) ;  /* 0x0000000c00847947 */ /* 0x000fec0003800000 */
.L_x_12049:
        /* <DEDUP_REMOVED lines=9> */
.L_x_12057:
[----:B------:R1:W5:Y:S01]  /*0470*/  LDG.E.U16 R17, desc[UR36][R4.64] ;  /* 0x0000002404117981 */ /* 0x000362000c1e1500 */
[----:B------:R-:W-:Y:S05]  /*0480*/  BRA `(.L_x_12053) ;  /* 0x0000000c00587947 */ /* 0x000fea0003800000 */
.L_x_12056:
        /* <DEDUP_REMOVED lines=9> */
.L_x_12059:
[----:B------:R0:W5:Y:S01]  /*0520*/  LDG.E.U16 R17, desc[UR36][R4.64] ;  /* 0x0000002404117981 */ /* 0x000162000c1e1500 */
[----:B------:R-:W-:Y:S05]  /*0530*/  BRA `(.L_x_12053) ;  /* 0x0000000c002c7947 */ /* 0x000fea0003800000 */
.L_x_12058:
        /* <DEDUP_REMOVED lines=13> */
.L_x_12048:
        /* <DEDUP_REMOVED lines=14> */
.L_x_12062:
        /* <DEDUP_REMOVED lines=13> */
.L_x_12061:
        /* <DEDUP_REMOVED lines=27> */
.L_x_12064:
        /* <DEDUP_REMOVED lines=15> */
.L_x_12063:
[----:B------:R-:W2:Y:S02]  /*0a60*/  LDG.E.U16 R0, desc[UR36][R4.64] ;  /* 0x0000002404007981 */ /* 0x000ea4000c1e1500 */
[----:B--2---:R-:W-:-:S05]  /*0a70*/  IMAD.U32 R0, R0, 0x10000, RZ ;  /* 0x0001000000007824 */ /* 0x004fca00078e00ff */
[----:B------:R-:W-:-:S04]  /*0a80*/  F2FP.F16.F32.PACK_AB R0, RZ, R0 ;  /* 0x00000000ff00723e */ /* 0x000fc800000000ff */
[----:B------:R-:W-:Y:S01]  /*0a90*/  PRMT R17, R0, 0x7610, R17 ;  /* 0x0000761000117816 */ /* 0x000fe20000000011 */
[----:B------:R-:W-:Y:S06]  /*0aa0*/  BRA `(.L_x_12053) ;  /* 0x0000000400d07947 */ /* 0x000fec0003800000 */
.L_x_12060:
        /* <DEDUP_REMOVED lines=13> */
.L_x_12067:
        /* <DEDUP_REMOVED lines=21> */
.L_x_12071:
[----:B------:R-:W-:Y:S05]  /*0cd0*/  BSYNC.RECONVERGENT B1 ;  /* 0x0000000000017941 */ /* 0x000fea0003800200 */
.L_x_12070:
[----:B------:R-:W-:Y:S01]  /*0ce0*/  IMAD.SHL.U32 R0, R0, 0x100000, RZ ;  /* 0x0010000000007824 */ /* 0x000fe200078e00ff */
[----:B------:R-:W-:-:S04]  /*0cf0*/  LEA R3, R3, 0x3b800000, 0x17 ;  /* 0x3b80000003037811 */ /* 0x000fc800078eb8ff */
[----:B------:R-:W-:-:S07]  /*0d00*/  LOP3.LUT R0, R3, R0, R7, 0xfe, !PT ;  /* 0x0000000003007212 */ /* 0x000fce00078efe07 */
.L_x_12069:
[----:B------:R-:W-:Y:S05]  /*0d10*/  BSYNC.RECONVERGENT B0 ;  /* 0x0000000000007941 */ /* 0x000fea0003800200 */
.L_x_12068:
[----:B------:R-:W-:-:S04]  /*0d20*/  F2FP.F16.F32.PACK_AB R0, RZ, R0 ;  /* 0x00000000ff00723e */ /* 0x000fc800000000ff */
[----:B------:R-:W-:Y:S01]  /*0d30*/  PRMT R17, R0, 0x7610, R17 ;  /* 0x0000761000117816 */ /* 0x000fe20000000011 */
[----:B------:R-:W-:Y:S06]  /*0d40*/  BRA `(.L_x_12053) ;  /* 0x0000000400287947 */ /* 0x000fec0003800000 */
.L_x_12066:
        /* <DEDUP_REMOVED lines=21> */
.L_x_12075:
[----:B------:R-:W-:Y:S05]  /*0ea0*/  BSYNC.RECONVERGENT B1 ;  /* 0x0000000000017941 */ /* 0x000fea0003800200 */
.L_x_12074:
[----:B------:R-:W-:Y:S01]  /*0eb0*/  IMAD.SHL.U32 R0, R0, 0x200000, RZ ;  /* 0x0020000000007824 */ /* 0x000fe200078e00ff */
[----:B------:R-:W-:-:S04]  /*0ec0*/  LEA R3, R3, 0x37800000, 0x17 ;  /* 0x3780000003037811 */ /* 0x000fc800078eb8ff */
[----:B------:R-:W-:-:S07]  /*0ed0*/  LOP3.LUT R0, R3, R0, R7, 0xfe, !PT ;  /* 0x0000000003007212 */ /* 0x000fce00078efe07 */
.L_x_12073:
[----:B------:R-:W-:Y:S05]  /*0ee0*/  BSYNC.RECONVERGENT B0 ;  /* 0x0000000000007941 */ /* 0x000fea0003800200 */
.L_x_12072:
[----:B------:R-:W-:-:S04]  /*0ef0*/  F2FP.F16.F32.PACK_AB R0, RZ, R0 ;  /* 0x00000000ff00723e */ /* 0x000fc800000000ff */
[----:B------:R-:W-:Y:S01]  /*0f00*/  PRMT R17, R0, 0x7610, R17 ;  /* 0x0000761000117816 */ /* 0x000fe20000000011 */
[----:B------:R-:W-:Y:S06]  /*0f10*/  BRA `(.L_x_12053) ;  /* 0x0000000000b47947 */ /* 0x000fec0003800000 */
.L_x_12065:
[----:B------:R-:W-:-:S09]  /*0f20*/  UISETP.NE.AND UP0, UPT, UR4, 0x1c, UPT ;  /* 0x0000001c0400788c */ /* 0x000fd2000bf05270 */
[----:B------:R-:W-:Y:S05]  /*0f30*/  BRA.U !UP0, `(.L_x_12076) ;  /* 0x00000001089c7547 */ /* 0x000fea000b800000 */
[----:B------:R-:W-:-:S09]  /*0f40*/  UISETP.NE.AND UP0, UPT, UR4, 0x1d, UPT ;  /* 0x0000001d0400788c */ /* 0x000fd2000bf05270 */
[----:B------:R-:W-:Y:S05]  /*0f50*/  BRA.U !UP0, `(.L_x_12077) ;  /* 0x0000000108807547 */ /* 0x000fea000b800000 */
[----:B------:R-:W-:-:S09]  /*0f60*/  UISETP.NE.AND UP0, UPT, UR4, 0x2c, UPT ;  /* 0x0000002c0400788c */ /* 0x000fd2000bf05270 */
[----:B------:R-:W-:Y:S05]  /*0f70*/  BRA.U !UP0, `(.L_x_12078) ;  /* 0x0000000108487547 */ /* 0x000fea000b800000 */
.L_x_12052:
        /* <DEDUP_REMOVED lines=16> */
.L_x_12079:
[----:B------:R-:W-:Y:S01]  /*1080*/  PRMT R17, RZ, 0x7610, R17 ;  /* 0x00007610ff117816 */ /* 0x000fe20000000011 */
[----:B------:R-:W-:Y:S06]  /*1090*/  BRA `(.L_x_12053) ;  /* 0x0000000000547947 */ /* 0x000fec0003800000 */
.L_x_12078:
        /* <DEDUP_REMOVED lines=8> */
.L_x_12081:
[----:B------:R-:W-:Y:S05]  /*1120*/  BSYNC.RECONVERGENT B0 ;  /* 0x0000000000007941 */ /* 0x000fea0003800200 */
.L_x_12080:
[----:B------:R-:W-:-:S04]  /*1130*/  F2FP.F16.F32.PACK_AB R0, RZ, R0 ;  /* 0x00000000ff00723e */ /* 0x000fc800000000ff */
[----:B------:R-:W-:Y:S01]  /*1140*/  PRMT R17, R0, 0x7610, R17 ;  /* 0x0000761000117816 */ /* 0x000fe20000000011 */
[----:B------:R-:W-:Y:S06]  /*1150*/  BRA `(.L_x_12053) ;  /* 0x0000000000247947 */ /* 0x000fec0003800000 */
.L_x_12077:
[----:B------:R-:W2:Y:S02]  /*1160*/  LDG.E.64 R4, desc[UR36][R4.64] ;  /* 0x0000002404047981 */ /* 0x000ea4000c1e1b00 */
[----:B--2---:R-:W0:Y:S02]  /*1170*/  I2F.U64 R0, R4 ;  /* 0x0000000400007312 */ /* 0x004e240000301000 */
[----:B0-----:R-:W-:-:S04]  /*1180*/  F2FP.F16.F32.PACK_AB R0, RZ, R0 ;  /* 0x00000000ff00723e */ /* 0x001fc800000000ff */
[----:B------:R-:W-:Y:S01]  /*1190*/  PRMT R17, R0, 0x7610, R17 ;  /* 0x0000761000117816 */ /* 0x000fe20000000011 */
[----:B------:R-:W-:Y:S06]  /*11a0*/  BRA `(.L_x_12053) ;  /* 0x0000000000107947 */ /* 0x000fec0003800000 */
.L_x_12076:
[----:B------:R-:W2:Y:S02]  /*11b0*/  LDG.E R4, desc[UR36][R4.64] ;  /* 0x0000002404047981 */ /* 0x000ea4000c1e1900 */
[----:B--2---:R-:W-:-:S04]  /*11c0*/  I2FP.F32.U32 R0, R4 ;  /* 0x0000000400007245 */ /* 0x004fc80000201000 */
[----:B------:R-:W-:-:S04]  /*11d0*/  F2FP.F16.F32.PACK_AB R0, RZ, R0 ;  /* 0x00000000ff00723e */ /* 0x000fc800000000ff */
[----:B------:R-:W-:-:S07]  /*11e0*/  PRMT R17, R0, 0x7610, R17 ;  /* 0x0000761000117816 */ /* 0x000fce0000000011 */
.L_x_12053:
[----:B01----:R-:W0:Y:S01]  /*11f0*/  LDC.64 R4, c[0x0][0x3a8] ;  /* 0x0000ea00ff047b82 */ /* 0x003e220000000a00 */
        /* <DEDUP_REMOVED lines=19> */
.L_x_12086:
[----:B------:R-:W2:Y:S02]  /*1330*/  LDG.E.U8 R4, desc[UR36][R4.64] ;  /* 0x0000002404047981 */ /* 0x000ea4000c1e1100 */
[----:B--2---:R-:W-:Y:S01]  /*1340*/  ISETP.NE.AND P0, PT, R4, RZ, PT ;  /* 0x000000ff0400720c */ /* 0x004fe20003f05270 */
[----:B------:R-:W-:-:S12]  /*1350*/  BRA `(.L_x_12088) ;  /* 0x0000000800407947 */ /* 0x000fd80003800000 */
.L_x_12085:
        /* <DEDUP_REMOVED lines=10> */
.L_x_12090:
[----:B------:R-:W2:Y:S02]  /*1400*/  LDG.E R4, desc[UR36][R4.64] ;  /* 0x0000002404047981 */ /* 0x000ea4000c1e1900 */
[----:B--2---:R-:W-:Y:S01]  /*1410*/  ISETP.NE.AND P0, PT, R4, RZ, PT ;  /* 0x000000ff0400720c */ /* 0x004fe20003f05270 */
[----:B------:R-:W-:-:S12]  /*1420*/  BRA `(.L_x_12088) ;  /* 0x00000008000c7947 */ /* 0x000fd80003800000 */
.L_x_12089:
[----:B------:R-:W2:Y:S02]  /*1430*/  LDG.E.U16 R4, desc[UR36][R4.64] ;  /* 0x0000002404047981 */ /* 0x000ea4000c1e1500 */
[----:B--2---:R-:W-:Y:S01]  /*1440*/  ISETP.NE.AND P0, PT, R4, RZ, PT ;  /* 0x000000ff0400720c */ /* 0x004fe20003f05270 */
[----:B------:R-:W-:-:S12]  /*1450*/  BRA `(.L_x_12088) ;  /* 0x0000000800007947 */ /* 0x000fd80003800000 */
.L_x_12084:
        /* <DEDUP_REMOVED lines=9> */
.L_x_12092:
[----:B------:R-:W2:Y:S02]  /*14f0*/  LDG.E.U16 R0, desc[UR36][R4.64] ;  /* 0x0000002404007981 */ /* 0x000ea4000c1e1500 */
[----:B--2---:R-:W-:-:S05]  /*1500*/  HADD2.F32 R0, -RZ, R0.H0_H0 ;  /* 0x20000000ff007230 */ /* 0x004fca0000004100 */
[----:B------:R-:W-:Y:S01]  /*1510*/  FSETP.NEU.FTZ.AND P0, PT, R0, RZ, PT ;  /* 0x000000ff0000720b */ /* 0x000fe20003f1d000 */
[----:B------:R-:W-:-:S12]  /*1520*/  BRA `(.L_x_12088) ;  /* 0x0000000400cc7947 */ /* 0x000fd80003800000 */
.L_x_12091:
        /* <DEDUP_REMOVED lines=11> */
.L_x_12094:
        /* <DEDUP_REMOVED lines=8> */
.L_x_12093:
[----:B------:R-:W2:Y:S02]  /*1660*/  LDG.E.64 R4, desc[UR36][R4.64] ;  /* 0x0000002404047981 */ /* 0x000ea4000c1e1b00 */
[----:B--2---:R1:W2:Y:S02]  /*1670*/  DSETP.NEU.AND P0, PT, R4, RZ, PT ;  /* 0x000000ff0400722a */ /* 0x0042a40003f0d000 */
[----:B--2---:R-:W-:Y:S05]  /*1680*/  BRA `(.L_x_12088) ;  /* 0x0000000400747947 */ /* 0x004fea0003800000 */
.L_x_12083:
        /* <DEDUP_REMOVED lines=11> */
.L_x_12097:
        /* <DEDUP_REMOVED lines=8> */
.L_x_12096:
        /* <DEDUP_REMOVED lines=9> */
.L_x_12099:
        /* <DEDUP_REMOVED lines=11> */
.L_x_12098:
[----:B------:R-:W2:Y:S02]  /*1900*/  LDG.E.U16 R0, desc[UR36][R4.64] ;  /* 0x0000002404007981 */ /* 0x000ea4000c1e1500 */
[----:B--2---:R-:W-:-:S05]  /*1910*/  IMAD.U32 R0, R0, 0x10000, RZ ;  /* 0x0001000000007824 */ /* 0x004fca00078e00ff */
[----:B------:R-:W-:Y:S01]  /*1920*/  FSETP.NEU.FTZ.AND P0, PT, R0, RZ, PT ;  /* 0x000000ff0000720b */ /* 0x000fe20003f1d000 */
[----:B------:R-:W-:-:S12]  /*1930*/  BRA `(.L_x_12088) ;  /* 0x0000000000c87947 */ /* 0x000fd80003800000 */
.L_x_12095:
        /* <DEDUP_REMOVED lines=11> */
.L_x_12102:
[----:B------:R-:W2:Y:S02]  /*19f0*/  LDG.E.U8 R4, desc[UR36][R4.64] ;  /* 0x0000002404047981 */ /* 0x000ea4000c1e1100 */
[----:B--2---:R-:W-:Y:S01]  /*1a00*/  ISETP.NE.AND P0, PT, R4, RZ, PT ;  /* 0x000000ff0400720c */ /* 0x004fe20003f05270 */
[----:B------:R-:W-:-:S12]  /*1a10*/  BRA `(.L_x_12088) ;  /* 0x0000000000907947 */ /* 0x000fd80003800000 */
.L_x_12101:
[----:B------:R-:W2:Y:S02]  /*1a20*/  LDG.E.U8 R4, desc[UR36][R4.64] ;  /* 0x0000002404047981 */ /* 0x000ea4000c1e1100 */
[----:B--2---:R-:W-:Y:S01]  /*1a30*/  ISETP.NE.AND P0, PT, R4, RZ, PT ;  /* 0x000000ff0400720c */ /* 0x004fe20003f05270 */
[----:B------:R-:W-:-:S12]  /*1a40*/  BRA `(.L_x_12088) ;  /* 0x0000000000847947 */ /* 0x000fd80003800000 */
.L_x_12100:
[----:B------:R-:W-:-:S09]  /*1a50*/  UISETP.NE.AND UP0, UPT, UR4, 0x1c, UPT ;  /* 0x0000001c0400788c */ /* 0x000fd2000bf05270 */
[----:B------:R-:W-:Y:S05]  /*1a60*/  BRA.U !UP0, `(.L_x_12103) ;  /* 0x0000000108747547 */ /* 0x000fea000b800000 */
[----:B------:R-:W-:-:S09]  /*1a70*/  UISETP.NE.AND UP0, UPT, UR4, 0x1d, UPT ;  /* 0x0000001d0400788c */ /* 0x000fd2000bf05270 */
[----:B------:R-:W-:Y:S05]  /*1a80*/  BRA.U !UP0, `(.L_x_12104) ;  /* 0x00000001085c7547 */ /* 0x000fea000b800000 */
[----:B------:R-:W-:-:S09]  /*1a90*/  UISETP.NE.AND UP0, UPT, UR4, 0x2c, UPT ;  /* 0x0000002c0400788c */ /* 0x000fd2000bf05270 */
[----:B------:R-:W-:Y:S05]  /*1aa0*/  BRA.U !UP0, `(.L_x_12105) ;  /* 0x0000000108487547 */ /* 0x000fea000b800000 */
.L_x_12087:
        /* <DEDUP_REMOVED lines=16> */
.L_x_12106:
[----:B------:R-:W-:Y:S01]  /*1bb0*/  PLOP3.LUT P0, PT, PT, PT, PT, 0x8, 0x80 ;  /* 0x000000000080781c */ /* 0x000fe20003f0e170 */
[----:B------:R-:W-:-:S12]  /*1bc0*/  BRA `(.L_x_12088) ;  /* 0x0000000000247947 */ /* 0x000fd80003800000 */
.L_x_12105:
[----:B------:R-:W2:Y:S02]  /*1bd0*/  LDG.E.U8 R4, desc[UR36][R4.64] ;  /* 0x0000002404047981 */ /* 0x000ea4000c1e1100 */
[----:B--2---:R-:W-:Y:S01]  /*1be0*/  ISETP.NE.AND P0, PT, R4, RZ, PT ;  /* 0x000000ff0400720c */ /* 0x004fe20003f05270 */
[----:B------:R-:W-:-:S12]  /*1bf0*/  BRA `(.L_x_12088) ;  /* 0x0000000000187947 */ /* 0x000fd80003800000 */
.L_x_12104:
[----:B------:R-:W2:Y:S02]  /*1c00*/  LDG.E.64 R4, desc[UR36][R4.64] ;  /* 0x0000002404047981 */ /* 0x000ea4000c1e1b00 */
[----:B--2---:R-:W-:-:S04]  /*1c10*/  ISETP.NE.U32.AND P0, PT, R4, RZ, PT ;  /* 0x000000ff0400720c */ /* 0x004fc80003f05070 */
[----:B------:R-:W-:Y:S01]  /*1c20*/  ISETP.NE.AND.EX P0, PT, R5, RZ, PT, P0 ;  /* 0x000000ff0500720c */ /* 0x000fe20003f05300 */
[----:B------:R-:W-:-:S12]  /*1c30*/  BRA `(.L_x_12088) ;  /* 0x0000000000087947 */ /* 0x000fd80003800000 */
.L_x_12103:
[----:B------:R-:W2:Y:S02]  /*1c40*/  LDG.E R4, desc[UR36][R4.64] ;  /* 0x0000002404047981 */ /* 0x000ea4000c1e1900 */
[----:B--2---:R-:W-:-:S13]  /*1c50*/  ISETP.NE.AND P0, PT, R4, RZ, PT ;  /* 0x000000ff0400720c */ /* 0x004fda0003f05270 */
.L_x_12088:
[----:B------:R-:W-:Y:S05]  /*1c60*/  BSYNC.RECONVERGENT B6 ;  /* 0x0000000000067941 */ /* 0x000fea0003800200 */
.L_x_12082:
[----:B------:R-:W-:Y:S01]  /*1c70*/  SEL R16, RZ, 0x1, !P0 ;  /* 0x00000001ff107807 */ /* 0x000fe20004000000 */
[----:B------:R-:W-:-:S03]  /*1c80*/  VIADD R25, R19, 0x80 ;  /* 0x0000008013197836 */ /* 0x000fc60000000000 */
[----:B------:R-:W-:-:S07]  /*1c90*/  I2FP.F32.U32 R16, R16 ;  /* 0x0000001000107245 */ /* 0x000fce0000201000 */
.L_x_12047:
[----:B------:R-:W-:Y:S05]  /*1ca0*/  BSYNC.RECONVERGENT B7 ;  /* 0x0000000000077941 */ /* 0x000fea0003800200 */
.L_x_12046:
        /* <DEDUP_REMOVED lines=27> */
.L_x_12112:
[----:B------:R-:W2:Y:S02]  /*1e60*/  LDG.E.U8 R4, desc[UR36][R4.64] ;  /* 0x0000002404047981 */ /* 0x000ea4000c1e1100 */
[----:B--2---:R-:W-:-:S04]  /*1e70*/  I2FP.F32.U32 R0, R4 ;  /* 0x0000000400007245 */ /* 0x004fc80000201000 */
[----:B------:R-:W-:-:S04]  /*1e80*/  F2FP.F16.F32.PACK_AB R0, RZ, R0 ;  /* 0x00000000ff00723e */ /* 0x000fc800000000ff */
[----:B------:R-:W-:Y:S01]  /*1e90*/  PRMT R18, R0, 0x7610, R18 ;  /* 0x0000761000127816 */ /* 0x000fe20000000012 */
[----:B------:R-:W-:Y:S06]  /*1ea0*/  BRA `(.L_x_12114) ;  /* 0x0000000c00d87947 */ /* 0x000fec0003800000 */
.L_x_12111:
        /* <DEDUP_REMOVED lines=11> */
.L_x_12116:
[----:B------:R-:W2:Y:S02]  /*1f60*/  LDG.E R4, desc[UR36][R4.64] ;  /* 0x0000002404047981 */ /* 0x000ea4000c1e1900 */
[----:B--2---:R-:W-:-:S04]  /*1f70*/  I2FP.F32.S32 R0, R4 ;  /* 0x0000000400007245 */ /* 0x004fc80000201400 */
[----:B------:R-:W-:-:S04]  /*1f80*/  F2FP.F16.F32.PACK_AB R0, RZ, R0 ;  /* 0x00000000ff00723e */ /* 0x000fc800000000ff */
[----:B------:R-:W-:Y:S01]  /*1f90*/  PRMT R18, R0, 0x7610, R18 ;  /* 0x0000761000127816 */ /* 0x000fe20000000012 */
[----:B------:R-:W-:Y:S06]  /*1fa0*/  BRA `(.L_x_12114) ;  /* 0x0000000c00987947 */ /* 0x000fec0003800000 */
.L_x_12115:
[----:B------:R-:W2:Y:S02]  /*1fb0*/  LDG.E.U16 R4, desc[UR36][R4.64] ;  /* 0x0000002404047981 */ /* 0x000ea4000c1e1500 */
[----:B--2---:R-:W0:Y:S02]  /*1fc0*/  I2F.S16 R0, R4 ;  /* 0x0000000400007306 */ /* 0x004e240000101400 */
[----:B0-----:R-:W-:-:S04]  /*1fd0*/  F2FP.F16.F32.PACK_AB R0, RZ, R0 ;  /* 0x00000000ff00723e */ /* 0x001fc800000000ff */
[----:B------:R-:W-:Y:S01]  /*1fe0*/  PRMT R18, R0, 0x7610, R18 ;  /* 0x0000761000127816 */ /* 0x000fe20000000012 */
[----:B------:R-:W-:Y:S06]  /*1ff0*/  BRA `(.L_x_12114) ;  /* 0x0000000c00847947 */ /* 0x000fec0003800000 */
.L_x_12110:
        /* <DEDUP_REMOVED lines=9> */
.L_x_12118:
[----:B------:R1:W5:Y:S01]  /*2090*/  LDG.E.U16 R18, desc[UR36][R4.64] ;  /* 0x0000002404127981 */ /* 0x000362000c1e1500 */
[----:B------:R-:W-:Y:S05]  /*20a0*/  BRA `(.L_x_12114) ;  /* 0x0000000c00587947 */ /* 0x000fea0003800000 */
.L_x_12117:
        /* <DEDUP_REMOVED lines=9> */
.L_x_12120:
[----:B------:R0:W5:Y:S01]  /*2140*/  LDG.E.U16 R18, desc[UR36][R4.64] ;  /* 0x0000002404127981 */ /* 0x000162000c1e1500 */
[----:B------:R-:W-:Y:S05]  /*2150*/  BRA `(.L_x_12114) ;  /* 0x0000000c002c7947 */ /* 0x000fea0003800000 */
.L_x_12119:
        /* <DEDUP_REMOVED lines=13> */
.L_x_12109:
        /* <DEDUP_REMOVED lines=14> */
.L_x_12123:
        /* <DEDUP_REMOVED lines=13> */
.L_x_12122:
        /* <DEDUP_REMOVED lines=27> */
.L_x_12125:
        /* <DEDUP_REMOVED lines=15> */
.L_x_12124:
[----:B------:R-:W2:Y:S02]  /*2680*/  LDG.E.U16 R0, desc[UR36][R4.64] ;  /* 0x0000002404007981 */ /* 0x000ea4000c1e1500 */
[----:B--2---:R-:W-:-:S05]  /*2690*/  IMAD.U32 R0, R0, 0x10000, RZ ;  /* 0x0001000000007824 */ /* 0x004fca00078e00ff */
[----:B------:R-:W-:-:S04]  /*26a0*/  F2FP.F16.F32.PACK_AB R0, RZ, R0 ;  /* 0x00000000ff00723e */ /* 0x000fc800000000ff */
[----:B------:R-:W-:Y:S01]  /*26b0*/  PRMT R18, R0, 0x7610, R18 ;  /* 0x0000761000127816 */ /* 0x000fe20000000012 */
[----:B------:R-:W-:Y:S06]  /*26c0*/  BRA `(.L_x_12114) ;  /* 0x0000000400d07947 */ /* 0x000fec0003800000 */
.L_x_12121:
        /* <DEDUP_REMOVED lines=13> */
.L_x_12128:
        /* <DEDUP_REMOVED lines=21> */
.L_x_12132:
[----:B------:R-:W-:Y:S05]  /*28f0*/  BSYNC.RECONVERGENT B1 ;  /* 0x0000000000017941 */ /* 0x000fea0003800200 */
.L_x_12131:
[----:B------:R-:W-:Y:S01]  /*2900*/  IMAD.SHL.U32 R0, R0, 0x100000, RZ ;  /* 0x0010000000007824 */ /* 0x000fe200078e00ff */
[----:B------:R-:W-:-:S04]  /*2910*/  LEA R3, R3, 0x3b800000, 0x17 ;  /* 0x3b80000003037811 */ /* 0x000fc800078eb8ff */
[----:B------:R-:W-:-:S07]  /*2920*/  LOP3.LUT R0, R3, R0, R7, 0xfe, !PT ;  /* 0x0000000003007212 */ /* 0x000fce00078efe07 */
.L_x_12130:
[----:B------:R-:W-:Y:S05]  /*2930*/  BSYNC.RECONVERGENT B0 ;  /* 0x0000000000007941 */ /* 0x000fea0003800200 */
.L_x_12129:
[----:B------:R-:W-:-:S04]  /*2940*/  F2FP.F16.F32.PACK_AB R0, RZ, R0 ;  /* 0x00000000ff00723e */ /* 0x000fc800000000ff */
[----:B------:R-:W-:Y:S01]  /*2950*/  PRMT R18, R0, 0x7610, R18 ;  /* 0x0000761000127816 */ /* 0x000fe20000000012 */
[----:B------:R-:W-:Y:S06]  /*2960*/  BRA `(.L_x_12114) ;  /* 0x0000000400287947 */ /* 0x000fec0003800000 */
.L_x_12127:
        /* <DEDUP_REMOVED lines=21> */
.L_x_12136:
[----:B------:R-:W-:Y:S05]  /*2ac0*/  BSYNC.RECONVERGENT B1 ;  /* 0x0000000000017941 */ /* 0x000fea0003800200 */
.L_x_12135:
[----:B------:R-:W-:Y:S01]  /*2ad0*/  IMAD.SHL.U32 R0, R0, 0x200000, RZ ;  /* 0x0020000000007824 */ /* 0x000fe200078e00ff */
[----:B------:R-:W-:-:S04]  /*2ae0*/  LEA R3, R3, 0x37800000, 0x17 ;  /* 0x3780000003037811 */ /* 0x000fc800078eb8ff */
[----:B------:R-:W-:-:S07]  /*2af0*/  LOP3.LUT R0, R3, R0, R7, 0xfe, !PT ;  /* 0x0000000003007212 */ /* 0x000fce00078efe07 */
.L_x_12134:
[----:B------:R-:W-:Y:S05]  /*2b00*/  BSYNC.RECONVERGENT B0 ;  /* 0x0000000000007941 */ /* 0x000fea0003800200 */
.L_x_12133:
[----:B------:R-:W-:-:S04]  /*2b10*/  F2FP.F16.F32.PACK_AB R0, RZ, R0 ;  /* 0x00000000ff00723e */ /* 0x000fc800000000ff */
[----:B------:R-:W-:Y:S01]  /*2b20*/  PRMT R18, R0, 0x7610, R18 ;  /* 0x0000761000127816 */ /* 0x000fe20000000012 */
[----:B------:R-:W-:Y:S06]  /*2b30*/  BRA `(.L_x_12114) ;  /* 0x0000000000b47947 */ /* 0x000fec0003800000 */
.L_x_12126:
        /* <DEDUP_REMOVED lines=14> */
.L_x_12140:
[----:B------:R-:W-:Y:S05]  /*2c20*/  BSYNC.RECONVERGENT B0 ;  /* 0x0000000000007941 */ /* 0x000fea0003800200 */
.L_x_12139:
[----:B------:R-:W-:-:S04]  /*2c30*/  F2FP.F16.F32.PACK_AB R0, RZ, R0 ;  /* 0x00000000ff00723e */ /* 0x000fc800000000ff */
[----:B------:R-:W-:Y:S01]  /*2c40*/  PRMT R18, R0, 0x7610, R18 ;  /* 0x0000761000127816 */ /* 0x000fe20000000012 */
[----:B------:R-:W-:Y:S06]  /*2c50*/  BRA `(.L_x_12114) ;  /* 0x00000000006c7947 */ /* 0x000fec0003800000 */
.L_x_12113:
        /* <DEDUP_REMOVED lines=16> */
.L_x_12141:
[----:B------:R-:W-:Y:S01]  /*2d60*/  PRMT R18, RZ, 0x7610, R18 ;  /* 0x00007610ff127816 */ /* 0x000fe20000000012 */
[----:B------:R-:W-:Y:S06]  /*2d70*/  BRA `(.L_x_12114) ;  /* 0x0000000000247947 */ /* 0x000fec0003800000 */
.L_x_12138:
[----:B------:R-:W2:Y:S02]  /*2d80*/  LDG.E.64 R4, desc[UR36][R4.64] ;  /* 0x0000002404047981 */ /* 0x000ea4000c1e1b00 */
[----:B--2---:R-:W0:Y:S02]  /*2d90*/  I2F.U64 R0, R4 ;  /* 0x0000000400007312 */ /* 0x004e240000301000 */
[----:B0-----:R-:W-:-:S04]  /*2da0*/  F2FP.F16.F32.PACK_AB R0, RZ, R0 ;  /* 0x00000000ff00723e */ /* 0x001fc800000000ff */
[----:B------:R-:W-:Y:S01]  /*2db0*/  PRMT R18, R0, 0x7610, R18 ;  /* 0x0000761000127816 */ /* 0x000fe20000000012 */
[----:B------:R-:W-:Y:S06]  /*2dc0*/  BRA `(.L_x_12114) ;  /* 0x0000000000107947 */ /* 0x000fec0003800000 */
.L_x_12137:
[----:B------:R-:W2:Y:S02]  /*2dd0*/  LDG.E R4, desc[UR36][R4.64] ;  /* 0x0000002404047981 */ /* 0x000ea4000c1e1900 */
[----:B--2---:R-:W-:-:S04]  /*2de0*/  I2FP.F32.U32 R0, R4 ;  /* 0x0000000400007245 */ /* 0x004fc80000201000 */
[----:B------:R-:W-:-:S04]  /*2df0*/  F2FP.F16.F32.PACK_AB R0, RZ, R0 ;  /* 0x00000000ff00723e */ /* 0x000fc800000000ff */
[----:B------:R-:W-:-:S07]  /*2e00*/  PRMT R18, R0, 0x7610, R18 ;  /* 0x0000761000127816 */ /* 0x000fce0000000012 */
.L_x_12114:
        /* <DEDUP_REMOVED lines=20> */
.L_x_12146:
[----:B------:R-:W2:Y:S02]  /*2f50*/  LDG.E.U8 R4, desc[UR36][R4.64] ;  /* 0x0000002404047981 */ /* 0x000ea4000c1e1100 */
[----:B--2---:R-:W-:Y:S01]  /*2f60*/  ISETP.NE.AND P0, PT, R4, RZ, PT ;  /* 0x000000ff0400720c */ /* 0x004fe20003f05270 */
[----:B------:R-:W-:-:S12]  /*2f70*/  BRA `(.L_x_12148) ;  /* 0x0000000800407947 */ /* 0x000fd80003800000 */
.L_x_12145:
        /* <DEDUP_REMOVED lines=10> */
.L_x_12150:
[----:B------:R-:W2:Y:S02]  /*3020*/  LDG.E R4, desc[UR36][R4.64] ;  /* 0x0000002404047981 */ /* 0x000ea4000c1e1900 */
[----:B--2---:R-:W-:Y:S01]  /*3030*/  ISETP.NE.AND P0, PT, R4, RZ, PT ;  /* 0x000000ff0400720c */ /* 0x004fe20003f05270 */
[----:B------:R-:W-:-:S12]  /*3040*/  BRA `(.L_x_12148) ;  /* 0x00000008000c7947 */ /* 0x000fd80003800000 */
.L_x_12149:
[----:B------:R-:W2:Y:S02]  /*3050*/  LDG.E.U16 R4, desc[UR36][R4.64] ;  /* 0x0000002404047981 */ /* 0x000ea4000c1e1500 */
[----:B--2---:R-:W-:Y:S01]  /*3060*/  ISETP.NE.AND P0, PT, R4, RZ, PT ;  /* 0x000000ff0400720c */ /* 0x004fe20003f05270 */
[----:B------:R-:W-:-:S12]  /*3070*/  BRA `(.L_x_12148) ;  /* 0x0000000800007947 */ /* 0x000fd80003800000 */
.L_x_12144:
        /* <DEDUP_REMOVED lines=9> */
.L_x_12152:
[----:B------:R-:W2:Y:S02]  /*3110*/  LDG.E.U16 R0, desc[UR36][R4.64] ;  /* 0x0000002404007981 */ /* 0x000ea4000c1e1500 */
[----:B--2---:R-:W-:-:S05]  /*3120*/  HADD2.F32 R0, -RZ, R0.H0_H0 ;  /* 0x20000000ff007230 */ /* 0x004fca0000004100 */
[----:B------:R-:W-:Y:S01]  /*3130*/  FSETP.NEU.FTZ.AND P0, PT, R0, RZ, PT ;  /* 0x000000ff0000720b */ /* 0x000fe20003f1d000 */
[----:B------:R-:W-:-:S12]  /*3140*/  BRA `(.L_x_12148) ;  /* 0x0000000400cc7947 */ /* 0x000fd80003800000 */
.L_x_12151:
        /* <DEDUP_REMOVED lines=11> */
.L_x_12154:
        /* <DEDUP_REMOVED lines=8> */
.L_x_12153:
[----:B------:R-:W2:Y:S02]  /*3280*/  LDG.E.64 R4, desc[UR36][R4.64] ;  /* 0x0000002404047981 */ /* 0x000ea4000c1e1b00 */
[----:B--2---:R1:W2:Y:S02]  /*3290*/  DSETP.NEU.AND P0, PT, R4, RZ, PT ;  /* 0x000000ff0400722a */ /* 0x0042a40003f0d000 */
[----:B--2---:R-:W-:Y:S05]  /*32a0*/  BRA `(.L_x_12148) ;  /* 0x0000000400747947 */ /* 0x004fea0003800000 */
.L_x_12143:
        /* <DEDUP_REMOVED lines=11> */
.L_x_12157:
        /* <DEDUP_REMOVED lines=8> */
.L_x_12156:
        /* <DEDUP_REMOVED lines=9> */
.L_x_12159:
        /* <DEDUP_REMOVED lines=11> */
.L_x_12158:
[----:B------:R-:W2:Y:S02]  /*3520*/  LDG.E.U16 R0, desc[UR36][R4.64] ;  /* 0x0000002404007981 */ /* 0x000ea4000c1e1500 */
[----:B--2---:R-:W-:-:S05]  /*3530*/  IMAD.U32 R0, R0, 0x10000, RZ ;  /* 0x0001000000007824 */ /* 0x004fca00078e00ff */
[----:B------:R-:W-:Y:S01]  /*3540*/  FSETP.NEU.FTZ.AND P0, PT, R0, RZ, PT ;  /* 0x000000ff0000720b */ /* 0x000fe20003f1d000 */
[----:B------:R-:W-:-:S12]  /*3550*/  BRA `(.L_x_12148) ;  /* 0x0000000000c87947 */ /* 0x000fd80003800000 */
.L_x_12155:
        /* <DEDUP_REMOVED lines=11> */
.L_x_12162:
[----:B------:R-:W2:Y:S02]  /*3610*/  LDG.E.U8 R4, desc[UR36][R4.64] ;  /* 0x0000002404047981 */ /* 0x000ea4000c1e1100 */
[----:B--2---:R-:W-:Y:S01]  /*3620*/  ISETP.NE.AND P0, PT, R4, RZ, PT ;  /* 0x000000ff0400720c */ /* 0x004fe20003f05270 */
[----:B------:R-:W-:-:S12]  /*3630*/  BRA `(.L_x_12148) ;  /* 0x0000000000907947 */ /* 0x000fd80003800000 */
.L_x_12161:
[----:B------:R-:W2:Y:S02]  /*3640*/  LDG.E.U8 R4, desc[UR36][R4.64] ;  /* 0x0000002404047981 */ /* 0x000ea4000c1e1100 */
[----:B--2---:R-:W-:Y:S01]  /*3650*/  ISETP.NE.AND P0, PT, R4, RZ, PT ;  /* 0x000000ff0400720c */ /* 0x004fe20003f05270 */
[----:B------:R-:W-:-:S12]  /*3660*/  BRA `(.L_x_12148) ;  /* 0x0000000000847947 */ /* 0x000fd80003800000 */
.L_x_12160:
        /* <DEDUP_REMOVED lines=9> */
.L_x_12147:
        /* <DEDUP_REMOVED lines=16> */
.L_x_12165:
[----:B------:R-:W-:Y:S01]  /*3800*/  PLOP3.LUT P0, PT, PT, PT, PT, 0x8, 0x80 ;  /* 0x000000000080781c */ /* 0x000fe20003f0e170 */
[----:B------:R-:W-:-:S12]  /*3810*/  BRA `(.L_x_12148) ;  /* 0x0000000000187947 */ /* 0x000fd80003800000 */
.L_x_12164:
[----:B------:R-:W2:Y:S02]  /*3820*/  LDG.E.64 R4, desc[UR36][R4.64] ;  /* 0x0000002404047981 */ /* 0x000ea4000c1e1b00 */
[----:B--2---:R-:W-:-:S04]  /*3830*/  ISETP.NE.U32.AND P0, PT, R4, RZ, PT ;  /* 0x000000ff0400720c */ /* 0x004fc80003f05070 */
[----:B------:R-:W-:Y:S01]  /*3840*/  ISETP.NE.AND.EX P0, PT, R5, RZ, PT, P0 ;  /* 0x000000ff0500720c */ /* 0x000fe20003f05300 */
[----:B------:R-:W-:-:S12]  /*3850*/  BRA `(.L_x_12148) ;  /* 0x0000000000087947 */ /* 0x000fd80003800000 */
.L_x_12163:
[----:B------:R-:W2:Y:S02]  /*3860*/  LDG.E R4, desc[UR36][R4.64] ;  /* 0x0000002404047981 */ /* 0x000ea4000c1e1900 */
[----:B--2---:R-:W-:-:S13]  /*3870*/  ISETP.NE.AND P0, PT, R4, RZ, PT ;  /* 0x000000ff0400720c */ /* 0x004fda0003f05270 */
.L_x_12148:
[----:B------:R-:W-:Y:S05]  /*3880*/  BSYNC.RECONVERGENT B6 ;  /* 0x0000000000067941 */ /* 0x000fea0003800200 */
.L_x_12142:
[----:B------:R-:W-:Y:S01]  /*3890*/  SEL R24, RZ, 0x1, !P0 ;  /* 0x00000001ff187807 */ /* 0x000fe20004000000 */
[----:B------:R-:W-:-:S03]  /*38a0*/  VIADD R25, R25, 0x80 ;  /* 0x0000008019197836 */ /* 0x000fc60000000000 */
[----:B------:R-:W-:-:S07]  /*38b0*/  I2FP.F32.U32 R24, R24 ;  /* 0x0000001800187245 */ /* 0x000fce0000201000 */
.L_x_12108:
[----:B------:R-:W-:Y:S05]  /*38c0*/  BSYNC.RECONVERGENT B7 ;  /* 0x0000000000077941 */ /* 0x000fea0003800200 */
.L_x_12107:
        /* <DEDUP_REMOVED lines=27> */
.L_x_12171:
[----:B------:R-:W2:Y:S02]  /*3a80*/  LDG.E.U8 R4, desc[UR36][R4.64] ;  /* 0x0000002404047981 */ /* 0x000ea4000c1e1100 */
[----:B--2---:R-:W-:-:S04]  /*3a90*/  I2FP.F32.U32 R0, R4 ;  /* 0x0000000400007245 */ /* 0x004fc80000201000 */
[----:B------:R-:W-:-:S04]  /*3aa0*/  F2FP.F16.F32.PACK_AB R0, RZ, R0 ;  /* 0x00000000ff00723e */ /* 0x000fc800000000ff */
[----:B------:R-:W-:Y:S01]  /*3ab0*/  PRMT R23, R0, 0x7610, R23 ;  /* 0x0000761000177816 */ /* 0x000fe20000000017 */
[----:B------:R-:W-:Y:S06]  /*3ac0*/  BRA `(.L_x_12173) ;  /* 0x0000000c00d87947 */ /* 0x000fec0003800000 */
.L_x_12170:
        /* <DEDUP_REMOVED lines=11> */
.L_x_12175:
[----:B------:R-:W2:Y:S02]  /*3b80*/  LDG.E R4, desc[UR36][R4.64] ;  /* 0x0000002404047981 */ /* 0x000ea4000c1e1900 */
[----:B--2---:R-:W-:-:S04]  /*3b90*/  I2FP.F32.S32 R0, R4 ;  /* 0x0000000400007245 */ /* 0x004fc80000201400 */
[----:B------:R-:W-:-:S04]  /*3ba0*/  F2FP.F16.F32.PACK_AB R0, RZ, R0 ;  /* 0x00000000ff00723e */ /* 0x000fc800000000ff */
[----:B------:R-:W-:Y:S01]  /*3bb0*/  PRMT R23, R0, 0x7610, R23 ;  /* 0x0000761000177816 */ /* 0x000fe20000000017 */
[----:B------:R-:W-:Y:S06]  /*3bc0*/  BRA `(.L_x_12173) ;  /* 0x0000000c00987947 */ /* 0x000fec0003800000 */
.L_x_12174:
[----:B------:R-:W2:Y:S02]  /*3bd0*/  LDG.E.U16 R4, desc[UR36][R4.64] ;  /* 0x0000002404047981 */ /* 0x000ea4000c1e1500 */
[----:B--2---:R-:W0:Y:S02]  /*3be0*/  I2F.S16 R0, R4 ;  /* 0x0000000400007306 */ /* 0x004e240000101400 */
[----:B0-----:R-:W-:-:S04]  /*3bf0*/  F2FP.F16.F32.PACK_AB R0, RZ, R0 ;  /* 0x00000000ff00723e */ /* 0x001fc800000000ff */
[----:B------:R-:W-:Y:S01]  /*3c00*/  PRMT R23, R0, 0x7610, R23 ;  /* 0x0000761000177816 */ /* 0x000fe20000000017 */
[----:B------:R-:W-:Y:S06]  /*3c10*/  BRA `(.L_x_12173) ;  /* 0x0000000c00847947 */ /* 0x000fec0003800000 */
.L_x_12169:
        /* <DEDUP_REMOVED lines=9> */
.L_x_12177:
[----:B------:R0:W5:Y:S01]  /*3cb0*/  LDG.E.U16 R23, desc[UR36][R4.64] ;  /* 0x0000002404177981 */ /* 0x000162000c1e1500 */
[----:B------:R-:W-:Y:S05]  /*3cc0*/  BRA `(.L_x_12173) ;  /* 0x0000000c00587947 */ /* 0x000fea0003800000 */
.L_x_12176:
        /* <DEDUP_REMOVED lines=9> */
.L_x_12179:
[----:B------:R1:W5:Y:S01]  /*3d60*/  LDG.E.U16 R23, desc[UR36][R4.64] ;  /* 0x0000002404177981 */ /* 0x000362000c1e1500 */
[----:B------:R-:W-:Y:S05]  /*3d70*/  BRA `(.L_x_12173) ;  /* 0x0000000c002c7947 */ /* 0x000fea0003800000 */
.L_x_12178:
        /* <DEDUP_REMOVED lines=13> */
.L_x_12168:
        /* <DEDUP_REMOVED lines=14> */
.L_x_12182:
        /* <DEDUP_REMOVED lines=13> */
.L_x_12181:
        /* <DEDUP_REMOVED lines=27> */
.L_x_12184:
        /* <DEDUP_REMOVED lines=15> */
.L_x_12183:
[----:B------:R-:W2:Y:S02]  /*42a0*/  LDG.E.U16 R0, desc[UR36][R4.64] ;  /* 0x0000002404007981 */ /* 0x000ea4000c1e1500 */
[----:B--2---:R-:W-:-:S05]  /*42b0*/  IMAD.U32 R0, R0, 0x10000, RZ ;  /* 0x0001000000007824 */ /* 0x004fca00078e00ff */
[----:B------:R-:W-:-:S04]  /*42c0*/  F2FP.F16.F32.PACK_AB R0, RZ, R0 ;  /* 0x00000000ff00723e */ /* 0x000fc800000000ff */
[----:B------:R-:W-:Y:S01]  /*42d0*/  PRMT R23, R0, 0x7610, R23 ;  /* 0x0000761000177816 */ /* 0x000fe20000000017 */
[----:B------:R-:W-:Y:S06]  /*42e0*/  BRA `(.L_x_12173) ;  /* 0x0000000400d07947 */ /* 0x000fec0003800000 */
.L_x_12180:
        /* <DEDUP_REMOVED lines=13> */
.L_x_12187:
        /* <DEDUP_REMOVED lines=21> */
.L_x_12191:
[----:B------:R-:W-:Y:S05]  /*4510*/  BSYNC.RECONVERGENT B1 ;  /* 0x0000000000017941 */ /* 0x000fea0003800200 */
.L_x_12190:
[----:B------:R-:W-:Y:S01]  /*4520*/  IMAD.SHL.U32 R0, R0, 0x100000, RZ ;  /* 0x0010000000007824 */ /* 0x000fe200078e00ff */
[----:B------:R-:W-:-:S04]  /*4530*/  LEA R3, R3, 0x3b800000, 0x17 ;  /* 0x3b80000003037811 */ /* 0x000fc800078eb8ff */
[----:B------:R-:W-:-:S07]  /*4540*/  LOP3.LUT R0, R3, R0, R7, 0xfe, !PT ;  /* 0x0000000003007212 */ /* 0x000fce00078efe07 */
.L_x_12189:
[----:B------:R-:W-:Y:S05]  /*4550*/  BSYNC.RECONVERGENT B0 ;  /* 0x0000000000007941 */ /* 0x000fea0003800200 */
.L_x_12188:
[----:B------:R-:W-:-:S04]  /*4560*/  F2FP.F16.F32.PACK_AB R0, RZ, R0 ;  /* 0x00000000ff00723e */ /* 0x000fc800000000ff */
[----:B------:R-:W-:Y:S01]  /*4570*/  PRMT R23, R0, 0x7610, R23 ;  /* 0x0000761000177816 */ /* 0x000fe20000000017 */
[----:B------:R-:W-:Y:S06]  /*4580*/  BRA `(.L_x_12173) ;  /* 0x0000000400287947 */ /* 0x000fec0003800000 */
.L_x_12186:
        /* <DEDUP_REMOVED lines=21> */
.L_x_12195:
[----:B------:R-:W-:Y:S05]  /*46e0*/  BSYNC.RECONVERGENT B1 ;  /* 0x0000000000017941 */ /* 0x000fea0003800200 */
.L_x_12194:
[----:B------:R-:W-:Y:S01]  /*46f0*/  IMAD.SHL.U32 R0, R0, 0x200000, RZ ;  /* 0x0020000000007824 */ /* 0x000fe200078e00ff */
[----:B------:R-:W-:-:S04]  /*4700*/  LEA R3, R3, 0x37800000, 0x17 ;  /* 0x3780000003037811 */ /* 0x000fc800078eb8ff */
[----:B------:R-:W-:-:S07]  /*4710*/  LOP3.LUT R0, R3, R0, R7, 0xfe, !PT ;  /* 0x0000000003007212 */ /* 0x000fce00078efe07 */
.L_x_12193:
[----:B------:R-:W-:Y:S05]  /*4720*/  BSYNC.RECONVERGENT B0 ;  /* 0x0000000000007941 */ /* 0x000fea0003800200 */
.L_x_12192:
[----:B------:R-:W-:-:S04]  /*4730*/  F2FP.F16.F32.PACK_AB R0, RZ, R0 ;  /* 0x00000000ff00723e */ /* 0x000fc800000000ff */
[----:B------:R-:W-:Y:S01]  /*4740*/  PRMT R23, R0, 0x7610, R23 ;  /* 0x0000761000177816 */ /* 0x000fe20000000017 */
[----:B------:R-:W-:Y:S06]  /*4750*/  BRA `(.L_x_12173) ;  /* 0x0000000000b47947 */ /* 0x000fec0003800000 */
.L_x_12185:
        /* <DEDUP_REMOVED lines=14> */
.L_x_12199:
[----:B------:R-:W-:Y:S05]  /*4840*/  BSYNC.RECONVERGENT B0 ;  /* 0x0000000000007941 */ /* 0x000fea0003800200 */
.L_x_12198:
[----:B------:R-:W-:-:S04]  /*4850*/  F2FP.F16.F32.PACK_AB R0, RZ, R0 ;  /* 0x00000000ff00723e */ /* 0x000fc800000000ff */
[----:B------:R-:W-:Y:S01]  /*4860*/  PRMT R23, R0, 0x7610, R23 ;  /* 0x0000761000177816 */ /* 0x000fe20000000017 */
[----:B------:R-:W-:Y:S06]  /*4870*/  BRA `(.L_x_12173) ;  /* 0x00000000006c7947 */ /* 0x000fec0003800000 */
.L_x_12172:
        /* <DEDUP_REMOVED lines=16> */
.L_x_12200:
[----:B------:R-:W-:Y:S01]  /*4980*/  PRMT R23, RZ, 0x7610, R23 ;  /* 0x00007610ff177816 */ /* 0x000fe20000000017 */
[----:B------:R-:W-:Y:S06]  /*4990*/  BRA `(.L_x_12173) ;  /* 0x0000000000247947 */ /* 0x000fec0003800000 */
.L_x_12197:
[----:B------:R-:W2:Y:S02]  /*49a0*/  LDG.E.64 R4, desc[UR36][R4.64] ;  /* 0x0000002404047981 */ /* 0x000ea4000c1e1b00 */
[----:B--2---:R-:W0:Y:S02]  /*49b0*/  I2F.U64 R0, R4 ;  /* 0x0000000400007312 */ /* 0x004e240000301000 */
[----:B0-----:R-:W-:-:S04]  /*49c0*/  F2FP.F16.F32.PACK_AB R0, RZ, R0 ;  /* 0x00000000ff00723e */ /* 0x001fc800000000ff */
[----:B------:R-:W-:Y:S01]  /*49d0*/  PRMT R23, R0, 0x7610, R23 ;  /* 0x0000761000177816 */ /* 0x000fe20000000017 */
[----:B------:R-:W-:Y:S06]  /*49e0*/  BRA `(.L_x_12173) ;  /* 0x0000000000107947 */ /* 0x000fec0003800000 */
.L_x_12196:
[----:B------:R-:W2:Y:S02]  /*49f0*/  LDG.E R4, desc[UR36][R4.64] ;  /* 0x0000002404047981 */ /* 0x000ea4000c1e1900 */
[----:B--2---:R-:W-:-:S04]  /*4a00*/  I2FP.F32.U32 R0, R4 ;  /* 0x0000000400007245 */ /* 0x004fc80000201000 */
[----:B------:R-:W-:-:S04]  /*4a10*/  F2FP.F16.F32.PACK_AB R0, RZ, R0 ;  /* 0x00000000ff00723e */ /* 0x000fc800000000ff */
[----:B------:R-:W-:-:S07]  /*4a20*/  PRMT R23, R0, 0x7610, R23 ;  /* 0x0000761000177816 */ /* 0x000fce0000000017 */
.L_x_12173:
[----:B------:R-:W2:Y:S01]  /*4a30*/  LDCU.U8 UR6, c[0x0][0x3b5] ;  /* 0x000076a0ff0677ac */ /* 0x000ea20008000000 */
[----:B01----:R-:W0:Y:S01]  /*4a40*/  LDC.64 R4, c[0x0][0x3a8] ;  /* 0x0000ea00ff047b82 */ /* 0x003e220000000a00 */
[----:B------:R-:W-:Y:S01]  /*4a50*/  BSSY.RECONVERGENT B6, `(.L_x_12201) ;  /* 0x00000a6000067945 */ /* 0x000fe20003800200 */
[----:B------:R-:W1:Y:S01]  /*4a60*/  LDCU UR5, c[0x0][0x3bc] ;  /* 0x00007780ff0577ac */ /* 0x000e620008000800 */
[----:B--2---:R-:W-:-:S04]  /*4a70*/  UPRMT UR4, UR6, 0x9910, URZ ;  /* 0x0000991006047896 */ /* 0x004fc800080000ff */
        /* <DEDUP_REMOVED lines=16> */
.L_x_12205:
[----:B------:R-:W2:Y:S02]  /*4b80*/  LDG.E.U8 R4, desc[UR36][R4.64] ;  /* 0x0000002404047981 */ /* 0x000ea4000c1e1100 */
[----:B--2---:R-:W-:Y:S01]  /*4b90*/  ISETP.NE.AND P0, PT, R4, RZ, PT ;  /* 0x000000ff0400720c */ /* 0x004fe20003f05270 */
[----:B------:R-:W-:-:S12]  /*4ba0*/  BRA `(.L_x_12207) ;  /* 0x0000000800407947 */ /* 0x000fd80003800000 */
.L_x_12204:
        /* <DEDUP_REMOVED lines=10> */
.L_x_12209:
[----:B------:R-:W2:Y:S02]  /*4c50*/  LDG.E R4, desc[UR36][R4.64] ;  /* 0x0000002404047981 */ /* 0x000ea4000c1e1900 */
[----:B--2---:R-:W-:Y:S01]  /*4c60*/  ISETP.NE.AND P0, PT, R4, RZ, PT ;  /* 0x000000ff0400720c */ /* 0x004fe20003f05270 */
[----:B------:R-:W-:-:S12]  /*4c70*/  BRA `(.L_x_12207) ;  /* 0x00000008000c7947 */ /* 0x000fd80003800000 */
.L_x_12208:
[----:B------:R-:W2:Y:S02]  /*4c80*/  LDG.E.U16 R4, desc[UR36][R4.64] ;  /* 0x0000002404047981 */ /* 0x000ea4000c1e1500 */
[----:B--2---:R-:W-:Y:S01]  /*4c90*/  ISETP.NE.AND P0, PT, R4, RZ, PT ;  /* 0x000000ff0400720c */ /* 0x004fe20003f05270 */
[----:B------:R-:W-:-:S12]  /*4ca0*/  BRA `(.L_x_12207) ;  /* 0x0000000800007947 */ /* 0x000fd80003800000 */
.L_x_12203:
        /* <DEDUP_REMOVED lines=9> */
.L_x_12211:
[----:B------:R-:W2:Y:S02]  /*4d40*/  LDG.E.U16 R0, desc[UR36][R4.64] ;  /* 0x0000002404007981 */ /* 0x000ea4000c1e1500 */
[----:B--2---:R-:W-:-:S05]  /*4d50*/  HADD2.F32 R0, -RZ, R0.H0_H0 ;  /* 0x20000000ff007230 */ /* 0x004fca0000004100 */
[----:B------:R-:W-:Y:S01]  /*4d60*/  FSETP.NEU.FTZ.AND P0, PT, R0, RZ, PT ;  /* 0x000000ff0000720b */ /* 0x000fe20003f1d000 */
[----:B------:R-:W-:-:S12]  /*4d70*/  BRA `(.L_x_12207) ;  /* 0x0000000400cc7947 */ /* 0x000fd80003800000 */
.L_x_12210:
        /* <DEDUP_REMOVED lines=11> */
.L_x_12213:
        /* <DEDUP_REMOVED lines=8> */
.L_x_12212:
[----:B------:R-:W2:Y:S02]  /*4eb0*/  LDG.E.64 R4, desc[UR36][R4.64] ;  /* 0x0000002404047981 */ /* 0x000ea4000c1e1b00 */
[----:B--2---:R1:W2:Y:S02]  /*4ec0*/  DSETP.NEU.AND P0, PT, R4, RZ, PT ;  /* 0x000000ff0400722a */ /* 0x0042a40003f0d000 */
[----:B--2---:R-:W-:Y:S05]  /*4ed0*/  BRA `(.L_x_12207) ;  /* 0x0000000400747947 */ /* 0x004fea0003800000 */
.L_x_12202:
        /* <DEDUP_REMOVED lines=11> */
.L_x_12216:
        /* <DEDUP_REMOVED lines=8> */
.L_x_12215:
        /* <DEDUP_REMOVED lines=9> */
.L_x_12218:
        /* <DEDUP_REMOVED lines=11> */
.L_x_12217:
[----:B------:R-:W2:Y:S02]  /*5150*/  LDG.E.U16 R0, desc[UR36][R4.64] ;  /* 0x0000002404007981 */ /* 0x000ea4000c1e1500 */
[----:B--2---:R-:W-:-:S05]  /*5160*/  IMAD.U32 R0, R0, 0x10000, RZ ;  /* 0x0001000000007824 */ /* 0x004fca00078e00ff */
[----:B------:R-:W-:Y:S01]  /*5170*/  FSETP.NEU.FTZ.AND P0, PT, R0, RZ, PT ;  /* 0x000000ff0000720b */ /* 0x000fe20003f1d000 */
[----:B------:R-:W-:-:S12]  /*5180*/  BRA `(.L_x_12207) ;  /* 0x0000000000c87947 */ /* 0x000fd80003800000 */
.L_x_12214:
        /* <DEDUP_REMOVED lines=11> */
.L_x_12221:
[----:B------:R-:W2:Y:S02]  /*5240*/  LDG.E.U8 R4, desc[UR36][R4.64] ;  /* 0x0000002404047981 */ /* 0x000ea4000c1e1100 */
[----:B--2---:R-:W-:Y:S01]  /*5250*/  ISETP.NE.AND P0, PT, R4, RZ, PT ;  /* 0x000000ff0400720c */ /* 0x004fe20003f05270 */
[----:B------:R-:W-:-:S12]  /*5260*/  BRA `(.L_x_12207) ;  /* 0x0000000000907947 */ /* 0x000fd80003800000 */
.L_x_12220:
[----:B------:R-:W2:Y:S02]  /*5270*/  LDG.E.U8 R4, desc[UR36][R4.64] ;  /* 0x0000002404047981 */ /* 0x000ea4000c1e1100 */
[----:B--2---:R-:W-:Y:S01]  /*5280*/  ISETP.NE.AND P0, PT, R4, RZ, PT ;  /* 0x000000ff0400720c */ /* 0x004fe20003f05270 */
[----:B------:R-:W-:-:S12]  /*5290*/  BRA `(.L_x_12207) ;  /* 0x0000000000847947 */ /* 0x000fd80003800000 */
.L_x_12219:
        /* <DEDUP_REMOVED lines=9> */
.L_x_12206:
        /* <DEDUP_REMOVED lines=16> */
.L_x_12224:
[----:B------:R-:W-:Y:S01]  /*5430*/  PLOP3.LUT P0, PT, PT, PT, PT, 0x8, 0x80 ;  /* 0x000000000080781c */ /* 0x000fe20003f0e170 */
[----:B------:R-:W-:-:S12]  /*5440*/  BRA `(.L_x_12207) ;  /* 0x0000000000187947 */ /* 0x000fd80003800000 */
.L_x_12223:
[----:B------:R-:W2:Y:S02]  /*5450*/  LDG.E.64 R4, desc[UR36][R4.64] ;  /* 0x0000002404047981 */ /* 0x000ea4000c1e1b00 */
[----:B--2---:R-:W-:-:S04]  /*5460*/  ISETP.NE.U32.AND P0, PT, R4, RZ, PT ;  /* 0x000000ff0400720c */ /* 0x004fc80003f05070 */
[----:B------:R-:W-:Y:S01]  /*5470*/  ISETP.NE.AND.EX P0, PT, R5, RZ, PT, P0 ;  /* 0x000000ff0500720c */ /* 0x000fe20003f05300 */
[----:B------:R-:W-:-:S12]  /*5480*/  BRA `(.L_x_12207) ;  /* 0x0000000000087947 */ /* 0x000fd80003800000 */
.L_x_12222:
[----:B------:R-:W2:Y:S02]  /*5490*/  LDG.E R4, desc[UR36][R4.64] ;  /* 0x0000002404047981 */ /* 0x000ea4000c1e1900 */
[----:B--2---:R-:W-:-:S13]  /*54a0*/  ISETP.NE.AND P0, PT, R4, RZ, PT ;  /* 0x000000ff0400720c */ /* 0x004fda0003f05270 */
.L_x_12207:
[----:B------:R-:W-:Y:S05]  /*54b0*/  BSYNC.RECONVERGENT B6 ;  /* 0x0000000000067941 */ /* 0x000fea0003800200 */
.L_x_12201:
[----:B------:R-:W-:Y:S01]  /*54c0*/  SEL R27, RZ, 0x1, !P0 ;  /* 0x00000001ff1b7807 */ /* 0x000fe20004000000 */
[----:B------:R-:W-:-:S03]  /*54d0*/  VIADD R25, R25, 0x80 ;  /* 0x0000008019197836 */ /* 0x000fc60000000000 */
[----:B------:R-:W-:-:S07]  /*54e0*/  I2FP.F32.U32 R27, R27 ;  /* 0x0000001b001b7245 */ /* 0x000fce0000201000 */
.L_x_12167:
[----:B------:R-:W-:Y:S05]  /*54f0*/  BSYNC.RECONVERGENT B7 ;  /* 0x0000000000077941 */ /* 0x000fea0003800200 */
.L_x_12166:
        /* <DEDUP_REMOVED lines=27> */
.L_x_12230:
[----:B------:R-:W2:Y:S02]  /*56b0*/  LDG.E.U8 R4, desc[UR36][R4.64] ;  /* 0x0000002404047981 */ /* 0x000ea4000c1e1100 */
[----:B--2---:R-:W-:-:S04]  /*56c0*/  I2FP.F32.U32 R0, R4 ;  /* 0x0000000400007245 */ /* 0x004fc80000201000 */
[----:B------:R-:W-:-:S04]  /*56d0*/  F2FP.F16.F32.PACK_AB R0, RZ, R0 ;  /* 0x00000000ff00723e */ /* 0x000fc800000000ff */
[----:B------:R-:W-:Y:S01]  /*56e0*/  PRMT R26, R0, 0x7610, R26 ;  /* 0x00007610001a7816 */ /* 0x000fe2000000001a */
[----:B------:R-:W-:Y:S06]  /*56f0*/  BRA `(.L_x_12232) ;  /* 0x0000000c00d87947 */ /* 0x000fec0003800000 */
.L_x_12229:
        /* <DEDUP_REMOVED lines=11> */
.L_x_12234:
[----:B------:R-:W2:Y:S02]  /*57b0*/  LDG.E R4, desc[UR36][R4.64] ;  /* 0x0000002404047981 */ /* 0x000ea4000c1e1900 */
[----:B--2---:R-:W-:-:S04]  /*57c0*/  I2FP.F32.S32 R0, R4 ;  /* 0x0000000400007245 */ /* 0x004fc80000201400 */
[----:B------:R-:W-:-:S04]  /*57d0*/  F2FP.F16.F32.PACK_AB R0, RZ, R0 ;  /* 0x00000000ff00723e */ /* 0x000fc800000000ff */
[----:B------:R-:W-:Y:S01]  /*57e0*/  PRMT R26, R0, 0x7610, R26 ;  /* 0x00007610001a7816 */ /* 0x000fe2000000001a */
[----:B------:R-:W-:Y:S06]  /*57f0*/  BRA `(.L_x_12232) ;  /* 0x0000000c00987947 */ /* 0x000fec0003800000 */
.L_x_12233:
[----:B------:R-:W2:Y:S02]  /*5800*/  LDG.E.U16 R4, desc[UR36][R4.64] ;  /* 0x0000002404047981 */ /* 0x000ea4000c1e1500 */
[----:B--2---:R-:W0:Y:S02]  /*5810*/  I2F.S16 R0, R4 ;  /* 0x0000000400007306 */ /* 0x004e240000101400 */
[----:B0-----:R-:W-:-:S04]  /*5820*/  F2FP.F16.F32.PACK_AB R0, RZ, R0 ;  /* 0x00000000ff00723e */ /* 0x001fc800000000ff */
[----:B------:R-:W-:Y:S01]  /*5830*/  PRMT R26, R0, 0x7610, R26 ;  /* 0x00007610001a7816 */ /* 0x000fe2000000001a */
[----:B------:R-:W-:Y:S06]  /*5840*/  BRA `(.L_x_12232) ;  /* 0x0000000c00847947 */ /* 0x000fec0003800000 */
.L_x_12228:
        /* <DEDUP_REMOVED lines=9> */
.L_x_12236:
[----:B------:R0:W5:Y:S01]  /*58e0*/  LDG.E.U16 R26, desc[UR36][R4.64] ;  /* 0x00000024041a7981 */ /* 0x000162000c1e1500 */
[----:B------:R-:W-:Y:S05]  /*58f0*/  BRA `(.L_x_12232) ;  /* 0x0000000c00587947 */ /* 0x000fea0003800000 */
.L_x_12235:
        /* <DEDUP_REMOVED lines=9> */
.L_x_12238:
[----:B------:R1:W5:Y:S01]  /*5990*/  LDG.E.U16 R26, desc[UR36][R4.64] ;  /* 0x00000024041a7981 */ /* 0x000362000c1e1500 */
[----:B------:R-:W-:Y:S05]  /*59a0*/  BRA `(.L_x_12232) ;  /* 0x0000000c002c7947 */ /* 0x000fea0003800000 */
.L_x_12237:
        /* <DEDUP_REMOVED lines=13> */
.L_x_12227:
        /* <DEDUP_REMOVED lines=14> */
.L_x_12241:
        /* <DEDUP_REMOVED lines=13> */
.L_x_12240:
        /* <DEDUP_REMOVED lines=27> */
.L_x_12243:
        /* <DEDUP_REMOVED lines=15> */
.L_x_12242:
[----:B------:R-:W2:Y:S02]  /*5ed0*/  LDG.E.U16 R0, desc[UR36][R4.64] ;  /* 0x0000002404007981 */ /* 0x000ea4000c1e1500 */
[----:B--2---:R-:W-:-:S05]  /*5ee0*/  IMAD.U32 R0, R0, 0x10000, RZ ;  /* 0x0001000000007824 */ /* 0x004fca00078e00ff */
[----:B------:R-:W-:-:S04]  /*5ef0*/  F2FP.F16.F32.PACK_AB R0, RZ, R0 ;  /* 0x00000000ff00723e */ /* 0x000fc800000000ff */
[----:B------:R-:W-:Y:S01]  /*5f00*/  PRMT R26, R0, 0x7610, R26 ;  /* 0x00007610001a7816 */ /* 0x000fe2000000001a */
[----:B------:R-:W-:Y:S06]  /*5f10*/  BRA `(.L_x_12232) ;  /* 0x0000000400d07947 */ /* 0x000fec0003800000 */
.L_x_12239:
        /* <DEDUP_REMOVED lines=13> */
.L_x_12246:
        /* <DEDUP_REMOVED lines=21> */
.L_x_12250:
[----:B------:R-:W-:Y:S05]  /*6140*/  BSYNC.RECONVERGENT B1 ;  /* 0x0000000000017941 */ /* 0x000fea0003800200 */
.L_x_12249:
[----:B------:R-:W-:Y:S01]  /*6150*/  IMAD.SHL.U32 R0, R0, 0x100000, RZ ;  /* 0x0010000000007824 */ /* 0x000fe200078e00ff */
[----:B------:R-:W-:-:S04]  /*6160*/  LEA R3, R3, 0x3b800000, 0x17 ;  /* 0x3b80000003037811 */ /* 0x000fc800078eb8ff */
[----:B------:R-:W-:-:S07]  /*6170*/  LOP3.LUT R0, R3, R0, R7, 0xfe, !PT ;  /* 0x0000000003007212 */ /* 0x000fce00078efe07 */
.L_x_12248:
[----:B------:R-:W-:Y:S05]  /*6180*/  BSYNC.RECONVERGENT B0 ;  /* 0x0000000000007941 */ /* 0x000fea0003800200 */
.L_x_12247:
[----:B------:R-:W-:-:S04]  /*6190*/  F2FP.F16.F32.PACK_AB R0, RZ, R0 ;  /* 0x00000000ff00723e */ /* 0x000fc800000000ff */
[----:B------:R-:W-:Y:S01]  /*61a0*/  PRMT R26, R0, 0x7610, R26 ;  /* 0x00007610001a7816 */ /* 0x000fe2000000001a */
[----:B------:R-:W-:Y:S06]  /*61b0*/  BRA `(.L_x_12232) ;  /* 0x0000000400287947 */ /* 0x000fec0003800000 */
.L_x_12245:
        /* <DEDUP_REMOVED lines=21> */
.L_x_12254:
[----:B------:R-:W-:Y:S05]  /*6310*/  BSYNC.RECONVERGENT B1 ;  /* 0x0000000000017941 */ /* 0x000fea0003800200 */
.L_x_12253:
[----:B------:R-:W-:Y:S01]  /*6320*/  IMAD.SHL.U32 R0, R0, 0x200000, RZ ;  /* 0x0020000000007824 */ /* 0x000fe200078e00ff */
[----:B------:R-:W-:-:S04]  /*6330*/  LEA R3, R3, 0x37800000, 0x17 ;  /* 0x3780000003037811 */ /* 0x000fc800078eb8ff */
[----:B------:R-:W-:-:S07]  /*6340*/  LOP3.LUT R0, R3, R0, R7, 0xfe, !PT ;  /* 0x0000000003007212 */ /* 0x000fce00078efe07 */
.L_x_12252:
[----:B------:R-:W-:Y:S05]  /*6350*/  BSYNC.RECONVERGENT B0 ;  /* 0x0000000000007941 */ /* 0x000fea0003800200 */
.L_x_12251:
[----:B------:R-:W-:-:S04]  /*6360*/  F2FP.F16.F32.PACK_AB R0, RZ, R0 ;  /* 0x00000000ff00723e */ /* 0x000fc800000000ff */
[----:B------:R-:W-:Y:S01]  /*6370*/  PRMT R26, R0, 0x7610, R26 ;  /* 0x00007610001a7816 */ /* 0x000fe2000000001a */
[----:B------:R-:W-:Y:S06]  /*6380*/  BRA `(.L_x_12232) ;  /* 0x0000000000b47947 */ /* 0x000fec0003800000 */
.L_x_12244:
        /* <DEDUP_REMOVED lines=14> */
.L_x_12258:
[----:B------:R-:W-:Y:S05]  /*6470*/  BSYNC.RECONVERGENT B0 ;  /* 0x0000000000007941 */ /* 0x000fea0003800200 */
.L_x_12257:
[----:B------:R-:W-:-:S04]  /*6480*/  F2FP.F16.F32.PACK_AB R0, RZ, R0 ;  /* 0x00000000ff00723e */ /* 0x000fc800000000ff */
[----:B------:R-:W-:Y:S01]  /*6490*/  PRMT R26, R0, 0x7610, R26 ;  /* 0x00007610001a7816 */ /* 0x000fe2000000001a */
[----:B------:R-:W-:Y:S06]  /*64a0*/  BRA `(.L_x_12232) ;  /* 0x00000000006c7947 */ /* 0x000fec0003800000 */
.L_x_12231:
        /* <DEDUP_REMOVED lines=16> */
.L_x_12259:
[----:B------:R-:W-:Y:S01]  /*65b0*/  PRMT R26, RZ, 0x7610, R26 ;  /* 0x00007610ff1a7816 */ /* 0x000fe2000000001a */
[----:B------:R-:W-:Y:S06]  /*65c0*/  BRA `(.L_x_12232) ;  /* 0x0000000000247947 */ /* 0x000fec0003800000 */
.L_x_12256:
[----:B------:R-:W2:Y:S02]  /*65d0*/  LDG.E.64 R4, desc[UR36][R4.64] ;  /* 0x0000002404047981 */ /* 0x000ea4000c1e1b00 */
[----:B--2---:R-:W0:Y:S02]  /*65e0*/  I2F.U64 R0, R4 ;  /* 0x0000000400007312 */ /* 0x004e240000301000 */
[----:B0-----:R-:W-:-:S04]  /*65f0*/  F2FP.F16.F32.PACK_AB R0, RZ, R0 ;  /* 0x00000000ff00723e */ /* 0x001fc800000000ff */
[----:B------:R-:W-:Y:S01]  /*6600*/  PRMT R26, R0, 0x7610, R26 ;  /* 0x00007610001a7816 */ /* 0x000fe2000000001a */
[----:B------:R-:W-:Y:S06]  /*6610*/  BRA `(.L_x_12232) ;  /* 0x0000000000107947 */ /* 0x000fec0003800000 */
.L_x_12255:
[----:B------:R-:W2:Y:S02]  /*6620*/  LDG.E R4, desc[UR36][R4.64] ;  /* 0x0000002404047981 */ /* 0x000ea4000c1e1900 */
[----:B--2---:R-:W-:-:S04]  /*6630*/  I2FP.F32.U32 R0, R4 ;  /* 0x0000000400007245 */ /* 0x004fc80000201000 */
[----:B------:R-:W-:-:S04]  /*6640*/  F2FP.F16.F32.PACK_AB R0, RZ, R0 ;  /* 0x00000000ff00723e */ /* 0x000fc800000000ff */
[----:B------:R-:W-:-:S07]  /*6650*/  PRMT R26, R0, 0x7610, R26 ;  /* 0x00007610001a7816 */ /* 0x000fce000000001a */
.L_x_12232:
        /* <DEDUP_REMOVED lines=21> */
.L_x_12264:
[----:B------:R-:W2:Y:S02]  /*67b0*/  LDG.E.U8 R4, desc[UR36][R4.64] ;  /* 0x0000002404047981 */ /* 0x000ea4000c1e1100 */
[----:B--2---:R-:W-:Y:S01]  /*67c0*/  ISETP.NE.AND P0, PT, R4, RZ, PT ;  /* 0x000000ff0400720c */ /* 0x004fe20003f05270 */
[----:B------:R-:W-:-:S12]  /*67d0*/  BRA `(.L_x_12266) ;  /* 0x0000000800407947 */ /* 0x000fd80003800000 */
.L_x_12263:
        /* <DEDUP_REMOVED lines=10> */
.L_x_12268:
[----:B------:R-:W2:Y:S02]  /*6880*/  LDG.E R4, desc[UR36][R4.64] ;  /* 0x0000002404047981 */ /* 0x000ea4000c1e1900 */
[----:B--2---:R-:W-:Y:S01]  /*6890*/  ISETP.NE.AND P0, PT, R4, RZ, PT ;  /* 0x000000ff0400720c */ /* 0x004fe20003f05270 */
[----:B------:R-:W-:-:S12]  /*68a0*/  BRA `(.L_x_12266) ;  /* 0x00000008000c7947 */ /* 0x000fd80003800000 */
.L_x_12267:
[----:B------:R-:W2:Y:S02]  /*68b0*/  LDG.E.U16 R4, desc[UR36][R4.64] ;  /* 0x0000002404047981 */ /* 0x000ea4000c1e1500 */
[----:B--2---:R-:W-:Y:S01]  /*68c0*/  ISETP.NE.AND P0, PT, R4, RZ, PT ;  /* 0x000000ff0400720c */ /* 0x004fe20003f05270 */
[----:B------:R-:W-:-:S12]  /*68d0*/  BRA `(.L_x_12266) ;  /* 0x0000000800007947 */ /* 0x000fd80003800000 */
.L_x_12262:
        /* <DEDUP_REMOVED lines=9> */
.L_x_12270:
[----:B------:R-:W2:Y:S02]  /*6970*/  LDG.E.U16 R0, desc[UR36][R4.64] ;  /* 0x0000002404007981 */ /* 0x000ea4000c1e1500 */
[----:B--2---:R-:W-:-:S05]  /*6980*/  HADD2.F32 R0, -RZ, R0.H0_H0 ;  /* 0x20000000ff007230 */ /* 0x004fca0000004100 */
[----:B------:R-:W-:Y:S01]  /*6990*/  FSETP.NEU.FTZ.AND P0, PT, R0, RZ, PT ;  /* 0x000000ff0000720b */ /* 0x000fe20003f1d000 */
[----:B------:R-:W-:-:S12]  /*69a0*/  BRA `(.L_x_12266) ;  /* 0x0000000400cc7947 */ /* 0x000fd80003800000 */
.L_x_12269:
        /* <DEDUP_REMOVED lines=11> */
.L_x_12272:
        /* <DEDUP_REMOVED lines=8> */
.L_x_12271:
[----:B------:R-:W2:Y:S02]  /*6ae0*/  LDG.E.64 R4, desc[UR36][R4.64] ;  /* 0x0000002404047981 */ /* 0x000ea4000c1e1b00 */
[----:B--2---:R1:W2:Y:S02]  /*6af0*/  DSETP.NEU.AND P0, PT, R4, RZ, PT ;  /* 0x000000ff0400722a */ /* 0x0042a40003f0d000 */
[----:B--2---:R-:W-:Y:S05]  /*6b00*/  BRA `(.L_x_12266) ;  /* 0x0000000400747947 */ /* 0x004fea0003800000 */
.L_x_12261:
        /* <DEDUP_REMOVED lines=11> */
.L_x_12275:
        /* <DEDUP_REMOVED lines=8> */
.L_x_12274:
        /* <DEDUP_REMOVED lines=9> */
.L_x_12277:
        /* <DEDUP_REMOVED lines=11> */
.L_x_12276:
[----:B------:R-:W2:Y:S02]  /*6d80*/  LDG.E.U16 R0, desc[UR36][R4.64] ;  /* 0x0000002404007981 */ /* 0x000ea4000c1e1500 */
[----:B--2---:R-:W-:-:S05]  /*6d90*/  IMAD.U32 R0, R0, 0x10000, RZ ;  /* 0x0001000000007824 */ /* 0x004fca00078e00ff */
[----:B------:R-:W-:Y:S01]  /*6da0*/  FSETP.NEU.FTZ.AND P0, PT, R0, RZ, PT ;  /* 0x000000ff0000720b */ /* 0x000fe20003f1d000 */
[----:B------:R-:W-:-:S12]  /*6db0*/  BRA `(.L_x_12266) ;  /* 0x0000000000c87947 */ /* 0x000fd80003800000 */
.L_x_12273:
        /* <DEDUP_REMOVED lines=11> */
.L_x_12280:
[----:B------:R-:W2:Y:S02]  /*6e70*/  LDG.E.U8 R4, desc[UR36][R4.64] ;  /* 0x0000002404047981 */ /* 0x000ea4000c1e1100 */
[----:B--2---:R-:W-:Y:S01]  /*6e80*/  ISETP.NE.AND P0, PT, R4, RZ, PT ;  /* 0x000000ff0400720c */ /* 0x004fe20003f05270 */
[----:B------:R-:W-:-:S12]  /*6e90*/  BRA `(.L_x_12266) ;  /* 0x0000000000907947 */ /* 0x000fd80003800000 */
.L_x_12279:
[----:B------:R-:W2:Y:S02]  /*6ea0*/  LDG.E.U8 R4, desc[UR36][R4.64] ;  /* 0x0000002404047981 */ /* 0x000ea4000c1e1100 */
[----:B--2---:R-:W-:Y:S01]  /*6eb0*/  ISETP.NE.AND P0, PT, R4, RZ, PT ;  /* 0x000000ff0400720c */ /* 0x004fe20003f05270 */
[----:B------:R-:W-:-:S12]  /*6ec0*/  BRA `(.L_x_12266) ;  /* 0x0000000000847947 */ /* 0x000fd80003800000 */
.L_x_12278:
        /* <DEDUP_REMOVED lines=9> */
.L_x_12265:
        /* <DEDUP_REMOVED lines=16> */
.L_x_12283:
[----:B------:R-:W-:Y:S01]  /*7060*/  PLOP3.LUT P0, PT, PT, PT, PT, 0x8, 0x80 ;  /* 0x000000000080781c */ /* 0x000fe20003f0e170 */
[----:B------:R-:W-:-:S12]  /*7070*/  BRA `(.L_x_12266) ;  /* 0x0000000000187947 */ /* 0x000fd80003800000 */
.L_x_12282:
[----:B------:R-:W2:Y:S02]  /*7080*/  LDG.E.64 R4, desc[UR36][R4.64] ;  /* 0x0000002404047981 */ /* 0x000ea4000c1e1b00 */
[----:B--2---:R-:W-:-:S04]  /*7090*/  ISETP.NE.U32.AND P0, PT, R4, RZ, PT ;  /* 0x000000ff0400720c */ /* 0x004fc80003f05070 */
[----:B------:R-:W-:Y:S01]  /*70a0*/  ISETP.NE.AND.EX P0, PT, R5, RZ, PT, P0 ;  /* 0x000000ff0500720c */ /* 0x000fe20003f05300 */
[----:B------:R-:W-:-:S12]  /*70b0*/  BRA `(.L_x_12266) ;  /* 0x0000000000087947 */ /* 0x000fd80003800000 */
.L_x_12281:
[----:B------:R-:W2:Y:S02]  /*70c0*/  LDG.E R4, desc[UR36][R4.64] ;  /* 0x0000002404047981 */ /* 0x000ea4000c1e1900 */
[----:B--2---:R-:W-:-:S13]  /*70d0*/  ISETP.NE.AND P0, PT, R4, RZ, PT ;  /* 0x000000ff0400720c */ /* 0x004fda0003f05270 */
.L_x_12266:
[----:B------:R-:W-:Y:S05]  /*70e0*/  BSYNC.RECONVERGENT B6 ;  /* 0x0000000000067941 */ /* 0x000fea0003800200 */
.L_x_12260:
[----:B01----:R-:W-:-:S04]  /*70f0*/  SEL R4, RZ, 0x1, !P0 ;  /* 0x00000001ff047807 */ /* 0x003fc80004000000 */
[----:B------:R-:W-:-:S07]  /*7100*/  I2FP.F32.U32 R4, R4 ;  /* 0x0000000400047245 */ /* 0x000fce0000201000 */
.L_x_12226:
[----:B------:R-:W-:Y:S05]  /*7110*/  BSYNC.RECONVERGENT B7 ;  /* 0x0000000000077941 */ /* 0x000fea0003800200 */
.L_x_12225:
[C---:B------:R-:W-:Y:S01]  /*7120*/  VIADD R3, R19.reuse, 0x100 ;  /* 0x0000010013037836 */ /* 0x040fe20000000000 */
[CC--:B------:R-:W-:Y:S01]  /*7130*/  ISETP.GE.AND P0, PT, R19.reuse, R22.reuse, PT ;  /* 0x000000161300720c */ /* 0x0c0fe20003f06270 */
[C---:B------:R-:W-:Y:S01]  /*7140*/  VIADD R5, R19.reuse, 0x180 ;  /* 0x0000018013057836 */ /* 0x040fe20000000000 */
[----:B------:R-:W0:Y:S01]  /*7150*/  LDC.U8 R28, c[0x0][0x3c0] ;  /* 0x0000f000ff1c7b82 */ /* 0x000e220000000000 */
[----:B------:R-:W-:Y:S01]  /*7160*/  VIADD R25, R19, 0x80 ;  /* 0x0000008013197836 */ /* 0x000fe20000000000 */
[-C--:B------:R-:W-:Y:S01]  /*7170*/  ISETP.GE.AND P2, PT, R3, R22.reuse, PT ;  /* 0x000000160300720c */ /* 0x080fe20003f46270 */
[----:B------:R-:W-:Y:S01]  /*7180*/  BSSY.RECONVERGENT B6, `(.L_x_12284) ;  /* 0x0000124000067945 */ /* 0x000fe20003800200 */
[-C--:B------:R-:W-:Y:S02]  /*7190*/  ISETP.GE.AND P3, PT, R5, R22.reuse, PT ;  /* 0x000000160500720c */ /* 0x080fe40003f66270 */
[----:B------:R-:W-:-:S05]  /*71a0*/  ISETP.GE.AND P1, PT, R25, R22, PT ;  /* 0x000000161900720c */ /* 0x000fca0003f26270 */
[----:B------:R-:W1:Y:S01]  /*71b0*/  @!P0 LDC R10, c[0x0][0x388] ;  /* 0x0000e200ff0a8b82 */ /* 0x000e620000000800 */
[----:B-----5:R-:W-:-:S03]  /*71c0*/  @!P0 HADD2.F32 R7, -RZ, R17.H0_H0 ;  /* 0x20000011ff078230 */ /* 0x020fc60000004100 */
[----:B------:R-:W-:Y:S02]  /*71d0*/  @!P2 HADD2.F32 R6, -RZ, R23.H0_H0 ;  /* 0x20000017ff06a230 */ /* 0x000fe40000004100 */
[----:B------:R-:W-:Y:S02]  /*71e0*/  @!P3 HADD2.F32 R11, -RZ, R26.H0_H0 ;  /* 0x2000001aff0bb230 */ /* 0x000fe40000004100 */
[----:B------:R-:W-:Y:S01]  /*71f0*/  @!P0 FMUL.FTZ R7, R7, R16 ;  /* 0x0000001007078220 */ /* 0x000fe20000410000 */
[----:B------:R-:W2:Y:S01]  /*7200*/  @!P2 LDC R5, c[0x0][0x388] ;  /* 0x0000e200ff05ab82 */ /* 0x000ea20000000800 */
[----:B------:R-:W-:Y:S02]  /*7210*/  @!P1 HADD2.F32 R9, -RZ, R18.H0_H0 ;  /* 0x20000012ff099230 */ /* 0x000fe40000004100 */
[----:B------:R-:W-:Y:S01]  /*7220*/  @!P2 FMUL.FTZ R6, R6, R27 ;  /* 0x0000001b0606a220 */ /* 0x000fe20000410000 */
[----:B------:R-:W-:Y:S02]  /*7230*/  @!P3 FMUL.FTZ R8, R11, R4 ;  /* 0x000000040b08b220 */ /* 0x000fe40000410000 */
[----:B------:R-:W-:-:S02]  /*7240*/  @!P1 FMUL.FTZ R9, R9, R24 ;  /* 0x0000001809099220 */ /* 0x000fc40000410000 */
[----:B------:R-:W3:Y:S08]  /*7250*/  @!P3 LDC R3, c[0x0][0x388] ;  /* 0x0000e200ff03bb82 */ /* 0x000ef00000000800 */
[----:B------:R-:W4:Y:S01]  /*7260*/  @!P1 LDC R0, c[0x0][0x388] ;  /* 0x0000e200ff009b82 */ /* 0x000f220000000800 */
[----:B-1----:R-:W-:-:S05]  /*7270*/  @!P0 FMUL.FTZ R7, R7, R10 ;  /* 0x0000000a07078220 */ /* 0x002fca0000410000 */
[----:B------:R-:W-:Y:S01]  /*7280*/  @!P0 F2FP.F16.F32.PACK_AB R4, RZ, R7 ;  /* 0x00000007ff04823e */ /* 0x000fe200000000ff */
[----:B--2---:R-:W-:-:S05]  /*7290*/  @!P2 FMUL.FTZ R5, R6, R5 ;  /* 0x000000050605a220 */ /* 0x004fca0000410000 */
[----:B------:R-:W-:Y:S01]  /*72a0*/  @!P2 F2FP.F16.F32.PACK_AB R17, RZ, R5 ;  /* 0x00000005ff11a23e */ /* 0x000fe200000000ff */
[----:B---3--:R-:W-:-:S05]  /*72b0*/  @!P3 FMUL.FTZ R3, R8, R3 ;  /* 0x000000030803b220 */ /* 0x008fca0000410000 */
[----:B------:R-:W-:Y:S01]  /*72c0*/  @!P3 F2FP.F16.F32.PACK_AB R16, RZ, R3 ;  /* 0x00000003ff10b23e */ /* 0x000fe200000000ff */
[----:B----4-:R-:W-:-:S05]  /*72d0*/  @!P1 FMUL.FTZ R0, R9, R0 ;  /* 0x0000000009009220 */ /* 0x010fca0000410000 */
[----:B------:R-:W-:Y:S01]  /*72e0*/  @!P1 F2FP.F16.F32.PACK_AB R18, RZ, R0 ;  /* 0x00000000ff12923e */ /* 0x000fe200000000ff */
[----:B0-----:R-:W-:Y:S06]  /*72f0*/  @P0 BRA `(.L_x_12285) ;  /* 0x0000001000300947 */ /* 0x001fec0003800000 */
        /* <DEDUP_REMOVED lines=23> */
.L_x_12289:
[----:B------:R-:W-:Y:S02]  /*7470*/  HADD2.F32 R5, -RZ, R4.H0_H0 ;  /* 0x20000004ff057230 */ /* 0x000fe40000004100 */
[----:B------:R-:W-:-:S04]  /*7480*/  IMAD.MOV.U32 R19, RZ, RZ, R25 ;  /* 0x000000ffff137224 */ /* 0x000fc800078e0019 */
[----:B------:R-:W0:Y:S02]  /*7490*/  F2I.S64.TRUNC R4, R5 ;  /* 0x0000000500047311 */ /* 0x000e24000020d900 */
[----:B0-----:R0:W-:Y:S01]  /*74a0*/  STG.E.U8 desc[UR36][R8.64], R4 ;  /* 0x0000000408007986 */ /* 0x0011e2000c101124 */
[----:B------:R-:W-:Y:S05]  /*74b0*/  BRA `(.L_x_12285) ;  /* 0x0000000c00c07947 */ /* 0x000fea0003800000 */
.L_x_12288:
        /* <DEDUP_REMOVED lines=11> */
.L_x_12292:
[----:B------:R-:W-:Y:S02]  /*7570*/  HADD2.F32 R4, -RZ, R4.H0_H0 ;  /* 0x20000004ff047230 */ /* 0x000fe40000004100 */
[----:B------:R-:W-:Y:S02]  /*7580*/  IMAD.MOV.U32 R19, RZ, RZ, R25 ;  /* 0x000000ffff137224 */ /* 0x000fe400078e0019 */
[----:B------:R-:W0:Y:S02]  /*7590*/  F2I.FTZ.TRUNC.NTZ R3, R4 ;  /* 0x0000000400037305 */ /* 0x000e24000021f100 */
[----:B0-----:R0:W-:Y:S01]  /*75a0*/  STG.E desc[UR36][R8.64], R3 ;  /* 0x0000000308007986 */ /* 0x0011e2000c101924 */
[----:B------:R-:W-:Y:S05]  /*75b0*/  BRA `(.L_x_12285) ;  /* 0x0000000c00807947 */ /* 0x000fea0003800000 */
.L_x_12291:
[----:B------:R-:W-:Y:S02]  /*75c0*/  HADD2.F32 R4, -RZ, R4.H0_H0 ;  /* 0x20000004ff047230 */ /* 0x000fe40000004100 */
[----:B------:R-:W-:Y:S02]  /*75d0*/  IMAD.MOV.U32 R19, RZ, RZ, R25 ;  /* 0x000000ffff137224 */ /* 0x000fe400078e0019 */
[----:B------:R-:W0:Y:S02]  /*75e0*/  F2I.FTZ.TRUNC.NTZ R3, R4 ;  /* 0x0000000400037305 */ /* 0x000e24000021f100 */
[----:B0-----:R0:W-:Y:S01]  /*75f0*/  STG.E.U16 desc[UR36][R8.64], R3 ;  /* 0x0000000308007986 */ /* 0x0011e2000c101524 */
[----:B------:R-:W-:Y:S05]  /*7600*/  BRA `(.L_x_12285) ;  /* 0x0000000c006c7947 */ /* 0x000fea0003800000 */
.L_x_12287:
        /* <DEDUP_REMOVED lines=10> */
.L_x_12294:
[----:B------:R1:W-:Y:S01]  /*76b0*/  STG.E.U16 desc[UR36][R8.64], R4 ;  /* 0x0000000408007986 */ /* 0x0003e2000c101524 */
[----:B------:R-:W-:Y:S01]  /*76c0*/  IMAD.MOV.U32 R19, RZ, RZ, R25 ;  /* 0x000000ffff137224 */ /* 0x000fe200078e0019 */
[----:B------:R-:W-:Y:S06]  /*76d0*/  BRA `(.L_x_12285) ;  /* 0x0000000c00387947 */ /* 0x000fec0003800000 */
.L_x_12293:
        /* <DEDUP_REMOVED lines=11> */
.L_x_12296:
[----:B------:R-:W-:Y:S02]  /*7790*/  HADD2.F32 R0, -RZ, R4.H0_H0 ;  /* 0x20000004ff007230 */ /* 0x000fe40000004100 */
[----:B------:R-:W-:-:S03]  /*77a0*/  IMAD.MOV.U32 R19, RZ, RZ, R25 ;  /* 0x000000ffff137224 */ /* 0x000fc600078e0019 */
[----:B------:R-:W-:-:S04]  /*77b0*/  F2FP.F16.F32.PACK_AB R0, RZ, R0 ;  /* 0x00000000ff00723e */ /* 0x000fc800000000ff */
[----:B------:R-:W-:-:S05]  /*77c0*/  PRMT R0, R0, 0x5410, RZ ;  /* 0x0000541000007816 */ /* 0x000fca00000000ff */
[----:B------:R4:W-:Y:S01]  /*77d0*/  STG.E desc[UR36][R8.64], R0 ;  /* 0x0000000008007986 */ /* 0x0009e2000c101924 */
[----:B------:R-:W-:Y:S05]  /*77e0*/  BRA `(.L_x_12285) ;  /* 0x0000000800f47947 */ /* 0x000fea0003800000 */
.L_x_12295:
[----:B------:R-:W-:Y:S02]  /*77f0*/  HADD2.F32 R4, -RZ, R4.H0_H0 ;  /* 0x20000004ff047230 */ /* 0x000fe40000004100 */
[----:B------:R-:W-:-:S03]  /*7800*/  IMAD.MOV.U32 R19, RZ, RZ, R25 ;  /* 0x000000ffff137224 */ /* 0x000fc600078e0019 */
[----:B------:R-:W-:-:S06]  /*7810*/  FMUL.FTZ R4, R4, 1 ;  /* 0x3f80000004047820 */ /* 0x000fcc0000410000 */
[----:B------:R-:W0:Y:S02]  /*7820*/  F2F.F64.F32 R4, R4 ;  /* 0x0000000400047310 */ /* 0x000e240000201800 */
[----:B0-----:R2:W-:Y:S01]  /*7830*/  STG.E.64 desc[UR36][R8.64], R4 ;  /* 0x0000000408007986 */ /* 0x0015e2000c101b24 */
[----:B------:R-:W-:Y:S05]  /*7840*/  BRA `(.L_x_12285) ;  /* 0x0000000800dc7947 */ /* 0x000fea0003800000 */
.L_x_12286:
        /* <DEDUP_REMOVED lines=14> */
.L_x_12299:
[----:B------:R-:W-:Y:S01]  /*7930*/  HADD2.F32 R4, -RZ, R4.H0_H0 ;  /* 0x20000004ff047230 */ /* 0x000fe20000004100 */
[----:B------:R-:W-:Y:S01]  /*7940*/  CS2R R6, SRZ ;  /* 0x0000000000067805 */ /* 0x000fe2000001ff00 */
[----:B------:R-:W-:-:S03]  /*7950*/  IMAD.MOV.U32 R19, RZ, RZ, R25 ;  /* 0x000000ffff137224 */ /* 0x000fc600078e0019 */
[----:B------:R-:W-:-:S06]  /*7960*/  FMUL.FTZ R4, R4, 1 ;  /* 0x3f80000004047820 */ /* 0x000fcc0000410000 */
[----:B------:R-:W0:Y:S02]  /*7970*/  F2F.F64.F32 R4, R4 ;  /* 0x0000000400047310 */ /* 0x000e240000201800 */
[----:B0-----:R0:W-:Y:S01]  /*7980*/  STG.E.128 desc[UR36][R8.64], R4 ;  /* 0x0000000408007986 */ /* 0x0011e2000c101d24 */
[----:B------:R-:W-:Y:S05]  /*7990*/  BRA `(.L_x_12285) ;  /* 0x0000000800887947 */ /* 0x000fea0003800000 */
.L_x_12298:
        /* <DEDUP_REMOVED lines=19> */
.L_x_12303:
[----:B------:R-:W-:Y:S05]  /*7ad0*/  BSYNC.RECONVERGENT B0 ;  /* 0x0000000000007941 */ /* 0x000fea0003800200 */
.L_x_12302:
[----:B------:R-:W-:Y:S01]  /*7ae0*/  LOP3.LUT R5, R0, 0x80, R5, 0xf8, !PT ;  /* 0x0000008000057812 */ /* 0x000fe200078ef805 */
[----:B------:R-:W-:-:S04]  /*7af0*/  IMAD.MOV.U32 R19, RZ, RZ, R25 ;  /* 0x000000ffff137224 */ /* 0x000fc800078e0019 */
[----:B------:R0:W-:Y:S01]  /*7b00*/  STG.E.U8 desc[UR36][R8.64], R5 ;  /* 0x0000000508007986 */ /* 0x0001e2000c101124 */
[----:B------:R-:W-:Y:S05]  /*7b10*/  BRA `(.L_x_12285) ;  /* 0x0000000800287947 */ /* 0x000fea0003800000 */
.L_x_12301:
        /* <DEDUP_REMOVED lines=15> */
.L_x_12305:
[----:B------:R-:W-:Y:S05]  /*7c10*/  BSYNC.RECONVERGENT B0 ;  /* 0x0000000000007941 */ /* 0x000fea0003800200 */
.L_x_12304:
[----:B------:R-:W-:Y:S01]  /*7c20*/  LOP3.LUT R5, R0, 0x80, R5, 0xf8, !PT ;  /* 0x0000008000057812 */ /* 0x000fe200078ef805 */
[----:B------:R-:W-:-:S04]  /*7c30*/  IMAD.MOV.U32 R19, RZ, RZ, R25 ;  /* 0x000000ffff137224 */ /* 0x000fc800078e0019 */
[----:B------:R0:W-:Y:S01]  /*7c40*/  STG.E.U8 desc[UR36][R8.64], R5 ;  /* 0x0000000508007986 */ /* 0x0001e2000c101124 */
[----:B------:R-:W-:Y:S05]  /*7c50*/  BRA `(.L_x_12285) ;  /* 0x0000000400d87947 */ /* 0x000fea0003800000 */
.L_x_12300:
[----:B------:R-:W-:Y:S02]  /*7c60*/  HADD2.F32 R0, -RZ, R4.H0_H0 ;  /* 0x20000004ff007230 */ /* 0x000fe40000004100 */
[----:B------:R-:W-:-:S03]  /*7c70*/  IMAD.MOV.U32 R19, RZ, RZ, R25 ;  /* 0x000000ffff137224 */ /* 0x000fc600078e0019 */
[----:B------:R-:W-:-:S05]  /*7c80*/  F2FP.BF16.F32.PACK_AB R0, RZ, R0 ;  /* 0x00000000ff00723e */ /* 0x000fca00000010ff */
[----:B------:R0:W-:Y:S01]  /*7c90*/  STG.E.U16 desc[UR36][R8.64], R0 ;  /* 0x0000000008007986 */ /* 0x0001e2000c101524 */
[----:B------:R-:W-:Y:S05]  /*7ca0*/  BRA `(.L_x_12285) ;  /* 0x0000000400c47947 */ /* 0x000fea0003800000 */
.L_x_12297:
        /* <DEDUP_REMOVED lines=13> */
.L_x_12308:
        /* <DEDUP_REMOVED lines=13> */
.L_x_12311:
[----:B------:R-:W-:-:S04]  /*7e50*/  SHF.R.U32.HI R0, RZ, 0x14, R3 ;  /* 0x00000014ff007819 */ /* 0x000fc80000011603 */
[----:B------:R-:W-:-:S04]  /*7e60*/  LOP3.LUT R0, R0, 0x1, RZ, 0xc0, !PT ;  /* 0x0000000100007812 */ /* 0x000fc800078ec0ff */
[----:B------:R-:W-:-:S04]  /*7e70*/  IADD3 R0, PT, PT, R3, 0x487ffff, R0 ;  /* 0x0487ffff03007810 */ /* 0x000fc80007ffe000 */
[----:B------:R-:W-:-:S04]  /*7e80*/  SHF.R.U32.HI R0, RZ, 0x14, R0 ;  /* 0x00000014ff007819 */ /* 0x000fc80000011600 */
[----:B------:R-:W-:-:S07]  /*7e90*/  LOP3.LUT R0, R0, 0xff, RZ, 0xc0, !PT ;  /* 0x000000ff00007812 */ /* 0x000fce00078ec0ff */
.L_x_12312:
[----:B------:R-:W-:-:S04]  /*7ea0*/  SHF.R.U32.HI R3, RZ, 0x18, R3 ;  /* 0x00000018ff037819 */ /* 0x000fc80000011603 */
[----:B------:R-:W-:-:S04]  /*7eb0*/  LOP3.LUT R0, R0, 0x80, R3, 0xf8, !PT ;  /* 0x0000008000007812 */ /* 0x000fc800078ef803 */
[----:B------:R-:W-:-:S07]  /*7ec0*/  PRMT R4, R0, 0x7610, R4 ;  /* 0x0000761000047816 */ /* 0x000fce0000000004 */
.L_x_12310:
[----:B------:R-:W-:Y:S05]  /*7ed0*/  BSYNC.RECONVERGENT B0 ;  /* 0x0000000000007941 */ /* 0x000fea0003800200 */
.L_x_12309:
[----:B------:R0:W-:Y:S01]  /*7ee0*/  STG.E.U8 desc[UR36][R8.64], R4 ;  /* 0x0000000408007986 */ /* 0x0001e2000c101124 */
[----:B------:R-:W-:Y:S01]  /*7ef0*/  IMAD.MOV.U32 R19, RZ, RZ, R25 ;  /* 0x000000ffff137224 */ /* 0x000fe200078e0019 */
[----:B------:R-:W-:Y:S06]  /*7f00*/  BRA `(.L_x_12285) ;  /* 0x00000004002c7947 */ /* 0x000fec0003800000 */
.L_x_12307:
        /* <DEDUP_REMOVED lines=13> */
.L_x_12315:
[----:B------:R-:W-:-:S04]  /*7fe0*/  SHF.R.U32.HI R0, RZ, 0x15, R3 ;  /* 0x00000015ff007819 */ /* 0x000fc80000011603 */
[----:B------:R-:W-:-:S04]  /*7ff0*/  LOP3.LUT R0, R0, 0x1, RZ, 0xc0, !PT ;  /* 0x0000000100007812 */ /* 0x000fc800078ec0ff */
[----:B------:R-:W-:-:S04]  /*8000*/  IADD3 R0, PT, PT, R3, 0x88fffff, R0 ;  /* 0x088fffff03007810 */ /* 0x000fc80007ffe000 */
[----:B------:R-:W-:-:S04]  /*8010*/  SHF.R.U32.HI R0, RZ, 0x15, R0 ;  /* 0x00000015ff007819 */ /* 0x000fc80000011600 */
[----:B------:R-:W-:-:S07]  /*8020*/  LOP3.LUT R0, R0, 0xff, RZ, 0xc0, !PT ;  /* 0x000000ff00007812 */ /* 0x000fce00078ec0ff */
.L_x_12316:
[----:B------:R-:W-:-:S04]  /*8030*/  SHF.R.U32.HI R3, RZ, 0x18, R3 ;  /* 0x00000018ff037819 */ /* 0x000fc80000011603 */
[----:B------:R-:W-:-:S04]  /*8040*/  LOP3.LUT R0, R0, 0x80, R3, 0xf8, !PT ;  /* 0x0000008000007812 */ /* 0x000fc800078ef803 */
[----:B------:R-:W-:-:S07]  /*8050*/  PRMT R4, R0, 0x7610, R4 ;  /* 0x0000761000047816 */ /* 0x000fce0000000004 */
.L_x_12314:
[----:B------:R-:W-:Y:S05]  /*8060*/  BSYNC.RECONVERGENT B0 ;  /* 0x0000000000007941 */ /* 0x000fea0003800200 */
.L_x_12313:
[----:B------:R0:W-:Y:S01]  /*8070*/  STG.E.U8 desc[UR36][R8.64], R4 ;  /* 0x0000000408007986 */ /* 0x0001e2000c101124 */
[----:B------:R-:W-:Y:S01]  /*8080*/  IMAD.MOV.U32 R19, RZ, RZ, R25 ;  /* 0x000000ffff137224 */ /* 0x000fe200078e0019 */
[----:B------:R-:W-:Y:S06]  /*8090*/  BRA `(.L_x_12285) ;  /* 0x0000000000c87947 */ /* 0x000fec0003800000 */
.L_x_12306:
[----:B------:R-:W-:-:S13]  /*80a0*/  ISETP.NE.AND P0, PT, R0, 0x1c, PT ;  /* 0x0000001c0000780c */ /* 0x000fda0003f05270 */
[----:B------:R-:W-:Y:S05]  /*80b0*/  @!P0 BRA `(.L_x_12317) ;  /* 0x0000000000b08947 */ /* 0x000fea0003800000 */
[----:B------:R-:W-:-:S13]  /*80c0*/  ISETP.NE.AND P0, PT, R0, 0x1d, PT ;  /* 0x0000001d0000780c */ /* 0x000fda0003f05270 */
[----:B------:R-:W-:Y:S05]  /*80d0*/  @!P0 BRA `(.L_x_12318) ;  /* 0x0000000000948947 */ /* 0x000fea0003800000 */
[----:B------:R-:W-:-:S13]  /*80e0*/  ISETP.NE.AND P0, PT, R0, 0x2c, PT ;  /* 0x0000002c0000780c */ /* 0x000fda0003f05270 */
[----:B------:R-:W-:Y:S05]  /*80f0*/  @!P0 BRA `(.L_x_12319) ;  /* 0x0000000000488947 */ /* 0x000fea0003800000 */
.L_x_12290:
        /* <DEDUP_REMOVED lines=16> */
.L_x_12320:
[----:B------:R-:W-:Y:S01]  /*8200*/  IMAD.MOV.U32 R19, RZ, RZ, R25 ;  /* 0x000000ffff137224 */ /* 0x000fe200078e0019 */
[----:B------:R-:W-:Y:S06]  /*8210*/  BRA `(.L_x_12285) ;  /* 0x0000000000687947 */ /* 0x000fec0003800000 */
.L_x_12319:
        /* <DEDUP_REMOVED lines=17> */
.L_x_12318:
[----:B------:R-:W-:Y:S02]  /*8330*/  HADD2.F32 R4, -RZ, R4.H0_H0 ;  /* 0x20000004ff047230 */ /* 0x000fe40000004100 */
[----:B------:R-:W-:-:S04]  /*8340*/  IMAD.MOV.U32 R19, RZ, RZ, R25 ;  /* 0x000000ffff137224 */ /* 0x000fc800078e0019 */
[----:B------:R-:W0:Y:S02]  /*8350*/  F2I.U64.TRUNC R4, R4 ;  /* 0x0000000400047311 */ /* 0x000e24000020d800 */
[----:B0-----:R0:W-:Y:S01]  /*8360*/  STG.E.64 desc[UR36][R8.64], R4 ;  /* 0x0000000408007986 */ /* 0x0011e2000c101b24 */
[----:B------:R-:W-:Y:S05]  /*8370*/  BRA `(.L_x_12285) ;  /* 0x0000000000107947 */ /* 0x000fea0003800000 */
.L_x_12317:
[----:B------:R-:W-:Y:S02]  /*8380*/  HADD2.F32 R4, -RZ, R4.H0_H0 ;  /* 0x20000004ff047230 */ /* 0x000fe40000004100 */
[----:B------:R-:W-:Y:S02]  /*8390*/  IMAD.MOV.U32 R19, RZ, RZ, R25 ;  /* 0x000000ffff137224 */ /* 0x000fe400078e0019 */
[----:B------:R-:W0:Y:S02]  /*83a0*/  F2I.FTZ.U32.TRUNC.NTZ R3, R4 ;  /* 0x0000000400037305 */ /* 0x000e24000021f000 */
[----:B0-----:R0:W-:Y:S03]  /*83b0*/  STG.E desc[UR36][R8.64], R3 ;  /* 0x0000000308007986 */ /* 0x0011e6000c101924 */
.L_x_12285:
[----:B------:R-:W-:Y:S05]  /*83c0*/  BSYNC.RECONVERGENT B6 ;  /* 0x0000000000067941 */ /* 0x000fea0003800200 */
.L_x_12284:
        /* <DEDUP_REMOVED lines=25> */
.L_x_12326:
[----:B------:R-:W-:-:S06]  /*8560*/  HADD2.F32 R5, -RZ, R18.H0_H0 ;  /* 0x20000012ff057230 */ /* 0x000fcc0000004100 */
[----:B------:R-:W0:Y:S02]  /*8570*/  F2I.S64.TRUNC R4, R5 ;  /* 0x0000000500047311 */ /* 0x000e24000020d900 */
[----:B0-----:R0:W-:Y:S01]  /*8580*/  STG.E.U8 desc[UR36][R8.64], R4 ;  /* 0x0000000408007986 */ /* 0x0011e2000c101124 */
[----:B------:R-:W-:Y:S05]  /*8590*/  BRA `(.L_x_12328) ;  /* 0x0000000c006c7947 */ /* 0x000fea0003800000 */
.L_x_12325:
        /* <DEDUP_REMOVED lines=10> */
.L_x_12330:
[----:B------:R-:W-:-:S04]  /*8640*/  HADD2.F32 R18, -RZ, R18.H0_H0 ;  /* 0x20000012ff127230 */ /* 0x000fc80000004100 */
[----:B------:R-:W0:Y:S02]  /*8650*/  F2I.FTZ.TRUNC.NTZ R3, R18 ;  /* 0x0000001200037305 */ /* 0x000e24000021f100 */
[----:B0-----:R0:W-:Y:S01]  /*8660*/  STG.E desc[UR36][R8.64], R3 ;  /* 0x0000000308007986 */ /* 0x0011e2000c101924 */
[----:B------:R-:W-:Y:S05]  /*8670*/  BRA `(.L_x_12328) ;  /* 0x0000000c00347947 */ /* 0x000fea0003800000 */
.L_x_12329:
[----:B------:R-:W-:-:S04]  /*8680*/  HADD2.F32 R18, -RZ, R18.H0_H0 ;  /* 0x20000012ff127230 */ /* 0x000fc80000004100 */
[----:B------:R-:W0:Y:S02]  /*8690*/  F2I.FTZ.TRUNC.NTZ R3, R18 ;  /* 0x0000001200037305 */ /* 0x000e24000021f100 */
[----:B0-----:R0:W-:Y:S01]  /*86a0*/  STG.E.U16 desc[UR36][R8.64], R3 ;  /* 0x0000000308007986 */ /* 0x0011e2000c101524 */
[----:B------:R-:W-:Y:S05]  /*86b0*/  BRA `(.L_x_12328) ;  /* 0x0000000c00247947 */ /* 0x000fea0003800000 */
.L_x_12324:
        /* <DEDUP_REMOVED lines=9> */
.L_x_12332:
[----:B------:R0:W-:Y:S01]  /*8750*/  STG.E.U16 desc[UR36][R8.64], R18 ;  /* 0x0000001208007986 */ /* 0x0001e2000c101524 */
[----:B------:R-:W-:Y:S05]  /*8760*/  BRA `(.L_x_12328) ;  /* 0x0000000800f87947 */ /* 0x000fea0003800000 */
.L_x_12331:
        /* <DEDUP_REMOVED lines=10> */
.L_x_12334:
[----:B------:R-:W-:-:S05]  /*8810*/  HADD2.F32 R0, -RZ, R18.H0_H0 ;  /* 0x20000012ff007230 */ /* 0x000fca0000004100 */
[----:B------:R-:W-:-:S04]  /*8820*/  F2FP.F16.F32.PACK_AB R0, RZ, R0 ;  /* 0x00000000ff00723e */ /* 0x000fc800000000ff */
[----:B------:R-:W-:-:S05]  /*8830*/  PRMT R0, R0, 0x5410, RZ ;  /* 0x0000541000007816 */ /* 0x000fca00000000ff */
[----:B------:R3:W-:Y:S01]  /*8840*/  STG.E desc[UR36][R8.64], R0 ;  /* 0x0000000008007986 */ /* 0x0007e2000c101924 */
[----:B------:R-:W-:Y:S05]  /*8850*/  BRA `(.L_x_12328) ;  /* 0x0000000800bc7947 */ /* 0x000fea0003800000 */
.L_x_12333:
[----:B------:R-:W-:-:S05]  /*8860*/  HADD2.F32 R4, -RZ, R18.H0_H0 ;  /* 0x20000012ff047230 */ /* 0x000fca0000004100 */
[----:B------:R-:W-:-:S06]  /*8870*/  FMUL.FTZ R4, R4, 1 ;  /* 0x3f80000004047820 */ /* 0x000fcc0000410000 */
[----:B------:R-:W0:Y:S02]  /*8880*/  F2F.F64.F32 R4, R4 ;  /* 0x0000000400047310 */ /* 0x000e240000201800 */
[----:B0-----:R4:W-:Y:S01]  /*8890*/  STG.E.64 desc[UR36][R8.64], R4 ;  /* 0x0000000408007986 */ /* 0x0019e2000c101b24 */
[----:B------:R-:W-:Y:S05]  /*88a0*/  BRA `(.L_x_12328) ;  /* 0x0000000800a87947 */ /* 0x000fea0003800000 */
.L_x_12323:
        /* <DEDUP_REMOVED lines=14> */
.L_x_12338:
        /* <DEDUP_REMOVED lines=17> */
.L_x_12341:
[----:B------:R-:W-:-:S04]  /*8aa0*/  SHF.R.U32.HI R3, RZ, 0x18, R5 ;  /* 0x00000018ff037819 */ /* 0x000fc80000011605 */
[----:B------:R-:W-:-:S04]  /*8ab0*/  LOP3.LUT R0, R0, 0x80, R3, 0xf8, !PT ;  /* 0x0000008000007812 */ /* 0x000fc800078ef803 */
[----:B------:R-:W-:-:S07]  /*8ac0*/  PRMT R4, R0, 0x7610, R4 ;  /* 0x0000761000047816 */ /* 0x000fce0000000004 */
.L_x_12340:
[----:B------:R-:W-:Y:S05]  /*8ad0*/  BSYNC.RECONVERGENT B0 ;  /* 0x0000000000007941 */ /* 0x000fea0003800200 */
.L_x_12339:
[----:B------:R0:W-:Y:S01]  /*8ae0*/  STG.E.U8 desc[UR36][R8.64], R4 ;  /* 0x0000000408007986 */ /* 0x0001e2000c101124 */
[----:B------:R-:W-:Y:S05]  /*8af0*/  BRA `(.L_x_12328) ;  /* 0x0000000800147947 */ /* 0x000fea0003800000 */
.L_x_12337:
        /* <DEDUP_REMOVED lines=17> */
.L_x_12344:
[----:B------:R-:W-:-:S04]  /*8c10*/  SHF.R.U32.HI R3, RZ, 0x18, R5 ;  /* 0x00000018ff037819 */ /* 0x000fc80000011605 */
[----:B------:R-:W-:-:S04]  /*8c20*/  LOP3.LUT R0, R0, 0x80, R3, 0xf8, !PT ;  /* 0x0000008000007812 */ /* 0x000fc800078ef803 */
[----:B------:R-:W-:-:S07]  /*8c30*/  PRMT R4, R0, 0x7610, R4 ;  /* 0x0000761000047816 */ /* 0x000fce0000000004 */
.L_x_12343:
[----:B------:R-:W-:Y:S05]  /*8c40*/  BSYNC.RECONVERGENT B0 ;  /* 0x0000000000007941 */ /* 0x000fea0003800200 */
.L_x_12342:
[----:B------:R0:W-:Y:S01]  /*8c50*/  STG.E.U8 desc[UR36][R8.64], R4 ;  /* 0x0000000408007986 */ /* 0x0001e2000c101124 */
[----:B------:R-:W-:Y:S05]  /*8c60*/  BRA `(.L_x_12328) ;  /* 0x0000000400b87947 */ /* 0x000fea0003800000 */
.L_x_12336:
        /* <DEDUP_REMOVED lines=22> */
.L_x_12346:
[----:B------:R-:W-:-:S06]  /*8dd0*/  HADD2.F32 R4, -RZ, R18.H0_H0 ;  /* 0x20000012ff047230 */ /* 0x000fcc0000004100 */
[----:B------:R-:W0:Y:S02]  /*8de0*/  F2I.U64.TRUNC R4, R4 ;  /* 0x0000000400047311 */ /* 0x000e24000020d800 */
[----:B0-----:R0:W-:Y:S01]  /*8df0*/  STG.E.64 desc[UR36][R8.64], R4 ;  /* 0x0000000408007986 */ /* 0x0011e2000c101b24 */
[----:B------:R-:W-:Y:S05]  /*8e00*/  BRA `(.L_x_12328) ;  /* 0x0000000400507947 */ /* 0x000fea0003800000 */
.L_x_12345:
[----:B------:R-:W-:-:S04]  /*8e10*/  HADD2.F32 R18, -RZ, R18.H0_H0 ;  /* 0x20000012ff127230 */ /* 0x000fc80000004100 */
[----:B------:R-:W0:Y:S02]  /*8e20*/  F2I.FTZ.U32.TRUNC.NTZ R3, R18 ;  /* 0x0000001200037305 */ /* 0x000e24000021f000 */
[----:B0-----:R0:W-:Y:S01]  /*8e30*/  STG.E desc[UR36][R8.64], R3 ;  /* 0x0000000308007986 */ /* 0x0011e2000c101924 */
[----:B------:R-:W-:Y:S05]  /*8e40*/  BRA `(.L_x_12328) ;  /* 0x0000000400407947 */ /* 0x000fea0003800000 */
.L_x_12335:
        /* <DEDUP_REMOVED lines=11> */
.L_x_12348:
[----:B------:R-:W-:Y:S01]  /*8f00*/  HADD2.F32 R18, -RZ, R18.H0_H0 ;  /* 0x20000012ff127230 */ /* 0x000fe20000004100 */
[----:B------:R-:W-:-:S04]  /*8f10*/  CS2R R6, SRZ ;  /* 0x0000000000067805 */ /* 0x000fc8000001ff00 */
[----:B------:R-:W-:-:S06]  /*8f20*/  FMUL.FTZ R4, R18, 1 ;  /* 0x3f80000012047820 */ /* 0x000fcc0000410000 */
[----:B------:R-:W0:Y:S02]  /*8f30*/  F2F.F64.F32 R4, R4 ;  /* 0x0000000400047310 */ /* 0x000e240000201800 */
[----:B0-----:R0:W-:Y:S01]  /*8f40*/  STG.E.128 desc[UR36][R8.64], R4 ;  /* 0x0000000408007986 */ /* 0x0011e2000c101d24 */
[----:B------:R-:W-:Y:S05]  /*8f50*/  BRA `(.L_x_12328) ;  /* 0x0000000000fc7947 */ /* 0x000fea0003800000 */
.L_x_12347:
[----:B------:R-:W-:-:S13]  /*8f60*/  ISETP.NE.AND P0, PT, R0, 0xf, PT ;  /* 0x0000000f0000780c */ /* 0x000fda0003f05270 */
[----:B------:R-:W-:Y:S05]  /*8f70*/  @!P0 BRA `(.L_x_12349) ;  /* 0x0000000000e88947 */ /* 0x000fea0003800000 */
[----:B------:R-:W-:-:S13]  /*8f80*/  ISETP.NE.AND P0, PT, R0, 0x17, PT ;  /* 0x000000170000780c */ /* 0x000fda0003f05270 */
[----:B------:R-:W-:Y:S05]  /*8f90*/  @!P0 BRA `(.L_x_12350) ;  /* 0x0000000000908947 */ /* 0x000fea0003800000 */
[----:B------:R-:W-:-:S13]  /*8fa0*/  ISETP.NE.AND P0, PT, R0, 0x18, PT ;  /* 0x000000180000780c */ /* 0x000fda0003f05270 */
[----:B------:R-:W-:Y:S05]  /*8fb0*/  @!P0 BRA `(.L_x_12351) ;  /* 0x0000000000448947 */ /* 0x000fea0003800000 */
.L_x_12327:
        /* <DEDUP_REMOVED lines=16> */
.L_x_12352:
[----:B------:R-:W-:Y:S05]  /*90c0*/  BRA `(.L_x_12328) ;  /* 0x0000000000a07947 */ /* 0x000fea0003800000 */
.L_x_12351:
        /* <DEDUP_REMOVED lines=13> */
.L_x_12354:
[----:B------:R-:W-:Y:S05]  /*91a0*/  BSYNC.RECONVERGENT B0 ;  /* 0x0000000000007941 */ /* 0x000fea0003800200 */
.L_x_12353:
[----:B------:R-:W-:-:S05]  /*91b0*/  LOP3.LUT R3, R0, 0x80, R3, 0xf8, !PT ;  /* 0x0000008000037812 */ /* 0x000fca00078ef803 */
[----:B------:R0:W-:Y:S01]  /*91c0*/  STG.E.U8 desc[UR36][R8.64], R3 ;  /* 0x0000000308007986 */ /* 0x0001e2000c101124 */
[----:B------:R-:W-:Y:S05]  /*91d0*/  BRA `(.L_x_12328) ;  /* 0x00000000005c7947 */ /* 0x000fea0003800000 */
.L_x_12350:
        /* <DEDUP_REMOVED lines=12> */
.L_x_12356:
[----:B------:R-:W-:Y:S01]  /*92a0*/  IMAD.MOV.U32 R0, RZ, RZ, 0x7f ;  /* 0x0000007fff007424 */ /* 0x000fe200078e00ff */
[----:B------:R-:W-:-:S04]  /*92b0*/  ISETP.GT.U32.AND P0, PT, R4, 0x7f800000, PT ;  /* 0x7f8000000400780c */ /* 0x000fc80003f04070 */
[----:B------:R-:W-:-:S09]  /*92c0*/  SEL R0, R0, 0x7c, P0 ;  /* 0x0000007c00007807 */ /* 0x000fd20000000000 */
.L_x_12357:
[----:B------:R-:W-:Y:S05]  /*92d0*/  BSYNC.RECONVERGENT B0 ;  /* 0x0000000000007941 */ /* 0x000fea0003800200 */
.L_x_12355:
[----:B------:R-:W-:-:S04]  /*92e0*/  SHF.R.U32.HI R3, RZ, 0x18, R3 ;  /* 0x00000018ff037819 */ /* 0x000fc80000011603 */
[----:B------:R-:W-:-:S05]  /*92f0*/  LOP3.LUT R3, R0, 0x80, R3, 0xf8, !PT ;  /* 0x0000008000037812 */ /* 0x000fca00078ef803 */
[----:B------:R0:W-:Y:S01]  /*9300*/  STG.E.U8 desc[UR36][R8.64], R3 ;  /* 0x0000000308007986 */ /* 0x0001e2000c101124 */
[----:B------:R-:W-:Y:S05]  /*9310*/  BRA `(.L_x_12328) ;  /* 0x00000000000c7947 */ /* 0x000fea0003800000 */
.L_x_12349:
[----:B------:R-:W-:-:S05]  /*9320*/  HADD2.F32 R0, -RZ, R18.H0_H0 ;  /* 0x20000012ff007230 */ /* 0x000fca0000004100 */
[----:B------:R-:W-:-:S05]  /*9330*/  F2FP.BF16.F32.PACK_AB R0, RZ, R0 ;  /* 0x00000000ff00723e */ /* 0x000fca00000010ff */
[----:B------:R0:W-:Y:S02]  /*9340*/  STG.E.U16 desc[UR36][R8.64], R0 ;  /* 0x0000000008007986 */ /* 0x0001e4000c101524 */
.L_x_12328:
        /* <DEDUP_REMOVED lines=25> */
.L_x_12361:
[----:B------:R-:W-:-:S06]  /*94e0*/  HADD2.F32 R5, -RZ, R17.H0_H0 ;  /* 0x20000011ff057230 */ /* 0x000fcc0000004100 */
[----:B------:R-:W0:Y:S02]  /*94f0*/  F2I.S64.TRUNC R4, R5 ;  /* 0x0000000500047311 */ /* 0x000e24000020d900 */
[----:B0-----:R0:W-:Y:S01]  /*9500*/  STG.E.U8 desc[UR36][R8.64], R4 ;  /* 0x0000000408007986 */ /* 0x0011e2000c101124 */
[----:B------:R-:W-:Y:S05]  /*9510*/  BRA `(.L_x_12363) ;  /* 0x0000000c006c7947 */ /* 0x000fea0003800000 */
.L_x_12360:
        /* <DEDUP_REMOVED lines=10> */
.L_x_12365:
[----:B------:R-:W-:-:S06]  /*95c0*/  HADD2.F32 R17, -RZ, R17.H0_H0 ;  /* 0x20000011ff117230 */ /* 0x000fcc0000004100 */
[----:B------:R-:W0:Y:S02]  /*95d0*/  F2I.FTZ.TRUNC.NTZ R17, R17 ;  /* 0x0000001100117305 */ /* 0x000e24000021f100 */
[----:B0-----:R0:W-:Y:S01]  /*95e0*/  STG.E desc[UR36][R8.64], R17 ;  /* 0x0000001108007986 */ /* 0x0011e2000c101924 */
[----:B------:R-:W-:Y:S05]  /*95f0*/  BRA `(.L_x_12363) ;  /* 0x0000000c00347947 */ /* 0x000fea0003800000 */
.L_x_12364:
[----:B------:R-:W-:-:S06]  /*9600*/  HADD2.F32 R17, -RZ, R17.H0_H0 ;  /* 0x20000011ff117230 */ /* 0x000fcc0000004100 */
[----:B------:R-:W0:Y:S02]  /*9610*/  F2I.FTZ.TRUNC.NTZ R17, R17 ;  /* 0x0000001100117305 */ /* 0x000e24000021f100 */
[----:B0-----:R0:W-:Y:S01]  /*9620*/  STG.E.U16 desc[UR36][R8.64], R17 ;  /* 0x0000001108007986 */ /* 0x0011e2000c101524 */
[----:B------:R-:W-:Y:S05]  /*9630*/  BRA `(.L_x_12363) ;  /* 0x0000000c00247947 */ /* 0x000fea0003800000 */
.L_x_12359:
        /* <DEDUP_REMOVED lines=9> */
.L_x_12367:
[----:B------:R4:W-:Y:S01]  /*96d0*/  STG.E.U16 desc[UR36][R8.64], R17 ;  /* 0x0000001108007986 */ /* 0x0009e2000c101524 */
[----:B------:R-:W-:Y:S05]  /*96e0*/  BRA `(.L_x_12363) ;  /* 0x0000000800f87947 */ /* 0x000fea0003800000 */
.L_x_12366:
        /* <DEDUP_REMOVED lines=10> */
.L_x_12369:
[----:B------:R-:W-:-:S05]  /*9790*/  HADD2.F32 R0, -RZ, R17.H0_H0 ;  /* 0x20000011ff007230 */ /* 0x000fca0000004100 */
[----:B------:R-:W-:-:S04]  /*97a0*/  F2FP.F16.F32.PACK_AB R0, RZ, R0 ;  /* 0x00000000ff00723e */ /* 0x000fc800000000ff */
[----:B------:R-:W-:-:S05]  /*97b0*/  PRMT R0, R0, 0x5410, RZ ;  /* 0x0000541000007816 */ /* 0x000fca00000000ff */
[----:B------:R2:W-:Y:S01]  /*97c0*/  STG.E desc[UR36][R8.64], R0 ;  /* 0x0000000008007986 */ /* 0x0005e2000c101924 */
[----:B------:R-:W-:Y:S05]  /*97d0*/  BRA `(.L_x_12363) ;  /* 0x0000000800bc7947 */ /* 0x000fea0003800000 */
.L_x_12368:
[----:B------:R-:W-:-:S05]  /*97e0*/  HADD2.F32 R4, -RZ, R17.H0_H0 ;  /* 0x20000011ff047230 */ /* 0x000fca0000004100 */
[----:B------:R-:W-:-:S06]  /*97f0*/  FMUL.FTZ R4, R4, 1 ;  /* 0x3f80000004047820 */ /* 0x000fcc0000410000 */
[----:B------:R-:W0:Y:S02]  /*9800*/  F2F.F64.F32 R4, R4 ;  /* 0x0000000400047310 */ /* 0x000e240000201800 */
[----:B0-----:R0:W-:Y:S01]  /*9810*/  STG.E.64 desc[UR36][R8.64], R4 ;  /* 0x0000000408007986 */ /* 0x0011e2000c101b24 */
[----:B------:R-:W-:Y:S05]  /*9820*/  BRA `(.L_x_12363) ;  /* 0x0000000800a87947 */ /* 0x000fea0003800000 */
.L_x_12358:
        /* <DEDUP_REMOVED lines=14> */
.L_x_12373:
        /* <DEDUP_REMOVED lines=17> */
.L_x_12376:
[----:B------:R-:W-:-:S04]  /*9a20*/  SHF.R.U32.HI R3, RZ, 0x18, R17 ;  /* 0x00000018ff037819 */ /* 0x000fc80000011611 */
[----:B------:R-:W-:-:S04]  /*9a30*/  LOP3.LUT R0, R0, 0x80, R3, 0xf8, !PT ;  /* 0x0000008000007812 */ /* 0x000fc800078ef803 */
[----:B------:R-:W-:-:S07]  /*9a40*/  PRMT R4, R0, 0x7610, R4 ;  /* 0x0000761000047816 */ /* 0x000fce0000000004 */
.L_x_12375:
[----:B------:R-:W-:Y:S05]  /*9a50*/  BSYNC.RECONVERGENT B0 ;  /* 0x0000000000007941 */ /* 0x000fea0003800200 */
.L_x_12374:
[----:B------:R0:W-:Y:S01]  /*9a60*/  STG.E.U8 desc[UR36][R8.64], R4 ;  /* 0x0000000408007986 */ /* 0x0001e2000c101124 */
[----:B------:R-:W-:Y:S05]  /*9a70*/  BRA `(.L_x_12363) ;  /* 0x0000000800147947 */ /* 0x000fea0003800000 */
.L_x_12372:
        /* <DEDUP_REMOVED lines=17> */
.L_x_12379:
[----:B------:R-:W-:-:S04]  /*9b90*/  SHF.R.U32.HI R3, RZ, 0x18, R17 ;  /* 0x00000018ff037819 */ /* 0x000fc80000011611 */
[----:B------:R-:W-:-:S04]  /*9ba0*/  LOP3.LUT R0, R0, 0x80, R3, 0xf8, !PT ;  /* 0x0000008000007812 */ /* 0x000fc800078ef803 */
[----:B------:R-:W-:-:S07]  /*9bb0*/  PRMT R4, R0, 0x7610, R4 ;  /* 0x0000761000047816 */ /* 0x000fce0000000004 */
.L_x_12378:
[----:B------:R-:W-:Y:S05]  /*9bc0*/  BSYNC.RECONVERGENT B0 ;  /* 0x0000000000007941 */ /* 0x000fea0003800200 */
.L_x_12377:
[----:B------:R0:W-:Y:S01]  /*9bd0*/  STG.E.U8 desc[UR36][R8.64], R4 ;  /* 0x0000000408007986 */ /* 0x0001e2000c101124 */
[----:B------:R-:W-:Y:S05]  /*9be0*/  BRA `(.L_x_12363) ;  /* 0x0000000400b87947 */ /* 0x000fea0003800000 */
.L_x_12371:
        /* <DEDUP_REMOVED lines=22> */
.L_x_12381:
[----:B------:R-:W-:-:S06]  /*9d50*/  HADD2.F32 R4, -RZ, R17.H0_H0 ;  /* 0x20000011ff047230 */ /* 0x000fcc0000004100 */
[----:B------:R-:W0:Y:S02]  /*9d60*/  F2I.U64.TRUNC R4, R4 ;  /* 0x0000000400047311 */ /* 0x000e24000020d800 */
[----:B0-----:R0:W-:Y:S01]  /*9d70*/  STG.E.64 desc[UR36][R8.64], R4 ;  /* 0x0000000408007986 */ /* 0x0011e2000c101b24 */
[----:B------:R-:W-:Y:S05]  /*9d80*/  BRA `(.L_x_12363) ;  /* 0x0000000400507947 */ /* 0x000fea0003800000 */
.L_x_12380:
[----:B------:R-:W-:-:S06]  /*9d90*/  HADD2.F32 R17, -RZ, R17.H0_H0 ;  /* 0x20000011ff117230 */ /* 0x000fcc0000004100 */
[----:B------:R-:W0:Y:S02]  /*9da0*/  F2I.FTZ.U32.TRUNC.NTZ R17, R17 ;  /* 0x0000001100117305 */ /* 0x000e24000021f000 */
[----:B0-----:R0:W-:Y:S01]  /*9db0*/  STG.E desc[UR36][R8.64], R17 ;  /* 0x0000001108007986 */ /* 0x0011e2000c101924 */
[----:B------:R-:W-:Y:S05]  /*9dc0*/  BRA `(.L_x_12363) ;  /* 0x0000000400407947 */ /* 0x000fea0003800000 */
.L_x_12370:
        /* <DEDUP_REMOVED lines=11> */
.L_x_12383:
[----:B------:R-:W-:Y:S01]  /*9e80*/  HADD2.F32 R17, -RZ, R17.H0_H0 ;  /* 0x20000011ff117230 */ /* 0x000fe20000004100 */
[----:B------:R-:W-:-:S04]  /*9e90*/  CS2R R6, SRZ ;  /* 0x0000000000067805 */ /* 0x000fc8000001ff00 */
[----:B------:R-:W-:-:S06]  /*9ea0*/  FMUL.FTZ R4, R17, 1 ;  /* 0x3f80000011047820 */ /* 0x000fcc0000410000 */
[----:B------:R-:W0:Y:S02]  /*9eb0*/  F2F.F64.F32 R4, R4 ;  /* 0x0000000400047310 */ /* 0x000e240000201800 */
[----:B0-----:R0:W-:Y:S01]  /*9ec0*/  STG.E.128 desc[UR36][R8.64], R4 ;  /* 0x0000000408007986 */ /* 0x0011e2000c101d24 */
[----:B------:R-:W-:Y:S05]  /*9ed0*/  BRA `(.L_x_12363) ;  /* 0x0000000000fc7947 */ /* 0x000fea0003800000 */
.L_x_12382:
[----:B------:R-:W-:-:S13]  /*9ee0*/  ISETP.NE.AND P0, PT, R0, 0xf, PT ;  /* 0x0000000f0000780c */ /* 0x000fda0003f05270 */
[----:B------:R-:W-:Y:S05]  /*9ef0*/  @!P0 BRA `(.L_x_12384) ;  /* 0x0000000000e88947 */ /* 0x000fea0003800000 */
[----:B------:R-:W-:-:S13]  /*9f00*/  ISETP.NE.AND P0, PT, R0, 0x17, PT ;  /* 0x000000170000780c */ /* 0x000fda0003f05270 */
[----:B------:R-:W-:Y:S05]  /*9f10*/  @!P0 BRA `(.L_x_12385) ;  /* 0x0000000000908947 */ /* 0x000fea0003800000 */
[----:B------:R-:W-:-:S13]  /*9f20*/  ISETP.NE.AND P0, PT, R0, 0x18, PT ;  /* 0x000000180000780c */ /* 0x000fda0003f05270 */
[----:B------:R-:W-:Y:S05]  /*9f30*/  @!P0 BRA `(.L_x_12386) ;  /* 0x0000000000448947 */ /* 0x000fea0003800000 */
.L_x_12362:
        /* <DEDUP_REMOVED lines=16> */
.L_x_12387:
[----:B------:R-:W-:Y:S05]  /*a040*/  BRA `(.L_x_12363) ;  /* 0x0000000000a07947 */ /* 0x000fea0003800000 */
.L_x_12386:
        /* <DEDUP_REMOVED lines=13> */
.L_x_12389:
[----:B------:R-:W-:Y:S05]  /*a120*/  BSYNC.RECONVERGENT B0 ;  /* 0x0000000000007941 */ /* 0x000fea0003800200 */
.L_x_12388:
[----:B------:R-:W-:-:S05]  /*a130*/  LOP3.LUT R3, R0, 0x80, R3, 0xf8, !PT ;  /* 0x0000008000037812 */ /* 0x000fca00078ef803 */
[----:B------:R0:W-:Y:S01]  /*a140*/  STG.E.U8 desc[UR36][R8.64], R3 ;  /* 0x0000000308007986 */ /* 0x0001e2000c101124 */
[----:B------:R-:W-:Y:S05]  /*a150*/  BRA `(.L_x_12363) ;  /* 0x00000000005c7947 */ /* 0x000fea0003800000 */
.L_x_12385:
        /* <DEDUP_REMOVED lines=12> */
.L_x_12391:
[----:B------:R-:W-:Y:S01]  /*a220*/  IMAD.MOV.U32 R0, RZ, RZ, 0x7f ;  /* 0x0000007fff007424 */ /* 0x000fe200078e00ff */
[----:B------:R-:W-:-:S04]  /*a230*/  ISETP.GT.U32.AND P0, PT, R4, 0x7f800000, PT ;  /* 0x7f8000000400780c */ /* 0x000fc80003f04070 */
[----:B------:R-:W-:-:S09]  /*a240*/  SEL R0, R0, 0x7c, P0 ;  /* 0x0000007c00007807 */ /* 0x000fd20000000000 */
.L_x_12392:
[----:B------:R-:W-:Y:S05]  /*a250*/  BSYNC.RECONVERGENT B0 ;  /* 0x0000000000007941 */ /* 0x000fea0003800200 */
.L_x_12390:
[----:B------:R-:W-:-:S04]  /*a260*/  SHF.R.U32.HI R3, RZ, 0x18, R3 ;  /* 0x00000018ff037819 */ /* 0x000fc80000011603 */
[----:B------:R-:W-:-:S05]  /*a270*/  LOP3.LUT R3, R0, 0x80, R3, 0xf8, !PT ;  /* 0x0000008000037812 */ /* 0x000fca00078ef803 */
[----:B------:R0:W-:Y:S01]  /*a280*/  STG.E.U8 desc[UR36][R8.64], R3 ;  /* 0x0000000308007986 */ /* 0x0001e2000c101124 */
[----:B------:R-:W-:Y:S05]  /*a290*/  BRA `(.L_x_12363) ;  /* 0x00000000000c7947 */ /* 0x000fea0003800000 */
.L_x_12384:
[----:B------:R-:W-:-:S05]  /*a2a0*/  HADD2.F32 R0, -RZ, R17.H0_H0 ;  /* 0x20000011ff007230 */ /* 0x000fca0000004100 */
[----:B------:R-:W-:-:S05]  /*a2b0*/  F2FP.BF16.F32.PACK_AB R0, RZ, R0 ;  /* 0x00000000ff00723e */ /* 0x000fca00000010ff */
[----:B------:R0:W-:Y:S02]  /*a2c0*/  STG.E.U16 desc[UR36][R8.64], R0 ;  /* 0x0000000008007986 */ /* 0x0001e4000c101524 */
.L_x_12363:
[----:B------:R-:W-:-:S07]  /*a2d0*/  VIADD R19, R19, 0x80 ;  /* 0x0000008013137836 */ /* 0x000fce0000000000 */
.L_x_12322:
[----:B------:R-:W-:Y:S05]  /*a2e0*/  BSYNC.RECONVERGENT B6 ;  /* 0x0000000000067941 */ /* 0x000fea0003800200 */
.L_x_12321:
        /* <DEDUP_REMOVED lines=23> */
.L_x_12396:
[----:B------:R-:W-:-:S06]  /*a460*/  HADD2.F32 R5, -RZ, R16.H0_H0 ;  /* 0x20000010ff057230 */ /* 0x000fcc0000004100 */
[----:B------:R-:W0:Y:S02]  /*a470*/  F2I.S64.TRUNC R4, R5 ;  /* 0x0000000500047311 */ /* 0x000e24000020d900 */
[----:B0-----:R-:W-:Y:S01]  /*a480*/  STG.E.U8 desc[UR36][R2.64], R4 ;  /* 0x0000000402007986 */ /* 0x001fe2000c101124 */
[----:B------:R-:W-:Y:S05]  /*a490*/  EXIT ;  /* 0x000000000000794d */ /* 0x000fea0003800000 */
.L_x_12395:
        /* <DEDUP_REMOVED lines=10> */
.L_x_12399:
[----:B------:R-:W-:-:S04]  /*a540*/  HADD2.F32 R16, -RZ, R16.H0_H0 ;  /* 0x20000010ff107230 */ /* 0x000fc80000004100 */
[----:B------:R-:W0:Y:S02]  /*a550*/  F2I.FTZ.TRUNC.NTZ R5, R16 ;  /* 0x0000001000057305 */ /* 0x000e24000021f100 */
[----:B0-----:R-:W-:Y:S01]  /*a560*/  STG.E desc[UR36][R2.64], R5 ;  /* 0x0000000502007986 */ /* 0x001fe2000c101924 */
[----:B------:R-:W-:Y:S05]  /*a570*/  EXIT ;  /* 0x000000000000794d */ /* 0x000fea0003800000 */
.L_x_12398:
[----:B------:R-:W-:-:S04]  /*a580*/  HADD2.F32 R16, -RZ, R16.H0_H0 ;  /* 0x20000010ff107230 */ /* 0x000fc80000004100 */
[----:B------:R-:W0:Y:S02]  /*a590*/  F2I.FTZ.TRUNC.NTZ R5, R16 ;  /* 0x0000001000057305 */ /* 0x000e24000021f100 */
[----:B0-----:R-:W-:Y:S01]  /*a5a0*/  STG.E.U16 desc[UR36][R2.64], R5 ;  /* 0x0000000502007986 */ /* 0x001fe2000c101524 */
[----:B------:R-:W-:Y:S05]  /*a5b0*/  EXIT ;  /* 0x000000000000794d */ /* 0x000fea0003800000 */
.L_x_12394:
        /* <DEDUP_REMOVED lines=9> */
.L_x_12401:
[----:B------:R-:W-:Y:S01]  /*a650*/  STG.E.U16 desc[UR36][R2.64], R16 ;  /* 0x0000001002007986 */ /* 0x000fe2000c101524 */
[----:B------:R-:W-:Y:S05]  /*a660*/  EXIT ;  /* 0x000000000000794d */ /* 0x000fea0003800000 */
.L_x_12400:
        /* <DEDUP_REMOVED lines=10> */
.L_x_12403:
[----:B------:R-:W-:-:S05]  /*a710*/  HADD2.F32 R0, -RZ, R16.H0_H0 ;  /* 0x20000010ff007230 */ /* 0x000fca0000004100 */
[----:B------:R-:W-:-:S04]  /*a720*/  F2FP.F16.F32.PACK_AB R0, RZ, R0 ;  /* 0x00000000ff00723e */ /* 0x000fc800000000ff */
[----:B------:R-:W-:-:S05]  /*a730*/  PRMT R0, R0, 0x5410, RZ ;  /* 0x0000541000007816 */ /* 0x000fca00000000ff */
[----:B------:R-:W-:Y:S01]  /*a740*/  STG.E desc[UR36][R2.64], R0 ;  /* 0x0000000002007986 */ /* 0x000fe2000c101924 */
[----:B------:R-:W-:Y:S05]  /*a750*/  EXIT ;  /* 0x000000000000794d */ /* 0x000fea0003800000 */
.L_x_12402:
[----:B------:R-:W-:-:S05]  /*a760*/  HADD2.F32 R4, -RZ, R16.H0_H0 ;  /* 0x20000010ff047230 */ /* 0x000fca0000004100 */
[----:B------:R-:W-:-:S06]  /*a770*/  FMUL.FTZ R4, R4, 1 ;  /* 0x3f80000004047820 */ /* 0x000fcc0000410000 */
[----:B------:R-:W0:Y:S02]  /*a780*/  F2F.F64.F32 R4, R4 ;  /* 0x0000000400047310 */ /* 0x000e240000201800 */
[----:B0-----:R-:W-:Y:S01]  /*a790*/  STG.E.64 desc[UR36][R2.64], R4 ;  /* 0x0000000402007986 */ /* 0x001fe2000c101b24 */
[----:B------:R-:W-:Y:S05]  /*a7a0*/  EXIT ;  /* 0x000000000000794d */ /* 0x000fea0003800000 */
.L_x_12393:
        /* <DEDUP_REMOVED lines=14> */
.L_x_12407:
        /* <DEDUP_REMOVED lines=18> */
.L_x_12410:
[----:B------:R-:W-:-:S04]  /*a9b0*/  SHF.R.U32.HI R5, RZ, 0x18, R5 ;  /* 0x00000018ff057819 */ /* 0x000fc80000011605 */
[----:B------:R-:W-:-:S07]  /*a9c0*/  LOP3.LUT R0, R0, 0x80, R5, 0xf8, !PT ;  /* 0x0000008000007812 */ /* 0x000fce00078ef805 */
.L_x_12409:
[----:B------:R-:W-:Y:S05]  /*a9d0*/  BSYNC.RECONVERGENT B0 ;  /* 0x0000000000007941 */ /* 0x000fea0003800200 */
.L_x_12408:
[----:B------:R-:W-:Y:S01]  /*a9e0*/  STG.E.U8 desc[UR36][R2.64], R0 ;  /* 0x0000000002007986 */ /* 0x000fe2000c101124 */
[----:B------:R-:W-:Y:S05]  /*a9f0*/  EXIT ;  /* 0x000000000000794d */ /* 0x000fea0003800000 */
.L_x_12406:
        /* <DEDUP_REMOVED lines=18> */
.L_x_12413:
[----:B------:R-:W-:-:S04]  /*ab20*/  SHF.R.U32.HI R5, RZ, 0x18, R5 ;  /* 0x00000018ff057819 */ /* 0x000fc80000011605 */
[----:B------:R-:W-:-:S07]  /*ab30*/  LOP3.LUT R0, R0, 0x80, R5, 0xf8, !PT ;  /* 0x0000008000007812 */ /* 0x000fce00078ef805 */
.L_x_12412:
[----:B------:R-:W-:Y:S05]  /*ab40*/  BSYNC.RECONVERGENT B0 ;  /* 0x0000000000007941 */ /* 0x000fea0003800200 */
.L_x_12411:
[----:B------:R-:W-:Y:S01]  /*ab50*/  STG.E.U8 desc[UR36][R2.64], R0 ;  /* 0x0000000002007986 */ /* 0x000fe2000c101124 */
[----:B------:R-:W-:Y:S05]  /*ab60*/  EXIT ;  /* 0x000000000000794d */ /* 0x000fea0003800000 */
.L_x_12405:
        /* <DEDUP_REMOVED lines=22> */
.L_x_12415:
[----:B------:R-:W-:-:S06]  /*acd0*/  HADD2.F32 R4, -RZ, R16.H0_H0 ;  /* 0x20000010ff047230 */ /* 0x000fcc0000004100 */
[----:B------:R-:W0:Y:S02]  /*ace0*/  F2I.U64.TRUNC R4, R4 ;  /* 0x0000000400047311 */ /* 0x000e24000020d800 */
[----:B0-----:R-:W-:Y:S01]  /*acf0*/  STG.E.64 desc[UR36][R2.64], R4 ;  /* 0x0000000402007986 */ /* 0x001fe2000c101b24 */
[----:B------:R-:W-:Y:S05]  /*ad00*/  EXIT ;  /* 0x000000000000794d */ /* 0x000fea0003800000 */
.L_x_12414:
[----:B------:R-:W-:-:S04]  /*ad10*/  HADD2.F32 R16, -RZ, R16.H0_H0 ;  /* 0x20000010ff107230 */ /* 0x000fc80000004100 */
[----:B------:R-:W0:Y:S02]  /*ad20*/  F2I.FTZ.U32.TRUNC.NTZ R5, R16 ;  /* 0x0000001000057305 */ /* 0x000e24000021f000 */
[----:B0-----:R-:W-:Y:S01]  /*ad30*/  STG.E desc[UR36][R2.64], R5 ;  /* 0x0000000502007986 */ /* 0x001fe2000c101924 */
[----:B------:R-:W-:Y:S05]  /*ad40*/  EXIT ;  /* 0x000000000000794d */ /* 0x000fea0003800000 */
.L_x_12404:
        /* <DEDUP_REMOVED lines=11> */
.L_x_12417:
[----:B------:R-:W-:Y:S01]  /*ae00*/  HADD2.F32 R16, -RZ, R16.H0_H0 ;  /* 0x20000010ff107230 */ /* 0x000fe20000004100 */
[----:B------:R-:W-:-:S04]  /*ae10*/  CS2R R6, SRZ ;  /* 0x0000000000067805 */ /* 0x000fc8000001ff00 */
[----:B------:R-:W-:-:S06]  /*ae20*/  FMUL.FTZ R4, R16, 1 ;  /* 0x3f80000010047820 */ /* 0x000fcc0000410000 */
[----:B------:R-:W0:Y:S02]  /*ae30*/  F2F.F64.F32 R4, R4 ;  /* 0x0000000400047310 */ /* 0x000e240000201800 */
[----:B0-----:R-:W-:Y:S01]  /*ae40*/  STG.E.128 desc[UR36][R2.64], R4 ;  /* 0x0000000402007986 */ /* 0x001fe2000c101d24 */
[----:B------:R-:W-:Y:S05]  /*ae50*/  EXIT ;  /* 0x000000000000794d */ /* 0x000fea0003800000 */
.L_x_12416:
[----:B------:R-:W-:-:S13]  /*ae60*/  ISETP.NE.AND P0, PT, R0, 0xf, PT ;  /* 0x0000000f0000780c */ /* 0x000fda0003f05270 */
[----:B------:R-:W-:Y:S05]  /*ae70*/  @!P0 BRA `(.L_x_12418) ;  /* 0x0000000000e88947 */ /* 0x000fea0003800000 */
[----:B------:R-:W-:-:S13]  /*ae80*/  ISETP.NE.AND P0, PT, R0, 0x17, PT ;  /* 0x000000170000780c */ /* 0x000fda0003f05270 */
[----:B------:R-:W-:Y:S05]  /*ae90*/  @!P0 BRA `(.L_x_12419) ;  /* 0x0000000000908947 */ /* 0x000fea0003800000 */
[----:B------:R-:W-:-:S13]  /*aea0*/  ISETP.NE.AND P0, PT, R0, 0x18, PT ;  /* 0x000000180000780c */ /* 0x000fda0003f05270 */
[----:B------:R-:W-:Y:S05]  /*aeb0*/  @!P0 BRA `(.L_x_12420) ;  /* 0x0000000000448947 */ /* 0x000fea0003800000 */
.L_x_12397:
        /* <DEDUP_REMOVED lines=16> */
.L_x_12421:
[----:B------:R-:W-:Y:S05]  /*afc0*/  EXIT ;  /* 0x000000000000794d */ /* 0x000fea0003800000 */
.L_x_12420:
        /* <DEDUP_REMOVED lines=13> */
.L_x_12423:
[----:B------:R-:W-:Y:S05]  /*b0a0*/  BSYNC.RECONVERGENT B0 ;  /* 0x0000000000007941 */ /* 0x000fea0003800200 */
.L_x_12422:
[----:B------:R-:W-:-:S05]  /*b0b0*/  LOP3.LUT R5, R0, 0x80, R5, 0xf8, !PT ;  /* 0x0000008000057812 */ /* 0x000fca00078ef805 */
[----:B------:R-:W-:Y:S01]  /*b0c0*/  STG.E.U8 desc[UR36][R2.64], R5 ;  /* 0x0000000502007986 */ /* 0x000fe2000c101124 */
[----:B------:R-:W-:Y:S05]  /*b0d0*/  EXIT ;  /* 0x000000000000794d */ /* 0x000fea0003800000 */
.L_x_12419:
        /* <DEDUP_REMOVED lines=12> */
.L_x_12425:
[----:B------:R-:W-:Y:S01]  /*b1a0*/  IMAD.MOV.U32 R0, RZ, RZ, 0x7f ;  /* 0x0000007fff007424 */ /* 0x000fe200078e00ff */
[----:B------:R-:W-:-:S04]  /*b1b0*/  ISETP.GT.U32.AND P0, PT, R4, 0x7f800000, PT ;  /* 0x7f8000000400780c */ /* 0x000fc80003f04070 */
[----:B------:R-:W-:-:S09]  /*b1c0*/  SEL R0, R0, 0x7c, P0 ;  /* 0x0000007c00007807 */ /* 0x000fd20000000000 */
.L_x_12426:
[----:B------:R-:W-:Y:S05]  /*b1d0*/  BSYNC.RECONVERGENT B0 ;  /* 0x0000000000007941 */ /* 0x000fea0003800200 */
.L_x_12424:
[----:B------:R-:W-:-:S04]  /*b1e0*/  SHF.R.U32.HI R5, RZ, 0x18, R5 ;  /* 0x00000018ff057819 */ /* 0x000fc80000011605 */
[----:B------:R-:W-:-:S05]  /*b1f0*/  LOP3.LUT R5, R0, 0x80, R5, 0xf8, !PT ;  /* 0x0000008000057812 */ /* 0x000fca00078ef805 */
[----:B------:R-:W-:Y:S01]  /*b200*/  STG.E.U8 desc[UR36][R2.64], R5 ;  /* 0x0000000502007986 */ /* 0x000fe2000c101124 */
[----:B------:R-:W-:Y:S05]  /*b210*/  EXIT ;  /* 0x000000000000794d */ /* 0x000fea0003800000 */
.L_x_12418:
[----:B------:R-:W-:-:S05]  /*b220*/  HADD2.F32 R0, -RZ, R16.H0_H0 ;  /* 0x20000010ff007230 */ /* 0x000fca0000004100 */
[----:B------:R-:W-:-:S05]  /*b230*/  F2FP.BF16.F32.PACK_AB R0, RZ, R0 ;  /* 0x00000000ff00723e */ /* 0x000fca00000010ff */
[----:B------:R-:W-:Y:S01]  /*b240*/  STG.E.U16 desc[UR36][R2.64], R0 ;  /* 0x0000000002007986 */ /* 0x000fe2000c101524 */
[----:B------:R-:W-:Y:S05]  /*b250*/  EXIT ;  /* 0x000000000000794d */ /* 0x000fea0003800000 */
.L_x_12427:
        /* <DEDUP_REMOVED lines=10> */
.L_x_14264:


//--------------------- .text._ZN2at6native18elementwise_kernelILi128ELi4EZNS0_22gpu_kernel_impl_nocastIZNS0_43_GLOBAL__N__7cc8d1ed_10_Dropout_cu_0e96ed3819masked_scale_kernelIbN3c104HalfEfEEvRNS_6TensorERKS7_SA_T1_EUlS6_bE_EEvRNS_18TensorIteratorBaseERKT_EUliE_EEviSB_ --------------------------
	.section	.text._ZN2at6native18elementwise_kernelILi128ELi4EZNS0_22gpu_kernel_impl_nocastIZNS0_43_GLOBAL__N__7cc8d1ed_10_Dropout_cu_0e96ed3819masked_scale_kernelIbN3c104HalfEfEEvRNS_6TensorERKS7_SA_T1_EUlS6_bE_EEvRNS_18TensorIteratorBaseERKT_EUliE_EEviSB_,"ax",@progbits
	.align	128
        .global         _ZN2at6native18elementwise_kernelILi128ELi4EZNS0_22gpu_kernel_impl_nocastIZNS0_43_GLOBAL__N__7cc8d1ed_10_Dropout_cu_0e96ed3819masked_scale_kernelIbN3c104HalfEfEEvRNS_6TensorERKS7_SA_T1_EUlS6_bE_EEvRNS_18TensorIteratorBaseERKT_EUliE_EEviSB_
        .type           _ZN2at6native18elementwise_kernelILi128ELi4EZNS0_22gpu_kernel_impl_nocastIZNS0_43_GLOBAL__N__7cc8d1ed_10_Dropout_cu_0e96ed3819masked_scale_kernelIbN3c104HalfEfEEvRNS_6TensorERKS7_SA_T1_EUlS6_bE_EEvRNS_18TensorIteratorBaseERKT_EUliE_EEviSB_,@function
        .size           _ZN2at6native18elementwise_kernelILi128ELi4EZNS0_22gpu_kernel_impl_nocastIZNS0_43_GLOBAL__N__7cc8d1ed_10_Dropout_cu_0e96ed3819masked_scale_kernelIbN3c104HalfEfEEvRNS_6TensorERKS7_SA_T1_EUlS6_bE_EEvRNS_18TensorIteratorBaseERKT_EUliE_EEviSB_,(.L_x_14265 - _ZN2at6native18elementwise_kernelILi128ELi4EZNS0_22gpu_kernel_impl_nocastIZNS0_43_GLOBAL__N__7cc8d1ed_10_Dropout_cu_0e96ed3819masked_scale_kernelIbN3c104HalfEfEEvRNS_6TensorERKS7_SA_T1_EUlS6_bE_EEvRNS_18TensorIteratorBaseERKT_EUliE_EEviSB_)
        .other          _ZN2at6native18elementwise_kernelILi128ELi4EZNS0_22gpu_kernel_impl_nocastIZNS0_43_GLOBAL__N__7cc8d1ed_10_Dropout_cu_0e96ed3819masked_scale_kernelIbN3c104HalfEfEEvRNS_6TensorERKS7_SA_T1_EUlS6_bE_EEvRNS_18TensorIteratorBaseERKT_EUliE_EEviSB_,@"STO_CUDA_ENTRY STV_DEFAULT"
_ZN2at6native18elementwise_kernelILi128ELi4EZNS0_22gpu_kernel_impl_nocastIZNS0_43_GLOBAL__N__7cc8d1ed_10_Dropout_cu_0e96ed3819masked_scale_kernelIbN3c104HalfEfEEvRNS_6TensorERKS7_SA_T1_EUlS6_bE_EEvRNS_18TensorIteratorBaseERKT_EUliE_EEviSB_:
.text._ZN2at6native18elementwise_kernelILi128ELi4EZNS0_22gpu_kernel_impl_nocastIZNS0_43_GLOBAL__N__7cc8d1ed_10_Dropout_cu_0e96ed3819masked_scale_kernelIbN3c104HalfEfEEvRNS_6TensorERKS7_SA_T1_EUlS6_bE_EEvRNS_18TensorIteratorBaseERKT_EUliE_EEviSB_:
        /* <DEDUP_REMOVED lines=23> */
[----:B------:R-:W-:Y:S01]  /*0170*/  ISETP.GE.AND P0, PT, R3, UR4, PT ;  /* 0x0000000403007c0c */ /* 0x000fe2000bf06270 */
[----:B--2---:R-:W-:-:S05]  /*0180*/  HADD2.F32 R11, -RZ, R4.H0_H0 ;  /* 0x20000004ff0b7230 */ /* 0x004fca0000004100 */
[----:B------:R-:W-:-:S04]  /*0190*/  FMUL.FTZ R0, R0, R11 ;  /* 0x0000000b00007220 */ /* 0x000fc80000410000 */
[----:B-1----:R-:W-:-:S03]  /*01a0*/  FMUL.FTZ R0, R0, UR5 ;  /* 0x0000000500007c20 */ /* 0x002fc60008410000 */
[----:B------:R-:W-:Y:S05]  /*01b0*/  @P0 BREAK.RELIABLE B1 ;  /* 0x0000000000010942 */ /* 0x000fea0003800100 */
[----:B------:R-:W-:-:S05]  /*01c0*/  F2FP.F16.F32.PACK_AB R0, RZ, R0 ;  /* 0x00000000ff00723e */ /* 0x000fca00000000ff */
        /* <DEDUP_REMOVED lines=10> */
[----:B------:R-:W-:Y:S01]  /*0270*/  FSEL R0, RZ, 1, !P0 ;  /* 0x3f800000ff007808 */ /* 0x000fe20004000000 */
[----:B---3--:R-:W-:-:S05]  /*0280*/  HADD2.F32 R11, -RZ, R4.H0_H0 ;  /* 0x20000004ff0b7230 */ /* 0x008fca0000004100 */
[----:B------:R-:W-:-:S04]  /*0290*/  FMUL.FTZ R0, R0, R11 ;  /* 0x0000000b00007220 */ /* 0x000fc80000410000 */
[----:B--2---:R-:W-:-:S05]  /*02a0*/  FMUL.FTZ R0, R0, UR5 ;  /* 0x0000000500007c20 */ /* 0x004fca0008410000 */
[----:B------:R-:W-:-:S05]  /*02b0*/  F2FP.F16.F32.PACK_AB R0, RZ, R0 ;  /* 0x00000000ff00723e */ /* 0x000fca00000000ff */
[----:B0-----:R0:W-:Y:S02]  /*02c0*/  STG.E.U16 desc[UR6][R8.64], R0 ;  /* 0x0000000008007986 */ /* 0x0011e4000c101506 */
.L_x_12431:
[----:B------:R-:W-:-:S13]  /*02d0*/  ISETP.GE.AND P0, PT, R3, UR4, PT ;  /* 0x0000000403007c0c */ /* 0x000fda000bf06270 */
[----:B------:R-:W-:Y:S05]  /*02e0*/  @P0 BREAK.RELIABLE B1 ;  /* 0x0000000000010942 */ /* 0x000fea0003800100 */
[----:B------:R-:W-:Y:S05]  /*02f0*/  @P0 BRA `(.L_x_12432) ;  /* 0x00000000003c0947 */ /* 0x000fea0003800000 */
[----:B------:R-:W-:Y:S05]  /*0300*/  BSYNC.RELIABLE B1 ;  /* 0x0000000000017941 */ /* 0x000fea0003800100 */
.L_x_12430:
        /* <DEDUP_REMOVED lines=14> */
.L_x_12432:
[----:B------:R-:W-:Y:S05]  /*03f0*/  BSYNC.RECONVERGENT B0 ;  /* 0x0000000000007941 */ /* 0x000fea0003800200 */
.L_x_12429:
        /* <DEDUP_REMOVED lines=10> */
[----:B01----:R-:W-:Y:S01]  /*04a0*/  FSEL R0, RZ, 1, !P0 ;  /* 0x3f800000ff007808 */ /* 0x003fe20004000000 */
[----:B----4-:R-:W-:-:S05]  /*04b0*/  HADD2.F32 R9, -RZ, R2.H0_H0 ;  /* 0x20000002ff097230 */ /* 0x010fca0000004100 */
[----:B------:R-:W-:-:S04]  /*04c0*/  FMUL.FTZ R0, R0, R9 ;  /* 0x0000000900007220 */ /* 0x000fc80000410000 */
[----:B---3--:R-:W-:-:S05]  /*04d0*/  FMUL.FTZ R0, R0, UR4 ;  /* 0x0000000400007c20 */ /* 0x008fca0008410000 */
[----:B------:R-:W-:-:S05]  /*04e0*/  F2FP.F16.F32.PACK_AB R0, RZ, R0 ;  /* 0x00000000ff00723e */ /* 0x000fca00000000ff */
[----:B-----5:R-:W-:Y:S01]  /*04f0*/  STG.E.U16 desc[UR6][R6.64], R0 ;  /* 0x0000000006007986 */ /* 0x020fe2000c101506 */
[----:B------:R-:W-:Y:S05]  /*0500*/  EXIT ;  /* 0x000000000000794d */ /* 0x000fea0003800000 */
.L_x_12428:
        /* <DEDUP_REMOVED lines=356> */
.L_x_12436:
        /* <DEDUP_REMOVED lines=10> */
[----:B--2---:R-:W-:Y:S01]  /*1bf0*/  ISETP.NE.AND P0, PT, R8, RZ, PT ;  /* 0x000000ff0800720c */ /* 0x004fe20003f05270 */
[----:B---3--:R-:W-:-:S03]  /*1c00*/  HADD2.F32 R11, -RZ, R6.H0_H0 ;  /* 0x20000006ff0b7230 */ /* 0x008fc60000004100 */
[----:B------:R-:W-:-:S05]  /*1c10*/  FSEL R4, RZ, 1, !P0 ;  /* 0x3f800000ff047808 */ /* 0x000fca0004000000 */
        /* <DEDUP_REMOVED lines=357> */
.L_x_12438:
        /* <DEDUP_REMOVED lines=17> */
[----:B------:R-:W-:-:S05]  /*3380*/  IADD3.X R5, PT, PT, RZ, UR9, RZ, P0, !PT ;  /* 0x00000009ff057c10 */ /* 0x000fca00087fe4ff */
[----:B------:R0:W-:Y:S02]  /*3390*/  STG.E.U16 desc[UR6][R4.64], R10 ;  /* 0x0000000a04007986 */ /* 0x0001e4000c101506 */
.L_x_12435:
[----:B------:R-:W-:-:S13]  /*33a0*/  ISETP.GE.AND P0, PT, R3, UR4, PT ;  /* 0x0000000403007c0c */ /* 0x000fda000bf06270 */
[----:B------:R-:W-:Y:S05]  /*33b0*/  @P0 BREAK.RELIABLE B1 ;  /* 0x0000000000010942 */ /* 0x000fea0003800100 */
[----:B------:R-:W-:Y:S05]  /*33c0*/  @P0 BRA `(.L_x_12437) ;  /* 0x0000001400c00947 */ /* 0x000fea0003800000 */
[----:B------:R-:W-:Y:S05]  /*33d0*/  BSYNC.RELIABLE B1 ;  /* 0x0000000000017941 */ /* 0x000fea0003800100 */
.L_x_12434:
        /* <DEDUP_REMOVED lines=348> */
.L_x_12439:
        /* <DEDUP_REMOVED lines=19> */
.L_x_12437:
[----:B------:R-:W-:Y:S05]  /*4ad0*/  BSYNC.RECONVERGENT B0 ;  /* 0x0000000000007941 */ /* 0x000fea0003800200 */
.L_x_12433:
        /* <DEDUP_REMOVED lines=351> */
.L_x_12440:
        /* <DEDUP_REMOVED lines=9> */
[----:B--2---:R-:W-:Y:S01]  /*6160*/  ISETP.NE.AND P0, PT, R6, RZ, PT ;  /* 0x000000ff0600720c */ /* 0x004fe20003f05270 */
[----:B---3--:R-:W-:-:S03]  /*6170*/  HADD2.F32 R9, -RZ, R4.H0_H0 ;  /* 0x20000004ff097230 */ /* 0x008fc60000004100 */
[----:B------:R-:W-:Y:S02]  /*6180*/  FSEL R0, RZ, 1, !P0 ;  /* 0x3f800000ff007808 */ /* 0x000fe40004000000 */
[----:B-1----:R-:W-:-:S03]  /*6190*/  IADD3 R2, P0, PT, R3, UR4, RZ ;  /* 0x0000000403027c10 */ /* 0x002fc6000ff1e0ff */
[----:B------:R-:W-:Y:S01]  /*61a0*/  FMUL.FTZ R0, R0, R9 ;  /* 0x0000000900007220 */ /* 0x000fe20000410000 */
[----:B------:R-:W-:-:S03]  /*61b0*/  IADD3.X R3, PT, PT, RZ, UR5, RZ, P0, !PT ;  /* 0x00000005ff037c10 */ /* 0x000fc600087fe4ff */
[----:B0-----:R-:W-:-:S05]  /*61c0*/  FMUL.FTZ R0, R0, UR8 ;  /* 0x0000000800007c20 */ /* 0x001fca0008410000 */
[----:B------:R-:W-:-:S05]  /*61d0*/  F2FP.F16.F32.PACK_AB R0, RZ, R0 ;  /* 0x00000000ff00723e */ /* 0x000fca00000000ff */
[----:B------:R-:W-:Y:S01]  /*61e0*/  STG.E.U16 desc[UR6][R2.64], R0 ;  /* 0x0000000002007986 */ /* 0x000fe2000c101506 */
[----:B------:R-:W-:Y:S05]  /*61f0*/  EXIT ;  /* 0x000000000000794d */ /* 0x000fea0003800000 */
.L_x_12441:
        /* <DEDUP_REMOVED lines=16> */
.L_x_14265:


//--------------------- .text._ZN2at6native27unrolled_elementwise_kernelIZNS0_43_GLOBAL__N__7cc8d1ed_10_Dropout_cu_0e96ed3819masked_scale_kernelIbN3c104HalfEfEEvRNS_6TensorERKS6_S9_T1_EUlS5_bE_St5arrayIPcLm3EELi4E23TrivialOffsetCalculatorILi2EjESF_ILi1EjENS0_6memory15LoadWithoutCastENSI_16StoreWithoutCastEEEviT_T0_T2_T3_T4_T5_ --------------------------
	.section	.text._ZN2at6native27unrolled_elementwise_kernelIZNS0_43_GLOBAL__N__7cc8d1ed_10_Dropout_cu_0e96ed3819masked_scale_kernelIbN3c104HalfEfEEvRNS_6TensorERKS6_S9_T1_EUlS5_bE_St5arrayIPcLm3EELi4E23TrivialOffsetCalculatorILi2EjESF_ILi1EjENS0_6memory15LoadWithoutCastENSI_16StoreWithoutCastEEEviT_T0_T2_T3_T4_T5_,"ax",@progbits
	.align	128
        .global         _ZN2at6native27unrolled_elementwise_kernelIZNS0_43_GLOBAL__N__7cc8d1ed_10_Dropout_cu_0e96ed3819masked_scale_kernelIbN3c104HalfEfEEvRNS_6TensorERKS6_S9_T1_EUlS5_bE_St5arrayIPcLm3EELi4E23TrivialOffsetCalculatorILi2EjESF_ILi1EjENS0_6memory15LoadWithoutCastENSI_16StoreWithoutCastEEEviT_T0_T2_T3_T4_T5_
        .type           _ZN2at6native27unrolled_elementwise_kernelIZNS0_43_GLOBAL__N__7cc8d1ed_10_Dropout_cu_0e96ed3819masked_scale_kernelIbN3c104HalfEfEEvRNS_6TensorERKS6_S9_T1_EUlS5_bE_St5arrayIPcLm3EELi4E23TrivialOffsetCalculatorILi2EjESF_ILi1EjENS0_6memory15LoadWithoutCastENSI_16StoreWithoutCastEEEviT_T0_T2_T3_T4_T5_,@function
        .size           _ZN2at6native27unrolled_elementwise_kernelIZNS0_43_GLOBAL__N__7cc8d1ed_10_Dropout_cu_0e96ed3819masked_scale_kernelIbN3c104HalfEfEEvRNS_6TensorERKS6_S9_T1_EUlS5_bE_St5arrayIPcLm3EELi4E23TrivialOffsetCalculatorILi2EjESF_ILi1EjENS0_6memory15LoadWithoutCastENSI_16StoreWithoutCastEEEviT_T0_T2_T3_T4_T5_,(.L_x_14266 - _ZN2at6native27unrolled_elementwise_kernelIZNS0_43_GLOBAL__N__7cc8d1ed_10_Dropout_cu_0e96ed3819masked_scale_kernelIbN3c104HalfEfEEvRNS_6TensorERKS6_S9_T1_EUlS5_bE_St5arrayIPcLm3EELi4E23TrivialOffsetCalculatorILi2EjESF_ILi1EjENS0_6memory15LoadWithoutCastENSI_16StoreWithoutCastEEEviT_T0_T2_T3_T4_T5_)
        .other          _ZN2at6native27unrolled_elementwise_kernelIZNS0_43_GLOBAL__N__7cc8d1ed_10_Dropout_cu_0e96ed3819masked_scale_kernelIbN3c104HalfEfEEvRNS_6TensorERKS6_S9_T1_EUlS5_bE_St5arrayIPcLm3EELi4E23TrivialOffsetCalculatorILi2EjESF_ILi1EjENS0_6memory15LoadWithoutCastENSI_16StoreWithoutCastEEEviT_T0_T2_T3_T4_T5_,@"STO_CUDA_ENTRY STV_DEFAULT"
_ZN2at6native27unrolled_elementwise_kernelIZNS0_43_GLOBAL__N__7cc8d1ed_10_Dropout_cu_0e96ed3819masked_scale_kernelIbN3c104HalfEfEEvRNS_6TensorERKS6_S9_T1_EUlS5_bE_St5arrayIPcLm3EELi4E23TrivialOffsetCalculatorILi2EjESF_ILi1EjENS0_6memory15LoadWithoutCastENSI_16StoreWithoutCastEEEviT_T0_T2_T3_T4_T5_:
.text._ZN2at6native27unrolled_elementwise_kernelIZNS0_43_GLOBAL__N__7cc8d1ed_10_Dropout_cu_0e96ed3819masked_scale_kernelIbN3c104HalfEfEEvRNS_6TensorERKS6_S9_T1_EUlS5_bE_St5arrayIPcLm3EELi4E23TrivialOffsetCalculatorILi2EjESF_ILi1EjENS0_6memory15LoadWithoutCastENSI_16StoreWithoutCastEEEviT_T0_T2_T3_T4_T5_:
        /* <DEDUP_REMOVED lines=17> */
[----:B0-----:R-:W-:Y:S02]  /*0110*/  @!P5 IADD3 R24, P0, PT, R27, R24, RZ ;  /* 0x000000181b18d210 */ /* 0x001fe40007f1e0ff */
[----:B------:R-:W0:Y:S02]  /*0120*/  @!P4 LDC.64 R4, c[0x0][0x3a0] ;  /* 0x0000e800ff04cb82 */ /* 0x000e240000000a00 */
[----:B------:R-:W-:Y:S02]  /*0130*/  @!P5 IADD3.X R25, PT, PT, RZ, R25, RZ, P0, !PT ;  /* 0x00000019ff19d210 */ /* 0x000fe400007fe4ff */
[----:B------:R-:W-:-:S03]  /*0140*/  PRMT R18, RZ, 0x7610, R18 ;  /* 0x00007610ff127816 */ /* 0x000fc60000000012 */
[----:B-1----:R-:W4:Y:S02]  /*0150*/  @!P5 LDG.E.U8 R14, desc[UR4][R24.64] ;  /* 0x00000004180ed981 */ /* 0x002f24000c1e1100 */
[----:B------:R-:W1:Y:S01]  /*0160*/  @!P1 LDC.64 R10, c[0x0][0x3a8] ;  /* 0x0000ea00ff0a9b82 */ /* 0x000e620000000a00 */
[----:B--2---:R-:W-:-:S05]  /*0170*/  @!P5 IMAD.WIDE.U32 R8, R27, 0x2, R8 ;  /* 0x000000021b08d825 */ /* 0x004fca00078e0008 */
[----:B------:R2:W4:Y:S02]  /*0180*/  @!P5 LDG.E.U16 R18, desc[UR4][R8.64] ;  /* 0x000000040812d981 */ /* 0x000524000c1e1500 */
[----:B------:R-:W2:Y:S01]  /*0190*/  @!P1 LDC.64 R2, c[0x0][0x3a0] ;  /* 0x0000e800ff029b82 */ /* 0x000ea20000000a00 */
[----:B------:R-:W-:Y:S01]  /*01a0*/  @!P1 IMAD R23, R0, 0x200, R19 ;  /* 0x0000020000179824 */ /* 0x000fe200078e0213 */
[----:B---3--:R-:W-:-:S04]  /*01b0*/  @!P4 IADD3 R6, P0, PT, R21, R6, RZ ;  /* 0x000000061506c210 */ /* 0x008fc80007f1e0ff */
[----:B------:R-:W-:Y:S01]  /*01c0*/  @!P4 IADD3.X R7, PT, PT, RZ, R7, RZ, P0, !PT ;  /* 0x00000007ff07c210 */ /* 0x000fe200007fe4ff */
[----:B0-----:R-:W-:-:S04]  /*01d0*/  @!P4 IMAD.WIDE.U32 R4, R21, 0x2, R4 ;  /* 0x000000021504c825 */ /* 0x001fc800078e0004 */
[----:B------:R-:W3:Y:S01]  /*01e0*/  @!P4 LDG.E.U8 R6, desc[UR4][R6.64] ;  /* 0x000000040606c981 */ /* 0x000ee2000c1e1100 */
[----:B-1----:R-:W-:-:S05]  /*01f0*/  @!P1 IADD3 R10, P2, PT, R23, R10, RZ ;  /* 0x0000000a170a9210 */ /* 0x002fca0007f5e0ff */
[----:B------:R-:W-:Y:S01]  /*0200*/  @!P1 IMAD.X R11, RZ, RZ, R11, P2 ;  /* 0x000000ffff0b9224 */ /* 0x000fe200010e060b */
[----:B------:R-:W-:Y:S01]  /*0210*/  PRMT R22, RZ, 0x7610, R22 ;  /* 0x00007610ff167816 */ /* 0x000fe20000000016 */
[----:B--2---:R-:W-:Y:S01]  /*0220*/  @!P1 IMAD.WIDE.U32 R20, R23, 0x2, R2 ;  /* 0x0000000217149825 */ /* 0x004fe200078e0002 */
[----:B------:R-:W-:Y:S02]  /*0230*/  PRMT R23, RZ, 0x7610, R23 ;  /* 0x00007610ff177816 */ /* 0x000fe40000000017 */
[----:B------:R0:W2:Y:S04]  /*0240*/  @!P1 LDG.E.U8 R10, desc[UR4][R10.64] ;  /* 0x000000040a0a9981 */ /* 0x0000a8000c1e1100 */
[----:B------:R1:W2:Y:S04]  /*0250*/  @!P4 LDG.E.U16 R22, desc[UR4][R4.64] ;  /* 0x000000040416c981 */ /* 0x0002a8000c1e1500 */
[----:B------:R1:W2:Y:S01]  /*0260*/  @!P1 LDG.E.U16 R23, desc[UR4][R20.64] ;  /* 0x0000000414179981 */ /* 0x0002a2000c1e1500 */
[----:B------:R-:W-:-:S05]  /*0270*/  @!P1 VIADD R19, R19, 0x80 ;  /* 0x0000008013139836 */ /* 0x000fca0000000000 */
[----:B------:R-:W-:-:S13]  /*0280*/  ISETP.GE.AND P0, PT, R19, R12, PT ;  /* 0x0000000c1300720c */ /* 0x000fda0003f06270 */
[----:B------:R-:W0:Y:S01]  /*0290*/  @!P0 LDC.64 R2, c[0x0][0x3a8] ;  /* 0x0000ea00ff028b82 */ /* 0x000e220000000a00 */
[----:B------:R-:W-:-:S07]  /*02a0*/  @!P0 IMAD R19, R0, 0x200, R19 ;  /* 0x0000020000138824 */ /* 0x000fce00078e0213 */
[----:B------:R-:W1:Y:S01]  /*02b0*/  @!P0 LDC.64 R8, c[0x0][0x3a0] ;  /* 0x0000e800ff088b82 */ /* 0x000e620000000a00 */
[----:B0-----:R-:W-:-:S04]  /*02c0*/  @!P0 IADD3 R2, P2, PT, R19, R2, RZ ;  /* 0x0000000213028210 */ /* 0x001fc80007f5e0ff */
[----:B------:R-:W-:Y:S02]  /*02d0*/  @!P0 IADD3.X R3, PT, PT, RZ, R3, RZ, P2, !PT ;  /* 0x00000003ff038210 */ /* 0x000fe400017fe4ff */
[----:B------:R-:W-:-:S03]  /*02e0*/  ISETP.GE.AND P2, PT, R13, R12, PT ;  /* 0x0000000c0d00720c */ /* 0x000fc60003f46270 */
[----:B------:R0:W5:Y:S01]  /*02f0*/  @!P0 LDG.E.U8 R7, desc[UR4][R2.64] ;  /* 0x0000000402078981 */ /* 0x000162000c1e1100 */
[----:B-1----:R-:W-:Y:S01]  /*0300*/  @!P0 IMAD.WIDE.U32 R8, R19, 0x2, R8 ;  /* 0x0000000213088825 */ /* 0x002fe200078e0008 */
[----:B------:R-:W-:Y:S02]  /*0310*/  PRMT R19, RZ, 0x7610, R19 ;  /* 0x00007610ff137816 */ /* 0x000fe40000000013 */
[C---:B------:R-:W-:Y:S01]  /*0320*/  IADD3 R11, PT, PT, R13.reuse, 0x80, RZ ;  /* 0x000000800d0b7810 */ /* 0x040fe20007ffe0ff */
[----:B------:R-:W-:-:S03]  /*0330*/  VIADD R5, R13, 0x100 ;  /* 0x000001000d057836 */ /* 0x000fc60000000000 */
[----:B------:R1:W5:Y:S02]  /*0340*/  @!P0 LDG.E.U16 R19, desc[UR4][R8.64] ;  /* 0x0000000408138981 */ /* 0x000364000c1e1500 */
[----:B------:R-:W4:Y:S01]  /*0350*/  @!P2 LDC R20, c[0x0][0x388] ;  /* 0x0000e200ff14ab82 */ /* 0x000f220000000800 */
[----:B------:R-:W-:-:S07]  /*0360*/  ISETP.GE.AND P3, PT, R5, R12, PT ;  /* 0x0000000c0500720c */ /* 0x000fce0003f66270 */
[----:B0-----:R-:W0:Y:S01]  /*0370*/  @!P2 LDC.64 R2, c[0x0][0x398] ;  /* 0x0000e600ff02ab82 */ /* 0x001e220000000a00 */
[----:B------:R-:W-:-:S07]  /*0380*/  @!P2 IMAD R25, R0, 0x200, R13 ;  /* 0x000002000019a824 */ /* 0x000fce00078e020d */
[----:B------:R-:W2:Y:S01]  /*0390*/  @!P3 LDC R4, c[0x0][0x388] ;  /* 0x0000e200ff04bb82 */ /* 0x000ea20000000800 */
[----:B------:R-:W-:Y:S02]  /*03a0*/  VIADD R21, R13, 0x180 ;  /* 0x000001800d157836 */ /* 0x000fe40000000000 */
[----:B------:R-:W-:Y:S02]  /*03b0*/  @!P2 IMAD.MOV.U32 R13, RZ, RZ, R11 ;  /* 0x000000ffff0da224 */ /* 0x000fe400078e000b */
[----:B-1----:R-:W-:Y:S02]  /*03c0*/  HFMA2 R8, -RZ, RZ, 0, 0 ;  /* 0x00000000ff087431 */ /* 0x002fe400000001ff */
[----:B0-----:R-:W-:Y:S01]  /*03d0*/  @!P2 IMAD.WIDE.U32 R2, R25, 0x2, R2 ;  /* 0x000000021902a825 */ /* 0x001fe200078e0002 */
[----:B------:R-:W-:Y:S01]  /*03e0*/  BSSY.RECONVERGENT B0, `(.L_x_12442) ;  /* 0x0000025000007945 */ /* 0x000fe20003800200 */
[----:B----4-:R-:W-:Y:S02]  /*03f0*/  @!P5 ISETP.NE.AND P6, PT, R14, RZ, PT ;  /* 0x000000ff0e00d20c */ /* 0x010fe40003fc5270 */
[----:B------:R-:W-:-:S02]  /*0400*/  IMAD.MOV.U32 R14, RZ, RZ, RZ ;  /* 0x000000ffff0e7224 */ /* 0x000fc400078e00ff */
[----:B------:R-:W-:Y:S02]  /*0410*/  @!P5 FSEL R14, RZ, 1, !P6 ;  /* 0x3f800000ff0ed808 */ /* 0x000fe40007000000 */
[----:B------:R-:W-:Y:S01]  /*0420*/  ISETP.GE.AND P5, PT, R11, R12, PT ;  /* 0x0000000c0b00720c */ /* 0x000fe20003fa6270 */
[----:B------:R-:W-:-:S05]  /*0430*/  @!P2 HADD2.F32 R9, -RZ, R18.H0_H0 ;  /* 0x20000012ff09a230 */ /* 0x000fca0000004100 */
[----:B------:R-:W-:-:S04]  /*0440*/  @!P2 FMUL.FTZ R9, R9, R14 ;  /* 0x0000000e0909a220 */ /* 0x000fc80000410000 */
[----:B------:R-:W-:-:S03]  /*0450*/  @!P2 FMUL.FTZ R9, R9, R20 ;  /* 0x000000140909a220 */ /* 0x000fc60000410000 */
[----:B------:R-:W0:Y:S01]  /*0460*/  @!P5 LDC R5, c[0x0][0x388] ;  /* 0x0000e200ff05db82 */ /* 0x000e220000000800 */
[----:B---3--:R-:W-:Y:S02]  /*0470*/  @!P4 ISETP.NE.AND P6, PT, R6, RZ, PT ;  /* 0x000000ff0600c20c */ /* 0x008fe40003fc5270 */
[----:B------:R-:W-:Y:S01]  /*0480*/  @!P2 F2FP.F16.F32.PACK_AB R17, RZ, R9 ;  /* 0x00000009ff11a23e */ /* 0x000fe200000000ff */
[----:B------:R-:W-:Y:S01]  /*0490*/  IMAD.MOV.U32 R6, RZ, RZ, RZ ;  /* 0x000000ffff067224 */ /* 0x000fe200078e00ff */
[----:B------:R-:W-:-:S03]  /*04a0*/  @!P4 FSEL R6, RZ, 1, !P6 ;  /* 0x3f800000ff06c808 */ /* 0x000fc60007000000 */
[----:B------:R1:W-:Y:S01]  /*04b0*/  @!P2 STG.E.U16 desc[UR4][R2.64], R17 ;  /* 0x000000110200a986 */ /* 0x0003e2000c101504 */
[----:B------:R-:W-:Y:S02]  /*04c0*/  ISETP.GE.AND P4, PT, R21, R12, PT ;  /* 0x0000000c1500720c */ /* 0x000fe40003f86270 */
[----:B--2---:R-:W-:-:S04]  /*04d0*/  @!P1 ISETP.NE.AND P6, PT, R10, RZ, PT ;  /* 0x000000ff0a00920c */ /* 0x004fc80003fc5270 */
[----:B------:R-:W-:Y:S01]  /*04e0*/  @!P1 FSEL R8, RZ, 1, !P6 ;  /* 0x3f800000ff089808 */ /* 0x000fe20007000000 */
[----:B------:R-:W-:Y:S01]  /*04f0*/  @!P5 HADD2.F32 R21, -RZ, R22.H0_H0 ;  /* 0x20000016ff15d230 */ /* 0x000fe20000004100 */
[----:B------:R-:W-:Y:S01]  /*0500*/  ISETP.GE.AND P1, PT, R13, R12, PT ;  /* 0x0000000c0d00720c */ /* 0x000fe20003f26270 */
[----:B------:R-:W-:-:S03]  /*0510*/  @!P3 HADD2.F32 R23, -RZ, R23.H0_H0 ;  /* 0x20000017ff17b230 */ /* 0x000fc60000004100 */
[----:B------:R-:W-:Y:S02]  /*0520*/  @!P5 FMUL.FTZ R6, R21, R6 ;  /* 0x000000061506d220 */ /* 0x000fe40000410000 */
[----:B------:R-:W-:Y:S02]  /*0530*/  @!P3 FMUL.FTZ R23, R23, R8 ;  /* 0x000000081717b220 */ /* 0x000fe40000410000 */
[----:B0-----:R-:W-:Y:S02]  /*0540*/  @!P5 FMUL.FTZ R5, R6, R5 ;  /* 0x000000050605d220 */ /* 0x001fe40000410000 */
[----:B------:R-:W-:-:S03]  /*0550*/  @!P3 FMUL.FTZ R4, R23, R4 ;  /* 0x000000041704b220 */ /* 0x000fc60000410000 */
[----:B------:R-:W-:Y:S02]  /*0560*/  @!P5 F2FP.F16.F32.PACK_AB R15, RZ, R5 ;  /* 0x00000005ff0fd23e */ /* 0x000fe400000000ff */
[----:B------:R-:W-:Y:S01]  /*0570*/  @!P3 F2FP.F16.F32.PACK_AB R16, RZ, R4 ;  /* 0x00000004ff10b23e */ /* 0x000fe200000000ff */
[----:B-1----:R-:W-:Y:S06]  /*0580*/  @P1 BRA `(.L_x_12443) ;  /* 0x0000000000281947 */ /* 0x002fec0003800000 */
[----:B------:R-:W0:Y:S01]  /*0590*/  LDC.64 R2, c[0x0][0x398] ;  /* 0x0000e600ff027b82 */ /* 0x000e220000000a00 */
[----:B------:R-:W-:Y:S01]  /*05a0*/  LEA R5, R0, R13, 0x9 ;  /* 0x0000000d00057211 */ /* 0x000fe200078e48ff */
[----:B------:R-:W-:-:S05]  /*05b0*/  VIADD R13, R13, 0x80 ;  /* 0x000000800d0d7836 */ /* 0x000fca0000000000 */
[----:B------:R-:W-:-:S13]  /*05c0*/  ISETP.GE.AND P1, PT, R13, R12, PT ;  /* 0x0000000c0d00720c */ /* 0x000fda0003f26270 */
[----:B------:R-:W-:Y:S01]  /*05d0*/  @!P1 IMAD R9, R0, 0x200, R13 ;  /* 0x0000020000099824 */ /* 0x000fe200078e020d */
[----:B------:R-:W-:Y:S01]  /*05e0*/  @!P1 IADD3 R13, PT, PT, R13, 0x80, RZ ;  /* 0x000000800d0d9810 */ /* 0x000fe20007ffe0ff */
[----:B0-----:R-:W-:-:S04]  /*05f0*/  IMAD.WIDE.U32 R4, R5, 0x2, R2 ;  /* 0x0000000205047825 */ /* 0x001fc800078e0002 */
[----:B------:R-:W-:Y:S01]  /*0600*/  @!P1 IMAD.WIDE.U32 R2, R9, 0x2, R2 ;  /* 0x0000000209029825 */ /* 0x000fe200078e0002 */
[----:B------:R0:W-:Y:S04]  /*0610*/  STG.E.U16 desc[UR4][R4.64], R15 ;  /* 0x0000000f04007986 */ /* 0x0001e8000c101504 */
[----:B------:R0:W-:Y:S02]  /*0620*/  @!P1 STG.E.U16 desc[UR4][R2.64], R16 ;  /* 0x0000001002009986 */ /* 0x0001e4000c101504 */
.L_x_12443:
[----:B------:R-:W-:Y:S05]  /*0630*/  BSYNC.RECONVERGENT B0 ;  /* 0x0000000000007941 */ /* 0x000fea0003800200 */
.L_x_12442:
[----:B0-----:R-:W0:Y:S01]  /*0640*/  @!P4 LDC R5, c[0x0][0x388] ;  /* 0x0000e200ff05cb82 */ /* 0x001e220000000800 */
[----:B------:R-:W-:Y:S01]  /*0650*/  ISETP.GE.AND P2, PT, R13, R12, PT ;  /* 0x0000000c0d00720c */ /* 0x000fe20003f46270 */
[----:B------:R-:W-:Y:S01]  /*0660*/  IMAD.MOV.U32 R4, RZ, RZ, RZ ;  /* 0x000000ffff047224 */ /* 0x000fe200078e00ff */
[----:B-----5:R-:W-:-:S11]  /*0670*/  @!P0 ISETP.NE.AND P1, PT, R7, RZ, PT ;  /* 0x000000ff0700820c */ /* 0x020fd60003f25270 */
[----:B------:R-:W-:Y:S05]  /*0680*/  @P2 EXIT ;  /* 0x000000000000294d */ /* 0x000fea0003800000 */
[----:B------:R-:W1:Y:S01]  /*0690*/  LDC.64 R2, c[0x0][0x398] ;  /* 0x0000e600ff027b82 */ /* 0x000e620000000a00 */
[----:B------:R-:W-:Y:S01]  /*06a0*/  @!P4 HADD2.F32 R19, -RZ, R19.H0_H0 ;  /* 0x20000013ff13c230 */ /* 0x000fe20000004100 */
[----:B------:R-:W-:Y:S02]  /*06b0*/  @!P0 FSEL R4, RZ, 1, !P1 ;  /* 0x3f800000ff048808 */ /* 0x000fe40004800000 */
[----:B------:R-:W-:-:S03]  /*06c0*/  LEA R13, R0, R13, 0x9 ;  /* 0x0000000d000d7211 */ /* 0x000fc600078e48ff */
[----:B------:R-:W-:-:S04]  /*06d0*/  @!P4 FMUL.FTZ R4, R19, R4 ;  /* 0x000000041304c220 */ /* 0x000fc80000410000 */
[----:B0-----:R-:W-:-:S05]  /*06e0*/  @!P4 FMUL.FTZ R4, R4, R5 ;  /* 0x000000050404c220 */ /* 0x001fca0000410000 */
[----:B------:R-:W-:Y:S01]  /*06f0*/  @!P4 F2FP.F16.F32.PACK_AB R5, RZ, R4 ;  /* 0x00000004ff05c23e */ /* 0x000fe200000000ff */
[----:B-1----:R-:W-:-:S05]  /*0700*/  IMAD.WIDE.U32 R2, R13, 0x2, R2 ;  /* 0x000000020d027825 */ /* 0x002fca00078e0002 */
[----:B------:R-:W-:Y:S01]  /*0710*/  STG.E.U16 desc[UR4][R2.64], R5 ;  /* 0x0000000502007986 */ /* 0x000fe2000c101504 */
[----:B------:R-:W-:Y:S05]  /*0720*/  EXIT ;  /* 0x000000000000794d */ /* 0x000fea0003800000 */
.L_x_12444:
        /* <DEDUP_REMOVED lines=13> */
.L_x_14266:


//--------------------- .text._ZN2at6native29vectorized_elementwise_kernelILi2EZNS0_43_GLOBAL__N__7cc8d1ed_10_Dropout_cu_0e96ed3819masked_scale_kernelIbN3c104HalfEfEEvRNS_6TensorERKS6_S9_T1_EUlS5_bE_St5arrayIPcLm3EEEEviT0_SA_ --------------------------
	.section	.text._ZN2at6native29vectorized_elementwise_kernelILi2EZNS0_43_GLOBAL__N__7cc8d1ed_10_Dropout_cu_0e96ed3819masked_scale_kernelIbN3c104HalfEfEEvRNS_6TensorERKS6_S9_T1_EUlS5_bE_St5arrayIPcLm3EEEEviT0_SA_,"ax",@progbits
	.align	128
        .global         _ZN2at6native29vectorized_elementwise_kernelILi2EZNS0_43_GLOBAL__N__7cc8d1ed_10_Dropout_cu_0e96ed3819masked_scale_kernelIbN3c104HalfEfEEvRNS_6TensorERKS6_S9_T1_EUlS5_bE_St5arrayIPcLm3EEEEviT0_SA_
        .type           _ZN2at6native29vectorized_elementwise_kernelILi2EZNS0_43_GLOBAL__N__7cc8d1ed_10_Dropout_cu_0e96ed3819masked_scale_kernelIbN3c104HalfEfEEvRNS_6TensorERKS6_S9_T1_EUlS5_bE_St5arrayIPcLm3EEEEviT0_SA_,@function
        .size           _ZN2at6native29vectorized_elementwise_kernelILi2EZNS0_43_GLOBAL__N__7cc8d1ed_10_Dropout_cu_0e96ed3819masked_scale_kernelIbN3c104HalfEfEEvRNS_6TensorERKS6_S9_T1_EUlS5_bE_St5arrayIPcLm3EEEEviT0_SA_,(.L_x_14267 - _ZN2at6native29vectorized_elementwise_kernelILi2EZNS0_43_GLOBAL__N__7cc8d1ed_10_Dropout_cu_0e96ed3819masked_scale_kernelIbN3c104HalfEfEEvRNS_6TensorERKS6_S9_T1_EUlS5_bE_St5arrayIPcLm3EEEEviT0_SA_)
        .other          _ZN2at6native29vectorized_elementwise_kernelILi2EZNS0_43_GLOBAL__N__7cc8d1ed_10_Dropout_cu_0e96ed3819masked_scale_kernelIbN3c104HalfEfEEvRNS_6TensorERKS6_S9_T1_EUlS5_bE_St5arrayIPcLm3EEEEviT0_SA_,@"STO_CUDA_ENTRY STV_DEFAULT"
_ZN2at6native29vectorized_elementwise_kernelILi2EZNS0_43_GLOBAL__N__7cc8d1ed_10_Dropout_cu_0e96ed3819masked_scale_kernelIbN3c104HalfEfEEvRNS_6TensorERKS6_S9_T1_EUlS5_bE_St5arrayIPcLm3EEEEviT0_SA_:
.text._ZN2at6native29vectorized_elementwise_kernelILi2EZNS0_43_GLOBAL__N__7cc8d1ed_10_Dropout_cu_0e96ed3819masked_scale_kernelIbN3c104HalfEfEEvRNS_6TensorERKS6_S9_T1_EUlS5_bE_St5arrayIPcLm3EEEEviT0_SA_:
        /* <DEDUP_REMOVED lines=12> */
[----:B------:R-:W-:Y:S01]  /*00c0*/  @!P0 VIADD R25, R3, 0x80 ;  /* 0x0000008003198836 */ /* 0x000fe20000000000 */
[----:B------:R-:W-:-:S04]  /*00d0*/  @!P0 IADD3 R19, PT, PT, R2, R3, RZ ;  /* 0x0000000302138210 */ /* 0x000fc80007ffe0ff */
[----:B------:R-:W-:Y:S02]  /*00e0*/  ISETP.GE.U32.AND P2, PT, R25, R0, PT ;  /* 0x000000001900720c */ /* 0x000fe40003f46070 */
[----:B------:R-:W1:Y:S01]  /*00f0*/  @!P0 LDC.64 R22, c[0x0][0x3a0] ;  /* 0x0000e800ff168b82 */ /* 0x000e620000000a00 */
[----:B0-----:R-:W-:-:S05]  /*0100*/  @!P0 IADD3 R14, P1, PT, R19, R12, RZ ;  /* 0x0000000c130e8210 */ /* 0x001fca0007f3e0ff */
[----:B------:R-:W-:-:S05]  /*0110*/  @!P0 IMAD.X R15, RZ, RZ, R13, P1 ;  /* 0x000000ffff0f8224 */ /* 0x000fca00008e060d */
[----:B------:R-:W0:Y:S01]  /*0120*/  @!P2 LDC.64 R12, c[0x0][0x3a8] ;  /* 0x0000ea00ff0cab82 */ /* 0x000e220000000a00 */
[----:B------:R2:W3:Y:S01]  /*0130*/  @!P0 LDG.E.U8 R16, desc[UR4][R14.64] ;  /* 0x000000040e108981 */ /* 0x0004e2000c1e1100 */
[----:B------:R-:W-:-:S06]  /*0140*/  @!P2 IMAD.IADD R17, R2, 0x1, R25 ;  /* 0x000000010211a824 */ /* 0x000fcc00078e0219 */
[----:B--2---:R-:W2:Y:S01]  /*0150*/  @!P2 LDC.64 R14, c[0x0][0x3a0] ;  /* 0x0000e800ff0eab82 */ /* 0x004ea20000000a00 */
[----:B0-----:R-:W-:-:S05]  /*0160*/  @!P2 IADD3 R26, P1, PT, R17, R12, RZ ;  /* 0x0000000c111aa210 */ /* 0x001fca0007f3e0ff */
[----:B------:R-:W-:-:S05]  /*0170*/  @!P2 IMAD.X R27, RZ, RZ, R13, P1 ;  /* 0x000000ffff1ba224 */ /* 0x000fca00008e060d */
[----:B------:R-:W4:Y:S01]  /*0180*/  @!P2 LDG.E.U8 R26, desc[UR4][R26.64] ;  /* 0x000000041a1aa981 */ /* 0x000f22000c1e1100 */
[----:B------:R-:W-:Y:S01]  /*0190*/  @!P2 IADD3 R25, PT, PT, R25, 0x80, RZ ;  /* 0x000000801919a810 */ /* 0x000fe20007ffe0ff */
[----:B-1----:R-:W-:Y:S01]  /*01a0*/  @!P0 IMAD.WIDE.U32 R22, R19, 0x2, R22 ;  /* 0x0000000213168825 */ /* 0x002fe200078e0016 */
[----:B------:R-:W-:Y:S02]  /*01b0*/  PRMT R18, RZ, 0x7610, R18 ;  /* 0x00007610ff127816 */ /* 0x000fe40000000012 */
[----:B------:R-:W-:Y:S02]  /*01c0*/  ISETP.GE.U32.AND P1, PT, R25, R0, PT ;  /* 0x000000001900720c */ /* 0x000fe40003f26070 */
[----:B------:R-:W-:Y:S01]  /*01d0*/  PRMT R20, RZ, 0x7610, R20 ;  /* 0x00007610ff147816 */ /* 0x000fe20000000014 */
[----:B--2---:R-:W-:Y:S01]  /*01e0*/  @!P2 IMAD.WIDE.U32 R14, R17, 0x2, R14 ;  /* 0x00000002110ea825 */ /* 0x004fe200078e000e */
[----:B------:R-:W-:Y:S01]  /*01f0*/  PRMT R19, RZ, 0x7610, R19 ;  /* 0x00007610ff137816 */ /* 0x000fe20000000013 */
[----:B------:R-:W2:Y:S01]  /*0200*/  @!P0 LDG.E.U16 R18, desc[UR4][R22.64] ;  /* 0x0000000416128981 */ /* 0x000ea2000c1e1500 */
[----:B------:R-:W-:-:S04]  /*0210*/  PRMT R21, RZ, 0x7610, R21 ;  /* 0x00007610ff157816 */ /* 0x000fc80000000015 */
[----:B------:R0:W5:Y:S03]  /*0220*/  @!P2 LDG.E.U16 R19, desc[UR4][R14.64] ;  /* 0x000000040e13a981 */ /* 0x000166000c1e1500 */
[----:B------:R-:W-:Y:S01]  /*0230*/  @!P1 IMAD.IADD R33, R2, 0x1, R25 ;  /* 0x0000000102219824 */ /* 0x000fe200078e0219 */
[----:B------:R-:W1:Y:S01]  /*0240*/  @!P1 LDC.64 R12, c[0x0][0x3a0] ;  /* 0x0000e800ff0c9b82 */ /* 0x000e620000000a00 */
[----:B------:R-:W-:-:S05]  /*0250*/  @!P1 VIADD R25, R25, 0x80 ;  /* 0x0000008019199836 */ /* 0x000fca0000000000 */
[----:B------:R-:W-:-:S13]  /*0260*/  ISETP.GE.U32.AND P4, PT, R25, R0, PT ;  /* 0x000000001900720c */ /* 0x000fda0003f86070 */
[----:B------:R-:W-:Y:S01]  /*0270*/  @!P4 IMAD.IADD R31, R2, 0x1, R25 ;  /* 0x00000001021fc824 */ /* 0x000fe200078e0219 */
[----:B------:R-:W-:Y:S01]  /*0280*/  @!P4 IADD3 R25, PT, PT, R25, 0x80, RZ ;  /* 0x000000801919c810 */ /* 0x000fe20007ffe0ff */
[----:B------:R-:W0:Y:S03]  /*0290*/  @!P4 LDC.64 R28, c[0x0][0x3a0] ;  /* 0x0000e800ff1ccb82 */ /* 0x000e260000000a00 */
[----:B------:R-:W-:Y:S01]  /*02a0*/  ISETP.GE.U32.AND P5, PT, R25, R0, PT ;  /* 0x000000001900720c */ /* 0x000fe20003fa6070 */
[----:B-1----:R-:W-:-:S04]  /*02b0*/  @!P1 IMAD.WIDE.U32 R12, R33, 0x2, R12 ;  /* 0x00000002210c9825 */ /* 0x002fc800078e000c */
[----:B0-----:R-:W0:Y:S01]  /*02c0*/  @!P4 LDC.64 R14, c[0x0][0x3a8] ;  /* 0x0000ea00ff0ecb82 */ /* 0x001e220000000a00 */
        /* <DEDUP_REMOVED lines=10> */
[----:B------:R-:W-:Y:S01]  /*0370*/  @!P3 IADD3 R27, PT, PT, R2, R25, RZ ;  /* 0x00000019021bb210 */ /* 0x000fe20007ffe0ff */
[----:B------:R-:W-:Y:S01]  /*0380*/  @!P3 VIADD R25, R25, 0x80 ;  /* 0x000000801919b836 */ /* 0x000fe20000000000 */
[----:B------:R-:W-:Y:S01]  /*0390*/  PRMT R22, RZ, 0x7610, R22 ;  /* 0x00007610ff167816 */ /* 0x000fe20000000016 */
[----:B------:R-:W-:Y:S01]  /*03a0*/  @!P5 IMAD.WIDE.U32 R36, R35, 0x2, R36 ;  /* 0x000000022324d825 */ /* 0x000fe200078e0024 */
[----:B------:R-:W-:-:S04]  /*03b0*/  PRMT R24, RZ, 0x7610, R24 ;  /* 0x00007610ff187816 */ /* 0x000fc80000000018 */
[----:B------:R0:W2:Y:S02]  /*03c0*/  @!P5 LDG.E.U16 R22, desc[UR4][R36.64] ;  /* 0x000000042416d981 */ /* 0x0000a4000c1e1500 */
        /* <DEDUP_REMOVED lines=8> */
[----:B------:R-:W-:Y:S02]  /*0450*/  @!P4 IADD3 R30, P6, PT, R31, R14, RZ ;  /* 0x0000000e1f1ec210 */ /* 0x000fe40007fde0ff */
[----:B------:R-:W-:-:S03]  /*0460*/  ISETP.GE.U32.AND P0, PT, R25, R0, PT ;  /* 0x000000001900720c */ /* 0x000fc60003f06070 */
[----:B------:R-:W-:Y:S01]  /*0470*/  @!P4 IMAD.X R31, RZ, RZ, R15, P6 ;  /* 0x000000ffff1fc224 */ /* 0x000fe200030e060f */
[----:B---3--:R-:W-:-:S09]  /*0480*/  @!P5 IADD3 R34, P6, PT, R35, R16, RZ ;  /* 0x000000102322d210 */ /* 0x008fd20007fde0ff */
[----:B------:R-:W1:Y:S01]  /*0490*/  @!P0 LDC.64 R28, c[0x0][0x3a0] ;  /* 0x0000e800ff1c8b82 */ /* 0x000e620000000a00 */
[----:B------:R-:W-:Y:S02]  /*04a0*/  @!P5 IADD3.X R35, PT, PT, RZ, R17, RZ, P6, !PT ;  /* 0x00000011ff23d210 */ /* 0x000fe400037fe4ff */
[----:B----4-:R-:W-:Y:S01]  /*04b0*/  @!P2 ISETP.NE.AND P6, PT, R26, RZ, PT ;  /* 0x000000ff1a00a20c */ /* 0x010fe20003fc5270 */
[----:B------:R-:W-:Y:S01]  /*04c0*/  IMAD.MOV.U32 R16, RZ, RZ, RZ ;  /* 0x000000ffff107224 */ /* 0x000fe200078e00ff */
[----:B------:R-:W3:Y:S02]  /*04d0*/  @!P1 LDG.E.U8 R17, desc[UR4][R32.64] ;  /* 0x0000000420119981 */ /* 0x000ee4000c1e1100 */
[----:B------:R-:W-:Y:S02]  /*04e0*/  @!P2 FSEL R16, RZ, 1, !P6 ;  /* 0x3f800000ff10a808 */ /* 0x000fe40007000000 */
[----:B0-----:R-:W-:Y:S01]  /*04f0*/  @!P3 IADD3 R36, P6, PT, R27, R12, RZ ;  /* 0x0000000c1b24b210 */ /* 0x001fe20007fde0ff */
[----:B------:R-:W-:Y:S01]  /*0500*/  @!P0 IMAD.IADD R15, R2, 0x1, R25 ;  /* 0x00000001020f8824 */ /* 0x000fe200078e0219 */
[----:B------:R1:W4:Y:S02]  /*0510*/  @!P5 LDG.E.U8 R27, desc[UR4][R34.64] ;  /* 0x00000004221bd981 */ /* 0x000324000c1e1100 */
[----:B------:R-:W-:-:S02]  /*0520*/  @!P3 IADD3.X R37, PT, PT, RZ, R13, RZ, P6, !PT ;  /* 0x0000000dff25b210 */ /* 0x000fc400037fe4ff */
[----:B------:R-:W0:Y:S01]  /*0530*/  @!P0 LDC.64 R12, c[0x0][0x3a8] ;  /* 0x0000ea00ff0c8b82 */ /* 0x000e220000000a00 */
[----:B------:R-:W-:Y:S01]  /*0540*/  @!P0 VIADD R25, R25, 0x80 ;  /* 0x0000008019198836 */ /* 0x000fe20000000000 */
[----:B------:R5:W2:Y:S04]  /*0550*/  @!P4 LDG.E.U8 R26, desc[UR4][R30.64] ;  /* 0x000000041e1ac981 */ /* 0x000aa8000c1e1100 */
[----:B------:R-:W-:Y:S01]  /*0560*/  ISETP.GE.U32.AND P2, PT, R25, R0, PT ;  /* 0x000000001900720c */ /* 0x000fe20003f46070 */
[C---:B-1----:R-:W-:Y:S01]  /*0570*/  @!P0 IMAD.WIDE.U32 R34, R15.reuse, 0x2, R28 ;  /* 0x000000020f228825 */ /* 0x042fe200078e001c */
[----:B0-----:R-:W-:-:S11]  /*0580*/  @!P0 IADD3 R32, P6, PT, R15, R12, RZ ;  /* 0x0000000c0f208210 */ /* 0x001fd60007fde0ff */
[----:B------:R-:W-:Y:S01]  /*0590*/  @!P2 IMAD.IADD R25, R2, 0x1, R25 ;  /* 0x000000010219a824 */ /* 0x000fe200078e0219 */
[----:B------:R-:W0:Y:S01]  /*05a0*/  @!P2 LDC.64 R14, c[0x0][0x3a8] ;  /* 0x0000ea00ff0eab82 */ /* 0x000e220000000a00 */
[----:B------:R-:W-:Y:S01]  /*05b0*/  PRMT R29, RZ, 0x7610, R29 ;  /* 0x00007610ff1d7816 */ /* 0x000fe2000000001d */
[----:B------:R-:W4:Y:S01]  /*05c0*/  @!P3 LDG.E.U8 R28, desc[UR4][R36.64] ;  /* 0x00000004241cb981 */ /* 0x000f22000c1e1100 */
[----:B------:R-:W-:-:S04]  /*05d0*/  @!P0 IMAD.X R33, RZ, RZ, R13, P6 ;  /* 0x000000ffff218224 */ /* 0x000fc800030e060d */
[----:B------:R0:W4:Y:S01]  /*05e0*/  @!P0 LDG.E.U16 R29, desc[UR4][R34.64] ;  /* 0x00000004221d8981 */ /* 0x000122000c1e1500 */
[----:B-----5:R-:W1:Y:S03]  /*05f0*/  @!P2 LDC.64 R30, c[0x0][0x3a0] ;  /* 0x0000e800ff1eab82 */ /* 0x020e660000000a00 */
[----:B------:R-:W5:Y:S01]  /*0600*/  @!P0 LDG.E.U8 R32, desc[UR4][R32.64] ;  /* 0x0000000420208981 */ /* 0x000f62000c1e1100 */
[----:B0-----:R-:W-:-:S05]  /*0610*/  @!P2 IADD3 R34, P6, PT, R25, R14, RZ ;  /* 0x0000000e1922a210 */ /* 0x001fca0007fde0ff */
[----:B------:R-:W-:-:S05]  /*0620*/  @!P2 IMAD.X R35, RZ, RZ, R15, P6 ;  /* 0x000000ffff23a224 */ /* 0x000fca00030e060f */
[----:B------:R-:W5:Y:S01]  /*0630*/  @!P2 LDG.E.U8 R13, desc[UR4][R34.64] ;  /* 0x00000004220da981 */ /* 0x000f62000c1e1100 */
[----:B------:R-:W-:Y:S01]  /*0640*/  PRMT R12, RZ, 0x7610, R12 ;  /* 0x00007610ff0c7816 */ /* 0x000fe2000000000c */
[----:B-1----:R-:W-:-:S05]  /*0650*/  @!P2 IMAD.WIDE.U32 R30, R25, 0x2, R30 ;  /* 0x00000002191ea825 */ /* 0x002fca00078e001e */
[----:B------:R0:W5:Y:S01]  /*0660*/  @!P2 LDG.E.U16 R12, desc[UR4][R30.64] ;  /* 0x000000041e0ca981 */ /* 0x000162000c1e1500 */
[C---:B------:R-:W-:Y:S02]  /*0670*/  VIADD R15, R3.reuse, 0x80 ;  /* 0x00000080030f7836 */ /* 0x040fe40000000000 */
[----:B------:R-:W-:Y:S02]  /*0680*/  HFMA2 R14, -RZ, RZ, 0, 0 ;  /* 0x00000000ff0e7431 */ /* 0x000fe400000001ff */
[C---:B0-----:R-:W-:Y:S01]  /*0690*/  VIADD R31, R3.reuse, 0x200 ;  /* 0x00000200031f7836 */ /* 0x041fe20000000000 */
[----:B------:R-:W-:Y:S01]  /*06a0*/  IADD3 R33, PT, PT, R3, 0x280, RZ ;  /* 0x0000028003217810 */ /* 0x000fe20007ffe0ff */
[----:B------:R-:W-:Y:S04]  /*06b0*/  BSSY.RECONVERGENT B0, `(.L_x_12446) ;  /* 0x0000078000007945 */ /* 0x000fe80003800200 */
[----:B------:R-:W-:Y:S01]  /*06c0*/  BSSY.RELIABLE B1, `(.L_x_12447) ;  /* 0x0000070000017945 */ /* 0x000fe20003800100 */
[----:B---3--:R-:W-:-:S04]  /*06d0*/  @!P1 ISETP.NE.AND P6, PT, R17, RZ, PT ;  /* 0x000000ff1100920c */ /* 0x008fc80003fc5270 */
[----:B------:R-:W-:Y:S02]  /*06e0*/  @!P1 FSEL R14, RZ, 1, !P6 ;  /* 0x3f800000ff0e9808 */ /* 0x000fe40007000000 */
[----:B------:R-:W-:Y:S02]  /*06f0*/  ISETP.GE.U32.AND P1, PT, R15, R0, PT ;  /* 0x000000000f00720c */ /* 0x000fe40003f26070 */
[----:B--2---:R-:W-:-:S11]  /*0700*/  @!P4 ISETP.NE.AND P6, PT, R26, RZ, PT ;  /* 0x000000ff1a00c20c */ /* 0x004fd60003fc5270 */
[----:B------:R-:W0:Y:S01]  /*0710*/  @!P1 LDC R17, c[0x0][0x388] ;  /* 0x0000e200ff119b82 */ /* 0x000e220000000800 */
[----:B------:R-:W-:Y:S02]  /*0720*/  @!P1 HADD2.F32 R25, -RZ, R19.H0_H0 ;  /* 0x20000013ff199230 */ /* 0x000fe40000004100 */
[----:B------:R-:W-:Y:S01]  /*0730*/  IMAD.MOV.U32 R19, RZ, RZ, RZ ;  /* 0x000000ffff137224 */ /* 0x000fe200078e00ff */
[----:B------:R-:W-:Y:S02]  /*0740*/  @!P4 FSEL R19, RZ, 1, !P6 ;  /* 0x3f800000ff13c808 */ /* 0x000fe40007000000 */
[----:B----4-:R-:W-:Y:S01]  /*0750*/  @!P5 ISETP.NE.AND P6, PT, R27, RZ, PT ;  /* 0x000000ff1b00d20c */ /* 0x010fe20003fc5270 */
[C---:B------:R-:W-:Y:S01]  /*0760*/  VIADD R27, R3.reuse, 0x100 ;  /* 0x00000100031b7836 */ /* 0x040fe20000000000 */
[----:B------:R-:W-:Y:S01]  /*0770*/  ISETP.GE.U32.AND P4, PT, R3, R0, PT ;  /* 0x000000000300720c */ /* 0x000fe20003f86070 */
[----:B------:R-:W-:Y:S01]  /*0780*/  @!P1 FMUL.FTZ R16, R25, R16 ;  /* 0x0000001019109220 */ /* 0x000fe20000410000 */
[----:B------:R-:W-:-:S02]  /*0790*/  MOV R25, RZ ;  /* 0x000000ff00197202 */ /* 0x000fc40000000f00 */
[----:B------:R-:W-:Y:S02]  /*07a0*/  @!P5 FSEL R25, RZ, 1, !P6 ;  /* 0x3f800000ff19d808 */ /* 0x000fe40007000000 */
[----:B------:R-:W-:Y:S02]  /*07b0*/  ISETP.GE.U32.AND P5, PT, R27, R0, PT ;  /* 0x000000001b00720c */ /* 0x000fe40003fa6070 */
[----:B------:R-:W-:Y:S02]  /*07c0*/  IADD3 R27, PT, PT, R3, 0x180, RZ ;  /* 0x00000180031b7810 */ /* 0x000fe40007ffe0ff */
[----:B------:R-:W-:Y:S01]  /*07d0*/  @!P3 ISETP.NE.AND P6, PT, R28, RZ, PT ;  /* 0x000000ff1c00b20c */ /* 0x000fe20003fc5270 */
[----:B------:R-:W-:-:S03]  /*07e0*/  IMAD.MOV.U32 R26, RZ, RZ, RZ ;  /* 0x000000ffff1a7224 */ /* 0x000fc600078e00ff */
[----:B------:R-:W-:Y:S02]  /*07f0*/  @!P3 FSEL R26, RZ, 1, !P6 ;  /* 0x3f800000ff1ab808 */ /* 0x000fe40007000000 */
[----:B------:R-:W-:Y:S01]  /*0800*/  ISETP.GE.U32.AND P3, PT, R27, R0, PT ;  /* 0x000000001b00720c */ /* 0x000fe20003f66070 */
[----:B0-----:R-:W-:Y:S01]  /*0810*/  @!P1 FMUL.FTZ R17, R16, R17 ;  /* 0x0000001110119220 */ /* 0x001fe20000410000 */
[----:B------:R-:W0:Y:S01]  /*0820*/  @!P4 LDC R27, c[0x0][0x388] ;  /* 0x0000e200ff1bcb82 */ /* 0x000e220000000800 */
[----:B-----5:R-:W-:Y:S01]  /*0830*/  @!P0 ISETP.NE.AND P6, PT, R32, RZ, PT ;  /* 0x000000ff2000820c */ /* 0x020fe20003fc5270 */
[----:B------:R-:W-:-:S03]  /*0840*/  IMAD.MOV.U32 R16, RZ, RZ, RZ ;  /* 0x000000ffff107224 */ /* 0x000fc600078e00ff */
[----:B------:R-:W-:Y:S02]  /*0850*/  @!P0 FSEL R16, RZ, 1, !P6 ;  /* 0x3f800000ff108808 */ /* 0x000fe40007000000 */
[-C--:B------:R-:W-:Y:S02]  /*0860*/  ISETP.GE.U32.AND P6, PT, R31, R0.reuse, PT ;  /* 0x000000001f00720c */ /* 0x080fe40003fc6070 */
[----:B------:R-:W1:Y:S01]  /*0870*/  @!P4 LDC.64 R30, c[0x0][0x398] ;  /* 0x0000e600ff1ecb82 */ /* 0x000e620000000a00 */
[----:B------:R-:W-:Y:S01]  /*0880*/  @!P1 F2FP.F16.F32.PACK_AB R4, RZ, R17 ;  /* 0x00000011ff04923e */ /* 0x000fe200000000ff */
[----:B------:R-:W-:Y:S02]  /*0890*/  VIADD R17, R3, 0x300 ;  /* 0x0000030003117836 */ /* 0x000fe40000000000 */
[----:B------:R-:W-:Y:S01]  /*08a0*/  @!P4 HADD2.F32 R18, -RZ, R18.H0_H0 ;  /* 0x20000012ff12c230 */ /* 0x000fe20000004100 */
[----:B------:R-:W-:Y:S02]  /*08b0*/  ISETP.GE.U32.AND P0, PT, R33, R0, PT ;  /* 0x000000002100720c */ /* 0x000fe40003f06070 */
[----:B------:R-:W-:Y:S01]  /*08c0*/  @!P2 ISETP.NE.AND P1, PT, R13, RZ, PT ;  /* 0x000000ff0d00a20c */ /* 0x000fe20003f25270 */
[----:B------:R-:W-:-:S03]  /*08d0*/  IMAD.MOV.U32 R13, RZ, RZ, RZ ;  /* 0x000000ffff0d7224 */ /* 0x000fc600078e00ff */
[----:B------:R-:W-:Y:S02]  /*08e0*/  @!P2 FSEL R13, RZ, 1, !P1 ;  /* 0x3f800000ff0da808 */ /* 0x000fe40004800000 */
[----:B------:R-:W-:Y:S02]  /*08f0*/  ISETP.GE.U32.AND P2, PT, R17, R0, PT ;  /* 0x000000001100720c */ /* 0x000fe40003f46070 */
[----:B------:R-:W-:Y:S01]  /*0900*/  IADD3 R17, PT, PT, R3, 0x380, RZ ;  /* 0x0000038003117810 */ /* 0x000fe20007ffe0ff */
[----:B------:R-:W-:-:S03]  /*0910*/  @!P6 HADD2.F32 R22, -RZ, R22.H0_H0 ;  /* 0x20000016ff16e230 */ /* 0x000fc60000004100 */
[----:B------:R-:W-:Y:S01]  /*0920*/  ISETP.GE.U32.AND P1, PT, R17, R0, PT ;  /* 0x000000001100720c */ /* 0x000fe20003f26070 */
[----:B------:R-:W-:Y:S01]  /*0930*/  @!P4 FMUL.FTZ R18, R18, R23 ;  /* 0x000000171212c220 */ /* 0x000fe20000410000 */
[----:B------:R-:W-:Y:S02]  /*0940*/  @!P5 HADD2.F32 R23, -RZ, R20.H0_H0 ;  /* 0x20000014ff17d230 */ /* 0x000fe40000004100 */
[----:B------:R-:W-:Y:S01]  /*0950*/  @!P6 FMUL.FTZ R22, R22, R25 ;  /* 0x000000191616e220 */ /* 0x000fe20000410000 */
[----:B------:R-:W-:Y:S02]  /*0960*/  @!P3 HADD2.F32 R20, -RZ, R21.H0_H0 ;  /* 0x20000015ff14b230 */ /* 0x000fe40000004100 */
[----:B0-----:R-:W-:Y:S01]  /*0970*/  @!P4 FMUL.FTZ R18, R18, R27 ;  /* 0x0000001b1212c220 */ /* 0x001fe20000410000 */
[----:B------:R-:W-:Y:S02]  /*0980*/  @!P4 IMAD.IADD R25, R2, 0x1, R3 ;  /* 0x000000010219c824 */ /* 0x000fe400078e0203 */
[----:B------:R-:W-:Y:S01]  /*0990*/  @!P5 FMUL.FTZ R14, R23, R14 ;  /* 0x0000000e170ed220 */ /* 0x000fe20000410000 */
[----:B------:R-:W0:Y:S01]  /*09a0*/  @!P6 LDC R17, c[0x0][0x388] ;  /* 0x0000e200ff11eb82 */ /* 0x000e220000000800 */
[----:B------:R-:W-:Y:S01]  /*09b0*/  @!P3 FMUL.FTZ R19, R20, R19 ;  /* 0x000000131413b220 */ /* 0x000fe20000410000 */
[----:B------:R-:W-:Y:S01]  /*09c0*/  @!P4 F2FP.F16.F32.PACK_AB R5, RZ, R18 ;  /* 0x00000012ff05c23e */ /* 0x000fe200000000ff */
[----:B-1----:R-:W-:-:S05]  /*09d0*/  @!P4 IMAD.WIDE.U32 R30, R25, 0x2, R30 ;  /* 0x00000002191ec825 */ /* 0x002fca00078e001e */
[----:B------:R-:W1:Y:S08]  /*09e0*/  @!P5 LDC R23, c[0x0][0x388] ;  /* 0x0000e200ff17db82 */ /* 0x000e700000000800 */
[----:B------:R-:W2:Y:S08]  /*09f0*/  @!P3 LDC R18, c[0x0][0x388] ;  /* 0x0000e200ff12bb82 */ /* 0x000eb00000000800 */
[----:B------:R-:W3:Y:S08]  /*0a00*/  @!P0 LDC R21, c[0x0][0x388] ;  /* 0x0000e200ff158b82 */ /* 0x000ef00000000800 */
[----:B------:R-:W4:Y:S08]  /*0a10*/  @!P2 LDC R20, c[0x0][0x388] ;  /* 0x0000e200ff14ab82 */ /* 0x000f300000000800 */
[----:B------:R-:W5:Y:S01]  /*0a20*/  @!P1 LDC R25, c[0x0][0x388] ;  /* 0x0000e200ff199b82 */ /* 0x000f620000000800 */
[----:B------:R-:W-:Y:S01]  /*0a30*/  PRMT R27, R5, 0x7610, R27 ;  /* 0x00007610051b7816 */ /* 0x000fe2000000001b */
[----:B------:R-:W-:-:S02]  /*0a40*/  @!P4 IMAD.MOV.U32 R3, RZ, RZ, R15 ;  /* 0x000000ffff03c224 */ /* 0x000fc400078e000f */
[----:B------:R-:W-:Y:S02]  /*0a50*/  @!P0 HADD2.F32 R5, -RZ, R24.H0_H0 ;  /* 0x20000018ff058230 */ /* 0x000fe40000004100 */
[----:B------:R0:W-:Y:S01]  /*0a60*/  @!P4 STG.E.U16 desc[UR4][R30.64], R27 ;  /* 0x0000001b1e00c986 */ /* 0x0001e2000c101504 */
[----:B------:R-:W-:Y:S01]  /*0a70*/  ISETP.GE.U32.AND P4, PT, R3, R0, PT ;  /* 0x000000000300720c */ /* 0x000fe20003f86070 */
[----:B------:R-:W-:Y:S02]  /*0a80*/  @!P2 HADD2.F32 R29, -RZ, R29.H0_H0 ;  /* 0x2000001dff1da230 */ /* 0x000fe40000004100 */
[----:B------:R-:W-:Y:S02]  /*0a90*/  @!P1 HADD2.F32 R12, -RZ, R12.H0_H0 ;  /* 0x2000000cff0c9230 */ /* 0x000fe40000004100 */
[----:B------:R-:W-:Y:S01]  /*0aa0*/  @!P0 FMUL.FTZ R26, R5, R26 ;  /* 0x0000001a051a8220 */ /* 0x000fe20000410000 */
[----:B------:R-:W-:Y:S02]  /*0ab0*/  @!P2 FMUL.FTZ R29, R29, R16 ;  /* 0x000000101d1da220 */ /* 0x000fe40000410000 */
[----:B------:R-:W-:Y:S01]  /*0ac0*/  @!P1 FMUL.FTZ R12, R12, R13 ;  /* 0x0000000d0c0c9220 */ /* 0x000fe20000410000 */
[----:B-1----:R-:W-:Y:S01]  /*0ad0*/  @!P5 FMUL.FTZ R14, R14, R23 ;  /* 0x000000170e0ed220 */ /* 0x002fe20000410000 */
[----:B--2---:R-:W-:Y:S01]  /*0ae0*/  @!P3 FMUL.FTZ R18, R19, R18 ;  /* 0x000000121312b220 */ /* 0x004fe20000410000 */
[----:B0-----:R-:W-:Y:S01]  /*0af0*/  @!P6 FMUL.FTZ R17, R22, R17 ;  /* 0x000000111611e220 */ /* 0x001fe20000410000 */
[----:B---3--:R-:W-:Y:S01]  /*0b00*/  @!P0 FMUL.FTZ R21, R26, R21 ;  /* 0x000000151a158220 */ /* 0x008fe20000410000 */
[----:B----4-:R-:W-:Y:S01]  /*0b10*/  @!P2 FMUL.FTZ R20, R29, R20 ;  /* 0x000000141d14a220 */ /* 0x010fe20000410000 */
[----:B-----5:R-:W-:Y:S01]  /*0b20*/  @!P1 FMUL.FTZ R12, R12, R25 ;  /* 0x000000190c0c9220 */ /* 0x020fe20000410000 */
[----:B------:R-:W-:-:S02]  /*0b30*/  @!P5 F2FP.F16.F32.PACK_AB R6, RZ, R14 ;  /* 0x0000000eff06d23e */ /* 0x000fc400000000ff */
[----:B------:R-:W-:Y:S02]  /*0b40*/  @!P3 F2FP.F16.F32.PACK_AB R7, RZ, R18 ;  /* 0x00000012ff07b23e */ /* 0x000fe400000000ff */
[----:B------:R-:W-:Y:S02]  /*0b50*/  @!P6 F2FP.F16.F32.PACK_AB R8, RZ, R17 ;  /* 0x00000011ff08e23e */ /* 0x000fe400000000ff */
[----:B------:R-:W-:Y:S02]  /*0b60*/  @!P0 F2FP.F16.F32.PACK_AB R9, RZ, R21 ;  /* 0x00000015ff09823e */ /* 0x000fe400000000ff */
[----:B------:R-:W-:Y:S02]  /*0b70*/  @!P2 F2FP.F16.F32.PACK_AB R10, RZ, R20 ;  /* 0x00000014ff0aa23e */ /* 0x000fe400000000ff */
[----:B------:R-:W-:Y:S01]  /*0b80*/  @!P1 F2FP.F16.F32.PACK_AB R11, RZ, R12 ;  /* 0x0000000cff0b923e */ /* 0x000fe200000000ff */
        /* <DEDUP_REMOVED lines=13> */
.L_x_12448:
[----:B------:R-:W-:-:S13]  /*0c60*/  ISETP.GE.U32.AND P0, PT, R3, R0, PT ;  /* 0x000000000300720c */ /* 0x000fda0003f06070 */
[----:B------:R-:W-:Y:S05]  /*0c70*/  @P0 BRA `(.L_x_12450) ;  /* 0x0000000000300947 */ /* 0x000fea0003800000 */
[----:B0-----:R-:W0:Y:S01]  /*0c80*/  LDC.64 R4, c[0x0][0x398] ;  /* 0x0000e600ff047b82 */ /* 0x001e220000000a00 */
[----:B------:R-:W-:Y:S02]  /*0c90*/  IMAD.IADD R13, R2, 0x1, R3 ;  /* 0x00000001020d7824 */ /* 0x000fe400078e0203 */
[----:B------:R-:W-:Y:S02]  /*0ca0*/  VIADD R3, R3, 0x80 ;  /* 0x0000008003037836 */ /* 0x000fe40000000000 */
[----:B0-----:R-:W-:-:S05]  /*0cb0*/  IMAD.WIDE.U32 R4, R13, 0x2, R4 ;  /* 0x000000020d047825 */ /* 0x001fca00078e0004 */
[----:B------:R1:W-:Y:S02]  /*0cc0*/  STG.E.U16 desc[UR4][R4.64], R7 ;  /* 0x0000000704007986 */ /* 0x0003e4000c101504 */
.L_x_12449:
[----:B------:R-:W-:-:S13]  /*0cd0*/  ISETP.GE.U32.AND P0, PT, R3, R0, PT ;  /* 0x000000000300720c */ /* 0x000fda0003f06070 */
[----:B------:R-:W-:Y:S05]  /*0ce0*/  @P0 BRA `(.L_x_12451) ;  /* 0x0000000000340947 */ /* 0x000fea0003800000 */
[----:B01----:R-:W0:Y:S01]  /*0cf0*/  LDC.64 R4, c[0x0][0x398] ;  /* 0x0000e600ff047b82 */ /* 0x003e220000000a00 */
[----:B------:R-:W-:Y:S01]  /*0d00*/  IADD3 R7, PT, PT, R2, R3, RZ ;  /* 0x0000000302077210 */ /* 0x000fe20007ffe0ff */
[----:B------:R-:W-:-:S04]  /*0d10*/  VIADD R3, R3, 0x80 ;  /* 0x0000008003037836 */ /* 0x000fc80000000000 */
[----:B0-----:R-:W-:-:S05]  /*0d20*/  IMAD.WIDE.U32 R4, R7, 0x2, R4 ;  /* 0x0000000207047825 */ /* 0x001fca00078e0004 */
[----:B------:R1:W-:Y:S02]  /*0d30*/  STG.E.U16 desc[UR4][R4.64], R8 ;  /* 0x0000000804007986 */ /* 0x0003e4000c101504 */
.L_x_12450:
        /* <DEDUP_REMOVED lines=8> */
.L_x_12451:
[----:B------:R-:W-:Y:S05]  /*0dc0*/  BSYNC.RELIABLE B1 ;  /* 0x0000000000017941 */ /* 0x000fea0003800100 */
.L_x_12447:
[----:B------:R-:W-:-:S13]  /*0dd0*/  ISETP.GE.U32.AND P0, PT, R3, R0, PT ;  /* 0x000000000300720c */ /* 0x000fda0003f06070 */
[----:B012---:R-:W0:Y:S01]  /*0de0*/  @!P0 LDC.64 R4, c[0x0][0x398] ;  /* 0x0000e600ff048b82 */ /* 0x007e220000000a00 */
[----:B------:R-:W-:Y:S02]  /*0df0*/  @!P0 IMAD.IADD R7, R2, 0x1, R3 ;  /* 0x0000000102078824 */ /* 0x000fe400078e0203 */
[----:B------:R-:W-:Y:S02]  /*0e00*/  @!P0 VIADD R3, R3, 0x80 ;  /* 0x0000008003038836 */ /* 0x000fe40000000000 */
[----:B0-----:R-:W-:-:S05]  /*0e10*/  @!P0 IMAD.WIDE.U32 R4, R7, 0x2, R4 ;  /* 0x0000000207048825 */ /* 0x001fca00078e0004 */
[----:B------:R2:W-:Y:S02]  /*0e20*/  @!P0 STG.E.U16 desc[UR4][R4.64], R10 ;  /* 0x0000000a04008986 */ /* 0x0005e4000c101504 */
.L_x_12452:
[----:B------:R-:W-:Y:S05]  /*0e30*/  BSYNC.RECONVERGENT B0 ;  /* 0x0000000000007941 */ /* 0x000fea0003800200 */
.L_x_12446:
[----:B------:R-:W-:Y:S05]  /*0e40*/  WARPSYNC.ALL ;  /* 0x0000000000007948 */ /* 0x000fea0003800000 */
[----:B------:R-:W-:-:S13]  /*0e50*/  ISETP.GE.U32.AND P0, PT, R3, R0, PT ;  /* 0x000000000300720c */ /* 0x000fda0003f06070 */
[----:B------:R-:W-:Y:S05]  /*0e60*/  @P0 EXIT ;  /* 0x000000000000094d */ /* 0x000fea0003800000 */
[----:B012---:R-:W0:Y:S01]  /*0e70*/  LDC.64 R4, c[0x0][0x398] ;  /* 0x0000e600ff047b82 */ /* 0x007e220000000a00 */
[----:B------:R-:W-:-:S05]  /*0e80*/  IADD3 R3, PT, PT, R2, R3, RZ ;  /* 0x0000000302037210 */ /* 0x000fca0007ffe0ff */
[----:B0-----:R-:W-:-:S05]  /*0e90*/  IMAD.WIDE.U32 R2, R3, 0x2, R4 ;  /* 0x0000000203027825 */ /* 0x001fca00078e0004 */
[----:B------:R-:W-:Y:S01]  /*0ea0*/  STG.E.U16 desc[UR4][R2.64], R11 ;  /* 0x0000000b02007986 */ /* 0x000fe2000c101504 */
[----:B------:R-:W-:Y:S05]  /*0eb0*/  EXIT ;  /* 0x000000000000794d */ /* 0x000fea0003800000 */
.L_x_12445:
[----:B------:R-:W0:Y:S01]  /*0ec0*/  S2R R0, SR_TID.X ;  /* 0x0000000000007919 */ /* 0x000e220000002100 */
[----:B------:R-:W1:Y:S01]  /*0ed0*/  LDCU.64 UR6, c[0x0][0x3a8] ;  /* 0x00007500ff0677ac */ /* 0x000e620008000a00 */
[----:B------:R-:W2:Y:S01]  /*0ee0*/  LDC.64 R4, c[0x0][0x3a0] ;  /* 0x0000e800ff047b82 */ /* 0x000ea20000000a00 */
[C---:B-1----:R-:W-:Y:S01]  /*0ef0*/  IADD3 R10, P0, PT, R2.reuse, UR6, RZ ;  /* 0x00000006020a7c10 */ /* 0x042fe2000ff1e0ff */
[----:B------:R-:W1:Y:S04]  /*0f00*/  LDCU UR6, c[0x0][0x388] ;  /* 0x00007100ff0677ac */ /* 0x000e680008000800 */
[----:B------:R-:W-:Y:S02]  /*0f10*/  IMAD.X R11, RZ, RZ, UR7, P0 ;  /* 0x00000007ff0b7e24 */ /* 0x000fe400080e06ff */
[----:B--2---:R-:W-:-:S04]  /*0f20*/  IMAD.WIDE.U32 R4, R2, 0x2, R4 ;  /* 0x0000000202047825 */ /* 0x004fc800078e0004 */
[----:B0-----:R-:W-:-:S05]  /*0f30*/  IMAD.WIDE.U32 R10, R0, 0x2, R10 ;  /* 0x00000002000a7825 */ /* 0x001fca00078e000a */
[----:B------:R-:W2:Y:S01]  /*0f40*/  LDG.E.U16 R15, desc[UR4][R10.64] ;  /* 0x000000040a0f7981 */ /* 0x000ea2000c1e1500 */
[----:B------:R-:W-:-:S03]  /*0f50*/  IMAD.WIDE.U32 R8, R0, 0x4, R4 ;  /* 0x0000000400087825 */ /* 0x000fc600078e0004 */
[----:B------:R-:W3:Y:S04]  /*0f60*/  LDG.E.U16 R16, desc[UR4][R10.64+0x100] ;  /* 0x000100040a107981 */ /* 0x000ee8000c1e1500 */
[----:B------:R-:W4:Y:S04]  /*0f70*/  LDG.E R13, desc[UR4][R8.64] ;  /* 0x00000004080d7981 */ /* 0x000f28000c1e1900 */
[----:B------:R-:W5:Y:S04]  /*0f80*/  LDG.E R14, desc[UR4][R8.64+0x200] ;  /* 0x00020004080e7981 */ /* 0x000f68000c1e1900 */
[----:B------:R-:W5:Y:S04]  /*0f90*/  LDG.E.U16 R6, desc[UR4][R10.64+0x200] ;  /* 0x000200040a067981 */ /* 0x000f68000c1e1500 */
[----:B------:R4:W5:Y:S04]  /*0fa0*/  LDG.E.U16 R12, desc[UR4][R10.64+0x300] ;  /* 0x000300040a0c7981 */ /* 0x000968000c1e1500 */
[----:B------:R-:W5:Y:S04]  /*0fb0*/  LDG.E R3, desc[UR4][R8.64+0x400] ;  /* 0x0004000408037981 */ /* 0x000f68000c1e1900 */
[----:B------:R0:W5:Y:S01]  /*0fc0*/  LDG.E R7, desc[UR4][R8.64+0x600] ;  /* 0x0006000408077981 */ /* 0x000162000c1e1900 */
[----:B--2---:R-:W-:-:S02]  /*0fd0*/  PRMT R4, R15, 0x7770, RZ ;  /* 0x000077700f047816 */ /* 0x004fc400000000ff */
[----:B------:R-:W-:Y:S02]  /*0fe0*/  PRMT R5, R15, 0x7771, RZ ;  /* 0x000077710f057816 */ /* 0x000fe400000000ff */
[C---:B---3--:R-:W-:Y:S02]  /*0ff0*/  PRMT R15, R16.reuse, 0x7770, RZ ;  /* 0x00007770100f7816 */ /* 0x048fe400000000ff */
[----:B------:R-:W-:Y:S02]  /*1000*/  PRMT R16, R16, 0x7771, RZ ;  /* 0x0000777110107816 */ /* 0x000fe400000000ff */
[----:B------:R-:W-:Y:S01]  /*1010*/  ISETP.NE.AND P0, PT, R4, RZ, PT ;  /* 0x000000ff0400720c */ /* 0x000fe20003f05270 */
[--C-:B----4-:R-:W-:Y:S01]  /*1020*/  HADD2.F32 R11, -RZ, R13.reuse.H0_H0 ;  /* 0x2000000dff0b7230 */ /* 0x110fe20000004100 */
[----:B------:R-:W-:Y:S01]  /*1030*/  ISETP.NE.AND P1, PT, R5, RZ, PT ;  /* 0x000000ff0500720c */ /* 0x000fe20003f25270 */
[----:B------:R-:W-:Y:S01]  /*1040*/  HADD2.F32 R10, -RZ, R13.H1_H1 ;  /* 0x3000000dff0a7230 */ /* 0x000fe20000004100 */
[----:B------:R-:W-:Y:S01]  /*1050*/  ISETP.NE.AND P2, PT, R15, RZ, PT ;  /* 0x000000ff0f00720c */ /* 0x000fe20003f45270 */
[----:B------:R-:W2:Y:S01]  /*1060*/  LDC.64 R4, c[0x0][0x398] ;  /* 0x0000e600ff047b82 */ /* 0x000ea20000000a00 */
[----:B------:R-:W-:Y:S01]  /*1070*/  ISETP.NE.AND P3, PT, R16, RZ, PT ;  /* 0x000000ff1000720c */ /* 0x000fe20003f65270 */
[--C-:B-----5:R-:W-:Y:S01]  /*1080*/  HADD2.F32 R16, -RZ, R14.reuse.H0_H0 ;  /* 0x2000000eff107230 */ /* 0x120fe20000004100 */
[----:B0-----:R-:W-:Y:S01]  /*1090*/  FSEL R8, RZ, 1, !P0 ;  /* 0x3f800000ff087808 */ /* 0x001fe20004000000 */
[----:B------:R-:W-:Y:S01]  /*10a0*/  HADD2.F32 R15, -RZ, R14.H1_H1 ;  /* 0x3000000eff0f7230 */ /* 0x000fe20000004100 */
[----:B------:R-:W-:-:S02]  /*10b0*/  FSEL R9, RZ, 1, !P1 ;  /* 0x3f800000ff097808 */ /* 0x000fc40004800000 */
[----:B------:R-:W-:Y:S01]  /*10c0*/  FSEL R13, RZ, 1, !P2 ;  /* 0x3f800000ff0d7808 */ /* 0x000fe20005000000 */
[----:B------:R-:W-:Y:S01]  /*10d0*/  FMUL.FTZ R8, R8, R11 ;  /* 0x0000000b08087220 */ /* 0x000fe20000410000 */
[----:B------:R-:W-:Y:S01]  /*10e0*/  FSEL R14, RZ, 1, !P3 ;  /* 0x3f800000ff0e7808 */ /* 0x000fe20005800000 */
[----:B------:R-:W-:Y:S02]  /*10f0*/  FMUL.FTZ R9, R9, R10 ;  /* 0x0000000a09097220 */ /* 0x000fe40000410000 */
[----:B------:R-:W-:Y:S01]  /*1100*/  FMUL.FTZ R10, R13, R16 ;  /* 0x000000100d0a7220 */ /* 0x000fe20000410000 */
[----:B------:R-:W-:Y:S01]  /*1110*/  PRMT R13, R6, 0x7770, RZ ;  /* 0x00007770060d7816 */ /* 0x000fe200000000ff */
[----:B------:R-:W-:Y:S01]  /*1120*/  FMUL.FTZ R11, R14, R15 ;  /* 0x0000000f0e0b7220 */ /* 0x000fe20000410000 */
[----:B------:R-:W-:Y:S01]  /*1130*/  PRMT R14, R12, 0x7770, RZ ;  /* 0x000077700c0e7816 */ /* 0x000fe200000000ff */
[----:B------:R-:W-:Y:S01]  /*1140*/  HADD2.F32 R16, -RZ, R7.H1_H1 ;  /* 0x30000007ff107230 */ /* 0x000fe20000004100 */
[----:B------:R-:W-:Y:S01]  /*1150*/  PRMT R6, R6, 0x7771, RZ ;  /* 0x0000777106067816 */ /* 0x000fe200000000ff */
[----:B-1----:R-:W-:Y:S01]  /*1160*/  FMUL.FTZ R8, R8, UR6 ;  /* 0x0000000608087c20 */ /* 0x002fe20008410000 */
[----:B------:R-:W-:Y:S01]  /*1170*/  PRMT R12, R12, 0x7771, RZ ;  /* 0x000077710c0c7816 */ /* 0x000fe200000000ff */
[----:B------:R-:W-:Y:S01]  /*1180*/  FMUL.FTZ R9, R9, UR6 ;  /* 0x0000000609097c20 */ /* 0x000fe20008410000 */
[----:B------:R-:W-:Y:S01]  /*1190*/  ISETP.NE.AND P0, PT, R13, RZ, PT ;  /* 0x000000ff0d00720c */ /* 0x000fe20003f05270 */
[----:B------:R-:W-:Y:S01]  /*11a0*/  FMUL.FTZ R10, R10, UR6 ;  /* 0x000000060a0a7c20 */ /* 0x000fe20008410000 */
[----:B------:R-:W-:Y:S01]  /*11b0*/  ISETP.NE.AND P1, PT, R6, RZ, PT ;  /* 0x000000ff0600720c */ /* 0x000fe20003f25270 */
[----:B------:R-:W-:Y:S01]  /*11c0*/  HADD2.F32 R6, -RZ, R3.H0_H0 ;  /* 0x20000003ff067230 */ /* 0x000fe20000004100 */
[----:B------:R-:W-:Y:S01]  /*11d0*/  ISETP.NE.AND P2, PT, R14, RZ, PT ;  /* 0x000000ff0e00720c */ /* 0x000fe20003f45270 */
[----:B------:R-:W-:Y:S01]  /*11e0*/  HADD2.F32 R14, -RZ, R7.H0_H0 ;  /* 0x20000007ff0e7230 */ /* 0x000fe20000004100 */
[----:B------:R-:W-:Y:S01]  /*11f0*/  ISETP.NE.AND P3, PT, R12, RZ, PT ;  /* 0x000000ff0c00720c */ /* 0x000fe20003f65270 */
[----:B------:R-:W-:Y:S01]  /*1200*/  HADD2.F32 R12, -RZ, R3.H1_H1 ;  /* 0x30000003ff0c7230 */ /* 0x000fe20000004100 */
[----:B------:R-:W-:Y:S01]  /*1210*/  FSEL R3, RZ, 1, !P0 ;  /* 0x3f800000ff037808 */ /* 0x000fe20004000000 */
[----:B--2---:R-:W-:Y:S01]  /*1220*/  IMAD.WIDE.U32 R4, R2, 0x2, R4 ;  /* 0x0000000202047825 */ /* 0x004fe200078e0004 */
[----:B------:R-:W-:-:S03]  /*1230*/  FSEL R7, RZ, 1, !P1 ;  /* 0x3f800000ff077808 */ /* 0x000fc60004800000 */
[----:B------:R-:W-:Y:S01]  /*1240*/  FMUL.FTZ R11, R11, UR6 ;  /* 0x000000060b0b7c20 */ /* 0x000fe20008410000 */
[----:B------:R-:W-:Y:S01]  /*1250*/  FSEL R13, RZ, 1, !P2 ;  /* 0x3f800000ff0d7808 */ /* 0x000fe20005000000 */
[----:B------:R-:W-:Y:S01]  /*1260*/  FMUL.FTZ R3, R3, R6 ;  /* 0x0000000603037220 */ /* 0x000fe20000410000 */
[----:B------:R-:W-:Y:S01]  /*1270*/  FSEL R15, RZ, 1, !P3 ;  /* 0x3f800000ff0f7808 */ /* 0x000fe20005800000 */
[----:B------:R-:W-:Y:S01]  /*1280*/  FMUL.FTZ R7, R7, R12 ;  /* 0x0000000c07077220 */ /* 0x000fe20000410000 */
[----:B------:R-:W-:Y:S01]  /*1290*/  F2FP.F16.F32.PACK_AB R9, R9, R8 ;  /* 0x000000080909723e */ /* 0x000fe200000000ff */
[----:B------:R-:W-:Y:S01]  /*12a0*/  FMUL.FTZ R13, R13, R14 ;  /* 0x0000000e0d0d7220 */ /* 0x000fe20000410000 */
[----:B------:R-:W-:Y:S01]  /*12b0*/  FMUL.FTZ R3, R3, UR6 ;  /* 0x0000000603037c20 */ /* 0x000fe20008410000 */
[----:B------:R-:W-:Y:S01]  /*12c0*/  FMUL.FTZ R15, R15, R16 ;  /* 0x000000100f0f7220 */ /* 0x000fe20000410000 */
[----:B------:R-:W-:Y:S01]  /*12d0*/  FMUL.FTZ R2, R7, UR6 ;  /* 0x0000000607027c20 */ /* 0x000fe20008410000 */
[----:B------:R-:W-:Y:S01]  /*12e0*/  FMUL.FTZ R13, R13, UR6 ;  /* 0x000000060d0d7c20 */ /* 0x000fe20008410000 */
[----:B------:R-:W-:-:S04]  /*12f0*/  IMAD.WIDE.U32 R4, R0, 0x4, R4 ;  /* 0x0000000400047825 */ /* 0x000fc800078e0004 */
[----:B------:R-:W-:Y:S01]  /*1300*/  FMUL.FTZ R6, R15, UR6 ;  /* 0x000000060f067c20 */ /* 0x000fe20008410000 */
[----:B------:R-:W-:Y:S02]  /*1310*/  F2FP.F16.F32.PACK_AB R11, R11, R10 ;  /* 0x0000000a0b0b723e */ /* 0x000fe400000000ff */
[----:B------:R-:W-:Y:S01]  /*1320*/  F2FP.F16.F32.PACK_AB R3, R2, R3 ;  /* 0x000000030203723e */ /* 0x000fe200000000ff */
[----:B------:R-:W-:Y:S01]  /*1330*/  STG.E desc[UR4][R4.64], R9 ;  /* 0x0000000904007986 */ /* 0x000fe2000c101904 */
[----:B------:R-:W-:-:S03]  /*1340*/  F2FP.F16.F32.PACK_AB R13, R6, R13 ;  /* 0x0000000d060d723e */ /* 0x000fc600000000ff */
[----:B------:R-:W-:Y:S04]  /*1350*/  STG.E desc[UR4][R4.64+0x200], R11 ;  /* 0x0002000b04007986 */ /* 0x000fe8000c101904 */
[----:B------:R-:W-:Y:S04]  /*1360*/  STG.E desc[UR4][R4.64+0x400], R3 ;  /* 0x0004000304007986 */ /* 0x000fe8000c101904 */
[----:B------:R-:W-:Y:S01]  /*1370*/  STG.E desc[UR4][R4.64+0x600], R13 ;  /* 0x0006000d04007986 */ /* 0x000fe2000c101904 */
[----:B------:R-:W-:Y:S05]  /*1380*/  EXIT ;  /* 0x000000000000794d */ /* 0x000fea0003800000 */
.L_x_12453:
        /* <DEDUP_REMOVED lines=15> */
.L_x_14267:


//--------------------- .text._ZN2at6native29vectorized_elementwise_kernelILi4EZNS0_43_GLOBAL__N__7cc8d1ed_10_Dropout_cu_0e96ed3819masked_scale_kernelIbN3c104HalfEfEEvRNS_6TensorERKS6_S9_T1_EUlS5_bE_St5arrayIPcLm3EEEEviT0_SA_ --------------------------
	.section	.text._ZN2at6native29vectorized_elementwise_kernelILi4EZNS0_43_GLOBAL__N__7cc8d1ed_10_Dropout_cu_0e96ed3819masked_scale_kernelIbN3c104HalfEfEEvRNS_6TensorERKS6_S9_T1_EUlS5_bE_St5arrayIPcLm3EEEEviT0_SA_,"ax",@progbits
	.align	128
        .global         _ZN2at6native29vectorized_elementwise_kernelILi4EZNS0_43_GLOBAL__N__7cc8d1ed_10_Dropout_cu_0e96ed3819masked_scale_kernelIbN3c104HalfEfEEvRNS_6TensorERKS6_S9_T1_EUlS5_bE_St5arrayIPcLm3EEEEviT0_SA_
        .type           _ZN2at6native29vectorized_elementwise_kernelILi4EZNS0_43_GLOBAL__N__7cc8d1ed_10_Dropout_cu_0e96ed3819masked_scale_kernelIbN3c104HalfEfEEvRNS_6TensorERKS6_S9_T1_EUlS5_bE_St5arrayIPcLm3EEEEviT0_SA_,@function
        .size           _ZN2at6native29vectorized_elementwise_kernelILi4EZNS0_43_GLOBAL__N__7cc8d1ed_10_Dropout_cu_0e96ed3819masked_scale_kernelIbN3c104HalfEfEEvRNS_6TensorERKS6_S9_T1_EUlS5_bE_St5arrayIPcLm3EEEEviT0_SA_,(.L_x_14268 - _ZN2at6native29vectorized_elementwise_kernelILi4EZNS0_43_GLOBAL__N__7cc8d1ed_10_Dropout_cu_0e96ed3819masked_scale_kernelIbN3c104HalfEfEEvRNS_6TensorERKS6_S9_T1_EUlS5_bE_St5arrayIPcLm3EEEEviT0_SA_)
        .other          _ZN2at6native29vectorized_elementwise_kernelILi4EZNS0_43_GLOBAL__N__7cc8d1ed_10_Dropout_cu_0e96ed3819masked_scale_kernelIbN3c104HalfEfEEvRNS_6TensorERKS6_S9_T1_EUlS5_bE_St5arrayIPcLm3EEEEviT0_SA_,@"STO_CUDA_ENTRY STV_DEFAULT"
_ZN2at6native29vectorized_elementwise_kernelILi4EZNS0_43_GLOBAL__N__7cc8d1ed_10_Dropout_cu_0e96ed3819masked_scale_kernelIbN3c104HalfEfEEvRNS_6TensorERKS6_S9_T1_EUlS5_bE_St5arrayIPcLm3EEEEviT0_SA_:
.text._ZN2at6native29vectorized_elementwise_kernelILi4EZNS0_43_GLOBAL__N__7cc8d1ed_10_Dropout_cu_0e96ed3819masked_scale_kernelIbN3c104HalfEfEEvRNS_6TensorERKS6_S9_T1_EUlS5_bE_St5arrayIPcLm3EEEEviT0_SA_:
        /* <DEDUP_REMOVED lines=198> */
.L_x_12457:
[----:B------:R-:W-:-:S13]  /*0c60*/  ISETP.GE.U32.AND P0, PT, R3, R0, PT ;  /* 0x000000000300720c */ /* 0x000fda0003f06070 */
[----:B------:R-:W-:Y:S05]  /*0c70*/  @P0 BRA `(.L_x_12459) ;  /* 0x0000000000300947 */ /* 0x000fea0003800000 */
[----:B0-----:R-:W0:Y:S01]  /*0c80*/  LDC.64 R4, c[0x0][0x398] ;  /* 0x0000e600ff047b82 */ /* 0x001e220000000a00 */
[----:B------:R-:W-:Y:S02]  /*0c90*/  IMAD.IADD R13, R2, 0x1, R3 ;  /* 0x00000001020d7824 */ /* 0x000fe400078e0203 */
[----:B------:R-:W-:Y:S02]  /*0ca0*/  VIADD R3, R3, 0x80 ;  /* 0x0000008003037836 */ /* 0x000fe40000000000 */
[----:B0-----:R-:W-:-:S05]  /*0cb0*/  IMAD.WIDE.U32 R4, R13, 0x2, R4 ;  /* 0x000000020d047825 */ /* 0x001fca00078e0004 */
[----:B------:R1:W-:Y:S02]  /*0cc0*/  STG.E.U16 desc[UR4][R4.64], R7 ;  /* 0x0000000704007986 */ /* 0x0003e4000c101504 */
.L_x_12458:
[----:B------:R-:W-:-:S13]  /*0cd0*/  ISETP.GE.U32.AND P0, PT, R3, R0, PT ;  /* 0x000000000300720c */ /* 0x000fda0003f06070 */
[----:B------:R-:W-:Y:S05]  /*0ce0*/  @P0 BRA `(.L_x_12460) ;  /* 0x0000000000340947 */ /* 0x000fea0003800000 */
[----:B01----:R-:W0:Y:S01]  /*0cf0*/  LDC.64 R4, c[0x0][0x398] ;  /* 0x0000e600ff047b82 */ /* 0x003e220000000a00 */
[----:B------:R-:W-:Y:S01]  /*0d00*/  IADD3 R7, PT, PT, R2, R3, RZ ;  /* 0x0000000302077210 */ /* 0x000fe20007ffe0ff */
[----:B------:R-:W-:-:S04]  /*0d10*/  VIADD R3, R3, 0x80 ;  /* 0x0000008003037836 */ /* 0x000fc80000000000 */
[----:B0-----:R-:W-:-:S05]  /*0d20*/  IMAD.WIDE.U32 R4, R7, 0x2, R4 ;  /* 0x0000000207047825 */ /* 0x001fca00078e0004 */
[----:B------:R1:W-:Y:S02]  /*0d30*/  STG.E.U16 desc[UR4][R4.64], R8 ;  /* 0x0000000804007986 */ /* 0x0003e4000c101504 */
.L_x_12459:
        /* <DEDUP_REMOVED lines=8> */
.L_x_12460:
[----:B------:R-:W-:Y:S05]  /*0dc0*/  BSYNC.RELIABLE B1 ;  /* 0x0000000000017941 */ /* 0x000fea0003800100 */
.L_x_12456:
[----:B------:R-:W-:-:S13]  /*0dd0*/  ISETP.GE.U32.AND P0, PT, R3, R0, PT ;  /* 0x000000000300720c */ /* 0x000fda0003f06070 */
[----:B012---:R-:W0:Y:S01]  /*0de0*/  @!P0 LDC.64 R4, c[0x0][0x398] ;  /* 0x0000e600ff048b82 */ /* 0x007e220000000a00 */
[----:B------:R-:W-:Y:S02]  /*0df0*/  @!P0 IMAD.IADD R7, R2, 0x1, R3 ;  /* 0x0000000102078824 */ /* 0x000fe400078e0203 */
[----:B------:R-:W-:Y:S02]  /*0e00*/  @!P0 VIADD R3, R3, 0x80 ;  /* 0x0000008003038836 */ /* 0x000fe40000000000 */
[----:B0-----:R-:W-:-:S05]  /*0e10*/  @!P0 IMAD.WIDE.U32 R4, R7, 0x2, R4 ;  /* 0x0000000207048825 */ /* 0x001fca00078e0004 */
[----:B------:R2:W-:Y:S02]  /*0e20*/  @!P0 STG.E.U16 desc[UR4][R4.64], R10 ;  /* 0x0000000a04008986 */ /* 0x0005e4000c101504 */
.L_x_12461:
[----:B------:R-:W-:Y:S05]  /*0e30*/  BSYNC.RECONVERGENT B0 ;  /* 0x0000000000007941 */ /* 0x000fea0003800200 */
.L_x_12455:
        /* <DEDUP_REMOVED lines=8> */
.L_x_12454:
        /* <DEDUP_REMOVED lines=8> */
[----:B------:R-:W2:Y:S01]  /*0f40*/  LDG.E R3, desc[UR4][R10.64] ;  /* 0x000000040a037981 */ /* 0x000ea2000c1e1900 */
[----:B------:R-:W-:-:S03]  /*0f50*/  IMAD.WIDE.U32 R8, R0, 0x8, R4 ;  /* 0x0000000800087825 */ /* 0x000fc600078e0004 */
[----:B------:R-:W3:Y:S04]  /*0f60*/  LDG.E R15, desc[UR4][R10.64+0x200] ;  /* 0x000200040a0f7981 */ /* 0x000ee8000c1e1900 */
[----:B------:R-:W4:Y:S04]  /*0f70*/  LDG.E.64 R4, desc[UR4][R8.64] ;  /* 0x0000000408047981 */ /* 0x000f28000c1e1b00 */
[----:B------:R0:W5:Y:S02]  /*0f80*/  LDG.E.64 R6, desc[UR4][R8.64+0x400] ;  /* 0x0004000408067981 */ /* 0x000164000c1e1b00 */
[----:B0-----:R-:W0:Y:S02]  /*0f90*/  LDC.64 R8, c[0x0][0x398] ;  /* 0x0000e600ff087b82 */ /* 0x001e240000000a00 */
[----:B0-----:R-:W-:-:S04]  /*0fa0*/  IMAD.WIDE.U32 R8, R2, 0x2, R8 ;  /* 0x0000000202087825 */ /* 0x001fc800078e0008 */
[----:B------:R-:W-:Y:S01]  /*0fb0*/  IMAD.WIDE.U32 R8, R0, 0x8, R8 ;  /* 0x0000000800087825 */ /* 0x000fe200078e0008 */
[C---:B--2---:R-:W-:Y:S02]  /*0fc0*/  PRMT R12, R3.reuse, 0x7770, RZ ;  /* 0x00007770030c7816 */ /* 0x044fe400000000ff */
[C---:B------:R-:W-:Y:S02]  /*0fd0*/  PRMT R13, R3.reuse, 0x7771, RZ ;  /* 0x00007771030d7816 */ /* 0x040fe400000000ff */
[----:B------:R-:W-:Y:S02]  /*0fe0*/  PRMT R14, R3, 0x7772, RZ ;  /* 0x00007772030e7816 */ /* 0x000fe400000000ff */
[C---:B---3--:R-:W-:Y:S02]  /*0ff0*/  PRMT R10, R15.reuse, 0x7770, RZ ;  /* 0x000077700f0a7816 */ /* 0x048fe400000000ff */
[----:B------:R-:W-:Y:S02]  /*1000*/  PRMT R11, R15, 0x7771, RZ ;  /* 0x000077710f0b7816 */ /* 0x000fe400000000ff */
[----:B------:R-:W-:-:S02]  /*1010*/  ISETP.NE.AND P4, PT, R12, RZ, PT ;  /* 0x000000ff0c00720c */ /* 0x000fc40003f85270 */
[----:B------:R-:W-:Y:S01]  /*1020*/  ISETP.NE.AND P5, PT, R13, RZ, PT ;  /* 0x000000ff0d00720c */ /* 0x000fe20003fa5270 */
[----:B----4-:R-:W-:Y:S01]  /*1030*/  HADD2.F32 R13, -RZ, R5.H0_H0 ;  /* 0x20000005ff0d7230 */ /* 0x010fe20000004100 */
[----:B------:R-:W-:Y:S01]  /*1040*/  PRMT R3, R3, 0x7773, RZ ;  /* 0x0000777303037816 */ /* 0x000fe200000000ff */
[--C-:B-----5:R-:W-:Y:S01]  /*1050*/  HADD2.F32 R16, -RZ, R7.reuse.H0_H0 ;  /* 0x20000007ff107230 */ /* 0x120fe20000004100 */
[----:B------:R-:W-:Y:S01]  /*1060*/  PRMT R12, R15, 0x7772, RZ ;  /* 0x000077720f0c7816 */ /* 0x000fe200000000ff */
[----:B------:R-:W-:Y:S01]  /*1070*/  HADD2.F32 R18, -RZ, R7.H1_H1 ;  /* 0x30000007ff127230 */ /* 0x000fe20000004100 */
[----:B------:R-:W-:Y:S01]  /*1080*/  ISETP.NE.AND P6, PT, R14, RZ, PT ;  /* 0x000000ff0e00720c */ /* 0x000fe20003fc5270 */
[----:B------:R-:W-:Y:S01]  /*1090*/  HADD2.F32 R14, -RZ, R6.H1_H1 ;  /* 0x30000006ff0e7230 */ /* 0x000fe20000004100 */
[----:B------:R-:W-:Y:S01]  /*10a0*/  ISETP.NE.AND P2, PT, R10, RZ, PT ;  /* 0x000000ff0a00720c */ /* 0x000fe20003f45270 */
[--C-:B------:R-:W-:Y:S01]  /*10b0*/  HADD2.F32 R10, -RZ, R4.reuse.H0_H0 ;  /* 0x20000004ff0a7230 */ /* 0x100fe20000004100 */
[----:B------:R-:W-:Y:S01]  /*10c0*/  ISETP.NE.AND P1, PT, R11, RZ, PT ;  /* 0x000000ff0b00720c */ /* 0x000fe20003f25270 */
[----:B------:R-:W-:Y:S01]  /*10d0*/  HADD2.F32 R11, -RZ, R4.H1_H1 ;  /* 0x30000004ff0b7230 */ /* 0x000fe20000004100 */
[----:B------:R-:W-:-:S02]  /*10e0*/  ISETP.NE.AND P3, PT, R3, RZ, PT ;  /* 0x000000ff0300720c */ /* 0x000fc40003f65270 */
[----:B------:R-:W-:Y:S02]  /*10f0*/  PRMT R15, R15, 0x7773, RZ ;  /* 0x000077730f0f7816 */ /* 0x000fe400000000ff */
[----:B------:R-:W-:Y:S02]  /*1100*/  FSEL R4, RZ, 1, !P5 ;  /* 0x3f800000ff047808 */ /* 0x000fe40006800000 */
[----:B------:R-:W-:Y:S02]  /*1110*/  ISETP.NE.AND P0, PT, R12, RZ, PT ;  /* 0x000000ff0c00720c */ /* 0x000fe40003f05270 */
[----:B------:R-:W-:Y:S01]  /*1120*/  FSEL R3, RZ, 1, !P4 ;  /* 0x3f800000ff037808 */ /* 0x000fe20006000000 */
[----:B------:R-:W-:Y:S01]  /*1130*/  FMUL.FTZ R4, R4, R11 ;  /* 0x0000000b04047220 */ /* 0x000fe20000410000 */
[----:B------:R-:W-:Y:S01]  /*1140*/  FSEL R12, RZ, 1, !P6 ;  /* 0x3f800000ff0c7808 */ /* 0x000fe20007000000 */
[----:B------:R-:W-:Y:S01]  /*1150*/  HADD2.F32 R11, -RZ, R6.H0_H0 ;  /* 0x20000006ff0b7230 */ /* 0x000fe20000004100 */
[----:B------:R-:W-:Y:S01]  /*1160*/  ISETP.NE.AND P4, PT, R15, RZ, PT ;  /* 0x000000ff0f00720c */ /* 0x000fe20003f85270 */
[----:B------:R-:W-:Y:S01]  /*1170*/  FMUL.FTZ R3, R3, R10 ;  /* 0x0000000a03037220 */ /* 0x000fe20000410000 */
[----:B------:R-:W-:-:S02]  /*1180*/  HADD2.F32 R10, -RZ, R5.H1_H1 ;  /* 0x30000005ff0a7230 */ /* 0x000fc40000004100 */
[----:B------:R-:W-:Y:S01]  /*1190*/  FMUL.FTZ R12, R12, R13 ;  /* 0x0000000d0c0c7220 */ /* 0x000fe20000410000 */
[----:B------:R-:W-:Y:S01]  /*11a0*/  FSEL R6, RZ, 1, !P2 ;  /* 0x3f800000ff067808 */ /* 0x000fe20005000000 */
[----:B-1----:R-:W-:Y:S01]  /*11b0*/  FMUL.FTZ R3, R3, UR6 ;  /* 0x0000000603037c20 */ /* 0x002fe20008410000 */
[----:B------:R-:W-:Y:S01]  /*11c0*/  FSEL R7, RZ, 1, !P1 ;  /* 0x3f800000ff077808 */ /* 0x000fe20004800000 */
[----:B------:R-:W-:Y:S01]  /*11d0*/  FMUL.FTZ R4, R4, UR6 ;  /* 0x0000000604047c20 */ /* 0x000fe20008410000 */
        /* <DEDUP_REMOVED lines=17> */
[----:B------:R-:W-:-:S03]  /*12f0*/  F2FP.F16.F32.PACK_AB R7, R2, R13 ;  /* 0x0000000d0207723e */ /* 0x000fc600000000ff */
[----:B------:R-:W-:Y:S04]  /*1300*/  STG.E.64 desc[UR4][R8.64], R4 ;  /* 0x0000000408007986 */ /* 0x000fe8000c101b04 */
[----:B------:R-:W-:Y:S01]  /*1310*/  STG.E.64 desc[UR4][R8.64+0x400], R6 ;  /* 0x0004000608007986 */ /* 0x000fe2000c101b04 */
[----:B------:R-:W-:Y:S05]  /*1320*/  EXIT ;  /* 0x000000000000794d */ /* 0x000fea0003800000 */
.L_x_12462:
        /* <DEDUP_REMOVED lines=13> */
.L_x_14268:


//--------------------- .text._ZN2at6native29vectorized_elementwise_kernelILi8EZNS0_43_GLOBAL__N__7cc8d1ed_10_Dropout_cu_0e96ed3819masked_scale_kernelIbN3c104HalfEfEEvRNS_6TensorERKS6_S9_T1_EUlS5_bE_St5arrayIPcLm3EEEEviT0_SA_ --------------------------
	.section	.text._ZN2at6native29vectorized_elementwise_kernelILi8EZNS0_43_GLOBAL__N__7cc8d1ed_10_Dropout_cu_0e96ed3819masked_scale_kernelIbN3c104HalfEfEEvRNS_6TensorERKS6_S9_T1_EUlS5_bE_St5arrayIPcLm3EEEEviT0_SA_,"ax",@progbits
	.align	128
        .global         _ZN2at6native29vectorized_elementwise_kernelILi8EZNS0_43_GLOBAL__N__7cc8d1ed_10_Dropout_cu_0e96ed3819masked_scale_kernelIbN3c104HalfEfEEvRNS_6TensorERKS6_S9_T1_EUlS5_bE_St5arrayIPcLm3EEEEviT0_SA_
        .type           _ZN2at6native29vectorized_elementwise_kernelILi8EZNS0_43_GLOBAL__N__7cc8d1ed_10_Dropout_cu_0e96ed3819masked_scale_kernelIbN3c104HalfEfEEvRNS_6TensorERKS6_S9_T1_EUlS5_bE_St5arrayIPcLm3EEEEviT0_SA_,@function
        .size           _ZN2at6native29vectorized_elementwise_kernelILi8EZNS0_43_GLOBAL__N__7cc8d1ed_10_Dropout_cu_0e96ed3819masked_scale_kernelIbN3c104HalfEfEEvRNS_6TensorERKS6_S9_T1_EUlS5_bE_St5arrayIPcLm3EEEEviT0_SA_,(.L_x_14269 - _ZN2at6native29vectorized_elementwise_kernelILi8EZNS0_43_GLOBAL__N__7cc8d1ed_10_Dropout_cu_0e96ed3819masked_scale_kernelIbN3c104HalfEfEEvRNS_6TensorERKS6_S9_T1_EUlS5_bE_St5arrayIPcLm3EEEEviT0_SA_)
        .other          _ZN2at6native29vectorized_elementwise_kernelILi8EZNS0_43_GLOBAL__N__7cc8d1ed_10_Dropout_cu_0e96ed3819masked_scale_kernelIbN3c104HalfEfEEvRNS_6TensorERKS6_S9_T1_EUlS5_bE_St5arrayIPcLm3EEEEviT0_SA_,@"STO_CUDA_ENTRY STV_DEFAULT"
_ZN2at6native29vectorized_elementwise_kernelILi8EZNS0_43_GLOBAL__N__7cc8d1ed_10_Dropout_cu_0e96ed3819masked_scale_kernelIbN3c104HalfEfEEvRNS_6TensorERKS6_S9_T1_EUlS5_bE_St5arrayIPcLm3EEEEviT0_SA_:
.text._ZN2at6native29vectorized_elementwise_kernelILi8EZNS0_43_GLOBAL__N__7cc8d1ed_10_Dropout_cu_0e96ed3819masked_scale_kernelIbN3c104HalfEfEEvRNS_6TensorERKS6_S9_T1_EUlS5_bE_St5arrayIPcLm3EEEEviT0_SA_:
[----:B------:R-:W-:Y:S01]  /*0000*/  LDC R1, c[0x0][0x37c] ;  /* 0x0000df00ff017b82 */ /* 0x000fe20000000800 */
[----:B------:R-:W-:Y:S05]  /*0010*/  EXIT ;  /* 0x000000000000794d */ /* 0x000fea0003800000 */
.L_x_12463:
        /* <DEDUP_REMOVED lines=14> */
.L_x_14269:


//--------------------- .text._ZN2at6native18elementwise_kernelILi128ELi4EZNS0_15gpu_kernel_implIZNS0_43_GLOBAL__N__7cc8d1ed_10_Dropout_cu_0e96ed3819masked_scale_kernelIbffEEvRNS_6TensorERKS5_S8_T1_EUlfbE_EEvRNS_18TensorIteratorBaseERKT_EUliE_EEviS9_ --------------------------
	.section	.text._ZN2at6native18elementwise_kernelILi128ELi4EZNS0_15gpu_kernel_implIZNS0_43_GLOBAL__N__7cc8d1ed_10_Dropout_cu_0e96ed3819masked_scale_kernelIbffEEvRNS_6TensorERKS5_S8_T1_EUlfbE_EEvRNS_18TensorIteratorBaseERKT_EUliE_EEviS9_,"ax",@progbits
	.align	128
        .global         _ZN2at6native18elementwise_kernelILi128ELi4EZNS0_15gpu_kernel_implIZNS0_43_GLOBAL__N__7cc8d1ed_10_Dropout_cu_0e96ed3819masked_scale_kernelIbffEEvRNS_6TensorERKS5_S8_T1_EUlfbE_EEvRNS_18TensorIteratorBaseERKT_EUliE_EEviS9_
        .type           _ZN2at6native18elementwise_kernelILi128ELi4EZNS0_15gpu_kernel_implIZNS0_43_GLOBAL__N__7cc8d1ed_10_Dropout_cu_0e96ed3819masked_scale_kernelIbffEEvRNS_6TensorERKS5_S8_T1_EUlfbE_EEvRNS_18TensorIteratorBaseERKT_EUliE_EEviS9_,@function
        .size           _ZN2at6native18elementwise_kernelILi128ELi4EZNS0_15gpu_kernel_implIZNS0_43_GLOBAL__N__7cc8d1ed_10_Dropout_cu_0e96ed3819masked_scale_kernelIbffEEvRNS_6TensorERKS5_S8_T1_EUlfbE_EEvRNS_18TensorIteratorBaseERKT_EUliE_EEviS9_,(.L_x_14270 - _ZN2at6native18elementwise_kernelILi128ELi4EZNS0_15gpu_kernel_implIZNS0_43_GLOBAL__N__7cc8d1ed_10_Dropout_cu_0e96ed3819masked_scale_kernelIbffEEvRNS_6TensorERKS5_S8_T1_EUlfbE_EEvRNS_18TensorIteratorBaseERKT_EUliE_EEviS9_)
        .other          _ZN2at6native18elementwise_kernelILi128ELi4EZNS0_15gpu_kernel_implIZNS0_43_GLOBAL__N__7cc8d1ed_10_Dropout_cu_0e96ed3819masked_scale_kernelIbffEEvRNS_6TensorERKS5_S8_T1_EUlfbE_EEvRNS_18TensorIteratorBaseERKT_EUliE_EEviS9_,@"STO_CUDA_ENTRY STV_DEFAULT"
_ZN2at6native18elementwise_kernelILi128ELi4EZNS0_15gpu_kernel_implIZNS0_43_GLOBAL__N__7cc8d1ed_10_Dropout_cu_0e96ed3819masked_scale_kernelIbffEEvRNS_6TensorERKS5_S8_T1_EUlfbE_EEvRNS_18TensorIteratorBaseERKT_EUliE_EEviS9_:
.text._ZN2at6native18elementwise_kernelILi128ELi4EZNS0_15gpu_kernel_implIZNS0_43_GLOBAL__N__7cc8d1ed_10_Dropout_cu_0e96ed3819masked_scale_kernelIbffEEvRNS_6TensorERKS5_S8_T1_EUlfbE_EEvRNS_18TensorIteratorBaseERKT_EUliE_EEviS9_:
        /* <DEDUP_REMOVED lines=372> */
.L_x_12466:
        /* <DEDUP_REMOVED lines=18> */
.L_x_12471:
[----:B------:R-:W2:Y:S02]  /*1860*/  LDG.E.U8 R2, desc[UR36][R2.64] ;  /* 0x0000002402027981 */ /* 0x000ea4000c1e1100 */
[----:B--2---:R-:W-:Y:S01]  /*1870*/  I2FP.F32.U32 R19, R2 ;  /* 0x0000000200137245 */ /* 0x004fe20000201000 */
[----:B------:R-:W-:Y:S06]  /*1880*/  BRA `(.L_x_12473) ;  /* 0x0000000c00447947 */ /* 0x000fec0003800000 */
.L_x_12470:
        /* <DEDUP_REMOVED lines=9> */
.L_x_12475:
[----:B------:R-:W2:Y:S02]  /*1920*/  LDG.E R2, desc[UR36][R2.64] ;  /* 0x0000002402027981 */ /* 0x000ea4000c1e1900 */
[----:B--2---:R-:W-:Y:S01]  /*1930*/  I2FP.F32.S32 R19, R2 ;  /* 0x0000000200137245 */ /* 0x004fe20000201400 */
[----:B------:R-:W-:Y:S06]  /*1940*/  BRA `(.L_x_12473) ;  /* 0x0000000c00147947 */ /* 0x000fec0003800000 */
.L_x_12474:
[----:B------:R-:W2:Y:S02]  /*1950*/  LDG.E.U16 R2, desc[UR36][R2.64] ;  /* 0x0000002402027981 */ /* 0x000ea4000c1e1500 */
[----:B--2---:R2:W3:Y:S01]  /*1960*/  I2F.S16 R19, R2 ;  /* 0x0000000200137306 */ /* 0x0044e20000101400 */
[----:B------:R-:W-:Y:S05]  /*1970*/  BRA `(.L_x_12473) ;  /* 0x0000000c00087947 */ /* 0x000fea0003800000 */
.L_x_12469:
        /* <DEDUP_REMOVED lines=8> */
.L_x_12477:
[----:B------:R-:W2:Y:S02]  /*1a00*/  LDG.E.U16 R2, desc[UR36][R2.64] ;  /* 0x0000002402027981 */ /* 0x000ea4000c1e1500 */
[----:B--2---:R-:W-:Y:S01]  /*1a10*/  HADD2.F32 R19, -RZ, R2.H0_H0 ;  /* 0x20000002ff137230 */ /* 0x004fe20000004100 */
[----:B------:R-:W-:Y:S06]  /*1a20*/  BRA `(.L_x_12473) ;  /* 0x0000000800dc7947 */ /* 0x000fec0003800000 */
.L_x_12476:
        /* <DEDUP_REMOVED lines=8> */
.L_x_12479:
[----:B------:R-:W2:Y:S02]  /*1ab0*/  LDG.E.U16 R2, desc[UR36][R2.64] ;  /* 0x0000002402027981 */ /* 0x000ea4000c1e1500 */
[----:B--2---:R-:W-:Y:S01]  /*1ac0*/  HADD2.F32 R19, -RZ, R2.H0_H0 ;  /* 0x20000002ff137230 */ /* 0x004fe20000004100 */
[----:B------:R-:W-:Y:S06]  /*1ad0*/  BRA `(.L_x_12473) ;  /* 0x0000000800b07947 */ /* 0x000fec0003800000 */
.L_x_12478:
        /* <DEDUP_REMOVED lines=11> */
.L_x_12468:
        /* <DEDUP_REMOVED lines=12> */
.L_x_12482:
        /* <DEDUP_REMOVED lines=11> */
.L_x_12481:
        /* <DEDUP_REMOVED lines=25> */
.L_x_12484:
[----:B------:R-:W2:Y:S02]  /*1e90*/  LDG.E.U8 R2, desc[UR36][R2.64] ;  /* 0x0000002402027981 */ /* 0x000ea4000c1e1100 */
[C---:B--2---:R-:W-:Y:S01]  /*1ea0*/  IMAD.SHL.U32 R4, R2.reuse, 0x2000000, RZ ;  /* 0x0200000002047824 */ /* 0x044fe200078e00ff */
[----:B------:R-:W-:-:S04]  /*1eb0*/  SHF.L.U32 R5, R2, 0x8, RZ ;  /* 0x0000000802057819 */ /* 0x000fc800000006ff */
        /* <DEDUP_REMOVED lines=9> */
.L_x_12483:
[----:B------:R-:W2:Y:S02]  /*1f50*/  LDG.E.U16 R2, desc[UR36][R2.64] ;  /* 0x0000002402027981 */ /* 0x000ea4000c1e1500 */
[----:B--2---:R-:W-:Y:S01]  /*1f60*/  IMAD.U32 R19, R2, 0x10000, RZ ;  /* 0x0001000002137824 */ /* 0x004fe200078e00ff */
[----:B------:R-:W-:Y:S06]  /*1f70*/  BRA `(.L_x_12473) ;  /* 0x0000000400887947 */ /* 0x000fec0003800000 */
.L_x_12480:
        /* <DEDUP_REMOVED lines=11> */
.L_x_12487:
        /* <DEDUP_REMOVED lines=20> */
.L_x_12489:
[----:B------:R-:W-:Y:S05]  /*2170*/  BSYNC.RECONVERGENT B0 ;  /* 0x0000000000007941 */ /* 0x000fea0003800200 */
.L_x_12488:
[----:B------:R-:W-:Y:S02]  /*2180*/  SHF.L.U32 R0, R0, 0x14, RZ ;  /* 0x0000001400007819 */ /* 0x000fe400000006ff */
[----:B------:R-:W-:-:S04]  /*2190*/  LEA R2, R2, 0x3b800000, 0x17 ;  /* 0x3b80000002027811 */ /* 0x000fc800078eb8ff */
[----:B------:R-:W-:Y:S01]  /*21a0*/  LOP3.LUT R19, R2, R0, R19, 0xfe, !PT ;  /* 0x0000000002137212 */ /* 0x000fe200078efe13 */
[----:B------:R-:W-:Y:S06]  /*21b0*/  BRA `(.L_x_12473) ;  /* 0x0000000000f87947 */ /* 0x000fec0003800000 */
.L_x_12486:
        /* <DEDUP_REMOVED lines=20> */
.L_x_12491:
[----:B------:R-:W-:Y:S05]  /*2300*/  BSYNC.RECONVERGENT B0 ;  /* 0x0000000000007941 */ /* 0x000fea0003800200 */
.L_x_12490:
[----:B------:R-:W-:Y:S01]  /*2310*/  IMAD.SHL.U32 R0, R0, 0x200000, RZ ;  /* 0x0020000000007824 */ /* 0x000fe200078e00ff */
[----:B------:R-:W-:-:S04]  /*2320*/  LEA R2, R2, 0x37800000, 0x17 ;  /* 0x3780000002027811 */ /* 0x000fc800078eb8ff */
[----:B------:R-:W-:Y:S01]  /*2330*/  LOP3.LUT R19, R2, R0, R19, 0xfe, !PT ;  /* 0x0000000002137212 */ /* 0x000fe200078efe13 */
[----:B------:R-:W-:Y:S06]  /*2340*/  BRA `(.L_x_12473) ;  /* 0x0000000000947947 */ /* 0x000fec0003800000 */
.L_x_12485:
[----:B------:R-:W-:-:S09]  /*2350*/  UISETP.NE.AND UP0, UPT, UR4, 0x1c, UPT ;  /* 0x0000001c0400788c */ /* 0x000fd2000bf05270 */
[----:B------:R-:W-:Y:S05]  /*2360*/  BRA.U !UP0, `(.L_x_12492) ;  /* 0x0000000108847547 */ /* 0x000fea000b800000 */
[----:B------:R-:W-:-:S09]  /*2370*/  UISETP.NE.AND UP0, UPT, UR4, 0x1d, UPT ;  /* 0x0000001d0400788c */ /* 0x000fd2000bf05270 */
[----:B------:R-:W-:Y:S05]  /*2380*/  BRA.U !UP0, `(.L_x_12493) ;  /* 0x0000000108707547 */ /* 0x000fea000b800000 */
[----:B------:R-:W-:-:S09]  /*2390*/  UISETP.NE.AND UP0, UPT, UR4, 0x2c, UPT ;  /* 0x0000002c0400788c */ /* 0x000fd2000bf05270 */
[----:B------:R-:W-:Y:S05]  /*23a0*/  BRA.U !UP0, `(.L_x_12494) ;  /* 0x0000000108487547 */ /* 0x000fea000b800000 */
.L_x_12472:
        /* <DEDUP_REMOVED lines=16> */
.L_x_12495:
[----:B------:R-:W-:Y:S01]  /*24b0*/  MOV R19, RZ ;  /* 0x000000ff00137202 */ /* 0x000fe20000000f00 */
[----:B------:R-:W-:Y:S06]  /*24c0*/  BRA `(.L_x_12473) ;  /* 0x0000000000347947 */ /* 0x000fec0003800000 */
.L_x_12494:
[----:B------:R-:W2:Y:S01]  /*24d0*/  LDG.E.U8 R2, desc[UR36][R2.64] ;  /* 0x0000002402027981 */ /* 0x000ea2000c1e1100 */
[----:B------:R-:W-:Y:S01]  /*24e0*/  IMAD.MOV.U32 R19, RZ, RZ, 0x400000 ;  /* 0x00400000ff137424 */ /* 0x000fe200078e00ff */
[----:B--2---:R-:W-:-:S13]  /*24f0*/  ISETP.NE.AND P0, PT, R2, RZ, PT ;  /* 0x000000ff0200720c */ /* 0x004fda0003f05270 */
[----:B------:R-:W-:Y:S05]  /*2500*/  @!P0 BRA `(.L_x_12473) ;  /* 0x0000000000248947 */ /* 0x000fea0003800000 */
[----:B------:R-:W-:-:S13]  /*2510*/  ISETP.NE.AND P0, PT, R2, 0xff, PT ;  /* 0x000000ff0200780c */ /* 0x000fda0003f05270 */
[----:B------:R-:W-:Y:S01]  /*2520*/  @!P0 IMAD.MOV.U32 R19, RZ, RZ, 0x7f800001 ;  /* 0x7f800001ff138424 */ /* 0x000fe200078e00ff */
[----:B------:R-:W-:Y:S01]  /*2530*/  @P0 SHF.L.U32 R19, R2, 0x17, RZ ;  /* 0x0000001702130819 */ /* 0x000fe200000006ff */
[----:B------:R-:W-:Y:S06]  /*2540*/  BRA `(.L_x_12473) ;  /* 0x0000000000147947 */ /* 0x000fec0003800000 */
.L_x_12493:
[----:B------:R-:W2:Y:S02]  /*2550*/  LDG.E.64 R2, desc[UR36][R2.64] ;  /* 0x0000002402027981 */ /* 0x000ea4000c1e1b00 */
[----:B--2---:R0:W1:Y:S02]  /*2560*/  I2F.U64 R19, R2 ;  /* 0x0000000200137312 */ /* 0x0040640000301000 */
[----:B01----:R-:W-:Y:S05]  /*2570*/  BRA `(.L_x_12473) ;  /* 0x0000000000087947 */ /* 0x003fea0003800000 */
.L_x_12492:
[----:B------:R-:W2:Y:S02]  /*2580*/  LDG.E R2, desc[UR36][R2.64] ;  /* 0x0000002402027981 */ /* 0x000ea4000c1e1900 */
[----:B--2---:R-:W-:-:S07]  /*2590*/  I2FP.F32.U32 R19, R2 ;  /* 0x0000000200137245 */ /* 0x004fce0000201000 */
.L_x_12473:
[----:B------:R-:W-:Y:S05]  /*25a0*/  BSYNC.RECONVERGENT B6 ;  /* 0x0000000000067941 */ /* 0x000fea0003800200 */
.L_x_12467:
[----:B------:R-:W0:Y:S01]  /*25b0*/  LDCU.64 UR6, c[0x0][0x5f8] ;  /* 0x0000bf00ff0677ac */ /* 0x000e220008000a00 */
[----:B------:R-:W-:Y:S01]  /*25c0*/  BSSY.RECONVERGENT B6, `(.L_x_12496) ;  /* 0x00000a4000067945 */ /* 0x000fe20003800200 */
[----:B------:R-:W-:-:S04]  /*25d0*/  UPRMT UR4, UR40, 0x7772, URZ ;  /* 0x0000777228047896 */ /* 0x000fc800080000ff */
[----:B------:R-:W-:Y:S01]  /*25e0*/  UISETP.GT.AND UP0, UPT, UR4, 0x9, UPT ;  /* 0x000000090400788c */ /* 0x000fe2000bf04270 */
[----:B012-4-:R-:W-:-:S05]  /*25f0*/  IADD3 R2, P0, PT, R18, UR6, RZ ;  /* 0x0000000612027c10 */ /* 0x017fca000ff1e0ff */
        /* <DEDUP_REMOVED lines=13> */
.L_x_12500:
[----:B------:R-:W2:Y:S02]  /*26d0*/  LDG.E.U8 R2, desc[UR36][R2.64] ;  /* 0x0000002402027981 */ /* 0x000ea4000c1e1100 */
[----:B--2---:R-:W-:Y:S01]  /*26e0*/  ISETP.NE.AND P0, PT, R2, RZ, PT ;  /* 0x000000ff0200720c */ /* 0x004fe20003f05270 */
[----:B------:R-:W-:-:S12]  /*26f0*/  BRA `(.L_x_12502) ;  /* 0x0000000800407947 */ /* 0x000fd80003800000 */
.L_x_12499:
        /* <DEDUP_REMOVED lines=10> */
.L_x_12504:
[----:B------:R-:W2:Y:S02]  /*27a0*/  LDG.E R2, desc[UR36][R2.64] ;  /* 0x0000002402027981 */ /* 0x000ea4000c1e1900 */
[----:B--2---:R-:W-:Y:S01]  /*27b0*/  ISETP.NE.AND P0, PT, R2, RZ, PT ;  /* 0x000000ff0200720c */ /* 0x004fe20003f05270 */
[----:B------:R-:W-:-:S12]  /*27c0*/  BRA `(.L_x_12502) ;  /* 0x00000008000c7947 */ /* 0x000fd80003800000 */
.L_x_12503:
[----:B------:R-:W2:Y:S02]  /*27d0*/  LDG.E.U16 R2, desc[UR36][R2.64] ;  /* 0x0000002402027981 */ /* 0x000ea4000c1e1500 */
[----:B--2---:R-:W-:Y:S01]  /*27e0*/  ISETP.NE.AND P0, PT, R2, RZ, PT ;  /* 0x000000ff0200720c */ /* 0x004fe20003f05270 */
[----:B------:R-:W-:-:S12]  /*27f0*/  BRA `(.L_x_12502) ;  /* 0x0000000800007947 */ /* 0x000fd80003800000 */
.L_x_12498:
        /* <DEDUP_REMOVED lines=9> */
.L_x_12506:
[----:B------:R-:W2:Y:S02]  /*2890*/  LDG.E.U16 R0, desc[UR36][R2.64] ;  /* 0x0000002402007981 */ /* 0x000ea4000c1e1500 */
[----:B--2---:R-:W-:-:S05]  /*28a0*/  HADD2.F32 R0, -RZ, R0.H0_H0 ;  /* 0x20000000ff007230 */ /* 0x004fca0000004100 */
[----:B------:R-:W-:Y:S01]  /*28b0*/  FSETP.NEU.FTZ.AND P0, PT, R0, RZ, PT ;  /* 0x000000ff0000720b */ /* 0x000fe20003f1d000 */
[----:B------:R-:W-:-:S12]  /*28c0*/  BRA `(.L_x_12502) ;  /* 0x0000000400cc7947 */ /* 0x000fd80003800000 */
.L_x_12505:
        /* <DEDUP_REMOVED lines=11> */
.L_x_12508:
        /* <DEDUP_REMOVED lines=8> */
.L_x_12507:
[----:B------:R-:W2:Y:S02]  /*2a00*/  LDG.E.64 R2, desc[UR36][R2.64] ;  /* 0x0000002402027981 */ /* 0x000ea4000c1e1b00 */
[----:B--2---:R1:W2:Y:S02]  /*2a10*/  DSETP.NEU.AND P0, PT, R2, RZ, PT ;  /* 0x000000ff0200722a */ /* 0x0042a40003f0d000 */
[----:B--2---:R-:W-:Y:S05]  /*2a20*/  BRA `(.L_x_12502) ;  /* 0x0000000400747947 */ /* 0x004fea0003800000 */
.L_x_12497:
        /* <DEDUP_REMOVED lines=11> */
.L_x_12511:
        /* <DEDUP_REMOVED lines=8> */
.L_x_12510:
        /* <DEDUP_REMOVED lines=9> */
.L_x_12513:
        /* <DEDUP_REMOVED lines=11> */
.L_x_12512:
[----:B------:R-:W2:Y:S02]  /*2ca0*/  LDG.E.U16 R0, desc[UR36][R2.64] ;  /* 0x0000002402007981 */ /* 0x000ea4000c1e1500 */
[----:B--2---:R-:W-:-:S05]  /*2cb0*/  IMAD.U32 R0, R0, 0x10000, RZ ;  /* 0x0001000000007824 */ /* 0x004fca00078e00ff */
[----:B------:R-:W-:Y:S01]  /*2cc0*/  FSETP.NEU.FTZ.AND P0, PT, R0, RZ, PT ;  /* 0x000000ff0000720b */ /* 0x000fe20003f1d000 */
[----:B------:R-:W-:-:S12]  /*2cd0*/  BRA `(.L_x_12502) ;  /* 0x0000000000c87947 */ /* 0x000fd80003800000 */
.L_x_12509:
        /* <DEDUP_REMOVED lines=11> */
.L_x_12516:
[----:B------:R-:W2:Y:S02]  /*2d90*/  LDG.E.U8 R2, desc[UR36][R2.64] ;  /* 0x0000002402027981 */ /* 0x000ea4000c1e1100 */
[----:B--2---:R-:W-:Y:S01]  /*2da0*/  ISETP.NE.AND P0, PT, R2, RZ, PT ;  /* 0x000000ff0200720c */ /* 0x004fe20003f05270 */
[----:B------:R-:W-:-:S12]  /*2db0*/  BRA `(.L_x_12502) ;  /* 0x0000000000907947 */ /* 0x000fd80003800000 */
.L_x_12515:
[----:B------:R-:W2:Y:S02]  /*2dc0*/  LDG.E.U8 R2, desc[UR36][R2.64] ;  /* 0x0000002402027981 */ /* 0x000ea4000c1e1100 */
[----:B--2---:R-:W-:Y:S01]  /*2dd0*/  ISETP.NE.AND P0, PT, R2, RZ, PT ;  /* 0x000000ff0200720c */ /* 0x004fe20003f05270 */
[----:B------:R-:W-:-:S12]  /*2de0*/  BRA `(.L_x_12502) ;  /* 0x0000000000847947 */ /* 0x000fd80003800000 */
.L_x_12514:
[----:B------:R-:W-:-:S09]  /*2df0*/  UISETP.NE.AND UP0, UPT, UR4, 0x1c, UPT ;  /* 0x0000001c0400788c */ /* 0x000fd2000bf05270 */
[----:B------:R-:W-:Y:S05]  /*2e00*/  BRA.U !UP0, `(.L_x_12517) ;  /* 0x0000000108747547 */ /* 0x000fea000b800000 */
[----:B------:R-:W-:-:S09]  /*2e10*/  UISETP.NE.AND UP0, UPT, UR4, 0x1d, UPT ;  /* 0x0000001d0400788c */ /* 0x000fd2000bf05270 */
[----:B------:R-:W-:Y:S05]  /*2e20*/  BRA.U !UP0, `(.L_x_12518) ;  /* 0x00000001085c7547 */ /* 0x000fea000b800000 */
[----:B------:R-:W-:-:S09]  /*2e30*/  UISETP.NE.AND UP0, UPT, UR4, 0x2c, UPT ;  /* 0x0000002c0400788c */ /* 0x000fd2000bf05270 */
[----:B------:R-:W-:Y:S05]  /*2e40*/  BRA.U !UP0, `(.L_x_12519) ;  /* 0x0000000108487547 */ /* 0x000fea000b800000 */
.L_x_12501:
[----:B------:R-:W-:Y:S01]  /*2e50*/  MOV R2, 0x180 ;  /* 0x0000018000027802 */ /* 0x000fe20000000f00 */
        /* <DEDUP_REMOVED lines=15> */
.L_x_12520:
[----:B------:R-:W-:Y:S01]  /*2f50*/  PLOP3.LUT P0, PT, PT, PT, PT, 0x8, 0x80 ;  /* 0x000000000080781c */ /* 0x000fe20003f0e170 */
[----:B------:R-:W-:-:S12]  /*2f60*/  BRA `(.L_x_12502) ;  /* 0x0000000000247947 */ /* 0x000fd80003800000 */
.L_x_12519:
[----:B------:R-:W2:Y:S02]  /*2f70*/  LDG.E.U8 R2, desc[UR36][R2.64] ;  /* 0x0000002402027981 */ /* 0x000ea4000c1e1100 */
[----:B--2---:R-:W-:Y:S01]  /*2f80*/  ISETP.NE.AND P0, PT, R2, RZ, PT ;  /* 0x000000ff0200720c */ /* 0x004fe20003f05270 */
[----:B------:R-:W-:-:S12]  /*2f90*/  BRA `(.L_x_12502) ;  /* 0x0000000000187947 */ /* 0x000fd80003800000 */
.L_x_12518:
[----:B------:R-:W2:Y:S02]  /*2fa0*/  LDG.E.64 R2, desc[UR36][R2.64] ;  /* 0x0000002402027981 */ /* 0x000ea4000c1e1b00 */
[----:B--2---:R-:W-:-:S04]  /*2fb0*/  ISETP.NE.U32.AND P0, PT, R2, RZ, PT ;  /* 0x000000ff0200720c */ /* 0x004fc80003f05070 */
[----:B------:R-:W-:Y:S01]  /*2fc0*/  ISETP.NE.AND.EX P0, PT, R3, RZ, PT, P0 ;  /* 0x000000ff0300720c */ /* 0x000fe20003f05300 */
[----:B------:R-:W-:-:S12]  /*2fd0*/  BRA `(.L_x_12502) ;  /* 0x0000000000087947 */ /* 0x000fd80003800000 */
.L_x_12517:
[----:B------:R-:W2:Y:S02]  /*2fe0*/  LDG.E R2, desc[UR36][R2.64] ;  /* 0x0000002402027981 */ /* 0x000ea4000c1e1900 */
[----:B--2---:R-:W-:-:S13]  /*2ff0*/  ISETP.NE.AND P0, PT, R2, RZ, PT ;  /* 0x000000ff0200720c */ /* 0x004fda0003f05270 */
.L_x_12502:
[----:B------:R-:W-:Y:S05]  /*3000*/  BSYNC.RECONVERGENT B6 ;  /* 0x0000000000067941 */ /* 0x000fea0003800200 */
.L_x_12496:
[----:B------:R-:W1:Y:S01]  /*3010*/  LDCU.64 UR6, c[0x0][0x5e8] ;  /* 0x0000bd00ff0677ac */ /* 0x000e620008000a00 */
[----:B------:R-:W-:Y:S01]  /*3020*/  SEL R0, RZ, 0x1, !P0 ;  /* 0x00000001ff007807 */ /* 0x000fe20004000000 */
[----:B------:R-:W0:Y:S03]  /*3030*/  LDCU UR5, c[0x0][0x600] ;  /* 0x0000c000ff0577ac */ /* 0x000e260008000800 */
[----:B------:R-:W-:Y:S01]  /*3040*/  I2FP.F32.U32 R0, R0 ;  /* 0x0000000000007245 */ /* 0x000fe20000201000 */
[----:B------:R-:W-:-:S04]  /*3050*/  ULOP3.LUT UR4, UR40, 0xff, URZ, 0xc0, !UPT ;  /* 0x000000ff28047892 */ /* 0x000fc8000f8ec0ff */
[----:B---3-5:R-:W-:Y:S01]  /*3060*/  FMUL.FTZ R0, R0, R19 ;  /* 0x0000001300007220 */ /* 0x028fe20000410000 */
[----:B------:R-:W-:Y:S01]  /*3070*/  UISETP.GT.AND UP0, UPT, UR4, 0x9, UPT ;  /* 0x000000090400788c */ /* 0x000fe2000bf04270 */
[----:B-1----:R-:W-:Y:S02]  /*3080*/  IADD3 R2, P0, PT, R16, UR6, RZ ;  /* 0x0000000610027c10 */ /* 0x002fe4000ff1e0ff */
[----:B0-----:R-:W-:-:S03]  /*3090*/  FMUL.FTZ R4, R0, UR5 ;  /* 0x0000000500047c20 */ /* 0x001fc60008410000 */
        /* <DEDUP_REMOVED lines=13> */
.L_x_12524:
[----:B------:R-:W0:Y:S02]  /*3170*/  F2I.S64.TRUNC R4, R4 ;  /* 0x0000000400047311 */ /* 0x000e24000020d900 */
[----:B0-----:R-:W-:-:S05]  /*3180*/  MOV R7, R4 ;  /* 0x0000000400077202 */ /* 0x001fca0000000f00 */
[----:B------:R0:W-:Y:S01]  /*3190*/  STG.E.U8 desc[UR36][R2.64], R7 ;  /* 0x0000000702007986 */ /* 0x0001e2000c101124 */
[----:B------:R-:W-:Y:S05]  /*31a0*/  BRA `(.L_x_12526) ;  /* 0x0000000c002c7947 */ /* 0x000fea0003800000 */
.L_x_12523:
        /* <DEDUP_REMOVED lines=9> */
.L_x_12528:
[----:B------:R-:W0:Y:S02]  /*3240*/  F2I.FTZ.TRUNC.NTZ R5, R4 ;  /* 0x0000000400057305 */ /* 0x000e24000021f100 */
[----:B0-----:R0:W-:Y:S01]  /*3250*/  STG.E desc[UR36][R2.64], R5 ;  /* 0x0000000502007986 */ /* 0x0011e2000c101924 */
[----:B------:R-:W-:Y:S05]  /*3260*/  BRA `(.L_x_12526) ;  /* 0x0000000800fc7947 */ /* 0x000fea0003800000 */
.L_x_12527:
[----:B------:R-:W0:Y:S02]  /*3270*/  F2I.FTZ.TRUNC.NTZ R5, R4 ;  /* 0x0000000400057305 */ /* 0x000e24000021f100 */
[----:B0-----:R0:W-:Y:S01]  /*3280*/  STG.E.U16 desc[UR36][R2.64], R5 ;  /* 0x0000000502007986 */ /* 0x0011e2000c101524 */
[----:B------:R-:W-:Y:S05]  /*3290*/  BRA `(.L_x_12526) ;  /* 0x0000000800f07947 */ /* 0x000fea0003800000 */
.L_x_12522:
        /* <DEDUP_REMOVED lines=8> */
.L_x_12530:
[----:B------:R-:W-:-:S05]  /*3320*/  F2FP.F16.F32.PACK_AB R4, RZ, R4 ;  /* 0x00000004ff04723e */ /* 0x000fca00000000ff */
[----:B------:R0:W-:Y:S01]  /*3330*/  STG.E.U16 desc[UR36][R2.64], R4 ;  /* 0x0000000402007986 */ /* 0x0001e2000c101524 */
[----:B------:R-:W-:Y:S05]  /*3340*/  BRA `(.L_x_12526) ;  /* 0x0000000800c47947 */ /* 0x000fea0003800000 */
.L_x_12529:
        /* <DEDUP_REMOVED lines=9> */
.L_x_12532:
[----:B------:R-:W-:-:S04]  /*33e0*/  F2FP.F16.F32.PACK_AB R5, RZ, R4 ;  /* 0x00000004ff05723e */ /* 0x000fc800000000ff */
[----:B------:R-:W-:-:S05]  /*33f0*/  PRMT R5, R5, 0x5410, RZ ;  /* 0x0000541005057816 */ /* 0x000fca00000000ff */
[----:B------:R0:W-:Y:S01]  /*3400*/  STG.E desc[UR36][R2.64], R5 ;  /* 0x0000000502007986 */ /* 0x0001e2000c101924 */
[----:B------:R-:W-:Y:S05]  /*3410*/  BRA `(.L_x_12526) ;  /* 0x0000000800907947 */ /* 0x000fea0003800000 */
.L_x_12531:
[----:B------:R-:W-:-:S06]  /*3420*/  FMUL.FTZ R4, R4, 1 ;  /* 0x3f80000004047820 */ /* 0x000fcc0000410000 */
[----:B------:R-:W0:Y:S02]  /*3430*/  F2F.F64.F32 R4, R4 ;  /* 0x0000000400047310 */ /* 0x000e240000201800 */
[----:B0-----:R0:W-:Y:S01]  /*3440*/  STG.E.64 desc[UR36][R2.64], R4 ;  /* 0x0000000402007986 */ /* 0x0011e2000c101b24 */
[----:B------:R-:W-:Y:S05]  /*3450*/  BRA `(.L_x_12526) ;  /* 0x0000000800807947 */ /* 0x000fea0003800000 */
.L_x_12521:
        /* <DEDUP_REMOVED lines=12> */
.L_x_12535:
[----:B------:R-:W-:Y:S01]  /*3520*/  FMUL.FTZ R4, R4, 1 ;  /* 0x3f80000004047820 */ /* 0x000fe20000410000 */
[----:B------:R-:W-:-:S05]  /*3530*/  CS2R R6, SRZ ;  /* 0x0000000000067805 */ /* 0x000fca000001ff00 */
[----:B------:R-:W0:Y:S02]  /*3540*/  F2F.F64.F32 R4, R4 ;  /* 0x0000000400047310 */ /* 0x000e240000201800 */
[----:B0-----:R3:W-:Y:S01]  /*3550*/  STG.E.128 desc[UR36][R2.64], R4 ;  /* 0x0000000402007986 */ /* 0x0017e2000c101d24 */
[----:B------:R-:W-:Y:S05]  /*3560*/  BRA `(.L_x_12526) ;  /* 0x00000008003c7947 */ /* 0x000fea0003800000 */
.L_x_12534:
        /* <DEDUP_REMOVED lines=18> */
.L_x_12539:
[----:B------:R-:W-:Y:S05]  /*3690*/  BSYNC.RECONVERGENT B0 ;  /* 0x0000000000007941 */ /* 0x000fea0003800200 */
.L_x_12538:
[----:B------:R-:W-:-:S05]  /*36a0*/  LOP3.LUT R7, R0, 0x80, R7, 0xf8, !PT ;  /* 0x0000008000077812 */ /* 0x000fca00078ef807 */
[----:B------:R0:W-:Y:S01]  /*36b0*/  STG.E.U8 desc[UR36][R2.64], R7 ;  /* 0x0000000702007986 */ /* 0x0001e2000c101124 */
[----:B------:R-:W-:Y:S05]  /*36c0*/  BRA `(.L_x_12526) ;  /* 0x0000000400e47947 */ /* 0x000fea0003800000 */
.L_x_12537:
[----:B------:R-:W-:Y:S01]  /*36d0*/  LOP3.LUT R6, R4, 0x7fffffff, RZ, 0xc0, !PT ;  /* 0x7fffffff04067812 */ /* 0x000fe200078ec0ff */
[----:B------:R-:W-:Y:S01]  /*36e0*/  BSSY.RECONVERGENT B0, `(.L_x_12540) ;  /* 0x000000d000007945 */ /* 0x000fe20003800200 */
[----:B------:R-:W-:Y:S02]  /*36f0*/  SHF.R.U32.HI R7, RZ, 0x18, R4 ;  /* 0x00000018ff077819 */ /* 0x000fe40000011604 */
[----:B------:R-:W-:-:S13]  /*3700*/  ISETP.GE.U32.AND P1, PT, R6, 0x47800000, PT ;  /* 0x478000000600780c */ /* 0x000fda0003f26070 */
[----:B------:R-:W-:Y:S02]  /*3710*/  @P1 ISETP.GT.U32.AND P0, PT, R6, 0x7f800000, PT ;  /* 0x7f8000000600180c */ /* 0x000fe40003f04070 */
[----:B------:R-:W-:-:S04]  /*3720*/  @P1 MOV R0, 0x7f ;  /* 0x0000007f00001802 */ /* 0x000fc80000000f00 */
[----:B------:R-:W-:Y:S01]  /*3730*/  @P1 SEL R0, R0, 0x7c, P0 ;  /* 0x0000007c00001807 */ /* 0x000fe20000000000 */
[----:B------:R-:W-:Y:S06]  /*3740*/  @P1 BRA `(.L_x_12541) ;  /* 0x0000000000181947 */ /* 0x000fec0003800000 */
[----:B------:R-:W-:-:S13]  /*3750*/  ISETP.GT.U32.AND P0, PT, R6, 0x387fffff, PT ;  /* 0x387fffff0600780c */ /* 0x000fda0003f04070 */
[----:B------:R-:W-:-:S04]  /*3760*/  @P0 SHF.R.U32.HI R0, RZ, 0x15, R4 ;  /* 0x00000015ff000819 */ /* 0x000fc80000011604 */
[----:B------:R-:W-:Y:S01]  /*3770*/  @P0 LOP3.LUT R5, R0, 0x1, RZ, 0xc0, !PT ;  /* 0x0000000100050812 */ /* 0x000fe200078ec0ff */
[----:B------:R-:W-:-:S03]  /*3780*/  @!P0 FADD.FTZ R0, R6, 128 ;  /* 0x4300000006008421 */ /* 0x000fc60000010000 */
[----:B------:R-:W-:-:S04]  /*3790*/  @P0 IADD3 R5, PT, PT, R4, 0x80fffff, R5 ;  /* 0x080fffff04050810 */ /* 0x000fc80007ffe005 */
[----:B------:R-:W-:-:S07]  /*37a0*/  @P0 SHF.R.U32.HI R0, RZ, 0x15, R5 ;  /* 0x00000015ff000819 */ /* 0x000fce0000011605 */
.L_x_12541:
[----:B------:R-:W-:Y:S05]  /*37b0*/  BSYNC.RECONVERGENT B0 ;  /* 0x0000000000007941 */ /* 0x000fea0003800200 */
.L_x_12540:
[----:B------:R-:W-:-:S05]  /*37c0*/  LOP3.LUT R5, R0, 0x80, R7, 0xf8, !PT ;  /* 0x0000008000057812 */ /* 0x000fca00078ef807 */
[----:B------:R1:W-:Y:S01]  /*37d0*/  STG.E.U8 desc[UR36][R2.64], R5 ;  /* 0x0000000502007986 */ /* 0x0003e2000c101124 */
[----:B------:R-:W-:Y:S05]  /*37e0*/  BRA `(.L_x_12526) ;  /* 0x00000004009c7947 */ /* 0x000fea0003800000 */
.L_x_12536:
[----:B------:R-:W-:-:S05]  /*37f0*/  F2FP.BF16.F32.PACK_AB R4, RZ, R4 ;  /* 0x00000004ff04723e */ /* 0x000fca00000010ff */
[----:B------:R2:W-:Y:S01]  /*3800*/  STG.E.U16 desc[UR36][R2.64], R4 ;  /* 0x0000000402007986 */ /* 0x0005e2000c101524 */
[----:B------:R-:W-:Y:S05]  /*3810*/  BRA `(.L_x_12526) ;  /* 0x0000000400907947 */ /* 0x000fea0003800000 */
.L_x_12533:
        /* <DEDUP_REMOVED lines=11> */
.L_x_12544:
        /* <DEDUP_REMOVED lines=12> */
.L_x_12547:
[----:B------:R-:W-:-:S04]  /*3990*/  SHF.R.U32.HI R0, RZ, 0x14, R4 ;  /* 0x00000014ff007819 */ /* 0x000fc80000011604 */
[----:B------:R-:W-:-:S04]  /*39a0*/  LOP3.LUT R5, R0, 0x1, RZ, 0xc0, !PT ;  /* 0x0000000100057812 */ /* 0x000fc800078ec0ff */
[----:B------:R-:W-:-:S04]  /*39b0*/  IADD3 R0, PT, PT, R4, 0x487ffff, R5 ;  /* 0x0487ffff04007810 */ /* 0x000fc80007ffe005 */
[----:B------:R-:W-:-:S04]  /*39c0*/  SHF.R.U32.HI R0, RZ, 0x14, R0 ;  /* 0x00000014ff007819 */ /* 0x000fc80000011600 */
[----:B------:R-:W-:-:S07]  /*39d0*/  LOP3.LUT R5, R0, 0xff, RZ, 0xc0, !PT ;  /* 0x000000ff00057812 */ /* 0x000fce00078ec0ff */
.L_x_12548:
[----:B------:R-:W-:-:S04]  /*39e0*/  SHF.R.U32.HI R4, RZ, 0x18, R4 ;  /* 0x00000018ff047819 */ /* 0x000fc80000011604 */
[----:B------:R-:W-:-:S04]  /*39f0*/  LOP3.LUT R5, R5, 0x80, R4, 0xf8, !PT ;  /* 0x0000008005057812 */ /* 0x000fc800078ef804 */
[----:B------:R-:W-:-:S07]  /*3a00*/  PRMT R0, R5, 0x7610, R0 ;  /* 0x0000761005007816 */ /* 0x000fce0000000000 */
.L_x_12546:
[----:B------:R-:W-:Y:S05]  /*3a10*/  BSYNC.RECONVERGENT B0 ;  /* 0x0000000000007941 */ /* 0x000fea0003800200 */
.L_x_12545:
[----:B------:R0:W-:Y:S01]  /*3a20*/  STG.E.U8 desc[UR36][R2.64], R0 ;  /* 0x0000000002007986 */ /* 0x0001e2000c101124 */
[----:B------:R-:W-:Y:S05]  /*3a30*/  BRA `(.L_x_12526) ;  /* 0x0000000400087947 */ /* 0x000fea0003800000 */
.L_x_12543:
        /* <DEDUP_REMOVED lines=12> */
.L_x_12551:
[----:B------:R-:W-:-:S04]  /*3b00*/  SHF.R.U32.HI R0, RZ, 0x15, R4 ;  /* 0x00000015ff007819 */ /* 0x000fc80000011604 */
[----:B------:R-:W-:-:S04]  /*3b10*/  LOP3.LUT R5, R0, 0x1, RZ, 0xc0, !PT ;  /* 0x0000000100057812 */ /* 0x000fc800078ec0ff */
[----:B------:R-:W-:-:S04]  /*3b20*/  IADD3 R0, PT, PT, R4, 0x88fffff, R5 ;  /* 0x088fffff04007810 */ /* 0x000fc80007ffe005 */
[----:B------:R-:W-:-:S04]  /*3b30*/  SHF.R.U32.HI R0, RZ, 0x15, R0 ;  /* 0x00000015ff007819 */ /* 0x000fc80000011600 */
[----:B------:R-:W-:-:S07]  /*3b40*/  LOP3.LUT R5, R0, 0xff, RZ, 0xc0, !PT ;  /* 0x000000ff00057812 */ /* 0x000fce00078ec0ff */
.L_x_12552:
[----:B------:R-:W-:-:S04]  /*3b50*/  SHF.R.U32.HI R4, RZ, 0x18, R4 ;  /* 0x00000018ff047819 */ /* 0x000fc80000011604 */
[----:B------:R-:W-:-:S04]  /*3b60*/  LOP3.LUT R5, R5, 0x80, R4, 0xf8, !PT ;  /* 0x0000008005057812 */ /* 0x000fc800078ef804 */
[----:B------:R-:W-:-:S07]  /*3b70*/  PRMT R0, R5, 0x7610, R0 ;  /* 0x0000761005007816 */ /* 0x000fce0000000000 */
.L_x_12550:
[----:B------:R-:W-:Y:S05]  /*3b80*/  BSYNC.RECONVERGENT B0 ;  /* 0x0000000000007941 */ /* 0x000fea0003800200 */
.L_x_12549:
[----:B------:R0:W-:Y:S01]  /*3b90*/  STG.E.U8 desc[UR36][R2.64], R0 ;  /* 0x0000000002007986 */ /* 0x0001e2000c101124 */
[----:B------:R-:W-:Y:S05]  /*3ba0*/  BRA `(.L_x_12526) ;  /* 0x0000000000ac7947 */ /* 0x000fea0003800000 */
.L_x_12542:
[----:B------:R-:W-:-:S09]  /*3bb0*/  UISETP.NE.AND UP0, UPT, UR4, 0x1c, UPT ;  /* 0x0000001c0400788c */ /* 0x000fd2000bf05270 */
[----:B------:R-:W-:Y:S05]  /*3bc0*/  BRA.U !UP0, `(.L_x_12553) ;  /* 0x00000001089c7547 */ /* 0x000fea000b800000 */
[----:B------:R-:W-:-:S09]  /*3bd0*/  UISETP.NE.AND UP0, UPT, UR4, 0x1d, UPT ;  /* 0x0000001d0400788c */ /* 0x000fd2000bf05270 */
[----:B------:R-:W-:Y:S05]  /*3be0*/  BRA.U !UP0, `(.L_x_12554) ;  /* 0x0000000108887547 */ /* 0x000fea000b800000 */
[----:B------:R-:W-:-:S09]  /*3bf0*/  UISETP.NE.AND UP0, UPT, UR4, 0x2c, UPT ;  /* 0x0000002c0400788c */ /* 0x000fd2000bf05270 */
[----:B------:R-:W-:Y:S05]  /*3c00*/  BRA.U !UP0, `(.L_x_12555) ;  /* 0x0000000108447547 */ /* 0x000fea000b800000 */
.L_x_12525:
        /* <DEDUP_REMOVED lines=16> */
.L_x_12556:
[----:B------:R-:W-:Y:S05]  /*3d10*/  BRA `(.L_x_12526) ;  /* 0x0000000000507947 */ /* 0x000fea0003800000 */
.L_x_12555:
        /* <DEDUP_REMOVED lines=15> */
.L_x_12554:
[----:B------:R-:W0:Y:S02]  /*3e10*/  F2I.U64.TRUNC R4, R4 ;  /* 0x0000000400047311 */ /* 0x000e24000020d800 */
[----:B0-----:R0:W-:Y:S01]  /*3e20*/  STG.E.64 desc[UR36][R2.64], R4 ;  /* 0x0000000402007986 */ /* 0x0011e2000c101b24 */
[----:B------:R-:W-:Y:S05]  /*3e30*/  BRA `(.L_x_12526) ;  /* 0x0000000000087947 */ /* 0x000fea0003800000 */
.L_x_12553:
[----:B------:R-:W0:Y:S02]  /*3e40*/  F2I.FTZ.U32.TRUNC.NTZ R5, R4 ;  /* 0x0000000400057305 */ /* 0x000e24000021f000 */
[----:B0-----:R0:W-:Y:S02]  /*3e50*/  STG.E desc[UR36][R2.64], R5 ;  /* 0x0000000502007986 */ /* 0x0011e4000c101924 */
.L_x_12526:
[----:B------:R-:W-:-:S07]  /*3e60*/  VIADD R17, R17, 0x80 ;  /* 0x0000008011117836 */ /* 0x000fce0000000000 */
.L_x_12465:
[----:B------:R-:W-:Y:S05]  /*3e70*/  BSYNC.RECONVERGENT B7 ;  /* 0x0000000000077941 */ /* 0x000fea0003800200 */
.L_x_12464:
[----:B------:R-:W5:Y:S01]  /*3e80*/  LDCU UR4, c[0x0][0x380] ;  /* 0x00007000ff0477ac */ /* 0x000f620008000800 */
[----:B------:R-:W-:Y:S01]  /*3e90*/  BSSY.RECONVERGENT B7, `(.L_x_12557) ;  /* 0x00003d7000077945 */ /* 0x000fe20003800200 */
[----:B-----5:R-:W-:-:S13]  /*3ea0*/  ISETP.GE.AND P0, PT, R17, UR4, PT ;  /* 0x0000000411007c0c */ /* 0x020fda000bf06270 */
[----:B------:R-:W-:Y:S05]  /*3eb0*/  @P0 BRA `(.L_x_12558) ;  /* 0x0000003c00500947 */ /* 0x000fea0003800000 */
[----:B------:R-:W5:Y:S01]  /*3ec0*/  LDCU UR4, c[0x0][0x388] ;  /* 0x00007100ff0477ac */ /* 0x000f620008000800 */
[----:B0-----:R-:W-:Y:S02]  /*3ed0*/  HFMA2 R0, -RZ, RZ, 0, 0 ;  /* 0x00000000ff007431 */ /* 0x001fe400000001ff */
[----:B------:R-:W-:Y:S02]  /*3ee0*/  IMAD.MOV.U32 R18, RZ, RZ, RZ ;  /* 0x000000ffff127224 */ /* 0x000fe400078e00ff */
        /* <DEDUP_REMOVED lines=351> */
.L_x_12559:
        /* <DEDUP_REMOVED lines=18> */
.L_x_12564:
[----:B------:R-:W2:Y:S02]  /*5600*/  LDG.E.U8 R2, desc[UR36][R2.64] ;  /* 0x0000002402027981 */ /* 0x000ea4000c1e1100 */
[----:B--2---:R-:W-:Y:S01]  /*5610*/  I2FP.F32.U32 R19, R2 ;  /* 0x0000000200137245 */ /* 0x004fe20000201000 */
[----:B------:R-:W-:Y:S06]  /*5620*/  BRA `(.L_x_12566) ;  /* 0x0000000c00447947 */ /* 0x000fec0003800000 */
.L_x_12563:
        /* <DEDUP_REMOVED lines=9> */
.L_x_12568:
[----:B------:R-:W2:Y:S02]  /*56c0*/  LDG.E R2, desc[UR36][R2.64] ;  /* 0x0000002402027981 */ /* 0x000ea4000c1e1900 */
[----:B--2---:R-:W-:Y:S01]  /*56d0*/  I2FP.F32.S32 R19, R2 ;  /* 0x0000000200137245 */ /* 0x004fe20000201400 */
[----:B------:R-:W-:Y:S06]  /*56e0*/  BRA `(.L_x_12566) ;  /* 0x0000000c00147947 */ /* 0x000fec0003800000 */
.L_x_12567:
[----:B------:R-:W2:Y:S02]  /*56f0*/  LDG.E.U16 R2, desc[UR36][R2.64] ;  /* 0x0000002402027981 */ /* 0x000ea4000c1e1500 */
[----:B--2---:R0:W1:Y:S01]  /*5700*/  I2F.S16 R19, R2 ;  /* 0x0000000200137306 */ /* 0x0040620000101400 */
[----:B------:R-:W-:Y:S05]  /*5710*/  BRA `(.L_x_12566) ;  /* 0x0000000c00087947 */ /* 0x000fea0003800000 */
.L_x_12562:
        /* <DEDUP_REMOVED lines=8> */
.L_x_12570:
[----:B------:R-:W2:Y:S02]  /*57a0*/  LDG.E.U16 R2, desc[UR36][R2.64] ;  /* 0x0000002402027981 */ /* 0x000ea4000c1e1500 */
[----:B--2---:R-:W-:Y:S01]  /*57b0*/  HADD2.F32 R19, -RZ, R2.H0_H0 ;  /* 0x20000002ff137230 */ /* 0x004fe20000004100 */
[----:B------:R-:W-:Y:S06]  /*57c0*/  BRA `(.L_x_12566) ;  /* 0x0000000800dc7947 */ /* 0x000fec0003800000 */
.L_x_12569:
        /* <DEDUP_REMOVED lines=8> */
.L_x_12572:
[----:B------:R-:W2:Y:S02]  /*5850*/  LDG.E.U16 R2, desc[UR36][R2.64] ;  /* 0x0000002402027981 */ /* 0x000ea4000c1e1500 */
[----:B--2---:R-:W-:Y:S01]  /*5860*/  HADD2.F32 R19, -RZ, R2.H0_H0 ;  /* 0x20000002ff137230 */ /* 0x004fe20000004100 */
[----:B------:R-:W-:Y:S06]  /*5870*/  BRA `(.L_x_12566) ;  /* 0x0000000800b07947 */ /* 0x000fec0003800000 */
.L_x_12571:
        /* <DEDUP_REMOVED lines=11> */
.L_x_12561:
        /* <DEDUP_REMOVED lines=12> */
.L_x_12575:
        /* <DEDUP_REMOVED lines=11> */
.L_x_12574:
        /* <DEDUP_REMOVED lines=25> */
.L_x_12577:
[----:B------:R-:W2:Y:S02]  /*5c30*/  LDG.E.U8 R2, desc[UR36][R2.64] ;  /* 0x0000002402027981 */ /* 0x000ea4000c1e1100 */
[C---:B--2---:R-:W-:Y:S01]  /*5c40*/  SHF.L.U32 R0, R2.reuse, 0x19, RZ ;  /* 0x0000001902007819 */ /* 0x044fe200000006ff */
        /* <DEDUP_REMOVED lines=10> */
.L_x_12576:
[----:B------:R-:W2:Y:S02]  /*5cf0*/  LDG.E.U16 R2, desc[UR36][R2.64] ;  /* 0x0000002402027981 */ /* 0x000ea4000c1e1500 */
[----:B--2---:R-:W-:Y:S01]  /*5d00*/  IMAD.U32 R19, R2, 0x10000, RZ ;  /* 0x0001000002137824 */ /* 0x004fe200078e00ff */
[----:B------:R-:W-:Y:S06]  /*5d10*/  BRA `(.L_x_12566) ;  /* 0x0000000400887947 */ /* 0x000fec0003800000 */
.L_x_12573:
        /* <DEDUP_REMOVED lines=11> */
.L_x_12580:
[----:B------:R-:W2:Y:S01]  /*5dd0*/  LDG.E.U8 R3, desc[UR36][R2.64] ;  /* 0x0000002402037981 */ /* 0x000ea2000c1e1100 */
        /* <DEDUP_REMOVED lines=19> */
.L_x_12582:
[----:B------:R-:W-:Y:S05]  /*5f10*/  BSYNC.RECONVERGENT B0 ;  /* 0x0000000000007941 */ /* 0x000fea0003800200 */
.L_x_12581:
[----:B------:R-:W-:Y:S01]  /*5f20*/  IMAD.SHL.U32 R0, R0, 0x100000, RZ ;  /* 0x0010000000007824 */ /* 0x000fe200078e00ff */
[----:B------:R-:W-:-:S04]  /*5f30*/  LEA R2, R2, 0x3b800000, 0x17 ;  /* 0x3b80000002027811 */ /* 0x000fc800078eb8ff */
[----:B------:R-:W-:Y:S01]  /*5f40*/  LOP3.LUT R19, R2, R0, R19, 0xfe, !PT ;  /* 0x0000000002137212 */ /* 0x000fe200078efe13 */
[----:B------:R-:W-:Y:S06]  /*5f50*/  BRA `(.L_x_12566) ;  /* 0x0000000000f87947 */ /* 0x000fec0003800000 */
.L_x_12579:
        /* <DEDUP_REMOVED lines=20> */
.L_x_12584:
[----:B------:R-:W-:Y:S05]  /*60a0*/  BSYNC.RECONVERGENT B0 ;  /* 0x0000000000007941 */ /* 0x000fea0003800200 */
.L_x_12583:
[----:B------:R-:W-:Y:S02]  /*60b0*/  SHF.L.U32 R0, R0, 0x15, RZ ;  /* 0x0000001500007819 */ /* 0x000fe400000006ff */
[----:B------:R-:W-:-:S04]  /*60c0*/  LEA R2, R2, 0x37800000, 0x17 ;  /* 0x3780000002027811 */ /* 0x000fc800078eb8ff */
[----:B------:R-:W-:Y:S01]  /*60d0*/  LOP3.LUT R19, R2, R0, R19, 0xfe, !PT ;  /* 0x0000000002137212 */ /* 0x000fe200078efe13 */
[----:B------:R-:W-:Y:S06]  /*60e0*/  BRA `(.L_x_12566) ;  /* 0x0000000000947947 */ /* 0x000fec0003800000 */
.L_x_12578:
        /* <DEDUP_REMOVED lines=14> */
.L_x_12565:
        /* <DEDUP_REMOVED lines=16> */
.L_x_12587:
[----:B------:R-:W-:Y:S01]  /*62d0*/  IMAD.MOV.U32 R19, RZ, RZ, RZ ;  /* 0x000000ffff137224 */ /* 0x000fe200078e00ff */
[----:B------:R-:W-:Y:S06]  /*62e0*/  BRA `(.L_x_12566) ;  /* 0x0000000000147947 */ /* 0x000fec0003800000 */
.L_x_12586:
[----:B------:R-:W2:Y:S02]  /*62f0*/  LDG.E.64 R2, desc[UR36][R2.64] ;  /* 0x0000002402027981 */ /* 0x000ea4000c1e1b00 */
[----:B--2---:R0:W1:Y:S02]  /*6300*/  I2F.U64 R19, R2 ;  /* 0x0000000200137312 */ /* 0x0040640000301000 */
[----:B01----:R-:W-:Y:S05]  /*6310*/  BRA `(.L_x_12566) ;  /* 0x0000000000087947 */ /* 0x003fea0003800000 */
.L_x_12585:
[----:B------:R-:W2:Y:S02]  /*6320*/  LDG.E R2, desc[UR36][R2.64] ;  /* 0x0000002402027981 */ /* 0x000ea4000c1e1900 */
[----:B--2---:R-:W-:-:S07]  /*6330*/  I2FP.F32.U32 R19, R2 ;  /* 0x0000000200137245 */ /* 0x004fce0000201000 */
.L_x_12566:
[----:B------:R-:W-:Y:S05]  /*6340*/  BSYNC.RECONVERGENT B6 ;  /* 0x0000000000067941 */ /* 0x000fea0003800200 */
.L_x_12560:
[----:B------:R-:W0:Y:S01]  /*6350*/  LDCU.64 UR6, c[0x0][0x5f8] ;  /* 0x0000bf00ff0677ac */ /* 0x000e220008000a00 */
[----:B------:R-:W-:Y:S01]  /*6360*/  BSSY.RECONVERGENT B6, `(.L_x_12588) ;  /* 0x00000a4000067945 */ /* 0x000fe20003800200 */
[----:B------:R-:W-:-:S04]  /*6370*/  UPRMT UR4, UR40, 0x7772, URZ ;  /* 0x0000777228047896 */ /* 0x000fc800080000ff */
[----:B------:R-:W-:Y:S01]  /*6380*/  UISETP.GT.AND UP0, UPT, UR4, 0x9, UPT ;  /* 0x000000090400788c */ /* 0x000fe2000bf04270 */
[----:B0-2-4-:R-:W-:-:S05]  /*6390*/  IADD3 R2, P0, PT, R18, UR6, RZ ;  /* 0x0000000612027c10 */ /* 0x015fca000ff1e0ff */
        /* <DEDUP_REMOVED lines=13> */
.L_x_12592:
[----:B------:R-:W2:Y:S02]  /*6470*/  LDG.E.U8 R2, desc[UR36][R2.64] ;  /* 0x0000002402027981 */ /* 0x000ea4000c1e1100 */
[----:B--2---:R-:W-:Y:S01]  /*6480*/  ISETP.NE.AND P0, PT, R2, RZ, PT ;  /* 0x000000ff0200720c */ /* 0x004fe20003f05270 */
[----:B------:R-:W-:-:S12]  /*6490*/  BRA `(.L_x_12594) ;  /* 0x0000000800407947 */ /* 0x000fd80003800000 */
.L_x_12591:
        /* <DEDUP_REMOVED lines=10> */
.L_x_12596:
[----:B------:R-:W2:Y:S02]  /*6540*/  LDG.E R2, desc[UR36][R2.64] ;  /* 0x0000002402027981 */ /* 0x000ea4000c1e1900 */
[----:B--2---:R-:W-:Y:S01]  /*6550*/  ISETP.NE.AND P0, PT, R2, RZ, PT ;  /* 0x000000ff0200720c */ /* 0x004fe20003f05270 */
[----:B------:R-:W-:-:S12]  /*6560*/  BRA `(.L_x_12594) ;  /* 0x00000008000c7947 */ /* 0x000fd80003800000 */
.L_x_12595:
[----:B------:R-:W2:Y:S02]  /*6570*/  LDG.E.U16 R2, desc[UR36][R2.64] ;  /* 0x0000002402027981 */ /* 0x000ea4000c1e1500 */
[----:B--2---:R-:W-:Y:S01]  /*6580*/  ISETP.NE.AND P0, PT, R2, RZ, PT ;  /* 0x000000ff0200720c */ /* 0x004fe20003f05270 */
[----:B------:R-:W-:-:S12]  /*6590*/  BRA `(.L_x_12594) ;  /* 0x0000000800007947 */ /* 0x000fd80003800000 */
.L_x_12590:
        /* <DEDUP_REMOVED lines=9> */
.L_x_12598:
[----:B------:R-:W2:Y:S02]  /*6630*/  LDG.E.U16 R0, desc[UR36][R2.64] ;  /* 0x0000002402007981 */ /* 0x000ea4000c1e1500 */
[----:B--2---:R-:W-:-:S05]  /*6640*/  HADD2.F32 R0, -RZ, R0.H0_H0 ;  /* 0x20000000ff007230 */ /* 0x004fca0000004100 */
[----:B------:R-:W-:Y:S01]  /*6650*/  FSETP.NEU.FTZ.AND P0, PT, R0, RZ, PT ;  /* 0x000000ff0000720b */ /* 0x000fe20003f1d000 */
[----:B------:R-:W-:-:S12]  /*6660*/  BRA `(.L_x_12594) ;  /* 0x0000000400cc7947 */ /* 0x000fd80003800000 */
.L_x_12597:
        /* <DEDUP_REMOVED lines=11> */
.L_x_12600:
        /* <DEDUP_REMOVED lines=8> */
.L_x_12599:
[----:B------:R-:W2:Y:S02]  /*67a0*/  LDG.E.64 R2, desc[UR36][R2.64] ;  /* 0x0000002402027981 */ /* 0x000ea4000c1e1b00 */
[----:B--2---:R2:W4:Y:S02]  /*67b0*/  DSETP.NEU.AND P0, PT, R2, RZ, PT ;  /* 0x000000ff0200722a */ /* 0x0045240003f0d000 */
[----:B----4-:R-:W-:Y:S05]  /*67c0*/  BRA `(.L_x_12594) ;  /* 0x0000000400747947 */ /* 0x010fea0003800000 */
.L_x_12589:
        /* <DEDUP_REMOVED lines=11> */
.L_x_12603:
[----:B------:R-:W2:Y:S02]  /*6880*/  LDG.E.128 R4, desc[UR36][R2.64] ;  /* 0x0000002402047981 */ /* 0x000ea4000c1e1d00 */
[----:B--2---:R-:W0:-:S15]  /*6890*/  DSETP.NEU.AND P0, PT, R6, RZ, PT ;  /* 0x000000ff0600722a */ /* 0x004e1e0003f0d000 */
[----:B------:R-:W-:-:S15]  /*68a0*/  NOP ;  /* 0x0000000000007918 */ /* 0x000fde0000000000 */
[----:B------:R-:W-:-:S15]  /*68b0*/  NOP ;  /* 0x0000000000007918 */ /* 0x000fde0000000000 */
[----:B------:R-:W-:-:S15]  /*68c0*/  NOP ;  /* 0x0000000000007918 */ /* 0x000fde0000000000 */
[----:B------:R-:W-:-:S04]  /*68d0*/  NOP ;  /* 0x0000000000007918 */ /* 0x000fc80000000000 */
[----:B0-----:R0:W2:Y:S02]  /*68e0*/  DSETP.NEU.OR P0, PT, R4, RZ, P0 ;  /* 0x000000ff0400722a */ /* 0x0010a4000070d400 */
[----:B--2---:R-:W-:Y:S05]  /*68f0*/  BRA `(.L_x_12594) ;  /* 0x0000000400287947 */ /* 0x004fea0003800000 */
.L_x_12602:
        /* <DEDUP_REMOVED lines=9> */
.L_x_12605:
        /* <DEDUP_REMOVED lines=11> */
.L_x_12604:
[----:B------:R-:W2:Y:S02]  /*6a40*/  LDG.E.U16 R0, desc[UR36][R2.64] ;  /* 0x0000002402007981 */ /* 0x000ea4000c1e1500 */
[----:B--2---:R-:W-:-:S05]  /*6a50*/  IMAD.U32 R0, R0, 0x10000, RZ ;  /* 0x0001000000007824 */ /* 0x004fca00078e00ff */
[----:B------:R-:W-:Y:S01]  /*6a60*/  FSETP.NEU.FTZ.AND P0, PT, R0, RZ, PT ;  /* 0x000000ff0000720b */ /* 0x000fe20003f1d000 */
[----:B------:R-:W-:-:S12]  /*6a70*/  BRA `(.L_x_12594) ;  /* 0x0000000000c87947 */ /* 0x000fd80003800000 */
.L_x_12601:
        /* <DEDUP_REMOVED lines=11> */
.L_x_12608:
[----:B------:R-:W2:Y:S02]  /*6b30*/  LDG.E.U8 R2, desc[UR36][R2.64] ;  /* 0x0000002402027981 */ /* 0x000ea4000c1e1100 */
[----:B--2---:R-:W-:Y:S01]  /*6b40*/  ISETP.NE.AND P0, PT, R2, RZ, PT ;  /* 0x000000ff0200720c */ /* 0x004fe20003f05270 */
[----:B------:R-:W-:-:S12]  /*6b50*/  BRA `(.L_x_12594) ;  /* 0x0000000000907947 */ /* 0x000fd80003800000 */
.L_x_12607:
[----:B------:R-:W2:Y:S02]  /*6b60*/  LDG.E.U8 R2, desc[UR36][R2.64] ;  /* 0x0000002402027981 */ /* 0x000ea4000c1e1100 */
[----:B--2---:R-:W-:Y:S01]  /*6b70*/  ISETP.NE.AND P0, PT, R2, RZ, PT ;  /* 0x000000ff0200720c */ /* 0x004fe20003f05270 */
[----:B------:R-:W-:-:S12]  /*6b80*/  BRA `(.L_x_12594) ;  /* 0x0000000000847947 */ /* 0x000fd80003800000 */
.L_x_12606:
        /* <DEDUP_REMOVED lines=9> */
.L_x_12593:
[----:B------:R-:W-:Y:S01]  /*6c20*/  MOV R2, 0x180 ;  /* 0x0000018000027802 */ /* 0x000fe20000000f00 */
        /* <DEDUP_REMOVED lines=15> */
.L_x_12611:
[----:B------:R-:W-:Y:S01]  /*6d20*/  PLOP3.LUT P0, PT, PT, PT, PT, 0x8, 0x80 ;  /* 0x000000000080781c */ /* 0x000fe20003f0e170 */
[----:B------:R-:W-:-:S12]  /*6d30*/  BRA `(.L_x_12594) ;  /* 0x0000000000187947 */ /* 0x000fd80003800000 */
.L_x_12610:
[----:B------:R-:W2:Y:S02]  /*6d40*/  LDG.E.64 R2, desc[UR36][R2.64] ;  /* 0x0000002402027981 */ /* 0x000ea4000c1e1b00 */
[----:B--2---:R-:W-:-:S04]  /*6d50*/  ISETP.NE.U32.AND P0, PT, R2, RZ, PT ;  /* 0x000000ff0200720c */ /* 0x004fc80003f05070 */
[----:B------:R-:W-:Y:S01]  /*6d60*/  ISETP.NE.AND.EX P0, PT, R3, RZ, PT, P0 ;  /* 0x000000ff0300720c */ /* 0x000fe20003f05300 */
[----:B------:R-:W-:-:S12]  /*6d70*/  BRA `(.L_x_12594) ;  /* 0x0000000000087947 */ /* 0x000fd80003800000 */
.L_x_12609:
[----:B------:R-:W2:Y:S02]  /*6d80*/  LDG.E R2, desc[UR36][R2.64] ;  /* 0x0000002402027981 */ /* 0x000ea4000c1e1900 */
[----:B--2---:R-:W-:-:S13]  /*6d90*/  ISETP.NE.AND P0, PT, R2, RZ, PT ;  /* 0x000000ff0200720c */ /* 0x004fda0003f05270 */
.L_x_12594:
[----:B------:R-:W-:Y:S05]  /*6da0*/  BSYNC.RECONVERGENT B6 ;  /* 0x0000000000067941 */ /* 0x000fea0003800200 */
.L_x_12588:
[----:B------:R-:W2:Y:S01]  /*6db0*/  LDCU.64 UR4, c[0x0][0x5e8] ;  /* 0x0000bd00ff0477ac */ /* 0x000ea20008000a00 */
[----:B------:R-:W-:Y:S01]  /*6dc0*/  SEL R0, RZ, 0x1, !P0 ;  /* 0x00000001ff007807 */ /* 0x000fe20004000000 */
[----:B------:R-:W0:Y:S03]  /*6dd0*/  LDCU UR6, c[0x0][0x600] ;  /* 0x0000c000ff0677ac */ /* 0x000e260008000800 */
[----:B------:R-:W-:Y:S01]  /*6de0*/  I2FP.F32.U32 R0, R0 ;  /* 0x0000000000007245 */ /* 0x000fe20000201000 */
[----:B------:R-:W-:-:S04]  /*6df0*/  ULOP3.LUT UR7, UR40, 0xff, URZ, 0xc0, !UPT ;  /* 0x000000ff28077892 */ /* 0x000fc8000f8ec0ff */
[----:B-1-3-5:R-:W-:Y:S01]  /*6e00*/  FMUL.FTZ R0, R0, R19 ;  /* 0x0000001300007220 */ /* 0x02afe20000410000 */
[----:B------:R-:W-:Y:S01]  /*6e10*/  UISETP.GT.AND UP0, UPT, UR7, 0x9, UPT ;  /* 0x000000090700788c */ /* 0x000fe2000bf04270 */
[----:B--2---:R-:W-:-:S04]  /*6e20*/  IADD3 R2, P0, PT, R16, UR4, RZ ;  /* 0x0000000410027c10 */ /* 0x004fc8000ff1e0ff */
[----:B------:R-:W-:Y:S01]  /*6e30*/  IADD3.X R3, PT, PT, RZ, UR5, RZ, P0, !PT ;  /* 0x00000005ff037c10 */ /* 0x000fe200087fe4ff */
[----:B0-----:R-:W-:-:S03]  /*6e40*/  FMUL.FTZ R4, R0, UR6 ;  /* 0x0000000600047c20 */ /* 0x001fc60008410000 */
        /* <DEDUP_REMOVED lines=12> */
.L_x_12615:
[----:B------:R-:W0:Y:S02]  /*6f10*/  F2I.S64.TRUNC R4, R4 ;  /* 0x0000000400047311 */ /* 0x000e24000020d900 */
[----:B0-----:R-:W-:-:S05]  /*6f20*/  IMAD.MOV.U32 R7, RZ, RZ, R4 ;  /* 0x000000ffff077224 */ /* 0x001fca00078e0004 */
[----:B------:R0:W-:Y:S01]  /*6f30*/  STG.E.U8 desc[UR36][R2.64], R7 ;  /* 0x0000000702007986 */ /* 0x0001e2000c101124 */
[----:B------:R-:W-:Y:S05]  /*6f40*/  BRA `(.L_x_12617) ;  /* 0x0000000c00287947 */ /* 0x000fea0003800000 */
.L_x_12614:
        /* <DEDUP_REMOVED lines=9> */
.L_x_12619:
[----:B------:R-:W0:Y:S02]  /*6fe0*/  F2I.FTZ.TRUNC.NTZ R5, R4 ;  /* 0x0000000400057305 */ /* 0x000e24000021f100 */
[----:B0-----:R0:W-:Y:S01]  /*6ff0*/  STG.E desc[UR36][R2.64], R5 ;  /* 0x0000000502007986 */ /* 0x0011e2000c101924 */
[----:B------:R-:W-:Y:S05]  /*7000*/  BRA `(.L_x_12617) ;  /* 0x0000000800f87947 */ /* 0x000fea0003800000 */
.L_x_12618:
[----:B------:R-:W0:Y:S02]  /*7010*/  F2I.FTZ.TRUNC.NTZ R5, R4 ;  /* 0x0000000400057305 */ /* 0x000e24000021f100 */
[----:B0-----:R0:W-:Y:S01]  /*7020*/  STG.E.U16 desc[UR36][R2.64], R5 ;  /* 0x0000000502007986 */ /* 0x0011e2000c101524 */
[----:B------:R-:W-:Y:S05]  /*7030*/  BRA `(.L_x_12617) ;  /* 0x0000000800ec7947 */ /* 0x000fea0003800000 */
.L_x_12613:
        /* <DEDUP_REMOVED lines=8> */
.L_x_12621:
[----:B------:R-:W-:-:S05]  /*70c0*/  F2FP.F16.F32.PACK_AB R4, RZ, R4 ;  /* 0x00000004ff04723e */ /* 0x000fca00000000ff */
[----:B------:R0:W-:Y:S01]  /*70d0*/  STG.E.U16 desc[UR36][R2.64], R4 ;  /* 0x0000000402007986 */ /* 0x0001e2000c101524 */
[----:B------:R-:W-:Y:S05]  /*70e0*/  BRA `(.L_x_12617) ;  /* 0x0000000800c07947 */ /* 0x000fea0003800000 */
.L_x_12620:
        /* <DEDUP_REMOVED lines=9> */
.L_x_12623:
[----:B------:R-:W-:-:S04]  /*7180*/  F2FP.F16.F32.PACK_AB R5, RZ, R4 ;  /* 0x00000004ff05723e */ /* 0x000fc800000000ff */
[----:B------:R-:W-:-:S05]  /*7190*/  PRMT R5, R5, 0x5410, RZ ;  /* 0x0000541005057816 */ /* 0x000fca00000000ff */
[----:B------:R0:W-:Y:S01]  /*71a0*/  STG.E desc[UR36][R2.64], R5 ;  /* 0x0000000502007986 */ /* 0x0001e2000c101924 */
[----:B------:R-:W-:Y:S05]  /*71b0*/  BRA `(.L_x_12617) ;  /* 0x00000008008c7947 */ /* 0x000fea0003800000 */
.L_x_12622:
[----:B------:R-:W-:-:S06]  /*71c0*/  FMUL.FTZ R4, R4, 1 ;  /* 0x3f80000004047820 */ /* 0x000fcc0000410000 */
[----:B------:R-:W0:Y:S02]  /*71d0*/  F2F.F64.F32 R4, R4 ;  /* 0x0000000400047310 */ /* 0x000e240000201800 */
[----:B0-----:R0:W-:Y:S01]  /*71e0*/  STG.E.64 desc[UR36][R2.64], R4 ;  /* 0x0000000402007986 */ /* 0x0011e2000c101b24 */
[----:B------:R-:W-:Y:S05]  /*71f0*/  BRA `(.L_x_12617) ;  /* 0x00000008007c7947 */ /* 0x000fea0003800000 */
.L_x_12612:
        /* <DEDUP_REMOVED lines=13> */
.L_x_12627:
[----:B------:R-:W-:Y:S01]  /*72d0*/  LOP3.LUT R6, R4, 0x7fffffff, RZ, 0xc0, !PT ;  /* 0x7fffffff04067812 */ /* 0x000fe200078ec0ff */
[----:B------:R-:W-:Y:S01]  /*72e0*/  BSSY.RECONVERGENT B0, `(.L_x_12628) ;  /* 0x0000012000007945 */ /* 0x000fe20003800200 */
[----:B------:R-:W-:Y:S02]  /*72f0*/  HFMA2 R0, -RZ, RZ, 0, 7.62939453125e-06 ;  /* 0x00000080ff007431 */ /* 0x000fe400000001ff */
        /* <DEDUP_REMOVED lines=13> */
.L_x_12630:
[----:B------:R-:W-:-:S04]  /*73d0*/  SHF.R.U32.HI R4, RZ, 0x18, R4 ;  /* 0x00000018ff047819 */ /* 0x000fc80000011604 */
[----:B------:R-:W-:-:S04]  /*73e0*/  LOP3.LUT R4, R5, 0x80, R4, 0xf8, !PT ;  /* 0x0000008005047812 */ /* 0x000fc800078ef804 */
[----:B------:R-:W-:-:S07]  /*73f0*/  PRMT R0, R4, 0x7610, R0 ;  /* 0x0000761004007816 */ /* 0x000fce0000000000 */
.L_x_12629:
[----:B------:R-:W-:Y:S05]  /*7400*/  BSYNC.RECONVERGENT B0 ;  /* 0x0000000000007941 */ /* 0x000fea0003800200 */
.L_x_12628:
[----:B------:R0:W-:Y:S01]  /*7410*/  STG.E.U8 desc[UR36][R2.64], R0 ;  /* 0x0000000002007986 */ /* 0x0001e2000c101124 */
[----:B------:R-:W-:Y:S05]  /*7420*/  BRA `(.L_x_12617) ;  /* 0x0000000400f07947 */ /* 0x000fea0003800000 */
.L_x_12626:
        /* <DEDUP_REMOVED lines=16> */
.L_x_12633:
[----:B------:R-:W-:-:S04]  /*7530*/  SHF.R.U32.HI R4, RZ, 0x18, R4 ;  /* 0x00000018ff047819 */ /* 0x000fc80000011604 */
[----:B------:R-:W-:-:S04]  /*7540*/  LOP3.LUT R5, R5, 0x80, R4, 0xf8, !PT ;  /* 0x0000008005057812 */ /* 0x000fc800078ef804 */
[----:B------:R-:W-:-:S07]  /*7550*/  PRMT R0, R5, 0x7610, R0 ;  /* 0x0000761005007816 */ /* 0x000fce0000000000 */
.L_x_12632:
[----:B------:R-:W-:Y:S05]  /*7560*/  BSYNC.RECONVERGENT B0 ;  /* 0x0000000000007941 */ /* 0x000fea0003800200 */
.L_x_12631:
[----:B------:R0:W-:Y:S01]  /*7570*/  STG.E.U8 desc[UR36][R2.64], R0 ;  /* 0x0000000002007986 */ /* 0x0001e2000c101124 */
[----:B------:R-:W-:Y:S05]  /*7580*/  BRA `(.L_x_12617) ;  /* 0x0000000400987947 */ /* 0x000fea0003800000 */
.L_x_12625:
        /* <DEDUP_REMOVED lines=21> */
.L_x_12635:
[----:B------:R-:W0:Y:S02]  /*76e0*/  F2I.U64.TRUNC R4, R4 ;  /* 0x0000000400047311 */ /* 0x000e24000020d800 */
[----:B0-----:R0:W-:Y:S01]  /*76f0*/  STG.E.64 desc[UR36][R2.64], R4 ;  /* 0x0000000402007986 */ /* 0x0011e2000c101b24 */
[----:B------:R-:W-:Y:S05]  /*7700*/  BRA `(.L_x_12617) ;  /* 0x0000000400387947 */ /* 0x000fea0003800000 */
.L_x_12634:
[----:B------:R-:W0:Y:S02]  /*7710*/  F2I.FTZ.U32.TRUNC.NTZ R5, R4 ;  /* 0x0000000400057305 */ /* 0x000e24000021f000 */
[----:B0-----:R0:W-:Y:S01]  /*7720*/  STG.E desc[UR36][R2.64], R5 ;  /* 0x0000000502007986 */ /* 0x0011e2000c101924 */
[----:B------:R-:W-:Y:S05]  /*7730*/  BRA `(.L_x_12617) ;  /* 0x00000004002c7947 */ /* 0x000fea0003800000 */
.L_x_12624:
        /* <DEDUP_REMOVED lines=10> */
.L_x_12637:
[----:B------:R-:W-:Y:S01]  /*77e0*/  FMUL.FTZ R4, R4, 1 ;  /* 0x3f80000004047820 */ /* 0x000fe20000410000 */
[----:B------:R-:W-:-:S05]  /*77f0*/  CS2R R6, SRZ ;  /* 0x0000000000067805 */ /* 0x000fca000001ff00 */
[----:B------:R-:W0:Y:S02]  /*7800*/  F2F.F64.F32 R4, R4 ;  /* 0x0000000400047310 */ /* 0x000e240000201800 */
[----:B0-----:R0:W-:Y:S01]  /*7810*/  STG.E.128 desc[UR36][R2.64], R4 ;  /* 0x0000000402007986 */ /* 0x0011e2000c101d24 */
[----:B------:R-:W-:Y:S05]  /*7820*/  BRA `(.L_x_12617) ;  /* 0x0000000000f07947 */ /* 0x000fea0003800000 */
.L_x_12636:
[----:B------:R-:W-:-:S09]  /*7830*/  UISETP.NE.AND UP0, UPT, UR7, 0xf, UPT ;  /* 0x0000000f0700788c */ /* 0x000fd2000bf05270 */
[----:B------:R-:W-:Y:S05]  /*7840*/  BRA.U !UP0, `(.L_x_12638) ;  /* 0x0000000108e07547 */ /* 0x000fea000b800000 */
[----:B------:R-:W-:-:S09]  /*7850*/  UISETP.NE.AND UP0, UPT, UR7, 0x17, UPT ;  /* 0x000000170700788c */ /* 0x000fd2000bf05270 */
[----:B------:R-:W-:Y:S05]  /*7860*/  BRA.U !UP0, `(.L_x_12639) ;  /* 0x00000001088c7547 */ /* 0x000fea000b800000 */
[----:B------:R-:W-:-:S09]  /*7870*/  UISETP.NE.AND UP0, UPT, UR7, 0x18, UPT ;  /* 0x000000180700788c */ /* 0x000fd2000bf05270 */
[----:B------:R-:W-:Y:S05]  /*7880*/  BRA.U !UP0, `(.L_x_12640) ;  /* 0x0000000108447547 */ /* 0x000fea000b800000 */
.L_x_12616:
        /* <DEDUP_REMOVED lines=16> */
.L_x_12641:
[----:B------:R-:W-:Y:S05]  /*7990*/  BRA `(.L_x_12617) ;  /* 0x0000000000947947 */ /* 0x000fea0003800000 */
.L_x_12640:
        /* <DEDUP_REMOVED lines=12> */
.L_x_12643:
[----:B------:R-:W-:Y:S05]  /*7a60*/  BSYNC.RECONVERGENT B0 ;  /* 0x0000000000007941 */ /* 0x000fea0003800200 */
.L_x_12642:
[----:B------:R-:W-:-:S05]  /*7a70*/  LOP3.LUT R5, R0, 0x80, R7, 0xf8, !PT ;  /* 0x0000008000057812 */ /* 0x000fca00078ef807 */
[----:B------:R3:W-:Y:S01]  /*7a80*/  STG.E.U8 desc[UR36][R2.64], R5 ;  /* 0x0000000502007986 */ /* 0x0007e2000c101124 */
[----:B------:R-:W-:Y:S05]  /*7a90*/  BRA `(.L_x_12617) ;  /* 0x0000000000547947 */ /* 0x000fea0003800000 */
.L_x_12639:
        /* <DEDUP_REMOVED lines=11> */
.L_x_12645:
[----:B------:R-:W-:Y:S01]  /*7b50*/  IMAD.MOV.U32 R0, RZ, RZ, 0x7f ;  /* 0x0000007fff007424 */ /* 0x000fe200078e00ff */
[----:B------:R-:W-:-:S04]  /*7b60*/  ISETP.GT.U32.AND P0, PT, R6, 0x7f800000, PT ;  /* 0x7f8000000600780c */ /* 0x000fc80003f04070 */
[----:B------:R-:W-:-:S09]  /*7b70*/  SEL R0, R0, 0x7c, P0 ;  /* 0x0000007c00007807 */ /* 0x000fd20000000000 */
.L_x_12646:
[----:B------:R-:W-:Y:S05]  /*7b80*/  BSYNC.RECONVERGENT B0 ;  /* 0x0000000000007941 */ /* 0x000fea0003800200 */
.L_x_12644:
[----:B------:R-:W-:-:S04]  /*7b90*/  SHF.R.U32.HI R5, RZ, 0x18, R4 ;  /* 0x00000018ff057819 */ /* 0x000fc80000011604 */
[----:B------:R-:W-:-:S05]  /*7ba0*/  LOP3.LUT R5, R0, 0x80, R5, 0xf8, !PT ;  /* 0x0000008000057812 */ /* 0x000fca00078ef805 */
[----:B------:R2:W-:Y:S01]  /*7bb0*/  STG.E.U8 desc[UR36][R2.64], R5 ;  /* 0x0000000502007986 */ /* 0x0005e2000c101124 */
[----:B------:R-:W-:Y:S05]  /*7bc0*/  BRA `(.L_x_12617) ;  /* 0x0000000000087947 */ /* 0x000fea0003800000 */
.L_x_12638:
[----:B------:R-:W-:-:S05]  /*7bd0*/  F2FP.BF16.F32.PACK_AB R4, RZ, R4 ;  /* 0x00000004ff04723e */ /* 0x000fca00000010ff */
[----:B------:R4:W-:Y:S02]  /*7be0*/  STG.E.U16 desc[UR36][R2.64], R4 ;  /* 0x0000000402007986 */ /* 0x0009e4000c101524 */
.L_x_12617:
[----:B------:R-:W-:-:S07]  /*7bf0*/  VIADD R17, R17, 0x80 ;  /* 0x0000008011117836 */ /* 0x000fce0000000000 */
.L_x_12558:
[----:B------:R-:W-:Y:S05]  /*7c00*/  BSYNC.RECONVERGENT B7 ;  /* 0x0000000000077941 */ /* 0x000fea0003800200 */
.L_x_12557:
        /* <DEDUP_REMOVED lines=358> */
.L_x_12649:
        /* <DEDUP_REMOVED lines=18> */
.L_x_12654:
[----:B------:R-:W2:Y:S02]  /*9390*/  LDG.E.U8 R2, desc[UR36][R2.64] ;  /* 0x0000002402027981 */ /* 0x000ea4000c1e1100 */
[----:B--2---:R-:W-:Y:S01]  /*93a0*/  I2FP.F32.U32 R19, R2 ;  /* 0x0000000200137245 */ /* 0x004fe20000201000 */
[----:B------:R-:W-:Y:S06]  /*93b0*/  BRA `(.L_x_12656) ;  /* 0x0000000c00447947 */ /* 0x000fec0003800000 */
.L_x_12653:
[----:B------:R-:W-:-:S09]  /*93c0*/  UISETP.NE.AND UP0, UPT, UR4, 0x2, UPT ;  /* 0x000000020400788c */ /* 0x000fd2000bf05270 */
[----:B------:R-:W-:Y:S05]  /*93d0*/  BRA.U !UP0, `(.L_x_12657) ;  /* 0x0000000108287547 */ /* 0x000fea000b800000 */
[----:B------:R-:W-:-:S09]  /*93e0*/  UISETP.NE.AND UP0, UPT, UR4, 0x3, UPT ;  /* 0x000000030400788c */ /* 0x000fd2000bf05270 */
[----:B------:R-:W-:Y:S05]  /*93f0*/  BRA.U !UP0, `(.L_x_12658) ;  /* 0x0000000108147547 */ /* 0x000fea000b800000 */
[----:B------:R-:W-:-:S09]  /*9400*/  UISETP.NE.AND UP0, UPT, UR4, 0x4, UPT ;  /* 0x000000040400788c */ /* 0x000fd2000bf05270 */
[----:B------:R-:W-:Y:S05]  /*9410*/  BRA.U UP0, `(.L_x_12655) ;  /* 0x0000000900d07547 */ /* 0x000fea000b800000 */
[----:B------:R-:W2:Y:S02]  /*9420*/  LDG.E.64 R2, desc[UR36][R2.64] ;  /* 0x0000002402027981 */ /* 0x000ea4000c1e1b00 */
[----:B--2---:R4:W0:Y:S02]  /*9430*/  I2F.S64 R19, R2 ;  /* 0x0000000200137312 */ /* 0x0048240000301400 */
[----:B0---4-:R-:W-:Y:S05]  /*9440*/  BRA `(.L_x_12656) ;  /* 0x0000000c00207947 */ /* 0x011fea0003800000 */
.L_x_12658:
[----:B------:R-:W2:Y:S02]  /*9450*/  LDG.E R2, desc[UR36][R2.64] ;  /* 0x0000002402027981 */ /* 0x000ea4000c1e1900 */
[----:B--2---:R-:W-:Y:S01]  /*9460*/  I2FP.F32.S32 R19, R2 ;  /* 0x0000000200137245 */ /* 0x004fe20000201400 */
[----:B------:R-:W-:Y:S06]  /*9470*/  BRA `(.L_x_12656) ;  /* 0x0000000c00147947 */ /* 0x000fec0003800000 */
.L_x_12657:
[----:B------:R-:W2:Y:S02]  /*9480*/  LDG.E.U16 R2, desc[UR36][R2.64] ;  /* 0x0000002402027981 */ /* 0x000ea4000c1e1500 */
[----:B--2---:R4:W0:Y:S01]  /*9490*/  I2F.S16 R19, R2 ;  /* 0x0000000200137306 */ /* 0x0048220000101400 */
[----:B------:R-:W-:Y:S05]  /*94a0*/  BRA `(.L_x_12656) ;  /* 0x0000000c00087947 */ /* 0x000fea0003800000 */
.L_x_12652:
        /* <DEDUP_REMOVED lines=8> */
.L_x_12660:
[----:B------:R-:W2:Y:S02]  /*9530*/  LDG.E.U16 R2, desc[UR36][R2.64] ;  /* 0x0000002402027981 */ /* 0x000ea4000c1e1500 */
[----:B--2---:R-:W-:Y:S01]  /*9540*/  HADD2.F32 R19, -RZ, R2.H0_H0 ;  /* 0x20000002ff137230 */ /* 0x004fe20000004100 */
[----:B------:R-:W-:Y:S06]  /*9550*/  BRA `(.L_x_12656) ;  /* 0x0000000800dc7947 */ /* 0x000fec0003800000 */
.L_x_12659:
        /* <DEDUP_REMOVED lines=8> */
.L_x_12662:
[----:B------:R-:W2:Y:S02]  /*95e0*/  LDG.E.U16 R2, desc[UR36][R2.64] ;  /* 0x0000002402027981 */ /* 0x000ea4000c1e1500 */
[----:B--2---:R-:W-:Y:S01]  /*95f0*/  HADD2.F32 R19, -RZ, R2.H0_H0 ;  /* 0x20000002ff137230 */ /* 0x004fe20000004100 */
[----:B------:R-:W-:Y:S06]  /*9600*/  BRA `(.L_x_12656) ;  /* 0x0000000800b07947 */ /* 0x000fec0003800000 */
.L_x_12661:
        /* <DEDUP_REMOVED lines=11> */
.L_x_12651:
        /* <DEDUP_REMOVED lines=12> */
.L_x_12665:
        /* <DEDUP_REMOVED lines=11> */
.L_x_12664:
        /* <DEDUP_REMOVED lines=25> */
.L_x_12667:
        /* <DEDUP_REMOVED lines=12> */
.L_x_12666:
[----:B------:R-:W2:Y:S02]  /*9a80*/  LDG.E.U16 R2, desc[UR36][R2.64] ;  /* 0x0000002402027981 */ /* 0x000ea4000c1e1500 */
[----:B--2---:R-:W-:Y:S01]  /*9a90*/  SHF.L.U32 R19, R2, 0x10, RZ ;  /* 0x0000001002137819 */ /* 0x004fe200000006ff */
[----:B------:R-:W-:Y:S06]  /*9aa0*/  BRA `(.L_x_12656) ;  /* 0x0000000400887947 */ /* 0x000fec0003800000 */
.L_x_12663:
        /* <DEDUP_REMOVED lines=11> */
.L_x_12670:
        /* <DEDUP_REMOVED lines=20> */
.L_x_12672:
[----:B------:R-:W-:Y:S05]  /*9ca0*/  BSYNC.RECONVERGENT B0 ;  /* 0x0000000000007941 */ /* 0x000fea0003800200 */
.L_x_12671:
[----:B------:R-:W-:Y:S01]  /*9cb0*/  IMAD.SHL.U32 R0, R0, 0x100000, RZ ;  /* 0x0010000000007824 */ /* 0x000fe200078e00ff */
[----:B------:R-:W-:-:S04]  /*9cc0*/  LEA R2, R2, 0x3b800000, 0x17 ;  /* 0x3b80000002027811 */ /* 0x000fc800078eb8ff */
[----:B------:R-:W-:Y:S01]  /*9cd0*/  LOP3.LUT R19, R2, R0, R19, 0xfe, !PT ;  /* 0x0000000002137212 */ /* 0x000fe200078efe13 */
[----:B------:R-:W-:Y:S06]  /*9ce0*/  BRA `(.L_x_12656) ;  /* 0x0000000000f87947 */ /* 0x000fec0003800000 */
.L_x_12669:
        /* <DEDUP_REMOVED lines=20> */
.L_x_12674:
[----:B------:R-:W-:Y:S05]  /*9e30*/  BSYNC.RECONVERGENT B0 ;  /* 0x0000000000007941 */ /* 0x000fea0003800200 */
.L_x_12673:
[----:B------:R-:W-:Y:S01]  /*9e40*/  IMAD.SHL.U32 R0, R0, 0x200000, RZ ;  /* 0x0020000000007824 */ /* 0x000fe200078e00ff */
[----:B------:R-:W-:-:S04]  /*9e50*/  LEA R2, R2, 0x37800000, 0x17 ;  /* 0x3780000002027811 */ /* 0x000fc800078eb8ff */
[----:B------:R-:W-:Y:S01]  /*9e60*/  LOP3.LUT R19, R2, R0, R19, 0xfe, !PT ;  /* 0x0000000002137212 */ /* 0x000fe200078efe13 */
[----:B------:R-:W-:Y:S06]  /*9e70*/  BRA `(.L_x_12656) ;  /* 0x0000000000947947 */ /* 0x000fec0003800000 */
.L_x_12668:
        /* <DEDUP_REMOVED lines=14> */
.L_x_12655:
        /* <DEDUP_REMOVED lines=16> */
.L_x_12677:
[----:B------:R-:W-:Y:S01]  /*a060*/  IMAD.MOV.U32 R19, RZ, RZ, RZ ;  /* 0x000000ffff137224 */ /* 0x000fe200078e00ff */
[----:B------:R-:W-:Y:S06]  /*a070*/  BRA `(.L_x_12656) ;  /* 0x0000000000147947 */ /* 0x000fec0003800000 */
.L_x_12676:
[----:B------:R-:W2:Y:S02]  /*a080*/  LDG.E.64 R2, desc[UR36][R2.64] ;  /* 0x0000002402027981 */ /* 0x000ea4000c1e1b00 */
[----:B--2---:R0:W1:Y:S02]  /*a090*/  I2F.U64 R19, R2 ;  /* 0x0000000200137312 */ /* 0x0040640000301000 */
[----:B01----:R-:W-:Y:S05]  /*a0a0*/  BRA `(.L_x_12656) ;  /* 0x0000000000087947 */ /* 0x003fea0003800000 */
.L_x_12675:
[----:B------:R-:W2:Y:S02]  /*a0b0*/  LDG.E R2, desc[UR36][R2.64] ;  /* 0x0000002402027981 */ /* 0x000ea4000c1e1900 */
[----:B--2---:R-:W-:-:S07]  /*a0c0*/  I2FP.F32.U32 R19, R2 ;  /* 0x0000000200137245 */ /* 0x004fce0000201000 */
.L_x_12656:
[----:B------:R-:W-:Y:S05]  /*a0d0*/  BSYNC.RECONVERGENT B6 ;  /* 0x0000000000067941 */ /* 0x000fea0003800200 */
.L_x_12650:
[----:B------:R-:W0:Y:S01]  /*a0e0*/  LDCU.64 UR6, c[0x0][0x5f8] ;  /* 0x0000bf00ff0677ac */ /* 0x000e220008000a00 */
[----:B------:R-:W-:Y:S01]  /*a0f0*/  BSSY.RECONVERGENT B6, `(.L_x_12678) ;  /* 0x00000a4000067945 */ /* 0x000fe20003800200 */
[----:B------:R-:W-:-:S04]  /*a100*/  UPRMT UR4, UR40, 0x7772, URZ ;  /* 0x0000777228047896 */ /* 0x000fc800080000ff */
[----:B------:R-:W-:Y:S01]  /*a110*/  UISETP.GT.AND UP0, UPT, UR4, 0x9, UPT ;  /* 0x000000090400788c */ /* 0x000fe2000bf04270 */
[----:B012-4-:R-:W-:-:S04]  /*a120*/  IADD3 R2, P0, PT, R18, UR6, RZ ;  /* 0x0000000612027c10 */ /* 0x017fc8000ff1e0ff */
        /* <DEDUP_REMOVED lines=13> */
.L_x_12682:
[----:B------:R-:W2:Y:S02]  /*a200*/  LDG.E.U8 R2, desc[UR36][R2.64] ;  /* 0x0000002402027981 */ /* 0x000ea4000c1e1100 */
[----:B--2---:R-:W-:Y:S01]  /*a210*/  ISETP.NE.AND P0, PT, R2, RZ, PT ;  /* 0x000000ff0200720c */ /* 0x004fe20003f05270 */
[----:B------:R-:W-:-:S12]  /*a220*/  BRA `(.L_x_12684) ;  /* 0x0000000800407947 */ /* 0x000fd80003800000 */
.L_x_12681:
        /* <DEDUP_REMOVED lines=10> */
.L_x_12686:
[----:B------:R-:W2:Y:S02]  /*a2d0*/  LDG.E R2, desc[UR36][R2.64] ;  /* 0x0000002402027981 */ /* 0x000ea4000c1e1900 */
[----:B--2---:R-:W-:Y:S01]  /*a2e0*/  ISETP.NE.AND P0, PT, R2, RZ, PT ;  /* 0x000000ff0200720c */ /* 0x004fe20003f05270 */
[----:B------:R-:W-:-:S12]  /*a2f0*/  BRA `(.L_x_12684) ;  /* 0x00000008000c7947 */ /* 0x000fd80003800000 */
.L_x_12685:
[----:B------:R-:W2:Y:S02]  /*a300*/  LDG.E.U16 R2, desc[UR36][R2.64] ;  /* 0x0000002402027981 */ /* 0x000ea4000c1e1500 */
[----:B--2---:R-:W-:Y:S01]  /*a310*/  ISETP.NE.AND P0, PT, R2, RZ, PT ;  /* 0x000000ff0200720c */ /* 0x004fe20003f05270 */
[----:B------:R-:W-:-:S12]  /*a320*/  BRA `(.L_x_12684) ;  /* 0x0000000800007947 */ /* 0x000fd80003800000 */
.L_x_12680:
        /* <DEDUP_REMOVED lines=9> */
.L_x_12688:
[----:B------:R-:W2:Y:S02]  /*a3c0*/  LDG.E.U16 R0, desc[UR36][R2.64] ;  /* 0x0000002402007981 */ /* 0x000ea4000c1e1500 */
[----:B--2---:R-:W-:-:S05]  /*a3d0*/  HADD2.F32 R0, -RZ, R0.H0_H0 ;  /* 0x20000000ff007230 */ /* 0x004fca0000004100 */
[----:B------:R-:W-:Y:S01]  /*a3e0*/  FSETP.NEU.FTZ.AND P0, PT, R0, RZ, PT ;  /* 0x000000ff0000720b */ /* 0x000fe20003f1d000 */
[----:B------:R-:W-:-:S12]  /*a3f0*/  BRA `(.L_x_12684) ;  /* 0x0000000400cc7947 */ /* 0x000fd80003800000 */
.L_x_12687:
        /* <DEDUP_REMOVED lines=11> */
.L_x_12690:
        /* <DEDUP_REMOVED lines=8> */
.L_x_12689:
[----:B------:R-:W2:Y:S02]  /*a530*/  LDG.E.64 R2, desc[UR36][R2.64] ;  /* 0x0000002402027981 */ /* 0x000ea4000c1e1b00 */
[----:B--2---:R1:W2:Y:S02]  /*a540*/  DSETP.NEU.AND P0, PT, R2, RZ, PT ;  /* 0x000000ff0200722a */ /* 0x0042a40003f0d000 */
[----:B--2---:R-:W-:Y:S05]  /*a550*/  BRA `(.L_x_12684) ;  /* 0x0000000400747947 */ /* 0x004fea0003800000 */
.L_x_12679:
        /* <DEDUP_REMOVED lines=11> */
.L_x_12693:
        /* <DEDUP_REMOVED lines=8> */
.L_x_12692:
        /* <DEDUP_REMOVED lines=9> */
.L_x_12695:
        /* <DEDUP_REMOVED lines=11> */
.L_x_12694:
[----:B------:R-:W2:Y:S02]  /*a7d0*/  LDG.E.U16 R0, desc[UR36][R2.64] ;  /* 0x0000002402007981 */ /* 0x000ea4000c1e1500 */
[----:B--2---:R-:W-:-:S04]  /*a7e0*/  SHF.L.U32 R0, R0, 0x10, RZ ;  /* 0x0000001000007819 */ /* 0x004fc800000006ff */
[----:B------:R-:W-:Y:S01]  /*a7f0*/  FSETP.NEU.FTZ.AND P0, PT, R0, RZ, PT ;  /* 0x000000ff0000720b */ /* 0x000fe20003f1d000 */
[----:B------:R-:W-:-:S12]  /*a800*/  BRA `(.L_x_12684) ;  /* 0x0000000000c87947 */ /* 0x000fd80003800000 */
.L_x_12691:
        /* <DEDUP_REMOVED lines=11> */
.L_x_12698:
[----:B------:R-:W2:Y:S02]  /*a8c0*/  LDG.E.U8 R2, desc[UR36][R2.64] ;  /* 0x0000002402027981 */ /* 0x000ea4000c1e1100 */
[----:B--2---:R-:W-:Y:S01]  /*a8d0*/  ISETP.NE.AND P0, PT, R2, RZ, PT ;  /* 0x000000ff0200720c */ /* 0x004fe20003f05270 */
[----:B------:R-:W-:-:S12]  /*a8e0*/  BRA `(.L_x_12684) ;  /* 0x0000000000907947 */ /* 0x000fd80003800000 */
.L_x_12697:
[----:B------:R-:W2:Y:S02]  /*a8f0*/  LDG.E.U8 R2, desc[UR36][R2.64] ;  /* 0x0000002402027981 */ /* 0x000ea4000c1e1100 */
[----:B--2---:R-:W-:Y:S01]  /*a900*/  ISETP.NE.AND P0, PT, R2, RZ, PT ;  /* 0x000000ff0200720c */ /* 0x004fe20003f05270 */
[----:B------:R-:W-:-:S12]  /*a910*/  BRA `(.L_x_12684) ;  /* 0x0000000000847947 */ /* 0x000fd80003800000 */
.L_x_12696:
        /* <DEDUP_REMOVED lines=9> */
.L_x_12683:
[----:B------:R-:W-:Y:S01]  /*a9b0*/  MOV R2, 0x180 ;  /* 0x0000018000027802 */ /* 0x000fe20000000f00 */
        /* <DEDUP_REMOVED lines=15> */
.L_x_12701:
[----:B------:R-:W-:Y:S01]  /*aab0*/  PLOP3.LUT P0, PT, PT, PT, PT, 0x8, 0x80 ;  /* 0x000000000080781c */ /* 0x000fe20003f0e170 */
[----:B------:R-:W-:-:S12]  /*aac0*/  BRA `(.L_x_12684) ;  /* 0x0000000000187947 */ /* 0x000fd80003800000 */
.L_x_12700:
[----:B------:R-:W2:Y:S02]  /*aad0*/  LDG.E.64 R2, desc[UR36][R2.64] ;  /* 0x0000002402027981 */ /* 0x000ea4000c1e1b00 */
[----:B--2---:R-:W-:-:S04]  /*aae0*/  ISETP.NE.U32.AND P0, PT, R2, RZ, PT ;  /* 0x000000ff0200720c */ /* 0x004fc80003f05070 */
[----:B------:R-:W-:Y:S01]  /*aaf0*/  ISETP.NE.AND.EX P0, PT, R3, RZ, PT, P0 ;  /* 0x000000ff0300720c */ /* 0x000fe20003f05300 */
[----:B------:R-:W-:-:S12]  /*ab00*/  BRA `(.L_x_12684) ;  /* 0x0000000000087947 */ /* 0x000fd80003800000 */
.L_x_12699:
[----:B------:R-:W2:Y:S02]  /*ab10*/  LDG.E R2, desc[UR36][R2.64] ;  /* 0x0000002402027981 */ /* 0x000ea4000c1e1900 */
[----:B--2---:R-:W-:-:S13]  /*ab20*/  ISETP.NE.AND P0, PT, R2, RZ, PT ;  /* 0x000000ff0200720c */ /* 0x004fda0003f05270 */
.L_x_12684:
[----:B------:R-:W-:Y:S05]  /*ab30*/  BSYNC.RECONVERGENT B6 ;  /* 0x0000000000067941 */ /* 0x000fea0003800200 */
.L_x_12678:
        /* <DEDUP_REMOVED lines=22> */
.L_x_12705:
[----:B------:R-:W0:Y:S02]  /*aca0*/  F2I.S64.TRUNC R4, R4 ;  /* 0x0000000400047311 */ /* 0x000e24000020d900 */
[----:B0-----:R-:W-:-:S05]  /*acb0*/  IMAD.MOV.U32 R7, RZ, RZ, R4 ;  /* 0x000000ffff077224 */ /* 0x001fca00078e0004 */
[----:B------:R0:W-:Y:S01]  /*acc0*/  STG.E.U8 desc[UR36][R2.64], R7 ;  /* 0x0000000702007986 */ /* 0x0001e2000c101124 */
[----:B------:R-:W-:Y:S05]  /*acd0*/  BRA `(.L_x_12707) ;  /* 0x0000000c00287947 */ /* 0x000fea0003800000 */
.L_x_12704:
        /* <DEDUP_REMOVED lines=9> */
.L_x_12709:
[----:B------:R-:W0:Y:S02]  /*ad70*/  F2I.FTZ.TRUNC.NTZ R5, R4 ;  /* 0x0000000400057305 */ /* 0x000e24000021f100 */
[----:B0-----:R0:W-:Y:S01]  /*ad80*/  STG.E desc[UR36][R2.64], R5 ;  /* 0x0000000502007986 */ /* 0x0011e2000c101924 */
[----:B------:R-:W-:Y:S05]  /*ad90*/  BRA `(.L_x_12707) ;  /* 0x0000000800f87947 */ /* 0x000fea0003800000 */
.L_x_12708:
[----:B------:R-:W0:Y:S02]  /*ada0*/  F2I.FTZ.TRUNC.NTZ R5, R4 ;  /* 0x0000000400057305 */ /* 0x000e24000021f100 */
[----:B0-----:R0:W-:Y:S01]  /*adb0*/  STG.E.U16 desc[UR36][R2.64], R5 ;  /* 0x0000000502007986 */ /* 0x0011e2000c101524 */
[----:B------:R-:W-:Y:S05]  /*adc0*/  BRA `(.L_x_12707) ;  /* 0x0000000800ec7947 */ /* 0x000fea0003800000 */
.L_x_12703:
        /* <DEDUP_REMOVED lines=8> */
.L_x_12711:
[----:B------:R-:W-:-:S05]  /*ae50*/  F2FP.F16.F32.PACK_AB R4, RZ, R4 ;  /* 0x00000004ff04723e */ /* 0x000fca00000000ff */
[----:B------:R0:W-:Y:S01]  /*ae60*/  STG.E.U16 desc[UR36][R2.64], R4 ;  /* 0x0000000402007986 */ /* 0x0001e2000c101524 */
[----:B------:R-:W-:Y:S05]  /*ae70*/  BRA `(.L_x_12707) ;  /* 0x0000000800c07947 */ /* 0x000fea0003800000 */
.L_x_12710:
[----:B------:R-:W-:-:S09]  /*ae80*/  UISETP.NE.AND UP0, UPT, UR7, 0x7, UPT ;  /* 0x000000070700788c */ /* 0x000fd2000bf05270 */
[----:B------:R-:W-:Y:S05]  /*ae90*/  BRA.U !UP0, `(.L_x_12712) ;  /* 0x00000001082c7547 */ /* 0x000fea000b800000 */
[----:B------:R-:W-:-:S09]  /*aea0*/  UISETP.NE.AND UP0, UPT, UR7, 0x8, UPT ;  /* 0x000000080700788c */ /* 0x000fd2000bf05270 */
[----:B------:R-:W-:Y:S05]  /*aeb0*/  BRA.U !UP0, `(.L_x_12713) ;  /* 0x0000000108147547 */ /* 0x000fea000b800000 */
[----:B------:R-:W-:-:S09]  /*aec0*/  UISETP.NE.AND UP0, UPT, UR7, 0x9, UPT ;  /* 0x000000090700788c */ /* 0x000fd2000bf05270 */
[----:B------:R-:W-:Y:S05]  /*aed0*/  BRA.U UP0, `(.L_x_12706) ;  /* 0x0000000500d07547 */ /* 0x000fea000b800000 */
[----:B------:R-:W-:-:S05]  /*aee0*/  HFMA2 R5, -RZ, RZ, 0, 0 ;  /* 0x00000000ff057431 */ /* 0x000fca00000001ff */
[----:B------:R2:W-:Y:S01]  /*aef0*/  STG.E.64 desc[UR36][R2.64], R4 ;  /* 0x0000000402007986 */ /* 0x0005e2000c101b24 */
[----:B------:R-:W-:Y:S05]  /*af00*/  BRA `(.L_x_12707) ;  /* 0x00000008009c7947 */ /* 0x000fea0003800000 */
.L_x_12713:
[----:B------:R-:W-:-:S04]  /*af10*/  F2FP.F16.F32.PACK_AB R5, RZ, R4 ;  /* 0x00000004ff05723e */ /* 0x000fc800000000ff */
[----:B------:R-:W-:-:S05]  /*af20*/  PRMT R5, R5, 0x5410, RZ ;  /* 0x0000541005057816 */ /* 0x000fca00000000ff */
[----:B------:R3:W-:Y:S01]  /*af30*/  STG.E desc[UR36][R2.64], R5 ;  /* 0x0000000502007986 */ /* 0x0007e2000c101924 */
[----:B------:R-:W-:Y:S05]  /*af40*/  BRA `(.L_x_12707) ;  /* 0x00000008008c7947 */ /* 0x000fea0003800000 */
.L_x_12712:
[----:B------:R-:W-:-:S06]  /*af50*/  FMUL.FTZ R4, R4, 1 ;  /* 0x3f80000004047820 */ /* 0x000fcc0000410000 */
[----:B------:R-:W0:Y:S02]  /*af60*/  F2F.F64.F32 R4, R4 ;  /* 0x0000000400047310 */ /* 0x000e240000201800 */
[----:B0-----:R4:W-:Y:S01]  /*af70*/  STG.E.64 desc[UR36][R2.64], R4 ;  /* 0x0000000402007986 */ /* 0x0019e2000c101b24 */
[----:B------:R-:W-:Y:S05]  /*af80*/  BRA `(.L_x_12707) ;  /* 0x00000008007c7947 */ /* 0x000fea0003800000 */
.L_x_12702:
        /* <DEDUP_REMOVED lines=13> */
.L_x_12717:
        /* <DEDUP_REMOVED lines=16> */
.L_x_12720:
[----:B------:R-:W-:-:S04]  /*b160*/  SHF.R.U32.HI R4, RZ, 0x18, R4 ;  /* 0x00000018ff047819 */ /* 0x000fc80000011604 */
[----:B------:R-:W-:-:S04]  /*b170*/  LOP3.LUT R4, R5, 0x80, R4, 0xf8, !PT ;  /* 0x0000008005047812 */ /* 0x000fc800078ef804 */
[----:B------:R-:W-:-:S07]  /*b180*/  PRMT R0, R4, 0x7610, R0 ;  /* 0x0000761004007816 */ /* 0x000fce0000000000 */
.L_x_12719:
[----:B------:R-:W-:Y:S05]  /*b190*/  BSYNC.RECONVERGENT B0 ;  /* 0x0000000000007941 */ /* 0x000fea0003800200 */
.L_x_12718:
[----:B------:R0:W-:Y:S01]  /*b1a0*/  STG.E.U8 desc[UR36][R2.64], R0 ;  /* 0x0000000002007986 */ /* 0x0001e2000c101124 */
[----:B------:R-:W-:Y:S05]  /*b1b0*/  BRA `(.L_x_12707) ;  /* 0x0000000400f07947 */ /* 0x000fea0003800000 */
.L_x_12716:
        /* <DEDUP_REMOVED lines=16> */
.L_x_12723:
[----:B------:R-:W-:-:S04]  /*b2c0*/  SHF.R.U32.HI R4, RZ, 0x18, R4 ;  /* 0x00000018ff047819 */ /* 0x000fc80000011604 */
[----:B------:R-:W-:-:S04]  /*b2d0*/  LOP3.LUT R5, R5, 0x80, R4, 0xf8, !PT ;  /* 0x0000008005057812 */ /* 0x000fc800078ef804 */
[----:B------:R-:W-:-:S07]  /*b2e0*/  PRMT R0, R5, 0x7610, R0 ;  /* 0x0000761005007816 */ /* 0x000fce0000000000 */
.L_x_12722:
[----:B------:R-:W-:Y:S05]  /*b2f0*/  BSYNC.RECONVERGENT B0 ;  /* 0x0000000000007941 */ /* 0x000fea0003800200 */
.L_x_12721:
[----:B------:R0:W-:Y:S01]  /*b300*/  STG.E.U8 desc[UR36][R2.64], R0 ;  /* 0x0000000002007986 */ /* 0x0001e2000c101124 */
[----:B------:R-:W-:Y:S05]  /*b310*/  BRA `(.L_x_12707) ;  /* 0x0000000400987947 */ /* 0x000fea0003800000 */
.L_x_12715:
        /* <DEDUP_REMOVED lines=21> */
.L_x_12725:
[----:B------:R-:W0:Y:S02]  /*b470*/  F2I.U64.TRUNC R4, R4 ;  /* 0x0000000400047311 */ /* 0x000e24000020d800 */
[----:B0-----:R0:W-:Y:S01]  /*b480*/  STG.E.64 desc[UR36][R2.64], R4 ;  /* 0x0000000402007986 */ /* 0x0011e2000c101b24 */
[----:B------:R-:W-:Y:S05]  /*b490*/  BRA `(.L_x_12707) ;  /* 0x0000000400387947 */ /* 0x000fea0003800000 */
.L_x_12724:
[----:B------:R-:W0:Y:S02]  /*b4a0*/  F2I.FTZ.U32.TRUNC.NTZ R5, R4 ;  /* 0x0000000400057305 */ /* 0x000e24000021f000 */
[----:B0-----:R0:W-:Y:S01]  /*b4b0*/  STG.E desc[UR36][R2.64], R5 ;  /* 0x0000000502007986 */ /* 0x0011e2000c101924 */
[----:B------:R-:W-:Y:S05]  /*b4c0*/  BRA `(.L_x_12707) ;  /* 0x00000004002c7947 */ /* 0x000fea0003800000 */
.L_x_12714:
        /* <DEDUP_REMOVED lines=10> */
.L_x_12727:
[----:B------:R-:W-:Y:S01]  /*b570*/  FMUL.FTZ R4, R4, 1 ;  /* 0x3f80000004047820 */ /* 0x000fe20000410000 */
[----:B------:R-:W-:-:S05]  /*b580*/  CS2R R6, SRZ ;  /* 0x0000000000067805 */ /* 0x000fca000001ff00 */
[----:B------:R-:W0:Y:S02]  /*b590*/  F2F.F64.F32 R4, R4 ;  /* 0x0000000400047310 */ /* 0x000e240000201800 */
[----:B0-----:R0:W-:Y:S01]  /*b5a0*/  STG.E.128 desc[UR36][R2.64], R4 ;  /* 0x0000000402007986 */ /* 0x0011e2000c101d24 */
[----:B------:R-:W-:Y:S05]  /*b5b0*/  BRA `(.L_x_12707) ;  /* 0x0000000000f07947 */ /* 0x000fea0003800000 */
.L_x_12726:
[----:B------:R-:W-:-:S09]  /*b5c0*/  UISETP.NE.AND UP0, UPT, UR7, 0xf, UPT ;  /* 0x0000000f0700788c */ /* 0x000fd2000bf05270 */
[----:B------:R-:W-:Y:S05]  /*b5d0*/  BRA.U !UP0, `(.L_x_12728) ;  /* 0x0000000108e07547 */ /* 0x000fea000b800000 */
[----:B------:R-:W-:-:S09]  /*b5e0*/  UISETP.NE.AND UP0, UPT, UR7, 0x17, UPT ;  /* 0x000000170700788c */ /* 0x000fd2000bf05270 */
[----:B------:R-:W-:Y:S05]  /*b5f0*/  BRA.U !UP0, `(.L_x_12729) ;  /* 0x00000001088c7547 */ /* 0x000fea000b800000 */
[----:B------:R-:W-:-:S09]  /*b600*/  UISETP.NE.AND UP0, UPT, UR7, 0x18, UPT ;  /* 0x000000180700788c */ /* 0x000fd2000bf05270 */
[----:B------:R-:W-:Y:S05]  /*b610*/  BRA.U !UP0, `(.L_x_12730) ;  /* 0x0000000108447547 */ /* 0x000fea000b800000 */
.L_x_12706:
        /* <DEDUP_REMOVED lines=16> */
.L_x_12731:
[----:B------:R-:W-:Y:S05]  /*b720*/  BRA `(.L_x_12707) ;  /* 0x0000000000947947 */ /* 0x000fea0003800000 */
.L_x_12730:
        /* <DEDUP_REMOVED lines=12> */
.L_x_12733:
[----:B------:R-:W-:Y:S05]  /*b7f0*/  BSYNC.RECONVERGENT B0 ;  /* 0x0000000000007941 */ /* 0x000fea0003800200 */
.L_x_12732:
[----:B------:R-:W-:-:S05]  /*b800*/  LOP3.LUT R5, R0, 0x80, R7, 0xf8, !PT ;  /* 0x0000008000057812 */ /* 0x000fca00078ef807 */
[----:B------:R0:W-:Y:S01]  /*b810*/  STG.E.U8 desc[UR36][R2.64], R5 ;  /* 0x0000000502007986 */ /* 0x0001e2000c101124 */
[----:B------:R-:W-:Y:S05]  /*b820*/  BRA `(.L_x_12707) ;  /* 0x0000000000547947 */ /* 0x000fea0003800000 */
.L_x_12729:
        /* <DEDUP_REMOVED lines=11> */
.L_x_12735:
[----:B------:R-:W-:Y:S01]  /*b8e0*/  IMAD.MOV.U32 R0, RZ, RZ, 0x7f ;  /* 0x0000007fff007424 */ /* 0x000fe200078e00ff */
[----:B------:R-:W-:-:S04]  /*b8f0*/  ISETP.GT.U32.AND P0, PT, R6, 0x7f800000, PT ;  /* 0x7f8000000600780c */ /* 0x000fc80003f04070 */
[----:B------:R-:W-:-:S09]  /*b900*/  SEL R0, R0, 0x7c, P0 ;  /* 0x0000007c00007807 */ /* 0x000fd20000000000 */
.L_x_12736:
[----:B------:R-:W-:Y:S05]  /*b910*/  BSYNC.RECONVERGENT B0 ;  /* 0x0000000000007941 */ /* 0x000fea0003800200 */
.L_x_12734:
[----:B------:R-:W-:-:S04]  /*b920*/  SHF.R.U32.HI R5, RZ, 0x18, R4 ;  /* 0x00000018ff057819 */ /* 0x000fc80000011604 */
[----:B------:R-:W-:-:S05]  /*b930*/  LOP3.LUT R5, R0, 0x80, R5, 0xf8, !PT ;  /* 0x0000008000057812 */ /* 0x000fca00078ef805 */
[----:B------:R0:W-:Y:S01]  /*b940*/  STG.E.U8 desc[UR36][R2.64], R5 ;  /* 0x0000000502007986 */ /* 0x0001e2000c101124 */
[----:B------:R-:W-:Y:S05]  /*b950*/  BRA `(.L_x_12707) ;  /* 0x0000000000087947 */ /* 0x000fea0003800000 */
.L_x_12728:
[----:B------:R-:W-:-:S05]  /*b960*/  F2FP.BF16.F32.PACK_AB R4, RZ, R4 ;  /* 0x00000004ff04723e */ /* 0x000fca00000010ff */
[----:B------:R0:W-:Y:S02]  /*b970*/  STG.E.U16 desc[UR36][R2.64], R4 ;  /* 0x0000000402007986 */ /* 0x0001e4000c101524 */
.L_x_12707:
[----:B------:R-:W-:-:S07]  /*b980*/  IADD3 R17, PT, PT, R17, 0x80, RZ ;  /* 0x0000008011117810 */ /* 0x000fce0007ffe0ff */
.L_x_12648:
[----:B------:R-:W-:Y:S05]  /*b990*/  BSYNC.RECONVERGENT B7 ;  /* 0x0000000000077941 */ /* 0x000fea0003800200 */
.L_x_12647:
[----:B------:R-:W5:Y:S02]  /*b9a0*/  LDCU UR4, c[0x0][0x380] ;  /* 0x00007000ff0477ac */ /* 0x000f640008000800 */
[----:B-----5:R-:W-:-:S13]  /*b9b0*/  ISETP.GE.AND P0, PT, R17, UR4, PT ;  /* 0x0000000411007c0c */ /* 0x020fda000bf06270 */
[----:B------:R-:W-:Y:S05]  /*b9c0*/  @P0 EXIT ;  /* 0x000000000000094d */ /* 0x000fea0003800000 */
[----:B------:R-:W5:Y:S01]  /*b9d0*/  LDCU UR4, c[0x0][0x388] ;  /* 0x00007100ff0477ac */ /* 0x000f620008000800 */
[----:B------:R-:W-:Y:S01]  /*b9e0*/  IMAD.MOV.U32 R18, RZ, RZ, RZ ;  /* 0x000000ffff127224 */ /* 0x000fe200078e00ff */
[----:B------:R-:W-:Y:S01]  /*b9f0*/  MOV R16, RZ ;  /* 0x000000ff00107202 */ /* 0x000fe20000000f00 */
        /* <DEDUP_REMOVED lines=351> */
.L_x_12737:
[----:B------:R-:W1:Y:S01]  /*cff0*/  LDCU.64 UR8, c[0x0][0x5f0] ;  /* 0x0000be00ff0877ac */ /* 0x000e620008000a00 */
[----:B------:R-:W-:Y:S01]  /*d000*/  BSSY.RECONVERGENT B6, `(.L_x_12738) ;  /* 0x00000e8000067945 */ /* 0x000fe20003800200 */
[----:B------:R-:W0:Y:S01]  /*d010*/  LDCU.64 UR6, c[0x0][0x5e8] ;  /* 0x0000bd00ff0677ac */ /* 0x000e220008000a00 */
[----:B------:R-:W-:-:S04]  /*d020*/  UPRMT UR4, UR40, 0x7771, URZ ;  /* 0x0000777128047896 */ /* 0x000fc800080000ff */
[----:B------:R-:W-:Y:S01]  /*d030*/  UISETP.GT.AND UP0, UPT, UR4, 0x9, UPT ;  /* 0x000000090400788c */ /* 0x000fe2000bf04270 */
[----:B-1234-:R-:W-:Y:S02]  /*d040*/  IADD3 R2, P1, PT, R0, UR8, RZ ;  /* 0x0000000800027c10 */ /* 0x01efe4000ff3e0ff */
        /* <DEDUP_REMOVED lines=15> */
.L_x_12742:
[----:B------:R-:W2:Y:S02]  /*d140*/  LDG.E.U8 R2, desc[UR36][R2.64] ;  /* 0x0000002402027981 */ /* 0x000ea4000c1e1100 */
[----:B--2---:R-:W-:Y:S01]  /*d150*/  I2FP.F32.U32 R19, R2 ;  /* 0x0000000200137245 */ /* 0x004fe20000201000 */
[----:B------:R-:W-:Y:S06]  /*d160*/  BRA `(.L_x_12744) ;  /* 0x0000000c00447947 */ /* 0x000fec0003800000 */
.L_x_12741:
        /* <DEDUP_REMOVED lines=9> */
.L_x_12746:
[----:B------:R-:W2:Y:S02]  /*d200*/  LDG.E R2, desc[UR36][R2.64] ;  /* 0x0000002402027981 */ /* 0x000ea4000c1e1900 */
[----:B--2---:R-:W-:Y:S01]  /*d210*/  I2FP.F32.S32 R19, R2 ;  /* 0x0000000200137245 */ /* 0x004fe20000201400 */
[----:B------:R-:W-:Y:S06]  /*d220*/  BRA `(.L_x_12744) ;  /* 0x0000000c00147947 */ /* 0x000fec0003800000 */
.L_x_12745:
[----:B------:R-:W2:Y:S02]  /*d230*/  LDG.E.U16 R2, desc[UR36][R2.64] ;  /* 0x0000002402027981 */ /* 0x000ea4000c1e1500 */
[----:B--2---:R4:W0:Y:S01]  /*d240*/  I2F.S16 R19, R2 ;  /* 0x0000000200137306 */ /* 0x0048220000101400 */
[----:B------:R-:W-:Y:S05]  /*d250*/  BRA `(.L_x_12744) ;  /* 0x0000000c00087947 */ /* 0x000fea0003800000 */
.L_x_12740:
        /* <DEDUP_REMOVED lines=8> */
.L_x_12748:
[----:B------:R-:W2:Y:S02]  /*d2e0*/  LDG.E.U16 R2, desc[UR36][R2.64] ;  /* 0x0000002402027981 */ /* 0x000ea4000c1e1500 */
[----:B--2---:R-:W-:Y:S01]  /*d2f0*/  HADD2.F32 R19, -RZ, R2.H0_H0 ;  /* 0x20000002ff137230 */ /* 0x004fe20000004100 */
[----:B------:R-:W-:Y:S06]  /*d300*/  BRA `(.L_x_12744) ;  /* 0x0000000800dc7947 */ /* 0x000fec0003800000 */
.L_x_12747:
        /* <DEDUP_REMOVED lines=8> */
.L_x_12750:
[----:B------:R-:W2:Y:S02]  /*d390*/  LDG.E.U16 R2, desc[UR36][R2.64] ;  /* 0x0000002402027981 */ /* 0x000ea4000c1e1500 */
[----:B--2---:R-:W-:Y:S01]  /*d3a0*/  HADD2.F32 R19, -RZ, R2.H0_H0 ;  /* 0x20000002ff137230 */ /* 0x004fe20000004100 */
[----:B------:R-:W-:Y:S06]  /*d3b0*/  BRA `(.L_x_12744) ;  /* 0x0000000800b07947 */ /* 0x000fec0003800000 */
.L_x_12749:
        /* <DEDUP_REMOVED lines=11> */
.L_x_12739:
        /* <DEDUP_REMOVED lines=12> */
.L_x_12753:
        /* <DEDUP_REMOVED lines=11> */
.L_x_12752:
        /* <DEDUP_REMOVED lines=12> */
[----:B0-----:R-:W-:-:S04]  /*d6a0*/  IADD3 R4, PT, PT, -R4, RZ, RZ ;  /* 0x000000ff04047210 */ /* 0x001fc80007ffe1ff */
[----:B------:R-:W-:-:S05]  /*d6b0*/  VIADDMNMX.U32 R4, R4, R5, 0x4, !PT ;  /* 0x0000000404047446 */ /* 0x000fca0007800005 */
[----:B------:R-:W-:Y:S02]  /*d6c0*/  VIADD R5, R4, 0xfffffffc ;  /* 0xfffffffc04057836 */ /* 0x000fe40000000000 */
[----:B------:R-:W-:-:S03]  /*d6d0*/  VIADD R4, R0, 0x1000000 ;  /* 0x0100000000047836 */ /* 0x000fc60000000000 */
[----:B------:R-:W-:Y:S02]  /*d6e0*/  SHF.L.U32 R6, R0, R5, RZ ;  /* 0x0000000500067219 */ /* 0x000fe400000006ff */
[----:B------:R-:W-:Y:S02]  /*d6f0*/  SHF.L.U32 R5, R5, 0x17, RZ ;  /* 0x0000001705057819 */ /* 0x000fe400000006ff */
[----:B------:R-:W-:Y:S02]  /*d700*/  SHF.R.S32.HI R4, RZ, 0x8, R4 ;  /* 0x00000008ff047819 */ /* 0x000fe40000011404 */
[----:B------:R-:W-:-:S04]  /*d710*/  LEA.HI R5, R6, -R5, RZ, 0x1c ;  /* 0x8000000506057211 */ /* 0x000fc800078fe0ff */
[----:B------:R-:W-:-:S04]  /*d720*/  IADD3 R5, PT, PT, R5, 0x3c000000, RZ ;  /* 0x3c00000005057810 */ /* 0x000fc80007ffe0ff */
[----:B------:R-:W-:-:S04]  /*d730*/  LOP3.LUT R4, R5, 0x7f800000, R4, 0xf8, !PT ;  /* 0x7f80000005047812 */ /* 0x000fc800078ef804 */
[----:B------:R-:W-:-:S04]  /*d740*/  SEL R4, R4, RZ, P0 ;  /* 0x000000ff04047207 */ /* 0x000fc80000000000 */
[----:B------:R-:W-:Y:S01]  /*d750*/  LOP3.LUT R19, R4, 0x80000000, R19, 0xf8, !PT ;  /* 0x8000000004137812 */ /* 0x000fe200078ef813 */
[----:B------:R-:W-:Y:S06]  /*d760*/  BRA `(.L_x_12744) ;  /* 0x0000000400c47947 */ /* 0x000fec0003800000 */
.L_x_12755:
        /* <DEDUP_REMOVED lines=12> */
.L_x_12754:
[----:B------:R-:W2:Y:S02]  /*d830*/  LDG.E.U16 R2, desc[UR36][R2.64] ;  /* 0x0000002402027981 */ /* 0x000ea4000c1e1500 */
[----:B--2---:R-:W-:Y:S01]  /*d840*/  IMAD.U32 R19, R2, 0x10000, RZ ;  /* 0x0001000002137824 */ /* 0x004fe200078e00ff */
[----:B------:R-:W-:Y:S06]  /*d850*/  BRA `(.L_x_12744) ;  /* 0x0000000400887947 */ /* 0x000fec0003800000 */
.L_x_12751:
        /* <DEDUP_REMOVED lines=11> */
.L_x_12758:
        /* <DEDUP_REMOVED lines=20> */
.L_x_12760:
[----:B------:R-:W-:Y:S05]  /*da50*/  BSYNC.RECONVERGENT B0 ;  /* 0x0000000000007941 */ /* 0x000fea0003800200 */
.L_x_12759:
[----:B------:R-:W-:Y:S02]  /*da60*/  SHF.L.U32 R0, R0, 0x14, RZ ;  /* 0x0000001400007819 */ /* 0x000fe400000006ff */
[----:B------:R-:W-:-:S04]  /*da70*/  LEA R2, R2, 0x3b800000, 0x17 ;  /* 0x3b80000002027811 */ /* 0x000fc800078eb8ff */
[----:B------:R-:W-:Y:S01]  /*da80*/  LOP3.LUT R19, R2, R0, R19, 0xfe, !PT ;  /* 0x0000000002137212 */ /* 0x000fe200078efe13 */
[----:B------:R-:W-:Y:S06]  /*da90*/  BRA `(.L_x_12744) ;  /* 0x0000000000f87947 */ /* 0x000fec0003800000 */
.L_x_12757:
        /* <DEDUP_REMOVED lines=20> */
.L_x_12762:
[----:B------:R-:W-:Y:S05]  /*dbe0*/  BSYNC.RECONVERGENT B0 ;  /* 0x0000000000007941 */ /* 0x000fea0003800200 */
.L_x_12761:
[----:B------:R-:W-:Y:S01]  /*dbf0*/  IMAD.SHL.U32 R0, R0, 0x200000, RZ ;  /* 0x0020000000007824 */ /* 0x000fe200078e00ff */
[----:B------:R-:W-:-:S04]  /*dc00*/  LEA R2, R2, 0x37800000, 0x17 ;  /* 0x3780000002027811 */ /* 0x000fc800078eb8ff */
[----:B------:R-:W-:Y:S01]  /*dc10*/  LOP3.LUT R19, R2, R0, R19, 0xfe, !PT ;  /* 0x0000000002137212 */ /* 0x000fe200078efe13 */
[----:B------:R-:W-:Y:S06]  /*dc20*/  BRA `(.L_x_12744) ;  /* 0x0000000000947947 */ /* 0x000fec0003800000 */
.L_x_12756:
        /* <DEDUP_REMOVED lines=11> */
[----:B------:R-:W-:Y:S01]  /*dce0*/  @!P0 IMAD.MOV.U32 R19, RZ, RZ, 0x7f800001 ;  /* 0x7f800001ff138424 */ /* 0x000fe200078e00ff */
[----:B------:R-:W-:Y:S01]  /*dcf0*/  @P0 SHF.L.U32 R19, R2, 0x17, RZ ;  /* 0x0000001702130819 */ /* 0x000fe200000006ff */
[----:B------:R-:W-:Y:S06]  /*dd00*/  BRA `(.L_x_12744) ;  /* 0x00000000005c7947 */ /* 0x000fec0003800000 */
.L_x_12743:
        /* <DEDUP_REMOVED lines=10> */
[----:B-1----:R-:W-:Y:S01]  /*ddb0*/  IMAD.U32 R6, RZ, RZ, UR6 ;  /* 0x00000006ff067e24 */ /* 0x002fe2000f8e00ff */
[----:B------:R-:W-:Y:S01]  /*ddc0*/  MOV R7, UR7 ;  /* 0x0000000700077c02 */ /* 0x000fe20008000f00 */
[----:B---3--:R-:W-:Y:S01]  /*ddd0*/  IMAD.U32 R10, RZ, RZ, UR8 ;  /* 0x00000008ff0a7e24 */ /* 0x008fe2000f8e00ff */
[----:B------:R-:W-:-:S07]  /*dde0*/  MOV R11, UR9 ;  /* 0x00000009000b7c02 */ /* 0x000fce0008000f00 */
[----:B------:R-:W-:-:S07]  /*ddf0*/  LEPC R20, `(.L_x_12765) ;  /* 0x000000001014794e */ /* 0x000fce0000000000 */
[----:B--2---:R-:W-:Y:S05]  /*de00*/  CALL.ABS.NOINC R2 ;  /* 0x0000000002007343 */ /* 0x004fea0003c00000 */
.L_x_12765:
[----:B------:R-:W-:Y:S01]  /*de10*/  MOV R19, RZ ;  /* 0x000000ff00137202 */ /* 0x000fe20000000f00 */
[----:B------:R-:W-:Y:S06]  /*de20*/  BRA `(.L_x_12744) ;  /* 0x0000000000147947 */ /* 0x000fec0003800000 */
.L_x_12764:
[----:B------:R-:W2:Y:S02]  /*de30*/  LDG.E.64 R2, desc[UR36][R2.64] ;  /* 0x0000002402027981 */ /* 0x000ea4000c1e1b00 */
[----:B--2---:R0:W1:Y:S02]  /*de40*/  I2F.U64 R19, R2 ;  /* 0x0000000200137312 */ /* 0x0040640000301000 */
[----:B01----:R-:W-:Y:S05]  /*de50*/  BRA `(.L_x_12744) ;  /* 0x0000000000087947 */ /* 0x003fea0003800000 */
.L_x_12763:
[----:B------:R-:W2:Y:S02]  /*de60*/  LDG.E R2, desc[UR36][R2.64] ;  /* 0x0000002402027981 */ /* 0x000ea4000c1e1900 */
[----:B--2---:R-:W-:-:S07]  /*de70*/  I2FP.F32.U32 R19, R2 ;  /* 0x0000000200137245 */ /* 0x004fce0000201000 */
.L_x_12744:
[----:B------:R-:W-:Y:S05]  /*de80*/  BSYNC.RECONVERGENT B6 ;  /* 0x0000000000067941 */ /* 0x000fea0003800200 */
.L_x_12738:
        /* <DEDUP_REMOVED lines=18> */
.L_x_12770:
[----:B------:R-:W2:Y:S02]  /*dfb0*/  LDG.E.U8 R2, desc[UR36][R2.64] ;  /* 0x0000002402027981 */ /* 0x000ea4000c1e1100 */
[----:B--2---:R-:W-:Y:S01]  /*dfc0*/  ISETP.NE.AND P0, PT, R2, RZ, PT ;  /* 0x000000ff0200720c */ /* 0x004fe20003f05270 */
[----:B------:R-:W-:-:S12]  /*dfd0*/  BRA `(.L_x_12772) ;  /* 0x0000000800407947 */ /* 0x000fd80003800000 */
.L_x_12769:
        /* <DEDUP_REMOVED lines=10> */
.L_x_12774:
[----:B------:R-:W2:Y:S02]  /*e080*/  LDG.E R2, desc[UR36][R2.64] ;  /* 0x0000002402027981 */ /* 0x000ea4000c1e1900 */
[----:B--2---:R-:W-:Y:S01]  /*e090*/  ISETP.NE.AND P0, PT, R2, RZ, PT ;  /* 0x000000ff0200720c */ /* 0x004fe20003f05270 */
[----:B------:R-:W-:-:S12]  /*e0a0*/  BRA `(.L_x_12772) ;  /* 0x00000008000c7947 */ /* 0x000fd80003800000 */
.L_x_12773:
[----:B------:R-:W2:Y:S02]  /*e0b0*/  LDG.E.U16 R2, desc[UR36][R2.64] ;  /* 0x0000002402027981 */ /* 0x000ea4000c1e1500 */
[----:B--2---:R-:W-:Y:S01]  /*e0c0*/  ISETP.NE.AND P0, PT, R2, RZ, PT ;  /* 0x000000ff0200720c */ /* 0x004fe20003f05270 */
[----:B------:R-:W-:-:S12]  /*e0d0*/  BRA `(.L_x_12772) ;  /* 0x0000000800007947 */ /* 0x000fd80003800000 */
.L_x_12768:
        /* <DEDUP_REMOVED lines=9> */
.L_x_12776:
[----:B------:R-:W2:Y:S02]  /*e170*/  LDG.E.U16 R0, desc[UR36][R2.64] ;  /* 0x0000002402007981 */ /* 0x000ea4000c1e1500 */
[----:B--2---:R-:W-:-:S05]  /*e180*/  HADD2.F32 R0, -RZ, R0.H0_H0 ;  /* 0x20000000ff007230 */ /* 0x004fca0000004100 */
[----:B------:R-:W-:Y:S01]  /*e190*/  FSETP.NEU.FTZ.AND P0, PT, R0, RZ, PT ;  /* 0x000000ff0000720b */ /* 0x000fe20003f1d000 */
[----:B------:R-:W-:-:S12]  /*e1a0*/  BRA `(.L_x_12772) ;  /* 0x0000000400cc7947 */ /* 0x000fd80003800000 */
.L_x_12775:
        /* <DEDUP_REMOVED lines=11> */
.L_x_12778:
        /* <DEDUP_REMOVED lines=8> */
.L_x_12777:
[----:B------:R-:W2:Y:S02]  /*e2e0*/  LDG.E.64 R2, desc[UR36][R2.64] ;  /* 0x0000002402027981 */ /* 0x000ea4000c1e1b00 */
[----:B--2---:R1:W2:Y:S02]  /*e2f0*/  DSETP.NEU.AND P0, PT, R2, RZ, PT ;  /* 0x000000ff0200722a */ /* 0x0042a40003f0d000 */
[----:B--2---:R-:W-:Y:S05]  /*e300*/  BRA `(.L_x_12772) ;  /* 0x0000000400747947 */ /* 0x004fea0003800000 */
.L_x_12767:
        /* <DEDUP_REMOVED lines=11> */
.L_x_12781:
        /* <DEDUP_REMOVED lines=8> */
.L_x_12780:
        /* <DEDUP_REMOVED lines=9> */
.L_x_12783:
        /* <DEDUP_REMOVED lines=11> */
.L_x_12782:
[----:B------:R-:W2:Y:S02]  /*e580*/  LDG.E.U16 R0, desc[UR36][R2.64] ;  /* 0x0000002402007981 */ /* 0x000ea4000c1e1500 */
[----:B--2---:R-:W-:-:S04]  /*e590*/  SHF.L.U32 R0, R0, 0x10, RZ ;  /* 0x0000001000007819 */ /* 0x004fc800000006ff */
[----:B------:R-:W-:Y:S01]  /*e5a0*/  FSETP.NEU.FTZ.AND P0, PT, R0, RZ, PT ;  /* 0x000000ff0000720b */ /* 0x000fe20003f1d000 */
[----:B------:R-:W-:-:S12]  /*e5b0*/  BRA `(.L_x_12772) ;  /* 0x0000000000c87947 */ /* 0x000fd80003800000 */
.L_x_12779:
        /* <DEDUP_REMOVED lines=11> */
.L_x_12786:
[----:B------:R-:W2:Y:S02]  /*e670*/  LDG.E.U8 R2, desc[UR36][R2.64] ;  /* 0x0000002402027981 */ /* 0x000ea4000c1e1100 */
[----:B--2---:R-:W-:Y:S01]  /*e680*/  ISETP.NE.AND P0, PT, R2, RZ, PT ;  /* 0x000000ff0200720c */ /* 0x004fe20003f05270 */
[----:B------:R-:W-:-:S12]  /*e690*/  BRA `(.L_x_12772) ;  /* 0x0000000000907947 */ /* 0x000fd80003800000 */
.L_x_12785:
[----:B------:R-:W2:Y:S02]  /*e6a0*/  LDG.E.U8 R2, desc[UR36][R2.64] ;  /* 0x0000002402027981 */ /* 0x000ea4000c1e1100 */
[----:B--2---:R-:W-:Y:S01]  /*e6b0*/  ISETP.NE.AND P0, PT, R2, RZ, PT ;  /* 0x000000ff0200720c */ /* 0x004fe20003f05270 */
[----:B------:R-:W-:-:S12]  /*e6c0*/  BRA `(.L_x_12772) ;  /* 0x0000000000847947 */ /* 0x000fd80003800000 */
.L_x_12784:
        /* <DEDUP_REMOVED lines=9> */
.L_x_12771:
        /* <DEDUP_REMOVED lines=16> */
.L_x_12789:
[----:B------:R-:W-:Y:S01]  /*e860*/  PLOP3.LUT P0, PT, PT, PT, PT, 0x8, 0x80 ;  /* 0x000000000080781c */ /* 0x000fe20003f0e170 */
[----:B------:R-:W-:-:S12]  /*e870*/  BRA `(.L_x_12772) ;  /* 0x0000000000187947 */ /* 0x000fd80003800000 */
.L_x_12788:
[----:B------:R-:W2:Y:S02]  /*e880*/  LDG.E.64 R2, desc[UR36][R2.64] ;  /* 0x0000002402027981 */ /* 0x000ea4000c1e1b00 */
[----:B--2---:R-:W-:-:S04]  /*e890*/  ISETP.NE.U32.AND P0, PT, R2, RZ, PT ;  /* 0x000000ff0200720c */ /* 0x004fc80003f05070 */
[----:B------:R-:W-:Y:S01]  /*e8a0*/  ISETP.NE.AND.EX P0, PT, R3, RZ, PT, P0 ;  /* 0x000000ff0300720c */ /* 0x000fe20003f05300 */
[----:B------:R-:W-:-:S12]  /*e8b0*/  BRA `(.L_x_12772) ;  /* 0x0000000000087947 */ /* 0x000fd80003800000 */
.L_x_12787:
[----:B------:R-:W2:Y:S02]  /*e8c0*/  LDG.E R2, desc[UR36][R2.64] ;  /* 0x0000002402027981 */ /* 0x000ea4000c1e1900 */
[----:B--2---:R-:W-:-:S13]  /*e8d0*/  ISETP.NE.AND P0, PT, R2, RZ, PT ;  /* 0x000000ff0200720c */ /* 0x004fda0003f05270 */
.L_x_12772:
[----:B------:R-:W-:Y:S05]  /*e8e0*/  BSYNC.RECONVERGENT B6 ;  /* 0x0000000000067941 */ /* 0x000fea0003800200 */
.L_x_12766:
[----:B------:R-:W1:Y:S01]  /*e8f0*/  LDCU UR4, c[0x0][0x600] ;  /* 0x0000c000ff0477ac */ /* 0x000e620008000800 */
[----:B------:R-:W-:Y:S01]  /*e900*/  SEL R0, RZ, 0x1, !P0 ;  /* 0x00000001ff007807 */ /* 0x000fe20004000000 */
[----:B------:R-:W-:-:S03]  /*e910*/  ULOP3.LUT UR5, UR40, 0xff, URZ, 0xc0, !UPT ;  /* 0x000000ff28057892 */ /* 0x000fc6000f8ec0ff */
[----:B------:R-:W-:Y:S01]  /*e920*/  I2FP.F32.U32 R0, R0 ;  /* 0x0000000000007245 */ /* 0x000fe20000201000 */
[----:B------:R-:W-:-:S04]  /*e930*/  UISETP.GT.AND UP0, UPT, UR5, 0x9, UPT ;  /* 0x000000090500788c */ /* 0x000fc8000bf04270 */
[----:B---3-5:R-:W-:-:S04]  /*e940*/  FMUL.FTZ R0, R0, R19 ;  /* 0x0000001300007220 */ /* 0x028fc80000410000 */
[----:B-1----:R-:W-:Y:S01]  /*e950*/  FMUL.FTZ R2, R0, UR4 ;  /* 0x0000000400027c20 */ /* 0x002fe20008410000 */
        /* <DEDUP_REMOVED lines=9> */
[----:B------:R-:W1:Y:S02]  /*e9f0*/  F2I.FTZ.TRUNC.NTZ R3, R2 ;  /* 0x0000000200037305 */ /* 0x000e64000021f100 */
[----:B-1----:R-:W-:Y:S01]  /*ea00*/  STG.E.U8 desc[UR36][R16.64], R3 ;  /* 0x0000000310007986 */ /* 0x002fe2000c101124 */
[----:B------:R-:W-:Y:S05]  /*ea10*/  EXIT ;  /* 0x000000000000794d */ /* 0x000fea0003800000 */
.L_x_12793:
[----:B------:R-:W0:Y:S02]  /*ea20*/  F2I.S64.TRUNC R2, R2 ;  /* 0x0000000200027311 */ /* 0x000e24000020d900 */
[----:B0-----:R-:W-:-:S05]  /*ea30*/  MOV R5, R2 ;  /* 0x0000000200057202 */ /* 0x001fca0000000f00 */
[----:B------:R-:W-:Y:S01]  /*ea40*/  STG.E.U8 desc[UR36][R16.64], R5 ;  /* 0x0000000510007986 */ /* 0x000fe2000c101124 */
[----:B------:R-:W-:Y:S05]  /*ea50*/  EXIT ;  /* 0x000000000000794d */ /* 0x000fea0003800000 */
.L_x_12792:
[----:B------:R-:W-:-:S09]  /*ea60*/  UISETP.NE.AND UP0, UPT, UR5, 0x2, UPT ;  /* 0x000000020500788c */ /* 0x000fd2000bf05270 */
[----:B------:R-:W-:Y:S05]  /*ea70*/  BRA.U !UP0, `(.L_x_12795) ;  /* 0x0000000108287547 */ /* 0x000fea000b800000 */
[----:B------:R-:W-:-:S09]  /*ea80*/  UISETP.NE.AND UP0, UPT, UR5, 0x3, UPT ;  /* 0x000000030500788c */ /* 0x000fd2000bf05270 */
[----:B------:R-:W-:Y:S05]  /*ea90*/  BRA.U !UP0, `(.L_x_12796) ;  /* 0x0000000108147547 */ /* 0x000fea000b800000 */
[----:B------:R-:W-:-:S09]  /*eaa0*/  UISETP.NE.AND UP0, UPT, UR5, 0x4, UPT ;  /* 0x000000040500788c */ /* 0x000fd2000bf05270 */
[----:B------:R-:W-:Y:S05]  /*eab0*/  BRA.U UP0, `(.L_x_12794) ;  /* 0x0000000900387547 */ /* 0x000fea000b800000 */
[----:B------:R-:W1:Y:S02]  /*eac0*/  F2I.S64.TRUNC R2, R2 ;  /* 0x0000000200027311 */ /* 0x000e64000020d900 */
[----:B-1----:R-:W-:Y:S01]  /*ead0*/  STG.E.64 desc[UR36][R16.64], R2 ;  /* 0x0000000210007986 */ /* 0x002fe2000c101b24 */
[----:B------:R-:W-:Y:S05]  /*eae0*/  EXIT ;  /* 0x000000000000794d */ /* 0x000fea0003800000 */
.L_x_12796:
[----:B------:R-:W1:Y:S02]  /*eaf0*/  F2I.FTZ.TRUNC.NTZ R3, R2 ;  /* 0x0000000200037305 */ /* 0x000e64000021f100 */
[----:B-1----:R-:W-:Y:S01]  /*eb00*/  STG.E desc[UR36][R16.64], R3 ;  /* 0x0000000310007986 */ /* 0x002fe2000c101924 */
[----:B------:R-:W-:Y:S05]  /*eb10*/  EXIT ;  /* 0x000000000000794d */ /* 0x000fea0003800000 */
.L_x_12795:
[----:B------:R-:W1:Y:S02]  /*eb20*/  F2I.FTZ.TRUNC.NTZ R3, R2 ;  /* 0x0000000200037305 */ /* 0x000e64000021f100 */
[----:B-1----:R-:W-:Y:S01]  /*eb30*/  STG.E.U16 desc[UR36][R16.64], R3 ;  /* 0x0000000310007986 */ /* 0x002fe2000c101524 */
[----:B------:R-:W-:Y:S05]  /*eb40*/  EXIT ;  /* 0x000000000000794d */ /* 0x000fea0003800000 */
.L_x_12791:
        /* <DEDUP_REMOVED lines=8> */
.L_x_12798:
[----:B------:R-:W-:-:S05]  /*ebd0*/  F2FP.F16.F32.PACK_AB R2, RZ, R2 ;  /* 0x00000002ff02723e */ /* 0x000fca00000000ff */
[----:B------:R-:W-:Y:S01]  /*ebe0*/  STG.E.U16 desc[UR36][R16.64], R2 ;  /* 0x0000000210007986 */ /* 0x000fe2000c101524 */
[----:B------:R-:W-:Y:S05]  /*ebf0*/  EXIT ;  /* 0x000000000000794d */ /* 0x000fea0003800000 */
.L_x_12797:
        /* <DEDUP_REMOVED lines=9> */
.L_x_12800:
[----:B------:R-:W-:-:S04]  /*ec90*/  F2FP.F16.F32.PACK_AB R3, RZ, R2 ;  /* 0x00000002ff03723e */ /* 0x000fc800000000ff */
[----:B------:R-:W-:-:S05]  /*eca0*/  PRMT R3, R3, 0x5410, RZ ;  /* 0x0000541003037816 */ /* 0x000fca00000000ff */
[----:B------:R-:W-:Y:S01]  /*ecb0*/  STG.E desc[UR36][R16.64], R3 ;  /* 0x0000000310007986 */ /* 0x000fe2000c101924 */
[----:B------:R-:W-:Y:S05]  /*ecc0*/  EXIT ;  /* 0x000000000000794d */ /* 0x000fea0003800000 */
.L_x_12799:
[----:B------:R-:W-:-:S06]  /*ecd0*/  FMUL.FTZ R2, R2, 1 ;  /* 0x3f80000002027820 */ /* 0x000fcc0000410000 */
[----:B------:R-:W1:Y:S02]  /*ece0*/  F2F.F64.F32 R2, R2 ;  /* 0x0000000200027310 */ /* 0x000e640000201800 */
[----:B-1----:R-:W-:Y:S01]  /*ecf0*/  STG.E.64 desc[UR36][R16.64], R2 ;  /* 0x0000000210007986 */ /* 0x002fe2000c101b24 */
[----:B------:R-:W-:Y:S05]  /*ed00*/  EXIT ;  /* 0x000000000000794d */ /* 0x000fea0003800000 */
.L_x_12790:
        /* <DEDUP_REMOVED lines=10> */
[----:B------:R-:W1:Y:S02]  /*edb0*/  F2I.FTZ.U32.TRUNC.NTZ R3, R2 ;  /* 0x0000000200037305 */ /* 0x000e64000021f000 */
[----:B-1----:R-:W-:Y:S01]  /*edc0*/  STG.E.U16 desc[UR36][R16.64], R3 ;  /* 0x0000000310007986 */ /* 0x002fe2000c101524 */
[----:B------:R-:W-:Y:S05]  /*edd0*/  EXIT ;  /* 0x000000000000794d */ /* 0x000fea0003800000 */
.L_x_12804:
[----:B0-----:R-:W-:Y:S01]  /*ede0*/  LOP3.LUT R4, R2, 0x7fffffff, RZ, 0xc0, !PT ;  /* 0x7fffffff02047812 */ /* 0x001fe200078ec0ff */
        /* <DEDUP_REMOVED lines=15> */
.L_x_12807:
[----:B------:R-:W-:-:S04]  /*eee0*/  SHF.R.U32.HI R2, RZ, 0x18, R2 ;  /* 0x00000018ff027819 */ /* 0x000fc80000011602 */
[----:B------:R-:W-:-:S04]  /*eef0*/  LOP3.LUT R2, R3, 0x80, R2, 0xf8, !PT ;  /* 0x0000008003027812 */ /* 0x000fc800078ef802 */
[----:B------:R-:W-:-:S07]  /*ef00*/  PRMT R8, R2, 0x7610, R8 ;  /* 0x0000761002087816 */ /* 0x000fce0000000008 */
.L_x_12806:
[----:B------:R-:W-:Y:S05]  /*ef10*/  BSYNC.RECONVERGENT B0 ;  /* 0x0000000000007941 */ /* 0x000fea0003800200 */
.L_x_12805:
[----:B------:R-:W-:Y:S01]  /*ef20*/  STG.E.U8 desc[UR36][R16.64], R8 ;  /* 0x0000000810007986 */ /* 0x000fe2000c101124 */
[----:B------:R-:W-:Y:S05]  /*ef30*/  EXIT ;  /* 0x000000000000794d */ /* 0x000fea0003800000 */
.L_x_12803:
[----:B0-----:R-:W-:Y:S01]  /*ef40*/  LOP3.LUT R4, R2, 0x7fffffff, RZ, 0xc0, !PT ;  /* 0x7fffffff02047812 */ /* 0x001fe200078ec0ff */
        /* <DEDUP_REMOVED lines=15> */
.L_x_12810:
[----:B------:R-:W-:-:S04]  /*f040*/  SHF.R.U32.HI R2, RZ, 0x18, R2 ;  /* 0x00000018ff027819 */ /* 0x000fc80000011602 */
[----:B------:R-:W-:-:S04]  /*f050*/  LOP3.LUT R3, R3, 0x80, R2, 0xf8, !PT ;  /* 0x0000008003037812 */ /* 0x000fc800078ef802 */
[----:B------:R-:W-:-:S07]  /*f060*/  PRMT R8, R3, 0x7610, R8 ;  /* 0x0000761003087816 */ /* 0x000fce0000000008 */
.L_x_12809:
[----:B------:R-:W-:Y:S05]  /*f070*/  BSYNC.RECONVERGENT B0 ;  /* 0x0000000000007941 */ /* 0x000fea0003800200 */
.L_x_12808:
[----:B------:R-:W-:Y:S01]  /*f080*/  STG.E.U8 desc[UR36][R16.64], R8 ;  /* 0x0000000810007986 */ /* 0x000fe2000c101124 */
[----:B------:R-:W-:Y:S05]  /*f090*/  EXIT ;  /* 0x000000000000794d */ /* 0x000fea0003800000 */
.L_x_12802:
[----:B------:R-:W-:-:S09]  /*f0a0*/  UISETP.NE.AND UP0, UPT, UR5, 0x1c, UPT ;  /* 0x0000001c0500788c */ /* 0x000fd2000bf05270 */
[----:B------:R-:W-:Y:S05]  /*f0b0*/  BRA.U !UP0, `(.L_x_12811) ;  /* 0x0000000108587547 */ /* 0x000fea000b800000 */
[----:B------:R-:W-:-:S09]  /*f0c0*/  UISETP.NE.AND UP0, UPT, UR5, 0x1d, UPT ;  /* 0x0000001d0500788c */ /* 0x000fd2000bf05270 */
[----:B------:R-:W-:Y:S05]  /*f0d0*/  BRA.U !UP0, `(.L_x_12812) ;  /* 0x0000000108447547 */ /* 0x000fea000b800000 */
[----:B------:R-:W-:-:S09]  /*f0e0*/  UISETP.NE.AND UP0, UPT, UR5, 0x2c, UPT ;  /* 0x0000002c0500788c */ /* 0x000fd2000bf05270 */
[----:B------:R-:W-:Y:S05]  /*f0f0*/  BRA.U UP0, `(.L_x_12794) ;  /* 0x0000000100a87547 */ /* 0x000fea000b800000 */
[----:B0-----:R-:W-:-:S04]  /*f100*/  SHF.R.U32.HI R4, RZ, 0x17, R2 ;  /* 0x00000017ff047819 */ /* 0x001fc80000011602 */
        /* <DEDUP_REMOVED lines=14> */
.L_x_12812:
[----:B------:R-:W1:Y:S02]  /*f1f0*/  F2I.U64.TRUNC R2, R2 ;  /* 0x0000000200027311 */ /* 0x000e64000020d800 */
[----:B-1----:R-:W-:Y:S01]  /*f200*/  STG.E.64 desc[UR36][R16.64], R2 ;  /* 0x0000000210007986 */ /* 0x002fe2000c101b24 */
[----:B------:R-:W-:Y:S05]  /*f210*/  EXIT ;  /* 0x000000000000794d */ /* 0x000fea0003800000 */
.L_x_12811:
[----:B------:R-:W1:Y:S02]  /*f220*/  F2I.FTZ.U32.TRUNC.NTZ R3, R2 ;  /* 0x0000000200037305 */ /* 0x000e64000021f000 */
[----:B-1----:R-:W-:Y:S01]  /*f230*/  STG.E desc[UR36][R16.64], R3 ;  /* 0x0000000310007986 */ /* 0x002fe2000c101924 */
[----:B------:R-:W-:Y:S05]  /*f240*/  EXIT ;  /* 0x000000000000794d */ /* 0x000fea0003800000 */
.L_x_12801:
        /* <DEDUP_REMOVED lines=10> */
.L_x_12814:
[----:B0-----:R-:W-:Y:S01]  /*f2f0*/  FMUL.FTZ R4, R2, 1 ;  /* 0x3f80000002047820 */ /* 0x001fe20000410000 */
[----:B------:R-:W-:-:S05]  /*f300*/  CS2R R6, SRZ ;  /* 0x0000000000067805 */ /* 0x000fca000001ff00 */
[----:B------:R-:W0:Y:S02]  /*f310*/  F2F.F64.F32 R4, R4 ;  /* 0x0000000400047310 */ /* 0x000e240000201800 */
[----:B0-----:R-:W-:Y:S01]  /*f320*/  STG.E.128 desc[UR36][R16.64], R4 ;  /* 0x0000000410007986 */ /* 0x001fe2000c101d24 */
[----:B------:R-:W-:Y:S05]  /*f330*/  EXIT ;  /* 0x000000000000794d */ /* 0x000fea0003800000 */
.L_x_12813:
[----:B------:R-:W-:-:S09]  /*f340*/  UISETP.NE.AND UP0, UPT, UR5, 0xf, UPT ;  /* 0x0000000f0500788c */ /* 0x000fd2000bf05270 */
[----:B------:R-:W-:Y:S05]  /*f350*/  BRA.U !UP0, `(.L_x_12815) ;  /* 0x0000000108e07547 */ /* 0x000fea000b800000 */
[----:B------:R-:W-:-:S09]  /*f360*/  UISETP.NE.AND UP0, UPT, UR5, 0x17, UPT ;  /* 0x000000170500788c */ /* 0x000fd2000bf05270 */
[----:B------:R-:W-:Y:S05]  /*f370*/  BRA.U !UP0, `(.L_x_12816) ;  /* 0x00000001088c7547 */ /* 0x000fea000b800000 */
[----:B------:R-:W-:-:S09]  /*f380*/  UISETP.NE.AND UP0, UPT, UR5, 0x18, UPT ;  /* 0x000000180500788c */ /* 0x000fd2000bf05270 */
[----:B------:R-:W-:Y:S05]  /*f390*/  BRA.U !UP0, `(.L_x_12817) ;  /* 0x0000000108447547 */ /* 0x000fea000b800000 */
.L_x_12794:
        /* <DEDUP_REMOVED lines=16> */
.L_x_12818:
[----:B------:R-:W-:Y:S05]  /*f4a0*/  EXIT ;  /* 0x000000000000794d */ /* 0x000fea0003800000 */
.L_x_12817:
[----:B0-----:R-:W-:Y:S01]  /*f4b0*/  LOP3.LUT R4, R2, 0x7fffffff, RZ, 0xc0, !PT ;  /* 0x7fffffff02047812 */ /* 0x001fe200078ec0ff */
        /* <DEDUP_REMOVED lines=11> */
.L_x_12820:
[----:B------:R-:W-:Y:S05]  /*f570*/  BSYNC.RECONVERGENT B0 ;  /* 0x0000000000007941 */ /* 0x000fea0003800200 */
.L_x_12819:
[----:B------:R-:W-:-:S05]  /*f580*/  LOP3.LUT R3, R0, 0x80, R5, 0xf8, !PT ;  /* 0x0000008000037812 */ /* 0x000fca00078ef805 */
[----:B------:R-:W-:Y:S01]  /*f590*/  STG.E.U8 desc[UR36][R16.64], R3 ;  /* 0x0000000310007986 */ /* 0x000fe2000c101124 */
[----:B------:R-:W-:Y:S05]  /*f5a0*/  EXIT ;  /* 0x000000000000794d */ /* 0x000fea0003800000 */
.L_x_12816:
[----:B0-----:R-:W-:Y:S01]  /*f5b0*/  LOP3.LUT R4, R2, 0x7fffffff, RZ, 0xc0, !PT ;  /* 0x7fffffff02047812 */ /* 0x001fe200078ec0ff */
        /* <DEDUP_REMOVED lines=10> */
.L_x_12822:
[----:B------:R-:W-:Y:S01]  /*f660*/  HFMA2 R0, -RZ, RZ, 0, 7.569789886474609375e-06 ;  /* 0x0000007fff007431 */ /* 0x000fe200000001ff */
[----:B------:R-:W-:-:S04]  /*f670*/  ISETP.GT.U32.AND P0, PT, R4, 0x7f800000, PT ;  /* 0x7f8000000400780c */ /* 0x000fc80003f04070 */
[----:B------:R-:W-:-:S09]  /*f680*/  SEL R0, R0, 0x7c, P0 ;  /* 0x0000007c00007807 */ /* 0x000fd20000000000 */
.L_x_12823:
[----:B------:R-:W-:Y:S05]  /*f690*/  BSYNC.RECONVERGENT B0 ;  /* 0x0000000000007941 */ /* 0x000fea0003800200 */
.L_x_12821:
[----:B------:R-:W-:-:S04]  /*f6a0*/  SHF.R.U32.HI R3, RZ, 0x18, R2 ;  /* 0x00000018ff037819 */ /* 0x000fc80000011602 */
[----:B------:R-:W-:-:S05]  /*f6b0*/  LOP3.LUT R3, R0, 0x80, R3, 0xf8, !PT ;  /* 0x0000008000037812 */ /* 0x000fca00078ef803 */
[----:B------:R-:W-:Y:S01]  /*f6c0*/  STG.E.U8 desc[UR36][R16.64], R3 ;  /* 0x0000000310007986 */ /* 0x000fe2000c101124 */
[----:B------:R-:W-:Y:S05]  /*f6d0*/  EXIT ;  /* 0x000000000000794d */ /* 0x000fea0003800000 */
.L_x_12815:
[----:B------:R-:W-:-:S05]  /*f6e0*/  F2FP.BF16.F32.PACK_AB R2, RZ, R2 ;  /* 0x00000002ff02723e */ /* 0x000fca00000010ff */
[----:B------:R-:W-:Y:S01]  /*f6f0*/  STG.E.U16 desc[UR36][R16.64], R2 ;  /* 0x0000000210007986 */ /* 0x000fe2000c101524 */
[----:B------:R-:W-:Y:S05]  /*f700*/  EXIT ;  /* 0x000000000000794d */ /* 0x000fea0003800000 */
.L_x_12824:
        /* <DEDUP_REMOVED lines=15> */
.L_x_14270:


//--------------------- .text._ZN2at6native27unrolled_elementwise_kernelIZNS0_43_GLOBAL__N__7cc8d1ed_10_Dropout_cu_0e96ed3819masked_scale_kernelIbffEEvRNS_6TensorERKS4_S7_T1_EUlfbE_St5arrayIPcLm3EELi4E23TrivialOffsetCalculatorILi2EjESD_ILi1EjENS0_6memory12LoadWithCastILi2EEENSG_13StoreWithCastILi1EEEEEviT_T0_T2_T3_T4_T5_ --------------------------
	.section	.text._ZN2at6native27unrolled_elementwise_kernelIZNS0_43_GLOBAL__N__7cc8d1ed_10_Dropout_cu_0e96ed3819masked_scale_kernelIbffEEvRNS_6TensorERKS4_S7_T1_EUlfbE_St5arrayIPcLm3EELi4E23TrivialOffsetCalculatorILi2EjESD_ILi1EjENS0_6memory12LoadWithCastILi2EEENSG_13StoreWithCastILi1EEEEEviT_T0_T2_T3_T4_T5_,"ax",@progbits
	.align	128
        .global         _ZN2at6native27unrolled_elementwise_kernelIZNS0_43_GLOBAL__N__7cc8d1ed_10_Dropout_cu_0e96ed3819masked_scale_kernelIbffEEvRNS_6TensorERKS4_S7_T1_EUlfbE_St5arrayIPcLm3EELi4E23TrivialOffsetCalculatorILi2EjESD_ILi1EjENS0_6memory12LoadWithCastILi2EEENSG_13StoreWithCastILi1EEEEEviT_T0_T2_T3_T4_T5_
        .type           _ZN2at6native27unrolled_elementwise_kernelIZNS0_43_GLOBAL__N__7cc8d1ed_10_Dropout_cu_0e96ed3819masked_scale_kernelIbffEEvRNS_6TensorERKS4_S7_T1_EUlfbE_St5arrayIPcLm3EELi4E23TrivialOffsetCalculatorILi2EjESD_ILi1EjENS0_6memory12LoadWithCastILi2EEENSG_13StoreWithCastILi1EEEEEviT_T0_T2_T3_T4_T5_,@function
        .size           _ZN2at6native27unrolled_elementwise_kernelIZNS0_43_GLOBAL__N__7cc8d1ed_10_Dropout_cu_0e96ed3819masked_scale_kernelIbffEEvRNS_6TensorERKS4_S7_T1_EUlfbE_St5arrayIPcLm3EELi4E23TrivialOffsetCalculatorILi2EjESD_ILi1EjENS0_6memory12LoadWithCastILi2EEENSG_13StoreWithCastILi1EEEEEviT_T0_T2_T3_T4_T5_,(.L_x_14271 - _ZN2at6native27unrolled_elementwise_kernelIZNS0_43_GLOBAL__N__7cc8d1ed_10_Dropout_cu_0e96ed3819masked_scale_kernelIbffEEvRNS_6TensorERKS4_S7_T1_EUlfbE_St5arrayIPcLm3EELi4E23TrivialOffsetCalculatorILi2EjESD_ILi1EjENS0_6memory12LoadWithCastILi2EEENSG_13StoreWithCastILi1EEEEEviT_T0_T2_T3_T4_T5_)
        .other          _ZN2at6native27unrolled_elementwise_kernelIZNS0_43_GLOBAL__N__7cc8d1ed_10_Dropout_cu_0e96ed3819masked_scale_kernelIbffEEvRNS_6TensorERKS4_S7_T1_EUlfbE_St5arrayIPcLm3EELi4E23TrivialOffsetCalculatorILi2EjESD_ILi1EjENS0_6memory12LoadWithCastILi2EEENSG_13StoreWithCastILi1EEEEEviT_T0_T2_T3_T4_T5_,@"STO_CUDA_ENTRY STV_DEFAULT"
_ZN2at6native27unrolled_elementwise_kernelIZNS0_43_GLOBAL__N__7cc8d1ed_10_Dropout_cu_0e96ed3819masked_scale_kernelIbffEEvRNS_6TensorERKS4_S7_T1_EUlfbE_St5arrayIPcLm3EELi4E23TrivialOffsetCalculatorILi2EjESD_ILi1EjENS0_6memory12LoadWithCastILi2EEENSG_13StoreWithCastILi1EEEEEviT_T0_T2_T3_T4_T5_:
.text._ZN2at6native27unrolled_elementwise_kernelIZNS0_43_GLOBAL__N__7cc8d1ed_10_Dropout_cu_0e96ed3819masked_scale_kernelIbffEEvRNS_6TensorERKS4_S7_T1_EUlfbE_St5arrayIPcLm3EELi4E23TrivialOffsetCalculatorILi2EjESD_ILi1EjENS0_6memory12LoadWithCastILi2EEENSG_13StoreWithCastILi1EEEEEviT_T0_T2_T3_T4_T5_:
        /* <DEDUP_REMOVED lines=35> */
.L_x_12831:
[----:B------:R-:W2:Y:S02]  /*0230*/  LDG.E.U8 R4, desc[UR36][R4.64] ;  /* 0x0000002404047981 */ /* 0x000ea4000c1e1100 */
[----:B--2---:R-:W-:Y:S01]  /*0240*/  I2FP.F32.U32 R23, R4 ;  /* 0x0000000400177245 */ /* 0x004fe20000201000 */
[----:B------:R-:W-:Y:S06]  /*0250*/  BRA `(.L_x_12833) ;  /* 0x0000000c00447947 */ /* 0x000fec0003800000 */
.L_x_12830:
        /* <DEDUP_REMOVED lines=9> */
.L_x_12835:
[----:B------:R-:W2:Y:S02]  /*02f0*/  LDG.E R4, desc[UR36][R4.64] ;  /* 0x0000002404047981 */ /* 0x000ea4000c1e1900 */
[----:B--2---:R-:W-:Y:S01]  /*0300*/  I2FP.F32.S32 R23, R4 ;  /* 0x0000000400177245 */ /* 0x004fe20000201400 */
[----:B------:R-:W-:Y:S06]  /*0310*/  BRA `(.L_x_12833) ;  /* 0x0000000c00147947 */ /* 0x000fec0003800000 */
.L_x_12834:
[----:B------:R-:W2:Y:S02]  /*0320*/  LDG.E.U16 R4, desc[UR36][R4.64] ;  /* 0x0000002404047981 */ /* 0x000ea4000c1e1500 */
[----:B--2---:R0:W1:Y:S01]  /*0330*/  I2F.S16 R23, R4 ;  /* 0x0000000400177306 */ /* 0x0040620000101400 */
[----:B------:R-:W-:Y:S05]  /*0340*/  BRA `(.L_x_12833) ;  /* 0x0000000c00087947 */ /* 0x000fea0003800000 */
.L_x_12829:
        /* <DEDUP_REMOVED lines=8> */
.L_x_12837:
[----:B------:R-:W2:Y:S02]  /*03d0*/  LDG.E.U16 R4, desc[UR36][R4.64] ;  /* 0x0000002404047981 */ /* 0x000ea4000c1e1500 */
[----:B--2---:R-:W-:Y:S01]  /*03e0*/  HADD2.F32 R23, -RZ, R4.H0_H0 ;  /* 0x20000004ff177230 */ /* 0x004fe20000004100 */
[----:B------:R-:W-:Y:S06]  /*03f0*/  BRA `(.L_x_12833) ;  /* 0x0000000800dc7947 */ /* 0x000fec0003800000 */
.L_x_12836:
        /* <DEDUP_REMOVED lines=8> */
.L_x_12839:
[----:B------:R-:W2:Y:S02]  /*0480*/  LDG.E.U16 R4, desc[UR36][R4.64] ;  /* 0x0000002404047981 */ /* 0x000ea4000c1e1500 */
[----:B--2---:R-:W-:Y:S01]  /*0490*/  HADD2.F32 R23, -RZ, R4.H0_H0 ;  /* 0x20000004ff177230 */ /* 0x004fe20000004100 */
[----:B------:R-:W-:Y:S06]  /*04a0*/  BRA `(.L_x_12833) ;  /* 0x0000000800b07947 */ /* 0x000fec0003800000 */
.L_x_12838:
        /* <DEDUP_REMOVED lines=11> */
.L_x_12828:
        /* <DEDUP_REMOVED lines=12> */
.L_x_12842:
        /* <DEDUP_REMOVED lines=11> */
.L_x_12841:
        /* <DEDUP_REMOVED lines=25> */
.L_x_12844:
        /* <DEDUP_REMOVED lines=12> */
.L_x_12843:
[----:B------:R-:W2:Y:S02]  /*0920*/  LDG.E.U16 R4, desc[UR36][R4.64] ;  /* 0x0000002404047981 */ /* 0x000ea4000c1e1500 */
[----:B--2---:R-:W-:Y:S01]  /*0930*/  IMAD.U32 R23, R4, 0x10000, RZ ;  /* 0x0001000004177824 */ /* 0x004fe200078e00ff */
[----:B------:R-:W-:Y:S06]  /*0940*/  BRA `(.L_x_12833) ;  /* 0x0000000400887947 */ /* 0x000fec0003800000 */
.L_x_12840:
        /* <DEDUP_REMOVED lines=11> */
.L_x_12847:
        /* <DEDUP_REMOVED lines=20> */
.L_x_12849:
[----:B------:R-:W-:Y:S05]  /*0b40*/  BSYNC.RECONVERGENT B0 ;  /* 0x0000000000007941 */ /* 0x000fea0003800200 */
.L_x_12848:
[----:B------:R-:W-:Y:S01]  /*0b50*/  IMAD.SHL.U32 R0, R0, 0x100000, RZ ;  /* 0x0010000000007824 */ /* 0x000fe200078e00ff */
[----:B------:R-:W-:-:S04]  /*0b60*/  LEA R3, R3, 0x3b800000, 0x17 ;  /* 0x3b80000003037811 */ /* 0x000fc800078eb8ff */
[----:B------:R-:W-:Y:S01]  /*0b70*/  LOP3.LUT R23, R3, R0, R23, 0xfe, !PT ;  /* 0x0000000003177212 */ /* 0x000fe200078efe17 */
[----:B------:R-:W-:Y:S06]  /*0b80*/  BRA `(.L_x_12833) ;  /* 0x0000000000f87947 */ /* 0x000fec0003800000 */
.L_x_12846:
        /* <DEDUP_REMOVED lines=20> */
.L_x_12851:
[----:B------:R-:W-:Y:S05]  /*0cd0*/  BSYNC.RECONVERGENT B0 ;  /* 0x0000000000007941 */ /* 0x000fea0003800200 */
.L_x_12850:
[----:B------:R-:W-:Y:S01]  /*0ce0*/  IMAD.SHL.U32 R0, R0, 0x200000, RZ ;  /* 0x0020000000007824 */ /* 0x000fe200078e00ff */
[----:B------:R-:W-:-:S04]  /*0cf0*/  LEA R3, R3, 0x37800000, 0x17 ;  /* 0x3780000003037811 */ /* 0x000fc800078eb8ff */
[----:B------:R-:W-:Y:S01]  /*0d00*/  LOP3.LUT R23, R3, R0, R23, 0xfe, !PT ;  /* 0x0000000003177212 */ /* 0x000fe200078efe17 */
[----:B------:R-:W-:Y:S06]  /*0d10*/  BRA `(.L_x_12833) ;  /* 0x0000000000947947 */ /* 0x000fec0003800000 */
.L_x_12845:
[----:B------:R-:W-:-:S09]  /*0d20*/  UISETP.NE.AND UP0, UPT, UR4, 0x1c, UPT ;  /* 0x0000001c0400788c */ /* 0x000fd2000bf05270 */
[----:B------:R-:W-:Y:S05]  /*0d30*/  BRA.U !UP0, `(.L_x_12852) ;  /* 0x0000000108847547 */ /* 0x000fea000b800000 */
[----:B------:R-:W-:-:S09]  /*0d40*/  UISETP.NE.AND UP0, UPT, UR4, 0x1d, UPT ;  /* 0x0000001d0400788c */ /* 0x000fd2000bf05270 */
[----:B------:R-:W-:Y:S05]  /*0d50*/  BRA.U !UP0, `(.L_x_12853) ;  /* 0x0000000108707547 */ /* 0x000fea000b800000 */
[----:B------:R-:W-:-:S09]  /*0d60*/  UISETP.NE.AND UP0, UPT, UR4, 0x2c, UPT ;  /* 0x0000002c0400788c */ /* 0x000fd2000bf05270 */
[----:B------:R-:W-:Y:S05]  /*0d70*/  BRA.U !UP0, `(.L_x_12854) ;  /* 0x0000000108487547 */ /* 0x000fea000b800000 */
.L_x_12832:
        /* <DEDUP_REMOVED lines=16> */
.L_x_12855:
[----:B------:R-:W-:Y:S01]  /*0e80*/  IMAD.MOV.U32 R23, RZ, RZ, RZ ;  /* 0x000000ffff177224 */ /* 0x000fe200078e00ff */
[----:B------:R-:W-:Y:S06]  /*0e90*/  BRA `(.L_x_12833) ;  /* 0x0000000000347947 */ /* 0x000fec0003800000 */
.L_x_12854:
        /* <DEDUP_REMOVED lines=8> */
.L_x_12853:
[----:B------:R-:W2:Y:S02]  /*0f20*/  LDG.E.64 R4, desc[UR36][R4.64] ;  /* 0x0000002404047981 */ /* 0x000ea4000c1e1b00 */
[----:B--2---:R0:W1:Y:S02]  /*0f30*/  I2F.U64 R23, R4 ;  /* 0x0000000400177312 */ /* 0x0040640000301000 */
[----:B01----:R-:W-:Y:S05]  /*0f40*/  BRA `(.L_x_12833) ;  /* 0x0000000000087947 */ /* 0x003fea0003800000 */
.L_x_12852:
[----:B------:R-:W2:Y:S02]  /*0f50*/  LDG.E R4, desc[UR36][R4.64] ;  /* 0x0000002404047981 */ /* 0x000ea4000c1e1900 */
[----:B--2---:R-:W-:-:S07]  /*0f60*/  I2FP.F32.U32 R23, R4 ;  /* 0x0000000400177245 */ /* 0x004fce0000201000 */
.L_x_12833:
[----:B------:R-:W-:Y:S05]  /*0f70*/  BSYNC.RECONVERGENT B6 ;  /* 0x0000000000067941 */ /* 0x000fea0003800200 */
.L_x_12827:
[----:B0-2-4-:R-:W0:Y:S01]  /*0f80*/  LDC.64 R4, c[0x0][0x3a8] ;  /* 0x0000ea00ff047b82 */ /* 0x015e220000000a00 */
[----:B------:R-:W2:Y:S01]  /*0f90*/  LDCU UR5, c[0x0][0x3bc] ;  /* 0x00007780ff0577ac */ /* 0x000ea20008000800 */
[----:B------:R-:W-:Y:S01]  /*0fa0*/  BSSY.RECONVERGENT B6, `(.L_x_12856) ;  /* 0x00000a5000067945 */ /* 0x000fe20003800200 */
        /* <DEDUP_REMOVED lines=17> */
.L_x_12860:
[----:B------:R-:W2:Y:S02]  /*10c0*/  LDG.E.U8 R4, desc[UR36][R4.64] ;  /* 0x0000002404047981 */ /* 0x000ea4000c1e1100 */
[----:B--2---:R-:W-:Y:S01]  /*10d0*/  ISETP.NE.AND P0, PT, R4, RZ, PT ;  /* 0x000000ff0400720c */ /* 0x004fe20003f05270 */
[----:B------:R-:W-:-:S12]  /*10e0*/  BRA `(.L_x_12862) ;  /* 0x0000000800407947 */ /* 0x000fd80003800000 */
.L_x_12859:
        /* <DEDUP_REMOVED lines=10> */
.L_x_12864:
[----:B------:R-:W2:Y:S02]  /*1190*/  LDG.E R4, desc[UR36][R4.64] ;  /* 0x0000002404047981 */ /* 0x000ea4000c1e1900 */
[----:B--2---:R-:W-:Y:S01]  /*11a0*/  ISETP.NE.AND P0, PT, R4, RZ, PT ;  /* 0x000000ff0400720c */ /* 0x004fe20003f05270 */
[----:B------:R-:W-:-:S12]  /*11b0*/  BRA `(.L_x_12862) ;  /* 0x00000008000c7947 */ /* 0x000fd80003800000 */
.L_x_12863:
[----:B------:R-:W2:Y:S02]  /*11c0*/  LDG.E.U16 R4, desc[UR36][R4.64] ;  /* 0x0000002404047981 */ /* 0x000ea4000c1e1500 */
[----:B--2---:R-:W-:Y:S01]  /*11d0*/  ISETP.NE.AND P0, PT, R4, RZ, PT ;  /* 0x000000ff0400720c */ /* 0x004fe20003f05270 */
[----:B------:R-:W-:-:S12]  /*11e0*/  BRA `(.L_x_12862) ;  /* 0x0000000800007947 */ /* 0x000fd80003800000 */
.L_x_12858:
        /* <DEDUP_REMOVED lines=9> */
.L_x_12866:
[----:B------:R-:W2:Y:S02]  /*1280*/  LDG.E.U16 R0, desc[UR36][R4.64] ;  /* 0x0000002404007981 */ /* 0x000ea4000c1e1500 */
[----:B--2---:R-:W-:-:S05]  /*1290*/  HADD2.F32 R0, -RZ, R0.H0_H0 ;  /* 0x20000000ff007230 */ /* 0x004fca0000004100 */
[----:B------:R-:W-:Y:S01]  /*12a0*/  FSETP.NEU.FTZ.AND P0, PT, R0, RZ, PT ;  /* 0x000000ff0000720b */ /* 0x000fe20003f1d000 */
[----:B------:R-:W-:-:S12]  /*12b0*/  BRA `(.L_x_12862) ;  /* 0x0000000400cc7947 */ /* 0x000fd80003800000 */
.L_x_12865:
        /* <DEDUP_REMOVED lines=11> */
.L_x_12868:
        /* <DEDUP_REMOVED lines=8> */
.L_x_12867:
[----:B------:R-:W2:Y:S02]  /*13f0*/  LDG.E.64 R4, desc[UR36][R4.64] ;  /* 0x0000002404047981 */ /* 0x000ea4000c1e1b00 */
[----:B--2---:R2:W4:Y:S02]  /*1400*/  DSETP.NEU.AND P0, PT, R4, RZ, PT ;  /* 0x000000ff0400722a */ /* 0x0045240003f0d000 */
[----:B----4-:R-:W-:Y:S05]  /*1410*/  BRA `(.L_x_12862) ;  /* 0x0000000400747947 */ /* 0x010fea0003800000 */
.L_x_12857:
        /* <DEDUP_REMOVED lines=11> */
.L_x_12871:
        /* <DEDUP_REMOVED lines=8> */
.L_x_12870:
        /* <DEDUP_REMOVED lines=9> */
.L_x_12873:
        /* <DEDUP_REMOVED lines=11> */
.L_x_12872:
[----:B------:R-:W2:Y:S02]  /*1690*/  LDG.E.U16 R0, desc[UR36][R4.64] ;  /* 0x0000002404007981 */ /* 0x000ea4000c1e1500 */
[----:B--2---:R-:W-:-:S05]  /*16a0*/  IMAD.U32 R0, R0, 0x10000, RZ ;  /* 0x0001000000007824 */ /* 0x004fca00078e00ff */
[----:B------:R-:W-:Y:S01]  /*16b0*/  FSETP.NEU.FTZ.AND P0, PT, R0, RZ, PT ;  /* 0x000000ff0000720b */ /* 0x000fe20003f1d000 */
[----:B------:R-:W-:-:S12]  /*16c0*/  BRA `(.L_x_12862) ;  /* 0x0000000000c87947 */ /* 0x000fd80003800000 */
.L_x_12869:
        /* <DEDUP_REMOVED lines=11> */
.L_x_12876:
[----:B------:R-:W2:Y:S02]  /*1780*/  LDG.E.U8 R4, desc[UR36][R4.64] ;  /* 0x0000002404047981 */ /* 0x000ea4000c1e1100 */
[----:B--2---:R-:W-:Y:S01]  /*1790*/  ISETP.NE.AND P0, PT, R4, RZ, PT ;  /* 0x000000ff0400720c */ /* 0x004fe20003f05270 */
[----:B------:R-:W-:-:S12]  /*17a0*/  BRA `(.L_x_12862) ;  /* 0x0000000000907947 */ /* 0x000fd80003800000 */
.L_x_12875:
[----:B------:R-:W2:Y:S02]  /*17b0*/  LDG.E.U8 R4, desc[UR36][R4.64] ;  /* 0x0000002404047981 */ /* 0x000ea4000c1e1100 */
[----:B--2---:R-:W-:Y:S01]  /*17c0*/  ISETP.NE.AND P0, PT, R4, RZ, PT ;  /* 0x000000ff0400720c */ /* 0x004fe20003f05270 */
[----:B------:R-:W-:-:S12]  /*17d0*/  BRA `(.L_x_12862) ;  /* 0x0000000000847947 */ /* 0x000fd80003800000 */
.L_x_12874:
[----:B------:R-:W-:-:S09]  /*17e0*/  UISETP.NE.AND UP0, UPT, UR4, 0x1c, UPT ;  /* 0x0000001c0400788c */ /* 0x000fd2000bf05270 */
[----:B------:R-:W-:Y:S05]  /*17f0*/  BRA.U !UP0, `(.L_x_12877) ;  /* 0x0000000108747547 */ /* 0x000fea000b800000 */
[----:B------:R-:W-:-:S09]  /*1800*/  UISETP.NE.AND UP0, UPT, UR4, 0x1d, UPT ;  /* 0x0000001d0400788c */ /* 0x000fd2000bf05270 */
[----:B------:R-:W-:Y:S05]  /*1810*/  BRA.U !UP0, `(.L_x_12878) ;  /* 0x00000001085c7547 */ /* 0x000fea000b800000 */
[----:B------:R-:W-:-:S09]  /*1820*/  UISETP.NE.AND UP0, UPT, UR4, 0x2c, UPT ;  /* 0x0000002c0400788c */ /* 0x000fd2000bf05270 */
[----:B------:R-:W-:Y:S05]  /*1830*/  BRA.U !UP0, `(.L_x_12879) ;  /* 0x0000000108487547 */ /* 0x000fea000b800000 */
.L_x_12861:
[----:B------:R-:W-:Y:S01]  /*1840*/  MOV R14, 0x180 ;  /* 0x00000180000e7802 */ /* 0x000fe20000000f00 */
[----:B------:R-:W0:Y:S01]  /*1850*/  LDCU.64 UR6, c[0x4][0x170] ;  /* 0x01002e00ff0677ac */ /* 0x000e220008000a00 */
[----:B------:R-:W-:Y:S02]  /*1860*/  IMAD.MOV.U32 R8, RZ, RZ, 0x4e ;  /* 0x0000004eff087424 */ /* 0x000fe400078e00ff */
[----:B------:R-:W-:Y:S01]  /*1870*/  IMAD.MOV.U32 R12, RZ, RZ, 0x1 ;  /* 0x00000001ff0c7424 */ /* 0x000fe200078e00ff */
[----:B------:R-:W2:Y:S01]  /*1880*/  LDCU.64 UR8, c[0x4][0x178] ;  /* 0x01002f00ff0877ac */ /* 0x000ea20008000a00 */
[----:B------:R-:W4:Y:S01]  /*1890*/  LDC.64 R14, c[0x4][R14] ;  /* 0x010000000e0e7b82 */ /* 0x000f220000000a00 */
[----:B------:R-:W-:Y:S01]  /*18a0*/  IMAD.MOV.U32 R13, RZ, RZ, RZ ;  /* 0x000000ffff0d7224 */ /* 0x000fe200078e00ff */
[----:B------:R-:W1:Y:S01]  /*18b0*/  LDCU.64 UR4, c[0x4][0x48] ;  /* 0x01000900ff0477ac */ /* 0x000e620008000a00 */
[----:B0-----:R-:W-:Y:S02]  /*18c0*/  IMAD.U32 R4, RZ, RZ, UR6 ;  /* 0x00000006ff047e24 */ /* 0x001fe4000f8e00ff */
[----:B------:R-:W-:-:S02]  /*18d0*/  IMAD.U32 R5, RZ, RZ, UR7 ;  /* 0x00000007ff057e24 */ /* 0x000fc4000f8e00ff */
[----:B--2---:R-:W-:Y:S02]  /*18e0*/  IMAD.U32 R6, RZ, RZ, UR8 ;  /* 0x00000008ff067e24 */ /* 0x004fe4000f8e00ff */
[----:B------:R-:W-:Y:S02]  /*18f0*/  IMAD.U32 R7, RZ, RZ, UR9 ;  /* 0x00000009ff077e24 */ /* 0x000fe4000f8e00ff */
[----:B-1----:R-:W-:Y:S02]  /*1900*/  IMAD.U32 R10, RZ, RZ, UR4 ;  /* 0x00000004ff0a7e24 */ /* 0x002fe4000f8e00ff */
[----:B------:R-:W-:-:S07]  /*1910*/  IMAD.U32 R11, RZ, RZ, UR5 ;  /* 0x00000005ff0b7e24 */ /* 0x000fce000f8e00ff */
[----:B------:R-:W-:-:S07]  /*1920*/  LEPC R20, `(.L_x_12880) ;  /* 0x000000001014794e */ /* 0x000fce0000000000 */
[----:B---345:R-:W-:Y:S05]  /*1930*/  CALL.ABS.NOINC R14 ;  /* 0x000000000e007343 */ /* 0x038fea0003c00000 */
.L_x_12880:
[----:B------:R-:W-:Y:S01]  /*1940*/  PLOP3.LUT P0, PT, PT, PT, PT, 0x8, 0x80 ;  /* 0x000000000080781c */ /* 0x000fe20003f0e170 */
[----:B------:R-:W-:-:S12]  /*1950*/  BRA `(.L_x_12862) ;  /* 0x0000000000247947 */ /* 0x000fd80003800000 */
.L_x_12879:
[----:B------:R-:W2:Y:S02]  /*1960*/  LDG.E.U8 R4, desc[UR36][R4.64] ;  /* 0x0000002404047981 */ /* 0x000ea4000c1e1100 */
[----:B--2---:R-:W-:Y:S01]  /*1970*/  ISETP.NE.AND P0, PT, R4, RZ, PT ;  /* 0x000000ff0400720c */ /* 0x004fe20003f05270 */
[----:B------:R-:W-:-:S12]  /*1980*/  BRA `(.L_x_12862) ;  /* 0x0000000000187947 */ /* 0x000fd80003800000 */
.L_x_12878:
[----:B------:R-:W2:Y:S02]  /*1990*/  LDG.E.64 R4, desc[UR36][R4.64] ;  /* 0x0000002404047981 */ /* 0x000ea4000c1e1b00 */
[----:B--2---:R-:W-:-:S04]  /*19a0*/  ISETP.NE.U32.AND P0, PT, R4, RZ, PT ;  /* 0x000000ff0400720c */ /* 0x004fc80003f05070 */
[----:B------:R-:W-:Y:S01]  /*19b0*/  ISETP.NE.AND.EX P0, PT, R5, RZ, PT, P0 ;  /* 0x000000ff0500720c */ /* 0x000fe20003f05300 */
[----:B------:R-:W-:-:S12]  /*19c0*/  BRA `(.L_x_12862) ;  /* 0x0000000000087947 */ /* 0x000fd80003800000 */
.L_x_12877:
[----:B------:R-:W2:Y:S02]  /*19d0*/  LDG.E R4, desc[UR36][R4.64] ;  /* 0x0000002404047981 */ /* 0x000ea4000c1e1900 */
[----:B--2---:R-:W-:-:S13]  /*19e0*/  ISETP.NE.AND P0, PT, R4, RZ, PT ;  /* 0x000000ff0400720c */ /* 0x004fda0003f05270 */
.L_x_12862:
[----:B------:R-:W-:Y:S05]  /*19f0*/  BSYNC.RECONVERGENT B6 ;  /* 0x0000000000067941 */ /* 0x000fea0003800200 */
.L_x_12856:
[----:B------:R-:W-:Y:S01]  /*1a00*/  SEL R18, RZ, 0x1, !P0 ;  /* 0x00000001ff127807 */ /* 0x000fe20004000000 */
[----:B------:R-:W-:-:S03]  /*1a10*/  VIADD R16, R19, 0x80 ;  /* 0x0000008013107836 */ /* 0x000fc60000000000 */
[----:B------:R-:W-:-:S07]  /*1a20*/  I2FP.F32.U32 R18, R18 ;  /* 0x0000001200127245 */ /* 0x000fce0000201000 */
.L_x_12826:
[----:B------:R-:W-:Y:S05]  /*1a30*/  BSYNC.RECONVERGENT B7 ;  /* 0x0000000000077941 */ /* 0x000fea0003800200 */
.L_x_12825:
[----:B------:R-:W-:Y:S01]  /*1a40*/  ISETP.GE.AND P0, PT, R16, R17, PT ;  /* 0x000000111000720c */ /* 0x000fe20003f06270 */
[----:B------:R-:W-:Y:S01]  /*1a50*/  BSSY.RECONVERGENT B7, `(.L_x_12881) ;  /* 0x000019a000077945 */ /* 0x000fe20003800200 */
[----:B------:R-:W-:Y:S02]  /*1a60*/  IMAD.MOV.U32 R22, RZ, RZ, RZ ;  /* 0x000000ffff167224 */ /* 0x000fe400078e00ff */
[----:B------:R-:W-:-:S09]  /*1a70*/  IMAD.MOV.U32 R25, RZ, RZ, RZ ;  /* 0x000000ffff197224 */ /* 0x000fd200078e00ff */
[----:B------:R-:W-:Y:S05]  /*1a80*/  @P0 BRA `(.L_x_12882) ;  /* 0x0000001800580947 */ /* 0x000fea0003800000 */
[----:B0-2---:R-:W0:Y:S01]  /*1a90*/  LDC.64 R4, c[0x0][0x3a0] ;  /* 0x0000e800ff047b82 */ /* 0x005e220000000a00 */
[----:B------:R-:W2:Y:S01]  /*1aa0*/  LDCU UR5, c[0x0][0x3b8] ;  /* 0x00007700ff0577ac */ /* 0x000ea20008000800 */
[----:B------:R-:W-:Y:S01]  /*1ab0*/  IMAD R24, R2, 0x200, R16 ;  /* 0x0000020002187824 */ /* 0x000fe200078e0210 */
        /* <DEDUP_REMOVED lines=16> */
[----:B--2---:R0:W2:Y:S01]  /*1bc0*/  I2F.S16 R22, R4 ;  /* 0x0000000400167306 */ /* 0x0040a20000101400 */
[----:B------:R-:W-:Y:S05]  /*1bd0*/  BRA `(.L_x_12889) ;  /* 0x0000000c00547947 */ /* 0x000fea0003800000 */
.L_x_12887:
[----:B------:R-:W2:Y:S02]  /*1be0*/  LDG.E.U8 R4, desc[UR36][R4.64] ;  /* 0x0000002404047981 */ /* 0x000ea4000c1e1100 */
[----:B--2---:R-:W-:Y:S01]  /*1bf0*/  I2FP.F32.U32 R22, R4 ;  /* 0x0000000400167245 */ /* 0x004fe20000201000 */
[----:B------:R-:W-:Y:S06]  /*1c00*/  BRA `(.L_x_12889) ;  /* 0x0000000c00487947 */ /* 0x000fec0003800000 */
.L_x_12886:
[----:B------:R-:W-:-:S09]  /*1c10*/  UISETP.NE.AND UP0, UPT, UR4, 0x2, UPT ;  /* 0x000000020400788c */ /* 0x000fd2000bf05270 */
[----:B------:R-:W-:Y:S05]  /*1c20*/  BRA.U !UP0, `(.L_x_12890) ;  /* 0x0000000108287547 */ /* 0x000fea000b800000 */
[----:B------:R-:W-:-:S09]  /*1c30*/  UISETP.NE.AND UP0, UPT, UR4, 0x3, UPT ;  /* 0x000000030400788c */ /* 0x000fd2000bf05270 */
[----:B------:R-:W-:Y:S05]  /*1c40*/  BRA.U !UP0, `(.L_x_12891) ;  /* 0x0000000108147547 */ /* 0x000fea000b800000 */
[----:B------:R-:W-:-:S09]  /*1c50*/  UISETP.NE.AND UP0, UPT, UR4, 0x4, UPT ;  /* 0x000000040400788c */ /* 0x000fd2000bf05270 */
[----:B------:R-:W-:Y:S05]  /*1c60*/  BRA.U UP0, `(.L_x_12888) ;  /* 0x0000000900d47547 */ /* 0x000fea000b800000 */
[----:B------:R-:W2:Y:S02]  /*1c70*/  LDG.E.64 R4, desc[UR36][R4.64] ;  /* 0x0000002404047981 */ /* 0x000ea4000c1e1b00 */
[----:B--2---:R0:W2:Y:S02]  /*1c80*/  I2F.S64 R22, R4 ;  /* 0x0000000400167312 */ /* 0x0040a40000301400 */
[----:B0-2---:R-:W-:Y:S05]  /*1c90*/  BRA `(.L_x_12889) ;  /* 0x0000000c00247947 */ /* 0x005fea0003800000 */
.L_x_12891:
[----:B------:R-:W2:Y:S02]  /*1ca0*/  LDG.E R4, desc[UR36][R4.64] ;  /* 0x0000002404047981 */ /* 0x000ea4000c1e1900 */
[----:B--2---:R-:W-:Y:S01]  /*1cb0*/  I2FP.F32.S32 R22, R4 ;  /* 0x0000000400167245 */ /* 0x004fe20000201400 */
[----:B------:R-:W-:Y:S06]  /*1cc0*/  BRA `(.L_x_12889) ;  /* 0x0000000c00187947 */ /* 0x000fec0003800000 */
.L_x_12890:
[----:B------:R-:W2:Y:S02]  /*1cd0*/  LDG.E.U16 R4, desc[UR36][R4.64] ;  /* 0x0000002404047981 */ /* 0x000ea4000c1e1500 */
[----:B--2---:R4:W0:Y:S01]  /*1ce0*/  I2F.S16 R22, R4 ;  /* 0x0000000400167306 */ /* 0x0048220000101400 */
[----:B------:R-:W-:Y:S05]  /*1cf0*/  BRA `(.L_x_12889) ;  /* 0x0000000c000c7947 */ /* 0x000fea0003800000 */
.L_x_12885:
        /* <DEDUP_REMOVED lines=8> */
.L_x_12893:
[----:B------:R-:W2:Y:S02]  /*1d80*/  LDG.E.U16 R4, desc[UR36][R4.64] ;  /* 0x0000002404047981 */ /* 0x000ea4000c1e1500 */
[----:B--2---:R-:W-:Y:S01]  /*1d90*/  HADD2.F32 R22, -RZ, R4.H0_H0 ;  /* 0x20000004ff167230 */ /* 0x004fe20000004100 */
[----:B------:R-:W-:Y:S06]  /*1da0*/  BRA `(.L_x_12889) ;  /* 0x0000000800e07947 */ /* 0x000fec0003800000 */
.L_x_12892:
        /* <DEDUP_REMOVED lines=8> */
.L_x_12895:
[----:B------:R-:W2:Y:S02]  /*1e30*/  LDG.E.U16 R4, desc[UR36][R4.64] ;  /* 0x0000002404047981 */ /* 0x000ea4000c1e1500 */
[----:B--2---:R-:W-:Y:S01]  /*1e40*/  HADD2.F32 R22, -RZ, R4.H0_H0 ;  /* 0x20000004ff167230 */ /* 0x004fe20000004100 */
[----:B------:R-:W-:Y:S06]  /*1e50*/  BRA `(.L_x_12889) ;  /* 0x0000000800b47947 */ /* 0x000fec0003800000 */
.L_x_12894:
        /* <DEDUP_REMOVED lines=11> */
.L_x_12884:
        /* <DEDUP_REMOVED lines=12> */
.L_x_12898:
        /* <DEDUP_REMOVED lines=11> */
.L_x_12897:
        /* <DEDUP_REMOVED lines=25> */
.L_x_12900:
        /* <DEDUP_REMOVED lines=13> */
.L_x_12899:
[----:B------:R-:W2:Y:S02]  /*22e0*/  LDG.E.U16 R4, desc[UR36][R4.64] ;  /* 0x0000002404047981 */ /* 0x000ea4000c1e1500 */
[----:B--2---:R-:W-:Y:S01]  /*22f0*/  IMAD.U32 R22, R4, 0x10000, RZ ;  /* 0x0001000004167824 */ /* 0x004fe200078e00ff */
[----:B------:R-:W-:Y:S06]  /*2300*/  BRA `(.L_x_12889) ;  /* 0x0000000400887947 */ /* 0x000fec0003800000 */
.L_x_12896:
        /* <DEDUP_REMOVED lines=11> */
.L_x_12903:
        /* <DEDUP_REMOVED lines=20> */
.L_x_12905:
[----:B------:R-:W-:Y:S05]  /*2500*/  BSYNC.RECONVERGENT B0 ;  /* 0x0000000000007941 */ /* 0x000fea0003800200 */
.L_x_12904:
[----:B------:R-:W-:Y:S01]  /*2510*/  IMAD.SHL.U32 R0, R0, 0x100000, RZ ;  /* 0x0010000000007824 */ /* 0x000fe200078e00ff */
[----:B------:R-:W-:-:S04]  /*2520*/  LEA R3, R3, 0x3b800000, 0x17 ;  /* 0x3b80000003037811 */ /* 0x000fc800078eb8ff */
[----:B------:R-:W-:Y:S01]  /*2530*/  LOP3.LUT R22, R3, R0, R7, 0xfe, !PT ;  /* 0x0000000003167212 */ /* 0x000fe200078efe07 */
[----:B------:R-:W-:Y:S06]  /*2540*/  BRA `(.L_x_12889) ;  /* 0x0000000000f87947 */ /* 0x000fec0003800000 */
.L_x_12902:
        /* <DEDUP_REMOVED lines=20> */
.L_x_12907:
[----:B------:R-:W-:Y:S05]  /*2690*/  BSYNC.RECONVERGENT B0 ;  /* 0x0000000000007941 */ /* 0x000fea0003800200 */
.L_x_12906:
[----:B------:R-:W-:Y:S01]  /*26a0*/  IMAD.SHL.U32 R0, R0, 0x200000, RZ ;  /* 0x0020000000007824 */ /* 0x000fe200078e00ff */
[----:B------:R-:W-:-:S04]  /*26b0*/  LEA R3, R3, 0x37800000, 0x17 ;  /* 0x3780000003037811 */ /* 0x000fc800078eb8ff */
[----:B------:R-:W-:Y:S01]  /*26c0*/  LOP3.LUT R22, R3, R0, R7, 0xfe, !PT ;  /* 0x0000000003167212 */ /* 0x000fe200078efe07 */
[----:B------:R-:W-:Y:S06]  /*26d0*/  BRA `(.L_x_12889) ;  /* 0x0000000000947947 */ /* 0x000fec0003800000 */
.L_x_12901:
        /* <DEDUP_REMOVED lines=14> */
.L_x_12888:
        /* <DEDUP_REMOVED lines=16> */
.L_x_12910:
[----:B------:R-:W-:Y:S01]  /*28c0*/  IMAD.MOV.U32 R22, RZ, RZ, RZ ;  /* 0x000000ffff167224 */ /* 0x000fe200078e00ff */
[----:B------:R-:W-:Y:S06]  /*28d0*/  BRA `(.L_x_12889) ;  /* 0x0000000000147947 */ /* 0x000fec0003800000 */
.L_x_12909:
[----:B------:R-:W2:Y:S02]  /*28e0*/  LDG.E.64 R4, desc[UR36][R4.64] ;  /* 0x0000002404047981 */ /* 0x000ea4000c1e1b00 */
[----:B--2---:R0:W2:Y:S02]  /*28f0*/  I2F.U64 R22, R4 ;  /* 0x0000000400167312 */ /* 0x0040a40000301000 */
[----:B0-2---:R-:W-:Y:S05]  /*2900*/  BRA `(.L_x_12889) ;  /* 0x0000000000087947 */ /* 0x005fea0003800000 */
.L_x_12908:
[----:B------:R-:W2:Y:S02]  /*2910*/  LDG.E R4, desc[UR36][R4.64] ;  /* 0x0000002404047981 */ /* 0x000ea4000c1e1900 */
[----:B--2---:R-:W-:-:S07]  /*2920*/  I2FP.F32.U32 R22, R4 ;  /* 0x0000000400167245 */ /* 0x004fce0000201000 */
.L_x_12889:
[----:B------:R-:W-:Y:S05]  /*2930*/  BSYNC.RECONVERGENT B6 ;  /* 0x0000000000067941 */ /* 0x000fea0003800200 */
.L_x_12883:
        /* <DEDUP_REMOVED lines=20> */
.L_x_12915:
[----:B------:R-:W2:Y:S02]  /*2a80*/  LDG.E.U8 R4, desc[UR36][R4.64] ;  /* 0x0000002404047981 */ /* 0x000ea4000c1e1100 */
[----:B--2---:R-:W-:Y:S01]  /*2a90*/  ISETP.NE.AND P0, PT, R4, RZ, PT ;  /* 0x000000ff0400720c */ /* 0x004fe20003f05270 */
[----:B------:R-:W-:-:S12]  /*2aa0*/  BRA `(.L_x_12917) ;  /* 0x0000000800407947 */ /* 0x000fd80003800000 */
.L_x_12914:
        /* <DEDUP_REMOVED lines=10> */
.L_x_12919:
[----:B------:R-:W2:Y:S02]  /*2b50*/  LDG.E R4, desc[UR36][R4.64] ;  /* 0x0000002404047981 */ /* 0x000ea4000c1e1900 */
[----:B--2---:R-:W-:Y:S01]  /*2b60*/  ISETP.NE.AND P0, PT, R4, RZ, PT ;  /* 0x000000ff0400720c */ /* 0x004fe20003f05270 */
[----:B------:R-:W-:-:S12]  /*2b70*/  BRA `(.L_x_12917) ;  /* 0x00000008000c7947 */ /* 0x000fd80003800000 */
.L_x_12918:
[----:B------:R-:W2:Y:S02]  /*2b80*/  LDG.E.U16 R4, desc[UR36][R4.64] ;  /* 0x0000002404047981 */ /* 0x000ea4000c1e1500 */
[----:B--2---:R-:W-:Y:S01]  /*2b90*/  ISETP.NE.AND P0, PT, R4, RZ, PT ;  /* 0x000000ff0400720c */ /* 0x004fe20003f05270 */
[----:B------:R-:W-:-:S12]  /*2ba0*/  BRA `(.L_x_12917) ;  /* 0x0000000800007947 */ /* 0x000fd80003800000 */
.L_x_12913:
        /* <DEDUP_REMOVED lines=9> */
.L_x_12921:
[----:B------:R-:W2:Y:S02]  /*2c40*/  LDG.E.U16 R0, desc[UR36][R4.64] ;  /* 0x0000002404007981 */ /* 0x000ea4000c1e1500 */
[----:B--2---:R-:W-:-:S05]  /*2c50*/  HADD2.F32 R0, -RZ, R0.H0_H0 ;  /* 0x20000000ff007230 */ /* 0x004fca0000004100 */
[----:B------:R-:W-:Y:S01]  /*2c60*/  FSETP.NEU.FTZ.AND P0, PT, R0, RZ, PT ;  /* 0x000000ff0000720b */ /* 0x000fe20003f1d000 */
[----:B------:R-:W-:-:S12]  /*2c70*/  BRA `(.L_x_12917) ;  /* 0x0000000400cc7947 */ /* 0x000fd80003800000 */
.L_x_12920:
        /* <DEDUP_REMOVED lines=11> */
.L_x_12923:
        /* <DEDUP_REMOVED lines=8> */
.L_x_12922:
[----:B------:R-:W2:Y:S02]  /*2db0*/  LDG.E.64 R4, desc[UR36][R4.64] ;  /* 0x0000002404047981 */ /* 0x000ea4000c1e1b00 */
[----:B--2---:R2:W4:Y:S02]  /*2dc0*/  DSETP.NEU.AND P0, PT, R4, RZ, PT ;  /* 0x000000ff0400722a */ /* 0x0045240003f0d000 */
[----:B----4-:R-:W-:Y:S05]  /*2dd0*/  BRA `(.L_x_12917) ;  /* 0x0000000400747947 */ /* 0x010fea0003800000 */
.L_x_12912:
        /* <DEDUP_REMOVED lines=11> */
.L_x_12926:
        /* <DEDUP_REMOVED lines=8> */
.L_x_12925:
        /* <DEDUP_REMOVED lines=9> */
.L_x_12928:
        /* <DEDUP_REMOVED lines=11> */
.L_x_12927:
[----:B------:R-:W2:Y:S02]  /*3050*/  LDG.E.U16 R0, desc[UR36][R4.64] ;  /* 0x0000002404007981 */ /* 0x000ea4000c1e1500 */
[----:B--2---:R-:W-:-:S05]  /*3060*/  IMAD.U32 R0, R0, 0x10000, RZ ;  /* 0x0001000000007824 */ /* 0x004fca00078e00ff */
[----:B------:R-:W-:Y:S01]  /*3070*/  FSETP.NEU.FTZ.AND P0, PT, R0, RZ, PT ;  /* 0x000000ff0000720b */ /* 0x000fe20003f1d000 */
[----:B------:R-:W-:-:S12]  /*3080*/  BRA `(.L_x_12917) ;  /* 0x0000000000c87947 */ /* 0x000fd80003800000 */
.L_x_12924:
        /* <DEDUP_REMOVED lines=11> */
.L_x_12931:
[----:B------:R-:W2:Y:S02]  /*3140*/  LDG.E.U8 R4, desc[UR36][R4.64] ;  /* 0x0000002404047981 */ /* 0x000ea4000c1e1100 */
[----:B--2---:R-:W-:Y:S01]  /*3150*/  ISETP.NE.AND P0, PT, R4, RZ, PT ;  /* 0x000000ff0400720c */ /* 0x004fe20003f05270 */
[----:B------:R-:W-:-:S12]  /*3160*/  BRA `(.L_x_12917) ;  /* 0x0000000000907947 */ /* 0x000fd80003800000 */
.L_x_12930:
[----:B------:R-:W2:Y:S02]  /*3170*/  LDG.E.U8 R4, desc[UR36][R4.64] ;  /* 0x0000002404047981 */ /* 0x000ea4000c1e1100 */
[----:B--2---:R-:W-:Y:S01]  /*3180*/  ISETP.NE.AND P0, PT, R4, RZ, PT ;  /* 0x000000ff0400720c */ /* 0x004fe20003f05270 */
[----:B------:R-:W-:-:S12]  /*3190*/  BRA `(.L_x_12917) ;  /* 0x0000000000847947 */ /* 0x000fd80003800000 */
.L_x_12929:
        /* <DEDUP_REMOVED lines=9> */
.L_x_12916:
        /* <DEDUP_REMOVED lines=16> */
.L_x_12934:
[----:B------:R-:W-:Y:S01]  /*3330*/  PLOP3.LUT P0, PT, PT, PT, PT, 0x8, 0x80 ;  /* 0x000000000080781c */ /* 0x000fe20003f0e170 */
[----:B------:R-:W-:-:S12]  /*3340*/  BRA `(.L_x_12917) ;  /* 0x0000000000187947 */ /* 0x000fd80003800000 */
.L_x_12933:
[----:B------:R-:W2:Y:S02]  /*3350*/  LDG.E.64 R4, desc[UR36][R4.64] ;  /* 0x0000002404047981 */ /* 0x000ea4000c1e1b00 */
[----:B--2---:R-:W-:-:S04]  /*3360*/  ISETP.NE.U32.AND P0, PT, R4, RZ, PT ;  /* 0x000000ff0400720c */ /* 0x004fc80003f05070 */
[----:B------:R-:W-:Y:S01]  /*3370*/  ISETP.NE.AND.EX P0, PT, R5, RZ, PT, P0 ;  /* 0x000000ff0500720c */ /* 0x000fe20003f05300 */
[----:B------:R-:W-:-:S12]  /*3380*/  BRA `(.L_x_12917) ;  /* 0x0000000000087947 */ /* 0x000fd80003800000 */
.L_x_12932:
[----:B------:R-:W2:Y:S02]  /*3390*/  LDG.E R4, desc[UR36][R4.64] ;  /* 0x0000002404047981 */ /* 0x000ea4000c1e1900 */
[----:B--2---:R-:W-:-:S13]  /*33a0*/  ISETP.NE.AND P0, PT, R4, RZ, PT ;  /* 0x000000ff0400720c */ /* 0x004fda0003f05270 */
.L_x_12917:
[----:B------:R-:W-:Y:S05]  /*33b0*/  BSYNC.RECONVERGENT B6 ;  /* 0x0000000000067941 */ /* 0x000fea0003800200 */
.L_x_12911:
[----:B------:R-:W-:Y:S01]  /*33c0*/  SEL R25, RZ, 0x1, !P0 ;  /* 0x00000001ff197807 */ /* 0x000fe20004000000 */
[----:B------:R-:W-:-:S03]  /*33d0*/  VIADD R16, R16, 0x80 ;  /* 0x0000008010107836 */ /* 0x000fc60000000000 */
[----:B------:R-:W-:-:S07]  /*33e0*/  I2FP.F32.U32 R25, R25 ;  /* 0x0000001900197245 */ /* 0x000fce0000201000 */
.L_x_12882:
[----:B------:R-:W-:Y:S05]  /*33f0*/  BSYNC.RECONVERGENT B7 ;  /* 0x0000000000077941 */ /* 0x000fea0003800200 */
.L_x_12881:
        /* <DEDUP_REMOVED lines=26> */
.L_x_12941:
[----:B------:R-:W2:Y:S02]  /*35a0*/  LDG.E.U8 R4, desc[UR36][R4.64] ;  /* 0x0000002404047981 */ /* 0x000ea4000c1e1100 */
[----:B--2---:R-:W-:Y:S01]  /*35b0*/  I2FP.F32.U32 R24, R4 ;  /* 0x0000000400187245 */ /* 0x004fe20000201000 */
[----:B------:R-:W-:Y:S06]  /*35c0*/  BRA `(.L_x_12943) ;  /* 0x0000000c00487947 */ /* 0x000fec0003800000 */
.L_x_12940:
        /* <DEDUP_REMOVED lines=9> */
.L_x_12945:
[----:B------:R-:W2:Y:S02]  /*3660*/  LDG.E R4, desc[UR36][R4.64] ;  /* 0x0000002404047981 */ /* 0x000ea4000c1e1900 */
[----:B--2---:R-:W-:Y:S01]  /*3670*/  I2FP.F32.S32 R24, R4 ;  /* 0x0000000400187245 */ /* 0x004fe20000201400 */
[----:B------:R-:W-:Y:S06]  /*3680*/  BRA `(.L_x_12943) ;  /* 0x0000000c00187947 */ /* 0x000fec0003800000 */
.L_x_12944:
[----:B------:R-:W2:Y:S02]  /*3690*/  LDG.E.U16 R4, desc[UR36][R4.64] ;  /* 0x0000002404047981 */ /* 0x000ea4000c1e1500 */
[----:B--2---:R0:W2:Y:S01]  /*36a0*/  I2F.S16 R24, R4 ;  /* 0x0000000400187306 */ /* 0x0040a20000101400 */
[----:B------:R-:W-:Y:S05]  /*36b0*/  BRA `(.L_x_12943) ;  /* 0x0000000c000c7947 */ /* 0x000fea0003800000 */
.L_x_12939:
        /* <DEDUP_REMOVED lines=8> */
.L_x_12947:
[----:B------:R-:W2:Y:S02]  /*3740*/  LDG.E.U16 R4, desc[UR36][R4.64] ;  /* 0x0000002404047981 */ /* 0x000ea4000c1e1500 */
[----:B--2---:R-:W-:Y:S01]  /*3750*/  HADD2.F32 R24, -RZ, R4.H0_H0 ;  /* 0x20000004ff187230 */ /* 0x004fe20000004100 */
[----:B------:R-:W-:Y:S06]  /*3760*/  BRA `(.L_x_12943) ;  /* 0x0000000800e07947 */ /* 0x000fec0003800000 */
.L_x_12946:
        /* <DEDUP_REMOVED lines=8> */
.L_x_12949:
[----:B------:R-:W2:Y:S02]  /*37f0*/  LDG.E.U16 R4, desc[UR36][R4.64] ;  /* 0x0000002404047981 */ /* 0x000ea4000c1e1500 */
[----:B--2---:R-:W-:Y:S01]  /*3800*/  HADD2.F32 R24, -RZ, R4.H0_H0 ;  /* 0x20000004ff187230 */ /* 0x004fe20000004100 */
[----:B------:R-:W-:Y:S06]  /*3810*/  BRA `(.L_x_12943) ;  /* 0x0000000800b47947 */ /* 0x000fec0003800000 */
.L_x_12948:
        /* <DEDUP_REMOVED lines=11> */
.L_x_12938:
        /* <DEDUP_REMOVED lines=12> */
.L_x_12952:
        /* <DEDUP_REMOVED lines=11> */
.L_x_12951:
        /* <DEDUP_REMOVED lines=25> */
.L_x_12954:
        /* <DEDUP_REMOVED lines=13> */
.L_x_12953:
[----:B------:R-:W2:Y:S02]  /*3ca0*/  LDG.E.U16 R4, desc[UR36][R4.64] ;  /* 0x0000002404047981 */ /* 0x000ea4000c1e1500 */
[----:B--2---:R-:W-:Y:S01]  /*3cb0*/  IMAD.U32 R24, R4, 0x10000, RZ ;  /* 0x0001000004187824 */ /* 0x004fe200078e00ff */
[----:B------:R-:W-:Y:S06]  /*3cc0*/  BRA `(.L_x_12943) ;  /* 0x0000000400887947 */ /* 0x000fec0003800000 */
.L_x_12950:
        /* <DEDUP_REMOVED lines=11> */
.L_x_12957:
        /* <DEDUP_REMOVED lines=20> */
.L_x_12959:
[----:B------:R-:W-:Y:S05]  /*3ec0*/  BSYNC.RECONVERGENT B0 ;  /* 0x0000000000007941 */ /* 0x000fea0003800200 */
.L_x_12958:
[----:B------:R-:W-:Y:S01]  /*3ed0*/  IMAD.SHL.U32 R0, R0, 0x100000, RZ ;  /* 0x0010000000007824 */ /* 0x000fe200078e00ff */
[----:B------:R-:W-:-:S04]  /*3ee0*/  LEA R3, R3, 0x3b800000, 0x17 ;  /* 0x3b80000003037811 */ /* 0x000fc800078eb8ff */
[----:B------:R-:W-:Y:S01]  /*3ef0*/  LOP3.LUT R24, R3, R0, R7, 0xfe, !PT ;  /* 0x0000000003187212 */ /* 0x000fe200078efe07 */
[----:B------:R-:W-:Y:S06]  /*3f00*/  BRA `(.L_x_12943) ;  /* 0x0000000000f87947 */ /* 0x000fec0003800000 */
.L_x_12956:
        /* <DEDUP_REMOVED lines=20> */
.L_x_12961:
[----:B------:R-:W-:Y:S05]  /*4050*/  BSYNC.RECONVERGENT B0 ;  /* 0x0000000000007941 */ /* 0x000fea0003800200 */
.L_x_12960:
[----:B------:R-:W-:Y:S01]  /*4060*/  IMAD.SHL.U32 R0, R0, 0x200000, RZ ;  /* 0x0020000000007824 */ /* 0x000fe200078e00ff */
[----:B------:R-:W-:-:S04]  /*4070*/  LEA R3, R3, 0x37800000, 0x17 ;  /* 0x3780000003037811 */ /* 0x000fc800078eb8ff */
[----:B------:R-:W-:Y:S01]  /*4080*/  LOP3.LUT R24, R3, R0, R7, 0xfe, !PT ;  /* 0x0000000003187212 */ /* 0x000fe200078efe07 */
[----:B------:R-:W-:Y:S06]  /*4090*/  BRA `(.L_x_12943) ;  /* 0x0000000000947947 */ /* 0x000fec0003800000 */
.L_x_12955:
        /* <DEDUP_REMOVED lines=14> */
.L_x_12942:
        /* <DEDUP_REMOVED lines=16> */
.L_x_12964:
[----:B------:R-:W-:Y:S01]  /*4280*/  IMAD.MOV.U32 R24, RZ, RZ, RZ ;  /* 0x000000ffff187224 */ /* 0x000fe200078e00ff */
[----:B------:R-:W-:Y:S06]  /*4290*/  BRA `(.L_x_12943) ;  /* 0x0000000000147947 */ /* 0x000fec0003800000 */
.L_x_12963:
[----:B------:R-:W2:Y:S02]  /*42a0*/  LDG.E.64 R4, desc[UR36][R4.64] ;  /* 0x0000002404047981 */ /* 0x000ea4000c1e1b00 */
[----:B--2---:R0:W2:Y:S02]  /*42b0*/  I2F.U64 R24, R4 ;  /* 0x0000000400187312 */ /* 0x0040a40000301000 */
[----:B0-2---:R-:W-:Y:S05]  /*42c0*/  BRA `(.L_x_12943) ;  /* 0x0000000000087947 */ /* 0x005fea0003800000 */
.L_x_12962:
[----:B------:R-:W2:Y:S02]  /*42d0*/  LDG.E R4, desc[UR36][R4.64] ;  /* 0x0000002404047981 */ /* 0x000ea4000c1e1900 */
[----:B--2---:R-:W-:-:S07]  /*42e0*/  I2FP.F32.U32 R24, R4 ;  /* 0x0000000400187245 */ /* 0x004fce0000201000 */
.L_x_12943:
[----:B------:R-:W-:Y:S05]  /*42f0*/  BSYNC.RECONVERGENT B6 ;  /* 0x0000000000067941 */ /* 0x000fea0003800200 */
.L_x_12937:
[----:B------:R-:W1:Y:S01]  /*4300*/  LDCU.U8 UR6, c[0x0][0x3b5] ;  /* 0x000076a0ff0677ac */ /* 0x000e620008000000 */
[----:B0-2-4-:R-:W0:Y:S01]  /*4310*/  LDC.64 R4, c[0x0][0x3a8] ;  /* 0x0000ea00ff047b82 */ /* 0x015e220000000a00 */
        /* <DEDUP_REMOVED lines=19> */
.L_x_12969:
[----:B------:R-:W2:Y:S02]  /*4450*/  LDG.E.U8 R4, desc[UR36][R4.64] ;  /* 0x0000002404047981 */ /* 0x000ea4000c1e1100 */
[----:B--2---:R-:W-:Y:S01]  /*4460*/  ISETP.NE.AND P0, PT, R4, RZ, PT ;  /* 0x000000ff0400720c */ /* 0x004fe20003f05270 */
[----:B------:R-:W-:-:S12]  /*4470*/  BRA `(.L_x_12971) ;  /* 0x0000000800407947 */ /* 0x000fd80003800000 */
.L_x_12968:
        /* <DEDUP_REMOVED lines=10> */
.L_x_12973:
[----:B------:R-:W2:Y:S02]  /*4520*/  LDG.E R4, desc[UR36][R4.64] ;  /* 0x0000002404047981 */ /* 0x000ea4000c1e1900 */
[----:B--2---:R-:W-:Y:S01]  /*4530*/  ISETP.NE.AND P0, PT, R4, RZ, PT ;  /* 0x000000ff0400720c */ /* 0x004fe20003f05270 */
[----:B------:R-:W-:-:S12]  /*4540*/  BRA `(.L_x_12971) ;  /* 0x00000008000c7947 */ /* 0x000fd80003800000 */
.L_x_12972:
[----:B------:R-:W2:Y:S02]  /*4550*/  LDG.E.U16 R4, desc[UR36][R4.64] ;  /* 0x0000002404047981 */ /* 0x000ea4000c1e1500 */
[----:B--2---:R-:W-:Y:S01]  /*4560*/  ISETP.NE.AND P0, PT, R4, RZ, PT ;  /* 0x000000ff0400720c */ /* 0x004fe20003f05270 */
[----:B------:R-:W-:-:S12]  /*4570*/  BRA `(.L_x_12971) ;  /* 0x0000000800007947 */ /* 0x000fd80003800000 */
.L_x_12967:
        /* <DEDUP_REMOVED lines=9> */
.L_x_12975:
[----:B------:R-:W2:Y:S02]  /*4610*/  LDG.E.U16 R0, desc[UR36][R4.64] ;  /* 0x0000002404007981 */ /* 0x000ea4000c1e1500 */
[----:B--2---:R-:W-:-:S05]  /*4620*/  HADD2.F32 R0, -RZ, R0.H0_H0 ;  /* 0x20000000ff007230 */ /* 0x004fca0000004100 */
[----:B------:R-:W-:Y:S01]  /*4630*/  FSETP.NEU.FTZ.AND P0, PT, R0, RZ, PT ;  /* 0x000000ff0000720b */ /* 0x000fe20003f1d000 */
[----:B------:R-:W-:-:S12]  /*4640*/  BRA `(.L_x_12971) ;  /* 0x0000000400cc7947 */ /* 0x000fd80003800000 */
.L_x_12974:
        /* <DEDUP_REMOVED lines=11> */
.L_x_12977:
        /* <DEDUP_REMOVED lines=8> */
.L_x_12976:
[----:B------:R-:W2:Y:S02]  /*4780*/  LDG.E.64 R4, desc[UR36][R4.64] ;  /* 0x0000002404047981 */ /* 0x000ea4000c1e1b00 */
[----:B--2---:R1:W2:Y:S02]  /*4790*/  DSETP.NEU.AND P0, PT, R4, RZ, PT ;  /* 0x000000ff0400722a */ /* 0x0042a40003f0d000 */
[----:B--2---:R-:W-:Y:S05]  /*47a0*/  BRA `(.L_x_12971) ;  /* 0x0000000400747947 */ /* 0x004fea0003800000 */
.L_x_12966:
        /* <DEDUP_REMOVED lines=11> */
.L_x_12980:
        /* <DEDUP_REMOVED lines=8> */
.L_x_12979:
        /* <DEDUP_REMOVED lines=9> */
.L_x_12982:
        /* <DEDUP_REMOVED lines=11> */
.L_x_12981:
[----:B------:R-:W2:Y:S02]  /*4a20*/  LDG.E.U16 R0, desc[UR36][R4.64] ;  /* 0x0000002404007981 */ /* 0x000ea4000c1e1500 */
[----:B--2---:R-:W-:-:S05]  /*4a30*/  IMAD.U32 R0, R0, 0x10000, RZ ;  /* 0x0001000000007824 */ /* 0x004fca00078e00ff */
[----:B------:R-:W-:Y:S01]  /*4a40*/  FSETP.NEU.FTZ.AND P0, PT, R0, RZ, PT ;  /* 0x000000ff0000720b */ /* 0x000fe20003f1d000 */
[----:B------:R-:W-:-:S12]  /*4a50*/  BRA `(.L_x_12971) ;  /* 0x0000000000c87947 */ /* 0x000fd80003800000 */
.L_x_12978:
        /* <DEDUP_REMOVED lines=11> */
.L_x_12985:
[----:B------:R-:W2:Y:S02]  /*4b10*/  LDG.E.U8 R4, desc[UR36][R4.64] ;  /* 0x0000002404047981 */ /* 0x000ea4000c1e1100 */
[----:B--2---:R-:W-:Y:S01]  /*4b20*/  ISETP.NE.AND P0, PT, R4, RZ, PT ;  /* 0x000000ff0400720c */ /* 0x004fe20003f05270 */
[----:B------:R-:W-:-:S12]  /*4b30*/  BRA `(.L_x_12971) ;  /* 0x0000000000907947 */ /* 0x000fd80003800000 */
.L_x_12984:
[----:B------:R-:W2:Y:S02]  /*4b40*/  LDG.E.U8 R4, desc[UR36][R4.64] ;  /* 0x0000002404047981 */ /* 0x000ea4000c1e1100 */
[----:B--2---:R-:W-:Y:S01]  /*4b50*/  ISETP.NE.AND P0, PT, R4, RZ, PT ;  /* 0x000000ff0400720c */ /* 0x004fe20003f05270 */
[----:B------:R-:W-:-:S12]  /*4b60*/  BRA `(.L_x_12971) ;  /* 0x0000000000847947 */ /* 0x000fd80003800000 */
.L_x_12983:
        /* <DEDUP_REMOVED lines=9> */
.L_x_12970:
        /* <DEDUP_REMOVED lines=15> */
[----:B--23-5:R-:W-:Y:S05]  /*4cf0*/  CALL.ABS.NOINC R14 ;  /* 0x000000000e007343 */ /* 0x02cfea0003c00000 */
.L_x_12988:
[----:B------:R-:W-:Y:S01]  /*4d00*/  PLOP3.LUT P0, PT, PT, PT, PT, 0x8, 0x80 ;  /* 0x000000000080781c */ /* 0x000fe20003f0e170 */
[----:B------:R-:W-:-:S12]  /*4d10*/  BRA `(.L_x_12971) ;  /* 0x0000000000187947 */ /* 0x000fd80003800000 */
.L_x_12987:
[----:B------:R-:W2:Y:S02]  /*4d20*/  LDG.E.64 R4, desc[UR36][R4.64] ;  /* 0x0000002404047981 */ /* 0x000ea4000c1e1b00 */
[----:B--2---:R-:W-:-:S04]  /*4d30*/  ISETP.NE.U32.AND P0, PT, R4, RZ, PT ;  /* 0x000000ff0400720c */ /* 0x004fc80003f05070 */
[----:B------:R-:W-:Y:S01]  /*4d40*/  ISETP.NE.AND.EX P0, PT, R5, RZ, PT, P0 ;  /* 0x000000ff0500720c */ /* 0x000fe20003f05300 */
[----:B------:R-:W-:-:S12]  /*4d50*/  BRA `(.L_x_12971) ;  /* 0x0000000000087947 */ /* 0x000fd80003800000 */
.L_x_12986:
[----:B------:R-:W2:Y:S02]  /*4d60*/  LDG.E R4, desc[UR36][R4.64] ;  /* 0x0000002404047981 */ /* 0x000ea4000c1e1900 */
[----:B--2---:R-:W-:-:S13]  /*4d70*/  ISETP.NE.AND P0, PT, R4, RZ, PT ;  /* 0x000000ff0400720c */ /* 0x004fda0003f05270 */
.L_x_12971:
[----:B------:R-:W-:Y:S05]  /*4d80*/  BSYNC.RECONVERGENT B6 ;  /* 0x0000000000067941 */ /* 0x000fea0003800200 */
.L_x_12965:
[----:B------:R-:W-:Y:S01]  /*4d90*/  SEL R27, RZ, 0x1, !P0 ;  /* 0x00000001ff1b7807 */ /* 0x000fe20004000000 */
[----:B------:R-:W-:-:S03]  /*4da0*/  VIADD R16, R16, 0x80 ;  /* 0x0000008010107836 */ /* 0x000fc60000000000 */
[----:B------:R-:W-:-:S07]  /*4db0*/  I2FP.F32.U32 R27, R27 ;  /* 0x0000001b001b7245 */ /* 0x000fce0000201000 */
.L_x_12936:
[----:B------:R-:W-:Y:S05]  /*4dc0*/  BSYNC.RECONVERGENT B7 ;  /* 0x0000000000077941 */ /* 0x000fea0003800200 */
.L_x_12935:
[----:B------:R-:W-:Y:S01]  /*4dd0*/  ISETP.GE.AND P0, PT, R16, R17, PT ;  /* 0x000000111000720c */ /* 0x000fe20003f06270 */
[----:B------:R-:W-:Y:S01]  /*4de0*/  BSSY.RECONVERGENT B7, `(.L_x_12989) ;  /* 0x000019a000077945 */ /* 0x000fe20003800200 */
[----:B------:R-:W-:-:S11]  /*4df0*/  IMAD.MOV.U32 R0, RZ, RZ, RZ ;  /* 0x000000ffff007224 */ /* 0x000fd600078e00ff */
[----:B------:R-:W-:Y:S05]  /*4e00*/  @P0 BRA `(.L_x_12990) ;  /* 0x00000018005c0947 */ /* 0x000fea0003800000 */
[----:B012---:R-:W0:Y:S01]  /*4e10*/  LDC.64 R4, c[0x0][0x3a0] ;  /* 0x0000e800ff047b82 */ /* 0x007e220000000a00 */
        /* <DEDUP_REMOVED lines=18> */
[----:B--2---:R2:W4:Y:S01]  /*4f40*/  I2F.S16 R16, R4 ;  /* 0x0000000400107306 */ /* 0x0045220000101400 */
[----:B------:R-:W-:Y:S05]  /*4f50*/  BRA `(.L_x_12997) ;  /* 0x0000000c00547947 */ /* 0x000fea0003800000 */
.L_x_12995:
[----:B------:R-:W2:Y:S02]  /*4f60*/  LDG.E.U8 R4, desc[UR36][R4.64] ;  /* 0x0000002404047981 */ /* 0x000ea4000c1e1100 */
[----:B--2---:R-:W-:Y:S01]  /*4f70*/  I2FP.F32.U32 R16, R4 ;  /* 0x0000000400107245 */ /* 0x004fe20000201000 */
[----:B------:R-:W-:Y:S06]  /*4f80*/  BRA `(.L_x_12997) ;  /* 0x0000000c00487947 */ /* 0x000fec0003800000 */
.L_x_12994:
        /* <DEDUP_REMOVED lines=9> */
.L_x_12999:
[----:B------:R-:W2:Y:S02]  /*5020*/  LDG.E R4, desc[UR36][R4.64] ;  /* 0x0000002404047981 */ /* 0x000ea4000c1e1900 */
[----:B--2---:R-:W-:Y:S01]  /*5030*/  I2FP.F32.S32 R16, R4 ;  /* 0x0000000400107245 */ /* 0x004fe20000201400 */
[----:B------:R-:W-:Y:S06]  /*5040*/  BRA `(.L_x_12997) ;  /* 0x0000000c00187947 */ /* 0x000fec0003800000 */
.L_x_12998:
[----:B------:R-:W2:Y:S02]  /*5050*/  LDG.E.U16 R4, desc[UR36][R4.64] ;  /* 0x0000002404047981 */ /* 0x000ea4000c1e1500 */
[----:B--2---:R0:W1:Y:S01]  /*5060*/  I2F.S16 R16, R4 ;  /* 0x0000000400107306 */ /* 0x0040620000101400 */
[----:B------:R-:W-:Y:S05]  /*5070*/  BRA `(.L_x_12997) ;  /* 0x0000000c000c7947 */ /* 0x000fea0003800000 */
.L_x_12993:
        /* <DEDUP_REMOVED lines=8> */
.L_x_13001:
[----:B------:R-:W2:Y:S02]  /*5100*/  LDG.E.U16 R4, desc[UR36][R4.64] ;  /* 0x0000002404047981 */ /* 0x000ea4000c1e1500 */
[----:B--2---:R-:W-:Y:S01]  /*5110*/  HADD2.F32 R16, -RZ, R4.H0_H0 ;  /* 0x20000004ff107230 */ /* 0x004fe20000004100 */
[----:B------:R-:W-:Y:S06]  /*5120*/  BRA `(.L_x_12997) ;  /* 0x0000000800e07947 */ /* 0x000fec0003800000 */
.L_x_13000:
        /* <DEDUP_REMOVED lines=8> */
.L_x_13003:
[----:B------:R-:W2:Y:S02]  /*51b0*/  LDG.E.U16 R4, desc[UR36][R4.64] ;  /* 0x0000002404047981 */ /* 0x000ea4000c1e1500 */
[----:B--2---:R-:W-:Y:S01]  /*51c0*/  HADD2.F32 R16, -RZ, R4.H0_H0 ;  /* 0x20000004ff107230 */ /* 0x004fe20000004100 */
[----:B------:R-:W-:Y:S06]  /*51d0*/  BRA `(.L_x_12997) ;  /* 0x0000000800b47947 */ /* 0x000fec0003800000 */
.L_x_13002:
        /* <DEDUP_REMOVED lines=11> */
.L_x_12992:
        /* <DEDUP_REMOVED lines=12> */
.L_x_13006:
        /* <DEDUP_REMOVED lines=11> */
.L_x_13005:
        /* <DEDUP_REMOVED lines=25> */
.L_x_13008:
        /* <DEDUP_REMOVED lines=13> */
.L_x_13007:
[----:B------:R-:W2:Y:S02]  /*5660*/  LDG.E.U16 R4, desc[UR36][R4.64] ;  /* 0x0000002404047981 */ /* 0x000ea4000c1e1500 */
[----:B--2---:R-:W-:Y:S01]  /*5670*/  IMAD.U32 R16, R4, 0x10000, RZ ;  /* 0x0001000004107824 */ /* 0x004fe200078e00ff */
[----:B------:R-:W-:Y:S06]  /*5680*/  BRA `(.L_x_12997) ;  /* 0x0000000400887947 */ /* 0x000fec0003800000 */
.L_x_13004:
        /* <DEDUP_REMOVED lines=11> */
.L_x_13011:
        /* <DEDUP_REMOVED lines=20> */
.L_x_13013:
[----:B------:R-:W-:Y:S05]  /*5880*/  BSYNC.RECONVERGENT B0 ;  /* 0x0000000000007941 */ /* 0x000fea0003800200 */
.L_x_13012:
[----:B------:R-:W-:Y:S01]  /*5890*/  IMAD.SHL.U32 R0, R0, 0x100000, RZ ;  /* 0x0010000000007824 */ /* 0x000fe200078e00ff */
[----:B------:R-:W-:-:S04]  /*58a0*/  LEA R3, R3, 0x3b800000, 0x17 ;  /* 0x3b80000003037811 */ /* 0x000fc800078eb8ff */
[----:B------:R-:W-:Y:S01]  /*58b0*/  LOP3.LUT R16, R3, R0, R7, 0xfe, !PT ;  /* 0x0000000003107212 */ /* 0x000fe200078efe07 */
[----:B------:R-:W-:Y:S06]  /*58c0*/  BRA `(.L_x_12997) ;  /* 0x0000000000f87947 */ /* 0x000fec0003800000 */
.L_x_13010:
        /* <DEDUP_REMOVED lines=20> */
.L_x_13015:
[----:B------:R-:W-:Y:S05]  /*5a10*/  BSYNC.RECONVERGENT B0 ;  /* 0x0000000000007941 */ /* 0x000fea0003800200 */
.L_x_13014:
[----:B------:R-:W-:Y:S01]  /*5a20*/  IMAD.SHL.U32 R0, R0, 0x200000, RZ ;  /* 0x0020000000007824 */ /* 0x000fe200078e00ff */
[----:B------:R-:W-:-:S04]  /*5a30*/  LEA R3, R3, 0x37800000, 0x17 ;  /* 0x3780000003037811 */ /* 0x000fc800078eb8ff */
[----:B------:R-:W-:Y:S01]  /*5a40*/  LOP3.LUT R16, R3, R0, R7, 0xfe, !PT ;  /* 0x0000000003107212 */ /* 0x000fe200078efe07 */
[----:B------:R-:W-:Y:S06]  /*5a50*/  BRA `(.L_x_12997) ;  /* 0x0000000000947947 */ /* 0x000fec0003800000 */
.L_x_13009:
        /* <DEDUP_REMOVED lines=14> */
.L_x_12996:
        /* <DEDUP_REMOVED lines=16> */
.L_x_13018:
[----:B------:R-:W-:Y:S01]  /*5c40*/  IMAD.MOV.U32 R16, RZ, RZ, RZ ;  /* 0x000000ffff107224 */ /* 0x000fe200078e00ff */
[----:B------:R-:W-:Y:S06]  /*5c50*/  BRA `(.L_x_12997) ;  /* 0x0000000000147947 */ /* 0x000fec0003800000 */
.L_x_13017:
[----:B------:R-:W2:Y:S02]  /*5c60*/  LDG.E.64 R4, desc[UR36][R4.64] ;  /* 0x0000002404047981 */ /* 0x000ea4000c1e1b00 */
[----:B--2---:R0:W1:Y:S02]  /*5c70*/  I2F.U64 R16, R4 ;  /* 0x0000000400107312 */ /* 0x0040640000301000 */
[----:B01----:R-:W-:Y:S05]  /*5c80*/  BRA `(.L_x_12997) ;  /* 0x0000000000087947 */ /* 0x003fea0003800000 */
.L_x_13016:
[----:B------:R-:W2:Y:S02]  /*5c90*/  LDG.E R4, desc[UR36][R4.64] ;  /* 0x0000002404047981 */ /* 0x000ea4000c1e1900 */
[----:B--2---:R-:W-:-:S07]  /*5ca0*/  I2FP.F32.U32 R16, R4 ;  /* 0x0000000400107245 */ /* 0x004fce0000201000 */
.L_x_12997:
[----:B------:R-:W-:Y:S05]  /*5cb0*/  BSYNC.RECONVERGENT B6 ;  /* 0x0000000000067941 */ /* 0x000fea0003800200 */
.L_x_12991:
[----:B------:R-:W3:Y:S01]  /*5cc0*/  LDCU.U8 UR6, c[0x0][0x3b5] ;  /* 0x000076a0ff0677ac */ /* 0x000ee20008000000 */
[----:B0-2---:R-:W0:Y:S01]  /*5cd0*/  LDC.64 R4, c[0x0][0x3a8] ;  /* 0x0000ea00ff047b82 */ /* 0x005e220000000a00 */
[----:B------:R-:W-:Y:S01]  /*5ce0*/  BSSY.RECONVERGENT B6, `(.L_x_13019) ;  /* 0x00000a6000067945 */ /* 0x000fe20003800200 */
[----:B------:R-:W2:Y:S01]  /*5cf0*/  LDCU UR5, c[0x0][0x3bc] ;  /* 0x00007780ff0577ac */ /* 0x000ea20008000800 */
[----:B---3--:R-:W-:-:S04]  /*5d00*/  UPRMT UR4, UR6, 0x9910, URZ ;  /* 0x0000991006047896 */ /* 0x008fc800080000ff */
        /* <DEDUP_REMOVED lines=16> */
.L_x_13023:
[----:B------:R-:W2:Y:S02]  /*5e10*/  LDG.E.U8 R4, desc[UR36][R4.64] ;  /* 0x0000002404047981 */ /* 0x000ea4000c1e1100 */
[----:B--2---:R-:W-:Y:S01]  /*5e20*/  ISETP.NE.AND P0, PT, R4, RZ, PT ;  /* 0x000000ff0400720c */ /* 0x004fe20003f05270 */
[----:B------:R-:W-:-:S12]  /*5e30*/  BRA `(.L_x_13025) ;  /* 0x0000000800407947 */ /* 0x000fd80003800000 */
.L_x_13022:
        /* <DEDUP_REMOVED lines=10> */
.L_x_13027:
[----:B------:R-:W2:Y:S02]  /*5ee0*/  LDG.E R4, desc[UR36][R4.64] ;  /* 0x0000002404047981 */ /* 0x000ea4000c1e1900 */
[----:B--2---:R-:W-:Y:S01]  /*5ef0*/  ISETP.NE.AND P0, PT, R4, RZ, PT ;  /* 0x000000ff0400720c */ /* 0x004fe20003f05270 */
[----:B------:R-:W-:-:S12]  /*5f00*/  BRA `(.L_x_13025) ;  /* 0x00000008000c7947 */ /* 0x000fd80003800000 */
.L_x_13026:
[----:B------:R-:W2:Y:S02]  /*5f10*/  LDG.E.U16 R4, desc[UR36][R4.64] ;  /* 0x0000002404047981 */ /* 0x000ea4000c1e1500 */
[----:B--2---:R-:W-:Y:S01]  /*5f20*/  ISETP.NE.AND P0, PT, R4, RZ, PT ;  /* 0x000000ff0400720c */ /* 0x004fe20003f05270 */
[----:B------:R-:W-:-:S12]  /*5f30*/  BRA `(.L_x_13025) ;  /* 0x0000000800007947 */ /* 0x000fd80003800000 */
.L_x_13021:
        /* <DEDUP_REMOVED lines=9> */
.L_x_13029:
[----:B------:R-:W2:Y:S02]  /*5fd0*/  LDG.E.U16 R0, desc[UR36][R4.64] ;  /* 0x0000002404007981 */ /* 0x000ea4000c1e1500 */
[----:B--2---:R-:W-:-:S05]  /*5fe0*/  HADD2.F32 R0, -RZ, R0.H0_H0 ;  /* 0x20000000ff007230 */ /* 0x004fca0000004100 */
[----:B------:R-:W-:Y:S01]  /*5ff0*/  FSETP.NEU.FTZ.AND P0, PT, R0, RZ, PT ;  /* 0x000000ff0000720b */ /* 0x000fe20003f1d000 */
[----:B------:R-:W-:-:S12]  /*6000*/  BRA `(.L_x_13025) ;  /* 0x0000000400cc7947 */ /* 0x000fd80003800000 */
.L_x_13028:
        /* <DEDUP_REMOVED lines=11> */
.L_x_13031:
        /* <DEDUP_REMOVED lines=8> */
.L_x_13030:
[----:B------:R-:W2:Y:S02]  /*6140*/  LDG.E.64 R4, desc[UR36][R4.64] ;  /* 0x0000002404047981 */ /* 0x000ea4000c1e1b00 */
[----:B--2---:R2:W3:Y:S02]  /*6150*/  DSETP.NEU.AND P0, PT, R4, RZ, PT ;  /* 0x000000ff0400722a */ /* 0x0044e40003f0d000 */
[----:B---3--:R-:W-:Y:S05]  /*6160*/  BRA `(.L_x_13025) ;  /* 0x0000000400747947 */ /* 0x008fea0003800000 */
.L_x_13020:
        /* <DEDUP_REMOVED lines=11> */
.L_x_13034:
        /* <DEDUP_REMOVED lines=8> */
.L_x_13033:
        /* <DEDUP_REMOVED lines=9> */
.L_x_13036:
        /* <DEDUP_REMOVED lines=11> */
.L_x_13035:
[----:B------:R-:W2:Y:S02]  /*63e0*/  LDG.E.U16 R0, desc[UR36][R4.64] ;  /* 0x0000002404007981 */ /* 0x000ea4000c1e1500 */
[----:B--2---:R-:W-:-:S05]  /*63f0*/  IMAD.U32 R0, R0, 0x10000, RZ ;  /* 0x0001000000007824 */ /* 0x004fca00078e00ff */
[----:B------:R-:W-:Y:S01]  /*6400*/  FSETP.NEU.FTZ.AND P0, PT, R0, RZ, PT ;  /* 0x000000ff0000720b */ /* 0x000fe20003f1d000 */
[----:B------:R-:W-:-:S12]  /*6410*/  BRA `(.L_x_13025) ;  /* 0x0000000000c87947 */ /* 0x000fd80003800000 */
.L_x_13032:
        /* <DEDUP_REMOVED lines=11> */
.L_x_13039:
[----:B------:R-:W2:Y:S02]  /*64d0*/  LDG.E.U8 R4, desc[UR36][R4.64] ;  /* 0x0000002404047981 */ /* 0x000ea4000c1e1100 */
[----:B--2---:R-:W-:Y:S01]  /*64e0*/  ISETP.NE.AND P0, PT, R4, RZ, PT ;  /* 0x000000ff0400720c */ /* 0x004fe20003f05270 */
[----:B------:R-:W-:-:S12]  /*64f0*/  BRA `(.L_x_13025) ;  /* 0x0000000000907947 */ /* 0x000fd80003800000 */
.L_x_13038:
[----:B------:R-:W2:Y:S02]  /*6500*/  LDG.E.U8 R4, desc[UR36][R4.64] ;  /* 0x0000002404047981 */ /* 0x000ea4000c1e1100 */
[----:B--2---:R-:W-:Y:S01]  /*6510*/  ISETP.NE.AND P0, PT, R4, RZ, PT ;  /* 0x000000ff0400720c */ /* 0x004fe20003f05270 */
[----:B------:R-:W-:-:S12]  /*6520*/  BRA `(.L_x_13025) ;  /* 0x0000000000847947 */ /* 0x000fd80003800000 */
.L_x_13037:
        /* <DEDUP_REMOVED lines=9> */
.L_x_13024:
[----:B------:R-:W-:Y:S01]  /*65c0*/  MOV R14, 0x180 ;  /* 0x00000180000e7802 */ /* 0x000fe20000000f00 */
[----:B------:R-:W0:Y:S01]  /*65d0*/  LDCU.64 UR4, c[0x4][0x170] ;  /* 0x01002e00ff0477ac */ /* 0x000e220008000a00 */
[----:B------:R-:W-:Y:S02]  /*65e0*/  IMAD.MOV.U32 R8, RZ, RZ, 0x4e ;  /* 0x0000004eff087424 */ /* 0x000fe400078e00ff */
[----:B------:R-:W-:Y:S01]  /*65f0*/  IMAD.MOV.U32 R12, RZ, RZ, 0x1 ;  /* 0x00000001ff0c7424 */ /* 0x000fe200078e00ff */
[----:B------:R-:W2:Y:S01]  /*6600*/  LDCU.64 UR6, c[0x4][0x178] ;  /* 0x01002f00ff0677ac */ /* 0x000ea20008000a00 */
[----:B------:R-:W3:Y:S01]  /*6610*/  LDC.64 R14, c[0x4][R14] ;  /* 0x010000000e0e7b82 */ /* 0x000ee20000000a00 */
        /* <DEDUP_REMOVED lines=10> */
.L_x_13042:
[----:B------:R-:W-:Y:S01]  /*66c0*/  PLOP3.LUT P0, PT, PT, PT, PT, 0x8, 0x80 ;  /* 0x000000000080781c */ /* 0x000fe20003f0e170 */
[----:B------:R-:W-:-:S12]  /*66d0*/  BRA `(.L_x_13025) ;  /* 0x0000000000187947 */ /* 0x000fd80003800000 */
.L_x_13041:
[----:B------:R-:W2:Y:S02]  /*66e0*/  LDG.E.64 R4, desc[UR36][R4.64] ;  /* 0x0000002404047981 */ /* 0x000ea4000c1e1b00 */
[----:B--2---:R-:W-:-:S04]  /*66f0*/  ISETP.NE.U32.AND P0, PT, R4, RZ, PT ;  /* 0x000000ff0400720c */ /* 0x004fc80003f05070 */
[----:B------:R-:W-:Y:S01]  /*6700*/  ISETP.NE.AND.EX P0, PT, R5, RZ, PT, P0 ;  /* 0x000000ff0500720c */ /* 0x000fe20003f05300 */
[----:B------:R-:W-:-:S12]  /*6710*/  BRA `(.L_x_13025) ;  /* 0x0000000000087947 */ /* 0x000fd80003800000 */
.L_x_13040:
[----:B------:R-:W2:Y:S02]  /*6720*/  LDG.E R4, desc[UR36][R4.64] ;  /* 0x0000002404047981 */ /* 0x000ea4000c1e1900 */
[----:B--2---:R-:W-:-:S13]  /*6730*/  ISETP.NE.AND P0, PT, R4, RZ, PT ;  /* 0x000000ff0400720c */ /* 0x004fda0003f05270 */
.L_x_13025:
[----:B------:R-:W-:Y:S05]  /*6740*/  BSYNC.RECONVERGENT B6 ;  /* 0x0000000000067941 */ /* 0x000fea0003800200 */
.L_x_13019:
[----:B------:R-:W-:-:S04]  /*6750*/  SEL R0, RZ, 0x1, !P0 ;  /* 0x00000001ff007807 */ /* 0x000fc80004000000 */
[----:B------:R-:W-:-:S05]  /*6760*/  I2FP.F32.U32 R3, R0 ;  /* 0x0000000000037245 */ /* 0x000fca0000201000 */
[----:B-1--45:R-:W-:-:S07]  /*6770*/  FMUL.FTZ R0, R3, R16 ;  /* 0x0000001003007220 */ /* 0x032fce0000410000 */
.L_x_12990:
[----:B------:R-:W-:Y:S05]  /*6780*/  BSYNC.RECONVERGENT B7 ;  /* 0x0000000000077941 */ /* 0x000fea0003800200 */
.L_x_12989:
[----:B------:R-:W4:Y:S01]  /*6790*/  LDCU UR4, c[0x0][0x388] ;  /* 0x00007100ff0477ac */ /* 0x000f220008000800 */
[----:B------:R-:W4:Y:S01]  /*67a0*/  LDC.U8 R16, c[0x0][0x3c0] ;  /* 0x0000f000ff107b82 */ /* 0x000f220000000000 */
[----:B------:R-:W-:Y:S01]  /*67b0*/  ISETP.GE.AND P0, PT, R19, R17, PT ;  /* 0x000000111300720c */ /* 0x000fe20003f06270 */
[----:B0123-5:R-:W-:Y:S01]  /*67c0*/  FMUL.FTZ R4, R18, R23 ;  /* 0x0000001712047220 */ /* 0x02ffe20000410000 */
[----:B------:R-:W-:Y:S01]  /*67d0*/  FMUL.FTZ R22, R25, R22 ;  /* 0x0000001619167220 */ /* 0x000fe20000410000 */
[----:B------:R-:W-:Y:S01]  /*67e0*/  FMUL.FTZ R24, R27, R24 ;  /* 0x000000181b187220 */ /* 0x000fe20000410000 */
[----:B------:R-:W-:Y:S04]  /*67f0*/  BSSY.RECONVERGENT B7, `(.L_x_13043) ;  /* 0x00002bb000077945 */ /* 0x000fe80003800200 */
[----:B------:R-:W-:Y:S01]  /*6800*/  BSSY.RELIABLE B6, `(.L_x_13044) ;  /* 0x00001d5000067945 */ /* 0x000fe20003800100 */
[----:B----4-:R-:W-:Y:S01]  /*6810*/  FMUL.FTZ R4, R4, UR4 ;  /* 0x0000000404047c20 */ /* 0x010fe20008410000 */
[----:B------:R-:W-:Y:S01]  /*6820*/  FMUL.FTZ R22, R22, UR4 ;  /* 0x0000000416167c20 */ /* 0x000fe20008410000 */
[----:B------:R-:W-:Y:S01]  /*6830*/  FMUL.FTZ R24, R24, UR4 ;  /* 0x0000000418187c20 */ /* 0x000fe20008410000 */
[----:B------:R-:W-:Y:S01]  /*6840*/  FMUL.FTZ R18, R0, UR4 ;  /* 0x0000000400127c20 */ /* 0x000fe20008410000 */
[----:B------:R-:W-:Y:S06]  /*6850*/  @P0 BRA `(.L_x_13045) ;  /* 0x0000001c00300947 */ /* 0x000fec0003800000 */
        /* <DEDUP_REMOVED lines=22> */
.L_x_13049:
[----:B------:R-:W0:Y:S02]  /*69c0*/  F2I.S64.TRUNC R4, R4 ;  /* 0x0000000400047311 */ /* 0x000e24000020d900 */
[----:B0-----:R-:W-:-:S05]  /*69d0*/  IMAD.MOV.U32 R3, RZ, RZ, R4 ;  /* 0x000000ffff037224 */ /* 0x001fca00078e0004 */
[----:B------:R0:W-:Y:S01]  /*69e0*/  STG.E.U8 desc[UR36][R8.64], R3 ;  /* 0x0000000308007986 */ /* 0x0001e2000c101124 */
[----:B------:R-:W-:Y:S05]  /*69f0*/  BRA `(.L_x_13051) ;  /* 0x0000000c002c7947 */ /* 0x000fea0003800000 */
.L_x_13048:
        /* <DEDUP_REMOVED lines=9> */
.L_x_13053:
[----:B------:R-:W0:Y:S02]  /*6a90*/  F2I.FTZ.TRUNC.NTZ R3, R4 ;  /* 0x0000000400037305 */ /* 0x000e24000021f100 */
[----:B0-----:R0:W-:Y:S01]  /*6aa0*/  STG.E desc[UR36][R8.64], R3 ;  /* 0x0000000308007986 */ /* 0x0011e2000c101924 */
[----:B------:R-:W-:Y:S05]  /*6ab0*/  BRA `(.L_x_13051) ;  /* 0x0000000800fc7947 */ /* 0x000fea0003800000 */
.L_x_13052:
[----:B------:R-:W0:Y:S02]  /*6ac0*/  F2I.FTZ.TRUNC.NTZ R3, R4 ;  /* 0x0000000400037305 */ /* 0x000e24000021f100 */
[----:B0-----:R0:W-:Y:S01]  /*6ad0*/  STG.E.U16 desc[UR36][R8.64], R3 ;  /* 0x0000000308007986 */ /* 0x0011e2000c101524 */
[----:B------:R-:W-:Y:S05]  /*6ae0*/  BRA `(.L_x_13051) ;  /* 0x0000000800f07947 */ /* 0x000fea0003800000 */
.L_x_13047:
        /* <DEDUP_REMOVED lines=8> */
.L_x_13055:
[----:B------:R-:W-:-:S05]  /*6b70*/  F2FP.F16.F32.PACK_AB R4, RZ, R4 ;  /* 0x00000004ff04723e */ /* 0x000fca00000000ff */
[----:B------:R0:W-:Y:S01]  /*6b80*/  STG.E.U16 desc[UR36][R8.64], R4 ;  /* 0x0000000408007986 */ /* 0x0001e2000c101524 */
[----:B------:R-:W-:Y:S05]  /*6b90*/  BRA `(.L_x_13051) ;  /* 0x0000000800c47947 */ /* 0x000fea0003800000 */
.L_x_13054:
        /* <DEDUP_REMOVED lines=9> */
.L_x_13057:
[----:B------:R-:W-:-:S04]  /*6c30*/  F2FP.F16.F32.PACK_AB R3, RZ, R4 ;  /* 0x00000004ff03723e */ /* 0x000fc800000000ff */
[----:B------:R-:W-:-:S05]  /*6c40*/  PRMT R3, R3, 0x5410, RZ ;  /* 0x0000541003037816 */ /* 0x000fca00000000ff */
[----:B------:R0:W-:Y:S01]  /*6c50*/  STG.E desc[UR36][R8.64], R3 ;  /* 0x0000000308007986 */ /* 0x0001e2000c101924 */
[----:B------:R-:W-:Y:S05]  /*6c60*/  BRA `(.L_x_13051) ;  /* 0x0000000800907947 */ /* 0x000fea0003800000 */
.L_x_13056:
[----:B------:R-:W-:-:S06]  /*6c70*/  FMUL.FTZ R4, R4, 1 ;  /* 0x3f80000004047820 */ /* 0x000fcc0000410000 */
[----:B------:R-:W0:Y:S02]  /*6c80*/  F2F.F64.F32 R4, R4 ;  /* 0x0000000400047310 */ /* 0x000e240000201800 */
[----:B0-----:R0:W-:Y:S01]  /*6c90*/  STG.E.64 desc[UR36][R8.64], R4 ;  /* 0x0000000408007986 */ /* 0x0011e2000c101b24 */
[----:B------:R-:W-:Y:S05]  /*6ca0*/  BRA `(.L_x_13051) ;  /* 0x0000000800807947 */ /* 0x000fea0003800000 */
.L_x_13046:
        /* <DEDUP_REMOVED lines=12> */
.L_x_13060:
[----:B------:R-:W-:Y:S01]  /*6d70*/  FMUL.FTZ R4, R4, 1 ;  /* 0x3f80000004047820 */ /* 0x000fe20000410000 */
[----:B------:R-:W-:-:S05]  /*6d80*/  CS2R R6, SRZ ;  /* 0x0000000000067805 */ /* 0x000fca000001ff00 */
[----:B------:R-:W0:Y:S02]  /*6d90*/  F2F.F64.F32 R4, R4 ;  /* 0x0000000400047310 */ /* 0x000e240000201800 */
[----:B0-----:R0:W-:Y:S01]  /*6da0*/  STG.E.128 desc[UR36][R8.64], R4 ;  /* 0x0000000408007986 */ /* 0x0011e2000c101d24 */
[----:B------:R-:W-:Y:S05]  /*6db0*/  BRA `(.L_x_13051) ;  /* 0x00000008003c7947 */ /* 0x000fea0003800000 */
.L_x_13059:
[----:B------:R-:W-:-:S13]  /*6dc0*/  ISETP.NE.AND P0, PT, R0, 0xf, PT ;  /* 0x0000000f0000780c */ /* 0x000fda0003f05270 */
[----:B------:R-:W-:Y:S05]  /*6dd0*/  @!P0 BRA `(.L_x_13061) ;  /* 0x0000000000988947 */ /* 0x000fea0003800000 */
[----:B------:R-:W-:-:S13]  /*6de0*/  ISETP.NE.AND P0, PT, R0, 0x17, PT ;  /* 0x000000170000780c */ /* 0x000fda0003f05270 */
[----:B------:R-:W-:Y:S05]  /*6df0*/  @!P0 BRA `(.L_x_13062) ;  /* 0x0000000000488947 */ /* 0x000fea0003800000 */
[----:B------:R-:W-:-:S13]  /*6e00*/  ISETP.NE.AND P0, PT, R0, 0x18, PT ;  /* 0x000000180000780c */ /* 0x000fda0003f05270 */
[----:B------:R-:W-:Y:S05]  /*6e10*/  @P0 BRA `(.L_x_13050) ;  /* 0x0000000400900947 */ /* 0x000fea0003800000 */
        /* <DEDUP_REMOVED lines=12> */
.L_x_13064:
[----:B------:R-:W-:Y:S05]  /*6ee0*/  BSYNC.RECONVERGENT B0 ;  /* 0x0000000000007941 */ /* 0x000fea0003800200 */
.L_x_13063:
[----:B------:R-:W-:-:S05]  /*6ef0*/  LOP3.LUT R5, R0, 0x80, R5, 0xf8, !PT ;  /* 0x0000008000057812 */ /* 0x000fca00078ef805 */
[----:B------:R0:W-:Y:S01]  /*6f00*/  STG.E.U8 desc[UR36][R8.64], R5 ;  /* 0x0000000508007986 */ /* 0x0001e2000c101124 */
[----:B------:R-:W-:Y:S05]  /*6f10*/  BRA `(.L_x_13051) ;  /* 0x0000000400e47947 */ /* 0x000fea0003800000 */
.L_x_13062:
        /* <DEDUP_REMOVED lines=14> */
.L_x_13066:
[----:B------:R-:W-:Y:S05]  /*7000*/  BSYNC.RECONVERGENT B0 ;  /* 0x0000000000007941 */ /* 0x000fea0003800200 */
.L_x_13065:
[----:B------:R-:W-:-:S05]  /*7010*/  LOP3.LUT R3, R0, 0x80, R7, 0xf8, !PT ;  /* 0x0000008000037812 */ /* 0x000fca00078ef807 */
[----:B------:R0:W-:Y:S01]  /*7020*/  STG.E.U8 desc[UR36][R8.64], R3 ;  /* 0x0000000308007986 */ /* 0x0001e2000c101124 */
[----:B------:R-:W-:Y:S05]  /*7030*/  BRA `(.L_x_13051) ;  /* 0x00000004009c7947 */ /* 0x000fea0003800000 */
.L_x_13061:
[----:B------:R-:W-:-:S05]  /*7040*/  F2FP.BF16.F32.PACK_AB R4, RZ, R4 ;  /* 0x00000004ff04723e */ /* 0x000fca00000010ff */
[----:B------:R0:W-:Y:S01]  /*7050*/  STG.E.U16 desc[UR36][R8.64], R4 ;  /* 0x0000000408007986 */ /* 0x0001e2000c101524 */
[----:B------:R-:W-:Y:S05]  /*7060*/  BRA `(.L_x_13051) ;  /* 0x0000000400907947 */ /* 0x000fea0003800000 */
.L_x_13058:
        /* <DEDUP_REMOVED lines=11> */
.L_x_13069:
        /* <DEDUP_REMOVED lines=12> */
.L_x_13072:
[----:B------:R-:W-:-:S04]  /*71e0*/  SHF.R.U32.HI R0, RZ, 0x14, R4 ;  /* 0x00000014ff007819 */ /* 0x000fc80000011604 */
[----:B------:R-:W-:-:S04]  /*71f0*/  LOP3.LUT R3, R0, 0x1, RZ, 0xc0, !PT ;  /* 0x0000000100037812 */ /* 0x000fc800078ec0ff */
[----:B------:R-:W-:-:S04]  /*7200*/  IADD3 R0, PT, PT, R4, 0x487ffff, R3 ;  /* 0x0487ffff04007810 */ /* 0x000fc80007ffe003 */
[----:B------:R-:W-:-:S04]  /*7210*/  SHF.R.U32.HI R0, RZ, 0x14, R0 ;  /* 0x00000014ff007819 */ /* 0x000fc80000011600 */
[----:B------:R-:W-:-:S07]  /*7220*/  LOP3.LUT R3, R0, 0xff, RZ, 0xc0, !PT ;  /* 0x000000ff00037812 */ /* 0x000fce00078ec0ff */
.L_x_13073:
[----:B------:R-:W-:-:S04]  /*7230*/  SHF.R.U32.HI R4, RZ, 0x18, R4 ;  /* 0x00000018ff047819 */ /* 0x000fc80000011604 */
[----:B------:R-:W-:-:S04]  /*7240*/  LOP3.LUT R3, R3, 0x80, R4, 0xf8, !PT ;  /* 0x0000008003037812 */ /* 0x000fc800078ef804 */
[----:B------:R-:W-:-:S07]  /*7250*/  PRMT R0, R3, 0x7610, R0 ;  /* 0x0000761003007816 */ /* 0x000fce0000000000 */
.L_x_13071:
[----:B------:R-:W-:Y:S05]  /*7260*/  BSYNC.RECONVERGENT B0 ;  /* 0x0000000000007941 */ /* 0x000fea0003800200 */
.L_x_13070:
[----:B------:R2:W-:Y:S01]  /*7270*/  STG.E.U8 desc[UR36][R8.64], R0 ;  /* 0x0000000008007986 */ /* 0x0005e2000c101124 */
[----:B------:R-:W-:Y:S05]  /*7280*/  BRA `(.L_x_13051) ;  /* 0x0000000400087947 */ /* 0x000fea0003800000 */
.L_x_13068:
        /* <DEDUP_REMOVED lines=12> */
.L_x_13076:
[----:B------:R-:W-:-:S04]  /*7350*/  SHF.R.U32.HI R0, RZ, 0x15, R4 ;  /* 0x00000015ff007819 */ /* 0x000fc80000011604 */
[----:B------:R-:W-:-:S04]  /*7360*/  LOP3.LUT R3, R0, 0x1, RZ, 0xc0, !PT ;  /* 0x0000000100037812 */ /* 0x000fc800078ec0ff */
[----:B------:R-:W-:-:S04]  /*7370*/  IADD3 R0, PT, PT, R4, 0x88fffff, R3 ;  /* 0x088fffff04007810 */ /* 0x000fc80007ffe003 */
[----:B------:R-:W-:-:S04]  /*7380*/  SHF.R.U32.HI R0, RZ, 0x15, R0 ;  /* 0x00000015ff007819 */ /* 0x000fc80000011600 */
[----:B------:R-:W-:-:S07]  /*7390*/  LOP3.LUT R3, R0, 0xff, RZ, 0xc0, !PT ;  /* 0x000000ff00037812 */ /* 0x000fce00078ec0ff */
.L_x_13077:
[----:B------:R-:W-:-:S04]  /*73a0*/  SHF.R.U32.HI R4, RZ, 0x18, R4 ;  /* 0x00000018ff047819 */ /* 0x000fc80000011604 */
[----:B------:R-:W-:-:S04]  /*73b0*/  LOP3.LUT R3, R3, 0x80, R4, 0xf8, !PT ;  /* 0x0000008003037812 */ /* 0x000fc800078ef804 */
[----:B------:R-:W-:-:S07]  /*73c0*/  PRMT R0, R3, 0x7610, R0 ;  /* 0x0000761003007816 */ /* 0x000fce0000000000 */
.L_x_13075:
[----:B------:R-:W-:Y:S05]  /*73d0*/  BSYNC.RECONVERGENT B0 ;  /* 0x0000000000007941 */ /* 0x000fea0003800200 */
.L_x_13074:
[----:B------:R0:W-:Y:S01]  /*73e0*/  STG.E.U8 desc[UR36][R8.64], R0 ;  /* 0x0000000008007986 */ /* 0x0001e2000c101124 */
[----:B------:R-:W-:Y:S05]  /*73f0*/  BRA `(.L_x_13051) ;  /* 0x0000000000ac7947 */ /* 0x000fea0003800000 */
.L_x_13067:
[----:B------:R-:W-:-:S13]  /*7400*/  ISETP.NE.AND P0, PT, R0, 0x1c, PT ;  /* 0x0000001c0000780c */ /* 0x000fda0003f05270 */
[----:B------:R-:W-:Y:S05]  /*7410*/  @!P0 BRA `(.L_x_13078) ;  /* 0x00000000009c8947 */ /* 0x000fea0003800000 */
[----:B------:R-:W-:-:S13]  /*7420*/  ISETP.NE.AND P0, PT, R0, 0x1d, PT ;  /* 0x0000001d0000780c */ /* 0x000fda0003f05270 */
[----:B------:R-:W-:Y:S05]  /*7430*/  @!P0 BRA `(.L_x_13079) ;  /* 0x0000000000888947 */ /* 0x000fea0003800000 */
[----:B------:R-:W-:-:S13]  /*7440*/  ISETP.NE.AND P0, PT, R0, 0x2c, PT ;  /* 0x0000002c0000780c */ /* 0x000fda0003f05270 */
[----:B------:R-:W-:Y:S05]  /*7450*/  @!P0 BRA `(.L_x_13080) ;  /* 0x0000000000448947 */ /* 0x000fea0003800000 */
.L_x_13050:
        /* <DEDUP_REMOVED lines=16> */
.L_x_13081:
[----:B------:R-:W-:Y:S05]  /*7560*/  BRA `(.L_x_13051) ;  /* 0x0000000000507947 */ /* 0x000fea0003800000 */
.L_x_13080:
        /* <DEDUP_REMOVED lines=15> */
.L_x_13079:
[----:B------:R-:W0:Y:S02]  /*7660*/  F2I.U64.TRUNC R4, R4 ;  /* 0x0000000400047311 */ /* 0x000e24000020d800 */
[----:B0-----:R4:W-:Y:S01]  /*7670*/  STG.E.64 desc[UR36][R8.64], R4 ;  /* 0x0000000408007986 */ /* 0x0019e2000c101b24 */
[----:B------:R-:W-:Y:S05]  /*7680*/  BRA `(.L_x_13051) ;  /* 0x0000000000087947 */ /* 0x000fea0003800000 */
.L_x_13078:
[----:B------:R-:W0:Y:S02]  /*7690*/  F2I.FTZ.U32.TRUNC.NTZ R3, R4 ;  /* 0x0000000400037305 */ /* 0x000e24000021f000 */
[----:B0-----:R3:W-:Y:S02]  /*76a0*/  STG.E desc[UR36][R8.64], R3 ;  /* 0x0000000308007986 */ /* 0x0017e4000c101924 */
.L_x_13051:
[----:B------:R-:W-:-:S13]  /*76b0*/  ISETP.GE.AND P0, PT, R19, R17, PT ;  /* 0x000000111300720c */ /* 0x000fda0003f06270 */
[----:B------:R-:W-:Y:S05]  /*76c0*/  @P0 BREAK.RELIABLE B6 ;  /* 0x0000000000060942 */ /* 0x000fea0003800100 */
        /* <DEDUP_REMOVED lines=22> */
.L_x_13086:
[----:B------:R-:W0:Y:S02]  /*7830*/  F2I.S64.TRUNC R22, R22 ;  /* 0x0000001600167311 */ /* 0x000e24000020d900 */
[----:B0-----:R-:W-:-:S05]  /*7840*/  IMAD.MOV.U32 R3, RZ, RZ, R22 ;  /* 0x000000ffff037224 */ /* 0x001fca00078e0016 */
[----:B------:R0:W-:Y:S01]  /*7850*/  STG.E.U8 desc[UR36][R8.64], R3 ;  /* 0x0000000308007986 */ /* 0x0001e2000c101124 */
[----:B------:R-:W-:Y:S05]  /*7860*/  BRA `(.L_x_13088) ;  /* 0x0000000c00287947 */ /* 0x000fea0003800000 */
.L_x_13085:
        /* <DEDUP_REMOVED lines=9> */
.L_x_13090:
[----:B------:R-:W0:Y:S02]  /*7900*/  F2I.FTZ.TRUNC.NTZ R3, R22 ;  /* 0x0000001600037305 */ /* 0x000e24000021f100 */
[----:B0-----:R0:W-:Y:S01]  /*7910*/  STG.E desc[UR36][R8.64], R3 ;  /* 0x0000000308007986 */ /* 0x0011e2000c101924 */
[----:B------:R-:W-:Y:S05]  /*7920*/  BRA `(.L_x_13088) ;  /* 0x0000000800f87947 */ /* 0x000fea0003800000 */
.L_x_13089:
[----:B------:R-:W0:Y:S02]  /*7930*/  F2I.FTZ.TRUNC.NTZ R3, R22 ;  /* 0x0000001600037305 */ /* 0x000e24000021f100 */
[----:B0-----:R0:W-:Y:S01]  /*7940*/  STG.E.U16 desc[UR36][R8.64], R3 ;  /* 0x0000000308007986 */ /* 0x0011e2000c101524 */
[----:B------:R-:W-:Y:S05]  /*7950*/  BRA `(.L_x_13088) ;  /* 0x0000000800ec7947 */ /* 0x000fea0003800000 */
.L_x_13084:
        /* <DEDUP_REMOVED lines=8> */
.L_x_13092:
[----:B------:R-:W-:-:S05]  /*79e0*/  F2FP.F16.F32.PACK_AB R22, RZ, R22 ;  /* 0x00000016ff16723e */ /* 0x000fca00000000ff */
[----:B------:R0:W-:Y:S01]  /*79f0*/  STG.E.U16 desc[UR36][R8.64], R22 ;  /* 0x0000001608007986 */ /* 0x0001e2000c101524 */
[----:B------:R-:W-:Y:S05]  /*7a00*/  BRA `(.L_x_13088) ;  /* 0x0000000800c07947 */ /* 0x000fea0003800000 */
.L_x_13091:
        /* <DEDUP_REMOVED lines=9> */
.L_x_13094:
[----:B------:R-:W-:-:S04]  /*7aa0*/  F2FP.F16.F32.PACK_AB R3, RZ, R22 ;  /* 0x00000016ff03723e */ /* 0x000fc800000000ff */
[----:B------:R-:W-:-:S05]  /*7ab0*/  PRMT R3, R3, 0x5410, RZ ;  /* 0x0000541003037816 */ /* 0x000fca00000000ff */
[----:B------:R2:W-:Y:S01]  /*7ac0*/  STG.E desc[UR36][R8.64], R3 ;  /* 0x0000000308007986 */ /* 0x0005e2000c101924 */
[----:B------:R-:W-:Y:S05]  /*7ad0*/  BRA `(.L_x_13088) ;  /* 0x00000008008c7947 */ /* 0x000fea0003800000 */
.L_x_13093:
[----:B------:R-:W-:-:S06]  /*7ae0*/  FMUL.FTZ R4, R22, 1 ;  /* 0x3f80000016047820 */ /* 0x000fcc0000410000 */
[----:B------:R-:W0:Y:S02]  /*7af0*/  F2F.F64.F32 R4, R4 ;  /* 0x0000000400047310 */ /* 0x000e240000201800 */
[----:B0-----:R4:W-:Y:S01]  /*7b00*/  STG.E.64 desc[UR36][R8.64], R4 ;  /* 0x0000000408007986 */ /* 0x0019e2000c101b24 */
[----:B------:R-:W-:Y:S05]  /*7b10*/  BRA `(.L_x_13088) ;  /* 0x00000008007c7947 */ /* 0x000fea0003800000 */
.L_x_13083:
        /* <DEDUP_REMOVED lines=13> */
.L_x_13098:
        /* <DEDUP_REMOVED lines=16> */
.L_x_13101:
[----:B------:R-:W-:-:S04]  /*7cf0*/  SHF.R.U32.HI R22, RZ, 0x18, R22 ;  /* 0x00000018ff167819 */ /* 0x000fc80000011616 */
[----:B------:R-:W-:-:S04]  /*7d00*/  LOP3.LUT R3, R3, 0x80, R22, 0xf8, !PT ;  /* 0x0000008003037812 */ /* 0x000fc800078ef816 */
[----:B------:R-:W-:-:S07]  /*7d10*/  PRMT R4, R3, 0x7610, R4 ;  /* 0x0000761003047816 */ /* 0x000fce0000000004 */
.L_x_13100:
[----:B------:R-:W-:Y:S05]  /*7d20*/  BSYNC.RECONVERGENT B0 ;  /* 0x0000000000007941 */ /* 0x000fea0003800200 */
.L_x_13099:
[----:B------:R0:W-:Y:S01]  /*7d30*/  STG.E.U8 desc[UR36][R8.64], R4 ;  /* 0x0000000408007986 */ /* 0x0001e2000c101124 */
[----:B------:R-:W-:Y:S05]  /*7d40*/  BRA `(.L_x_13088) ;  /* 0x0000000400f07947 */ /* 0x000fea0003800000 */
.L_x_13097:
        /* <DEDUP_REMOVED lines=16> */
.L_x_13104:
[----:B------:R-:W-:-:S04]  /*7e50*/  SHF.R.U32.HI R22, RZ, 0x18, R22 ;  /* 0x00000018ff167819 */ /* 0x000fc80000011616 */
[----:B------:R-:W-:-:S04]  /*7e60*/  LOP3.LUT R3, R3, 0x80, R22, 0xf8, !PT ;  /* 0x0000008003037812 */ /* 0x000fc800078ef816 */
[----:B------:R-:W-:-:S07]  /*7e70*/  PRMT R4, R3, 0x7610, R4 ;  /* 0x0000761003047816 */ /* 0x000fce0000000004 */
.L_x_13103:
[----:B------:R-:W-:Y:S05]  /*7e80*/  BSYNC.RECONVERGENT B0 ;  /* 0x0000000000007941 */ /* 0x000fea0003800200 */
.L_x_13102:
[----:B------:R0:W-:Y:S01]  /*7e90*/  STG.E.U8 desc[UR36][R8.64], R4 ;  /* 0x0000000408007986 */ /* 0x0001e2000c101124 */
[----:B------:R-:W-:Y:S05]  /*7ea0*/  BRA `(.L_x_13088) ;  /* 0x0000000400987947 */ /* 0x000fea0003800000 */
.L_x_13096:
        /* <DEDUP_REMOVED lines=21> */
.L_x_13106:
[----:B------:R-:W0:Y:S02]  /*8000*/  F2I.U64.TRUNC R22, R22 ;  /* 0x0000001600167311 */ /* 0x000e24000020d800 */
[----:B0-----:R0:W-:Y:S01]  /*8010*/  STG.E.64 desc[UR36][R8.64], R22 ;  /* 0x0000001608007986 */ /* 0x0011e2000c101b24 */
[----:B------:R-:W-:Y:S05]  /*8020*/  BRA `(.L_x_13088) ;  /* 0x0000000400387947 */ /* 0x000fea0003800000 */
.L_x_13105:
[----:B------:R-:W0:Y:S02]  /*8030*/  F2I.FTZ.U32.TRUNC.NTZ R3, R22 ;  /* 0x0000001600037305 */ /* 0x000e24000021f000 */
[----:B0-----:R0:W-:Y:S01]  /*8040*/  STG.E desc[UR36][R8.64], R3 ;  /* 0x0000000308007986 */ /* 0x0011e2000c101924 */
[----:B------:R-:W-:Y:S05]  /*8050*/  BRA `(.L_x_13088) ;  /* 0x00000004002c7947 */ /* 0x000fea0003800000 */
.L_x_13095:
        /* <DEDUP_REMOVED lines=10> */
.L_x_13108:
[----:B------:R-:W-:Y:S01]  /*8100*/  FMUL.FTZ R4, R22, 1 ;  /* 0x3f80000016047820 */ /* 0x000fe20000410000 */
[----:B------:R-:W-:-:S05]  /*8110*/  CS2R R6, SRZ ;  /* 0x0000000000067805 */ /* 0x000fca000001ff00 */
[----:B------:R-:W0:Y:S02]  /*8120*/  F2F.F64.F32 R4, R4 ;  /* 0x0000000400047310 */ /* 0x000e240000201800 */
[----:B0-----:R0:W-:Y:S01]  /*8130*/  STG.E.128 desc[UR36][R8.64], R4 ;  /* 0x0000000408007986 */ /* 0x0011e2000c101d24 */
[----:B------:R-:W-:Y:S05]  /*8140*/  BRA `(.L_x_13088) ;  /* 0x0000000000f07947 */ /* 0x000fea0003800000 */
.L_x_13107:
[----:B------:R-:W-:-:S13]  /*8150*/  ISETP.NE.AND P0, PT, R0, 0xf, PT ;  /* 0x0000000f0000780c */ /* 0x000fda0003f05270 */
[----:B------:R-:W-:Y:S05]  /*8160*/  @!P0 BRA `(.L_x_13109) ;  /* 0x0000000000e08947 */ /* 0x000fea0003800000 */
[----:B------:R-:W-:-:S13]  /*8170*/  ISETP.NE.AND P0, PT, R0, 0x17, PT ;  /* 0x000000170000780c */ /* 0x000fda0003f05270 */
[----:B------:R-:W-:Y:S05]  /*8180*/  @!P0 BRA `(.L_x_13110) ;  /* 0x00000000008c8947 */ /* 0x000fea0003800000 */
[----:B------:R-:W-:-:S13]  /*8190*/  ISETP.NE.AND P0, PT, R0, 0x18, PT ;  /* 0x000000180000780c */ /* 0x000fda0003f05270 */
[----:B------:R-:W-:Y:S05]  /*81a0*/  @!P0 BRA `(.L_x_13111) ;  /* 0x0000000000448947 */ /* 0x000fea0003800000 */
.L_x_13087:
        /* <DEDUP_REMOVED lines=16> */
.L_x_13112:
[----:B------:R-:W-:Y:S05]  /*82b0*/  BRA `(.L_x_13088) ;  /* 0x0000000000947947 */ /* 0x000fea0003800000 */
.L_x_13111:
        /* <DEDUP_REMOVED lines=12> */
.L_x_13114:
[----:B------:R-:W-:Y:S05]  /*8380*/  BSYNC.RECONVERGENT B0 ;  /* 0x0000000000007941 */ /* 0x000fea0003800200 */
.L_x_13113:
[----:B------:R-:W-:-:S05]  /*8390*/  LOP3.LUT R3, R0, 0x80, R5, 0xf8, !PT ;  /* 0x0000008000037812 */ /* 0x000fca00078ef805 */
[----:B------:R0:W-:Y:S01]  /*83a0*/  STG.E.U8 desc[UR36][R8.64], R3 ;  /* 0x0000000308007986 */ /* 0x0001e2000c101124 */
[----:B------:R-:W-:Y:S05]  /*83b0*/  BRA `(.L_x_13088) ;  /* 0x0000000000547947 */ /* 0x000fea0003800000 */
.L_x_13110:
        /* <DEDUP_REMOVED lines=11> */
.L_x_13116:
[----:B------:R-:W-:Y:S01]  /*8470*/  IMAD.MOV.U32 R0, RZ, RZ, 0x7f ;  /* 0x0000007fff007424 */ /* 0x000fe200078e00ff */
[----:B------:R-:W-:-:S04]  /*8480*/  ISETP.GT.U32.AND P0, PT, R4, 0x7f800000, PT ;  /* 0x7f8000000400780c */ /* 0x000fc80003f04070 */
[----:B------:R-:W-:-:S09]  /*8490*/  SEL R0, R0, 0x7c, P0 ;  /* 0x0000007c00007807 */ /* 0x000fd20000000000 */
.L_x_13117:
[----:B------:R-:W-:Y:S05]  /*84a0*/  BSYNC.RECONVERGENT B0 ;  /* 0x0000000000007941 */ /* 0x000fea0003800200 */
.L_x_13115:
[----:B------:R-:W-:-:S04]  /*84b0*/  SHF.R.U32.HI R3, RZ, 0x18, R22 ;  /* 0x00000018ff037819 */ /* 0x000fc80000011616 */
[----:B------:R-:W-:-:S05]  /*84c0*/  LOP3.LUT R3, R0, 0x80, R3, 0xf8, !PT ;  /* 0x0000008000037812 */ /* 0x000fca00078ef803 */
[----:B------:R0:W-:Y:S01]  /*84d0*/  STG.E.U8 desc[UR36][R8.64], R3 ;  /* 0x0000000308007986 */ /* 0x0001e2000c101124 */
[----:B------:R-:W-:Y:S05]  /*84e0*/  BRA `(.L_x_13088) ;  /* 0x0000000000087947 */ /* 0x000fea0003800000 */
.L_x_13109:
[----:B------:R-:W-:-:S05]  /*84f0*/  F2FP.BF16.F32.PACK_AB R22, RZ, R22 ;  /* 0x00000016ff16723e */ /* 0x000fca00000010ff */
[----:B------:R0:W-:Y:S02]  /*8500*/  STG.E.U16 desc[UR36][R8.64], R22 ;  /* 0x0000001608007986 */ /* 0x0001e4000c101524 */
.L_x_13088:
[----:B------:R-:W-:-:S07]  /*8510*/  VIADD R19, R19, 0x80 ;  /* 0x0000008013137836 */ /* 0x000fce0000000000 */
.L_x_13045:
[----:B------:R-:W-:-:S13]  /*8520*/  ISETP.GE.AND P0, PT, R19, R17, PT ;  /* 0x000000111300720c */ /* 0x000fda0003f06270 */
[----:B------:R-:W-:Y:S05]  /*8530*/  @P0 BREAK.RELIABLE B6 ;  /* 0x0000000000060942 */ /* 0x000fea0003800100 */
[----:B------:R-:W-:Y:S05]  /*8540*/  @P0 BRA `(.L_x_13082) ;  /* 0x0000000c00940947 */ /* 0x000fea0003800000 */
[----:B------:R-:W-:Y:S05]  /*8550*/  BSYNC.RELIABLE B6 ;  /* 0x0000000000067941 */ /* 0x000fea0003800100 */
.L_x_13044:
        /* <DEDUP_REMOVED lines=21> */
.L_x_13121:
[----:B------:R-:W0:Y:S02]  /*86b0*/  F2I.S64.TRUNC R24, R24 ;  /* 0x0000001800187311 */ /* 0x000e24000020d900 */
[----:B0-----:R-:W-:-:S05]  /*86c0*/  IMAD.MOV.U32 R3, RZ, RZ, R24 ;  /* 0x000000ffff037224 */ /* 0x001fca00078e0018 */
[----:B------:R0:W-:Y:S01]  /*86d0*/  STG.E.U8 desc[UR36][R8.64], R3 ;  /* 0x0000000308007986 */ /* 0x0001e2000c101124 */
[----:B------:R-:W-:Y:S05]  /*86e0*/  BRA `(.L_x_13123) ;  /* 0x0000000c00287947 */ /* 0x000fea0003800000 */
.L_x_13120:
        /* <DEDUP_REMOVED lines=9> */
.L_x_13125:
[----:B------:R-:W0:Y:S02]  /*8780*/  F2I.FTZ.TRUNC.NTZ R3, R24 ;  /* 0x0000001800037305 */ /* 0x000e24000021f100 */
[----:B0-----:R0:W-:Y:S01]  /*8790*/  STG.E desc[UR36][R8.64], R3 ;  /* 0x0000000308007986 */ /* 0x0011e2000c101924 */
[----:B------:R-:W-:Y:S05]  /*87a0*/  BRA `(.L_x_13123) ;  /* 0x0000000800f87947 */ /* 0x000fea0003800000 */
.L_x_13124:
[----:B------:R-:W0:Y:S02]  /*87b0*/  F2I.FTZ.TRUNC.NTZ R3, R24 ;  /* 0x0000001800037305 */ /* 0x000e24000021f100 */
[----:B0-----:R0:W-:Y:S01]  /*87c0*/  STG.E.U16 desc[UR36][R8.64], R3 ;  /* 0x0000000308007986 */ /* 0x0011e2000c101524 */
[----:B------:R-:W-:Y:S05]  /*87d0*/  BRA `(.L_x_13123) ;  /* 0x0000000800ec7947 */ /* 0x000fea0003800000 */
.L_x_13119:
        /* <DEDUP_REMOVED lines=8> */
.L_x_13127:
[----:B------:R-:W-:-:S05]  /*8860*/  F2FP.F16.F32.PACK_AB R24, RZ, R24 ;  /* 0x00000018ff18723e */ /* 0x000fca00000000ff */
[----:B------:R0:W-:Y:S01]  /*8870*/  STG.E.U16 desc[UR36][R8.64], R24 ;  /* 0x0000001808007986 */ /* 0x0001e2000c101524 */
[----:B------:R-:W-:Y:S05]  /*8880*/  BRA `(.L_x_13123) ;  /* 0x0000000800c07947 */ /* 0x000fea0003800000 */
.L_x_13126:
        /* <DEDUP_REMOVED lines=9> */
.L_x_13129:
[----:B------:R-:W-:-:S04]  /*8920*/  F2FP.F16.F32.PACK_AB R3, RZ, R24 ;  /* 0x00000018ff03723e */ /* 0x000fc800000000ff */
[----:B------:R-:W-:-:S05]  /*8930*/  PRMT R3, R3, 0x5410, RZ ;  /* 0x0000541003037816 */ /* 0x000fca00000000ff */
[----:B------:R0:W-:Y:S01]  /*8940*/  STG.E desc[UR36][R8.64], R3 ;  /* 0x0000000308007986 */ /* 0x0001e2000c101924 */
[----:B------:R-:W-:Y:S05]  /*8950*/  BRA `(.L_x_13123) ;  /* 0x00000008008c7947 */ /* 0x000fea0003800000 */
.L_x_13128:
[----:B------:R-:W-:-:S06]  /*8960*/  FMUL.FTZ R4, R24, 1 ;  /* 0x3f80000018047820 */ /* 0x000fcc0000410000 */
[----:B------:R-:W0:Y:S02]  /*8970*/  F2F.F64.F32 R4, R4 ;  /* 0x0000000400047310 */ /* 0x000e240000201800 */
[----:B0-----:R0:W-:Y:S01]  /*8980*/  STG.E.64 desc[UR36][R8.64], R4 ;  /* 0x0000000408007986 */ /* 0x0011e2000c101b24 */
[----:B------:R-:W-:Y:S05]  /*8990*/  BRA `(.L_x_13123) ;  /* 0x00000008007c7947 */ /* 0x000fea0003800000 */
.L_x_13118:
        /* <DEDUP_REMOVED lines=13> */
.L_x_13133:
        /* <DEDUP_REMOVED lines=16> */
.L_x_13136:
[----:B------:R-:W-:-:S04]  /*8b70*/  SHF.R.U32.HI R24, RZ, 0x18, R24 ;  /* 0x00000018ff187819 */ /* 0x000fc80000011618 */
[----:B------:R-:W-:-:S04]  /*8b80*/  LOP3.LUT R3, R3, 0x80, R24, 0xf8, !PT ;  /* 0x0000008003037812 */ /* 0x000fc800078ef818 */
[----:B------:R-:W-:-:S07]  /*8b90*/  PRMT R4, R3, 0x7610, R4 ;  /* 0x0000761003047816 */ /* 0x000fce0000000004 */
.L_x_13135:
[----:B------:R-:W-:Y:S05]  /*8ba0*/  BSYNC.RECONVERGENT B0 ;  /* 0x0000000000007941 */ /* 0x000fea0003800200 */
.L_x_13134:
[----:B------:R0:W-:Y:S01]  /*8bb0*/  STG.E.U8 desc[UR36][R8.64], R4 ;  /* 0x0000000408007986 */ /* 0x0001e2000c101124 */
[----:B------:R-:W-:Y:S05]  /*8bc0*/  BRA `(.L_x_13123) ;  /* 0x0000000400f07947 */ /* 0x000fea0003800000 */
.L_x_13132:
        /* <DEDUP_REMOVED lines=16> */
.L_x_13139:
[----:B------:R-:W-:-:S04]  /*8cd0*/  SHF.R.U32.HI R24, RZ, 0x18, R24 ;  /* 0x00000018ff187819 */ /* 0x000fc80000011618 */
[----:B------:R-:W-:-:S04]  /*8ce0*/  LOP3.LUT R3, R3, 0x80, R24, 0xf8, !PT ;  /* 0x0000008003037812 */ /* 0x000fc800078ef818 */
[----:B------:R-:W-:-:S07]  /*8cf0*/  PRMT R4, R3, 0x7610, R4 ;  /* 0x0000761003047816 */ /* 0x000fce0000000004 */
.L_x_13138:
[----:B------:R-:W-:Y:S05]  /*8d00*/  BSYNC.RECONVERGENT B0 ;  /* 0x0000000000007941 */ /* 0x000fea0003800200 */
.L_x_13137:
[----:B------:R0:W-:Y:S01]  /*8d10*/  STG.E.U8 desc[UR36][R8.64], R4 ;  /* 0x0000000408007986 */ /* 0x0001e2000c101124 */
[----:B------:R-:W-:Y:S05]  /*8d20*/  BRA `(.L_x_13123) ;  /* 0x0000000400987947 */ /* 0x000fea0003800000 */
.L_x_13131:
        /* <DEDUP_REMOVED lines=21> */
.L_x_13141:
[----:B------:R-:W0:Y:S02]  /*8e80*/  F2I.U64.TRUNC R24, R24 ;  /* 0x0000001800187311 */ /* 0x000e24000020d800 */
[----:B0-----:R0:W-:Y:S01]  /*8e90*/  STG.E.64 desc[UR36][R8.64], R24 ;  /* 0x0000001808007986 */ /* 0x0011e2000c101b24 */
[----:B------:R-:W-:Y:S05]  /*8ea0*/  BRA `(.L_x_13123) ;  /* 0x0000000400387947 */ /* 0x000fea0003800000 */
.L_x_13140:
[----:B------:R-:W0:Y:S02]  /*8eb0*/  F2I.FTZ.U32.TRUNC.NTZ R3, R24 ;  /* 0x0000001800037305 */ /* 0x000e24000021f000 */
[----:B0-----:R0:W-:Y:S01]  /*8ec0*/  STG.E desc[UR36][R8.64], R3 ;  /* 0x0000000308007986 */ /* 0x0011e2000c101924 */
[----:B------:R-:W-:Y:S05]  /*8ed0*/  BRA `(.L_x_13123) ;  /* 0x00000004002c7947 */ /* 0x000fea0003800000 */
.L_x_13130:
        /* <DEDUP_REMOVED lines=10> */
.L_x_13143:
[----:B------:R-:W-:Y:S01]  /*8f80*/  FMUL.FTZ R4, R24, 1 ;  /* 0x3f80000018047820 */ /* 0x000fe20000410000 */
[----:B------:R-:W-:-:S05]  /*8f90*/  CS2R R6, SRZ ;  /* 0x0000000000067805 */ /* 0x000fca000001ff00 */
[----:B------:R-:W0:Y:S02]  /*8fa0*/  F2F.F64.F32 R4, R4 ;  /* 0x0000000400047310 */ /* 0x000e240000201800 */
[----:B0-----:R4:W-:Y:S01]  /*8fb0*/  STG.E.128 desc[UR36][R8.64], R4 ;  /* 0x0000000408007986 */ /* 0x0019e2000c101d24 */
[----:B------:R-:W-:Y:S05]  /*8fc0*/  BRA `(.L_x_13123) ;  /* 0x0000000000f07947 */ /* 0x000fea0003800000 */
.L_x_13142:
[----:B------:R-:W-:-:S13]  /*8fd0*/  ISETP.NE.AND P0, PT, R0, 0xf, PT ;  /* 0x0000000f0000780c */ /* 0x000fda0003f05270 */
[----:B------:R-:W-:Y:S05]  /*8fe0*/  @!P0 BRA `(.L_x_13144) ;  /* 0x0000000000e08947 */ /* 0x000fea0003800000 */
[----:B------:R-:W-:-:S13]  /*8ff0*/  ISETP.NE.AND P0, PT, R0, 0x17, PT ;  /* 0x000000170000780c */ /* 0x000fda0003f05270 */
[----:B------:R-:W-:Y:S05]  /*9000*/  @!P0 BRA `(.L_x_13145) ;  /* 0x00000000008c8947 */ /* 0x000fea0003800000 */
[----:B------:R-:W-:-:S13]  /*9010*/  ISETP.NE.AND P0, PT, R0, 0x18, PT ;  /* 0x000000180000780c */ /* 0x000fda0003f05270 */
[----:B------:R-:W-:Y:S05]  /*9020*/  @!P0 BRA `(.L_x_13146) ;  /* 0x0000000000448947 */ /* 0x000fea0003800000 */
.L_x_13122:
        /* <DEDUP_REMOVED lines=16> */
.L_x_13147:
[----:B------:R-:W-:Y:S05]  /*9130*/  BRA `(.L_x_13123) ;  /* 0x0000000000947947 */ /* 0x000fea0003800000 */
.L_x_13146:
        /* <DEDUP_REMOVED lines=12> */
.L_x_13149:
[----:B------:R-:W-:Y:S05]  /*9200*/  BSYNC.RECONVERGENT B0 ;  /* 0x0000000000007941 */ /* 0x000fea0003800200 */
.L_x_13148:
[----:B------:R-:W-:-:S05]  /*9210*/  LOP3.LUT R3, R0, 0x80, R5, 0xf8, !PT ;  /* 0x0000008000037812 */ /* 0x000fca00078ef805 */
[----:B------:R2:W-:Y:S01]  /*9220*/  STG.E.U8 desc[UR36][R8.64], R3 ;  /* 0x0000000308007986 */ /* 0x0005e2000c101124 */
[----:B------:R-:W-:Y:S05]  /*9230*/  BRA `(.L_x_13123) ;  /* 0x0000000000547947 */ /* 0x000fea0003800000 */
.L_x_13145:
        /* <DEDUP_REMOVED lines=11> */
.L_x_13151:
[----:B------:R-:W-:Y:S01]  /*92f0*/  IMAD.MOV.U32 R0, RZ, RZ, 0x7f ;  /* 0x0000007fff007424 */ /* 0x000fe200078e00ff */
[----:B------:R-:W-:-:S04]  /*9300*/  ISETP.GT.U32.AND P0, PT, R4, 0x7f800000, PT ;  /* 0x7f8000000400780c */ /* 0x000fc80003f04070 */
[----:B------:R-:W-:-:S09]  /*9310*/  SEL R0, R0, 0x7c, P0 ;  /* 0x0000007c00007807 */ /* 0x000fd20000000000 */
.L_x_13152:
[----:B------:R-:W-:Y:S05]  /*9320*/  BSYNC.RECONVERGENT B0 ;  /* 0x0000000000007941 */ /* 0x000fea0003800200 */
.L_x_13150:
[----:B------:R-:W-:-:S04]  /*9330*/  SHF.R.U32.HI R3, RZ, 0x18, R24 ;  /* 0x00000018ff037819 */ /* 0x000fc80000011618 */
[----:B------:R-:W-:-:S05]  /*9340*/  LOP3.LUT R3, R0, 0x80, R3, 0xf8, !PT ;  /* 0x0000008000037812 */ /* 0x000fca00078ef803 */
[----:B------:R1:W-:Y:S01]  /*9350*/  STG.E.U8 desc[UR36][R8.64], R3 ;  /* 0x0000000308007986 */ /* 0x0003e2000c101124 */
[----:B------:R-:W-:Y:S05]  /*9360*/  BRA `(.L_x_13123) ;  /* 0x0000000000087947 */ /* 0x000fea0003800000 */
.L_x_13144:
[----:B------:R-:W-:-:S05]  /*9370*/  F2FP.BF16.F32.PACK_AB R24, RZ, R24 ;  /* 0x00000018ff18723e */ /* 0x000fca00000010ff */
[----:B------:R0:W-:Y:S02]  /*9380*/  STG.E.U16 desc[UR36][R8.64], R24 ;  /* 0x0000001808007986 */ /* 0x0001e4000c101524 */
.L_x_13123:
[----:B------:R-:W-:-:S07]  /*9390*/  VIADD R19, R19, 0x80 ;  /* 0x0000008013137836 */ /* 0x000fce0000000000 */
.L_x_13082:
[----:B------:R-:W-:Y:S05]  /*93a0*/  BSYNC.RECONVERGENT B7 ;  /* 0x0000000000077941 */ /* 0x000fea0003800200 */
.L_x_13043:
[----:B------:R-:W-:-:S13]  /*93b0*/  ISETP.GE.AND P0, PT, R19, R17, PT ;  /* 0x000000111300720c */ /* 0x000fda0003f06270 */
[----:B------:R-:W-:Y:S05]  /*93c0*/  @P0 EXIT ;  /* 0x000000000000094d */ /* 0x000fea0003800000 */
[----:B0---4-:R-:W0:Y:S01]  /*93d0*/  LDC.64 R4, c[0x0][0x398] ;  /* 0x0000e600ff047b82 */ /* 0x011e220000000a00 */
[----:B------:R-:W1:Y:S01]  /*93e0*/  LDCU UR4, c[0x0][0x3c4] ;  /* 0x00007880ff0477ac */ /* 0x000e620008000800 */
[----:B--2---:R-:W-:Y:S01]  /*93f0*/  PRMT R0, R16, 0x9910, RZ ;  /* 0x0000991010007816 */ /* 0x004fe200000000ff */
[----:B------:R-:W-:-:S03]  /*9400*/  IMAD R2, R2, 0x200, R19 ;  /* 0x0000020002027824 */ /* 0x000fc600078e0213 */
[----:B------:R-:W-:Y:S01]  /*9410*/  ISETP.GT.AND P1, PT, R0, 0x9, PT ;  /* 0x000000090000780c */ /* 0x000fe20003f24270 */
[----:B-1-3--:R-:W-:-:S05]  /*9420*/  IMAD R3, R2, UR4, RZ ;  /* 0x0000000402037c24 */ /* 0x00afca000f8e02ff */
        /* <DEDUP_REMOVED lines=14> */
.L_x_13156:
[----:B------:R-:W0:Y:S02]  /*9510*/  F2I.S64.TRUNC R18, R18 ;  /* 0x0000001200127311 */ /* 0x000e24000020d900 */
[----:B0-----:R-:W-:-:S05]  /*9520*/  IMAD.MOV.U32 R5, RZ, RZ, R18 ;  /* 0x000000ffff057224 */ /* 0x001fca00078e0012 */
[----:B------:R-:W-:Y:S01]  /*9530*/  STG.E.U8 desc[UR36][R2.64], R5 ;  /* 0x0000000502007986 */ /* 0x000fe2000c101124 */
[----:B------:R-:W-:Y:S05]  /*9540*/  EXIT ;  /* 0x000000000000794d */ /* 0x000fea0003800000 */
.L_x_13155:
        /* <DEDUP_REMOVED lines=9> */
.L_x_13159:
[----:B------:R-:W0:Y:S02]  /*95e0*/  F2I.FTZ.TRUNC.NTZ R5, R18 ;  /* 0x0000001200057305 */ /* 0x000e24000021f100 */
[----:B0-----:R-:W-:Y:S01]  /*95f0*/  STG.E desc[UR36][R2.64], R5 ;  /* 0x0000000502007986 */ /* 0x001fe2000c101924 */
[----:B------:R-:W-:Y:S05]  /*9600*/  EXIT ;  /* 0x000000000000794d */ /* 0x000fea0003800000 */
.L_x_13158:
[----:B------:R-:W0:Y:S02]  /*9610*/  F2I.FTZ.TRUNC.NTZ R5, R18 ;  /* 0x0000001200057305 */ /* 0x000e24000021f100 */
[----:B0-----:R-:W-:Y:S01]  /*9620*/  STG.E.U16 desc[UR36][R2.64], R5 ;  /* 0x0000000502007986 */ /* 0x001fe2000c101524 */
[----:B------:R-:W-:Y:S05]  /*9630*/  EXIT ;  /* 0x000000000000794d */ /* 0x000fea0003800000 */
.L_x_13154:
        /* <DEDUP_REMOVED lines=8> */
.L_x_13161:
[----:B------:R-:W-:-:S05]  /*96c0*/  F2FP.F16.F32.PACK_AB R18, RZ, R18 ;  /* 0x00000012ff12723e */ /* 0x000fca00000000ff */
[----:B------:R-:W-:Y:S01]  /*96d0*/  STG.E.U16 desc[UR36][R2.64], R18 ;  /* 0x0000001202007986 */ /* 0x000fe2000c101524 */
[----:B------:R-:W-:Y:S05]  /*96e0*/  EXIT ;  /* 0x000000000000794d */ /* 0x000fea0003800000 */
.L_x_13160:
        /* <DEDUP_REMOVED lines=9> */
.L_x_13163:
[----:B------:R-:W-:-:S04]  /*9780*/  F2FP.F16.F32.PACK_AB R5, RZ, R18 ;  /* 0x00000012ff05723e */ /* 0x000fc800000000ff */
[----:B------:R-:W-:-:S05]  /*9790*/  PRMT R5, R5, 0x5410, RZ ;  /* 0x0000541005057816 */ /* 0x000fca00000000ff */
[----:B------:R-:W-:Y:S01]  /*97a0*/  STG.E desc[UR36][R2.64], R5 ;  /* 0x0000000502007986 */ /* 0x000fe2000c101924 */
[----:B------:R-:W-:Y:S05]  /*97b0*/  EXIT ;  /* 0x000000000000794d */ /* 0x000fea0003800000 */
.L_x_13162:
[----:B------:R-:W-:-:S06]  /*97c0*/  FMUL.FTZ R4, R18, 1 ;  /* 0x3f80000012047820 */ /* 0x000fcc0000410000 */
[----:B------:R-:W0:Y:S02]  /*97d0*/  F2F.F64.F32 R4, R4 ;  /* 0x0000000400047310 */ /* 0x000e240000201800 */
[----:B0-----:R-:W-:Y:S01]  /*97e0*/  STG.E.64 desc[UR36][R2.64], R4 ;  /* 0x0000000402007986 */ /* 0x001fe2000c101b24 */
[----:B------:R-:W-:Y:S05]  /*97f0*/  EXIT ;  /* 0x000000000000794d */ /* 0x000fea0003800000 */
.L_x_13153:
        /* <DEDUP_REMOVED lines=13> */
.L_x_13167:
        /* <DEDUP_REMOVED lines=16> */
.L_x_13170:
[----:B------:R-:W-:-:S04]  /*99d0*/  SHF.R.U32.HI R18, RZ, 0x18, R18 ;  /* 0x00000018ff127819 */ /* 0x000fc80000011612 */
[----:B------:R-:W-:-:S04]  /*99e0*/  LOP3.LUT R5, R5, 0x80, R18, 0xf8, !PT ;  /* 0x0000008005057812 */ /* 0x000fc800078ef812 */
[----:B------:R-:W-:-:S07]  /*99f0*/  PRMT R0, R5, 0x7610, R0 ;  /* 0x0000761005007816 */ /* 0x000fce0000000000 */
.L_x_13169:
[----:B------:R-:W-:Y:S05]  /*9a00*/  BSYNC.RECONVERGENT B0 ;  /* 0x0000000000007941 */ /* 0x000fea0003800200 */
.L_x_13168:
[----:B------:R-:W-:Y:S01]  /*9a10*/  STG.E.U8 desc[UR36][R2.64], R0 ;  /* 0x0000000002007986 */ /* 0x000fe2000c101124 */
[----:B------:R-:W-:Y:S05]  /*9a20*/  EXIT ;  /* 0x000000000000794d */ /* 0x000fea0003800000 */
.L_x_13166:
        /* <DEDUP_REMOVED lines=16> */
.L_x_13173:
[----:B------:R-:W-:-:S04]  /*9b30*/  SHF.R.U32.HI R18, RZ, 0x18, R18 ;  /* 0x00000018ff127819 */ /* 0x000fc80000011612 */
[----:B------:R-:W-:-:S04]  /*9b40*/  LOP3.LUT R5, R5, 0x80, R18, 0xf8, !PT ;  /* 0x0000008005057812 */ /* 0x000fc800078ef812 */
[----:B------:R-:W-:-:S07]  /*9b50*/  PRMT R0, R5, 0x7610, R0 ;  /* 0x0000761005007816 */ /* 0x000fce0000000000 */
.L_x_13172:
[----:B------:R-:W-:Y:S05]  /*9b60*/  BSYNC.RECONVERGENT B0 ;  /* 0x0000000000007941 */ /* 0x000fea0003800200 */
.L_x_13171:
[----:B------:R-:W-:Y:S01]  /*9b70*/  STG.E.U8 desc[UR36][R2.64], R0 ;  /* 0x0000000002007986 */ /* 0x000fe2000c101124 */
[----:B------:R-:W-:Y:S05]  /*9b80*/  EXIT ;  /* 0x000000000000794d */ /* 0x000fea0003800000 */
.L_x_13165:
        /* <DEDUP_REMOVED lines=21> */
.L_x_13175:
[----:B------:R-:W0:Y:S02]  /*9ce0*/  F2I.U64.TRUNC R18, R18 ;  /* 0x0000001200127311 */ /* 0x000e24000020d800 */
[----:B0-----:R-:W-:Y:S01]  /*9cf0*/  STG.E.64 desc[UR36][R2.64], R18 ;  /* 0x0000001202007986 */ /* 0x001fe2000c101b24 */
[----:B------:R-:W-:Y:S05]  /*9d00*/  EXIT ;  /* 0x000000000000794d */ /* 0x000fea0003800000 */
.L_x_13174:
[----:B------:R-:W0:Y:S02]  /*9d10*/  F2I.FTZ.U32.TRUNC.NTZ R5, R18 ;  /* 0x0000001200057305 */ /* 0x000e24000021f000 */
[----:B0-----:R-:W-:Y:S01]  /*9d20*/  STG.E desc[UR36][R2.64], R5 ;  /* 0x0000000502007986 */ /* 0x001fe2000c101924 */
[----:B------:R-:W-:Y:S05]  /*9d30*/  EXIT ;  /* 0x000000000000794d */ /* 0x000fea0003800000 */
.L_x_13164:
        /* <DEDUP_REMOVED lines=10> */
.L_x_13177:
[----:B------:R-:W-:Y:S01]  /*9de0*/  FMUL.FTZ R4, R18, 1 ;  /* 0x3f80000012047820 */ /* 0x000fe20000410000 */
[----:B------:R-:W-:-:S05]  /*9df0*/  CS2R R6, SRZ ;  /* 0x0000000000067805 */ /* 0x000fca000001ff00 */
[----:B------:R-:W0:Y:S02]  /*9e00*/  F2F.F64.F32 R4, R4 ;  /* 0x0000000400047310 */ /* 0x000e240000201800 */
[----:B0-----:R-:W-:Y:S01]  /*9e10*/  STG.E.128 desc[UR36][R2.64], R4 ;  /* 0x0000000402007986 */ /* 0x001fe2000c101d24 */
[----:B------:R-:W-:Y:S05]  /*9e20*/  EXIT ;  /* 0x000000000000794d */ /* 0x000fea0003800000 */
.L_x_13176:
[----:B------:R-:W-:-:S13]  /*9e30*/  ISETP.NE.AND P0, PT, R0, 0xf, PT ;  /* 0x0000000f0000780c */ /* 0x000fda0003f05270 */
[----:B------:R-:W-:Y:S05]  /*9e40*/  @!P0 BRA `(.L_x_13178) ;  /* 0x0000000000e08947 */ /* 0x000fea0003800000 */
[----:B------:R-:W-:-:S13]  /*9e50*/  ISETP.NE.AND P0, PT, R0, 0x17, PT ;  /* 0x000000170000780c */ /* 0x000fda0003f05270 */
[----:B------:R-:W-:Y:S05]  /*9e60*/  @!P0 BRA `(.L_x_13179) ;  /* 0x00000000008c8947 */ /* 0x000fea0003800000 */
[----:B------:R-:W-:-:S13]  /*9e70*/  ISETP.NE.AND P0, PT, R0, 0x18, PT ;  /* 0x000000180000780c */ /* 0x000fda0003f05270 */
[----:B------:R-:W-:Y:S05]  /*9e80*/  @!P0 BRA `(.L_x_13180) ;  /* 0x0000000000448947 */ /* 0x000fea0003800000 */
.L_x_13157:
        /* <DEDUP_REMOVED lines=16> */
.L_x_13181:
[----:B------:R-:W-:Y:S05]  /*9f90*/  EXIT ;  /* 0x000000000000794d */ /* 0x000fea0003800000 */
.L_x_13180:
        /* <DEDUP_REMOVED lines=12> */
.L_x_13183:
[----:B------:R-:W-:Y:S05]  /*a060*/  BSYNC.RECONVERGENT B0 ;  /* 0x0000000000007941 */ /* 0x000fea0003800200 */
.L_x_13182:
[----:B------:R-:W-:-:S05]  /*a070*/  LOP3.LUT R5, R0, 0x80, R7, 0xf8, !PT ;  /* 0x0000008000057812 */ /* 0x000fca00078ef807 */
[----:B------:R-:W-:Y:S01]  /*a080*/  STG.E.U8 desc[UR36][R2.64], R5 ;  /* 0x0000000502007986 */ /* 0x000fe2000c101124 */
[----:B------:R-:W-:Y:S05]  /*a090*/  EXIT ;  /* 0x000000000000794d */ /* 0x000fea0003800000 */
.L_x_13179:
        /* <DEDUP_REMOVED lines=11> */
.L_x_13185:
[----:B------:R-:W-:Y:S01]  /*a150*/  IMAD.MOV.U32 R0, RZ, RZ, 0x7f ;  /* 0x0000007fff007424 */ /* 0x000fe200078e00ff */
[----:B------:R-:W-:-:S04]  /*a160*/  ISETP.GT.U32.AND P0, PT, R4, 0x7f800000, PT ;  /* 0x7f8000000400780c */ /* 0x000fc80003f04070 */
[----:B------:R-:W-:-:S09]  /*a170*/  SEL R0, R0, 0x7c, P0 ;  /* 0x0000007c00007807 */ /* 0x000fd20000000000 */
.L_x_13186:
[----:B------:R-:W-:Y:S05]  /*a180*/  BSYNC.RECONVERGENT B0 ;  /* 0x0000000000007941 */ /* 0x000fea0003800200 */
.L_x_13184:
[----:B------:R-:W-:-:S04]  /*a190*/  SHF.R.U32.HI R5, RZ, 0x18, R18 ;  /* 0x00000018ff057819 */ /* 0x000fc80000011612 */
[----:B------:R-:W-:-:S05]  /*a1a0*/  LOP3.LUT R5, R0, 0x80, R5, 0xf8, !PT ;  /* 0x0000008000057812 */ /* 0x000fca00078ef805 */
[----:B------:R-:W-:Y:S01]  /*a1b0*/  STG.E.U8 desc[UR36][R2.64], R5 ;  /* 0x0000000502007986 */ /* 0x000fe2000c101124 */
[----:B------:R-:W-:Y:S05]  /*a1c0*/  EXIT ;  /* 0x000000000000794d */ /* 0x000fea0003800000 */
.L_x_13178:
[----:B------:R-:W-:-:S05]  /*a1d0*/  F2FP.BF16.F32.PACK_AB R18, RZ, R18 ;  /* 0x00000012ff12723e */ /* 0x000fca00000010ff */
[----:B------:R-:W-:Y:S01]  /*a1e0*/  STG.E.U16 desc[UR36][R2.64], R18 ;  /* 0x0000001202007986 */ /* 0x000fe2000c101524 */
[----:B------:R-:W-:Y:S05]  /*a1f0*/  EXIT ;  /* 0x000000000000794d */ /* 0x000fea0003800000 */
.L_x_13187:
        /* <DEDUP_REMOVED lines=16> */
.L_x_14271:


//--------------------- .text._ZN2at6native18elementwise_kernelILi128ELi2EZNS0_22gpu_kernel_impl_nocastIZNS0_43_GLOBAL__N__7cc8d1ed_10_Dropout_cu_0e96ed3819masked_scale_kernelIbffEEvRNS_6TensorERKS5_S8_T1_EUlfbE_EEvRNS_18TensorIteratorBaseERKT_EUliE_EEviS9_ --------------------------
	.section	.text._ZN2at6native18elementwise_kernelILi128ELi2EZNS0_22gpu_kernel_impl_nocastIZNS0_43_GLOBAL__N__7cc8d1ed_10_Dropout_cu_0e96ed3819masked_scale_kernelIbffEEvRNS_6TensorERKS5_S8_T1_EUlfbE_EEvRNS_18TensorIteratorBaseERKT_EUliE_EEviS9_,"ax",@progbits
	.align	128
        .global         _ZN2at6native18elementwise_kernelILi128ELi2EZNS0_22gpu_kernel_impl_nocastIZNS0_43_GLOBAL__N__7cc8d1ed_10_Dropout_cu_0e96ed3819masked_scale_kernelIbffEEvRNS_6TensorERKS5_S8_T1_EUlfbE_EEvRNS_18TensorIteratorBaseERKT_EUliE_EEviS9_
        .type           _ZN2at6native18elementwise_kernelILi128ELi2EZNS0_22gpu_kernel_impl_nocastIZNS0_43_GLOBAL__N__7cc8d1ed_10_Dropout_cu_0e96ed3819masked_scale_kernelIbffEEvRNS_6TensorERKS5_S8_T1_EUlfbE_EEvRNS_18TensorIteratorBaseERKT_EUliE_EEviS9_,@function
        .size           _ZN2at6native18elementwise_kernelILi128ELi2EZNS0_22gpu_kernel_impl_nocastIZNS0_43_GLOBAL__N__7cc8d1ed_10_Dropout_cu_0e96ed3819masked_scale_kernelIbffEEvRNS_6TensorERKS5_S8_T1_EUlfbE_EEvRNS_18TensorIteratorBaseERKT_EUliE_EEviS9_,(.L_x_14272 - _ZN2at6native18elementwise_kernelILi128ELi2EZNS0_22gpu_kernel_impl_nocastIZNS0_43_GLOBAL__N__7cc8d1ed_10_Dropout_cu_0e96ed3819masked_scale_kernelIbffEEvRNS_6TensorERKS5_S8_T1_EUlfbE_EEvRNS_18TensorIteratorBaseERKT_EUliE_EEviS9_)
        .other          _ZN2at6native18elementwise_kernelILi128ELi2EZNS0_22gpu_kernel_impl_nocastIZNS0_43_GLOBAL__N__7cc8d1ed_10_Dropout_cu_0e96ed3819masked_scale_kernelIbffEEvRNS_6TensorERKS5_S8_T1_EUlfbE_EEvRNS_18TensorIteratorBaseERKT_EUliE_EEviS9_,@"STO_CUDA_ENTRY STV_DEFAULT"
_ZN2at6native18elementwise_kernelILi128ELi2EZNS0_22gpu_kernel_impl_nocastIZNS0_43_GLOBAL__N__7cc8d1ed_10_Dropout_cu_0e96ed3819masked_scale_kernelIbffEEvRNS_6TensorERKS5_S8_T1_EUlfbE_EEvRNS_18TensorIteratorBaseERKT_EUliE_EEviS9_:
.text._ZN2at6native18elementwise_kernelILi128ELi2EZNS0_22gpu_kernel_impl_nocastIZNS0_43_GLOBAL__N__7cc8d1ed_10_Dropout_cu_0e96ed3819masked_scale_kernelIbffEEvRNS_6TensorERKS5_S8_T1_EUlfbE_EEvRNS_18TensorIteratorBaseERKT_EUliE_EEviS9_:
        /* <DEDUP_REMOVED lines=20> */
[----:B---3--:R-:W-:-:S04]  /*0140*/  ISETP.NE.AND P0, PT, R6, RZ, PT ;  /* 0x000000ff0600720c */ /* 0x008fc80003f05270 */
[----:B------:R-:W-:-:S05]  /*0150*/  FSEL R11, RZ, 1, !P0 ;  /* 0x3f800000ff0b7808 */ /* 0x000fca0004000000 */
[----:B--2---:R-:W-:-:S04]  /*0160*/  FMUL.FTZ R11, R4, R11 ;  /* 0x0000000b040b7220 */ /* 0x004fc80000410000 */
[----:B-1----:R-:W-:-:S05]  /*0170*/  FMUL.FTZ R11, R11, UR5 ;  /* 0x000000050b0b7c20 */ /* 0x002fca0008410000 */
[----:B0-----:R0:W-:Y:S02]  /*0180*/  STG.E desc[UR6][R8.64], R11 ;  /* 0x0000000b08007986 */ /* 0x0011e4000c101906 */
.L_x_13190:
[----:B------:R-:W-:Y:S05]  /*0190*/  BSYNC.RECONVERGENT B0 ;  /* 0x0000000000007941 */ /* 0x000fea0003800200 */
.L_x_13189:
[----:B------:R-:W-:-:S13]  /*01a0*/  ISETP.GE.AND P0, PT, R3, UR4, PT ;  /* 0x0000000403007c0c */ /* 0x000fda000bf06270 */
[----:B------:R-:W-:Y:S05]  /*01b0*/  @P0 EXIT ;  /* 0x000000000000094d */ /* 0x000fea0003800000 */
[----:B------:R-:W1:Y:S01]  /*01c0*/  LDC.64 R4, c[0x0][0x5f8] ;  /* 0x00017e00ff047b82 */ /* 0x000e620000000a00 */
[----:B------:R-:W2:Y:S07]  /*01d0*/  LDCU UR4, c[0x0][0x600] ;  /* 0x0000c000ff0477ac */ /* 0x000eae0008000800 */
[----:B------:R-:W3:Y:S01]  /*01e0*/  LDC.64 R2, c[0x0][0x5f0] ;  /* 0x00017c00ff027b82 */ /* 0x000ee20000000a00 */
[----:B-1----:R-:W4:Y:S04]  /*01f0*/  LDG.E.U8 R4, desc[UR6][R4.64] ;  /* 0x0000000604047981 */ /* 0x002f28000c1e1100 */
[----:B---3--:R-:W3:Y:S03]  /*0200*/  LDG.E R2, desc[UR6][R2.64] ;  /* 0x0000000602027981 */ /* 0x008ee6000c1e1900 */
[----:B------:R-:W1:Y:S01]  /*0210*/  LDC.64 R6, c[0x0][0x5e8] ;  /* 0x00017a00ff067b82 */ /* 0x000e620000000a00 */
[----:B----4-:R-:W-:-:S04]  /*0220*/  ISETP.NE.AND P0, PT, R4, RZ, PT ;  /* 0x000000ff0400720c */ /* 0x010fc80003f05270 */
[----:B0-----:R-:W-:-:S05]  /*0230*/  FSEL R9, RZ, 1, !P0 ;  /* 0x3f800000ff097808 */ /* 0x001fca0004000000 */
[----:B---3--:R-:W-:-:S04]  /*0240*/  FMUL.FTZ R9, R2, R9 ;  /* 0x0000000902097220 */ /* 0x008fc80000410000 */
[----:B--2---:R-:W-:-:S05]  /*0250*/  FMUL.FTZ R9, R9, UR4 ;  /* 0x0000000409097c20 */ /* 0x004fca0008410000 */
[----:B-1----:R-:W-:Y:S01]  /*0260*/  STG.E desc[UR6][R6.64], R9 ;  /* 0x0000000906007986 */ /* 0x002fe2000c101906 */
[----:B------:R-:W-:Y:S05]  /*0270*/  EXIT ;  /* 0x000000000000794d */ /* 0x000fea0003800000 */
.L_x_13188:
        /* <DEDUP_REMOVED lines=355> */
.L_x_13193:
[----:B------:R-:W0:Y:S01]  /*18b0*/  LDCU.128 UR8, c[0x0][0x5f0] ;  /* 0x0000be00ff0877ac */ /* 0x000e220008000c00 */
[----:B------:R-:W1:Y:S01]  /*18c0*/  LDCU UR5, c[0x0][0x600] ;  /* 0x0000c000ff0577ac */ /* 0x000e620008000800 */
[----:B0-----:R-:W-:-:S04]  /*18d0*/  IADD3 R8, P0, PT, R6, UR10, RZ ;  /* 0x0000000a06087c10 */ /* 0x001fc8000ff1e0ff */
[----:B------:R-:W-:Y:S02]  /*18e0*/  IADD3.X R9, PT, PT, RZ, UR11, RZ, P0, !PT ;  /* 0x0000000bff097c10 */ /* 0x000fe400087fe4ff */
[----:B------:R-:W-:-:S03]  /*18f0*/  IADD3 R6, P0, PT, R4, UR8, RZ ;  /* 0x0000000804067c10 */ /* 0x000fc6000ff1e0ff */
[----:B------:R-:W2:Y:S01]  /*1900*/  LDG.E.U8 R8, desc[UR6][R8.64] ;  /* 0x0000000608087981 */ /* 0x000ea2000c1e1100 */
[----:B------:R-:W-:Y:S01]  /*1910*/  IADD3.X R7, PT, PT, RZ, UR9, RZ, P0, !PT ;  /* 0x00000009ff077c10 */ /* 0x000fe200087fe4ff */
[----:B------:R-:W0:Y:S04]  /*1920*/  LDCU.64 UR8, c[0x0][0x5e8] ;  /* 0x0000bd00ff0877ac */ /* 0x000e280008000a00 */
[----:B------:R-:W3:Y:S01]  /*1930*/  LDG.E R6, desc[UR6][R6.64] ;  /* 0x0000000606067981 */ /* 0x000ee2000c1e1900 */
[----:B------:R-:W-:Y:S02]  /*1940*/  IADD3 R3, PT, PT, R3, 0x80, RZ ;  /* 0x0000008003037810 */ /* 0x000fe40007ffe0ff */
[----:B--2---:R-:W-:-:S04]  /*1950*/  ISETP.NE.AND P0, PT, R8, RZ, PT ;  /* 0x000000ff0800720c */ /* 0x004fc80003f05270 */
[----:B------:R-:W-:Y:S02]  /*1960*/  FSEL R11, RZ, 1, !P0 ;  /* 0x3f800000ff0b7808 */ /* 0x000fe40004000000 */
[----:B0-----:R-:W-:-:S03]  /*1970*/  IADD3 R4, P0, PT, R5, UR8, RZ ;  /* 0x0000000805047c10 */ /* 0x001fc6000ff1e0ff */
[----:B---3--:R-:W-:Y:S01]  /*1980*/  FMUL.FTZ R11, R6, R11 ;  /* 0x0000000b060b7220 */ /* 0x008fe20000410000 */
[----:B------:R-:W-:-:S03]  /*1990*/  IADD3.X R5, PT, PT, RZ, UR9, RZ, P0, !PT ;  /* 0x00000009ff057c10 */ /* 0x000fc600087fe4ff */
[----:B-1----:R-:W-:-:S05]  /*19a0*/  FMUL.FTZ R11, R11, UR5 ;  /* 0x000000050b0b7c20 */ /* 0x002fca0008410000 */
[----:B------:R0:W-:Y:S02]  /*19b0*/  STG.E desc[UR6][R4.64], R11 ;  /* 0x0000000b04007986 */ /* 0x0001e4000c101906 */
.L_x_13192:
[----:B------:R-:W-:Y:S05]  /*19c0*/  BSYNC.RECONVERGENT B0 ;  /* 0x0000000000007941 */ /* 0x000fea0003800200 */
.L_x_13191:
        /* <DEDUP_REMOVED lines=350> */
.L_x_13194:
[----:B------:R-:W0:Y:S01]  /*2fb0*/  LDCU.128 UR8, c[0x0][0x5f0] ;  /* 0x0000be00ff0877ac */ /* 0x000e220008000c00 */
[----:B------:R-:W1:Y:S01]  /*2fc0*/  LDCU.64 UR4, c[0x0][0x5e8] ;  /* 0x0000bd00ff0477ac */ /* 0x000e620008000a00 */
[----:B0-----:R-:W-:-:S04]  /*2fd0*/  IADD3 R6, P0, PT, R4, UR10, RZ ;  /* 0x0000000a04067c10 */ /* 0x001fc8000ff1e0ff */
[----:B------:R-:W-:Y:S02]  /*2fe0*/  IADD3.X R7, PT, PT, RZ, UR11, RZ, P0, !PT ;  /* 0x0000000bff077c10 */ /* 0x000fe400087fe4ff */
[----:B------:R-:W-:Y:S01]  /*2ff0*/  IADD3 R4, P0, PT, R2, UR8, RZ ;  /* 0x0000000802047c10 */ /* 0x000fe2000ff1e0ff */
[----:B------:R-:W0:Y:S02]  /*3000*/  LDCU UR8, c[0x0][0x600] ;  /* 0x0000c000ff0877ac */ /* 0x000e240008000800 */
[----:B------:R-:W2:Y:S01]  /*3010*/  LDG.E.U8 R6, desc[UR6][R6.64] ;  /* 0x0000000606067981 */ /* 0x000ea2000c1e1100 */
[----:B------:R-:W-:-:S05]  /*3020*/  IADD3.X R5, PT, PT, RZ, UR9, RZ, P0, !PT ;  /* 0x00000009ff057c10 */ /* 0x000fca00087fe4ff */
[----:B------:R-:W3:Y:S01]  /*3030*/  LDG.E R4, desc[UR6][R4.64] ;  /* 0x0000000604047981 */ /* 0x000ee2000c1e1900 */
[----:B--2---:R-:W-:-:S04]  /*3040*/  ISETP.NE.AND P0, PT, R6, RZ, PT ;  /* 0x000000ff0600720c */ /* 0x004fc80003f05270 */
[----:B------:R-:W-:Y:S02]  /*3050*/  FSEL R9, RZ, 1, !P0 ;  /* 0x3f800000ff097808 */ /* 0x000fe40004000000 */
[----:B-1----:R-:W-:-:S03]  /*3060*/  IADD3 R2, P0, PT, R3, UR4, RZ ;  /* 0x0000000403027c10 */ /* 0x002fc6000ff1e0ff */
[----:B---3--:R-:W-:Y:S01]  /*3070*/  FMUL.FTZ R9, R4, R9 ;  /* 0x0000000904097220 */ /* 0x008fe20000410000 */
[----:B------:R-:W-:-:S03]  /*3080*/  IADD3.X R3, PT, PT, RZ, UR5, RZ, P0, !PT ;  /* 0x00000005ff037c10 */ /* 0x000fc600087fe4ff */
[----:B0-----:R-:W-:-:S05]  /*3090*/  FMUL.FTZ R9, R9, UR8 ;  /* 0x0000000809097c20 */ /* 0x001fca0008410000 */
[----:B------:R-:W-:Y:S01]  /*30a0*/  STG.E desc[UR6][R2.64], R9 ;  /* 0x0000000902007986 */ /* 0x000fe2000c101906 */
[----:B------:R-:W-:Y:S05]  /*30b0*/  EXIT ;  /* 0x000000000000794d */ /* 0x000fea0003800000 */
.L_x_13195:
        /* <DEDUP_REMOVED lines=12> */
.L_x_14272:


//--------------------- .text._ZN2at6native27unrolled_elementwise_kernelIZNS0_43_GLOBAL__N__7cc8d1ed_10_Dropout_cu_0e96ed3819masked_scale_kernelIbffEEvRNS_6TensorERKS4_S7_T1_EUlfbE_St5arrayIPcLm3EELi4E23TrivialOffsetCalculatorILi2EjESD_ILi1EjENS0_6memory15LoadWithoutCastENSG_16StoreWithoutCastEEEviT_T0_T2_T3_T4_T5_ --------------------------
	.section	.text._ZN2at6native27unrolled_elementwise_kernelIZNS0_43_GLOBAL__N__7cc8d1ed_10_Dropout_cu_0e96ed3819masked_scale_kernelIbffEEvRNS_6TensorERKS4_S7_T1_EUlfbE_St5arrayIPcLm3EELi4E23TrivialOffsetCalculatorILi2EjESD_ILi1EjENS0_6memory15LoadWithoutCastENSG_16StoreWithoutCastEEEviT_T0_T2_T3_T4_T5_,"ax",@progbits
	.align	128
        .global         _ZN2at6native27unrolled_elementwise_kernelIZNS0_43_GLOBAL__N__7cc8d1ed_10_Dropout_cu_0e96ed3819masked_scale_kernelIbffEEvRNS_6TensorERKS4_S7_T1_EUlfbE_St5arrayIPcLm3EELi4E23TrivialOffsetCalculatorILi2EjESD_ILi1EjENS0_6memory15LoadWithoutCastENSG_16StoreWithoutCastEEEviT_T0_T2_T3_T4_T5_
        .type           _ZN2at6native27unrolled_elementwise_kernelIZNS0_43_GLOBAL__N__7cc8d1ed_10_Dropout_cu_0e96ed3819masked_scale_kernelIbffEEvRNS_6TensorERKS4_S7_T1_EUlfbE_St5arrayIPcLm3EELi4E23TrivialOffsetCalculatorILi2EjESD_ILi1EjENS0_6memory15LoadWithoutCastENSG_16StoreWithoutCastEEEviT_T0_T2_T3_T4_T5_,@function
        .size           _ZN2at6native27unrolled_elementwise_kernelIZNS0_43_GLOBAL__N__7cc8d1ed_10_Dropout_cu_0e96ed3819masked_scale_kernelIbffEEvRNS_6TensorERKS4_S7_T1_EUlfbE_St5arrayIPcLm3EELi4E23TrivialOffsetCalculatorILi2EjESD_ILi1EjENS0_6memory15LoadWithoutCastENSG_16StoreWithoutCastEEEviT_T0_T2_T3_T4_T5_,(.L_x_14273 - _ZN2at6native27unrolled_elementwise_kernelIZNS0_43_GLOBAL__N__7cc8d1ed_10_Dropout_cu_0e96ed3819masked_scale_kernelIbffEEvRNS_6TensorERKS4_S7_T1_EUlfbE_St5arrayIPcLm3EELi4E23TrivialOffsetCalculatorILi2EjESD_ILi1EjENS0_6memory15LoadWithoutCastENSG_16StoreWithoutCastEEEviT_T0_T2_T3_T4_T5_)
        .other          _ZN2at6native27unrolled_elementwise_kernelIZNS0_43_GLOBAL__N__7cc8d1ed_10_Dropout_cu_0e96ed3819masked_scale_kernelIbffEEvRNS_6TensorERKS4_S7_T1_EUlfbE_St5arrayIPcLm3EELi4E23TrivialOffsetCalculatorILi2EjESD_ILi1EjENS0_6memory15LoadWithoutCastENSG_16StoreWithoutCastEEEviT_T0_T2_T3_T4_T5_,@"STO_CUDA_ENTRY STV_DEFAULT"
_ZN2at6native27unrolled_elementwise_kernelIZNS0_43_GLOBAL__N__7cc8d1ed_10_Dropout_cu_0e96ed3819masked_scale_kernelIbffEEvRNS_6TensorERKS4_S7_T1_EUlfbE_St5arrayIPcLm3EELi4E23TrivialOffsetCalculatorILi2EjESD_ILi1EjENS0_6memory15LoadWithoutCastENSG_16StoreWithoutCastEEEviT_T0_T2_T3_T4_T5_:
.text._ZN2at6native27unrolled_elementwise_kernelIZNS0_43_GLOBAL__N__7cc8d1ed_10_Dropout_cu_0e96ed3819masked_scale_kernelIbffEEvRNS_6TensorERKS4_S7_T1_EUlfbE_St5arrayIPcLm3EELi4E23TrivialOffsetCalculatorILi2EjESD_ILi1EjENS0_6memory15LoadWithoutCastENSG_16StoreWithoutCastEEEviT_T0_T2_T3_T4_T5_:
[----:B------:R-:W-:Y:S01]  /*0000*/  LDC R1, c[0x0][0x37c] ;  /* 0x0000df00ff017b82 */ /* 0x000fe20000000800 */
[----:B------:R-:W0:Y:S07]  /*0010*/  S2R R0, SR_CTAID.X ;  /* 0x0000000000007919 */ /* 0x000e2e0000002500 */
[----:B------:R-:W0:Y:S01]  /*0020*/  LDC R3, c[0x0][0x380] ;  /* 0x0000e000ff037b82 */ /* 0x000e220000000800 */
[----:B------:R-:W1:Y:S01]  /*0030*/  LDCU.64 UR4, c[0x0][0x358] ;  /* 0x00006b00ff0477ac */ /* 0x000e620008000a00 */
[----:B------:R-:W2:Y:S01]  /*0040*/  S2R R25, SR_TID.X ;  /* 0x0000000000197919 */ /* 0x000ea20000002100 */
[----:B------:R-:W-:Y:S01]  /*0050*/  IMAD.MOV.U32 R22, RZ, RZ, RZ ;  /* 0x000000ffff167224 */ /* 0x000fe200078e00ff */
[----:B------:R-:W3:Y:S01]  /*0060*/  LDCU UR6, c[0x0][0x388] ;  /* 0x00007100ff0677ac */ /* 0x000ee20008000800 */
        /* <DEDUP_REMOVED lines=10> */
[----:B------:R-:W4:Y:S04]  /*0110*/  @!P4 LDC.64 R14, c[0x0][0x3a8] ;  /* 0x0000ea00ff0ecb82 */ /* 0x000f280000000a00 */
[----:B------:R-:W-:-:S02]  /*0120*/  ISETP.GE.AND P2, PT, R25, R18, PT ;  /* 0x000000121900720c */ /* 0x000fc40003f46270 */
[C---:B0-----:R-:W-:Y:S02]  /*0130*/  @!P5 IADD3 R8, P1, PT, R27.reuse, R8, RZ ;  /* 0x000000081b08d210 */ /* 0x041fe40007f3e0ff */
[----:B------:R-:W0:Y:S02]  /*0140*/  @!P4 LDC.64 R6, c[0x0][0x3a0] ;  /* 0x0000e800ff06cb82 */ /* 0x000e240000000a00 */
[----:B------:R-:W-:Y:S01]  /*0150*/  @!P5 IADD3.X R9, PT, PT, RZ, R9, RZ, P1, !PT ;  /* 0x00000009ff09d210 */ /* 0x000fe20000ffe4ff */
[----:B--2---:R-:W-:-:S04]  /*0160*/  @!P5 IMAD.WIDE.U32 R16, R27, 0x4, R16 ;  /* 0x000000041b10d825 */ /* 0x004fc800078e0010 */
[----:B-1----:R-:W2:Y:S02]  /*0170*/  @!P5 LDG.E.U8 R8, desc[UR4][R8.64] ;  /* 0x000000040808d981 */ /* 0x002ea4000c1e1100 */
[----:B------:R-:W-:Y:S01]  /*0180*/  @!P2 IMAD R21, R0, 0x200, R25 ;  /* 0x000002000015a824 */ /* 0x000fe200078e0219 */
[----:B------:R-:W-:Y:S01]  /*0190*/  @!P2 IADD3 R25, PT, PT, R25, 0x80, RZ ;  /* 0x000000801919a810 */ /* 0x000fe20007ffe0ff */
[----:B------:R-:W1:Y:S01]  /*01a0*/  @!P2 LDC.64 R2, c[0x0][0x3a8] ;  /* 0x0000ea00ff02ab82 */ /* 0x000e620000000a00 */
[----:B------:R-:W5:Y:S02]  /*01b0*/  @!P5 LDG.E R22, desc[UR4][R16.64] ;  /* 0x000000041016d981 */ /* 0x000f64000c1e1900 */
[----:B------:R-:W-:Y:S02]  /*01c0*/  ISETP.GE.AND P0, PT, R25, R18, PT ;  /* 0x000000121900720c */ /* 0x000fe40003f06270 */
[----:B----4-:R-:W-:-:S03]  /*01d0*/  @!P4 IADD3 R14, P1, PT, R23, R14, RZ ;  /* 0x0000000e170ec210 */ /* 0x010fc60007f3e0ff */
[----:B------:R-:W4:Y:S01]  /*01e0*/  @!P2 LDC.64 R10, c[0x0][0x3a0] ;  /* 0x0000e800ff0aab82 */ /* 0x000f220000000a00 */
[----:B------:R-:W-:-:S05]  /*01f0*/  @!P4 IADD3.X R15, PT, PT, RZ, R15, RZ, P1, !PT ;  /* 0x0000000fff0fc210 */ /* 0x000fca0000ffe4ff */
[----:B------:R-:W3:Y:S02]  /*0200*/  @!P4 LDG.E.U8 R14, desc[UR4][R14.64] ;  /* 0x000000040e0ec981 */ /* 0x000ee4000c1e1100 */
[----:B------:R-:W0:Y:S01]  /*0210*/  @!P0 LDC.64 R4, c[0x0][0x3a8] ;  /* 0x0000ea00ff048b82 */ /* 0x000e220000000a00 */
[----:B------:R-:W-:-:S07]  /*0220*/  @!P0 IMAD R25, R0, 0x200, R25 ;  /* 0x0000020000198824 */ /* 0x000fce00078e0219 */
[----:B------:R-:W4:Y:S01]  /*0230*/  @!P0 LDC.64 R12, c[0x0][0x3a0] ;  /* 0x0000e800ff0c8b82 */ /* 0x000f220000000a00 */
[----:B-1----:R-:W-:-:S05]  /*0240*/  @!P2 IADD3 R2, P3, PT, R21, R2, RZ ;  /* 0x000000021502a210 */ /* 0x002fca0007f7e0ff */
[----:B------:R-:W-:-:S05]  /*0250*/  @!P2 IMAD.X R3, RZ, RZ, R3, P3 ;  /* 0x000000ffff03a224 */ /* 0x000fca00018e0603 */
[----:B------:R-:W5:Y:S01]  /*0260*/  @!P2 LDG.E.U8 R2, desc[UR4][R2.64] ;  /* 0x000000040202a981 */ /* 0x000f62000c1e1100 */
[----:B0-----:R-:W-:-:S04]  /*0270*/  @!P0 IADD3 R4, P1, PT, R25, R4, RZ ;  /* 0x0000000419048210 */ /* 0x001fc80007f3e0ff */
[----:B------:R-:W-:Y:S01]  /*0280*/  @!P0 IADD3.X R5, PT, PT, RZ, R5, RZ, P1, !PT ;  /* 0x00000005ff058210 */ /* 0x000fe20000ffe4ff */
[----:B----4-:R-:W-:Y:S01]  /*0290*/  @!P2 IMAD.WIDE.U32 R10, R21, 0x4, R10 ;  /* 0x00000004150aa825 */ /* 0x010fe200078e000a */
[----:B------:R-:W-:-:S03]  /*02a0*/  CS2R R20, SRZ ;  /* 0x0000000000147805 */ /* 0x000fc6000001ff00 */
[----:B------:R0:W4:Y:S01]  /*02b0*/  @!P0 LDG.E.U8 R4, desc[UR4][R4.64] ;  /* 0x0000000404048981 */ /* 0x000122000c1e1100 */
[----:B------:R-:W-:-:S03]  /*02c0*/  @!P0 IMAD.WIDE.U32 R12, R25, 0x4, R12 ;  /* 0x00000004190c8825 */ /* 0x000fc600078e000c */
[----:B------:R-:W4:Y:S01]  /*02d0*/  @!P2 LDG.E R21, desc[UR4][R10.64] ;  /* 0x000000040a15a981 */ /* 0x000f22000c1e1900 */
[----:B------:R-:W-:-:S03]  /*02e0*/  @!P4 IMAD.WIDE.U32 R6, R23, 0x4, R6 ;  /* 0x000000041706c825 */ /* 0x000fc600078e0006 */
[----:B------:R-:W4:Y:S04]  /*02f0*/  @!P0 LDG.E R12, desc[UR4][R12.64] ;  /* 0x000000040c0c8981 */ /* 0x000f28000c1e1900 */
[----:B------:R1:W4:Y:S01]  /*0300*/  @!P4 LDG.E R20, desc[UR4][R6.64] ;  /* 0x000000040614c981 */ /* 0x000322000c1e1900 */
[----:B0-----:R-:W-:Y:S01]  /*0310*/  HFMA2 R5, -RZ, RZ, 0, 0 ;  /* 0x00000000ff057431 */ /* 0x001fe200000001ff */
[----:B------:R-:W-:Y:S04]  /*0320*/  BSSY.RECONVERGENT B0, `(.L_x_13196) ;  /* 0x000002a000007945 */ /* 0x000fe80003800200 */
[----:B------:R-:W-:Y:S01]  /*0330*/  BSSY.RELIABLE B1, `(.L_x_13197) ;  /* 0x0000022000017945 */ /* 0x000fe20003800100 */
[----:B--2---:R-:W-:-:S02]  /*0340*/  @!P5 ISETP.NE.AND P6, PT, R8, RZ, PT ;  /* 0x000000ff0800d20c */ /* 0x004fc40003fc5270 */
[----:B---3--:R-:W-:-:S04]  /*0350*/  @!P4 ISETP.NE.AND P3, PT, R14, RZ, PT ;  /* 0x000000ff0e00c20c */ /* 0x008fc80003f65270 */
[----:B------:R-:W-:Y:S02]  /*0360*/  @!P4 FSEL R5, RZ, 1, !P3 ;  /* 0x3f800000ff05c808 */ /* 0x000fe40005800000 */
[----:B-----5:R-:W-:Y:S02]  /*0370*/  @!P2 ISETP.NE.AND P1, PT, R2, RZ, PT ;  /* 0x000000ff0200a20c */ /* 0x020fe40003f25270 */
[----:B------:R-:W-:Y:S02]  /*0380*/  CS2R R2, SRZ ;  /* 0x0000000000027805 */ /* 0x000fe4000001ff00 */
[----:B------:R-:W-:Y:S02]  /*0390*/  @!P5 FSEL R3, RZ, 1, !P6 ;  /* 0x3f800000ff03d808 */ /* 0x000fe40007000000 */
[----:B------:R-:W-:Y:S02]  /*03a0*/  @!P2 FSEL R2, RZ, 1, !P1 ;  /* 0x3f800000ff02a808 */ /* 0x000fe40004800000 */
[----:B------:R-:W-:-:S02]  /*03b0*/  ISETP.GE.AND P1, PT, R19, R18, PT ;  /* 0x000000121300720c */ /* 0x000fc40003f26270 */
[----:B----4-:R-:W-:-:S04]  /*03c0*/  @!P0 ISETP.NE.AND P5, PT, R4, RZ, PT ;  /* 0x000000ff0400820c */ /* 0x010fc80003fa5270 */
[----:B-1----:R-:W-:Y:S01]  /*03d0*/  @!P0 FSEL R7, RZ, 1, !P5 ;  /* 0x3f800000ff078808 */ /* 0x002fe20006800000 */
[----:B------:R-:W-:Y:S02]  /*03e0*/  IMAD.MOV.U32 R4, RZ, RZ, RZ ;  /* 0x000000ffff047224 */ /* 0x000fe400078e00ff */
[----:B------:R-:W-:Y:S01]  /*03f0*/  FMUL.FTZ R3, R3, R22 ;  /* 0x0000001603037220 */ /* 0x000fe20000410000 */
[----:B------:R-:W-:Y:S01]  /*0400*/  FMUL.FTZ R2, R2, R21 ;  /* 0x0000001502027220 */ /* 0x000fe20000410000 */
[----:B------:R-:W-:Y:S01]  /*0410*/  @!P0 FMUL.FTZ R4, R12, R7 ;  /* 0x000000070c048220 */ /* 0x000fe20000410000 */
[----:B------:R-:W-:Y:S01]  /*0420*/  FMUL.FTZ R5, R5, R20 ;  /* 0x0000001405057220 */ /* 0x000fe20000410000 */
[----:B------:R-:W-:Y:S01]  /*0430*/  FMUL.FTZ R7, R3, UR6 ;  /* 0x0000000603077c20 */ /* 0x000fe20008410000 */
[----:B------:R-:W-:Y:S01]  /*0440*/  FMUL.FTZ R9, R2, UR6 ;  /* 0x0000000602097c20 */ /* 0x000fe20008410000 */
[----:B------:R-:W-:Y:S01]  /*0450*/  FMUL.FTZ R11, R4, UR6 ;  /* 0x00000006040b7c20 */ /* 0x000fe20008410000 */
[----:B------:R-:W-:Y:S01]  /*0460*/  FMUL.FTZ R5, R5, UR6 ;  /* 0x0000000605057c20 */ /* 0x000fe20008410000 */
[----:B------:R-:W-:Y:S06]  /*0470*/  @P1 BRA `(.L_x_13198) ;  /* 0x0000000000341947 */ /* 0x000fec0003800000 */
[----:B------:R-:W0:Y:S01]  /*0480*/  LDC.64 R2, c[0x0][0x398] ;  /* 0x0000e600ff027b82 */ /* 0x000e220000000a00 */
[----:B------:R-:W-:Y:S01]  /*0490*/  LEA R13, R0, R19, 0x9 ;  /* 0x00000013000d7211 */ /* 0x000fe200078e48ff */
[----:B------:R-:W-:-:S05]  /*04a0*/  VIADD R19, R19, 0x80 ;  /* 0x0000008013137836 */ /* 0x000fca0000000000 */
[----:B------:R-:W-:-:S13]  /*04b0*/  ISETP.GE.AND P0, PT, R19, R18, PT ;  /* 0x000000121300720c */ /* 0x000fda0003f06270 */
[----:B------:R-:W-:Y:S05]  /*04c0*/  @P0 BREAK.RELIABLE B1 ;  /* 0x0000000000010942 */ /* 0x000fea0003800100 */
[----:B0-----:R-:W-:-:S05]  /*04d0*/  IMAD.WIDE.U32 R2, R13, 0x4, R2 ;  /* 0x000000040d027825 */ /* 0x001fca00078e0002 */
[----:B------:R0:W-:Y:S01]  /*04e0*/  STG.E desc[UR4][R2.64], R7 ;  /* 0x0000000702007986 */ /* 0x0001e2000c101904 */
[----:B------:R-:W-:Y:S05]  /*04f0*/  @P0 BRA `(.L_x_13199) ;  /* 0x0000000000300947 */ /* 0x000fea0003800000 */
[----:B0-----:R-:W0:Y:S01]  /*0500*/  LDC.64 R2, c[0x0][0x398] ;  /* 0x0000e600ff027b82 */ /* 0x001e220000000a00 */
[----:B------:R-:W-:Y:S01]  /*0510*/  LEA R7, R0, R19, 0x9 ;  /* 0x0000001300077211 */ /* 0x000fe200078e48ff */
[----:B------:R-:W-:-:S04]  /*0520*/  VIADD R19, R19, 0x80 ;  /* 0x0000008013137836 */ /* 0x000fc80000000000 */
[----:B0-----:R-:W-:-:S05]  /*0530*/  IMAD.WIDE.U32 R2, R7, 0x4, R2 ;  /* 0x0000000407027825 */ /* 0x001fca00078e0002 */
[----:B------:R0:W-:Y:S02]  /*0540*/  STG.E desc[UR4][R2.64], R5 ;  /* 0x0000000502007986 */ /* 0x0001e4000c101904 */
.L_x_13198:
[----:B------:R-:W-:Y:S05]  /*0550*/  BSYNC.RELIABLE B1 ;  /* 0x0000000000017941 */ /* 0x000fea0003800100 */
.L_x_13197:
[----:B------:R-:W-:-:S13]  /*0560*/  ISETP.GE.AND P0, PT, R19, R18, PT ;  /* 0x000000121300720c */ /* 0x000fda0003f06270 */
[----:B0-----:R-:W0:Y:S01]  /*0570*/  @!P0 LDC.64 R2, c[0x0][0x398] ;  /* 0x0000e600ff028b82 */ /* 0x001e220000000a00 */
[----:B------:R-:W-:Y:S01]  /*0580*/  @!P0 LEA R5, R0, R19, 0x9 ;  /* 0x0000001300058211 */ /* 0x000fe200078e48ff */
[----:B------:R-:W-:-:S04]  /*0590*/  @!P0 VIADD R19, R19, 0x80 ;  /* 0x0000008013138836 */ /* 0x000fc80000000000 */
[----:B0-----:R-:W-:-:S05]  /*05a0*/  @!P0 IMAD.WIDE.U32 R2, R5, 0x4, R2 ;  /* 0x0000000405028825 */ /* 0x001fca00078e0002 */
[----:B------:R1:W-:Y:S02]  /*05b0*/  @!P0 STG.E desc[UR4][R2.64], R9 ;  /* 0x0000000902008986 */ /* 0x0003e4000c101904 */
.L_x_13199:
[----:B------:R-:W-:Y:S05]  /*05c0*/  BSYNC.RECONVERGENT B0 ;  /* 0x0000000000007941 */ /* 0x000fea0003800200 */
.L_x_13196:
        /* <DEDUP_REMOVED lines=8> */
.L_x_13200:
        /* <DEDUP_REMOVED lines=11> */
.L_x_14273:


//--------------------- .text._ZN2at6native29vectorized_elementwise_kernelILi2EZNS0_43_GLOBAL__N__7cc8d1ed_10_Dropout_cu_0e96ed3819masked_scale_kernelIbffEEvRNS_6TensorERKS4_S7_T1_EUlfbE_St5arrayIPcLm3EEEEviT0_S8_ --------------------------
	.section	.text._ZN2at6native29vectorized_elementwise_kernelILi2EZNS0_43_GLOBAL__N__7cc8d1ed_10_Dropout_cu_0e96ed3819masked_scale_kernelIbffEEvRNS_6TensorERKS4_S7_T1_EUlfbE_St5arrayIPcLm3EEEEviT0_S8_,"ax",@progbits
	.align	128
        .global         _ZN2at6native29vectorized_elementwise_kernelILi2EZNS0_43_GLOBAL__N__7cc8d1ed_10_Dropout_cu_0e96ed3819masked_scale_kernelIbffEEvRNS_6TensorERKS4_S7_T1_EUlfbE_St5arrayIPcLm3EEEEviT0_S8_
        .type           _ZN2at6native29vectorized_elementwise_kernelILi2EZNS0_43_GLOBAL__N__7cc8d1ed_10_Dropout_cu_0e96ed3819masked_scale_kernelIbffEEvRNS_6TensorERKS4_S7_T1_EUlfbE_St5arrayIPcLm3EEEEviT0_S8_,@function
        .size           _ZN2at6native29vectorized_elementwise_kernelILi2EZNS0_43_GLOBAL__N__7cc8d1ed_10_Dropout_cu_0e96ed3819masked_scale_kernelIbffEEvRNS_6TensorERKS4_S7_T1_EUlfbE_St5arrayIPcLm3EEEEviT0_S8_,(.L_x_14274 - _ZN2at6native29vectorized_elementwise_kernelILi2EZNS0_43_GLOBAL__N__7cc8d1ed_10_Dropout_cu_0e96ed3819masked_scale_kernelIbffEEvRNS_6TensorERKS4_S7_T1_EUlfbE_St5arrayIPcLm3EEEEviT0_S8_)
        .other          _ZN2at6native29vectorized_elementwise_kernelILi2EZNS0_43_GLOBAL__N__7cc8d1ed_10_Dropout_cu_0e96ed3819masked_scale_kernelIbffEEvRNS_6TensorERKS4_S7_T1_EUlfbE_St5arrayIPcLm3EEEEviT0_S8_,@"STO_CUDA_ENTRY STV_DEFAULT"
_ZN2at6native29vectorized_elementwise_kernelILi2EZNS0_43_GLOBAL__N__7cc8d1ed_10_Dropout_cu_0e96ed3819masked_scale_kernelIbffEEvRNS_6TensorERKS4_S7_T1_EUlfbE_St5arrayIPcLm3EEEEviT0_S8_:
.text._ZN2at6native29vectorized_elementwise_kernelILi2EZNS0_43_GLOBAL__N__7cc8d1ed_10_Dropout_cu_0e96ed3819masked_scale_kernelIbffEEvRNS_6TensorERKS4_S7_T1_EUlfbE_St5arrayIPcLm3EEEEviT0_S8_:
        /* <DEDUP_REMOVED lines=9> */
[----:B------:R-:W-:Y:S01]  /*0090*/  HFMA2 R20, -RZ, RZ, 0, 0 ;  /* 0x00000000ff147431 */ /* 0x000fe200000001ff */
[----:B------:R-:W-:Y:S01]  /*00a0*/  CS2R R22, SRZ ;  /* 0x0000000000167805 */ /* 0x000fe2000001ff00 */
[----:B------:R-:W1:Y:S01]  /*00b0*/  LDCU UR6, c[0x0][0x388] ;  /* 0x00007100ff0677ac */ /* 0x000e620008000800 */
[----:B0-----:R-:W-:Y:S01]  /*00c0*/  ISETP.GE.U32.AND P3, PT, R0, R5, PT ;  /* 0x000000050000720c */ /* 0x001fe20003f66070 */
[----:B------:R-:W-:-:S12]  /*00d0*/  IMAD.MOV.U32 R2, RZ, RZ, R0 ;  /* 0x000000ffff027224 */ /* 0x000fd800078e0000 */
[----:B------:R-:W-:Y:S01]  /*00e0*/  @!P3 IADD3 R0, PT, PT, R2, 0x80, RZ ;  /* 0x000000800200b810 */ /* 0x000fe20007ffe0ff */
[----:B------:R-:W0:Y:S01]  /*00f0*/  @!P3 LDC.64 R6, c[0x0][0x3a8] ;  /* 0x0000ea00ff06bb82 */ /* 0x000e220000000a00 */
[----:B------:R-:W-:Y:S02]  /*0100*/  @!P3 IMAD.IADD R9, R3, 0x1, R2 ;  /* 0x000000010309b824 */ /* 0x000fe400078e0202 */
[----:B------:R-:W-:-:S05]  /*0110*/  ISETP.GE.U32.AND P4, PT, R0, R5, PT ;  /* 0x000000050000720c */ /* 0x000fca0003f86070 */
[----:B------:R-:W2:Y:S08]  /*0120*/  @!P3 LDC.64 R10, c[0x0][0x3a0] ;  /* 0x0000e800ff0abb82 */ /* 0x000eb00000000a00 */
[----:B------:R-:W3:Y:S01]  /*0130*/  @!P4 LDC.64 R16, c[0x0][0x3a8] ;  /* 0x0000ea00ff10cb82 */ /* 0x000ee20000000a00 */
[----:B------:R-:W-:Y:S02]  /*0140*/  @!P4 IADD3 R21, PT, PT, R3, R0, RZ ;  /* 0x000000000315c210 */ /* 0x000fe40007ffe0ff */
[----:B0-----:R-:W-:-:S05]  /*0150*/  @!P3 IADD3 R6, P0, PT, R9, R6, RZ ;  /* 0x000000060906b210 */ /* 0x001fca0007f1e0ff */
[----:B------:R-:W0:Y:S01]  /*0160*/  @!P4 LDC.64 R14, c[0x0][0x3a0] ;  /* 0x0000e800ff0ecb82 */ /* 0x000e220000000a00 */
[----:B------:R-:W-:-:S05]  /*0170*/  @!P3 IMAD.X R7, RZ, RZ, R7, P0 ;  /* 0x000000ffff07b224 */ /* 0x000fca00000e0607 */
[----:B------:R4:W5:Y:S01]  /*0180*/  @!P3 LDG.E.U8 R4, desc[UR4][R6.64] ;  /* 0x000000040604b981 */ /* 0x000962000c1e1100 */
[----:B---3--:R-:W-:-:S05]  /*0190*/  @!P4 IADD3 R16, P0, PT, R21, R16, RZ ;  /* 0x000000101510c210 */ /* 0x008fca0007f1e0ff */
[----:B------:R-:W-:-:S05]  /*01a0*/  @!P4 IMAD.X R17, RZ, RZ, R17, P0 ;  /* 0x000000ffff11c224 */ /* 0x000fca00000e0611 */
[----:B------:R-:W3:Y:S01]  /*01b0*/  @!P4 LDG.E.U8 R16, desc[UR4][R16.64] ;  /* 0x000000041010c981 */ /* 0x000ee2000c1e1100 */
[----:B------:R-:W-:Y:S01]  /*01c0*/  @!P4 VIADD R0, R0, 0x80 ;  /* 0x000000800000c836 */ /* 0x000fe20000000000 */
[----:B----4-:R-:W-:Y:S01]  /*01d0*/  CS2R R6, SRZ ;  /* 0x0000000000067805 */ /* 0x010fe2000001ff00 */
[----:B--2---:R-:W-:-:S03]  /*01e0*/  @!P3 IMAD.WIDE.U32 R10, R9, 0x4, R10 ;  /* 0x00000004090ab825 */ /* 0x004fc600078e000a */
[CC--:B------:R-:W-:Y:S01]  /*01f0*/  ISETP.GE.U32.AND P5, PT, R0.reuse, R5.reuse, PT ;  /* 0x000000050000720c */ /* 0x0c0fe20003fa6070 */
[----:B0-----:R-:W-:Y:S01]  /*0200*/  @!P4 IMAD.WIDE.U32 R14, R21, 0x4, R14 ;  /* 0x00000004150ec825 */ /* 0x001fe200078e000e */
[----:B------:R0:W2:Y:S04]  /*0210*/  @!P3 LDG.E R20, desc[UR4][R10.64] ;  /* 0x000000040a14b981 */ /* 0x0000a8000c1e1900 */
[----:B------:R4:W2:Y:S07]  /*0220*/  @!P4 LDG.E R7, desc[UR4][R14.64] ;  /* 0x000000040e07c981 */ /* 0x0008ae000c1e1900 */
[----:B------:R-:W-:Y:S01]  /*0230*/  @!P5 IADD3 R19, PT, PT, R3, R0, RZ ;  /* 0x000000000313d210 */ /* 0x000fe20007ffe0ff */
[----:B------:R-:W-:Y:S01]  /*0240*/  @!P5 VIADD R0, R0, 0x80 ;  /* 0x000000800000d836 */ /* 0x000fe20000000000 */
[----:B------:R-:W1:Y:S04]  /*0250*/  @!P5 LDC.64 R12, c[0x0][0x3a0] ;  /* 0x0000e800ff0cdb82 */ /* 0x000e680000000a00 */
[----:B------:R-:W-:-:S04]  /*0260*/  ISETP.GE.U32.AND P0, PT, R0, R5, PT ;  /* 0x000000050000720c */ /* 0x000fc80003f06070 */
[----:B------:R-:W3:Y:S09]  /*0270*/  @!P5 LDC.64 R8, c[0x0][0x3a8] ;  /* 0x0000ea00ff08db82 */ /* 0x000ef20000000a00 */
[----:B------:R-:W-:Y:S01]  /*0280*/  @!P0 IMAD.IADD R29, R3, 0x1, R0 ;  /* 0x00000001031d8824 */ /* 0x000fe200078e0200 */
[----:B------:R-:W-:Y:S01]  /*0290*/  @!P0 IADD3 R0, PT, PT, R0, 0x80, RZ ;  /* 0x0000008000008810 */ /* 0x000fe20007ffe0ff */
[----:B------:R-:W4:Y:S03]  /*02a0*/  @!P0 LDC.64 R24, c[0x0][0x3a0] ;  /* 0x0000e800ff188b82 */ /* 0x000f260000000a00 */
[----:B------:R-:W-:Y:S01]  /*02b0*/  ISETP.GE.U32.AND P1, PT, R0, R5, PT ;  /* 0x000000050000720c */ /* 0x000fe20003f26070 */
[----:B-1----:R-:W-:-:S04]  /*02c0*/  @!P5 IMAD.WIDE.U32 R12, R19, 0x4, R12 ;  /* 0x00000004130cd825 */ /* 0x002fc800078e000c */
[----:B0-----:R-:W0:Y:S01]  /*02d0*/  @!P0 LDC.64 R10, c[0x0][0x3a8] ;  /* 0x0000ea00ff0a8b82 */ /* 0x001e220000000a00 */
[----:B------:R1:W2:Y:S07]  /*02e0*/  @!P5 LDG.E R6, desc[UR4][R12.64] ;  /* 0x000000040c06d981 */ /* 0x0002ae000c1e1900 */
[----:B------:R-:W-:Y:S01]  /*02f0*/  @!P1 IMAD.IADD R27, R3, 0x1, R0 ;  /* 0x00000001031b9824 */ /* 0x000fe200078e0200 */
[----:B----4-:R-:W4:Y:S01]  /*0300*/  @!P1 LDC.64 R14, c[0x0][0x3a8] ;  /* 0x0000ea00ff0e9b82 */ /* 0x010f220000000a00 */
[----:B------:R-:W-:-:S05]  /*0310*/  @!P1 VIADD R0, R0, 0x80 ;  /* 0x0000008000009836 */ /* 0x000fca0000000000 */
[----:B------:R-:W-:Y:S01]  /*0320*/  ISETP.GE.U32.AND P2, PT, R0, R5, PT ;  /* 0x000000050000720c */ /* 0x000fe20003f46070 */
[----:B------:R-:W-:Y:S01]  /*0330*/  @!P0 IMAD.WIDE.U32 R24, R29, 0x4, R24 ;  /* 0x000000041d188825 */ /* 0x000fe200078e0018 */
[----:B-1----:R-:W1:Y:S11]  /*0340*/  @!P1 LDC.64 R12, c[0x0][0x3a0] ;  /* 0x0000e800ff0c9b82 */ /* 0x002e760000000a00 */
[----:B------:R-:W-:-:S02]  /*0350*/  @!P2 IMAD.IADD R21, R3, 0x1, R0 ;  /* 0x000000010315a824 */ /* 0x000fc400078e0200 */
[----:B------:R-:W-:Y:S01]  /*0360*/  @!P2 VIADD R0, R0, 0x80 ;  /* 0x000000800000a836 */ /* 0x000fe20000000000 */
[----:B-----5:R-:W-:-:S04]  /*0370*/  @!P3 ISETP.NE.AND P6, PT, R4, RZ, PT ;  /* 0x000000ff0400b20c */ /* 0x020fc80003fc5270 */
[----:B------:R-:W-:Y:S02]  /*0380*/  @!P3 FSEL R23, RZ, 1, !P6 ;  /* 0x3f800000ff17b808 */ /* 0x000fe40007000000 */
[----:B------:R-:W-:Y:S02]  /*0390*/  ISETP.GE.U32.AND P3, PT, R0, R5, PT ;  /* 0x000000050000720c */ /* 0x000fe40003f66070 */
[----:B------:R-:W-:-:S06]  /*03a0*/  MOV R4, RZ ;  /* 0x000000ff00047202 */ /* 0x000fcc0000000f00 */
[----:B------:R5:W2:Y:S01]  /*03b0*/  @!P0 LDG.E R4, desc[UR4][R24.64] ;  /* 0x0000000418048981 */ /* 0x000aa2000c1e1900 */
[----:B---3--:R-:W-:Y:S02]  /*03c0*/  @!P4 ISETP.NE.AND P6, PT, R16, RZ, PT ;  /* 0x000000ff1000c20c */ /* 0x008fe40003fc5270 */
[----:B------:R-:W3:Y:S02]  /*03d0*/  @!P2 LDC.64 R16, c[0x0][0x3a8] ;  /* 0x0000ea00ff10ab82 */ /* 0x000ee40000000a00 */
[----:B------:R-:W-:Y:S02]  /*03e0*/  @!P4 FSEL R22, RZ, 1, !P6 ;  /* 0x3f800000ff16c808 */ /* 0x000fe40007000000 */
[----:B------:R-:W-:Y:S01]  /*03f0*/  @!P5 IADD3 R8, P4, PT, R19, R8, RZ ;  /* 0x000000081308d210 */ /* 0x000fe20007f9e0ff */
[----:B-----5:R-:W-:Y:S02]  /*0400*/  @!P3 IMAD.IADD R25, R3, 0x1, R0 ;  /* 0x000000010319b824 */ /* 0x020fe400078e0200 */
[----:B------:R-:W-:Y:S01]  /*0410*/  @!P3 VIADD R0, R0, 0x80 ;  /* 0x000000800000b836 */ /* 0x000fe20000000000 */
[----:B------:R-:W-:Y:S01]  /*0420*/  @!P5 IADD3.X R9, PT, PT, RZ, R9, RZ, P4, !PT ;  /* 0x00000009ff09d210 */ /* 0x000fe200027fe4ff */
[----:B------:R-:W5:Y:S03]  /*0430*/  @!P3 LDC.64 R18, c[0x0][0x3a8] ;  /* 0x0000ea00ff12bb82 */ /* 0x000f660000000a00 */
[----:B------:R-:W-:Y:S01]  /*0440*/  ISETP.GE.U32.AND P4, PT, R0, R5, PT ;  /* 0x000000050000720c */ /* 0x000fe20003f86070 */
[----:B------:R-:W-:Y:S01]  /*0450*/  IMAD.MOV.U32 R24, RZ, RZ, RZ ;  /* 0x000000ffff187224 */ /* 0x000fe200078e00ff */
[----:B0-----:R-:W-:Y:S01]  /*0460*/  @!P0 IADD3 R10, P6, PT, R29, R10, RZ ;  /* 0x0000000a1d0a8210 */ /* 0x001fe20007fde0ff */
[----:B-1----:R-:W-:Y:S01]  /*0470*/  @!P1 IMAD.WIDE.U32 R28, R27, 0x4, R12 ;  /* 0x000000041b1c9825 */ /* 0x002fe200078e000c */
[----:B------:R-:W2:Y:S03]  /*0480*/  @!P5 LDG.E.U8 R8, desc[UR4][R8.64] ;  /* 0x000000040808d981 */ /* 0x000ea6000c1e1100 */
[----:B------:R-:W-:-:S06]  /*0490*/  @!P0 IMAD.X R11, RZ, RZ, R11, P6 ;  /* 0x000000ffff0b8224 */ /* 0x000fcc00030e060b */
[----:B------:R-:W0:Y:S01]  /*04a0*/  @!P4 LDC.64 R12, c[0x0][0x3a8] ;  /* 0x0000ea00ff0ccb82 */ /* 0x000e220000000a00 */
[----:B----4-:R-:W-:Y:S01]  /*04b0*/  @!P1 IADD3 R14, P6, PT, R27, R14, RZ ;  /* 0x0000000e1b0e9210 */ /* 0x010fe20007fde0ff */
[----:B------:R-:W4:Y:S03]  /*04c0*/  @!P1 LDG.E R24, desc[UR4][R28.64] ;  /* 0x000000041c189981 */ /* 0x000f26000c1e1900 */
[----:B------:R-:W-:Y:S01]  /*04d0*/  @!P1 IADD3.X R15, PT, PT, RZ, R15, RZ, P6, !PT ;  /* 0x0000000fff0f9210 */ /* 0x000fe200037fe4ff */
[----:B------:R1:W4:Y:S01]  /*04e0*/  @!P0 LDG.E.U8 R9, desc[UR4][R10.64] ;  /* 0x000000040a098981 */ /* 0x000322000c1e1100 */
[----:B---3--:R-:W-:Y:S01]  /*04f0*/  @!P2 IADD3 R16, P6, PT, R21, R16, RZ ;  /* 0x000000101510a210 */ /* 0x008fe20007fde0ff */
[----:B------:R-:W3:Y:S01]  /*0500*/  @!P3 LDC.64 R26, c[0x0][0x3a0] ;  /* 0x0000e800ff1abb82 */ /* 0x000ee20000000a00 */
[----:B------:R-:W-:Y:S01]  /*0510*/  @!P4 IADD3 R0, PT, PT, R3, R0, RZ ;  /* 0x000000000300c210 */ /* 0x000fe20007ffe0ff */
[----:B------:R-:W4:Y:S02]  /*0520*/  @!P1 LDG.E.U8 R14, desc[UR4][R14.64] ;  /* 0x000000040e0e9981 */ /* 0x000f24000c1e1100 */
[----:B------:R-:W-:-:S04]  /*0530*/  @!P2 IMAD.X R17, RZ, RZ, R17, P6 ;  /* 0x000000ffff11a224 */ /* 0x000fc800030e0611 */
[----:B-1----:R-:W1:Y:S01]  /*0540*/  @!P2 LDC.64 R10, c[0x0][0x3a0] ;  /* 0x0000e800ff0aab82 */ /* 0x002e620000000a00 */
[----:B-----5:R-:W-:Y:S01]  /*0550*/  @!P3 IADD3 R18, P6, PT, R25, R18, RZ ;  /* 0x000000121912b210 */ /* 0x020fe20007fde0ff */
[----:B------:R5:W4:Y:S06]  /*0560*/  @!P2 LDG.E.U8 R16, desc[UR4][R16.64] ;  /* 0x000000041010a981 */ /* 0x000b2c000c1e1100 */
[----:B------:R-:W1:Y:S01]  /*0570*/  @!P4 LDC.64 R28, c[0x0][0x3a0] ;  /* 0x0000e800ff1ccb82 */ /* 0x000e620000000a00 */
[----:B------:R-:W-:Y:S01]  /*0580*/  @!P3 IMAD.X R19, RZ, RZ, R19, P6 ;  /* 0x000000ffff13b224 */ /* 0x000fe200030e0613 */
[----:B0-----:R-:W-:-:S04]  /*0590*/  @!P4 IADD3 R12, P6, PT, R0, R12, RZ ;  /* 0x0000000c000cc210 */ /* 0x001fc80007fde0ff */
[----:B------:R0:W4:Y:S01]  /*05a0*/  @!P3 LDG.E.U8 R18, desc[UR4][R18.64] ;  /* 0x000000041212b981 */ /* 0x000122000c1e1100 */
[----:B------:R-:W-:Y:S02]  /*05b0*/  @!P4 IMAD.X R13, RZ, RZ, R13, P6 ;  /* 0x000000ffff0dc224 */ /* 0x000fe400030e060d */
[----:B-----5:R-:W-:Y:S02]  /*05c0*/  HFMA2 R17, -RZ, RZ, 0, 0 ;  /* 0x00000000ff117431 */ /* 0x020fe400000001ff */
[----:B------:R-:W-:Y:S01]  /*05d0*/  IMAD.MOV.U32 R15, RZ, RZ, RZ ;  /* 0x000000ffff0f7224 */ /* 0x000fe200078e00ff */
[----:B------:R-:W5:Y:S01]  /*05e0*/  @!P4 LDG.E.U8 R12, desc[UR4][R12.64] ;  /* 0x000000040c0cc981 */ /* 0x000f62000c1e1100 */
[----:B---3--:R-:W-:-:S04]  /*05f0*/  @!P3 IMAD.WIDE.U32 R26, R25, 0x4, R26 ;  /* 0x00000004191ab825 */ /* 0x008fc800078e001a */
[----:B-1----:R-:W-:Y:S01]  /*0600*/  @!P2 IMAD.WIDE.U32 R10, R21, 0x4, R10 ;  /* 0x00000004150aa825 */ /* 0x002fe200078e000a */
[----:B------:R-:W3:Y:S04]  /*0610*/  @!P3 LDG.E R17, desc[UR4][R26.64] ;  /* 0x000000041a11b981 */ /* 0x000ee8000c1e1900 */
[----:B------:R1:W3:Y:S01]  /*0620*/  @!P2 LDG.E R15, desc[UR4][R10.64] ;  /* 0x000000040a0fa981 */ /* 0x0002e2000c1e1900 */
[----:B------:R-:W-:-:S06]  /*0630*/  @!P4 IMAD.WIDE.U32 R28, R0, 0x4, R28 ;  /* 0x00000004001cc825 */ /* 0x000fcc00078e001c */
[----:B------:R-:W3:Y:S01]  /*0640*/  @!P4 LDG.E R28, desc[UR4][R28.64] ;  /* 0x000000041c1cc981 */ /* 0x000ee2000c1e1900 */
[----:B0-----:R-:W-:Y:S02]  /*0650*/  IMAD.MOV.U32 R19, RZ, RZ, RZ ;  /* 0x000000ffff137224 */ /* 0x001fe400078e00ff */
[----:B--2---:R-:W-:Y:S01]  /*0660*/  FMUL.FTZ R22, R22, R7 ;  /* 0x0000000716167220 */ /* 0x004fe20000410000 */
[----:B------:R-:W-:Y:S02]  /*0670*/  IMAD.MOV.U32 R7, RZ, RZ, RZ ;  /* 0x000000ffff077224 */ /* 0x000fe400078e00ff */
[----:B------:R-:W-:Y:S02]  /*0680*/  IMAD.MOV.U32 R0, RZ, RZ, RZ ;  /* 0x000000ffff007224 */ /* 0x000fe400078e00ff */
[----:B-1----:R-:W-:Y:S02]  /*0690*/  HFMA2 R10, -RZ, RZ, 0, 0 ;  /* 0x00000000ff0a7431 */ /* 0x002fe400000001ff */
[----:B------:R-:W-:Y:S01]  /*06a0*/  FMUL.FTZ R20, R23, R20 ;  /* 0x0000001417147220 */ /* 0x000fe20000410000 */
[----:B------:R-:W-:Y:S04]  /*06b0*/  BSSY.RECONVERGENT B0, `(.L_x_13202) ;  /* 0x0000050000007945 */ /* 0x000fe80003800200 */
[----:B------:R-:W-:Y:S01]  /*06c0*/  BSSY.RELIABLE B1, `(.L_x_13203) ;  /* 0x0000048000017945 */ /* 0x000fe20003800100 */
[----:B------:R-:W-:Y:S01]  /*06d0*/  FMUL.FTZ R13, R20, UR6 ;  /* 0x00000006140d7c20 */ /* 0x000fe20008410000 */
[----:B------:R-:W-:-:S04]  /*06e0*/  @!P5 ISETP.NE.AND P6, PT, R8, RZ, PT ;  /* 0x000000ff0800d20c */ /* 0x000fc80003fc5270 */
[----:B------:R-:W-:Y:S02]  /*06f0*/  @!P5 FSEL R19, RZ, 1, !P6 ;  /* 0x3f800000ff13d808 */ /* 0x000fe40007000000 */
[----:B----4-:R-:W-:-:S03]  /*0700*/  @!P0 ISETP.NE.AND P6, PT, R9, RZ, PT ;  /* 0x000000ff0900820c */ /* 0x010fc60003fc5270 */
[----:B------:R-:W-:Y:S01]  /*0710*/  FMUL.FTZ R19, R19, R6 ;  /* 0x0000000613137220 */ /* 0x000fe20000410000 */
[----:B------:R-:W-:Y:S02]  /*0720*/  @!P1 ISETP.NE.AND P5, PT, R14, RZ, PT ;  /* 0x000000ff0e00920c */ /* 0x000fe40003fa5270 */
[----:B------:R-:W-:Y:S01]  /*0730*/  @!P0 FSEL R7, RZ, 1, !P6 ;  /* 0x3f800000ff078808 */ /* 0x000fe20007000000 */
[----:B------:R-:W-:Y:S01]  /*0740*/  IMAD.MOV.U32 R6, RZ, RZ, RZ ;  /* 0x000000ffff067224 */ /* 0x000fe200078e00ff */
[----:B------:R-:W-:Y:S02]  /*0750*/  MOV R9, RZ ;  /* 0x000000ff00097202 */ /* 0x000fe40000000f00 */
[----:B------:R-:W-:Y:S02]  /*0760*/  @!P1 FSEL R9, RZ, 1, !P5 ;  /* 0x3f800000ff099808 */ /* 0x000fe40006800000 */
[----:B------:R-:W-:-:S04]  /*0770*/  @!P2 ISETP.NE.AND P6, PT, R16, RZ, PT ;  /* 0x000000ff1000a20c */ /* 0x000fc80003fc5270 */
[----:B------:R-:W-:Y:S02]  /*0780*/  @!P2 FSEL R0, RZ, 1, !P6 ;  /* 0x3f800000ff00a808 */ /* 0x000fe40007000000 */
[----:B------:R-:W-:-:S04]  /*0790*/  @!P3 ISETP.NE.AND P0, PT, R18, RZ, PT ;  /* 0x000000ff1200b20c */ /* 0x000fc80003f05270 */
[----:B------:R-:W-:Y:S02]  /*07a0*/  @!P3 FSEL R6, RZ, 1, !P0 ;  /* 0x3f800000ff06b808 */ /* 0x000fe40004000000 */
[----:B-----5:R-:W-:Y:S02]  /*07b0*/  @!P4 ISETP.NE.AND P1, PT, R12, RZ, PT ;  /* 0x000000ff0c00c20c */ /* 0x020fe40003f25270 */
[----:B------:R-:W-:Y:S02]  /*07c0*/  ISETP.GE.U32.AND P0, PT, R2, R5, PT ;  /* 0x000000050200720c */ /* 0x000fe40003f06070 */
[----:B------:R-:W-:Y:S01]  /*07d0*/  @!P4 FSEL R11, RZ, 1, !P1 ;  /* 0x3f800000ff0bc808 */ /* 0x000fe20004800000 */
[----:B------:R-:W-:Y:S01]  /*07e0*/  FMUL.FTZ R4, R7, R4 ;  /* 0x0000000407047220 */ /* 0x000fe20000410000 */
[----:B------:R-:W-:Y:S01]  /*07f0*/  FMUL.FTZ R7, R9, R24 ;  /* 0x0000001809077220 */ /* 0x000fe20000410000 */
[----:B---3--:R-:W-:Y:S01]  /*0800*/  FMUL.FTZ R17, R6, R17 ;  /* 0x0000001106117220 */ /* 0x008fe20000410000 */
[----:B------:R-:W-:Y:S01]  /*0810*/  FMUL.FTZ R0, R0, R15 ;  /* 0x0000000f00007220 */ /* 0x000fe20000410000 */
[----:B------:R-:W-:Y:S01]  /*0820*/  FMUL.FTZ R8, R4, UR6 ;  /* 0x0000000604087c20 */ /* 0x000fe20008410000 */
[----:B------:R-:W-:Y:S01]  /*0830*/  FMUL.FTZ R15, R22, UR6 ;  /* 0x00000006160f7c20 */ /* 0x000fe20008410000 */
[----:B------:R-:W-:Y:S01]  /*0840*/  FMUL.FTZ R9, R19, UR6 ;  /* 0x0000000613097c20 */ /* 0x000fe20008410000 */
[----:B------:R-:W-:Y:S01]  /*0850*/  FMUL.FTZ R6, R0, UR6 ;  /* 0x0000000600067c20 */ /* 0x000fe20008410000 */
[----:B------:R-:W-:Y:S01]  /*0860*/  @!P4 FMUL.FTZ R10, R28, R11 ;  /* 0x0000000b1c0ac220 */ /* 0x000fe20000410000 */
[----:B------:R-:W-:Y:S01]  /*0870*/  FMUL.FTZ R7, R7, UR6 ;  /* 0x0000000607077c20 */ /* 0x000fe20008410000 */
[----:B------:R-:W-:-:S02]  /*0880*/  FMUL.FTZ R4, R17, UR6 ;  /* 0x0000000611047c20 */ /* 0x000fc40008410000 */
[----:B------:R-:W-:Y:S01]  /*0890*/  FMUL.FTZ R0, R10, UR6 ;  /* 0x000000060a007c20 */ /* 0x000fe20008410000 */
[----:B------:R-:W-:Y:S06]  /*08a0*/  @P0 BRA `(.L_x_13204) ;  /* 0x0000000000300947 */ /* 0x000fec0003800000 */
[----:B------:R-:W0:Y:S01]  /*08b0*/  LDC.64 R10, c[0x0][0x398] ;  /* 0x0000e600ff0a7b82 */ /* 0x000e220000000a00 */
[----:B------:R-:W-:Y:S02]  /*08c0*/  IMAD.IADD R17, R3, 0x1, R2 ;  /* 0x0000000103117824 */ /* 0x000fe400078e0202 */
        /* <DEDUP_REMOVED lines=10> */
.L_x_13204:
[----:B------:R-:W-:-:S13]  /*0970*/  ISETP.GE.U32.AND P0, PT, R2, R5, PT ;  /* 0x000000050200720c */ /* 0x000fda0003f06070 */
[----:B------:R-:W-:Y:S05]  /*0980*/  @P0 BRA `(.L_x_13206) ;  /* 0x0000000000300947 */ /* 0x000fea0003800000 */
[----:B0-----:R-:W0:Y:S01]  /*0990*/  LDC.64 R10, c[0x0][0x398] ;  /* 0x0000e600ff0a7b82 */ /* 0x001e220000000a00 */
[----:B------:R-:W-:Y:S01]  /*09a0*/  IMAD.IADD R13, R3, 0x1, R2 ;  /* 0x00000001030d7824 */ /* 0x000fe200078e0202 */
[----:B------:R-:W-:-:S03]  /*09b0*/  IADD3 R2, PT, PT, R2, 0x80, RZ ;  /* 0x0000008002027810 */ /* 0x000fc60007ffe0ff */
[----:B0-----:R-:W-:-:S05]  /*09c0*/  IMAD.WIDE.U32 R10, R13, 0x4, R10 ;  /* 0x000000040d0a7825 */ /* 0x001fca00078e000a */
[----:B------:R1:W-:Y:S02]  /*09d0*/  STG.E desc[UR4][R10.64], R9 ;  /* 0x000000090a007986 */ /* 0x0003e4000c101904 */
.L_x_13205:
[----:B------:R-:W-:-:S13]  /*09e0*/  ISETP.GE.U32.AND P0, PT, R2, R5, PT ;  /* 0x000000050200720c */ /* 0x000fda0003f06070 */
[----:B------:R-:W-:Y:S05]  /*09f0*/  @P0 BRA `(.L_x_13207) ;  /* 0x0000000000300947 */ /* 0x000fea0003800000 */
[----:B01----:R-:W0:Y:S01]  /*0a00*/  LDC.64 R10, c[0x0][0x398] ;  /* 0x0000e600ff0a7b82 */ /* 0x003e220000000a00 */
[----:B------:R-:W-:Y:S01]  /*0a10*/  IMAD.IADD R9, R3, 0x1, R2 ;  /* 0x0000000103097824 */ /* 0x000fe200078e0202 */
[----:B------:R-:W-:-:S03]  /*0a20*/  IADD3 R2, PT, PT, R2, 0x80, RZ ;  /* 0x0000008002027810 */ /* 0x000fc60007ffe0ff */
[----:B0-----:R-:W-:-:S05]  /*0a30*/  IMAD.WIDE.U32 R10, R9, 0x4, R10 ;  /* 0x00000004090a7825 */ /* 0x001fca00078e000a */
[----:B------:R1:W-:Y:S02]  /*0a40*/  STG.E desc[UR4][R10.64], R8 ;  /* 0x000000080a007986 */ /* 0x0003e4000c101904 */
.L_x_13206:
[----:B------:R-:W-:-:S13]  /*0a50*/  ISETP.GE.U32.AND P0, PT, R2, R5, PT ;  /* 0x000000050200720c */ /* 0x000fda0003f06070 */
[----:B------:R-:W-:Y:S05]  /*0a60*/  @P0 BRA `(.L_x_13208) ;  /* 0x0000000000340947 */ /* 0x000fea0003800000 */
[----:B-1----:R-:W1:Y:S01]  /*0a70*/  LDC.64 R8, c[0x0][0x398] ;  /* 0x0000e600ff087b82 */ /* 0x002e620000000a00 */
[----:B0-----:R-:W-:Y:S01]  /*0a80*/  IMAD.IADD R11, R3, 0x1, R2 ;  /* 0x00000001030b7824 */ /* 0x001fe200078e0202 */
[----:B------:R-:W-:-:S03]  /*0a90*/  IADD3 R2, PT, PT, R2, 0x80, RZ ;  /* 0x0000008002027810 */ /* 0x000fc60007ffe0ff */
[----:B-1----:R-:W-:-:S05]  /*0aa0*/  IMAD.WIDE.U32 R8, R11, 0x4, R8 ;  /* 0x000000040b087825 */ /* 0x002fca00078e0008 */
[----:B------:R2:W-:Y:S02]  /*0ab0*/  STG.E desc[UR4][R8.64], R7 ;  /* 0x0000000708007986 */ /* 0x0005e4000c101904 */
.L_x_13207:
[----:B------:R-:W-:-:S13]  /*0ac0*/  ISETP.GE.U32.AND P0, PT, R2, R5, PT ;  /* 0x000000050200720c */ /* 0x000fda0003f06070 */
[----:B------:R-:W-:Y:S05]  /*0ad0*/  @P0 BREAK.RELIABLE B1 ;  /* 0x0000000000010942 */ /* 0x000fea0003800100 */
[----:B------:R-:W-:Y:S05]  /*0ae0*/  @P0 BRA `(.L_x_13209) ;  /* 0x0000000000300947 */ /* 0x000fea0003800000 */
[----:B-12---:R-:W1:Y:S01]  /*0af0*/  LDC.64 R8, c[0x0][0x398] ;  /* 0x0000e600ff087b82 */ /* 0x006e620000000a00 */
[----:B------:R-:W-:Y:S01]  /*0b00*/  IMAD.IADD R7, R3, 0x1, R2 ;  /* 0x0000000103077824 */ /* 0x000fe200078e0202 */
[----:B------:R-:W-:-:S03]  /*0b10*/  IADD3 R2, PT, PT, R2, 0x80, RZ ;  /* 0x0000008002027810 */ /* 0x000fc60007ffe0ff */
[----:B-1----:R-:W-:-:S05]  /*0b20*/  IMAD.WIDE.U32 R8, R7, 0x4, R8 ;  /* 0x0000000407087825 */ /* 0x002fca00078e0008 */
[----:B------:R2:W-:Y:S02]  /*0b30*/  STG.E desc[UR4][R8.64], R6 ;  /* 0x0000000608007986 */ /* 0x0005e4000c101904 */
.L_x_13208:
[----:B------:R-:W-:Y:S05]  /*0b40*/  BSYNC.RELIABLE B1 ;  /* 0x0000000000017941 */ /* 0x000fea0003800100 */
.L_x_13203:
[----:B------:R-:W-:-:S13]  /*0b50*/  ISETP.GE.U32.AND P0, PT, R2, R5, PT ;  /* 0x000000050200720c */ /* 0x000fda0003f06070 */
[----:B--2---:R-:W2:Y:S01]  /*0b60*/  @!P0 LDC.64 R6, c[0x0][0x398] ;  /* 0x0000e600ff068b82 */ /* 0x004ea20000000a00 */
[----:B------:R-:W-:Y:S01]  /*0b70*/  @!P0 IMAD.IADD R9, R3, 0x1, R2 ;  /* 0x0000000103098824 */ /* 0x000fe200078e0202 */
[----:B------:R-:W-:-:S03]  /*0b80*/  @!P0 IADD3 R2, PT, PT, R2, 0x80, RZ ;  /* 0x0000008002028810 */ /* 0x000fc60007ffe0ff */
[----:B--2---:R-:W-:-:S05]  /*0b90*/  @!P0 IMAD.WIDE.U32 R6, R9, 0x4, R6 ;  /* 0x0000000409068825 */ /* 0x004fca00078e0006 */
[----:B------:R3:W-:Y:S02]  /*0ba0*/  @!P0 STG.E desc[UR4][R6.64], R4 ;  /* 0x0000000406008986 */ /* 0x0007e4000c101904 */
.L_x_13209:
[----:B------:R-:W-:Y:S05]  /*0bb0*/  BSYNC.RECONVERGENT B0 ;  /* 0x0000000000007941 */ /* 0x000fea0003800200 */
.L_x_13202:
[----:B------:R-:W-:Y:S05]  /*0bc0*/  WARPSYNC.ALL ;  /* 0x0000000000007948 */ /* 0x000fea0003800000 */
[----:B------:R-:W-:-:S13]  /*0bd0*/  ISETP.GE.U32.AND P0, PT, R2, R5, PT ;  /* 0x000000050200720c */ /* 0x000fda0003f06070 */
[----:B------:R-:W-:Y:S05]  /*0be0*/  @P0 EXIT ;  /* 0x000000000000094d */ /* 0x000fea0003800000 */
[----:B---3--:R-:W3:Y:S01]  /*0bf0*/  LDC.64 R4, c[0x0][0x398] ;  /* 0x0000e600ff047b82 */ /* 0x008ee20000000a00 */
[----:B------:R-:W-:-:S04]  /*0c00*/  IMAD.IADD R3, R3, 0x1, R2 ;  /* 0x0000000103037824 */ /* 0x000fc800078e0202 */
[----:B---3--:R-:W-:-:S05]  /*0c10*/  IMAD.WIDE.U32 R2, R3, 0x4, R4 ;  /* 0x0000000403027825 */ /* 0x008fca00078e0004 */
[----:B------:R-:W-:Y:S01]  /*0c20*/  STG.E desc[UR4][R2.64], R0 ;  /* 0x0000000002007986 */ /* 0x000fe2000c101904 */
[----:B------:R-:W-:Y:S05]  /*0c30*/  EXIT ;  /* 0x000000000000794d */ /* 0x000fea0003800000 */
.L_x_13201:
[----:B------:R-:W0:Y:S01]  /*0c40*/  S2R R0, SR_TID.X ;  /* 0x0000000000007919 */ /* 0x000e220000002100 */
[----:B------:R-:W1:Y:S01]  /*0c50*/  LDCU.64 UR6, c[0x0][0x3a8] ;  /* 0x00007500ff0677ac */ /* 0x000e620008000a00 */
[----:B------:R-:W2:Y:S08]  /*0c60*/  LDC.64 R4, c[0x0][0x3a0] ;  /* 0x0000e800ff047b82 */ /* 0x000eb00000000a00 */
[----:B------:R-:W3:Y:S01]  /*0c70*/  LDC.64 R10, c[0x0][0x398] ;  /* 0x0000e600ff0a7b82 */ /* 0x000ee20000000a00 */
[----:B-1----:R-:W-:Y:S01]  /*0c80*/  IADD3 R18, P0, PT, R3, UR6, RZ ;  /* 0x0000000603127c10 */ /* 0x002fe2000ff1e0ff */
[----:B------:R-:W1:Y:S03]  /*0c90*/  LDCU UR6, c[0x0][0x388] ;  /* 0x00007100ff0677ac */ /* 0x000e660008000800 */
[----:B------:R-:W-:-:S03]  /*0ca0*/  IADD3.X R19, PT, PT, RZ, UR7, RZ, P0, !PT ;  /* 0x00000007ff137c10 */ /* 0x000fc600087fe4ff */
[----:B0-----:R-:W-:-:S05]  /*0cb0*/  IMAD.WIDE.U32 R18, R0, 0x2, R18 ;  /* 0x0000000200127825 */ /* 0x001fca00078e0012 */
[----:B------:R-:W4:Y:S01]  /*0cc0*/  LDG.E.U16 R20, desc[UR4][R18.64] ;  /* 0x0000000412147981 */ /* 0x000f22000c1e1500 */
[----:B--2---:R-:W-:-:S03]  /*0cd0*/  IMAD.WIDE.U32 R4, R3, 0x4, R4 ;  /* 0x0000000403047825 */ /* 0x004fc600078e0004 */
[----:B------:R-:W2:Y:S01]  /*0ce0*/  LDG.E.U16 R22, desc[UR4][R18.64+0x100] ;  /* 0x0001000412167981 */ /* 0x000ea2000c1e1500 */
[----:B------:R-:W-:-:S03]  /*0cf0*/  IMAD.WIDE.U32 R16, R0, 0x8, R4 ;  /* 0x0000000800107825 */ /* 0x000fc600078e0004 */
[----:B------:R-:W5:Y:S04]  /*0d00*/  LDG.E.U16 R2, desc[UR4][R18.64+0x200] ;  /* 0x0002000412027981 */ /* 0x000f68000c1e1500 */
[----:B------:R-:W5:Y:S04]  /*0d10*/  LDG.E.64 R12, desc[UR4][R16.64] ;  /* 0x00000004100c7981 */ /* 0x000f68000c1e1b00 */
[----:B------:R-:W5:Y:S04]  /*0d20*/  LDG.E.U16 R14, desc[UR4][R18.64+0x300] ;  /* 0x00030004120e7981 */ /* 0x000f68000c1e1500 */
[----:B------:R-:W5:Y:S04]  /*0d30*/  LDG.E.64 R4, desc[UR4][R16.64+0x800] ;  /* 0x0008000410047981 */ /* 0x000f68000c1e1b00 */
[----:B------:R-:W5:Y:S04]  /*0d40*/  LDG.E.64 R8, desc[UR4][R16.64+0x400] ;  /* 0x0004000410087981 */ /* 0x000f68000c1e1b00 */
[----:B------:R0:W5:Y:S01]  /*0d50*/  LDG.E.64 R6, desc[UR4][R16.64+0xc00] ;  /* 0x000c000410067981 */ /* 0x000162000c1e1b00 */
[----:B---3--:R-:W-:-:S04]  /*0d60*/  IMAD.WIDE.U32 R10, R3, 0x4, R10 ;  /* 0x00000004030a7825 */ /* 0x008fc800078e000a */
[----:B------:R-:W-:Y:S01]  /*0d70*/  IMAD.WIDE.U32 R10, R0, 0x8, R10 ;  /* 0x00000008000a7825 */ /* 0x000fe200078e000a */
[----:B----4-:R-:W-:-:S04]  /*0d80*/  PRMT R15, R20, 0x7770, RZ ;  /* 0x00007770140f7816 */ /* 0x010fc800000000ff */
[----:B------:R-:W-:Y:S02]  /*0d90*/  ISETP.NE.AND P0, PT, R15, RZ, PT ;  /* 0x000000ff0f00720c */ /* 0x000fe40003f05270 */
[----:B--2---:R-:W-:Y:S02]  /*0da0*/  PRMT R21, R22, 0x7770, RZ ;  /* 0x0000777016157816 */ /* 0x004fe400000000ff */
[----:B------:R-:W-:Y:S02]  /*0db0*/  FSEL R15, RZ, 1, !P0 ;  /* 0x3f800000ff0f7808 */ /* 0x000fe40004000000 */
[----:B------:R-:W-:Y:S02]  /*0dc0*/  PRMT R20, R20, 0x7771, RZ ;  /* 0x0000777114147816 */ /* 0x000fe400000000ff */
[----:B------:R-:W-:Y:S01]  /*0dd0*/  PRMT R22, R22, 0x7771, RZ ;  /* 0x0000777116167816 */ /* 0x000fe200000000ff */
[----:B-----5:R-:W-:Y:S01]  /*0de0*/  FMUL.FTZ R12, R12, R15 ;  /* 0x0000000f0c0c7220 */ /* 0x020fe20000410000 */
[----:B------:R-:W-:-:S02]  /*0df0*/  ISETP.NE.AND P1, PT, R20, RZ, PT ;  /* 0x000000ff1400720c */ /* 0x000fc40003f25270 */
[----:B------:R-:W-:Y:S02]  /*0e00*/  ISETP.NE.AND P2, PT, R21, RZ, PT ;  /* 0x000000ff1500720c */ /* 0x000fe40003f45270 */
[----:B------:R-:W-:Y:S02]  /*0e10*/  ISETP.NE.AND P3, PT, R22, RZ, PT ;  /* 0x000000ff1600720c */ /* 0x000fe40003f65270 */
[----:B------:R-:W-:Y:S02]  /*0e20*/  PRMT R3, R2, 0x7770, RZ ;  /* 0x0000777002037816 */ /* 0x000fe400000000ff */
[----:B------:R-:W-:Y:S02]  /*0e30*/  PRMT R15, R14, 0x7770, RZ ;  /* 0x000077700e0f7816 */ /* 0x000fe400000000ff */
[----:B------:R-:W-:Y:S02]  /*0e40*/  PRMT R2, R2, 0x7771, RZ ;  /* 0x0000777102027816 */ /* 0x000fe400000000ff */
[----:B------:R-:W-:-:S02]  /*0e50*/  PRMT R14, R14, 0x7771, RZ ;  /* 0x000077710e0e7816 */ /* 0x000fc400000000ff */
[----:B0-----:R-:W-:Y:S02]  /*0e60*/  FSEL R16, RZ, 1, !P1 ;  /* 0x3f800000ff107808 */ /* 0x001fe40004800000 */
[----:B------:R-:W-:Y:S02]  /*0e70*/  FSEL R17, RZ, 1, !P2 ;  /* 0x3f800000ff117808 */ /* 0x000fe40005000000 */
[----:B------:R-:W-:Y:S02]  /*0e80*/  FSEL R18, RZ, 1, !P3 ;  /* 0x3f800000ff127808 */ /* 0x000fe40005800000 */
[----:B------:R-:W-:Y:S02]  /*0e90*/  ISETP.NE.AND P0, PT, R3, RZ, PT ;  /* 0x000000ff0300720c */ /* 0x000fe40003f05270 */
[----:B------:R-:W-:Y:S02]  /*0ea0*/  ISETP.NE.AND P1, PT, R2, RZ, PT ;  /* 0x000000ff0200720c */ /* 0x000fe40003f25270 */
[----:B------:R-:W-:-:S02]  /*0eb0*/  ISETP.NE.AND P2, PT, R15, RZ, PT ;  /* 0x000000ff0f00720c */ /* 0x000fc40003f45270 */
[----:B------:R-:W-:Y:S02]  /*0ec0*/  ISETP.NE.AND P3, PT, R14, RZ, PT ;  /* 0x000000ff0e00720c */ /* 0x000fe40003f65270 */
[----:B------:R-:W-:Y:S02]  /*0ed0*/  FSEL R3, RZ, 1, !P0 ;  /* 0x3f800000ff037808 */ /* 0x000fe40004000000 */
[----:B------:R-:W-:Y:S02]  /*0ee0*/  FSEL R2, RZ, 1, !P1 ;  /* 0x3f800000ff027808 */ /* 0x000fe40004800000 */
[----:B------:R-:W-:Y:S02]  /*0ef0*/  FSEL R15, RZ, 1, !P2 ;  /* 0x3f800000ff0f7808 */ /* 0x000fe40005000000 */
[----:B------:R-:W-:Y:S01]  /*0f00*/  FSEL R14, RZ, 1, !P3 ;  /* 0x3f800000ff0e7808 */ /* 0x000fe20005800000 */
        /* <DEDUP_REMOVED lines=20> */
.L_x_13210:
        /* <DEDUP_REMOVED lines=11> */
.L_x_14274:


//--------------------- .text._ZN2at6native29vectorized_elementwise_kernelILi4EZNS0_43_GLOBAL__N__7cc8d1ed_10_Dropout_cu_0e96ed3819masked_scale_kernelIbffEEvRNS_6TensorERKS4_S7_T1_EUlfbE_St5arrayIPcLm3EEEEviT0_S8_ --------------------------
	.section	.text._ZN2at6native29vectorized_elementwise_kernelILi4EZNS0_43_GLOBAL__N__7cc8d1ed_10_Dropout_cu_0e96ed3819masked_scale_kernelIbffEEvRNS_6TensorERKS4_S7_T1_EUlfbE_St5arrayIPcLm3EEEEviT0_S8_,"ax",@progbits
	.align	128
        .global         _ZN2at6native29vectorized_elementwise_kernelILi4EZNS0_43_GLOBAL__N__7cc8d1ed_10_Dropout_cu_0e96ed3819masked_scale_kernelIbffEEvRNS_6TensorERKS4_S7_T1_EUlfbE_St5arrayIPcLm3EEEEviT0_S8_
        .type           _ZN2at6native29vectorized_elementwise_kernelILi4EZNS0_43_GLOBAL__N__7cc8d1ed_10_Dropout_cu_0e96ed3819masked_scale_kernelIbffEEvRNS_6TensorERKS4_S7_T1_EUlfbE_St5arrayIPcLm3EEEEviT0_S8_,@function
        .size           _ZN2at6native29vectorized_elementwise_kernelILi4EZNS0_43_GLOBAL__N__7cc8d1ed_10_Dropout_cu_0e96ed3819masked_scale_kernelIbffEEvRNS_6TensorERKS4_S7_T1_EUlfbE_St5arrayIPcLm3EEEEviT0_S8_,(.L_x_14275 - _ZN2at6native29vectorized_elementwise_kernelILi4EZNS0_43_GLOBAL__N__7cc8d1ed_10_Dropout_cu_0e96ed3819masked_scale_kernelIbffEEvRNS_6TensorERKS4_S7_T1_EUlfbE_St5arrayIPcLm3EEEEviT0_S8_)
        .other          _ZN2at6native29vectorized_elementwise_kernelILi4EZNS0_43_GLOBAL__N__7cc8d1ed_10_Dropout_cu_0e96ed3819masked_scale_kernelIbffEEvRNS_6TensorERKS4_S7_T1_EUlfbE_St5arrayIPcLm3EEEEviT0_S8_,@"STO_CUDA_ENTRY STV_DEFAULT"
_ZN2at6native29vectorized_elementwise_kernelILi4EZNS0_43_GLOBAL__N__7cc8d1ed_10_Dropout_cu_0e96ed3819masked_scale_kernelIbffEEvRNS_6TensorERKS4_S7_T1_EUlfbE_St5arrayIPcLm3EEEEviT0_S8_:
.text._ZN2at6native29vectorized_elementwise_kernelILi4EZNS0_43_GLOBAL__N__7cc8d1ed_10_Dropout_cu_0e96ed3819masked_scale_kernelIbffEEvRNS_6TensorERKS4_S7_T1_EUlfbE_St5arrayIPcLm3EEEEviT0_S8_:
        /* <DEDUP_REMOVED lines=151> */
.L_x_13214:
[----:B------:R-:W-:-:S13]  /*0970*/  ISETP.GE.U32.AND P0, PT, R2, R5, PT ;  /* 0x000000050200720c */ /* 0x000fda0003f06070 */
[----:B------:R-:W-:Y:S05]  /*0980*/  @P0 BRA `(.L_x_13216) ;  /* 0x0000000000300947 */ /* 0x000fea0003800000 */
[----:B0-----:R-:W0:Y:S01]  /*0990*/  LDC.64 R10, c[0x0][0x398] ;  /* 0x0000e600ff0a7b82 */ /* 0x001e220000000a00 */
[----:B------:R-:W-:Y:S01]  /*09a0*/  IMAD.IADD R13, R3, 0x1, R2 ;  /* 0x00000001030d7824 */ /* 0x000fe200078e0202 */
[----:B------:R-:W-:-:S03]  /*09b0*/  IADD3 R2, PT, PT, R2, 0x80, RZ ;  /* 0x0000008002027810 */ /* 0x000fc60007ffe0ff */
[----:B0-----:R-:W-:-:S05]  /*09c0*/  IMAD.WIDE.U32 R10, R13, 0x4, R10 ;  /* 0x000000040d0a7825 */ /* 0x001fca00078e000a */
[----:B------:R1:W-:Y:S02]  /*09d0*/  STG.E desc[UR4][R10.64], R9 ;  /* 0x000000090a007986 */ /* 0x0003e4000c101904 */
.L_x_13215:
[----:B------:R-:W-:-:S13]  /*09e0*/  ISETP.GE.U32.AND P0, PT, R2, R5, PT ;  /* 0x000000050200720c */ /* 0x000fda0003f06070 */
[----:B------:R-:W-:Y:S05]  /*09f0*/  @P0 BRA `(.L_x_13217) ;  /* 0x0000000000300947 */ /* 0x000fea0003800000 */
[----:B01----:R-:W0:Y:S01]  /*0a00*/  LDC.64 R10, c[0x0][0x398] ;  /* 0x0000e600ff0a7b82 */ /* 0x003e220000000a00 */
[----:B------:R-:W-:Y:S01]  /*0a10*/  IMAD.IADD R9, R3, 0x1, R2 ;  /* 0x0000000103097824 */ /* 0x000fe200078e0202 */
[----:B------:R-:W-:-:S03]  /*0a20*/  IADD3 R2, PT, PT, R2, 0x80, RZ ;  /* 0x0000008002027810 */ /* 0x000fc60007ffe0ff */
[----:B0-----:R-:W-:-:S05]  /*0a30*/  IMAD.WIDE.U32 R10, R9, 0x4, R10 ;  /* 0x00000004090a7825 */ /* 0x001fca00078e000a */
[----:B------:R1:W-:Y:S02]  /*0a40*/  STG.E desc[UR4][R10.64], R8 ;  /* 0x000000080a007986 */ /* 0x0003e4000c101904 */
.L_x_13216:
[----:B------:R-:W-:-:S13]  /*0a50*/  ISETP.GE.U32.AND P0, PT, R2, R5, PT ;  /* 0x000000050200720c */ /* 0x000fda0003f06070 */
[----:B------:R-:W-:Y:S05]  /*0a60*/  @P0 BRA `(.L_x_13218) ;  /* 0x0000000000340947 */ /* 0x000fea0003800000 */
[----:B-1----:R-:W1:Y:S01]  /*0a70*/  LDC.64 R8, c[0x0][0x398] ;  /* 0x0000e600ff087b82 */ /* 0x002e620000000a00 */
[----:B0-----:R-:W-:Y:S01]  /*0a80*/  IMAD.IADD R11, R3, 0x1, R2 ;  /* 0x00000001030b7824 */ /* 0x001fe200078e0202 */
[----:B------:R-:W-:-:S03]  /*0a90*/  IADD3 R2, PT, PT, R2, 0x80, RZ ;  /* 0x0000008002027810 */ /* 0x000fc60007ffe0ff */
[----:B-1----:R-:W-:-:S05]  /*0aa0*/  IMAD.WIDE.U32 R8, R11, 0x4, R8 ;  /* 0x000000040b087825 */ /* 0x002fca00078e0008 */
[----:B------:R2:W-:Y:S02]  /*0ab0*/  STG.E desc[UR4][R8.64], R7 ;  /* 0x0000000708007986 */ /* 0x0005e4000c101904 */
.L_x_13217:
        /* <DEDUP_REMOVED lines=8> */
.L_x_13218:
[----:B------:R-:W-:Y:S05]  /*0b40*/  BSYNC.RELIABLE B1 ;  /* 0x0000000000017941 */ /* 0x000fea0003800100 */
.L_x_13213:
[----:B------:R-:W-:-:S13]  /*0b50*/  ISETP.GE.U32.AND P0, PT, R2, R5, PT ;  /* 0x000000050200720c */ /* 0x000fda0003f06070 */
[----:B--2---:R-:W2:Y:S01]  /*0b60*/  @!P0 LDC.64 R6, c[0x0][0x398] ;  /* 0x0000e600ff068b82 */ /* 0x004ea20000000a00 */
[----:B------:R-:W-:Y:S01]  /*0b70*/  @!P0 IMAD.IADD R9, R3, 0x1, R2 ;  /* 0x0000000103098824 */ /* 0x000fe200078e0202 */
[----:B------:R-:W-:-:S03]  /*0b80*/  @!P0 IADD3 R2, PT, PT, R2, 0x80, RZ ;  /* 0x0000008002028810 */ /* 0x000fc60007ffe0ff */
[----:B--2---:R-:W-:-:S05]  /*0b90*/  @!P0 IMAD.WIDE.U32 R6, R9, 0x4, R6 ;  /* 0x0000000409068825 */ /* 0x004fca00078e0006 */
[----:B------:R3:W-:Y:S02]  /*0ba0*/  @!P0 STG.E desc[UR4][R6.64], R4 ;  /* 0x0000000406008986 */ /* 0x0007e4000c101904 */
.L_x_13219:
[----:B------:R-:W-:Y:S05]  /*0bb0*/  BSYNC.RECONVERGENT B0 ;  /* 0x0000000000007941 */ /* 0x000fea0003800200 */
.L_x_13212:
        /* <DEDUP_REMOVED lines=8> */
.L_x_13211:
        /* <DEDUP_REMOVED lines=8> */
[----:B------:R-:W4:Y:S01]  /*0cc0*/  LDG.E R2, desc[UR4][R16.64] ;  /* 0x0000000410027981 */ /* 0x000f22000c1e1900 */
[----:B--2---:R-:W-:-:S03]  /*0cd0*/  IMAD.WIDE.U32 R4, R3, 0x4, R4 ;  /* 0x0000000403047825 */ /* 0x004fc600078e0004 */
[----:B------:R-:W2:Y:S01]  /*0ce0*/  LDG.E R21, desc[UR4][R16.64+0x200] ;  /* 0x0002000410157981 */ /* 0x000ea2000c1e1900 */
[----:B------:R-:W-:-:S05]  /*0cf0*/  IMAD.WIDE.U32 R14, R0, 0x10, R4 ;  /* 0x00000010000e7825 */ /* 0x000fca00078e0004 */
[----:B------:R-:W5:Y:S04]  /*0d00*/  LDG.E.128 R8, desc[UR4][R14.64] ;  /* 0x000000040e087981 */ /* 0x000f68000c1e1d00 */
[----:B------:R2:W3:Y:S01]  /*0d10*/  LDG.E.128 R4, desc[UR4][R14.64+0x800] ;  /* 0x000800040e047981 */ /* 0x0004e2000c1e1d00 */
[C---:B----4-:R-:W-:Y:S02]  /*0d20*/  PRMT R18, R2.reuse, 0x7770, RZ ;  /* 0x0000777002127816 */ /* 0x050fe400000000ff */
[C---:B------:R-:W-:Y:S02]  /*0d30*/  PRMT R19, R2.reuse, 0x7771, RZ ;  /* 0x0000777102137816 */ /* 0x040fe400000000ff */
[C---:B------:R-:W-:Y:S02]  /*0d40*/  PRMT R20, R2.reuse, 0x7772, RZ ;  /* 0x0000777202147816 */ /* 0x040fe400000000ff */
[----:B------:R-:W-:-:S02]  /*0d50*/  PRMT R2, R2, 0x7773, RZ ;  /* 0x0000777302027816 */ /* 0x000fc400000000ff */
[----:B------:R-:W-:Y:S02]  /*0d60*/  ISETP.NE.AND P5, PT, R19, RZ, PT ;  /* 0x000000ff1300720c */ /* 0x000fe40003fa5270 */
[C---:B--2---:R-:W-:Y:S02]  /*0d70*/  PRMT R14, R21.reuse, 0x7772, RZ ;  /* 0x00007772150e7816 */ /* 0x044fe400000000ff */
[----:B------:R-:W-:Y:S02]  /*0d80*/  ISETP.NE.AND P4, PT, R18, RZ, PT ;  /* 0x000000ff1200720c */ /* 0x000fe40003f85270 */
[----:B------:R-:W-:Y:S02]  /*0d90*/  ISETP.NE.AND P3, PT, R2, RZ, PT ;  /* 0x000000ff0200720c */ /* 0x000fe40003f65270 */
[C---:B------:R-:W-:Y:S02]  /*0da0*/  PRMT R16, R21.reuse, 0x7770, RZ ;  /* 0x0000777015107816 */ /* 0x040fe400000000ff */
[----:B------:R-:W-:-:S02]  /*0db0*/  PRMT R17, R21, 0x7771, RZ ;  /* 0x0000777115117816 */ /* 0x000fc400000000ff */
[----:B------:R-:W-:Y:S02]  /*0dc0*/  PRMT R21, R21, 0x7773, RZ ;  /* 0x0000777315157816 */ /* 0x000fe400000000ff */
[----:B------:R-:W-:Y:S02]  /*0dd0*/  ISETP.NE.AND P0, PT, R14, RZ, PT ;  /* 0x000000ff0e00720c */ /* 0x000fe40003f05270 */
[----:B------:R-:W-:Y:S02]  /*0de0*/  FSEL R2, RZ, 1, !P5 ;  /* 0x3f800000ff027808 */ /* 0x000fe40006800000 */
[----:B------:R-:W-:Y:S02]  /*0df0*/  FSEL R15, RZ, 1, !P4 ;  /* 0x3f800000ff0f7808 */ /* 0x000fe40006000000 */
[----:B------:R-:W-:Y:S01]  /*0e00*/  FSEL R14, RZ, 1, !P3 ;  /* 0x3f800000ff0e7808 */ /* 0x000fe20005800000 */
[----:B-----5:R-:W-:Y:S01]  /*0e10*/  FMUL.FTZ R9, R9, R2 ;  /* 0x0000000209097220 */ /* 0x020fe20000410000 */
[----:B------:R-:W-:Y:S01]  /*0e20*/  ISETP.NE.AND P6, PT, R20, RZ, PT ;  /* 0x000000ff1400720c */ /* 0x000fe20003fc5270 */
[----:B------:R-:W-:Y:S01]  /*0e30*/  FMUL.FTZ R8, R8, R15 ;  /* 0x0000000f08087220 */ /* 0x000fe20000410000 */
[----:B------:R-:W-:Y:S01]  /*0e40*/  ISETP.NE.AND P2, PT, R16, RZ, PT ;  /* 0x000000ff1000720c */ /* 0x000fe20003f45270 */
[----:B---3--:R-:W-:Y:S01]  /*0e50*/  IMAD.WIDE.U32 R2, R3, 0x4, R12 ;  /* 0x0000000403027825 */ /* 0x008fe200078e000c */
[----:B------:R-:W-:-:S03]  /*0e60*/  ISETP.NE.AND P1, PT, R17, RZ, PT ;  /* 0x000000ff1100720c */ /* 0x000fc60003f25270 */
[----:B------:R-:W-:Y:S01]  /*0e70*/  FMUL.FTZ R11, R11, R14 ;  /* 0x0000000e0b0b7220 */ /* 0x000fe20000410000 */
[----:B------:R-:W-:Y:S02]  /*0e80*/  ISETP.NE.AND P4, PT, R21, RZ, PT ;  /* 0x000000ff1500720c */ /* 0x000fe40003f85270 */
[----:B------:R-:W-:Y:S01]  /*0e90*/  FSEL R17, RZ, 1, !P6 ;  /* 0x3f800000ff117808 */ /* 0x000fe20007000000 */
[----:B------:R-:W-:Y:S01]  /*0ea0*/  IMAD.WIDE.U32 R2, R0, 0x10, R2 ;  /* 0x0000001000027825 */ /* 0x000fe200078e0002 */
[----:B------:R-:W-:Y:S02]  /*0eb0*/  FSEL R13, RZ, 1, !P2 ;  /* 0x3f800000ff0d7808 */ /* 0x000fe40005000000 */
[----:B------:R-:W-:Y:S01]  /*0ec0*/  FSEL R12, RZ, 1, !P1 ;  /* 0x3f800000ff0c7808 */ /* 0x000fe20004800000 */
[----:B------:R-:W-:Y:S01]  /*0ed0*/  FMUL.FTZ R10, R10, R17 ;  /* 0x000000110a0a7220 */ /* 0x000fe20000410000 */
[----:B------:R-:W-:Y:S01]  /*0ee0*/  FSEL R15, RZ, 1, !P0 ;  /* 0x3f800000ff0f7808 */ /* 0x000fe20004000000 */
[----:B------:R-:W-:Y:S01]  /*0ef0*/  FMUL.FTZ R13, R4, R13 ;  /* 0x0000000d040d7220 */ /* 0x000fe20000410000 */
[----:B------:R-:W-:Y:S01]  /*0f00*/  FSEL R14, RZ, 1, !P4 ;  /* 0x3f800000ff0e7808 */ /* 0x000fe20006000000 */
[----:B------:R-:W-:Y:S01]  /*0f10*/  FMUL.FTZ R12, R5, R12 ;  /* 0x0000000c050c7220 */ /* 0x000fe20000410000 */
[----:B-1----:R-:W-:Y:S01]  /*0f20*/  FMUL.FTZ R4, R8, UR6 ;  /* 0x0000000608047c20 */ /* 0x002fe20008410000 */
[----:B------:R-:W-:Y:S01]  /*0f30*/  FMUL.FTZ R15, R6, R15 ;  /* 0x0000000f060f7220 */ /* 0x000fe20000410000 */
[----:B------:R-:W-:Y:S01]  /*0f40*/  FMUL.FTZ R5, R9, UR6 ;  /* 0x0000000609057c20 */ /* 0x000fe20008410000 */
[----:B------:R-:W-:Y:S01]  /*0f50*/  FMUL.FTZ R14, R7, R14 ;  /* 0x0000000e070e7220 */ /* 0x000fe20000410000 */
        /* <DEDUP_REMOVED lines=9> */
.L_x_13220:
        /* <DEDUP_REMOVED lines=9> */
.L_x_14275:


//--------------------- .text._ZN2at6native29vectorized_elementwise_kernelILi8EZNS0_43_GLOBAL__N__7cc8d1ed_10_Dropout_cu_0e96ed3819masked_scale_kernelIbffEEvRNS_6TensorERKS4_S7_T1_EUlfbE_St5arrayIPcLm3EEEEviT0_S8_ --------------------------
	.section	.text._ZN2at6native29vectorized_elementwise_kernelILi8EZNS0_43_GLOBAL__N__7cc8d1ed_10_Dropout_cu_0e96ed3819masked_scale_kernelIbffEEvRNS_6TensorERKS4_S7_T1_EUlfbE_St5arrayIPcLm3EEEEviT0_S8_,"ax",@progbits
	.align	128
        .global         _ZN2at6native29vectorized_elementwise_kernelILi8EZNS0_43_GLOBAL__N__7cc8d1ed_10_Dropout_cu_0e96ed3819masked_scale_kernelIbffEEvRNS_6TensorERKS4_S7_T1_EUlfbE_St5arrayIPcLm3EEEEviT0_S8_
        .type           _ZN2at6native29vectorized_elementwise_kernelILi8EZNS0_43_GLOBAL__N__7cc8d1ed_10_Dropout_cu_0e96ed3819masked_scale_kernelIbffEEvRNS_6TensorERKS4_S7_T1_EUlfbE_St5arrayIPcLm3EEEEviT0_S8_,@function
        .size           _ZN2at6native29vectorized_elementwise_kernelILi8EZNS0_43_GLOBAL__N__7cc8d1ed_10_Dropout_cu_0e96ed3819masked_scale_kernelIbffEEvRNS_6TensorERKS4_S7_T1_EUlfbE_St5arrayIPcLm3EEEEviT0_S8_,(.L_x_14276 - _ZN2at6native29vectorized_elementwise_kernelILi8EZNS0_43_GLOBAL__N__7cc8d1ed_10_Dropout_cu_0e96ed3819masked_scale_kernelIbffEEvRNS_6TensorERKS4_S7_T1_EUlfbE_St5arrayIPcLm3EEEEviT0_S8_)
        .other          _ZN2at6native29vectorized_elementwise_kernelILi8EZNS0_43_GLOBAL__N__7cc8d1ed_10_Dropout_cu_0e96ed3819masked_scale_kernelIbffEEvRNS_6TensorERKS4_S7_T1_EUlfbE_St5arrayIPcLm3EEEEviT0_S8_,@"STO_CUDA_ENTRY STV_DEFAULT"
_ZN2at6native29vectorized_elementwise_kernelILi8EZNS0_43_GLOBAL__N__7cc8d1ed_10_Dropout_cu_0e96ed3819masked_scale_kernelIbffEEvRNS_6TensorERKS4_S7_T1_EUlfbE_St5arrayIPcLm3EEEEviT0_S8_:
.text._ZN2at6native29vectorized_elementwise_kernelILi8EZNS0_43_GLOBAL__N__7cc8d1ed_10_Dropout_cu_0e96ed3819masked_scale_kernelIbffEEvRNS_6TensorERKS4_S7_T1_EUlfbE_St5arrayIPcLm3EEEEviT0_S8_:
[----:B------:R-:W-:Y:S01]  /*0000*/  LDC R1, c[0x0][0x37c] ;  /* 0x0000df00ff017b82 */ /* 0x000fe20000000800 */
[----:B------:R-:W-:Y:S05]  /*0010*/  EXIT ;  /* 0x000000000000794d */ /* 0x000fea0003800000 */
.L_x_13221:
        /* <DEDUP_REMOVED lines=14> */
.L_x_14276:


//--------------------- .text._ZN2at6native18elementwise_kernelILi128ELi4EZNS0_15gpu_kernel_implIZNS0_43_GLOBAL__N__7cc8d1ed_10_Dropout_cu_0e96ed3819masked_scale_kernelIbddEEvRNS_6TensorERKS5_S8_T1_EUldbE_EEvRNS_18TensorIteratorBaseERKT_EUliE_EEviS9_ --------------------------
	.section	.text._ZN2at6native18elementwise_kernelILi128ELi4EZNS0_15gpu_kernel_implIZNS0_43_GLOBAL__N__7cc8d1ed_10_Dropout_cu_0e96ed3819masked_scale_kernelIbddEEvRNS_6TensorERKS5_S8_T1_EUldbE_EEvRNS_18TensorIteratorBaseERKT_EUliE_EEviS9_,"ax",@progbits
	.align	128
        .global         _ZN2at6native18elementwise_kernelILi128ELi4EZNS0_15gpu_kernel_implIZNS0_43_GLOBAL__N__7cc8d1ed_10_Dropout_cu_0e96ed3819masked_scale_kernelIbddEEvRNS_6TensorERKS5_S8_T1_EUldbE_EEvRNS_18TensorIteratorBaseERKT_EUliE_EEviS9_
        .type           _ZN2at6native18elementwise_kernelILi128ELi4EZNS0_15gpu_kernel_implIZNS0_43_GLOBAL__N__7cc8d1ed_10_Dropout_cu_0e96ed3819masked_scale_kernelIbddEEvRNS_6TensorERKS5_S8_T1_EUldbE_EEvRNS_18TensorIteratorBaseERKT_EUliE_EEviS9_,@function
        .size           _ZN2at6native18elementwise_kernelILi128ELi4EZNS0_15gpu_kernel_implIZNS0_43_GLOBAL__N__7cc8d1ed_10_Dropout_cu_0e96ed3819masked_scale_kernelIbddEEvRNS_6TensorERKS5_S8_T1_EUldbE_EEvRNS_18TensorIteratorBaseERKT_EUliE_EEviS9_,(.L_x_14277 - _ZN2at6native18elementwise_kernelILi128ELi4EZNS0_15gpu_kernel_implIZNS0_43_GLOBAL__N__7cc8d1ed_10_Dropout_cu_0e96ed3819masked_scale_kernelIbddEEvRNS_6TensorERKS5_S8_T1_EUldbE_EEvRNS_18TensorIteratorBaseERKT_EUliE_EEviS9_)
        .other          _ZN2at6native18elementwise_kernelILi128ELi4EZNS0_15gpu_kernel_implIZNS0_43_GLOBAL__N__7cc8d1ed_10_Dropout_cu_0e96ed3819masked_scale_kernelIbddEEvRNS_6TensorERKS5_S8_T1_EUldbE_EEvRNS_18TensorIteratorBaseERKT_EUliE_EEviS9_,@"STO_CUDA_ENTRY STV_DEFAULT"
_ZN2at6native18elementwise_kernelILi128ELi4EZNS0_15gpu_kernel_implIZNS0_43_GLOBAL__N__7cc8d1ed_10_Dropout_cu_0e96ed3819masked_scale_kernelIbddEEvRNS_6TensorERKS5_S8_T1_EUldbE_EEvRNS_18TensorIteratorBaseERKT_EUliE_EEviS9_:
.text._ZN2at6native18elementwise_kernelILi128ELi4EZNS0_15gpu_kernel_implIZNS0_43_GLOBAL__N__7cc8d1ed_10_Dropout_cu_0e96ed3819masked_scale_kernelIbddEEvRNS_6TensorERKS5_S8_T1_EUldbE_EEvRNS_18TensorIteratorBaseERKT_EUliE_EEviS9_:
        /* <DEDUP_REMOVED lines=372> */
.L_x_13224:
        /* <DEDUP_REMOVED lines=18> */
.L_x_13229:
[----:B------:R-:W2:Y:S02]  /*1860*/  LDG.E.U8 R2, desc[UR36][R2.64] ;  /* 0x0000002402027981 */ /* 0x000ea4000c1e1100 */
[----:B--2---:R4:W0:Y:S02]  /*1870*/  I2F.F64.U16 R16, R2 ;  /* 0x0000000200107312 */ /* 0x0048240000101800 */
[----:B0---4-:R-:W-:Y:S05]  /*1880*/  BRA `(.L_x_13231) ;  /* 0x0000000c00607947 */ /* 0x011fea0003800000 */
.L_x_13228:
        /* <DEDUP_REMOVED lines=9> */
.L_x_13233:
[----:B------:R-:W2:Y:S02]  /*1920*/  LDG.E R2, desc[UR36][R2.64] ;  /* 0x0000002402027981 */ /* 0x000ea4000c1e1900 */
[----:B--2---:R4:W0:Y:S02]  /*1930*/  I2F.F64 R16, R2 ;  /* 0x0000000200107312 */ /* 0x0048240000201c00 */
[----:B0---4-:R-:W-:Y:S05]  /*1940*/  BRA `(.L_x_13231) ;  /* 0x0000000c00307947 */ /* 0x011fea0003800000 */
.L_x_13232:
[----:B------:R-:W2:Y:S02]  /*1950*/  LDG.E.U16 R2, desc[UR36][R2.64] ;  /* 0x0000002402027981 */ /* 0x000ea4000c1e1500 */
[----:B--2---:R4:W0:Y:S02]  /*1960*/  I2F.F64.S16 R16, R2 ;  /* 0x0000000200107312 */ /* 0x0048240000101c00 */
[----:B0---4-:R-:W-:Y:S05]  /*1970*/  BRA `(.L_x_13231) ;  /* 0x0000000c00247947 */ /* 0x011fea0003800000 */
.L_x_13227:
        /* <DEDUP_REMOVED lines=10> */
.L_x_13235:
[----:B------:R-:W2:Y:S02]  /*1a20*/  LDG.E.U16 R0, desc[UR36][R2.64] ;  /* 0x0000002402007981 */ /* 0x000ea4000c1e1500 */
[----:B--2---:R-:W-:-:S05]  /*1a30*/  HADD2.F32 R0, -RZ, R0.H0_H0 ;  /* 0x20000000ff007230 */ /* 0x004fca0000004100 */
[----:B------:R-:W-:-:S04]  /*1a40*/  FMUL.FTZ R0, R0, 1 ;  /* 0x3f80000000007820 */ /* 0x000fc80000410000 */
[----:B------:R3:W4:Y:S02]  /*1a50*/  F2F.F64.F32 R16, R0 ;  /* 0x0000000000107310 */ /* 0x0007240000201800 */
[----:B---34-:R-:W-:Y:S05]  /*1a60*/  BRA `(.L_x_13231) ;  /* 0x0000000800e87947 */ /* 0x018fea0003800000 */
.L_x_13234:
        /* <DEDUP_REMOVED lines=10> */
.L_x_13237:
[----:B------:R-:W2:Y:S02]  /*1b10*/  LDG.E.U16 R2, desc[UR36][R2.64] ;  /* 0x0000002402027981 */ /* 0x000ea4000c1e1500 */
[----:B--2---:R-:W-:-:S05]  /*1b20*/  HADD2.F32 R0, -RZ, R2.H0_H0 ;  /* 0x20000002ff007230 */ /* 0x004fca0000004100 */
[----:B------:R-:W-:-:S04]  /*1b30*/  FMUL.FTZ R0, R0, 1 ;  /* 0x3f80000000007820 */ /* 0x000fc80000410000 */
[----:B------:R4:W0:Y:S02]  /*1b40*/  F2F.F64.F32 R16, R0 ;  /* 0x0000000000107310 */ /* 0x0008240000201800 */
[----:B0---4-:R-:W-:Y:S05]  /*1b50*/  BRA `(.L_x_13231) ;  /* 0x0000000800ac7947 */ /* 0x011fea0003800000 */
.L_x_13236:
[----:B------:R3:W5:Y:S01]  /*1b60*/  LDG.E.64 R16, desc[UR36][R2.64] ;  /* 0x0000002402107981 */ /* 0x000762000c1e1b00 */
[----:B------:R-:W-:Y:S05]  /*1b70*/  BRA `(.L_x_13231) ;  /* 0x0000000800a47947 */ /* 0x000fea0003800000 */
.L_x_13226:
        /* <DEDUP_REMOVED lines=13> */
.L_x_13240:
[----:B------:R2:W5:Y:S01]  /*1c50*/  LDG.E.64 R16, desc[UR36][R2.64] ;  /* 0x0000002402107981 */ /* 0x000562000c1e1b00 */
[----:B------:R-:W-:Y:S05]  /*1c60*/  BRA `(.L_x_13231) ;  /* 0x0000000800687947 */ /* 0x000fea0003800000 */
.L_x_13239:
        /* <DEDUP_REMOVED lines=27> */
.L_x_13242:
        /* <DEDUP_REMOVED lines=14> */
.L_x_13241:
[----:B------:R-:W2:Y:S02]  /*1f00*/  LDG.E.U16 R0, desc[UR36][R2.64] ;  /* 0x0000002402007981 */ /* 0x000ea4000c1e1500 */
[----:B--2---:R-:W-:-:S04]  /*1f10*/  IMAD.U32 R0, R0, 0x10000, RZ ;  /* 0x0001000000007824 */ /* 0x004fc800078e00ff */
[----:B------:R-:W-:-:S04]  /*1f20*/  FMUL.FTZ R0, R0, 1 ;  /* 0x3f80000000007820 */ /* 0x000fc80000410000 */
[----:B------:R2:W3:Y:S02]  /*1f30*/  F2F.F64.F32 R16, R0 ;  /* 0x0000000000107310 */ /* 0x0004e40000201800 */
[----:B--23--:R-:W-:Y:S05]  /*1f40*/  BRA `(.L_x_13231) ;  /* 0x0000000400b07947 */ /* 0x00cfea0003800000 */
.L_x_13238:
        /* <DEDUP_REMOVED lines=11> */
.L_x_13245:
        /* <DEDUP_REMOVED lines=21> */
.L_x_13247:
[----:B------:R-:W-:Y:S05]  /*2150*/  BSYNC.RECONVERGENT B0 ;  /* 0x0000000000007941 */ /* 0x000fea0003800200 */
.L_x_13246:
[----:B------:R-:W-:Y:S01]  /*2160*/  IMAD.SHL.U32 R0, R0, 0x100000, RZ ;  /* 0x0010000000007824 */ /* 0x000fe200078e00ff */
[----:B------:R-:W-:-:S04]  /*2170*/  LEA R2, R2, 0x3b800000, 0x17 ;  /* 0x3b80000002027811 */ /* 0x000fc800078eb8ff */
[----:B------:R-:W-:-:S05]  /*2180*/  LOP3.LUT R0, R2, R0, R7, 0xfe, !PT ;  /* 0x0000000002007212 */ /* 0x000fca00078efe07 */
[----:B------:R-:W-:-:S04]  /*2190*/  FMUL.FTZ R0, R0, 1 ;  /* 0x3f80000000007820 */ /* 0x000fc80000410000 */
[----:B------:R2:W3:Y:S02]  /*21a0*/  F2F.F64.F32 R16, R0 ;  /* 0x0000000000107310 */ /* 0x0004e40000201800 */
[----:B--23--:R-:W-:Y:S05]  /*21b0*/  BRA `(.L_x_13231) ;  /* 0x0000000400147947 */ /* 0x00cfea0003800000 */
.L_x_13244:
        /* <DEDUP_REMOVED lines=21> */
.L_x_13249:
[----:B------:R-:W-:Y:S05]  /*2310*/  BSYNC.RECONVERGENT B0 ;  /* 0x0000000000007941 */ /* 0x000fea0003800200 */
.L_x_13248:
[----:B------:R-:W-:Y:S02]  /*2320*/  SHF.L.U32 R0, R0, 0x15, RZ ;  /* 0x0000001500007819 */ /* 0x000fe400000006ff */
[----:B------:R-:W-:-:S04]  /*2330*/  LEA R2, R2, 0x37800000, 0x17 ;  /* 0x3780000002027811 */ /* 0x000fc800078eb8ff */
[----:B------:R-:W-:-:S05]  /*2340*/  LOP3.LUT R0, R2, R0, R7, 0xfe, !PT ;  /* 0x0000000002007212 */ /* 0x000fca00078efe07 */
[----:B------:R-:W-:-:S04]  /*2350*/  FMUL.FTZ R0, R0, 1 ;  /* 0x3f80000000007820 */ /* 0x000fc80000410000 */
[----:B------:R2:W3:Y:S02]  /*2360*/  F2F.F64.F32 R16, R0 ;  /* 0x0000000000107310 */ /* 0x0004e40000201800 */
[----:B--23--:R-:W-:Y:S05]  /*2370*/  BRA `(.L_x_13231) ;  /* 0x0000000000a47947 */ /* 0x00cfea0003800000 */
.L_x_13243:
[----:B------:R-:W-:-:S09]  /*2380*/  UISETP.NE.AND UP0, UPT, UR4, 0x1c, UPT ;  /* 0x0000001c0400788c */ /* 0x000fd2000bf05270 */
[----:B------:R-:W-:Y:S05]  /*2390*/  BRA.U !UP0, `(.L_x_13250) ;  /* 0x0000000108947547 */ /* 0x000fea000b800000 */
[----:B------:R-:W-:-:S09]  /*23a0*/  UISETP.NE.AND UP0, UPT, UR4, 0x1d, UPT ;  /* 0x0000001d0400788c */ /* 0x000fd2000bf05270 */
[----:B------:R-:W-:Y:S05]  /*23b0*/  BRA.U !UP0, `(.L_x_13251) ;  /* 0x0000000108807547 */ /* 0x000fea000b800000 */
[----:B------:R-:W-:-:S09]  /*23c0*/  UISETP.NE.AND UP0, UPT, UR4, 0x2c, UPT ;  /* 0x0000002c0400788c */ /* 0x000fd2000bf05270 */
[----:B------:R-:W-:Y:S05]  /*23d0*/  BRA.U !UP0, `(.L_x_13252) ;  /* 0x0000000108487547 */ /* 0x000fea000b800000 */
.L_x_13230:
        /* <DEDUP_REMOVED lines=16> */
.L_x_13253:
[----:B------:R-:W-:Y:S01]  /*24e0*/  CS2R R16, SRZ ;  /* 0x0000000000107805 */ /* 0x000fe2000001ff00 */
[----:B------:R-:W-:Y:S06]  /*24f0*/  BRA `(.L_x_13231) ;  /* 0x0000000000447947 */ /* 0x000fec0003800000 */
.L_x_13252:
        /* <DEDUP_REMOVED lines=12> */
.L_x_13251:
[----:B------:R-:W2:Y:S02]  /*25c0*/  LDG.E.64 R16, desc[UR36][R2.64] ;  /* 0x0000002402107981 */ /* 0x000ea4000c1e1b00 */
[----:B--2---:R-:W2:Y:S02]  /*25d0*/  I2F.F64.U64 R16, R16 ;  /* 0x0000001000107312 */ /* 0x004ea40000301800 */
[----:B--2---:R-:W-:Y:S05]  /*25e0*/  BRA `(.L_x_13231) ;  /* 0x0000000000087947 */ /* 0x004fea0003800000 */
.L_x_13250:
[----:B------:R-:W2:Y:S02]  /*25f0*/  LDG.E R2, desc[UR36][R2.64] ;  /* 0x0000002402027981 */ /* 0x000ea4000c1e1900 */
[----:B--2---:R0:W1:Y:S02]  /*2600*/  I2F.F64.U32 R16, R2 ;  /* 0x0000000200107312 */ /* 0x0040640000201800 */
.L_x_13231:
[----:B------:R-:W-:Y:S05]  /*2610*/  BSYNC.RECONVERGENT B6 ;  /* 0x0000000000067941 */ /* 0x000fea0003800200 */
.L_x_13225:
[----:B------:R-:W0:Y:S01]  /*2620*/  LDCU.64 UR6, c[0x0][0x5f8] ;  /* 0x0000bf00ff0677ac */ /* 0x000e220008000a00 */
[----:B------:R-:W-:Y:S01]  /*2630*/  BSSY.RECONVERGENT B6, `(.L_x_13254) ;  /* 0x00000a4000067945 */ /* 0x000fe20003800200 */
[----:B------:R-:W-:-:S04]  /*2640*/  UPRMT UR4, UR40, 0x7772, URZ ;  /* 0x0000777228047896 */ /* 0x000fc800080000ff */
[----:B------:R-:W-:Y:S01]  /*2650*/  UISETP.GT.AND UP0, UPT, UR4, 0x9, UPT ;  /* 0x000000090400788c */ /* 0x000fe2000bf04270 */
[----:B0-23--:R-:W-:-:S04]  /*2660*/  IADD3 R2, P0, PT, R22, UR6, RZ ;  /* 0x0000000616027c10 */ /* 0x00dfc8000ff1e0ff */
        /* <DEDUP_REMOVED lines=13> */
.L_x_13258:
[----:B------:R-:W2:Y:S02]  /*2740*/  LDG.E.U8 R2, desc[UR36][R2.64] ;  /* 0x0000002402027981 */ /* 0x000ea4000c1e1100 */
[----:B--2---:R-:W-:Y:S01]  /*2750*/  ISETP.NE.AND P0, PT, R2, RZ, PT ;  /* 0x000000ff0200720c */ /* 0x004fe20003f05270 */
[----:B------:R-:W-:-:S12]  /*2760*/  BRA `(.L_x_13260) ;  /* 0x0000000800407947 */ /* 0x000fd80003800000 */
.L_x_13257:
        /* <DEDUP_REMOVED lines=10> */
.L_x_13262:
[----:B------:R-:W2:Y:S02]  /*2810*/  LDG.E R2, desc[UR36][R2.64] ;  /* 0x0000002402027981 */ /* 0x000ea4000c1e1900 */
[----:B--2---:R-:W-:Y:S01]  /*2820*/  ISETP.NE.AND P0, PT, R2, RZ, PT ;  /* 0x000000ff0200720c */ /* 0x004fe20003f05270 */
[----:B------:R-:W-:-:S12]  /*2830*/  BRA `(.L_x_13260) ;  /* 0x00000008000c7947 */ /* 0x000fd80003800000 */
.L_x_13261:
[----:B------:R-:W2:Y:S02]  /*2840*/  LDG.E.U16 R2, desc[UR36][R2.64] ;  /* 0x0000002402027981 */ /* 0x000ea4000c1e1500 */
[----:B--2---:R-:W-:Y:S01]  /*2850*/  ISETP.NE.AND P0, PT, R2, RZ, PT ;  /* 0x000000ff0200720c */ /* 0x004fe20003f05270 */
[----:B------:R-:W-:-:S12]  /*2860*/  BRA `(.L_x_13260) ;  /* 0x0000000800007947 */ /* 0x000fd80003800000 */
.L_x_13256:
        /* <DEDUP_REMOVED lines=9> */
.L_x_13264:
[----:B------:R-:W2:Y:S02]  /*2900*/  LDG.E.U16 R0, desc[UR36][R2.64] ;  /* 0x0000002402007981 */ /* 0x000ea4000c1e1500 */
[----:B--2---:R-:W-:-:S05]  /*2910*/  HADD2.F32 R0, -RZ, R0.H0_H0 ;  /* 0x20000000ff007230 */ /* 0x004fca0000004100 */
[----:B------:R-:W-:Y:S01]  /*2920*/  FSETP.NEU.FTZ.AND P0, PT, R0, RZ, PT ;  /* 0x000000ff0000720b */ /* 0x000fe20003f1d000 */
[----:B------:R-:W-:-:S12]  /*2930*/  BRA `(.L_x_13260) ;  /* 0x0000000400cc7947 */ /* 0x000fd80003800000 */
.L_x_13263:
        /* <DEDUP_REMOVED lines=11> */
.L_x_13266:
        /* <DEDUP_REMOVED lines=8> */
.L_x_13265:
[----:B------:R-:W2:Y:S02]  /*2a70*/  LDG.E.64 R2, desc[UR36][R2.64] ;  /* 0x0000002402027981 */ /* 0x000ea4000c1e1b00 */
[----:B--2---:R2:W3:Y:S02]  /*2a80*/  DSETP.NEU.AND P0, PT, R2, RZ, PT ;  /* 0x000000ff0200722a */ /* 0x0044e40003f0d000 */
[----:B---3--:R-:W-:Y:S05]  /*2a90*/  BRA `(.L_x_13260) ;  /* 0x0000000400747947 */ /* 0x008fea0003800000 */
.L_x_13255:
        /* <DEDUP_REMOVED lines=11> */
.L_x_13269:
        /* <DEDUP_REMOVED lines=8> */
.L_x_13268:
        /* <DEDUP_REMOVED lines=9> */
.L_x_13271:
        /* <DEDUP_REMOVED lines=11> */
.L_x_13270:
[----:B------:R-:W2:Y:S02]  /*2d10*/  LDG.E.U16 R0, desc[UR36][R2.64] ;  /* 0x0000002402007981 */ /* 0x000ea4000c1e1500 */
[----:B--2---:R-:W-:-:S04]  /*2d20*/  SHF.L.U32 R0, R0, 0x10, RZ ;  /* 0x0000001000007819 */ /* 0x004fc800000006ff */
[----:B------:R-:W-:Y:S01]  /*2d30*/  FSETP.NEU.FTZ.AND P0, PT, R0, RZ, PT ;  /* 0x000000ff0000720b */ /* 0x000fe20003f1d000 */
[----:B------:R-:W-:-:S12]  /*2d40*/  BRA `(.L_x_13260) ;  /* 0x0000000000c87947 */ /* 0x000fd80003800000 */
.L_x_13267:
        /* <DEDUP_REMOVED lines=11> */
.L_x_13274:
[----:B------:R-:W2:Y:S02]  /*2e00*/  LDG.E.U8 R2, desc[UR36][R2.64] ;  /* 0x0000002402027981 */ /* 0x000ea4000c1e1100 */
[----:B--2---:R-:W-:Y:S01]  /*2e10*/  ISETP.NE.AND P0, PT, R2, RZ, PT ;  /* 0x000000ff0200720c */ /* 0x004fe20003f05270 */
[----:B------:R-:W-:-:S12]  /*2e20*/  BRA `(.L_x_13260) ;  /* 0x0000000000907947 */ /* 0x000fd80003800000 */
.L_x_13273:
[----:B------:R-:W2:Y:S02]  /*2e30*/  LDG.E.U8 R2, desc[UR36][R2.64] ;  /* 0x0000002402027981 */ /* 0x000ea4000c1e1100 */
[----:B--2---:R-:W-:Y:S01]  /*2e40*/  ISETP.NE.AND P0, PT, R2, RZ, PT ;  /* 0x000000ff0200720c */ /* 0x004fe20003f05270 */
[----:B------:R-:W-:-:S12]  /*2e50*/  BRA `(.L_x_13260) ;  /* 0x0000000000847947 */ /* 0x000fd80003800000 */
.L_x_13272:
[----:B------:R-:W-:-:S09]  /*2e60*/  UISETP.NE.AND UP0, UPT, UR4, 0x1c, UPT ;  /* 0x0000001c0400788c */ /* 0x000fd2000bf05270 */
[----:B------:R-:W-:Y:S05]  /*2e70*/  BRA.U !UP0, `(.L_x_13275) ;  /* 0x0000000108747547 */ /* 0x000fea000b800000 */
[----:B------:R-:W-:-:S09]  /*2e80*/  UISETP.NE.AND UP0, UPT, UR4, 0x1d, UPT ;  /* 0x0000001d0400788c */ /* 0x000fd2000bf05270 */
[----:B------:R-:W-:Y:S05]  /*2e90*/  BRA.U !UP0, `(.L_x_13276) ;  /* 0x00000001085c7547 */ /* 0x000fea000b800000 */
[----:B------:R-:W-:-:S09]  /*2ea0*/  UISETP.NE.AND UP0, UPT, UR4, 0x2c, UPT ;  /* 0x0000002c0400788c */ /* 0x000fd2000bf05270 */
[----:B------:R-:W-:Y:S05]  /*2eb0*/  BRA.U !UP0, `(.L_x_13277) ;  /* 0x0000000108487547 */ /* 0x000fea000b800000 */
.L_x_13259:
[----:B------:R-:W-:Y:S01]  /*2ec0*/  MOV R2, 0x180 ;  /* 0x0000018000027802 */ /* 0x000fe20000000f00 */
[----:B------:R-:W0:Y:S01]  /*2ed0*/  LDCU.64 UR6, c[0x4][0x170] ;  /* 0x01002e00ff0677ac */ /* 0x000e220008000a00 */
[----:B------:R-:W-:Y:S02]  /*2ee0*/  HFMA2 R13, -RZ, RZ, 0, 0 ;  /* 0x00000000ff0d7431 */ /* 0x000fe400000001ff */
[----:B------:R-:W-:Y:S01]  /*2ef0*/  IMAD.MOV.U32 R8, RZ, RZ, 0x4e ;  /* 0x0000004eff087424 */ /* 0x000fe200078e00ff */
[----:B------:R-:W2:Y:S01]  /*2f00*/  LDCU.64 UR8, c[0x4][0x178] ;  /* 0x01002f00ff0877ac */ /* 0x000ea20008000a00 */
[----:B------:R-:W3:Y:S01]  /*2f10*/  LDC.64 R2, c[0x4][R2] ;  /* 0x0100000002027b82 */ /* 0x000ee20000000a00 */
[----:B------:R-:W-:Y:S01]  /*2f20*/  IMAD.MOV.U32 R12, RZ, RZ, 0x1 ;  /* 0x00000001ff0c7424 */ /* 0x000fe200078e00ff */
[----:B------:R-:W4:Y:S01]  /*2f30*/  LDCU.64 UR4, c[0x4][0x48] ;  /* 0x01000900ff0477ac */ /* 0x000f220008000a00 */
[----:B0-----:R-:W-:Y:S02]  /*2f40*/  IMAD.U32 R4, RZ, RZ, UR6 ;  /* 0x00000006ff047e24 */ /* 0x001fe4000f8e00ff */
[----:B------:R-:W-:Y:S01]  /*2f50*/  IMAD.U32 R5, RZ, RZ, UR7 ;  /* 0x00000007ff057e24 */ /* 0x000fe2000f8e00ff */
[----:B--2---:R-:W-:Y:S01]  /*2f60*/  MOV R6, UR8 ;  /* 0x0000000800067c02 */ /* 0x004fe20008000f00 */
[----:B------:R-:W-:-:S02]  /*2f70*/  IMAD.U32 R7, RZ, RZ, UR9 ;  /* 0x00000009ff077e24 */ /* 0x000fc4000f8e00ff */
[----:B----4-:R-:W-:Y:S01]  /*2f80*/  IMAD.U32 R10, RZ, RZ, UR4 ;  /* 0x00000004ff0a7e24 */ /* 0x010fe2000f8e00ff */
[----:B------:R-:W-:-:S07]  /*2f90*/  MOV R11, UR5 ;  /* 0x00000005000b7c02 */ /* 0x000fce0008000f00 */
[----:B------:R-:W-:-:S07]  /*2fa0*/  LEPC R20, `(.L_x_13278) ;  /* 0x000000001014794e */ /* 0x000fce0000000000 */
[----:B-1-3-5:R-:W-:Y:S05]  /*2fb0*/  CALL.ABS.NOINC R2 ;  /* 0x0000000002007343 */ /* 0x02afea0003c00000 */
.L_x_13278:
[----:B------:R-:W-:Y:S01]  /*2fc0*/  PLOP3.LUT P0, PT, PT, PT, PT, 0x8, 0x80 ;  /* 0x000000000080781c */ /* 0x000fe20003f0e170 */
[----:B------:R-:W-:-:S12]  /*2fd0*/  BRA `(.L_x_13260) ;  /* 0x0000000000247947 */ /* 0x000fd80003800000 */
.L_x_13277:
[----:B------:R-:W2:Y:S02]  /*2fe0*/  LDG.E.U8 R2, desc[UR36][R2.64] ;  /* 0x0000002402027981 */ /* 0x000ea4000c1e1100 */
[----:B--2---:R-:W-:Y:S01]  /*2ff0*/  ISETP.NE.AND P0, PT, R2, RZ, PT ;  /* 0x000000ff0200720c */ /* 0x004fe20003f05270 */
[----:B------:R-:W-:-:S12]  /*3000*/  BRA `(.L_x_13260) ;  /* 0x0000000000187947 */ /* 0x000fd80003800000 */
.L_x_13276:
[----:B------:R-:W2:Y:S02]  /*3010*/  LDG.E.64 R2, desc[UR36][R2.64] ;  /* 0x0000002402027981 */ /* 0x000ea4000c1e1b00 */
[----:B--2---:R-:W-:-:S04]  /*3020*/  ISETP.NE.U32.AND P0, PT, R2, RZ, PT ;  /* 0x000000ff0200720c */ /* 0x004fc80003f05070 */
[----:B------:R-:W-:Y:S01]  /*3030*/  ISETP.NE.AND.EX P0, PT, R3, RZ, PT, P0 ;  /* 0x000000ff0300720c */ /* 0x000fe20003f05300 */
[----:B------:R-:W-:-:S12]  /*3040*/  BRA `(.L_x_13260) ;  /* 0x0000000000087947 */ /* 0x000fd80003800000 */
.L_x_13275:
[----:B------:R-:W2:Y:S02]  /*3050*/  LDG.E R2, desc[UR36][R2.64] ;  /* 0x0000002402027981 */ /* 0x000ea4000c1e1900 */
[----:B--2---:R-:W-:-:S13]  /*3060*/  ISETP.NE.AND P0, PT, R2, RZ, PT ;  /* 0x000000ff0200720c */ /* 0x004fda0003f05270 */
.L_x_13260:
[----:B------:R-:W-:Y:S05]  /*3070*/  BSYNC.RECONVERGENT B6 ;  /* 0x0000000000067941 */ /* 0x000fea0003800200 */
.L_x_13254:
[----:B------:R-:W3:Y:S01]  /*3080*/  LDCU.64 UR4, c[0x0][0x5e8] ;  /* 0x0000bd00ff0477ac */ /* 0x000ee20008000a00 */
[----:B------:R-:W-:Y:S01]  /*3090*/  SEL R0, RZ, 0x1, !P0 ;  /* 0x00000001ff007807 */ /* 0x000fe20004000000 */
[----:B------:R-:W4:Y:S03]  /*30a0*/  LDCU.64 UR6, c[0x0][0x600] ;  /* 0x0000c000ff0677ac */ /* 0x000f260008000a00 */
[----:B--2---:R-:W0:-:S15]  /*30b0*/  I2F.F64.U32 R2, R0 ;  /* 0x0000000000027312 */ /* 0x004e1e0000201800 */
[----:B------:R-:W-:-:S15]  /*30c0*/  NOP ;  /* 0x0000000000007918 */ /* 0x000fde0000000000 */
[----:B------:R-:W-:-:S15]  /*30d0*/  NOP ;  /* 0x0000000000007918 */ /* 0x000fde0000000000 */
[----:B------:R-:W-:-:S15]  /*30e0*/  NOP ;  /* 0x0000000000007918 */ /* 0x000fde0000000000 */
[----:B------:R-:W-:-:S04]  /*30f0*/  NOP ;  /* 0x0000000000007918 */ /* 0x000fc80000000000 */
[----:B01---5:R3:W4:Y:S02]  /*3100*/  DMUL R4, R2, R16 ;  /* 0x0000001002047228 */ /* 0x0237240000000000 */
[----:B---3--:R-:W-:Y:S01]  /*3110*/  IADD3 R2, P0, PT, R18, UR4, RZ ;  /* 0x0000000412027c10 */ /* 0x008fe2000ff1e0ff */
[----:B------:R-:W-:-:S04]  /*3120*/  ULOP3.LUT UR4, UR40, 0xff, URZ, 0xc0, !UPT ;  /* 0x000000ff28047892 */ /* 0x000fc8000f8ec0ff */
[----:B------:R-:W-:Y:S01]  /*3130*/  UISETP.GT.AND UP0, UPT, UR4, 0x9, UPT ;  /* 0x000000090400788c */ /* 0x000fe2000bf04270 */
[----:B------:R-:W-:-:S15]  /*3140*/  IMAD.X R3, RZ, RZ, UR5, P0 ;  /* 0x00000005ff037e24 */ /* 0x000fde00080e06ff */
[----:B------:R-:W-:-:S15]  /*3150*/  NOP ;  /* 0x0000000000007918 */ /* 0x000fde0000000000 */
[----:B------:R-:W-:-:S15]  /*3160*/  NOP ;  /* 0x0000000000007918 */ /* 0x000fde0000000000 */
[----:B------:R-:W-:-:S11]  /*3170*/  NOP ;  /* 0x0000000000007918 */ /* 0x000fd60000000000 */
[----:B----4-:R-:W0:Y:S02]  /*3180*/  DMUL R4, R4, UR6 ;  /* 0x0000000604047c28 */ /* 0x010e240008000000 */
        /* <DEDUP_REMOVED lines=12> */
.L_x_13282:
[----:B------:R-:W0:Y:S02]  /*3250*/  F2I.S64.F64.TRUNC R4, R4 ;  /* 0x0000000400047311 */ /* 0x000e24000030d900 */
[----:B0-----:R-:W-:-:S05]  /*3260*/  IMAD.MOV.U32 R7, RZ, RZ, R4 ;  /* 0x000000ffff077224 */ /* 0x001fca00078e0004 */
[----:B------:R0:W-:Y:S01]  /*3270*/  STG.E.U8 desc[UR36][R2.64], R7 ;  /* 0x0000000702007986 */ /* 0x0001e2000c101124 */
[----:B------:R-:W-:Y:S05]  /*3280*/  BRA `(.L_x_13284) ;  /* 0x0000001000847947 */ /* 0x000fea0003800000 */
.L_x_13281:
        /* <DEDUP_REMOVED lines=9> */
.L_x_13286:
[----:B------:R-:W0:Y:S02]  /*3320*/  F2I.F64.TRUNC R5, R4 ;  /* 0x0000000400057311 */ /* 0x000e24000030d100 */
[----:B0-----:R0:W-:Y:S01]  /*3330*/  STG.E desc[UR36][R2.64], R5 ;  /* 0x0000000502007986 */ /* 0x0011e2000c101924 */
[----:B------:R-:W-:Y:S05]  /*3340*/  BRA `(.L_x_13284) ;  /* 0x0000001000547947 */ /* 0x000fea0003800000 */
.L_x_13285:
[----:B------:R-:W0:Y:S02]  /*3350*/  F2I.F64.TRUNC R5, R4 ;  /* 0x0000000400057311 */ /* 0x000e24000030d100 */
[----:B0-----:R0:W-:Y:S01]  /*3360*/  STG.E.U16 desc[UR36][R2.64], R5 ;  /* 0x0000000502007986 */ /* 0x0011e2000c101524 */
[----:B------:R-:W-:Y:S05]  /*3370*/  BRA `(.L_x_13284) ;  /* 0x0000001000487947 */ /* 0x000fea0003800000 */
.L_x_13280:
        /* <DEDUP_REMOVED lines=17> */
.L_x_13288:
        /* <DEDUP_REMOVED lines=12> */
.L_x_13287:
        /* <DEDUP_REMOVED lines=14> */
[----:B------:R-:W-:Y:S01]  /*3630*/  MOV R7, RZ ;  /* 0x000000ff00077202 */ /* 0x000fe20000000f00 */
[----:B0-----:R-:W-:-:S05]  /*3640*/  @!P0 FMUL R6, R6, 1.175494350822287508e-38 ;  /* 0x0080000006068820 */ /* 0x001fca0000400000 */
[----:B------:R0:W-:Y:S01]  /*3650*/  STG.E.64 desc[UR36][R2.64], R6 ;  /* 0x0000000602007986 */ /* 0x0001e2000c101b24 */
[----:B------:R-:W-:Y:S05]  /*3660*/  BRA `(.L_x_13284) ;  /* 0x0000000c008c7947 */ /* 0x000fea0003800000 */
.L_x_13290:
        /* <DEDUP_REMOVED lines=13> */
.L_x_13289:
[----:B------:R0:W-:Y:S01]  /*3740*/  STG.E.64 desc[UR36][R2.64], R4 ;  /* 0x0000000402007986 */ /* 0x0001e2000c101b24 */
[----:B------:R-:W-:Y:S05]  /*3750*/  BRA `(.L_x_13284) ;  /* 0x0000000c00507947 */ /* 0x000fea0003800000 */
.L_x_13279:
        /* <DEDUP_REMOVED lines=12> */
.L_x_13293:
[----:B------:R-:W-:-:S05]  /*3820*/  CS2R R6, SRZ ;  /* 0x0000000000067805 */ /* 0x000fca000001ff00 */
[----:B------:R3:W-:Y:S01]  /*3830*/  STG.E.128 desc[UR36][R2.64], R4 ;  /* 0x0000000402007986 */ /* 0x0007e2000c101d24 */
[----:B------:R-:W-:Y:S05]  /*3840*/  BRA `(.L_x_13284) ;  /* 0x0000000c00147947 */ /* 0x000fea0003800000 */
.L_x_13292:
        /* <DEDUP_REMOVED lines=27> */
.L_x_13297:
[----:B------:R-:W-:Y:S05]  /*3a00*/  BSYNC.RECONVERGENT B0 ;  /* 0x0000000000007941 */ /* 0x000fea0003800200 */
.L_x_13296:
[----:B------:R-:W-:-:S05]  /*3a10*/  LOP3.LUT R7, R0, 0x80, R7, 0xf8, !PT ;  /* 0x0000008000077812 */ /* 0x000fca00078ef807 */
[----:B------:R0:W-:Y:S01]  /*3a20*/  STG.E.U8 desc[UR36][R2.64], R7 ;  /* 0x0000000702007986 */ /* 0x0001e2000c101124 */
[----:B------:R-:W-:Y:S05]  /*3a30*/  BRA `(.L_x_13284) ;  /* 0x0000000800987947 */ /* 0x000fea0003800000 */
.L_x_13295:
        /* <DEDUP_REMOVED lines=23> */
.L_x_13299:
[----:B------:R-:W-:Y:S05]  /*3bb0*/  BSYNC.RECONVERGENT B0 ;  /* 0x0000000000007941 */ /* 0x000fea0003800200 */
.L_x_13298:
[----:B------:R-:W-:-:S05]  /*3bc0*/  LOP3.LUT R7, R0, 0x80, R7, 0xf8, !PT ;  /* 0x0000008000077812 */ /* 0x000fca00078ef807 */
[----:B------:R1:W-:Y:S01]  /*3bd0*/  STG.E.U8 desc[UR36][R2.64], R7 ;  /* 0x0000000702007986 */ /* 0x0003e2000c101124 */
[----:B------:R-:W-:Y:S05]  /*3be0*/  BRA `(.L_x_13284) ;  /* 0x00000008002c7947 */ /* 0x000fea0003800000 */
.L_x_13294:
        /* <DEDUP_REMOVED lines=12> */
.L_x_13291:
        /* <DEDUP_REMOVED lines=11> */
.L_x_13302:
        /* <DEDUP_REMOVED lines=21> */
.L_x_13305:
[----:B------:R-:W-:-:S04]  /*3eb0*/  SHF.R.U32.HI R0, RZ, 0x14, R7 ;  /* 0x00000014ff007819 */ /* 0x000fc80000011607 */
[----:B------:R-:W-:-:S04]  /*3ec0*/  LOP3.LUT R0, R0, 0x1, RZ, 0xc0, !PT ;  /* 0x0000000100007812 */ /* 0x000fc800078ec0ff */
[----:B------:R-:W-:-:S04]  /*3ed0*/  IADD3 R0, PT, PT, R7, 0x487ffff, R0 ;  /* 0x0487ffff07007810 */ /* 0x000fc80007ffe000 */
[----:B------:R-:W-:-:S04]  /*3ee0*/  SHF.R.U32.HI R0, RZ, 0x14, R0 ;  /* 0x00000014ff007819 */ /* 0x000fc80000011600 */
[----:B------:R-:W-:-:S07]  /*3ef0*/  LOP3.LUT R4, R0, 0xff, RZ, 0xc0, !PT ;  /* 0x000000ff00047812 */ /* 0x000fce00078ec0ff */
.L_x_13306:
[----:B------:R-:W-:-:S04]  /*3f00*/  SHF.R.U32.HI R5, RZ, 0x18, R7 ;  /* 0x00000018ff057819 */ /* 0x000fc80000011607 */
[----:B------:R-:W-:-:S04]  /*3f10*/  LOP3.LUT R4, R4, 0x80, R5, 0xf8, !PT ;  /* 0x0000008004047812 */ /* 0x000fc800078ef805 */
[----:B------:R-:W-:-:S07]  /*3f20*/  PRMT R0, R4, 0x7610, R0 ;  /* 0x0000761004007816 */ /* 0x000fce0000000000 */
.L_x_13304:
[----:B------:R-:W-:Y:S05]  /*3f30*/  BSYNC.RECONVERGENT B0 ;  /* 0x0000000000007941 */ /* 0x000fea0003800200 */
.L_x_13303:
[----:B------:R0:W-:Y:S01]  /*3f40*/  STG.E.U8 desc[UR36][R2.64], R0 ;  /* 0x0000000002007986 */ /* 0x0001e2000c101124 */
[----:B------:R-:W-:Y:S05]  /*3f50*/  BRA `(.L_x_13284) ;  /* 0x0000000400507947 */ /* 0x000fea0003800000 */
.L_x_13301:
        /* <DEDUP_REMOVED lines=21> */
.L_x_13309:
[----:B------:R-:W-:-:S04]  /*40b0*/  SHF.R.U32.HI R0, RZ, 0x15, R7 ;  /* 0x00000015ff007819 */ /* 0x000fc80000011607 */
[----:B------:R-:W-:-:S04]  /*40c0*/  LOP3.LUT R0, R0, 0x1, RZ, 0xc0, !PT ;  /* 0x0000000100007812 */ /* 0x000fc800078ec0ff */
[----:B------:R-:W-:-:S04]  /*40d0*/  IADD3 R0, PT, PT, R7, 0x88fffff, R0 ;  /* 0x088fffff07007810 */ /* 0x000fc80007ffe000 */
[----:B------:R-:W-:-:S04]  /*40e0*/  SHF.R.U32.HI R0, RZ, 0x15, R0 ;  /* 0x00000015ff007819 */ /* 0x000fc80000011600 */
[----:B------:R-:W-:-:S07]  /*40f0*/  LOP3.LUT R4, R0, 0xff, RZ, 0xc0, !PT ;  /* 0x000000ff00047812 */ /* 0x000fce00078ec0ff */
.L_x_13310:
[----:B------:R-:W-:-:S04]  /*4100*/  SHF.R.U32.HI R5, RZ, 0x18, R7 ;  /* 0x00000018ff057819 */ /* 0x000fc80000011607 */
[----:B------:R-:W-:-:S04]  /*4110*/  LOP3.LUT R4, R4, 0x80, R5, 0xf8, !PT ;  /* 0x0000008004047812 */ /* 0x000fc800078ef805 */
[----:B------:R-:W-:-:S07]  /*4120*/  PRMT R0, R4, 0x7610, R0 ;  /* 0x0000761004007816 */ /* 0x000fce0000000000 */
.L_x_13308:
[----:B------:R-:W-:Y:S05]  /*4130*/  BSYNC.RECONVERGENT B0 ;  /* 0x0000000000007941 */ /* 0x000fea0003800200 */
.L_x_13307:
[----:B------:R0:W-:Y:S01]  /*4140*/  STG.E.U8 desc[UR36][R2.64], R0 ;  /* 0x0000000002007986 */ /* 0x0001e2000c101124 */
[----:B------:R-:W-:Y:S05]  /*4150*/  BRA `(.L_x_13284) ;  /* 0x0000000000d07947 */ /* 0x000fea0003800000 */
.L_x_13300:
[----:B------:R-:W-:-:S09]  /*4160*/  UISETP.NE.AND UP0, UPT, UR4, 0x1c, UPT ;  /* 0x0000001c0400788c */ /* 0x000fd2000bf05270 */
[----:B------:R-:W-:Y:S05]  /*4170*/  BRA.U !UP0, `(.L_x_13311) ;  /* 0x0000000108c07547 */ /* 0x000fea000b800000 */
[----:B------:R-:W-:-:S09]  /*4180*/  UISETP.NE.AND UP0, UPT, UR4, 0x1d, UPT ;  /* 0x0000001d0400788c */ /* 0x000fd2000bf05270 */
[----:B------:R-:W-:Y:S05]  /*4190*/  BRA.U !UP0, `(.L_x_13312) ;  /* 0x0000000108ac7547 */ /* 0x000fea000b800000 */
[----:B------:R-:W-:-:S09]  /*41a0*/  UISETP.NE.AND UP0, UPT, UR4, 0x2c, UPT ;  /* 0x0000002c0400788c */ /* 0x000fd2000bf05270 */
[----:B------:R-:W-:Y:S05]  /*41b0*/  BRA.U !UP0, `(.L_x_13313) ;  /* 0x0000000108447547 */ /* 0x000fea000b800000 */
.L_x_13283:
        /* <DEDUP_REMOVED lines=16> */
.L_x_13314:
[----:B------:R-:W-:Y:S05]  /*42c0*/  BRA `(.L_x_13284) ;  /* 0x0000000000747947 */ /* 0x000fea0003800000 */
.L_x_13313:
        /* <DEDUP_REMOVED lines=24> */
.L_x_13312:
[----:B------:R-:W0:Y:S02]  /*4450*/  F2I.U64.F64.TRUNC R4, R4 ;  /* 0x0000000400047311 */ /* 0x000e24000030d800 */
[----:B0-----:R0:W-:Y:S01]  /*4460*/  STG.E.64 desc[UR36][R2.64], R4 ;  /* 0x0000000402007986 */ /* 0x0011e2000c101b24 */
[----:B------:R-:W-:Y:S05]  /*4470*/  BRA `(.L_x_13284) ;  /* 0x0000000000087947 */ /* 0x000fea0003800000 */
.L_x_13311:
[----:B------:R-:W0:Y:S02]  /*4480*/  F2I.U32.F64.TRUNC R5, R4 ;  /* 0x0000000400057311 */ /* 0x000e24000030d000 */
[----:B0-----:R0:W-:Y:S02]  /*4490*/  STG.E desc[UR36][R2.64], R5 ;  /* 0x0000000502007986 */ /* 0x0011e4000c101924 */
.L_x_13284:
[----:B------:R-:W-:-:S07]  /*44a0*/  IADD3 R19, PT, PT, R19, 0x80, RZ ;  /* 0x0000008013137810 */ /* 0x000fce0007ffe0ff */
.L_x_13223:
[----:B------:R-:W-:Y:S05]  /*44b0*/  BSYNC.RECONVERGENT B7 ;  /* 0x0000000000077941 */ /* 0x000fea0003800200 */
.L_x_13222:
[----:B------:R-:W5:Y:S01]  /*44c0*/  LDCU UR4, c[0x0][0x380] ;  /* 0x00007000ff0477ac */ /* 0x000f620008000800 */
[----:B------:R-:W-:Y:S01]  /*44d0*/  BSSY.RECONVERGENT B7, `(.L_x_13315) ;  /* 0x000043b000077945 */ /* 0x000fe20003800200 */
[----:B-----5:R-:W-:-:S13]  /*44e0*/  ISETP.GE.AND P0, PT, R19, UR4, PT ;  /* 0x0000000413007c0c */ /* 0x020fda000bf06270 */
[----:B------:R-:W-:Y:S05]  /*44f0*/  @P0 BRA `(.L_x_13316) ;  /* 0x0000004000e00947 */ /* 0x000fea0003800000 */
[----:B------:R-:W5:Y:S01]  /*4500*/  LDCU UR4, c[0x0][0x388] ;  /* 0x00007100ff0477ac */ /* 0x000f620008000800 */
[----:B------:R-:W-:Y:S02]  /*4510*/  HFMA2 R18, -RZ, RZ, 0, 0 ;  /* 0x00000000ff127431 */ /* 0x000fe400000001ff */
[----:B------:R-:W-:Y:S02]  /*4520*/  IMAD.MOV.U32 R22, RZ, RZ, RZ ;  /* 0x000000ffff167224 */ /* 0x000fe400078e00ff */
[----:B0-2---:R-:W-:Y:S01]  /*4530*/  IMAD.MOV.U32 R0, RZ, RZ, RZ ;  /* 0x000000ffff007224 */ /* 0x005fe200078e00ff */
[----:B-----5:R-:W-:-:S09]  /*4540*/  UISETP.NE.AND UP0, UPT, UR4, URZ, UPT ;  /* 0x000000ff0400728c */ /* 0x020fd2000bf05270 */
[----:B------:R-:W-:Y:S05]  /*4550*/  BRA.U !UP0, `(.L_x_13317) ;  /* 0x0000001508707547 */ /* 0x000fea000b800000 */
[----:B------:R-:W1:Y:S01]  /*4560*/  LDCU.64 UR4, c[0x0][0x390] ;  /* 0x00007200ff0477ac */ /* 0x000e620008000a00 */
[----:B------:R-:W-:Y:S01]  /*4570*/  IMAD.MOV.U32 R18, RZ, RZ, RZ ;  /* 0x000000ffff127224 */ /* 0x000fe200078e00ff */
[----:B------:R-:W0:Y:S01]  /*4580*/  LDCU UR6, c[0x0][0x38c] ;  /* 0x00007180ff0677ac */ /* 0x000e220008000800 */
[----:B------:R-:W2:Y:S01]  /*4590*/  LDCU.64 UR8, c[0x0][0x4b8] ;  /* 0x00009700ff0877ac */ /* 0x000ea20008000a00 */
[----:B------:R-:W-:Y:S01]  /*45a0*/  UISETP.NE.AND UP0, UPT, UR39, URZ, UPT ;  /* 0x000000ff2700728c */ /* 0x000fe2000bf05270 */
[----:B-1-34-:R-:W-:Y:S01]  /*45b0*/  IMAD.HI.U32 R2, R19, UR4, R18 ;  /* 0x0000000413027c27 */ /* 0x01afe2000f8e0012 */
[----:B------:R-:W1:Y:S04]  /*45c0*/  LDCU UR4, c[0x0][0x4c0] ;  /* 0x00009800ff0477ac */ /* 0x000e680008000800 */
[----:B------:R-:W-:-:S05]  /*45d0*/  SHF.R.U32.HI R3, RZ, UR5, R2 ;  /* 0x00000005ff037c19 */ /* 0x000fca0008011602 */
[----:B------:R-:W-:-:S04]  /*45e0*/  IMAD.MOV R22, RZ, RZ, -R3 ;  /* 0x000000ffff167224 */ /* 0x000fc800078e0a03 */
[----:B0-----:R-:W-:-:S04]  /*45f0*/  IMAD R22, R22, UR6, R19 ;  /* 0x0000000616167c24 */ /* 0x001fc8000f8e0213 */
[C---:B--2---:R-:W-:Y:S02]  /*4600*/  IMAD R18, R22.reuse, UR8, RZ ;  /* 0x0000000816127c24 */ /* 0x044fe4000f8e02ff */
[C---:B------:R-:W-:Y:S02]  /*4610*/  IMAD R0, R22.reuse, UR9, RZ ;  /* 0x0000000916007c24 */ /* 0x040fe4000f8e02ff */
[----:B-1----:R-:W-:Y:S01]  /*4620*/  IMAD R22, R22, UR4, RZ ;  /* 0x0000000416167c24 */ /* 0x002fe2000f8e02ff */
        /* <DEDUP_REMOVED lines=335> */
.L_x_13317:
[----:B------:R-:W1:Y:S01]  /*5b20*/  LDCU.64 UR6, c[0x0][0x5f0] ;  /* 0x0000be00ff0677ac */ /* 0x000e620008000a00 */
[----:B------:R-:W-:Y:S01]  /*5b30*/  BSSY.RECONVERGENT B6, `(.L_x_13318) ;  /* 0x00000ec000067945 */ /* 0x000fe20003800200 */
[----:B------:R-:W-:-:S04]  /*5b40*/  UPRMT UR4, UR40, 0x7771, URZ ;  /* 0x0000777128047896 */ /* 0x000fc800080000ff */
[----:B------:R-:W-:Y:S01]  /*5b50*/  UISETP.GT.AND UP0, UPT, UR4, 0x9, UPT ;  /* 0x000000090400788c */ /* 0x000fe2000bf04270 */
[----:B-1-34-:R-:W-:-:S04]  /*5b60*/  IADD3 R2, P0, PT, R0, UR6, RZ ;  /* 0x0000000600027c10 */ /* 0x01afc8000ff1e0ff */
        /* <DEDUP_REMOVED lines=11> */
[----:B--2---:R3:W4:Y:S02]  /*5c20*/  I2F.F64.S16 R16, R2 ;  /* 0x0000000200107312 */ /* 0x0047240000101c00 */
[----:B---34-:R-:W-:Y:S05]  /*5c30*/  BRA `(.L_x_13324) ;  /* 0x0000000c006c7947 */ /* 0x018fea0003800000 */
.L_x_13322:
[----:B------:R-:W2:Y:S02]  /*5c40*/  LDG.E.U8 R2, desc[UR36][R2.64] ;  /* 0x0000002402027981 */ /* 0x000ea4000c1e1100 */
[----:B--2---:R3:W4:Y:S02]  /*5c50*/  I2F.F64.U16 R16, R2 ;  /* 0x0000000200107312 */ /* 0x0047240000101800 */
[----:B---34-:R-:W-:Y:S05]  /*5c60*/  BRA `(.L_x_13324) ;  /* 0x0000000c00607947 */ /* 0x018fea0003800000 */
.L_x_13321:
[----:B------:R-:W-:-:S09]  /*5c70*/  UISETP.NE.AND UP0, UPT, UR4, 0x2, UPT ;  /* 0x000000020400788c */ /* 0x000fd2000bf05270 */
[----:B------:R-:W-:Y:S05]  /*5c80*/  BRA.U !UP0, `(.L_x_13325) ;  /* 0x0000000108287547 */ /* 0x000fea000b800000 */
[----:B------:R-:W-:-:S09]  /*5c90*/  UISETP.NE.AND UP0, UPT, UR4, 0x3, UPT ;  /* 0x000000030400788c */ /* 0x000fd2000bf05270 */
[----:B------:R-:W-:Y:S05]  /*5ca0*/  BRA.U !UP0, `(.L_x_13326) ;  /* 0x0000000108147547 */ /* 0x000fea000b800000 */
[----:B------:R-:W-:-:S09]  /*5cb0*/  UISETP.NE.AND UP0, UPT, UR4, 0x4, UPT ;  /* 0x000000040400788c */ /* 0x000fd2000bf05270 */
[----:B------:R-:W-:Y:S05]  /*5cc0*/  BRA.U UP0, `(.L_x_13323) ;  /* 0x0000000900ec7547 */ /* 0x000fea000b800000 */
[----:B------:R-:W2:Y:S02]  /*5cd0*/  LDG.E.64 R16, desc[UR36][R2.64] ;  /* 0x0000002402107981 */ /* 0x000ea4000c1e1b00 */
[----:B--2---:R-:W3:Y:S02]  /*5ce0*/  I2F.F64.S64 R16, R16 ;  /* 0x0000001000107312 */ /* 0x004ee40000301c00 */
[----:B---3--:R-:W-:Y:S05]  /*5cf0*/  BRA `(.L_x_13324) ;  /* 0x0000000c003c7947 */ /* 0x008fea0003800000 */
.L_x_13326:
[----:B------:R-:W2:Y:S02]  /*5d00*/  LDG.E R2, desc[UR36][R2.64] ;  /* 0x0000002402027981 */ /* 0x000ea4000c1e1900 */
[----:B--2---:R3:W4:Y:S02]  /*5d10*/  I2F.F64 R16, R2 ;  /* 0x0000000200107312 */ /* 0x0047240000201c00 */
[----:B---34-:R-:W-:Y:S05]  /*5d20*/  BRA `(.L_x_13324) ;  /* 0x0000000c00307947 */ /* 0x018fea0003800000 */
.L_x_13325:
[----:B------:R-:W2:Y:S02]  /*5d30*/  LDG.E.U16 R2, desc[UR36][R2.64] ;  /* 0x0000002402027981 */ /* 0x000ea4000c1e1500 */
[----:B--2---:R3:W4:Y:S02]  /*5d40*/  I2F.F64.S16 R16, R2 ;  /* 0x0000000200107312 */ /* 0x0047240000101c00 */
[----:B---34-:R-:W-:Y:S05]  /*5d50*/  BRA `(.L_x_13324) ;  /* 0x0000000c00247947 */ /* 0x018fea0003800000 */
.L_x_13320:
        /* <DEDUP_REMOVED lines=10> */
.L_x_13328:
[----:B------:R-:W2:Y:S02]  /*5e00*/  LDG.E.U16 R0, desc[UR36][R2.64] ;  /* 0x0000002402007981 */ /* 0x000ea4000c1e1500 */
[----:B--2---:R-:W-:-:S05]  /*5e10*/  HADD2.F32 R0, -RZ, R0.H0_H0 ;  /* 0x20000000ff007230 */ /* 0x004fca0000004100 */
[----:B------:R-:W-:-:S04]  /*5e20*/  FMUL.FTZ R0, R0, 1 ;  /* 0x3f80000000007820 */ /* 0x000fc80000410000 */
[----:B------:R3:W4:Y:S02]  /*5e30*/  F2F.F64.F32 R16, R0 ;  /* 0x0000000000107310 */ /* 0x0007240000201800 */
[----:B---34-:R-:W-:Y:S05]  /*5e40*/  BRA `(.L_x_13324) ;  /* 0x0000000800e87947 */ /* 0x018fea0003800000 */
.L_x_13327:
        /* <DEDUP_REMOVED lines=10> */
.L_x_13330:
[----:B------:R-:W2:Y:S02]  /*5ef0*/  LDG.E.U16 R2, desc[UR36][R2.64] ;  /* 0x0000002402027981 */ /* 0x000ea4000c1e1500 */
[----:B--2---:R-:W-:-:S05]  /*5f00*/  HADD2.F32 R0, -RZ, R2.H0_H0 ;  /* 0x20000002ff007230 */ /* 0x004fca0000004100 */
[----:B------:R-:W-:-:S04]  /*5f10*/  FMUL.FTZ R0, R0, 1 ;  /* 0x3f80000000007820 */ /* 0x000fc80000410000 */
[----:B------:R3:W4:Y:S02]  /*5f20*/  F2F.F64.F32 R16, R0 ;  /* 0x0000000000107310 */ /* 0x0007240000201800 */
[----:B---34-:R-:W-:Y:S05]  /*5f30*/  BRA `(.L_x_13324) ;  /* 0x0000000800ac7947 */ /* 0x018fea0003800000 */
.L_x_13329:
[----:B------:R3:W5:Y:S01]  /*5f40*/  LDG.E.64 R16, desc[UR36][R2.64] ;  /* 0x0000002402107981 */ /* 0x000762000c1e1b00 */
[----:B------:R-:W-:Y:S05]  /*5f50*/  BRA `(.L_x_13324) ;  /* 0x0000000800a47947 */ /* 0x000fea0003800000 */
.L_x_13319:
        /* <DEDUP_REMOVED lines=13> */
.L_x_13333:
[----:B------:R0:W5:Y:S01]  /*6030*/  LDG.E.64 R16, desc[UR36][R2.64] ;  /* 0x0000002402107981 */ /* 0x000162000c1e1b00 */
[----:B------:R-:W-:Y:S05]  /*6040*/  BRA `(.L_x_13324) ;  /* 0x0000000800687947 */ /* 0x000fea0003800000 */
.L_x_13332:
        /* <DEDUP_REMOVED lines=23> */
[----:B------:R-:W-:-:S05]  /*61c0*/  LOP3.LUT R5, R5, 0x80000000, R0, 0xf8, !PT ;  /* 0x8000000005057812 */ /* 0x000fca00078ef800 */
[----:B------:R-:W-:-:S04]  /*61d0*/  FMUL.FTZ R5, R5, 1 ;  /* 0x3f80000005057820 */ /* 0x000fc80000410000 */
[----:B------:R0:W1:Y:S02]  /*61e0*/  F2F.F64.F32 R16, R5 ;  /* 0x0000000500107310 */ /* 0x0000640000201800 */
[----:B01----:R-:W-:Y:S05]  /*61f0*/  BRA `(.L_x_13324) ;  /* 0x0000000400fc7947 */ /* 0x003fea0003800000 */
.L_x_13335:
        /* <DEDUP_REMOVED lines=12> */
[----:B------:R0:W1:Y:S02]  /*62c0*/  F2F.F64.F32 R16, R0 ;  /* 0x0000000000107310 */ /* 0x0000640000201800 */
[----:B01----:R-:W-:Y:S05]  /*62d0*/  BRA `(.L_x_13324) ;  /* 0x0000000400c47947 */ /* 0x003fea0003800000 */
.L_x_13334:
[----:B------:R-:W2:Y:S02]  /*62e0*/  LDG.E.U16 R0, desc[UR36][R2.64] ;  /* 0x0000002402007981 */ /* 0x000ea4000c1e1500 */
[----:B--2---:R-:W-:-:S04]  /*62f0*/  IMAD.U32 R0, R0, 0x10000, RZ ;  /* 0x0001000000007824 */ /* 0x004fc800078e00ff */
[----:B------:R-:W-:-:S04]  /*6300*/  FMUL.FTZ R0, R0, 1 ;  /* 0x3f80000000007820 */ /* 0x000fc80000410000 */
[----:B------:R0:W1:Y:S02]  /*6310*/  F2F.F64.F32 R16, R0 ;  /* 0x0000000000107310 */ /* 0x0000640000201800 */
[----:B01----:R-:W-:Y:S05]  /*6320*/  BRA `(.L_x_13324) ;  /* 0x0000000400b07947 */ /* 0x003fea0003800000 */
.L_x_13331:
        /* <DEDUP_REMOVED lines=11> */
.L_x_13338:
        /* <DEDUP_REMOVED lines=21> */
.L_x_13340:
[----:B------:R-:W-:Y:S05]  /*6530*/  BSYNC.RECONVERGENT B0 ;  /* 0x0000000000007941 */ /* 0x000fea0003800200 */
.L_x_13339:
[----:B------:R-:W-:Y:S02]  /*6540*/  SHF.L.U32 R0, R0, 0x14, RZ ;  /* 0x0000001400007819 */ /* 0x000fe400000006ff */
[----:B------:R-:W-:-:S04]  /*6550*/  LEA R2, R2, 0x3b800000, 0x17 ;  /* 0x3b80000002027811 */ /* 0x000fc800078eb8ff */
[----:B------:R-:W-:-:S05]  /*6560*/  LOP3.LUT R0, R2, R0, R7, 0xfe, !PT ;  /* 0x0000000002007212 */ /* 0x000fca00078efe07 */
[----:B------:R-:W-:-:S04]  /*6570*/  FMUL.FTZ R0, R0, 1 ;  /* 0x3f80000000007820 */ /* 0x000fc80000410000 */
[----:B------:R3:W4:Y:S02]  /*6580*/  F2F.F64.F32 R16, R0 ;  /* 0x0000000000107310 */ /* 0x0007240000201800 */
[----:B---34-:R-:W-:Y:S05]  /*6590*/  BRA `(.L_x_13324) ;  /* 0x0000000400147947 */ /* 0x018fea0003800000 */
.L_x_13337:
        /* <DEDUP_REMOVED lines=21> */
.L_x_13342:
[----:B------:R-:W-:Y:S05]  /*66f0*/  BSYNC.RECONVERGENT B0 ;  /* 0x0000000000007941 */ /* 0x000fea0003800200 */
.L_x_13341:
[----:B------:R-:W-:Y:S01]  /*6700*/  IMAD.SHL.U32 R0, R0, 0x200000, RZ ;  /* 0x0020000000007824 */ /* 0x000fe200078e00ff */
[----:B------:R-:W-:-:S04]  /*6710*/  LEA R2, R2, 0x37800000, 0x17 ;  /* 0x3780000002027811 */ /* 0x000fc800078eb8ff */
[----:B------:R-:W-:-:S05]  /*6720*/  LOP3.LUT R0, R2, R0, R7, 0xfe, !PT ;  /* 0x0000000002007212 */ /* 0x000fca00078efe07 */
[----:B------:R-:W-:-:S04]  /*6730*/  FMUL.FTZ R0, R0, 1 ;  /* 0x3f80000000007820 */ /* 0x000fc80000410000 */
[----:B------:R3:W4:Y:S02]  /*6740*/  F2F.F64.F32 R16, R0 ;  /* 0x0000000000107310 */ /* 0x0007240000201800 */
[----:B---34-:R-:W-:Y:S05]  /*6750*/  BRA `(.L_x_13324) ;  /* 0x0000000000a47947 */ /* 0x018fea0003800000 */
.L_x_13336:
        /* <DEDUP_REMOVED lines=12> */
[----:B------:R-:W-:Y:S01]  /*6820*/  @P0 SHF.L.U32 R0, R0, 0x17, RZ ;  /* 0x0000001700000819 */ /* 0x000fe200000006ff */
[----:B------:R-:W-:Y:S01]  /*6830*/  @!P0 IMAD.MOV.U32 R16, RZ, RZ, 0x20000000 ;  /* 0x20000000ff108424 */ /* 0x000fe200078e00ff */
[----:B------:R-:W-:-:S03]  /*6840*/  @!P0 MOV R17, 0x7ff80000 ;  /* 0x7ff8000000118802 */ /* 0x000fc60000000f00 */
[----:B------:R-:W-:-:S04]  /*6850*/  @P0 FMUL.FTZ R0, R0, 1 ;  /* 0x3f80000000000820 */ /* 0x000fc80000410000 */
[----:B------:R1:W2:Y:S02]  /*6860*/  @P0 F2F.F64.F32 R16, R0 ;  /* 0x0000000000100310 */ /* 0x0002a40000201800 */
[----:B-12---:R-:W-:Y:S05]  /*6870*/  BRA `(.L_x_13324) ;  /* 0x00000000005c7947 */ /* 0x006fea0003800000 */
.L_x_13323:
        /* <DEDUP_REMOVED lines=16> */
.L_x_13345:
[----:B------:R-:W-:Y:S01]  /*6980*/  CS2R R16, SRZ ;  /* 0x0000000000107805 */ /* 0x000fe2000001ff00 */
[----:B------:R-:W-:Y:S06]  /*6990*/  BRA `(.L_x_13324) ;  /* 0x0000000000147947 */ /* 0x000fec0003800000 */
.L_x_13344:
[----:B------:R-:W2:Y:S02]  /*69a0*/  LDG.E.64 R16, desc[UR36][R2.64] ;  /* 0x0000002402107981 */ /* 0x000ea4000c1e1b00 */
[----:B--2---:R-:W1:Y:S02]  /*69b0*/  I2F.F64.U64 R16, R16 ;  /* 0x0000001000107312 */ /* 0x004e640000301800 */
[----:B-1----:R-:W-:Y:S05]  /*69c0*/  BRA `(.L_x_13324) ;  /* 0x0000000000087947 */ /* 0x002fea0003800000 */
.L_x_13343:
[----:B------:R-:W2:Y:S02]  /*69d0*/  LDG.E R2, desc[UR36][R2.64] ;  /* 0x0000002402027981 */ /* 0x000ea4000c1e1900 */
[----:B--2---:R1:W2:Y:S02]  /*69e0*/  I2F.F64.U32 R16, R2 ;  /* 0x0000000200107312 */ /* 0x0042a40000201800 */
.L_x_13324:
[----:B------:R-:W-:Y:S05]  /*69f0*/  BSYNC.RECONVERGENT B6 ;  /* 0x0000000000067941 */ /* 0x000fea0003800200 */
.L_x_13318:
        /* <DEDUP_REMOVED lines=15> */
[----:B------:R-:W3:Y:S02]  /*6af0*/  LDG.E.U8 R2, desc[UR36][R2.64] ;  /* 0x0000002402027981 */ /* 0x000ee4000c1e1100 */
[----:B---3--:R-:W-:Y:S01]  /*6b00*/  ISETP.NE.AND P0, PT, R2, RZ, PT ;  /* 0x000000ff0200720c */ /* 0x008fe20003f05270 */
[----:B------:R-:W-:-:S12]  /*6b10*/  BRA `(.L_x_13352) ;  /* 0x00000008004c7947 */ /* 0x000fd80003800000 */
.L_x_13350:
[----:B------:R-:W3:Y:S02]  /*6b20*/  LDG.E.U8 R2, desc[UR36][R2.64] ;  /* 0x0000002402027981 */ /* 0x000ee4000c1e1100 */
[----:B---3--:R-:W-:Y:S01]  /*6b30*/  ISETP.NE.AND P0, PT, R2, RZ, PT ;  /* 0x000000ff0200720c */ /* 0x008fe20003f05270 */
[----:B------:R-:W-:-:S12]  /*6b40*/  BRA `(.L_x_13352) ;  /* 0x0000000800407947 */ /* 0x000fd80003800000 */
.L_x_13349:
[----:B------:R-:W-:-:S09]  /*6b50*/  UISETP.NE.AND UP0, UPT, UR4, 0x2, UPT ;  /* 0x000000020400788c */ /* 0x000fd2000bf05270 */
[----:B------:R-:W-:Y:S05]  /*6b60*/  BRA.U !UP0, `(.L_x_13353) ;  /* 0x00000001082c7547 */ /* 0x000fea000b800000 */
[----:B------:R-:W-:-:S09]  /*6b70*/  UISETP.NE.AND UP0, UPT, UR4, 0x3, UPT ;  /* 0x000000030400788c */ /* 0x000fd2000bf05270 */
[----:B------:R-:W-:Y:S05]  /*6b80*/  BRA.U !UP0, `(.L_x_13354) ;  /* 0x0000000108187547 */ /* 0x000fea000b800000 */
[----:B------:R-:W-:-:S09]  /*6b90*/  UISETP.NE.AND UP0, UPT, UR4, 0x4, UPT ;  /* 0x000000040400788c */ /* 0x000fd2000bf05270 */
[----:B------:R-:W-:Y:S05]  /*6ba0*/  BRA.U UP0, `(.L_x_13351) ;  /* 0x0000000500c87547 */ /* 0x000fea000b800000 */
[----:B------:R-:W3:Y:S02]  /*6bb0*/  LDG.E.64 R2, desc[UR36][R2.64] ;  /* 0x0000002402027981 */ /* 0x000ee4000c1e1b00 */
[----:B---3--:R-:W-:-:S04]  /*6bc0*/  ISETP.NE.U32.AND P0, PT, R2, RZ, PT ;  /* 0x000000ff0200720c */ /* 0x008fc80003f05070 */
[----:B------:R-:W-:Y:S01]  /*6bd0*/  ISETP.NE.AND.EX P0, PT, R3, RZ, PT, P0 ;  /* 0x000000ff0300720c */ /* 0x000fe20003f05300 */
[----:B------:R-:W-:-:S12]  /*6be0*/  BRA `(.L_x_13352) ;  /* 0x0000000800187947 */ /* 0x000fd80003800000 */
.L_x_13354:
[----:B------:R-:W3:Y:S02]  /*6bf0*/  LDG.E R2, desc[UR36][R2.64] ;  /* 0x0000002402027981 */ /* 0x000ee4000c1e1900 */
[----:B---3--:R-:W-:Y:S01]  /*6c00*/  ISETP.NE.AND P0, PT, R2, RZ, PT ;  /* 0x000000ff0200720c */ /* 0x008fe20003f05270 */
[----:B------:R-:W-:-:S12]  /*6c10*/  BRA `(.L_x_13352) ;  /* 0x00000008000c7947 */ /* 0x000fd80003800000 */
.L_x_13353:
[----:B------:R-:W3:Y:S02]  /*6c20*/  LDG.E.U16 R2, desc[UR36][R2.64] ;  /* 0x0000002402027981 */ /* 0x000ee4000c1e1500 */
[----:B---3--:R-:W-:Y:S01]  /*6c30*/  ISETP.NE.AND P0, PT, R2, RZ, PT ;  /* 0x000000ff0200720c */ /* 0x008fe20003f05270 */
[----:B------:R-:W-:-:S12]  /*6c40*/  BRA `(.L_x_13352) ;  /* 0x0000000800007947 */ /* 0x000fd80003800000 */
.L_x_13348:
[----:B------:R-:W-:-:S09]  /*6c50*/  UISETP.GT.AND UP0, UPT, UR4, 0x6, UPT ;  /* 0x000000060400788c */ /* 0x000fd2000bf04270 */
[----:B------:R-:W-:Y:S05]  /*6c60*/  BRA.U UP0, `(.L_x_13355) ;  /* 0x00000001002c7547 */ /* 0x000fea000b800000 */
[----:B------:R-:W-:-:S09]  /*6c70*/  UISETP.NE.AND UP0, UPT, UR4, 0x5, UPT ;  /* 0x000000050400788c */ /* 0x000fd2000bf05270 */
[----:B------:R-:W-:Y:S05]  /*6c80*/  BRA.U !UP0, `(.L_x_13356) ;  /* 0x0000000108147547 */ /* 0x000fea000b800000 */
[----:B------:R-:W-:-:S09]  /*6c90*/  UISETP.NE.AND UP0, UPT, UR4, 0x6, UPT ;  /* 0x000000060400788c */ /* 0x000fd2000bf05270 */
[----:B------:R-:W-:Y:S05]  /*6ca0*/  BRA.U UP0, `(.L_x_13351) ;  /* 0x0000000500887547 */ /* 0x000fea000b800000 */
[----:B------:R-:W3:Y:S02]  /*6cb0*/  LDG.E R2, desc[UR36][R2.64] ;  /* 0x0000002402027981 */ /* 0x000ee4000c1e1900 */
[----:B---3--:R-:W-:Y:S01]  /*6cc0*/  FSETP.NEU.FTZ.AND P0, PT, R2, RZ, PT ;  /* 0x000000ff0200720b */ /* 0x008fe20003f1d000 */
[----:B------:R-:W-:-:S12]  /*6cd0*/  BRA `(.L_x_13352) ;  /* 0x0000000400dc7947 */ /* 0x000fd80003800000 */
.L_x_13356:
[----:B------:R-:W3:Y:S02]  /*6ce0*/  LDG.E.U16 R0, desc[UR36][R2.64] ;  /* 0x0000002402007981 */ /* 0x000ee4000c1e1500 */
[----:B---3--:R-:W-:-:S05]  /*6cf0*/  HADD2.F32 R0, -RZ, R0.H0_H0 ;  /* 0x20000000ff007230 */ /* 0x008fca0000004100 */
[----:B------:R-:W-:Y:S01]  /*6d00*/  FSETP.NEU.FTZ.AND P0, PT, R0, RZ, PT ;  /* 0x000000ff0000720b */ /* 0x000fe20003f1d000 */
[----:B------:R-:W-:-:S12]  /*6d10*/  BRA `(.L_x_13352) ;  /* 0x0000000400cc7947 */ /* 0x000fd80003800000 */
.L_x_13355:
[----:B------:R-:W-:-:S09]  /*6d20*/  UISETP.NE.AND UP0, UPT, UR4, 0x7, UPT ;  /* 0x000000070400788c */ /* 0x000fd2000bf05270 */
[----:B------:R-:W-:Y:S05]  /*6d30*/  BRA.U !UP0, `(.L_x_13357) ;  /* 0x0000000108447547 */ /* 0x000fea000b800000 */
[----:B------:R-:W-:-:S09]  /*6d40*/  UISETP.NE.AND UP0, UPT, UR4, 0x8, UPT ;  /* 0x000000080400788c */ /* 0x000fd2000bf05270 */
[----:B------:R-:W-:Y:S05]  /*6d50*/  BRA.U !UP0, `(.L_x_13358) ;  /* 0x00000001081c7547 */ /* 0x000fea000b800000 */
[----:B------:R-:W-:-:S09]  /*6d60*/  UISETP.NE.AND UP0, UPT, UR4, 0x9, UPT ;  /* 0x000000090400788c */ /* 0x000fd2000bf05270 */
[----:B------:R-:W-:Y:S05]  /*6d70*/  BRA.U UP0, `(.L_x_13351) ;  /* 0x0000000500547547 */ /* 0x000fea000b800000 */
[----:B------:R-:W3:Y:S02]  /*6d80*/  LDG.E.64 R2, desc[UR36][R2.64] ;  /* 0x0000002402027981 */ /* 0x000ee4000c1e1b00 */
[----:B---3--:R-:W-:Y:S02]  /*6d90*/  FSETP.NEU.FTZ.AND P0, PT, R2, RZ, PT ;  /* 0x000000ff0200720b */ /* 0x008fe40003f1d000 */
[----:B------:R-:W-:-:S04]  /*6da0*/  FSETP.NEU.FTZ.AND P1, PT, R3, RZ, PT ;  /* 0x000000ff0300720b */ /* 0x000fc80003f3d000 */
[----:B------:R-:W-:Y:S01]  /*6db0*/  PLOP3.LUT P0, PT, P0, P1, PT, 0xf8, 0x8f ;  /* 0x00000000008f781c */ /* 0x000fe20000703f70 */
[----:B------:R-:W-:-:S12]  /*6dc0*/  BRA `(.L_x_13352) ;  /* 0x0000000400a07947 */ /* 0x000fd80003800000 */
.L_x_13358:
[----:B------:R-:W3:Y:S01]  /*6dd0*/  LDG.E R2, desc[UR36][R2.64] ;  /* 0x0000002402027981 */ /* 0x000ee2000c1e1900 */
[----:B------:R-:W-:Y:S01]  /*6de0*/  PLOP3.LUT P0, PT, PT, PT, PT, 0x80, 0x8 ;  /* 0x000000000008781c */ /* 0x000fe20003f0f070 */
[----:B---3--:R-:W-:-:S05]  /*6df0*/  HADD2.F32 R0, -RZ, R2.H0_H0 ;  /* 0x20000002ff007230 */ /* 0x008fca0000004100 */
[----:B------:R-:W-:-:S13]  /*6e00*/  FSETP.NEU.FTZ.AND P1, PT, R0, RZ, PT ;  /* 0x000000ff0000720b */ /* 0x000fda0003f3d000 */
[----:B------:R-:W-:Y:S05]  /*6e10*/  @P1 BRA `(.L_x_13352) ;  /* 0x00000004008c1947 */ /* 0x000fea0003800000 */
[----:B------:R-:W-:-:S05]  /*6e20*/  HADD2.F32 R0, -RZ, R2.H1_H1 ;  /* 0x30000002ff007230 */ /* 0x000fca0000004100 */
[----:B------:R-:W-:Y:S01]  /*6e30*/  FSETP.NEU.FTZ.AND P0, PT, R0, RZ, PT ;  /* 0x000000ff0000720b */ /* 0x000fe20003f1d000 */
[----:B------:R-:W-:-:S12]  /*6e40*/  BRA `(.L_x_13352) ;  /* 0x0000000400807947 */ /* 0x000fd80003800000 */
.L_x_13357:
[----:B------:R-:W3:Y:S02]  /*6e50*/  LDG.E.64 R2, desc[UR36][R2.64] ;  /* 0x0000002402027981 */ /* 0x000ee4000c1e1b00 */
[----:B---3--:R1:W3:Y:S02]  /*6e60*/  DSETP.NEU.AND P0, PT, R2, RZ, PT ;  /* 0x000000ff0200722a */ /* 0x0082e40003f0d000 */
[----:B---3--:R-:W-:Y:S05]  /*6e70*/  BRA `(.L_x_13352) ;  /* 0x0000000400747947 */ /* 0x008fea0003800000 */
.L_x_13347:
        /* <DEDUP_REMOVED lines=9> */
[----:B---3--:R-:W-:Y:S01]  /*6f10*/  ISETP.NE.AND P0, PT, R2, RZ, PT ;  /* 0x000000ff0200720c */ /* 0x008fe20003f05270 */
[----:B------:R-:W-:-:S12]  /*6f20*/  BRA `(.L_x_13352) ;  /* 0x0000000400487947 */ /* 0x000fd80003800000 */
.L_x_13361:
[----:B------:R-:W3:Y:S02]  /*6f30*/  LDG.E.128 R4, desc[UR36][R2.64] ;  /* 0x0000002402047981 */ /* 0x000ee4000c1e1d00 */
[----:B---3--:R-:W0:-:S15]  /*6f40*/  DSETP.NEU.AND P0, PT, R6, RZ, PT ;  /* 0x000000ff0600722a */ /* 0x008e1e0003f0d000 */
[----:B------:R-:W-:-:S15]  /*6f50*/  NOP ;  /* 0x0000000000007918 */ /* 0x000fde0000000000 */
[----:B------:R-:W-:-:S15]  /*6f60*/  NOP ;  /* 0x0000000000007918 */ /* 0x000fde0000000000 */
[----:B------:R-:W-:-:S15]  /*6f70*/  NOP ;  /* 0x0000000000007918 */ /* 0x000fde0000000000 */
[----:B------:R-:W-:-:S04]  /*6f80*/  NOP ;  /* 0x0000000000007918 */ /* 0x000fc80000000000 */
[----:B0-----:R0:W1:Y:S02]  /*6f90*/  DSETP.NEU.OR P0, PT, R4, RZ, P0 ;  /* 0x000000ff0400722a */ /* 0x001064000070d400 */
[----:B-1----:R-:W-:Y:S05]  /*6fa0*/  BRA `(.L_x_13352) ;  /* 0x0000000400287947 */ /* 0x002fea0003800000 */
.L_x_13360:
[----:B------:R-:W-:-:S09]  /*6fb0*/  UISETP.NE.AND UP0, UPT, UR4, 0xf, UPT ;  /* 0x0000000f0400788c */ /* 0x000fd2000bf05270 */
[----:B------:R-:W-:Y:S05]  /*6fc0*/  BRA.U !UP0, `(.L_x_13362) ;  /* 0x0000000108487547 */ /* 0x000fea000b800000 */
[----:B------:R-:W-:-:S09]  /*6fd0*/  UISETP.NE.AND UP0, UPT, UR4, 0x17, UPT ;  /* 0x000000170400788c */ /* 0x000fd2000bf05270 */
[----:B------:R-:W-:Y:S05]  /*6fe0*/  BRA.U !UP0, `(.L_x_13363) ;  /* 0x0000000108147547 */ /* 0x000fea000b800000 */
[----:B------:R-:W-:-:S09]  /*6ff0*/  UISETP.NE.AND UP0, UPT, UR4, 0x18, UPT ;  /* 0x000000180400788c */ /* 0x000fd2000bf05270 */
[----:B------:R-:W-:Y:S05]  /*7000*/  BRA.U UP0, `(.L_x_13351) ;  /* 0x0000000100b07547 */ /* 0x000fea000b800000 */
[----:B------:R-:W3:Y:S02]  /*7010*/  LDG.E.U8 R2, desc[UR36][R2.64] ;  /* 0x0000002402027981 */ /* 0x000ee4000c1e1100 */
[----:B---3--:R-:W-:Y:S01]  /*7020*/  LOP3.LUT P0, RZ, R2, 0x7f, RZ, 0xc0, !PT ;  /* 0x0000007f02ff7812 */ /* 0x008fe2000780c0ff */
[----:B------:R-:W-:-:S12]  /*7030*/  BRA `(.L_x_13352) ;  /* 0x0000000400047947 */ /* 0x000fd80003800000 */
.L_x_13363:
[----:B------:R-:W3:Y:S02]  /*7040*/  LDG.E.U8 R2, desc[UR36][R2.64] ;  /* 0x0000002402027981 */ /* 0x000ee4000c1e1100 */
[----:B---3--:R-:W-:-:S05]  /*7050*/  IMAD.SHL.U32 R0, R2, 0x2000000, RZ ;  /* 0x0200000002007824 */ /* 0x008fca00078e00ff */
        /* <DEDUP_REMOVED lines=9> */
.L_x_13362:
[----:B------:R-:W3:Y:S02]  /*70f0*/  LDG.E.U16 R0, desc[UR36][R2.64] ;  /* 0x0000002402007981 */ /* 0x000ee4000c1e1500 */
[----:B---3--:R-:W-:-:S05]  /*7100*/  IMAD.U32 R0, R0, 0x10000, RZ ;  /* 0x0001000000007824 */ /* 0x008fca00078e00ff */
[----:B------:R-:W-:Y:S01]  /*7110*/  FSETP.NEU.FTZ.AND P0, PT, R0, RZ, PT ;  /* 0x000000ff0000720b */ /* 0x000fe20003f1d000 */
[----:B------:R-:W-:-:S12]  /*7120*/  BRA `(.L_x_13352) ;  /* 0x0000000000c87947 */ /* 0x000fd80003800000 */
.L_x_13359:
        /* <DEDUP_REMOVED lines=9> */
[----:B---3--:R-:W-:Y:S01]  /*71c0*/  ISETP.NE.AND P0, PT, R2, RZ, PT ;  /* 0x000000ff0200720c */ /* 0x008fe20003f05270 */
[----:B------:R-:W-:-:S12]  /*71d0*/  BRA `(.L_x_13352) ;  /* 0x00000000009c7947 */ /* 0x000fd80003800000 */
.L_x_13366:
[----:B------:R-:W3:Y:S02]  /*71e0*/  LDG.E.U8 R2, desc[UR36][R2.64] ;  /* 0x0000002402027981 */ /* 0x000ee4000c1e1100 */
[----:B---3--:R-:W-:Y:S01]  /*71f0*/  ISETP.NE.AND P0, PT, R2, RZ, PT ;  /* 0x000000ff0200720c */ /* 0x008fe20003f05270 */
[----:B------:R-:W-:-:S12]  /*7200*/  BRA `(.L_x_13352) ;  /* 0x0000000000907947 */ /* 0x000fd80003800000 */
.L_x_13365:
[----:B------:R-:W3:Y:S02]  /*7210*/  LDG.E.U8 R2, desc[UR36][R2.64] ;  /* 0x0000002402027981 */ /* 0x000ee4000c1e1100 */
[----:B---3--:R-:W-:Y:S01]  /*7220*/  ISETP.NE.AND P0, PT, R2, RZ, PT ;  /* 0x000000ff0200720c */ /* 0x008fe20003f05270 */
[----:B------:R-:W-:-:S12]  /*7230*/  BRA `(.L_x_13352) ;  /* 0x0000000000847947 */ /* 0x000fd80003800000 */
.L_x_13364:
[----:B------:R-:W-:-:S09]  /*7240*/  UISETP.NE.AND UP0, UPT, UR4, 0x1c, UPT ;  /* 0x0000001c0400788c */ /* 0x000fd2000bf05270 */
[----:B------:R-:W-:Y:S05]  /*7250*/  BRA.U !UP0, `(.L_x_13367) ;  /* 0x0000000108747547 */ /* 0x000fea000b800000 */
[----:B------:R-:W-:-:S09]  /*7260*/  UISETP.NE.AND UP0, UPT, UR4, 0x1d, UPT ;  /* 0x0000001d0400788c */ /* 0x000fd2000bf05270 */
[----:B------:R-:W-:Y:S05]  /*7270*/  BRA.U !UP0, `(.L_x_13368) ;  /* 0x00000001085c7547 */ /* 0x000fea000b800000 */
[----:B------:R-:W-:-:S09]  /*7280*/  UISETP.NE.AND UP0, UPT, UR4, 0x2c, UPT ;  /* 0x0000002c0400788c */ /* 0x000fd2000bf05270 */
[----:B------:R-:W-:Y:S05]  /*7290*/  BRA.U UP0, `(.L_x_13351) ;  /* 0x00000001000c7547 */ /* 0x000fea000b800000 */
[----:B------:R-:W3:Y:S02]  /*72a0*/  LDG.E.U8 R2, desc[UR36][R2.64] ;  /* 0x0000002402027981 */ /* 0x000ee4000c1e1100 */
[----:B---3--:R-:W-:Y:S01]  /*72b0*/  ISETP.NE.AND P0, PT, R2, RZ, PT ;  /* 0x000000ff0200720c */ /* 0x008fe20003f05270 */
[----:B------:R-:W-:-:S12]  /*72c0*/  BRA `(.L_x_13352) ;  /* 0x0000000000607947 */ /* 0x000fd80003800000 */
.L_x_13351:
[----:B------:R-:W-:Y:S01]  /*72d0*/  MOV R2, 0x180 ;  /* 0x0000018000027802 */ /* 0x000fe20000000f00 */
[----:B------:R-:W0:Y:S01]  /*72e0*/  LDCU.64 UR4, c[0x4][0x170] ;  /* 0x01002e00ff0477ac */ /* 0x000e220008000a00 */
[----:B------:R-:W-:Y:S02]  /*72f0*/  HFMA2 R8, -RZ, RZ, 0, 4.64916229248046875e-06 ;  /* 0x0000004eff087431 */ /* 0x000fe400000001ff */
[----:B------:R-:W-:Y:S01]  /*7300*/  IMAD.MOV.U32 R12, RZ, RZ, 0x1 ;  /* 0x00000001ff0c7424 */ /* 0x000fe200078e00ff */
[----:B------:R-:W-:Y:S01]  /*7310*/  MOV R13, RZ ;  /* 0x000000ff000d7202 */ /* 0x000fe20000000f00 */
[----:B------:R-:W1:Y:S01]  /*7320*/  LDCU.64 UR6, c[0x4][0x178] ;  /* 0x01002f00ff0677ac */ /* 0x000e620008000a00 */
[----:B------:R-:W3:Y:S01]  /*7330*/  LDC.64 R2, c[0x4][R2] ;  /* 0x0100000002027b82 */ /* 0x000ee20000000a00 */
[----:B------:R-:W4:Y:S01]  /*7340*/  LDCU.64 UR8, c[0x4][0x48] ;  /* 0x01000900ff0877ac */ /* 0x000f220008000a00 */
[----:B0-----:R-:W-:Y:S01]  /*7350*/  MOV R4, UR4 ;  /* 0x0000000400047c02 */ /* 0x001fe20008000f00 */
[----:B------:R-:W-:Y:S01]  /*7360*/  IMAD.U32 R5, RZ, RZ, UR5 ;  /* 0x00000005ff057e24 */ /* 0x000fe2000f8e00ff */
[----:B-1----:R-:W-:Y:S01]  /*7370*/  MOV R6, UR6 ;  /* 0x0000000600067c02 */ /* 0x002fe20008000f00 */
[----:B------:R-:W-:Y:S01]  /*7380*/  IMAD.U32 R7, RZ, RZ, UR7 ;  /* 0x00000007ff077e24 */ /* 0x000fe2000f8e00ff */
[----:B----4-:R-:W-:Y:S01]  /*7390*/  MOV R10, UR8 ;  /* 0x00000008000a7c02 */ /* 0x010fe20008000f00 */
[----:B------:R-:W-:-:S07]  /*73a0*/  IMAD.U32 R11, RZ, RZ, UR9 ;  /* 0x00000009ff0b7e24 */ /* 0x000fce000f8e00ff */
[----:B------:R-:W-:-:S07]  /*73b0*/  LEPC R20, `(.L_x_13369) ;  /* 0x000000001014794e */ /* 0x000fce0000000000 */
[----:B--23-5:R-:W-:Y:S05]  /*73c0*/  CALL.ABS.NOINC R2 ;  /* 0x0000000002007343 */ /* 0x02cfea0003c00000 */
.L_x_13369:
[----:B------:R-:W-:Y:S01]  /*73d0*/  PLOP3.LUT P0, PT, PT, PT, PT, 0x8, 0x80 ;  /* 0x000000000080781c */ /* 0x000fe20003f0e170 */
[----:B------:R-:W-:-:S12]  /*73e0*/  BRA `(.L_x_13352) ;  /* 0x0000000000187947 */ /* 0x000fd80003800000 */
.L_x_13368:
[----:B------:R-:W3:Y:S02]  /*73f0*/  LDG.E.64 R2, desc[UR36][R2.64] ;  /* 0x0000002402027981 */ /* 0x000ee4000c1e1b00 */
[----:B---3--:R-:W-:-:S04]  /*7400*/  ISETP.NE.U32.AND P0, PT, R2, RZ, PT ;  /* 0x000000ff0200720c */ /* 0x008fc80003f05070 */
[----:B------:R-:W-:Y:S01]  /*7410*/  ISETP.NE.AND.EX P0, PT, R3, RZ, PT, P0 ;  /* 0x000000ff0300720c */ /* 0x000fe20003f05300 */
[----:B------:R-:W-:-:S12]  /*7420*/  BRA `(.L_x_13352) ;  /* 0x0000000000087947 */ /* 0x000fd80003800000 */
.L_x_13367:
[----:B------:R-:W3:Y:S02]  /*7430*/  LDG.E R2, desc[UR36][R2.64] ;  /* 0x0000002402027981 */ /* 0x000ee4000c1e1900 */
[----:B---3--:R-:W-:-:S13]  /*7440*/  ISETP.NE.AND P0, PT, R2, RZ, PT ;  /* 0x000000ff0200720c */ /* 0x008fda0003f05270 */
.L_x_13352:
[----:B------:R-:W-:Y:S05]  /*7450*/  BSYNC.RECONVERGENT B6 ;  /* 0x0000000000067941 */ /* 0x000fea0003800200 */
.L_x_13346:
[----:B------:R-:W3:Y:S01]  /*7460*/  LDCU.64 UR4, c[0x0][0x5e8] ;  /* 0x0000bd00ff0477ac */ /* 0x000ee20008000a00 */
[----:B------:R-:W-:Y:S01]  /*7470*/  SEL R0, RZ, 0x1, !P0 ;  /* 0x00000001ff007807 */ /* 0x000fe20004000000 */
[----:B------:R-:W4:Y:S03]  /*7480*/  LDCU.64 UR6, c[0x0][0x600] ;  /* 0x0000c000ff0677ac */ /* 0x000f260008000a00 */
[----:B-1----:R-:W0:-:S15]  /*7490*/  I2F.F64.U32 R2, R0 ;  /* 0x0000000000027312 */ /* 0x002e1e0000201800 */
[----:B------:R-:W-:-:S15]  /*74a0*/  NOP ;  /* 0x0000000000007918 */ /* 0x000fde0000000000 */
[----:B------:R-:W-:-:S15]  /*74b0*/  NOP ;  /* 0x0000000000007918 */ /* 0x000fde0000000000 */
[----:B------:R-:W-:-:S15]  /*74c0*/  NOP ;  /* 0x0000000000007918 */ /* 0x000fde0000000000 */
[----:B------:R-:W-:-:S04]  /*74d0*/  NOP ;  /* 0x0000000000007918 */ /* 0x000fc80000000000 */
[----:B0-2--5:R3:W4:Y:S02]  /*74e0*/  DMUL R4, R2, R16 ;  /* 0x0000001002047228 */ /* 0x0257240000000000 */
        /* <DEDUP_REMOVED lines=20> */
.L_x_13373:
[----:B------:R-:W0:Y:S02]  /*7630*/  F2I.S64.F64.TRUNC R4, R4 ;  /* 0x0000000400047311 */ /* 0x000e24000030d900 */
[----:B0-----:R-:W-:-:S05]  /*7640*/  MOV R7, R4 ;  /* 0x0000000400077202 */ /* 0x001fca0000000f00 */
[----:B------:R0:W-:Y:S01]  /*7650*/  STG.E.U8 desc[UR36][R2.64], R7 ;  /* 0x0000000702007986 */ /* 0x0001e2000c101124 */
[----:B------:R-:W-:Y:S05]  /*7660*/  BRA `(.L_x_13375) ;  /* 0x0000001000807947 */ /* 0x000fea0003800000 */
.L_x_13372:
        /* <DEDUP_REMOVED lines=9> */
.L_x_13377:
[----:B------:R-:W0:Y:S02]  /*7700*/  F2I.F64.TRUNC R5, R4 ;  /* 0x0000000400057311 */ /* 0x000e24000030d100 */
[----:B0-----:R0:W-:Y:S01]  /*7710*/  STG.E desc[UR36][R2.64], R5 ;  /* 0x0000000502007986 */ /* 0x0011e2000c101924 */
[----:B------:R-:W-:Y:S05]  /*7720*/  BRA `(.L_x_13375) ;  /* 0x0000001000507947 */ /* 0x000fea0003800000 */
.L_x_13376:
[----:B------:R-:W0:Y:S02]  /*7730*/  F2I.F64.TRUNC R5, R4 ;  /* 0x0000000400057311 */ /* 0x000e24000030d100 */
[----:B0-----:R0:W-:Y:S01]  /*7740*/  STG.E.U16 desc[UR36][R2.64], R5 ;  /* 0x0000000502007986 */ /* 0x0011e2000c101524 */
[----:B------:R-:W-:Y:S05]  /*7750*/  BRA `(.L_x_13375) ;  /* 0x0000001000447947 */ /* 0x000fea0003800000 */
.L_x_13371:
        /* <DEDUP_REMOVED lines=17> */
.L_x_13379:
        /* <DEDUP_REMOVED lines=12> */
.L_x_13378:
        /* <DEDUP_REMOVED lines=18> */
.L_x_13381:
        /* <DEDUP_REMOVED lines=13> */
.L_x_13380:
[----:B------:R0:W-:Y:S01]  /*7b20*/  STG.E.64 desc[UR36][R2.64], R4 ;  /* 0x0000000402007986 */ /* 0x0001e2000c101b24 */
[----:B------:R-:W-:Y:S05]  /*7b30*/  BRA `(.L_x_13375) ;  /* 0x0000000c004c7947 */ /* 0x000fea0003800000 */
.L_x_13370:
        /* <DEDUP_REMOVED lines=13> */
.L_x_13385:
        /* <DEDUP_REMOVED lines=26> */
.L_x_13388:
[----:B------:R-:W-:-:S04]  /*7db0*/  SHF.R.U32.HI R5, RZ, 0x18, R7 ;  /* 0x00000018ff057819 */ /* 0x000fc80000011607 */
[----:B------:R-:W-:-:S07]  /*7dc0*/  LOP3.LUT R0, R0, 0x80, R5, 0xf8, !PT ;  /* 0x0000008000007812 */ /* 0x000fce00078ef805 */
.L_x_13387:
[----:B------:R-:W-:Y:S05]  /*7dd0*/  BSYNC.RECONVERGENT B0 ;  /* 0x0000000000007941 */ /* 0x000fea0003800200 */
.L_x_13386:
[----:B------:R3:W-:Y:S01]  /*7de0*/  STG.E.U8 desc[UR36][R2.64], R0 ;  /* 0x0000000002007986 */ /* 0x0007e2000c101124 */
[----:B------:R-:W-:Y:S05]  /*7df0*/  BRA `(.L_x_13375) ;  /* 0x00000008009c7947 */ /* 0x000fea0003800000 */
.L_x_13384:
        /* <DEDUP_REMOVED lines=26> */
.L_x_13391:
[----:B------:R-:W-:-:S04]  /*7fa0*/  SHF.R.U32.HI R5, RZ, 0x18, R7 ;  /* 0x00000018ff057819 */ /* 0x000fc80000011607 */
[----:B------:R-:W-:-:S07]  /*7fb0*/  LOP3.LUT R0, R0, 0x80, R5, 0xf8, !PT ;  /* 0x0000008000007812 */ /* 0x000fce00078ef805 */
.L_x_13390:
[----:B------:R-:W-:Y:S05]  /*7fc0*/  BSYNC.RECONVERGENT B0 ;  /* 0x0000000000007941 */ /* 0x000fea0003800200 */
.L_x_13389:
[----:B------:R0:W-:Y:S01]  /*7fd0*/  STG.E.U8 desc[UR36][R2.64], R0 ;  /* 0x0000000002007986 */ /* 0x0001e2000c101124 */
[----:B------:R-:W-:Y:S05]  /*7fe0*/  BRA `(.L_x_13375) ;  /* 0x0000000800207947 */ /* 0x000fea0003800000 */
.L_x_13383:
        /* <DEDUP_REMOVED lines=30> */
.L_x_13393:
[----:B------:R-:W0:Y:S02]  /*81d0*/  F2I.U64.F64.TRUNC R4, R4 ;  /* 0x0000000400047311 */ /* 0x000e24000030d800 */
[----:B0-----:R1:W-:Y:S01]  /*81e0*/  STG.E.64 desc[UR36][R2.64], R4 ;  /* 0x0000000402007986 */ /* 0x0013e2000c101b24 */
[----:B------:R-:W-:Y:S05]  /*81f0*/  BRA `(.L_x_13375) ;  /* 0x00000004009c7947 */ /* 0x000fea0003800000 */
.L_x_13392:
[----:B------:R-:W0:Y:S02]  /*8200*/  F2I.U32.F64.TRUNC R5, R4 ;  /* 0x0000000400057311 */ /* 0x000e24000030d000 */
[----:B0-----:R0:W-:Y:S01]  /*8210*/  STG.E desc[UR36][R2.64], R5 ;  /* 0x0000000502007986 */ /* 0x0011e2000c101924 */
[----:B------:R-:W-:Y:S05]  /*8220*/  BRA `(.L_x_13375) ;  /* 0x0000000400907947 */ /* 0x000fea0003800000 */
.L_x_13382:
        /* <DEDUP_REMOVED lines=10> */
.L_x_13395:
[----:B------:R-:W-:-:S05]  /*82d0*/  CS2R R6, SRZ ;  /* 0x0000000000067805 */ /* 0x000fca000001ff00 */
[----:B------:R0:W-:Y:S01]  /*82e0*/  STG.E.128 desc[UR36][R2.64], R4 ;  /* 0x0000000402007986 */ /* 0x0001e2000c101d24 */
[----:B------:R-:W-:Y:S05]  /*82f0*/  BRA `(.L_x_13375) ;  /* 0x00000004005c7947 */ /* 0x000fea0003800000 */
.L_x_13394:
[----:B------:R-:W-:-:S09]  /*8300*/  UISETP.NE.AND UP0, UPT, UR4, 0xf, UPT ;  /* 0x0000000f0400788c */ /* 0x000fd2000bf05270 */
[----:B------:R-:W-:Y:S05]  /*8310*/  BRA.U !UP0, `(.L_x_13396) ;  /* 0x0000000508287547 */ /* 0x000fea000b800000 */
[----:B------:R-:W-:-:S09]  /*8320*/  UISETP.NE.AND UP0, UPT, UR4, 0x17, UPT ;  /* 0x000000170400788c */ /* 0x000fd2000bf05270 */
[----:B------:R-:W-:Y:S05]  /*8330*/  BRA.U !UP0, `(.L_x_13397) ;  /* 0x0000000108b07547 */ /* 0x000fea000b800000 */
[----:B------:R-:W-:-:S09]  /*8340*/  UISETP.NE.AND UP0, UPT, UR4, 0x18, UPT ;  /* 0x000000180400788c */ /* 0x000fd2000bf05270 */
[----:B------:R-:W-:Y:S05]  /*8350*/  BRA.U !UP0, `(.L_x_13398) ;  /* 0x0000000108447547 */ /* 0x000fea000b800000 */
.L_x_13374:
        /* <DEDUP_REMOVED lines=16> */
.L_x_13399:
[----:B------:R-:W-:Y:S05]  /*8460*/  BRA `(.L_x_13375) ;  /* 0x0000000400007947 */ /* 0x000fea0003800000 */
.L_x_13398:
        /* <DEDUP_REMOVED lines=21> */
.L_x_13401:
[----:B------:R-:W-:Y:S05]  /*85c0*/  BSYNC.RECONVERGENT B0 ;  /* 0x0000000000007941 */ /* 0x000fea0003800200 */
.L_x_13400:
[----:B------:R-:W-:-:S05]  /*85d0*/  LOP3.LUT R7, R0, 0x80, R7, 0xf8, !PT ;  /* 0x0000008000077812 */ /* 0x000fca00078ef807 */
[----:B------:R0:W-:Y:S01]  /*85e0*/  STG.E.U8 desc[UR36][R2.64], R7 ;  /* 0x0000000702007986 */ /* 0x0001e2000c101124 */
[----:B------:R-:W-:Y:S05]  /*85f0*/  BRA `(.L_x_13375) ;  /* 0x00000000009c7947 */ /* 0x000fea0003800000 */
.L_x_13397:
        /* <DEDUP_REMOVED lines=20> */
.L_x_13403:
[----:B------:R-:W-:Y:S02]  /*8740*/  ISETP.GT.U32.AND P0, PT, R6, 0x7f800000, PT ;  /* 0x7f8000000600780c */ /* 0x000fe40003f04070 */
[----:B------:R-:W-:-:S04]  /*8750*/  MOV R0, 0x7f ;  /* 0x0000007f00007802 */ /* 0x000fc80000000f00 */
[----:B------:R-:W-:-:S07]  /*8760*/  SEL R0, R0, 0x7c, P0 ;  /* 0x0000007c00007807 */ /* 0x000fce0000000000 */
.L_x_13404:
[----:B------:R-:W-:Y:S05]  /*8770*/  BSYNC.RECONVERGENT B0 ;  /* 0x0000000000007941 */ /* 0x000fea0003800200 */
.L_x_13402:
[----:B------:R-:W-:-:S04]  /*8780*/  SHF.R.U32.HI R5, RZ, 0x18, R7 ;  /* 0x00000018ff057819 */ /* 0x000fc80000011607 */
[----:B------:R-:W-:-:S05]  /*8790*/  LOP3.LUT R5, R0, 0x80, R5, 0xf8, !PT ;  /* 0x0000008000057812 */ /* 0x000fca00078ef805 */
[----:B------:R0:W-:Y:S01]  /*87a0*/  STG.E.U8 desc[UR36][R2.64], R5 ;  /* 0x0000000502007986 */ /* 0x0001e2000c101124 */
[----:B------:R-:W-:Y:S05]  /*87b0*/  BRA `(.L_x_13375) ;  /* 0x00000000002c7947 */ /* 0x000fea0003800000 */
.L_x_13396:
        /* <DEDUP_REMOVED lines=11> */
.L_x_13375:
[----:B------:R-:W-:-:S07]  /*8870*/  VIADD R19, R19, 0x80 ;  /* 0x0000008013137836 */ /* 0x000fce0000000000 */
.L_x_13316:
[----:B------:R-:W-:Y:S05]  /*8880*/  BSYNC.RECONVERGENT B7 ;  /* 0x0000000000077941 */ /* 0x000fea0003800200 */
.L_x_13315:
[----:B------:R-:W5:Y:S01]  /*8890*/  LDCU UR4, c[0x0][0x380] ;  /* 0x00007000ff0477ac */ /* 0x000f620008000800 */
[----:B------:R-:W-:Y:S01]  /*88a0*/  BSSY.RECONVERGENT B7, `(.L_x_13405) ;  /* 0x000043b000077945 */ /* 0x000fe20003800200 */
[----:B-----5:R-:W-:-:S13]  /*88b0*/  ISETP.GE.AND P0, PT, R19, UR4, PT ;  /* 0x0000000413007c0c */ /* 0x020fda000bf06270 */
[----:B------:R-:W-:Y:S05]  /*88c0*/  @P0 BRA `(.L_x_13406) ;  /* 0x0000004000e00947 */ /* 0x000fea0003800000 */
[----:B------:R-:W5:Y:S01]  /*88d0*/  LDCU UR4, c[0x0][0x388] ;  /* 0x00007100ff0477ac */ /* 0x000f620008000800 */
[----:B------:R-:W-:Y:S01]  /*88e0*/  HFMA2 R18, -RZ, RZ, 0, 0 ;  /* 0x00000000ff127431 */ /* 0x000fe200000001ff */
[----:B------:R-:W-:Y:S01]  /*88f0*/  MOV R22, RZ ;  /* 0x000000ff00167202 */ /* 0x000fe20000000f00 */
[----:B0-23--:R-:W-:Y:S01]  /*8900*/  IMAD.MOV.U32 R0, RZ, RZ, RZ ;  /* 0x000000ffff007224 */ /* 0x00dfe200078e00ff */
[----:B-----5:R-:W-:-:S09]  /*8910*/  UISETP.NE.AND UP0, UPT, UR4, URZ, UPT ;  /* 0x000000ff0400728c */ /* 0x020fd2000bf05270 */
[----:B------:R-:W-:Y:S05]  /*8920*/  BRA.U !UP0, `(.L_x_13407) ;  /* 0x0000001508707547 */ /* 0x000fea000b800000 */
[----:B------:R-:W1:Y:S01]  /*8930*/  LDCU.64 UR4, c[0x0][0x390] ;  /* 0x00007200ff0477ac */ /* 0x000e620008000a00 */
[----:B------:R-:W-:Y:S01]  /*8940*/  IMAD.MOV.U32 R18, RZ, RZ, RZ ;  /* 0x000000ffff127224 */ /* 0x000fe200078e00ff */
[----:B------:R-:W0:Y:S01]  /*8950*/  LDCU UR6, c[0x0][0x38c] ;  /* 0x00007180ff0677ac */ /* 0x000e220008000800 */
[----:B------:R-:W2:Y:S01]  /*8960*/  LDCU.64 UR8, c[0x0][0x4b8] ;  /* 0x00009700ff0877ac */ /* 0x000ea20008000a00 */
[----:B------:R-:W-:Y:S01]  /*8970*/  UISETP.NE.AND UP0, UPT, UR39, URZ, UPT ;  /* 0x000000ff2700728c */ /* 0x000fe2000bf05270 */
[----:B-1--4-:R-:W-:Y:S01]  /*8980*/  IMAD.HI.U32 R2, R19, UR4, R18 ;  /* 0x0000000413027c27 */ /* 0x012fe2000f8e0012 */
[----:B------:R-:W1:Y:S04]  /*8990*/  LDCU UR4, c[0x0][0x4c0] ;  /* 0x00009800ff0477ac */ /* 0x000e680008000800 */
[----:B------:R-:W-:-:S04]  /*89a0*/  SHF.R.U32.HI R3, RZ, UR5, R2 ;  /* 0x00000005ff037c19 */ /* 0x000fc80008011602 */
[----:B------:R-:W-:-:S05]  /*89b0*/  IADD3 R22, PT, PT, -R3, RZ, RZ ;  /* 0x000000ff03167210 */ /* 0x000fca0007ffe1ff */
[----:B0-----:R-:W-:-:S04]  /*89c0*/  IMAD R22, R22, UR6, R19 ;  /* 0x0000000616167c24 */ /* 0x001fc8000f8e0213 */
[C---:B--2---:R-:W-:Y:S02]  /*89d0*/  IMAD R18, R22.reuse, UR8, RZ ;  /* 0x0000000816127c24 */ /* 0x044fe4000f8e02ff */
        /* <DEDUP_REMOVED lines=337> */
.L_x_13407:
[----:B------:R-:W1:Y:S01]  /*9ef0*/  LDCU.64 UR6, c[0x0][0x5f0] ;  /* 0x0000be00ff0677ac */ /* 0x000e620008000a00 */
[----:B------:R-:W-:Y:S01]  /*9f00*/  BSSY.RECONVERGENT B6, `(.L_x_13408) ;  /* 0x00000ec000067945 */ /* 0x000fe20003800200 */
[----:B------:R-:W-:-:S04]  /*9f10*/  UPRMT UR4, UR40, 0x7771, URZ ;  /* 0x0000777128047896 */ /* 0x000fc800080000ff */
[----:B------:R-:W-:Y:S01]  /*9f20*/  UISETP.GT.AND UP0, UPT, UR4, 0x9, UPT ;  /* 0x000000090400788c */ /* 0x000fe2000bf04270 */
[----:B-1--4-:R-:W-:-:S05]  /*9f30*/  IADD3 R2, P0, PT, R0, UR6, RZ ;  /* 0x0000000600027c10 */ /* 0x012fca000ff1e0ff */
        /* <DEDUP_REMOVED lines=13> */
.L_x_13412:
[----:B------:R-:W2:Y:S02]  /*a010*/  LDG.E.U8 R2, desc[UR36][R2.64] ;  /* 0x0000002402027981 */ /* 0x000ea4000c1e1100 */
[----:B--2---:R0:W1:Y:S02]  /*a020*/  I2F.F64.U16 R16, R2 ;  /* 0x0000000200107312 */ /* 0x0040640000101800 */
[----:B01----:R-:W-:Y:S05]  /*a030*/  BRA `(.L_x_13414) ;  /* 0x0000000c00607947 */ /* 0x003fea0003800000 */
.L_x_13411:
        /* <DEDUP_REMOVED lines=9> */
.L_x_13416:
[----:B------:R-:W2:Y:S02]  /*a0d0*/  LDG.E R2, desc[UR36][R2.64] ;  /* 0x0000002402027981 */ /* 0x000ea4000c1e1900 */
[----:B--2---:R0:W1:Y:S02]  /*a0e0*/  I2F.F64 R16, R2 ;  /* 0x0000000200107312 */ /* 0x0040640000201c00 */
[----:B01----:R-:W-:Y:S05]  /*a0f0*/  BRA `(.L_x_13414) ;  /* 0x0000000c00307947 */ /* 0x003fea0003800000 */
.L_x_13415:
[----:B------:R-:W2:Y:S02]  /*a100*/  LDG.E.U16 R2, desc[UR36][R2.64] ;  /* 0x0000002402027981 */ /* 0x000ea4000c1e1500 */
[----:B--2---:R0:W1:Y:S02]  /*a110*/  I2F.F64.S16 R16, R2 ;  /* 0x0000000200107312 */ /* 0x0040640000101c00 */
[----:B01----:R-:W-:Y:S05]  /*a120*/  BRA `(.L_x_13414) ;  /* 0x0000000c00247947 */ /* 0x003fea0003800000 */
.L_x_13410:
        /* <DEDUP_REMOVED lines=10> */
.L_x_13418:
[----:B------:R-:W2:Y:S02]  /*a1d0*/  LDG.E.U16 R0, desc[UR36][R2.64] ;  /* 0x0000002402007981 */ /* 0x000ea4000c1e1500 */
[----:B--2---:R-:W-:-:S05]  /*a1e0*/  HADD2.F32 R0, -RZ, R0.H0_H0 ;  /* 0x20000000ff007230 */ /* 0x004fca0000004100 */
[----:B------:R-:W-:-:S04]  /*a1f0*/  FMUL.FTZ R0, R0, 1 ;  /* 0x3f80000000007820 */ /* 0x000fc80000410000 */
[----:B------:R0:W1:Y:S02]  /*a200*/  F2F.F64.F32 R16, R0 ;  /* 0x0000000000107310 */ /* 0x0000640000201800 */
[----:B01----:R-:W-:Y:S05]  /*a210*/  BRA `(.L_x_13414) ;  /* 0x0000000800e87947 */ /* 0x003fea0003800000 */
.L_x_13417:
        /* <DEDUP_REMOVED lines=10> */
.L_x_13420:
[----:B------:R-:W2:Y:S02]  /*a2c0*/  LDG.E.U16 R2, desc[UR36][R2.64] ;  /* 0x0000002402027981 */ /* 0x000ea4000c1e1500 */
[----:B--2---:R-:W-:-:S05]  /*a2d0*/  HADD2.F32 R0, -RZ, R2.H0_H0 ;  /* 0x20000002ff007230 */ /* 0x004fca0000004100 */
[----:B------:R-:W-:-:S04]  /*a2e0*/  FMUL.FTZ R0, R0, 1 ;  /* 0x3f80000000007820 */ /* 0x000fc80000410000 */
[----:B------:R0:W1:Y:S02]  /*a2f0*/  F2F.F64.F32 R16, R0 ;  /* 0x0000000000107310 */ /* 0x0000640000201800 */
[----:B01----:R-:W-:Y:S05]  /*a300*/  BRA `(.L_x_13414) ;  /* 0x0000000800ac7947 */ /* 0x003fea0003800000 */
.L_x_13419:
[----:B------:R0:W5:Y:S01]  /*a310*/  LDG.E.64 R16, desc[UR36][R2.64] ;  /* 0x0000002402107981 */ /* 0x000162000c1e1b00 */
[----:B------:R-:W-:Y:S05]  /*a320*/  BRA `(.L_x_13414) ;  /* 0x0000000800a47947 */ /* 0x000fea0003800000 */
.L_x_13409:
        /* <DEDUP_REMOVED lines=13> */
.L_x_13423:
[----:B------:R1:W5:Y:S01]  /*a400*/  LDG.E.64 R16, desc[UR36][R2.64] ;  /* 0x0000002402107981 */ /* 0x000362000c1e1b00 */
[----:B------:R-:W-:Y:S05]  /*a410*/  BRA `(.L_x_13414) ;  /* 0x0000000800687947 */ /* 0x000fea0003800000 */
.L_x_13422:
        /* <DEDUP_REMOVED lines=27> */
.L_x_13425:
        /* <DEDUP_REMOVED lines=14> */
.L_x_13424:
[----:B------:R-:W2:Y:S02]  /*a6b0*/  LDG.E.U16 R0, desc[UR36][R2.64] ;  /* 0x0000002402007981 */ /* 0x000ea4000c1e1500 */
[----:B--2---:R-:W-:-:S05]  /*a6c0*/  SHF.L.U32 R0, R0, 0x10, RZ ;  /* 0x0000001000007819 */ /* 0x004fca00000006ff */
[----:B------:R-:W-:-:S04]  /*a6d0*/  FMUL.FTZ R0, R0, 1 ;  /* 0x3f80000000007820 */ /* 0x000fc80000410000 */
[----:B------:R1:W2:Y:S02]  /*a6e0*/  F2F.F64.F32 R16, R0 ;  /* 0x0000000000107310 */ /* 0x0002a40000201800 */
[----:B-12---:R-:W-:Y:S05]  /*a6f0*/  BRA `(.L_x_13414) ;  /* 0x0000000400b07947 */ /* 0x006fea0003800000 */
.L_x_13421:
        /* <DEDUP_REMOVED lines=11> */
.L_x_13428:
        /* <DEDUP_REMOVED lines=21> */
.L_x_13430:
[----:B------:R-:W-:Y:S05]  /*a900*/  BSYNC.RECONVERGENT B0 ;  /* 0x0000000000007941 */ /* 0x000fea0003800200 */
.L_x_13429:
[----:B------:R-:W-:Y:S01]  /*a910*/  IMAD.SHL.U32 R0, R0, 0x100000, RZ ;  /* 0x0010000000007824 */ /* 0x000fe200078e00ff */
[----:B------:R-:W-:-:S04]  /*a920*/  LEA R2, R2, 0x3b800000, 0x17 ;  /* 0x3b80000002027811 */ /* 0x000fc800078eb8ff */
[----:B------:R-:W-:-:S05]  /*a930*/  LOP3.LUT R0, R2, R0, R7, 0xfe, !PT ;  /* 0x0000000002007212 */ /* 0x000fca00078efe07 */
[----:B------:R-:W-:-:S04]  /*a940*/  FMUL.FTZ R0, R0, 1 ;  /* 0x3f80000000007820 */ /* 0x000fc80000410000 */
[----:B------:R2:W3:Y:S02]  /*a950*/  F2F.F64.F32 R16, R0 ;  /* 0x0000000000107310 */ /* 0x0004e40000201800 */
[----:B--23--:R-:W-:Y:S05]  /*a960*/  BRA `(.L_x_13414) ;  /* 0x0000000400147947 */ /* 0x00cfea0003800000 */
.L_x_13427:
        /* <DEDUP_REMOVED lines=21> */
.L_x_13432:
[----:B------:R-:W-:Y:S05]  /*aac0*/  BSYNC.RECONVERGENT B0 ;  /* 0x0000000000007941 */ /* 0x000fea0003800200 */
.L_x_13431:
[----:B------:R-:W-:Y:S02]  /*aad0*/  SHF.L.U32 R0, R0, 0x15, RZ ;  /* 0x0000001500007819 */ /* 0x000fe400000006ff */
[----:B------:R-:W-:-:S04]  /*aae0*/  LEA R2, R2, 0x37800000, 0x17 ;  /* 0x3780000002027811 */ /* 0x000fc800078eb8ff */
[----:B------:R-:W-:-:S05]  /*aaf0*/  LOP3.LUT R0, R2, R0, R7, 0xfe, !PT ;  /* 0x0000000002007212 */ /* 0x000fca00078efe07 */
[----:B------:R-:W-:-:S04]  /*ab00*/  FMUL.FTZ R0, R0, 1 ;  /* 0x3f80000000007820 */ /* 0x000fc80000410000 */
[----:B------:R2:W3:Y:S02]  /*ab10*/  F2F.F64.F32 R16, R0 ;  /* 0x0000000000107310 */ /* 0x0004e40000201800 */
[----:B--23--:R-:W-:Y:S05]  /*ab20*/  BRA `(.L_x_13414) ;  /* 0x0000000000a47947 */ /* 0x00cfea0003800000 */
.L_x_13426:
        /* <DEDUP_REMOVED lines=18> */
.L_x_13413:
        /* <DEDUP_REMOVED lines=16> */
.L_x_13435:
[----:B------:R-:W-:Y:S01]  /*ad50*/  CS2R R16, SRZ ;  /* 0x0000000000107805 */ /* 0x000fe2000001ff00 */
[----:B------:R-:W-:Y:S06]  /*ad60*/  BRA `(.L_x_13414) ;  /* 0x0000000000147947 */ /* 0x000fec0003800000 */
.L_x_13434:
[----:B------:R-:W2:Y:S02]  /*ad70*/  LDG.E.64 R16, desc[UR36][R2.64] ;  /* 0x0000002402107981 */ /* 0x000ea4000c1e1b00 */
[----:B--2---:R-:W4:Y:S02]  /*ad80*/  I2F.F64.U64 R16, R16 ;  /* 0x0000001000107312 */ /* 0x004f240000301800 */
[----:B----4-:R-:W-:Y:S05]  /*ad90*/  BRA `(.L_x_13414) ;  /* 0x0000000000087947 */ /* 0x010fea0003800000 */
.L_x_13433:
[----:B------:R-:W2:Y:S02]  /*ada0*/  LDG.E R2, desc[UR36][R2.64] ;  /* 0x0000002402027981 */ /* 0x000ea4000c1e1900 */
[----:B--2---:R2:W3:Y:S02]  /*adb0*/  I2F.F64.U32 R16, R2 ;  /* 0x0000000200107312 */ /* 0x0044e40000201800 */
.L_x_13414:
[----:B------:R-:W-:Y:S05]  /*adc0*/  BSYNC.RECONVERGENT B6 ;  /* 0x0000000000067941 */ /* 0x000fea0003800200 */
.L_x_13408:
[----:B------:R-:W0:Y:S01]  /*add0*/  LDCU.64 UR6, c[0x0][0x5f8] ;  /* 0x0000bf00ff0677ac */ /* 0x000e220008000a00 */
[----:B------:R-:W-:Y:S01]  /*ade0*/  BSSY.RECONVERGENT B6, `(.L_x_13436) ;  /* 0x00000a4000067945 */ /* 0x000fe20003800200 */
[----:B------:R-:W-:-:S04]  /*adf0*/  UPRMT UR4, UR40, 0x7772, URZ ;  /* 0x0000777228047896 */ /* 0x000fc800080000ff */
[----:B------:R-:W-:Y:S01]  /*ae00*/  UISETP.GT.AND UP0, UPT, UR4, 0x9, UPT ;  /* 0x000000090400788c */ /* 0x000fe2000bf04270 */
[----:B012---:R-:W-:-:S05]  /*ae10*/  IADD3 R2, P0, PT, R22, UR6, RZ ;  /* 0x0000000616027c10 */ /* 0x007fca000ff1e0ff */
        /* <DEDUP_REMOVED lines=13> */
.L_x_13440:
[----:B------:R-:W2:Y:S02]  /*aef0*/  LDG.E.U8 R2, desc[UR36][R2.64] ;  /* 0x0000002402027981 */ /* 0x000ea4000c1e1100 */
[----:B--2---:R-:W-:Y:S01]  /*af00*/  ISETP.NE.AND P0, PT, R2, RZ, PT ;  /* 0x000000ff0200720c */ /* 0x004fe20003f05270 */
[----:B------:R-:W-:-:S12]  /*af10*/  BRA `(.L_x_13442) ;  /* 0x0000000800407947 */ /* 0x000fd80003800000 */
.L_x_13439:
        /* <DEDUP_REMOVED lines=10> */
.L_x_13444:
[----:B------:R-:W2:Y:S02]  /*afc0*/  LDG.E R2, desc[UR36][R2.64] ;  /* 0x0000002402027981 */ /* 0x000ea4000c1e1900 */
[----:B--2---:R-:W-:Y:S01]  /*afd0*/  ISETP.NE.AND P0, PT, R2, RZ, PT ;  /* 0x000000ff0200720c */ /* 0x004fe20003f05270 */
[----:B------:R-:W-:-:S12]  /*afe0*/  BRA `(.L_x_13442) ;  /* 0x00000008000c7947 */ /* 0x000fd80003800000 */
.L_x_13443:
[----:B------:R-:W2:Y:S02]  /*aff0*/  LDG.E.U16 R2, desc[UR36][R2.64] ;  /* 0x0000002402027981 */ /* 0x000ea4000c1e1500 */
[----:B--2---:R-:W-:Y:S01]  /*b000*/  ISETP.NE.AND P0, PT, R2, RZ, PT ;  /* 0x000000ff0200720c */ /* 0x004fe20003f05270 */
[----:B------:R-:W-:-:S12]  /*b010*/  BRA `(.L_x_13442) ;  /* 0x0000000800007947 */ /* 0x000fd80003800000 */
.L_x_13438:
        /* <DEDUP_REMOVED lines=9> */
.L_x_13446:
[----:B------:R-:W2:Y:S02]  /*b0b0*/  LDG.E.U16 R0, desc[UR36][R2.64] ;  /* 0x0000002402007981 */ /* 0x000ea4000c1e1500 */
[----:B--2---:R-:W-:-:S05]  /*b0c0*/  HADD2.F32 R0, -RZ, R0.H0_H0 ;  /* 0x20000000ff007230 */ /* 0x004fca0000004100 */
[----:B------:R-:W-:Y:S01]  /*b0d0*/  FSETP.NEU.FTZ.AND P0, PT, R0, RZ, PT ;  /* 0x000000ff0000720b */ /* 0x000fe20003f1d000 */
[----:B------:R-:W-:-:S12]  /*b0e0*/  BRA `(.L_x_13442) ;  /* 0x0000000400cc7947 */ /* 0x000fd80003800000 */
.L_x_13445:
        /* <DEDUP_REMOVED lines=11> */
.L_x_13448:
        /* <DEDUP_REMOVED lines=8> */
.L_x_13447:
[----:B------:R-:W2:Y:S02]  /*b220*/  LDG.E.64 R2, desc[UR36][R2.64] ;  /* 0x0000002402027981 */ /* 0x000ea4000c1e1b00 */
[----:B--2---:R1:W2:Y:S02]  /*b230*/  DSETP.NEU.AND P0, PT, R2, RZ, PT ;  /* 0x000000ff0200722a */ /* 0x0042a40003f0d000 */
[----:B--2---:R-:W-:Y:S05]  /*b240*/  BRA `(.L_x_13442) ;  /* 0x0000000400747947 */ /* 0x004fea0003800000 */
.L_x_13437:
        /* <DEDUP_REMOVED lines=11> */
.L_x_13451:
        /* <DEDUP_REMOVED lines=8> */
.L_x_13450:
        /* <DEDUP_REMOVED lines=9> */
.L_x_13453:
        /* <DEDUP_REMOVED lines=11> */
.L_x_13452:
[----:B------:R-:W2:Y:S02]  /*b4c0*/  LDG.E.U16 R0, desc[UR36][R2.64] ;  /* 0x0000002402007981 */ /* 0x000ea4000c1e1500 */
[----:B--2---:R-:W-:-:S04]  /*b4d0*/  SHF.L.U32 R0, R0, 0x10, RZ ;  /* 0x0000001000007819 */ /* 0x004fc800000006ff */
[----:B------:R-:W-:Y:S01]  /*b4e0*/  FSETP.NEU.FTZ.AND P0, PT, R0, RZ, PT ;  /* 0x000000ff0000720b */ /* 0x000fe20003f1d000 */
[----:B------:R-:W-:-:S12]  /*b4f0*/  BRA `(.L_x_13442) ;  /* 0x0000000000c87947 */ /* 0x000fd80003800000 */
.L_x_13449:
        /* <DEDUP_REMOVED lines=11> */
.L_x_13456:
[----:B------:R-:W2:Y:S02]  /*b5b0*/  LDG.E.U8 R2, desc[UR36][R2.64] ;  /* 0x0000002402027981 */ /* 0x000ea4000c1e1100 */
[----:B--2---:R-:W-:Y:S01]  /*b5c0*/  ISETP.NE.AND P0, PT, R2, RZ, PT ;  /* 0x000000ff0200720c */ /* 0x004fe20003f05270 */
[----:B------:R-:W-:-:S12]  /*b5d0*/  BRA `(.L_x_13442) ;  /* 0x0000000000907947 */ /* 0x000fd80003800000 */
.L_x_13455:
[----:B------:R-:W2:Y:S02]  /*b5e0*/  LDG.E.U8 R2, desc[UR36][R2.64] ;  /* 0x0000002402027981 */ /* 0x000ea4000c1e1100 */
[----:B--2---:R-:W-:Y:S01]  /*b5f0*/  ISETP.NE.AND P0, PT, R2, RZ, PT ;  /* 0x000000ff0200720c */ /* 0x004fe20003f05270 */
[----:B------:R-:W-:-:S12]  /*b600*/  BRA `(.L_x_13442) ;  /* 0x0000000000847947 */ /* 0x000fd80003800000 */
.L_x_13454:
        /* <DEDUP_REMOVED lines=9> */
.L_x_13441:
        /* <DEDUP_REMOVED lines=16> */
.L_x_13459:
[----:B------:R-:W-:Y:S01]  /*b7a0*/  PLOP3.LUT P0, PT, PT, PT, PT, 0x8, 0x80 ;  /* 0x000000000080781c */ /* 0x000fe20003f0e170 */
[----:B------:R-:W-:-:S12]  /*b7b0*/  BRA `(.L_x_13442) ;  /* 0x0000000000187947 */ /* 0x000fd80003800000 */
.L_x_13458:
[----:B------:R-:W2:Y:S02]  /*b7c0*/  LDG.E.64 R2, desc[UR36][R2.64] ;  /* 0x0000002402027981 */ /* 0x000ea4000c1e1b00 */
[----:B--2---:R-:W-:-:S04]  /*b7d0*/  ISETP.NE.U32.AND P0, PT, R2, RZ, PT ;  /* 0x000000ff0200720c */ /* 0x004fc80003f05070 */
[----:B------:R-:W-:Y:S01]  /*b7e0*/  ISETP.NE.AND.EX P0, PT, R3, RZ, PT, P0 ;  /* 0x000000ff0300720c */ /* 0x000fe20003f05300 */
[----:B------:R-:W-:-:S12]  /*b7f0*/  BRA `(.L_x_13442) ;  /* 0x0000000000087947 */ /* 0x000fd80003800000 */
.L_x_13457:
[----:B------:R-:W2:Y:S02]  /*b800*/  LDG.E R2, desc[UR36][R2.64] ;  /* 0x0000002402027981 */ /* 0x000ea4000c1e1900 */
[----:B--2---:R-:W-:-:S13]  /*b810*/  ISETP.NE.AND P0, PT, R2, RZ, PT ;  /* 0x000000ff0200720c */ /* 0x004fda0003f05270 */
.L_x_13442:
[----:B------:R-:W-:Y:S05]  /*b820*/  BSYNC.RECONVERGENT B6 ;  /* 0x0000000000067941 */ /* 0x000fea0003800200 */
.L_x_13436:
[----:B------:R-:W2:Y:S01]  /*b830*/  LDCU.64 UR4, c[0x0][0x5e8] ;  /* 0x0000bd00ff0477ac */ /* 0x000ea20008000a00 */
[----:B------:R-:W-:Y:S01]  /*b840*/  SEL R0, RZ, 0x1, !P0 ;  /* 0x00000001ff007807 */ /* 0x000fe20004000000 */
[----:B------:R-:W4:Y:S03]  /*b850*/  LDCU.64 UR6, c[0x0][0x600] ;  /* 0x0000c000ff0677ac */ /* 0x000f260008000a00 */
[----:B-1----:R-:W0:-:S15]  /*b860*/  I2F.F64.U32 R2, R0 ;  /* 0x0000000000027312 */ /* 0x002e1e0000201800 */
[----:B------:R-:W-:-:S15]  /*b870*/  NOP ;  /* 0x0000000000007918 */ /* 0x000fde0000000000 */
[----:B------:R-:W-:-:S15]  /*b880*/  NOP ;  /* 0x0000000000007918 */ /* 0x000fde0000000000 */
[----:B------:R-:W-:-:S15]  /*b890*/  NOP ;  /* 0x0000000000007918 */ /* 0x000fde0000000000 */
[----:B------:R-:W-:-:S04]  /*b8a0*/  NOP ;  /* 0x0000000000007918 */ /* 0x000fc80000000000 */
[----:B0--3-5:R2:W4:Y:S02]  /*b8b0*/  DMUL R4, R2, R16 ;  /* 0x0000001002047228 */ /* 0x0295240000000000 */
[----:B--2---:R-:W-:Y:S01]  /*b8c0*/  IADD3 R2, P0, PT, R18, UR4, RZ ;  /* 0x0000000412027c10 */ /* 0x004fe2000ff1e0ff */
[----:B------:R-:W-:-:S03]  /*b8d0*/  ULOP3.LUT UR4, UR40, 0xff, URZ, 0xc0, !UPT ;  /* 0x000000ff28047892 */ /* 0x000fc6000f8ec0ff */
[----:B------:R-:W-:Y:S01]  /*b8e0*/  IADD3.X R3, PT, PT, RZ, UR5, RZ, P0, !PT ;  /* 0x00000005ff037c10 */ /* 0x000fe200087fe4ff */
[----:B------:R-:W-:-:S15]  /*b8f0*/  UISETP.GT.AND UP0, UPT, UR4, 0x9, UPT ;  /* 0x000000090400788c */ /* 0x000fde000bf04270 */
[----:B------:R-:W-:-:S15]  /*b900*/  NOP ;  /* 0x0000000000007918 */ /* 0x000fde0000000000 */
[----:B------:R-:W-:-:S15]  /*b910*/  NOP ;  /* 0x0000000000007918 */ /* 0x000fde0000000000 */
[----:B------:R-:W-:-:S12]  /*b920*/  NOP ;  /* 0x0000000000007918 */ /* 0x000fd80000000000 */
        /* <DEDUP_REMOVED lines=13> */
.L_x_13463:
[----:B------:R-:W0:Y:S02]  /*ba00*/  F2I.S64.F64.TRUNC R4, R4 ;  /* 0x0000000400047311 */ /* 0x000e24000030d900 */
[----:B0-----:R-:W-:-:S05]  /*ba10*/  IMAD.MOV.U32 R7, RZ, RZ, R4 ;  /* 0x000000ffff077224 */ /* 0x001fca00078e0004 */
[----:B------:R4:W-:Y:S01]  /*ba20*/  STG.E.U8 desc[UR36][R2.64], R7 ;  /* 0x0000000702007986 */ /* 0x0009e2000c101124 */
[----:B------:R-:W-:Y:S05]  /*ba30*/  BRA `(.L_x_13465) ;  /* 0x0000001000807947 */ /* 0x000fea0003800000 */
.L_x_13462:
        /* <DEDUP_REMOVED lines=9> */
.L_x_13467:
[----:B------:R-:W0:Y:S02]  /*bad0*/  F2I.F64.TRUNC R5, R4 ;  /* 0x0000000400057311 */ /* 0x000e24000030d100 */
[----:B0-----:R2:W-:Y:S01]  /*bae0*/  STG.E desc[UR36][R2.64], R5 ;  /* 0x0000000502007986 */ /* 0x0015e2000c101924 */
[----:B------:R-:W-:Y:S05]  /*baf0*/  BRA `(.L_x_13465) ;  /* 0x0000001000507947 */ /* 0x000fea0003800000 */
.L_x_13466:
[----:B------:R-:W0:Y:S02]  /*bb00*/  F2I.F64.TRUNC R5, R4 ;  /* 0x0000000400057311 */ /* 0x000e24000030d100 */
[----:B0-----:R0:W-:Y:S01]  /*bb10*/  STG.E.U16 desc[UR36][R2.64], R5 ;  /* 0x0000000502007986 */ /* 0x0011e2000c101524 */
[----:B------:R-:W-:Y:S05]  /*bb20*/  BRA `(.L_x_13465) ;  /* 0x0000001000447947 */ /* 0x000fea0003800000 */
.L_x_13461:
        /* <DEDUP_REMOVED lines=17> */
.L_x_13469:
        /* <DEDUP_REMOVED lines=12> */
.L_x_13468:
        /* <DEDUP_REMOVED lines=18> */
.L_x_13471:
        /* <DEDUP_REMOVED lines=13> */
.L_x_13470:
[----:B------:R0:W-:Y:S01]  /*bef0*/  STG.E.64 desc[UR36][R2.64], R4 ;  /* 0x0000000402007986 */ /* 0x0001e2000c101b24 */
[----:B------:R-:W-:Y:S05]  /*bf00*/  BRA `(.L_x_13465) ;  /* 0x0000000c004c7947 */ /* 0x000fea0003800000 */
.L_x_13460:
        /* <DEDUP_REMOVED lines=13> */
.L_x_13475:
        /* <DEDUP_REMOVED lines=26> */
.L_x_13478:
[----:B------:R-:W-:-:S04]  /*c180*/  SHF.R.U32.HI R5, RZ, 0x18, R7 ;  /* 0x00000018ff057819 */ /* 0x000fc80000011607 */
[----:B------:R-:W-:-:S07]  /*c190*/  LOP3.LUT R0, R0, 0x80, R5, 0xf8, !PT ;  /* 0x0000008000007812 */ /* 0x000fce00078ef805 */
.L_x_13477:
[----:B------:R-:W-:Y:S05]  /*c1a0*/  BSYNC.RECONVERGENT B0 ;  /* 0x0000000000007941 */ /* 0x000fea0003800200 */
.L_x_13476:
[----:B------:R0:W-:Y:S01]  /*c1b0*/  STG.E.U8 desc[UR36][R2.64], R0 ;  /* 0x0000000002007986 */ /* 0x0001e2000c101124 */
[----:B------:R-:W-:Y:S05]  /*c1c0*/  BRA `(.L_x_13465) ;  /* 0x00000008009c7947 */ /* 0x000fea0003800000 */
.L_x_13474:
        /* <DEDUP_REMOVED lines=26> */
.L_x_13481:
[----:B------:R-:W-:-:S04]  /*c370*/  SHF.R.U32.HI R5, RZ, 0x18, R7 ;  /* 0x00000018ff057819 */ /* 0x000fc80000011607 */
[----:B------:R-:W-:-:S07]  /*c380*/  LOP3.LUT R0, R0, 0x80, R5, 0xf8, !PT ;  /* 0x0000008000007812 */ /* 0x000fce00078ef805 */
.L_x_13480:
[----:B------:R-:W-:Y:S05]  /*c390*/  BSYNC.RECONVERGENT B0 ;  /* 0x0000000000007941 */ /* 0x000fea0003800200 */
.L_x_13479:
[----:B------:R0:W-:Y:S01]  /*c3a0*/  STG.E.U8 desc[UR36][R2.64], R0 ;  /* 0x0000000002007986 */ /* 0x0001e2000c101124 */
[----:B------:R-:W-:Y:S05]  /*c3b0*/  BRA `(.L_x_13465) ;  /* 0x0000000800207947 */ /* 0x000fea0003800000 */
.L_x_13473:
        /* <DEDUP_REMOVED lines=26> */
[----:B------:R-:W-:-:S05]  /*c560*/  @!P0 IMAD.MOV R0, RZ, RZ, R6 ;  /* 0x000000ffff008224 */ /* 0x000fca00078e0206 */
[----:B------:R-:W-:-:S05]  /*c570*/  @P1 MOV R5, R0 ;  /* 0x0000000000051202 */ /* 0x000fca0000000f00 */
[----:B------:R0:W-:Y:S01]  /*c580*/  STG.E.U8 desc[UR36][R2.64], R5 ;  /* 0x0000000502007986 */ /* 0x0001e2000c101124 */
[----:B------:R-:W-:Y:S05]  /*c590*/  BRA `(.L_x_13465) ;  /* 0x0000000400a87947 */ /* 0x000fea0003800000 */
.L_x_13483:
[----:B------:R-:W0:Y:S02]  /*c5a0*/  F2I.U64.F64.TRUNC R4, R4 ;  /* 0x0000000400047311 */ /* 0x000e24000030d800 */
[----:B0-----:R0:W-:Y:S01]  /*c5b0*/  STG.E.64 desc[UR36][R2.64], R4 ;  /* 0x0000000402007986 */ /* 0x0011e2000c101b24 */
[----:B------:R-:W-:Y:S05]  /*c5c0*/  BRA `(.L_x_13465) ;  /* 0x00000004009c7947 */ /* 0x000fea0003800000 */
.L_x_13482:
[----:B------:R-:W0:Y:S02]  /*c5d0*/  F2I.U32.F64.TRUNC R5, R4 ;  /* 0x0000000400057311 */ /* 0x000e24000030d000 */
[----:B0-----:R0:W-:Y:S01]  /*c5e0*/  STG.E desc[UR36][R2.64], R5 ;  /* 0x0000000502007986 */ /* 0x0011e2000c101924 */
[----:B------:R-:W-:Y:S05]  /*c5f0*/  BRA `(.L_x_13465) ;  /* 0x0000000400907947 */ /* 0x000fea0003800000 */
.L_x_13472:
        /* <DEDUP_REMOVED lines=10> */
.L_x_13485:
[----:B------:R-:W-:-:S05]  /*c6a0*/  CS2R R6, SRZ ;  /* 0x0000000000067805 */ /* 0x000fca000001ff00 */
[----:B------:R0:W-:Y:S01]  /*c6b0*/  STG.E.128 desc[UR36][R2.64], R4 ;  /* 0x0000000402007986 */ /* 0x0001e2000c101d24 */
[----:B------:R-:W-:Y:S05]  /*c6c0*/  BRA `(.L_x_13465) ;  /* 0x00000004005c7947 */ /* 0x000fea0003800000 */
.L_x_13484:
[----:B------:R-:W-:-:S09]  /*c6d0*/  UISETP.NE.AND UP0, UPT, UR4, 0xf, UPT ;  /* 0x0000000f0400788c */ /* 0x000fd2000bf05270 */
[----:B------:R-:W-:Y:S05]  /*c6e0*/  BRA.U !UP0, `(.L_x_13486) ;  /* 0x0000000508287547 */ /* 0x000fea000b800000 */
[----:B------:R-:W-:-:S09]  /*c6f0*/  UISETP.NE.AND UP0, UPT, UR4, 0x17, UPT ;  /* 0x000000170400788c */ /* 0x000fd2000bf05270 */
[----:B------:R-:W-:Y:S05]  /*c700*/  BRA.U !UP0, `(.L_x_13487) ;  /* 0x0000000108b07547 */ /* 0x000fea000b800000 */
[----:B------:R-:W-:-:S09]  /*c710*/  UISETP.NE.AND UP0, UPT, UR4, 0x18, UPT ;  /* 0x000000180400788c */ /* 0x000fd2000bf05270 */
[----:B------:R-:W-:Y:S05]  /*c720*/  BRA.U !UP0, `(.L_x_13488) ;  /* 0x0000000108447547 */ /* 0x000fea000b800000 */
.L_x_13464:
        /* <DEDUP_REMOVED lines=10> */
[----:B---3--:R-:W-:Y:S01]  /*c7d0*/  IMAD.U32 R6, RZ, RZ, UR6 ;  /* 0x00000006ff067e24 */ /* 0x008fe2000f8e00ff */
[----:B------:R-:W-:Y:S01]  /*c7e0*/  MOV R7, UR7 ;  /* 0x0000000700077c02 */ /* 0x000fe20008000f00 */
[----:B----4-:R-:W-:Y:S01]  /*c7f0*/  IMAD.U32 R10, RZ, RZ, UR8 ;  /* 0x00000008ff0a7e24 */ /* 0x010fe2000f8e00ff */
[----:B-1----:R-:W-:-:S07]  /*c800*/  MOV R11, UR9 ;  /* 0x00000009000b7c02 */ /* 0x002fce0008000f00 */
[----:B------:R-:W-:-:S07]  /*c810*/  LEPC R20, `(.L_x_13489) ;  /* 0x000000001014794e */ /* 0x000fce0000000000 */
[----:B--2---:R-:W-:Y:S05]  /*c820*/  CALL.ABS.NOINC R2 ;  /* 0x0000000002007343 */ /* 0x004fea0003c00000 */
.L_x_13489:
[----:B------:R-:W-:Y:S05]  /*c830*/  BRA `(.L_x_13465) ;  /* 0x0000000400007947 */ /* 0x000fea0003800000 */
.L_x_13488:
        /* <DEDUP_REMOVED lines=21> */
.L_x_13491:
[----:B------:R-:W-:Y:S05]  /*c990*/  BSYNC.RECONVERGENT B0 ;  /* 0x0000000000007941 */ /* 0x000fea0003800200 */
.L_x_13490:
[----:B------:R-:W-:-:S05]  /*c9a0*/  LOP3.LUT R7, R0, 0x80, R7, 0xf8, !PT ;  /* 0x0000008000077812 */ /* 0x000fca00078ef807 */
[----:B------:R0:W-:Y:S01]  /*c9b0*/  STG.E.U8 desc[UR36][R2.64], R7 ;  /* 0x0000000702007986 */ /* 0x0001e2000c101124 */
[----:B------:R-:W-:Y:S05]  /*c9c0*/  BRA `(.L_x_13465) ;  /* 0x00000000009c7947 */ /* 0x000fea0003800000 */
.L_x_13487:
        /* <DEDUP_REMOVED lines=20> */
.L_x_13493:
[----:B------:R-:W-:Y:S01]  /*cb10*/  IMAD.MOV.U32 R0, RZ, RZ, 0x7f ;  /* 0x0000007fff007424 */ /* 0x000fe200078e00ff */
[----:B------:R-:W-:-:S04]  /*cb20*/  ISETP.GT.U32.AND P0, PT, R6, 0x7f800000, PT ;  /* 0x7f8000000600780c */ /* 0x000fc80003f04070 */
[----:B------:R-:W-:-:S09]  /*cb30*/  SEL R0, R0, 0x7c, P0 ;  /* 0x0000007c00007807 */ /* 0x000fd20000000000 */
.L_x_13494:
[----:B------:R-:W-:Y:S05]  /*cb40*/  BSYNC.RECONVERGENT B0 ;  /* 0x0000000000007941 */ /* 0x000fea0003800200 */
.L_x_13492:
[----:B------:R-:W-:-:S04]  /*cb50*/  SHF.R.U32.HI R5, RZ, 0x18, R7 ;  /* 0x00000018ff057819 */ /* 0x000fc80000011607 */
[----:B------:R-:W-:-:S05]  /*cb60*/  LOP3.LUT R5, R0, 0x80, R5, 0xf8, !PT ;  /* 0x0000008000057812 */ /* 0x000fca00078ef805 */
[----:B------:R0:W-:Y:S01]  /*cb70*/  STG.E.U8 desc[UR36][R2.64], R5 ;  /* 0x0000000502007986 */ /* 0x0001e2000c101124 */
[----:B------:R-:W-:Y:S05]  /*cb80*/  BRA `(.L_x_13465) ;  /* 0x00000000002c7947 */ /* 0x000fea0003800000 */
.L_x_13486:
        /* <DEDUP_REMOVED lines=11> */
.L_x_13465:
[----:B------:R-:W-:-:S07]  /*cc40*/  IADD3 R19, PT, PT, R19, 0x80, RZ ;  /* 0x0000008013137810 */ /* 0x000fce0007ffe0ff */
.L_x_13406:
[----:B------:R-:W-:Y:S05]  /*cc50*/  BSYNC.RECONVERGENT B7 ;  /* 0x0000000000077941 */ /* 0x000fea0003800200 */
.L_x_13405:
[----:B------:R-:W5:Y:S02]  /*cc60*/  LDCU UR4, c[0x0][0x380] ;  /* 0x00007000ff0477ac */ /* 0x000f640008000800 */
[----:B-----5:R-:W-:-:S13]  /*cc70*/  ISETP.GE.AND P0, PT, R19, UR4, PT ;  /* 0x0000000413007c0c */ /* 0x020fda000bf06270 */
[----:B------:R-:W-:Y:S05]  /*cc80*/  @P0 EXIT ;  /* 0x000000000000094d */ /* 0x000fea0003800000 */
[----:B------:R-:W5:Y:S01]  /*cc90*/  LDCU UR4, c[0x0][0x388] ;  /* 0x00007100ff0477ac */ /* 0x000f620008000800 */
[----:B------:R-:W-:Y:S01]  /*cca0*/  IMAD.MOV.U32 R22, RZ, RZ, RZ ;  /* 0x000000ffff167224 */ /* 0x000fe200078e00ff */
[----:B0-23--:R-:W-:Y:S01]  /*ccb0*/  MOV R0, RZ ;  /* 0x000000ff00007202 */ /* 0x00dfe20000000f00 */
[----:B------:R-:W-:Y:S01]  /*ccc0*/  IMAD.MOV.U32 R16, RZ, RZ, RZ ;  /* 0x000000ffff107224 */ /* 0x000fe200078e00ff */
[----:B-----5:R-:W-:-:S09]  /*ccd0*/  UISETP.NE.AND UP0, UPT, UR4, URZ, UPT ;  /* 0x000000ff0400728c */ /* 0x020fd2000bf05270 */
[----:B------:R-:W-:Y:S05]  /*cce0*/  BRA.U !UP0, `(.L_x_13495) ;  /* 0x0000001508707547 */ /* 0x000fea000b800000 */
[----:B------:R-:W1:Y:S01]  /*ccf0*/  LDCU.64 UR4, c[0x0][0x390] ;  /* 0x00007200ff0477ac */ /* 0x000e620008000a00 */
[----:B------:R-:W-:Y:S01]  /*cd00*/  HFMA2 R18, -RZ, RZ, 0, 0 ;  /* 0x00000000ff127431 */ /* 0x000fe200000001ff */
[----:B------:R-:W0:Y:S01]  /*cd10*/  LDCU UR6, c[0x0][0x38c] ;  /* 0x00007180ff0677ac */ /* 0x000e220008000800 */
[----:B------:R-:W2:Y:S01]  /*cd20*/  LDCU.64 UR8, c[0x0][0x4b8] ;  /* 0x00009700ff0877ac */ /* 0x000ea20008000a00 */
[----:B------:R-:W-:Y:S02]  /*cd30*/  UISETP.NE.AND UP0, UPT, UR39, URZ, UPT ;  /* 0x000000ff2700728c */ /* 0x000fe4000bf05270 */
[----:B-1--4-:R-:W-:Y:S01]  /*cd40*/  IMAD.HI.U32 R2, R19, UR4, R18 ;  /* 0x0000000413027c27 */ /* 0x012fe2000f8e0012 */
        /* <DEDUP_REMOVED lines=342> */
.L_x_13495:
[----:B------:R-:W1:Y:S01]  /*e2b0*/  LDCU.64 UR8, c[0x0][0x5f0] ;  /* 0x0000be00ff0877ac */ /* 0x000e620008000a00 */
[----:B------:R-:W-:Y:S01]  /*e2c0*/  BSSY.RECONVERGENT B6, `(.L_x_13496) ;  /* 0x00000ef000067945 */ /* 0x000fe20003800200 */
[----:B------:R-:W0:Y:S01]  /*e2d0*/  LDCU.64 UR6, c[0x0][0x5e8] ;  /* 0x0000bd00ff0677ac */ /* 0x000e220008000a00 */
[----:B------:R-:W-:-:S04]  /*e2e0*/  UPRMT UR4, UR40, 0x7771, URZ ;  /* 0x0000777128047896 */ /* 0x000fc800080000ff */
[----:B------:R-:W-:Y:S01]  /*e2f0*/  UISETP.GT.AND UP0, UPT, UR4, 0x9, UPT ;  /* 0x000000090400788c */ /* 0x000fe2000bf04270 */
[----:B-1--4-:R-:W-:Y:S02]  /*e300*/  IADD3 R2, P1, PT, R0, UR8, RZ ;  /* 0x0000000800027c10 */ /* 0x012fe4000ff3e0ff */
        /* <DEDUP_REMOVED lines=15> */
.L_x_13500:
[----:B------:R-:W2:Y:S02]  /*e400*/  LDG.E.U8 R2, desc[UR36][R2.64] ;  /* 0x0000002402027981 */ /* 0x000ea4000c1e1100 */
[----:B--2---:R1:W2:Y:S02]  /*e410*/  I2F.F64.U16 R18, R2 ;  /* 0x0000000200127312 */ /* 0x0042a40000101800 */
[----:B-12---:R-:W-:Y:S05]  /*e420*/  BRA `(.L_x_13502) ;  /* 0x0000000c00607947 */ /* 0x006fea0003800000 */
.L_x_13499:
        /* <DEDUP_REMOVED lines=9> */
.L_x_13504:
[----:B------:R-:W2:Y:S02]  /*e4c0*/  LDG.E R2, desc[UR36][R2.64] ;  /* 0x0000002402027981 */ /* 0x000ea4000c1e1900 */
[----:B--2---:R1:W2:Y:S02]  /*e4d0*/  I2F.F64 R18, R2 ;  /* 0x0000000200127312 */ /* 0x0042a40000201c00 */
[----:B-12---:R-:W-:Y:S05]  /*e4e0*/  BRA `(.L_x_13502) ;  /* 0x0000000c00307947 */ /* 0x006fea0003800000 */
.L_x_13503:
[----:B------:R-:W2:Y:S02]  /*e4f0*/  LDG.E.U16 R2, desc[UR36][R2.64] ;  /* 0x0000002402027981 */ /* 0x000ea4000c1e1500 */
[----:B--2---:R1:W2:Y:S02]  /*e500*/  I2F.F64.S16 R18, R2 ;  /* 0x0000000200127312 */ /* 0x0042a40000101c00 */
[----:B-12---:R-:W-:Y:S05]  /*e510*/  BRA `(.L_x_13502) ;  /* 0x0000000c00247947 */ /* 0x006fea0003800000 */
.L_x_13498:
        /* <DEDUP_REMOVED lines=10> */
.L_x_13506:
[----:B------:R-:W2:Y:S02]  /*e5c0*/  LDG.E.U16 R0, desc[UR36][R2.64] ;  /* 0x0000002402007981 */ /* 0x000ea4000c1e1500 */
[----:B--2---:R-:W-:-:S05]  /*e5d0*/  HADD2.F32 R0, -RZ, R0.H0_H0 ;  /* 0x20000000ff007230 */ /* 0x004fca0000004100 */
[----:B------:R-:W-:-:S04]  /*e5e0*/  FMUL.FTZ R0, R0, 1 ;  /* 0x3f80000000007820 */ /* 0x000fc80000410000 */
[----:B------:R1:W2:Y:S02]  /*e5f0*/  F2F.F64.F32 R18, R0 ;  /* 0x0000000000127310 */ /* 0x0002a40000201800 */
[----:B-12---:R-:W-:Y:S05]  /*e600*/  BRA `(.L_x_13502) ;  /* 0x0000000800e87947 */ /* 0x006fea0003800000 */
.L_x_13505:
        /* <DEDUP_REMOVED lines=10> */
.L_x_13508:
[----:B------:R-:W2:Y:S02]  /*e6b0*/  LDG.E.U16 R2, desc[UR36][R2.64] ;  /* 0x0000002402027981 */ /* 0x000ea4000c1e1500 */
[----:B--2---:R-:W-:-:S05]  /*e6c0*/  HADD2.F32 R0, -RZ, R2.H0_H0 ;  /* 0x20000002ff007230 */ /* 0x004fca0000004100 */
[----:B------:R-:W-:-:S04]  /*e6d0*/  FMUL.FTZ R0, R0, 1 ;  /* 0x3f80000000007820 */ /* 0x000fc80000410000 */
[----:B------:R1:W2:Y:S02]  /*e6e0*/  F2F.F64.F32 R18, R0 ;  /* 0x0000000000127310 */ /* 0x0002a40000201800 */
[----:B-12---:R-:W-:Y:S05]  /*e6f0*/  BRA `(.L_x_13502) ;  /* 0x0000000800ac7947 */ /* 0x006fea0003800000 */
.L_x_13507:
[----:B------:R0:W5:Y:S01]  /*e700*/  LDG.E.64 R18, desc[UR36][R2.64] ;  /* 0x0000002402127981 */ /* 0x000162000c1e1b00 */
[----:B------:R-:W-:Y:S05]  /*e710*/  BRA `(.L_x_13502) ;  /* 0x0000000800a47947 */ /* 0x000fea0003800000 */
.L_x_13497:
        /* <DEDUP_REMOVED lines=13> */
.L_x_13511:
[----:B------:R3:W5:Y:S01]  /*e7f0*/  LDG.E.64 R18, desc[UR36][R2.64] ;  /* 0x0000002402127981 */ /* 0x000762000c1e1b00 */
[----:B------:R-:W-:Y:S05]  /*e800*/  BRA `(.L_x_13502) ;  /* 0x0000000800687947 */ /* 0x000fea0003800000 */
.L_x_13510:
        /* <DEDUP_REMOVED lines=25> */
[----:B------:R4:W0:Y:S02]  /*e9a0*/  F2F.F64.F32 R18, R5 ;  /* 0x0000000500127310 */ /* 0x0008240000201800 */
[----:B0---4-:R-:W-:Y:S05]  /*e9b0*/  BRA `(.L_x_13502) ;  /* 0x0000000400fc7947 */ /* 0x011fea0003800000 */
.L_x_13513:
        /* <DEDUP_REMOVED lines=12> */
[----:B------:R4:W0:Y:S02]  /*ea80*/  F2F.F64.F32 R18, R0 ;  /* 0x0000000000127310 */ /* 0x0008240000201800 */
[----:B0---4-:R-:W-:Y:S05]  /*ea90*/  BRA `(.L_x_13502) ;  /* 0x0000000400c47947 */ /* 0x011fea0003800000 */
.L_x_13512:
[----:B------:R-:W2:Y:S02]  /*eaa0*/  LDG.E.U16 R0, desc[UR36][R2.64] ;  /* 0x0000002402007981 */ /* 0x000ea4000c1e1500 */
[----:B--2---:R-:W-:-:S05]  /*eab0*/  SHF.L.U32 R0, R0, 0x10, RZ ;  /* 0x0000001000007819 */ /* 0x004fca00000006ff */
[----:B------:R-:W-:-:S04]  /*eac0*/  FMUL.FTZ R0, R0, 1 ;  /* 0x3f80000000007820 */ /* 0x000fc80000410000 */
[----:B------:R4:W0:Y:S02]  /*ead0*/  F2F.F64.F32 R18, R0 ;  /* 0x0000000000127310 */ /* 0x0008240000201800 */
[----:B0---4-:R-:W-:Y:S05]  /*eae0*/  BRA `(.L_x_13502) ;  /* 0x0000000400b07947 */ /* 0x011fea0003800000 */
.L_x_13509:
        /* <DEDUP_REMOVED lines=11> */
.L_x_13516:
        /* <DEDUP_REMOVED lines=21> */
.L_x_13518:
[----:B------:R-:W-:Y:S05]  /*ecf0*/  BSYNC.RECONVERGENT B0 ;  /* 0x0000000000007941 */ /* 0x000fea0003800200 */
.L_x_13517:
[----:B------:R-:W-:Y:S01]  /*ed00*/  IMAD.SHL.U32 R0, R0, 0x100000, RZ ;  /* 0x0010000000007824 */ /* 0x000fe200078e00ff */
[----:B------:R-:W-:-:S04]  /*ed10*/  LEA R2, R2, 0x3b800000, 0x17 ;  /* 0x3b80000002027811 */ /* 0x000fc800078eb8ff */
[----:B------:R-:W-:-:S05]  /*ed20*/  LOP3.LUT R0, R2, R0, R7, 0xfe, !PT ;  /* 0x0000000002007212 */ /* 0x000fca00078efe07 */
[----:B------:R-:W-:-:S04]  /*ed30*/  FMUL.FTZ R0, R0, 1 ;  /* 0x3f80000000007820 */ /* 0x000fc80000410000 */
[----:B------:R3:W4:Y:S02]  /*ed40*/  F2F.F64.F32 R18, R0 ;  /* 0x0000000000127310 */ /* 0x0007240000201800 */
[----:B---34-:R-:W-:Y:S05]  /*ed50*/  BRA `(.L_x_13502) ;  /* 0x0000000400147947 */ /* 0x018fea0003800000 */
.L_x_13515:
        /* <DEDUP_REMOVED lines=21> */
.L_x_13520:
[----:B------:R-:W-:Y:S05]  /*eeb0*/  BSYNC.RECONVERGENT B0 ;  /* 0x0000000000007941 */ /* 0x000fea0003800200 */
.L_x_13519:
[----:B------:R-:W-:Y:S02]  /*eec0*/  SHF.L.U32 R0, R0, 0x15, RZ ;  /* 0x0000001500007819 */ /* 0x000fe400000006ff */
[----:B------:R-:W-:-:S04]  /*eed0*/  LEA R2, R2, 0x37800000, 0x17 ;  /* 0x3780000002027811 */ /* 0x000fc800078eb8ff */
[----:B------:R-:W-:-:S05]  /*eee0*/  LOP3.LUT R0, R2, R0, R7, 0xfe, !PT ;  /* 0x0000000002007212 */ /* 0x000fca00078efe07 */
[----:B------:R-:W-:-:S04]  /*eef0*/  FMUL.FTZ R0, R0, 1 ;  /* 0x3f80000000007820 */ /* 0x000fc80000410000 */
[----:B------:R3:W4:Y:S02]  /*ef00*/  F2F.F64.F32 R18, R0 ;  /* 0x0000000000127310 */ /* 0x0007240000201800 */
[----:B---34-:R-:W-:Y:S05]  /*ef10*/  BRA `(.L_x_13502) ;  /* 0x0000000000a47947 */ /* 0x018fea0003800000 */
.L_x_13514:
        /* <DEDUP_REMOVED lines=18> */
.L_x_13501:
        /* <DEDUP_REMOVED lines=16> */
.L_x_13523:
[----:B------:R-:W-:Y:S01]  /*f140*/  CS2R R18, SRZ ;  /* 0x0000000000127805 */ /* 0x000fe2000001ff00 */
[----:B------:R-:W-:Y:S06]  /*f150*/  BRA `(.L_x_13502) ;  /* 0x0000000000147947 */ /* 0x000fec0003800000 */
.L_x_13522:
[----:B------:R-:W2:Y:S02]  /*f160*/  LDG.E.64 R18, desc[UR36][R2.64] ;  /* 0x0000002402127981 */ /* 0x000ea4000c1e1b00 */
[----:B--2---:R-:W3:Y:S02]  /*f170*/  I2F.F64.U64 R18, R18 ;  /* 0x0000001200127312 */ /* 0x004ee40000301800 */
[----:B---3--:R-:W-:Y:S05]  /*f180*/  BRA `(.L_x_13502) ;  /* 0x0000000000087947 */ /* 0x008fea0003800000 */
.L_x_13521:
[----:B------:R-:W2:Y:S02]  /*f190*/  LDG.E R2, desc[UR36][R2.64] ;  /* 0x0000002402027981 */ /* 0x000ea4000c1e1900 */
[----:B--2---:R1:W2:Y:S02]  /*f1a0*/  I2F.F64.U32 R18, R2 ;  /* 0x0000000200127312 */ /* 0x0042a40000201800 */
.L_x_13502:
[----:B------:R-:W-:Y:S05]  /*f1b0*/  BSYNC.RECONVERGENT B6 ;  /* 0x0000000000067941 */ /* 0x000fea0003800200 */
.L_x_13496:
[----:B------:R-:W0:Y:S01]  /*f1c0*/  LDCU.64 UR6, c[0x0][0x5f8] ;  /* 0x0000bf00ff0677ac */ /* 0x000e220008000a00 */
[----:B------:R-:W-:Y:S01]  /*f1d0*/  BSSY.RECONVERGENT B6, `(.L_x_13524) ;  /* 0x00000a4000067945 */ /* 0x000fe20003800200 */
[----:B------:R-:W-:-:S04]  /*f1e0*/  UPRMT UR4, UR40, 0x7772, URZ ;  /* 0x0000777228047896 */ /* 0x000fc800080000ff */
[----:B------:R-:W-:Y:S01]  /*f1f0*/  UISETP.GT.AND UP0, UPT, UR4, 0x9, UPT ;  /* 0x000000090400788c */ /* 0x000fe2000bf04270 */
[----:B01-3--:R-:W-:-:S05]  /*f200*/  IADD3 R2, P0, PT, R22, UR6, RZ ;  /* 0x0000000616027c10 */ /* 0x00bfca000ff1e0ff */
        /* <DEDUP_REMOVED lines=13> */
.L_x_13528:
[----:B------:R-:W3:Y:S02]  /*f2e0*/  LDG.E.U8 R2, desc[UR36][R2.64] ;  /* 0x0000002402027981 */ /* 0x000ee4000c1e1100 */
[----:B---3--:R-:W-:Y:S01]  /*f2f0*/  ISETP.NE.AND P0, PT, R2, RZ, PT ;  /* 0x000000ff0200720c */ /* 0x008fe20003f05270 */
[----:B------:R-:W-:-:S12]  /*f300*/  BRA `(.L_x_13530) ;  /* 0x0000000800407947 */ /* 0x000fd80003800000 */
.L_x_13527:
        /* <DEDUP_REMOVED lines=10> */
.L_x_13532:
[----:B------:R-:W3:Y:S02]  /*f3b0*/  LDG.E R2, desc[UR36][R2.64] ;  /* 0x0000002402027981 */ /* 0x000ee4000c1e1900 */
[----:B---3--:R-:W-:Y:S01]  /*f3c0*/  ISETP.NE.AND P0, PT, R2, RZ, PT ;  /* 0x000000ff0200720c */ /* 0x008fe20003f05270 */
[----:B------:R-:W-:-:S12]  /*f3d0*/  BRA `(.L_x_13530) ;  /* 0x00000008000c7947 */ /* 0x000fd80003800000 */
.L_x_13531:
[----:B------:R-:W3:Y:S02]  /*f3e0*/  LDG.E.U16 R2, desc[UR36][R2.64] ;  /* 0x0000002402027981 */ /* 0x000ee4000c1e1500 */
[----:B---3--:R-:W-:Y:S01]  /*f3f0*/  ISETP.NE.AND P0, PT, R2, RZ, PT ;  /* 0x000000ff0200720c */ /* 0x008fe20003f05270 */
[----:B------:R-:W-:-:S12]  /*f400*/  BRA `(.L_x_13530) ;  /* 0x0000000800007947 */ /* 0x000fd80003800000 */
.L_x_13526:
        /* <DEDUP_REMOVED lines=9> */
.L_x_13534:
[----:B------:R-:W3:Y:S02]  /*f4a0*/  LDG.E.U16 R0, desc[UR36][R2.64] ;  /* 0x0000002402007981 */ /* 0x000ee4000c1e1500 */
[----:B---3--:R-:W-:-:S05]  /*f4b0*/  HADD2.F32 R0, -RZ, R0.H0_H0 ;  /* 0x20000000ff007230 */ /* 0x008fca0000004100 */
[----:B------:R-:W-:Y:S01]  /*f4c0*/  FSETP.NEU.FTZ.AND P0, PT, R0, RZ, PT ;  /* 0x000000ff0000720b */ /* 0x000fe20003f1d000 */
[----:B------:R-:W-:-:S12]  /*f4d0*/  BRA `(.L_x_13530) ;  /* 0x0000000400cc7947 */ /* 0x000fd80003800000 */
.L_x_13533:
        /* <DEDUP_REMOVED lines=11> */
.L_x_13536:
        /* <DEDUP_REMOVED lines=8> */
.L_x_13535:
[----:B------:R-:W3:Y:S02]  /*f610*/  LDG.E.64 R2, desc[UR36][R2.64] ;  /* 0x0000002402027981 */ /* 0x000ee4000c1e1b00 */
[----:B---3--:R0:W1:Y:S02]  /*f620*/  DSETP.NEU.AND P0, PT, R2, RZ, PT ;  /* 0x000000ff0200722a */ /* 0x0080640003f0d000 */
[----:B-1----:R-:W-:Y:S05]  /*f630*/  BRA `(.L_x_13530) ;  /* 0x0000000400747947 */ /* 0x002fea0003800000 */
.L_x_13525:
        /* <DEDUP_REMOVED lines=11> */
.L_x_13539:
[----:B------:R-:W3:Y:S02]  /*f6f0*/  LDG.E.128 R4, desc[UR36][R2.64] ;  /* 0x0000002402047981 */ /* 0x000ee4000c1e1d00 */
[----:B---3--:R-:W0:-:S15]  /*f700*/  DSETP.NEU.AND P0, PT, R6, RZ, PT ;  /* 0x000000ff0600722a */ /* 0x008e1e0003f0d000 */
[----:B------:R-:W-:-:S15]  /*f710*/  NOP ;  /* 0x0000000000007918 */ /* 0x000fde0000000000 */
[----:B------:R-:W-:-:S15]  /*f720*/  NOP ;  /* 0x0000000000007918 */ /* 0x000fde0000000000 */
[----:B------:R-:W-:-:S15]  /*f730*/  NOP ;  /* 0x0000000000007918 */ /* 0x000fde0000000000 */
[----:B------:R-:W-:-:S04]  /*f740*/  NOP ;  /* 0x0000000000007918 */ /* 0x000fc80000000000 */
[----:B0-----:R1:W3:Y:S02]  /*f750*/  DSETP.NEU.OR P0, PT, R4, RZ, P0 ;  /* 0x000000ff0400722a */ /* 0x0012e4000070d400 */
[----:B---3--:R-:W-:Y:S05]  /*f760*/  BRA `(.L_x_13530) ;  /* 0x0000000400287947 */ /* 0x008fea0003800000 */
.L_x_13538:
        /* <DEDUP_REMOVED lines=9> */
.L_x_13541:
[----:B------:R-:W3:Y:S02]  /*f800*/  LDG.E.U8 R2, desc[UR36][R2.64] ;  /* 0x0000002402027981 */ /* 0x000ee4000c1e1100 */
[----:B---3--:R-:W-:-:S04]  /*f810*/  SHF.L.U32 R0, R2, 0x19, RZ ;  /* 0x0000001902007819 */ /* 0x008fc800000006ff */
        /* <DEDUP_REMOVED lines=9> */
.L_x_13540:
[----:B------:R-:W3:Y:S02]  /*f8b0*/  LDG.E.U16 R0, desc[UR36][R2.64] ;  /* 0x0000002402007981 */ /* 0x000ee4000c1e1500 */
[----:B---3--:R-:W-:-:S04]  /*f8c0*/  SHF.L.U32 R0, R0, 0x10, RZ ;  /* 0x0000001000007819 */ /* 0x008fc800000006ff */
[----:B------:R-:W-:Y:S01]  /*f8d0*/  FSETP.NEU.FTZ.AND P0, PT, R0, RZ, PT ;  /* 0x000000ff0000720b */ /* 0x000fe20003f1d000 */
[----:B------:R-:W-:-:S12]  /*f8e0*/  BRA `(.L_x_13530) ;  /* 0x0000000000c87947 */ /* 0x000fd80003800000 */
.L_x_13537:
        /* <DEDUP_REMOVED lines=11> */
.L_x_13544:
[----:B------:R-:W3:Y:S02]  /*f9a0*/  LDG.E.U8 R2, desc[UR36][R2.64] ;  /* 0x0000002402027981 */ /* 0x000ee4000c1e1100 */
[----:B---3--:R-:W-:Y:S01]  /*f9b0*/  ISETP.NE.AND P0, PT, R2, RZ, PT ;  /* 0x000000ff0200720c */ /* 0x008fe20003f05270 */
[----:B------:R-:W-:-:S12]  /*f9c0*/  BRA `(.L_x_13530) ;  /* 0x0000000000907947 */ /* 0x000fd80003800000 */
.L_x_13543:
[----:B------:R-:W3:Y:S02]  /*f9d0*/  LDG.E.U8 R2, desc[UR36][R2.64] ;  /* 0x0000002402027981 */ /* 0x000ee4000c1e1100 */
[----:B---3--:R-:W-:Y:S01]  /*f9e0*/  ISETP.NE.AND P0, PT, R2, RZ, PT ;  /* 0x000000ff0200720c */ /* 0x008fe20003f05270 */
[----:B------:R-:W-:-:S12]  /*f9f0*/  BRA `(.L_x_13530) ;  /* 0x0000000000847947 */ /* 0x000fd80003800000 */
.L_x_13542:
        /* <DEDUP_REMOVED lines=9> */
.L_x_13529:
[----:B------:R-:W-:Y:S01]  /*fa90*/  MOV R2, 0x180 ;  /* 0x0000018000027802 */ /* 0x000fe20000000f00 */
        /* <DEDUP_REMOVED lines=15> */
.L_x_13547:
[----:B------:R-:W-:Y:S01]  /*fb90*/  PLOP3.LUT P0, PT, PT, PT, PT, 0x8, 0x80 ;  /* 0x000000000080781c */ /* 0x000fe20003f0e170 */
[----:B------:R-:W-:-:S12]  /*fba0*/  BRA `(.L_x_13530) ;  /* 0x0000000000187947 */ /* 0x000fd80003800000 */
.L_x_13546:
[----:B------:R-:W3:Y:S02]  /*fbb0*/  LDG.E.64 R2, desc[UR36][R2.64] ;  /* 0x0000002402027981 */ /* 0x000ee4000c1e1b00 */
[----:B---3--:R-:W-:-:S04]  /*fbc0*/  ISETP.NE.U32.AND P0, PT, R2, RZ, PT ;  /* 0x000000ff0200720c */ /* 0x008fc80003f05070 */
[----:B------:R-:W-:Y:S01]  /*fbd0*/  ISETP.NE.AND.EX P0, PT, R3, RZ, PT, P0 ;  /* 0x000000ff0300720c */ /* 0x000fe20003f05300 */
[----:B------:R-:W-:-:S12]  /*fbe0*/  BRA `(.L_x_13530) ;  /* 0x0000000000087947 */ /* 0x000fd80003800000 */
.L_x_13545:
[----:B------:R-:W3:Y:S02]  /*fbf0*/  LDG.E R2, desc[UR36][R2.64] ;  /* 0x0000002402027981 */ /* 0x000ee4000c1e1900 */
[----:B---3--:R-:W-:-:S13]  /*fc00*/  ISETP.NE.AND P0, PT, R2, RZ, PT ;  /* 0x000000ff0200720c */ /* 0x008fda0003f05270 */
.L_x_13530:
[----:B------:R-:W-:Y:S05]  /*fc10*/  BSYNC.RECONVERGENT B6 ;  /* 0x0000000000067941 */ /* 0x000fea0003800200 */
.L_x_13524:
[----:B------:R-:W1:Y:S01]  /*fc20*/  LDCU.64 UR4, c[0x0][0x600] ;  /* 0x0000c000ff0477ac */ /* 0x000e620008000a00 */
[----:B------:R-:W-:Y:S01]  /*fc30*/  SEL R0, RZ, 0x1, !P0 ;  /* 0x00000001ff007807 */ /* 0x000fe20004000000 */
[----:B------:R-:W-:-:S03]  /*fc40*/  ULOP3.LUT UR6, UR40, 0xff, URZ, 0xc0, !UPT ;  /* 0x000000ff28067892 */ /* 0x000fc6000f8ec0ff */
[----:B0-----:R-:W2:-:S15]  /*fc50*/  I2F.F64.U32 R2, R0 ;  /* 0x0000000000027312 */ /* 0x001e9e0000201800 */
[----:B------:R-:W-:-:S15]  /*fc60*/  NOP ;  /* 0x0000000000007918 */ /* 0x000fde0000000000 */
[----:B------:R-:W-:-:S15]  /*fc70*/  NOP ;  /* 0x0000000000007918 */ /* 0x000fde0000000000 */
[----:B------:R-:W-:-:S15]  /*fc80*/  NOP ;  /* 0x0000000000007918 */ /* 0x000fde0000000000 */
[----:B------:R-:W-:-:S04]  /*fc90*/  NOP ;  /* 0x0000000000007918 */ /* 0x000fc80000000000 */
[----:B--2--5:R-:W1:Y:S01]  /*fca0*/  DMUL R2, R2, R18 ;  /* 0x0000001202027228 */ /* 0x024e620000000000 */
[----:B------:R-:W-:-:S15]  /*fcb0*/  UISETP.GT.AND UP0, UPT, UR6, 0x9, UPT ;  /* 0x000000090600788c */ /* 0x000fde000bf04270 */
[----:B------:R-:W-:-:S15]  /*fcc0*/  NOP ;  /* 0x0000000000007918 */ /* 0x000fde0000000000 */
[----:B------:R-:W-:-:S15]  /*fcd0*/  NOP ;  /* 0x0000000000007918 */ /* 0x000fde0000000000 */
[----:B------:R-:W-:-:S15]  /*fce0*/  NOP ;  /* 0x0000000000007918 */ /* 0x000fde0000000000 */
[----:B------:R-:W-:-:S03]  /*fcf0*/  NOP ;  /* 0x0000000000007918 */ /* 0x000fc60000000000 */
[----:B-1----:R0:W1:Y:S02]  /*fd00*/  DMUL R4, R2, UR4 ;  /* 0x0000000402047c28 */ /* 0x0020640008000000 */
        /* <DEDUP_REMOVED lines=12> */
.L_x_13551:
[----:B------:R-:W0:Y:S02]  /*fdd0*/  F2I.S64.F64.TRUNC R4, R4 ;  /* 0x0000000400047311 */ /* 0x000e24000030d900 */
[----:B0-----:R-:W-:-:S05]  /*fde0*/  MOV R3, R4 ;  /* 0x0000000400037202 */ /* 0x001fca0000000f00 */
[----:B------:R-:W-:Y:S01]  /*fdf0*/  STG.E.U8 desc[UR36][R16.64], R3 ;  /* 0x0000000310007986 */ /* 0x000fe2000c101124 */
[----:B------:R-:W-:Y:S05]  /*fe00*/  EXIT ;  /* 0x000000000000794d */ /* 0x000fea0003800000 */
.L_x_13550:
        /* <DEDUP_REMOVED lines=9> */
.L_x_13554:
[----:B------:R-:W0:Y:S02]  /*fea0*/  F2I.F64.TRUNC R5, R4 ;  /* 0x0000000400057311 */ /* 0x000e24000030d100 */
[----:B0-----:R-:W-:Y:S01]  /*feb0*/  STG.E desc[UR36][R16.64], R5 ;  /* 0x0000000510007986 */ /* 0x001fe2000c101924 */
[----:B------:R-:W-:Y:S05]  /*fec0*/  EXIT ;  /* 0x000000000000794d */ /* 0x000fea0003800000 */
.L_x_13553:
[----:B------:R-:W0:Y:S02]  /*fed0*/  F2I.F64.TRUNC R5, R4 ;  /* 0x0000000400057311 */ /* 0x000e24000030d100 */
[----:B0-----:R-:W-:Y:S01]  /*fee0*/  STG.E.U16 desc[UR36][R16.64], R5 ;  /* 0x0000000510007986 */ /* 0x001fe2000c101524 */
[----:B------:R-:W-:Y:S05]  /*fef0*/  EXIT ;  /* 0x000000000000794d */ /* 0x000fea0003800000 */
.L_x_13549:
        /* <DEDUP_REMOVED lines=17> */
.L_x_13556:
        /* <DEDUP_REMOVED lines=12> */
.L_x_13555:
        /* <DEDUP_REMOVED lines=18> */
.L_x_13558:
        /* <DEDUP_REMOVED lines=13> */
.L_x_13557:
[----:B------:R-:W-:Y:S01]  /*102c0*/  STG.E.64 desc[UR36][R16.64], R4 ;  /* 0x0000000410007986 */ /* 0x000fe2000c101b24 */
[----:B------:R-:W-:Y:S05]  /*102d0*/  EXIT ;  /* 0x000000000000794d */ /* 0x000fea0003800000 */
.L_x_13548:
        /* <DEDUP_REMOVED lines=13> */
.L_x_13562:
        /* <DEDUP_REMOVED lines=25> */
.L_x_13565:
[----:B------:R-:W-:-:S04]  /*10540*/  SHF.R.U32.HI R3, RZ, 0x18, R3 ;  /* 0x00000018ff037819 */ /* 0x000fc80000011603 */
[----:B------:R-:W-:-:S04]  /*10550*/  LOP3.LUT R0, R0, 0x80, R3, 0xf8, !PT ;  /* 0x0000008000007812 */ /* 0x000fc800078ef803 */
[----:B------:R-:W-:-:S07]  /*10560*/  PRMT R8, R0, 0x7610, R8 ;  /* 0x0000761000087816 */ /* 0x000fce0000000008 */
.L_x_13564:
[----:B------:R-:W-:Y:S05]  /*10570*/  BSYNC.RECONVERGENT B0 ;  /* 0x0000000000007941 */ /* 0x000fea0003800200 */
.L_x_13563:
[----:B------:R-:W-:Y:S01]  /*10580*/  STG.E.U8 desc[UR36][R16.64], R8 ;  /* 0x0000000810007986 */ /* 0x000fe2000c101124 */
[----:B------:R-:W-:Y:S05]  /*10590*/  EXIT ;  /* 0x000000000000794d */ /* 0x000fea0003800000 */
.L_x_13561:
        /* <DEDUP_REMOVED lines=25> */
.L_x_13568:
[----:B------:R-:W-:-:S04]  /*10730*/  SHF.R.U32.HI R3, RZ, 0x18, R3 ;  /* 0x00000018ff037819 */ /* 0x000fc80000011603 */
[----:B------:R-:W-:-:S04]  /*10740*/  LOP3.LUT R0, R0, 0x80, R3, 0xf8, !PT ;  /* 0x0000008000007812 */ /* 0x000fc800078ef803 */
[----:B------:R-:W-:-:S07]  /*10750*/  PRMT R8, R0, 0x7610, R8 ;  /* 0x0000761000087816 */ /* 0x000fce0000000008 */
.L_x_13567:
[----:B------:R-:W-:Y:S05]  /*10760*/  BSYNC.RECONVERGENT B0 ;  /* 0x0000000000007941 */ /* 0x000fea0003800200 */
.L_x_13566:
[----:B------:R-:W-:Y:S01]  /*10770*/  STG.E.U8 desc[UR36][R16.64], R8 ;  /* 0x0000000810007986 */ /* 0x000fe2000c101124 */
[----:B------:R-:W-:Y:S05]  /*10780*/  EXIT ;  /* 0x000000000000794d */ /* 0x000fea0003800000 */
.L_x_13560:
        /* <DEDUP_REMOVED lines=30> */
.L_x_13570:
[----:B------:R-:W0:Y:S02]  /*10970*/  F2I.U64.F64.TRUNC R4, R4 ;  /* 0x0000000400047311 */ /* 0x000e24000030d800 */
[----:B0-----:R-:W-:Y:S01]  /*10980*/  STG.E.64 desc[UR36][R16.64], R4 ;  /* 0x0000000410007986 */ /* 0x001fe2000c101b24 */
[----:B------:R-:W-:Y:S05]  /*10990*/  EXIT ;  /* 0x000000000000794d */ /* 0x000fea0003800000 */
.L_x_13569:
[----:B------:R-:W0:Y:S02]  /*109a0*/  F2I.U32.F64.TRUNC R5, R4 ;  /* 0x0000000400057311 */ /* 0x000e24000030d000 */
[----:B0-----:R-:W-:Y:S01]  /*109b0*/  STG.E desc[UR36][R16.64], R5 ;  /* 0x0000000510007986 */ /* 0x001fe2000c101924 */
[----:B------:R-:W-:Y:S05]  /*109c0*/  EXIT ;  /* 0x000000000000794d */ /* 0x000fea0003800000 */
.L_x_13559:
        /* <DEDUP_REMOVED lines=10> */
.L_x_13572:
[----:B------:R-:W-:-:S05]  /*10a70*/  CS2R R6, SRZ ;  /* 0x0000000000067805 */ /* 0x000fca000001ff00 */
[----:B------:R-:W-:Y:S01]  /*10a80*/  STG.E.128 desc[UR36][R16.64], R4 ;  /* 0x0000000410007986 */ /* 0x000fe2000c101d24 */
[----:B------:R-:W-:Y:S05]  /*10a90*/  EXIT ;  /* 0x000000000000794d */ /* 0x000fea0003800000 */
.L_x_13571:
[----:B------:R-:W-:-:S09]  /*10aa0*/  UISETP.NE.AND UP0, UPT, UR6, 0xf, UPT ;  /* 0x0000000f0600788c */ /* 0x000fd2000bf05270 */
[----:B------:R-:W-:Y:S05]  /*10ab0*/  BRA.U !UP0, `(.L_x_13573) ;  /* 0x0000000508287547 */ /* 0x000fea000b800000 */
[----:B------:R-:W-:-:S09]  /*10ac0*/  UISETP.NE.AND UP0, UPT, UR6, 0x17, UPT ;  /* 0x000000170600788c */ /* 0x000fd2000bf05270 */
[----:B------:R-:W-:Y:S05]  /*10ad0*/  BRA.U !UP0, `(.L_x_13574) ;  /* 0x0000000108b07547 */ /* 0x000fea000b800000 */
[----:B------:R-:W-:-:S09]  /*10ae0*/  UISETP.NE.AND UP0, UPT, UR6, 0x18, UPT ;  /* 0x000000180600788c */ /* 0x000fd2000bf05270 */
[----:B------:R-:W-:Y:S05]  /*10af0*/  BRA.U !UP0, `(.L_x_13575) ;  /* 0x0000000108447547 */ /* 0x000fea000b800000 */
.L_x_13552:
        /* <DEDUP_REMOVED lines=16> */
.L_x_13576:
[----:B------:R-:W-:Y:S05]  /*10c00*/  EXIT ;  /* 0x000000000000794d */ /* 0x000fea0003800000 */
.L_x_13575:
        /* <DEDUP_REMOVED lines=21> */
.L_x_13578:
[----:B------:R-:W-:Y:S05]  /*10d60*/  BSYNC.RECONVERGENT B0 ;  /* 0x0000000000007941 */ /* 0x000fea0003800200 */
.L_x_13577:
[----:B------:R-:W-:-:S05]  /*10d70*/  LOP3.LUT R3, R0, 0x80, R3, 0xf8, !PT ;  /* 0x0000008000037812 */ /* 0x000fca00078ef803 */
[----:B------:R-:W-:Y:S01]  /*10d80*/  STG.E.U8 desc[UR36][R16.64], R3 ;  /* 0x0000000310007986 */ /* 0x000fe2000c101124 */
[----:B------:R-:W-:Y:S05]  /*10d90*/  EXIT ;  /* 0x000000000000794d */ /* 0x000fea0003800000 */
.L_x_13574:
        /* <DEDUP_REMOVED lines=20> */
.L_x_13580:
[----:B------:R-:W-:Y:S02]  /*10ee0*/  ISETP.GT.U32.AND P0, PT, R2, 0x7f800000, PT ;  /* 0x7f8000000200780c */ /* 0x000fe40003f04070 */
[----:B------:R-:W-:-:S04]  /*10ef0*/  MOV R0, 0x7f ;  /* 0x0000007f00007802 */ /* 0x000fc80000000f00 */
[----:B------:R-:W-:-:S07]  /*10f00*/  SEL R0, R0, 0x7c, P0 ;  /* 0x0000007c00007807 */ /* 0x000fce0000000000 */
.L_x_13581:
[----:B------:R-:W-:Y:S05]  /*10f10*/  BSYNC.RECONVERGENT B0 ;  /* 0x0000000000007941 */ /* 0x000fea0003800200 */
.L_x_13579:
[----:B------:R-:W-:-:S04]  /*10f20*/  SHF.R.U32.HI R3, RZ, 0x18, R3 ;  /* 0x00000018ff037819 */ /* 0x000fc80000011603 */
[----:B------:R-:W-:-:S05]  /*10f30*/  LOP3.LUT R3, R0, 0x80, R3, 0xf8, !PT ;  /* 0x0000008000037812 */ /* 0x000fca00078ef803 */
[----:B------:R-:W-:Y:S01]  /*10f40*/  STG.E.U8 desc[UR36][R16.64], R3 ;  /* 0x0000000310007986 */ /* 0x000fe2000c101124 */
[----:B------:R-:W-:Y:S05]  /*10f50*/  EXIT ;  /* 0x000000000000794d */ /* 0x000fea0003800000 */
.L_x_13573:
        /* <DEDUP_REMOVED lines=12> */
.L_x_13582:
        /* <DEDUP_REMOVED lines=14> */
.L_x_14277:


//--------------------- .text._ZN2at6native27unrolled_elementwise_kernelIZNS0_43_GLOBAL__N__7cc8d1ed_10_Dropout_cu_0e96ed3819masked_scale_kernelIbddEEvRNS_6TensorERKS4_S7_T1_EUldbE_St5arrayIPcLm3EELi4E23TrivialOffsetCalculatorILi2EjESD_ILi1EjENS0_6memory12LoadWithCastILi2EEENSG_13StoreWithCastILi1EEEEEviT_T0_T2_T3_T4_T5_ --------------------------
	.section	.text._ZN2at6native27unrolled_elementwise_kernelIZNS0_43_GLOBAL__N__7cc8d1ed_10_Dropout_cu_0e96ed3819masked_scale_kernelIbddEEvRNS_6TensorERKS4_S7_T1_EUldbE_St5arrayIPcLm3EELi4E23TrivialOffsetCalculatorILi2EjESD_ILi1EjENS0_6memory12LoadWithCastILi2EEENSG_13StoreWithCastILi1EEEEEviT_T0_T2_T3_T4_T5_,"ax",@progbits
	.align	128
        .global         _ZN2at6native27unrolled_elementwise_kernelIZNS0_43_GLOBAL__N__7cc8d1ed_10_Dropout_cu_0e96ed3819masked_scale_kernelIbddEEvRNS_6TensorERKS4_S7_T1_EUldbE_St5arrayIPcLm3EELi4E23TrivialOffsetCalculatorILi2EjESD_ILi1EjENS0_6memory12LoadWithCastILi2EEENSG_13StoreWithCastILi1EEEEEviT_T0_T2_T3_T4_T5_
        .type           _ZN2at6native27unrolled_elementwise_kernelIZNS0_43_GLOBAL__N__7cc8d1ed_10_Dropout_cu_0e96ed3819masked_scale_kernelIbddEEvRNS_6TensorERKS4_S7_T1_EUldbE_St5arrayIPcLm3EELi4E23TrivialOffsetCalculatorILi2EjESD_ILi1EjENS0_6memory12LoadWithCastILi2EEENSG_13StoreWithCastILi1EEEEEviT_T0_T2_T3_T4_T5_,@function
        .size           _ZN2at6native27unrolled_elementwise_kernelIZNS0_43_GLOBAL__N__7cc8d1ed_10_Dropout_cu_0e96ed3819masked_scale_kernelIbddEEvRNS_6TensorERKS4_S7_T1_EUldbE_St5arrayIPcLm3EELi4E23TrivialOffsetCalculatorILi2EjESD_ILi1EjENS0_6memory12LoadWithCastILi2EEENSG_13StoreWithCastILi1EEEEEviT_T0_T2_T3_T4_T5_,(.L_x_14278 - _ZN2at6native27unrolled_elementwise_kernelIZNS0_43_GLOBAL__N__7cc8d1ed_10_Dropout_cu_0e96ed3819masked_scale_kernelIbddEEvRNS_6TensorERKS4_S7_T1_EUldbE_St5arrayIPcLm3EELi4E23TrivialOffsetCalculatorILi2EjESD_ILi1EjENS0_6memory12LoadWithCastILi2EEENSG_13StoreWithCastILi1EEEEEviT_T0_T2_T3_T4_T5_)
        .other          _ZN2at6native27unrolled_elementwise_kernelIZNS0_43_GLOBAL__N__7cc8d1ed_10_Dropout_cu_0e96ed3819masked_scale_kernelIbddEEvRNS_6TensorERKS4_S7_T1_EUldbE_St5arrayIPcLm3EELi4E23TrivialOffsetCalculatorILi2EjESD_ILi1EjENS0_6memory12LoadWithCastILi2EEENSG_13StoreWithCastILi1EEEEEviT_T0_T2_T3_T4_T5_,@"STO_CUDA_ENTRY STV_DEFAULT"
_ZN2at6native27unrolled_elementwise_kernelIZNS0_43_GLOBAL__N__7cc8d1ed_10_Dropout_cu_0e96ed3819masked_scale_kernelIbddEEvRNS_6TensorERKS4_S7_T1_EUldbE_St5arrayIPcLm3EELi4E23TrivialOffsetCalculatorILi2EjESD_ILi1EjENS0_6memory12LoadWithCastILi2EEENSG_13StoreWithCastILi1EEEEEviT_T0_T2_T3_T4_T5_:
.text._ZN2at6native27unrolled_elementwise_kernelIZNS0_43_GLOBAL__N__7cc8d1ed_10_Dropout_cu_0e96ed3819masked_scale_kernelIbddEEvRNS_6TensorERKS4_S7_T1_EUldbE_St5arrayIPcLm3EELi4E23TrivialOffsetCalculatorILi2EjESD_ILi1EjENS0_6memory12LoadWithCastILi2EEENSG_13StoreWithCastILi1EEEEEviT_T0_T2_T3_T4_T5_:
        /* <DEDUP_REMOVED lines=35> */
.L_x_13589:
[----:B------:R-:W2:Y:S02]  /*0230*/  LDG.E.U8 R4, desc[UR36][R4.64] ;  /* 0x0000002404047981 */ /* 0x000ea4000c1e1100 */
[----:B--2---:R0:W1:Y:S02]  /*0240*/  I2F.F64.U16 R26, R4 ;  /* 0x00000004001a7312 */ /* 0x0040640000101800 */
[----:B01----:R-:W-:Y:S05]  /*0250*/  BRA `(.L_x_13591) ;  /* 0x0000000c00647947 */ /* 0x003fea0003800000 */
.L_x_13588:
        /* <DEDUP_REMOVED lines=9> */
.L_x_13593:
[----:B------:R-:W2:Y:S02]  /*02f0*/  LDG.E R4, desc[UR36][R4.64] ;  /* 0x0000002404047981 */ /* 0x000ea4000c1e1900 */
[----:B--2---:R0:W1:Y:S02]  /*0300*/  I2F.F64 R26, R4 ;  /* 0x00000004001a7312 */ /* 0x0040640000201c00 */
[----:B01----:R-:W-:Y:S05]  /*0310*/  BRA `(.L_x_13591) ;  /* 0x0000000c00347947 */ /* 0x003fea0003800000 */
.L_x_13592:
[----:B------:R-:W2:Y:S02]  /*0320*/  LDG.E.U16 R4, desc[UR36][R4.64] ;  /* 0x0000002404047981 */ /* 0x000ea4000c1e1500 */
[----:B--2---:R0:W1:Y:S02]  /*0330*/  I2F.F64.S16 R26, R4 ;  /* 0x00000004001a7312 */ /* 0x0040640000101c00 */
[----:B01----:R-:W-:Y:S05]  /*0340*/  BRA `(.L_x_13591) ;  /* 0x0000000c00287947 */ /* 0x003fea0003800000 */
.L_x_13587:
        /* <DEDUP_REMOVED lines=10> */
.L_x_13595:
[----:B------:R-:W2:Y:S02]  /*03f0*/  LDG.E.U16 R0, desc[UR36][R4.64] ;  /* 0x0000002404007981 */ /* 0x000ea4000c1e1500 */
[----:B--2---:R-:W-:-:S05]  /*0400*/  HADD2.F32 R0, -RZ, R0.H0_H0 ;  /* 0x20000000ff007230 */ /* 0x004fca0000004100 */
[----:B------:R-:W-:-:S04]  /*0410*/  FMUL.FTZ R0, R0, 1 ;  /* 0x3f80000000007820 */ /* 0x000fc80000410000 */
[----:B------:R1:W2:Y:S02]  /*0420*/  F2F.F64.F32 R26, R0 ;  /* 0x00000000001a7310 */ /* 0x0002a40000201800 */
[----:B-12---:R-:W-:Y:S05]  /*0430*/  BRA `(.L_x_13591) ;  /* 0x0000000800ec7947 */ /* 0x006fea0003800000 */
.L_x_13594:
        /* <DEDUP_REMOVED lines=10> */
.L_x_13597:
[----:B------:R-:W2:Y:S02]  /*04e0*/  LDG.E.U16 R4, desc[UR36][R4.64] ;  /* 0x0000002404047981 */ /* 0x000ea4000c1e1500 */
[----:B--2---:R-:W-:-:S05]  /*04f0*/  HADD2.F32 R0, -RZ, R4.H0_H0 ;  /* 0x20000004ff007230 */ /* 0x004fca0000004100 */
[----:B------:R-:W-:-:S04]  /*0500*/  FMUL.FTZ R0, R0, 1 ;  /* 0x3f80000000007820 */ /* 0x000fc80000410000 */
[----:B------:R1:W2:Y:S02]  /*0510*/  F2F.F64.F32 R26, R0 ;  /* 0x00000000001a7310 */ /* 0x0002a40000201800 */
[----:B-12---:R-:W-:Y:S05]  /*0520*/  BRA `(.L_x_13591) ;  /* 0x0000000800b07947 */ /* 0x006fea0003800000 */
.L_x_13596:
[----:B------:R0:W5:Y:S01]  /*0530*/  LDG.E.64 R26, desc[UR36][R4.64] ;  /* 0x00000024041a7981 */ /* 0x000162000c1e1b00 */
[----:B------:R-:W-:Y:S05]  /*0540*/  BRA `(.L_x_13591) ;  /* 0x0000000800a87947 */ /* 0x000fea0003800000 */
.L_x_13586:
        /* <DEDUP_REMOVED lines=13> */
.L_x_13600:
[----:B------:R1:W5:Y:S01]  /*0620*/  LDG.E.64 R26, desc[UR36][R4.64] ;  /* 0x00000024041a7981 */ /* 0x000362000c1e1b00 */
[----:B------:R-:W-:Y:S05]  /*0630*/  BRA `(.L_x_13591) ;  /* 0x00000008006c7947 */ /* 0x000fea0003800000 */
.L_x_13599:
        /* <DEDUP_REMOVED lines=27> */
.L_x_13602:
        /* <DEDUP_REMOVED lines=15> */
.L_x_13601:
[----:B------:R-:W2:Y:S02]  /*08e0*/  LDG.E.U16 R0, desc[UR36][R4.64] ;  /* 0x0000002404007981 */ /* 0x000ea4000c1e1500 */
[----:B--2---:R-:W-:-:S04]  /*08f0*/  IMAD.U32 R0, R0, 0x10000, RZ ;  /* 0x0001000000007824 */ /* 0x004fc800078e00ff */
[----:B------:R-:W-:-:S04]  /*0900*/  FMUL.FTZ R0, R0, 1 ;  /* 0x3f80000000007820 */ /* 0x000fc80000410000 */
[----:B------:R2:W3:Y:S02]  /*0910*/  F2F.F64.F32 R26, R0 ;  /* 0x00000000001a7310 */ /* 0x0004e40000201800 */
[----:B--23--:R-:W-:Y:S05]  /*0920*/  BRA `(.L_x_13591) ;  /* 0x0000000400b07947 */ /* 0x00cfea0003800000 */
.L_x_13598:
        /* <DEDUP_REMOVED lines=11> */
.L_x_13605:
        /* <DEDUP_REMOVED lines=21> */
.L_x_13607:
[----:B------:R-:W-:Y:S05]  /*0b30*/  BSYNC.RECONVERGENT B0 ;  /* 0x0000000000007941 */ /* 0x000fea0003800200 */
.L_x_13606:
[----:B------:R-:W-:Y:S01]  /*0b40*/  IMAD.SHL.U32 R0, R0, 0x100000, RZ ;  /* 0x0010000000007824 */ /* 0x000fe200078e00ff */
[----:B------:R-:W-:-:S04]  /*0b50*/  LEA R3, R3, 0x3b800000, 0x17 ;  /* 0x3b80000003037811 */ /* 0x000fc800078eb8ff */
[----:B------:R-:W-:-:S05]  /*0b60*/  LOP3.LUT R0, R3, R0, R7, 0xfe, !PT ;  /* 0x0000000003007212 */ /* 0x000fca00078efe07 */
[----:B------:R-:W-:-:S04]  /*0b70*/  FMUL.FTZ R0, R0, 1 ;  /* 0x3f80000000007820 */ /* 0x000fc80000410000 */
[----:B------:R4:W0:Y:S02]  /*0b80*/  F2F.F64.F32 R26, R0 ;  /* 0x00000000001a7310 */ /* 0x0008240000201800 */
[----:B0---4-:R-:W-:Y:S05]  /*0b90*/  BRA `(.L_x_13591) ;  /* 0x0000000400147947 */ /* 0x011fea0003800000 */
.L_x_13604:
        /* <DEDUP_REMOVED lines=21> */
.L_x_13609:
[----:B------:R-:W-:Y:S05]  /*0cf0*/  BSYNC.RECONVERGENT B0 ;  /* 0x0000000000007941 */ /* 0x000fea0003800200 */
.L_x_13608:
[----:B------:R-:W-:Y:S01]  /*0d00*/  IMAD.SHL.U32 R0, R0, 0x200000, RZ ;  /* 0x0020000000007824 */ /* 0x000fe200078e00ff */
[----:B------:R-:W-:-:S04]  /*0d10*/  LEA R3, R3, 0x37800000, 0x17 ;  /* 0x3780000003037811 */ /* 0x000fc800078eb8ff */
[----:B------:R-:W-:-:S05]  /*0d20*/  LOP3.LUT R0, R3, R0, R7, 0xfe, !PT ;  /* 0x0000000003007212 */ /* 0x000fca00078efe07 */
[----:B------:R-:W-:-:S04]  /*0d30*/  FMUL.FTZ R0, R0, 1 ;  /* 0x3f80000000007820 */ /* 0x000fc80000410000 */
[----:B------:R4:W0:Y:S02]  /*0d40*/  F2F.F64.F32 R26, R0 ;  /* 0x00000000001a7310 */ /* 0x0008240000201800 */
[----:B0---4-:R-:W-:Y:S05]  /*0d50*/  BRA `(.L_x_13591) ;  /* 0x0000000000a47947 */ /* 0x011fea0003800000 */
.L_x_13603:
[----:B------:R-:W-:-:S09]  /*0d60*/  UISETP.NE.AND UP0, UPT, UR4, 0x1c, UPT ;  /* 0x0000001c0400788c */ /* 0x000fd2000bf05270 */
[----:B------:R-:W-:Y:S05]  /*0d70*/  BRA.U !UP0, `(.L_x_13610) ;  /* 0x0000000108947547 */ /* 0x000fea000b800000 */
[----:B------:R-:W-:-:S09]  /*0d80*/  UISETP.NE.AND UP0, UPT, UR4, 0x1d, UPT ;  /* 0x0000001d0400788c */ /* 0x000fd2000bf05270 */
[----:B------:R-:W-:Y:S05]  /*0d90*/  BRA.U !UP0, `(.L_x_13611) ;  /* 0x0000000108807547 */ /* 0x000fea000b800000 */
[----:B------:R-:W-:-:S09]  /*0da0*/  UISETP.NE.AND UP0, UPT, UR4, 0x2c, UPT ;  /* 0x0000002c0400788c */ /* 0x000fd2000bf05270 */
[----:B------:R-:W-:Y:S05]  /*0db0*/  BRA.U !UP0, `(.L_x_13612) ;  /* 0x0000000108487547 */ /* 0x000fea000b800000 */
.L_x_13590:
        /* <DEDUP_REMOVED lines=16> */
.L_x_13613:
[----:B------:R-:W-:Y:S01]  /*0ec0*/  CS2R R26, SRZ ;  /* 0x00000000001a7805 */ /* 0x000fe2000001ff00 */
[----:B------:R-:W-:Y:S06]  /*0ed0*/  BRA `(.L_x_13591) ;  /* 0x0000000000447947 */ /* 0x000fec0003800000 */
.L_x_13612:
        /* <DEDUP_REMOVED lines=12> */
.L_x_13611:
[----:B------:R-:W2:Y:S02]  /*0fa0*/  LDG.E.64 R26, desc[UR36][R4.64] ;  /* 0x00000024041a7981 */ /* 0x000ea4000c1e1b00 */
[----:B--2---:R-:W4:Y:S02]  /*0fb0*/  I2F.F64.U64 R26, R26 ;  /* 0x0000001a001a7312 */ /* 0x004f240000301800 */
[----:B----4-:R-:W-:Y:S05]  /*0fc0*/  BRA `(.L_x_13591) ;  /* 0x0000000000087947 */ /* 0x010fea0003800000 */
.L_x_13610:
[----:B------:R-:W2:Y:S02]  /*0fd0*/  LDG.E R4, desc[UR36][R4.64] ;  /* 0x0000002404047981 */ /* 0x000ea4000c1e1900 */
[----:B--2---:R2:W3:Y:S02]  /*0fe0*/  I2F.F64.U32 R26, R4 ;  /* 0x00000004001a7312 */ /* 0x0044e40000201800 */
.L_x_13591:
[----:B------:R-:W-:Y:S05]  /*0ff0*/  BSYNC.RECONVERGENT B6 ;  /* 0x0000000000067941 */ /* 0x000fea0003800200 */
.L_x_13585:
[----:B012---:R-:W0:Y:S01]  /*1000*/  LDC.64 R4, c[0x0][0x3a8] ;  /* 0x0000ea00ff047b82 */ /* 0x007e220000000a00 */
        /* <DEDUP_REMOVED lines=19> */
.L_x_13618:
[----:B------:R-:W2:Y:S02]  /*1140*/  LDG.E.U8 R4, desc[UR36][R4.64] ;  /* 0x0000002404047981 */ /* 0x000ea4000c1e1100 */
[----:B--2---:R-:W-:Y:S01]  /*1150*/  ISETP.NE.AND P0, PT, R4, RZ, PT ;  /* 0x000000ff0400720c */ /* 0x004fe20003f05270 */
[----:B------:R-:W-:-:S12]  /*1160*/  BRA `(.L_x_13620) ;  /* 0x0000000800407947 */ /* 0x000fd80003800000 */
.L_x_13617:
        /* <DEDUP_REMOVED lines=10> */
.L_x_13622:
[----:B------:R-:W2:Y:S02]  /*1210*/  LDG.E R4, desc[UR36][R4.64] ;  /* 0x0000002404047981 */ /* 0x000ea4000c1e1900 */
[----:B--2---:R-:W-:Y:S01]  /*1220*/  ISETP.NE.AND P0, PT, R4, RZ, PT ;  /* 0x000000ff0400720c */ /* 0x004fe20003f05270 */
[----:B------:R-:W-:-:S12]  /*1230*/  BRA `(.L_x_13620) ;  /* 0x00000008000c7947 */ /* 0x000fd80003800000 */
.L_x_13621:
[----:B------:R-:W2:Y:S02]  /*1240*/  LDG.E.U16 R4, desc[UR36][R4.64] ;  /* 0x0000002404047981 */ /* 0x000ea4000c1e1500 */
[----:B--2---:R-:W-:Y:S01]  /*1250*/  ISETP.NE.AND P0, PT, R4, RZ, PT ;  /* 0x000000ff0400720c */ /* 0x004fe20003f05270 */
[----:B------:R-:W-:-:S12]  /*1260*/  BRA `(.L_x_13620) ;  /* 0x0000000800007947 */ /* 0x000fd80003800000 */
.L_x_13616:
        /* <DEDUP_REMOVED lines=9> */
.L_x_13624:
[----:B------:R-:W2:Y:S02]  /*1300*/  LDG.E.U16 R0, desc[UR36][R4.64] ;  /* 0x0000002404007981 */ /* 0x000ea4000c1e1500 */
[----:B--2---:R-:W-:-:S05]  /*1310*/  HADD2.F32 R0, -RZ, R0.H0_H0 ;  /* 0x20000000ff007230 */ /* 0x004fca0000004100 */
[----:B------:R-:W-:Y:S01]  /*1320*/  FSETP.NEU.FTZ.AND P0, PT, R0, RZ, PT ;  /* 0x000000ff0000720b */ /* 0x000fe20003f1d000 */
[----:B------:R-:W-:-:S12]  /*1330*/  BRA `(.L_x_13620) ;  /* 0x0000000400cc7947 */ /* 0x000fd80003800000 */
.L_x_13623:
        /* <DEDUP_REMOVED lines=11> */
.L_x_13626:
        /* <DEDUP_REMOVED lines=8> */
.L_x_13625:
[----:B------:R-:W2:Y:S02]  /*1470*/  LDG.E.64 R4, desc[UR36][R4.64] ;  /* 0x0000002404047981 */ /* 0x000ea4000c1e1b00 */
[----:B--2---:R1:W2:Y:S02]  /*1480*/  DSETP.NEU.AND P0, PT, R4, RZ, PT ;  /* 0x000000ff0400722a */ /* 0x0042a40003f0d000 */
[----:B--2---:R-:W-:Y:S05]  /*1490*/  BRA `(.L_x_13620) ;  /* 0x0000000400747947 */ /* 0x004fea0003800000 */
.L_x_13615:
        /* <DEDUP_REMOVED lines=11> */
.L_x_13629:
        /* <DEDUP_REMOVED lines=8> */
.L_x_13628:
        /* <DEDUP_REMOVED lines=9> */
.L_x_13631:
        /* <DEDUP_REMOVED lines=11> */
.L_x_13630:
[----:B------:R-:W2:Y:S02]  /*1710*/  LDG.E.U16 R0, desc[UR36][R4.64] ;  /* 0x0000002404007981 */ /* 0x000ea4000c1e1500 */
[----:B--2---:R-:W-:-:S05]  /*1720*/  IMAD.U32 R0, R0, 0x10000, RZ ;  /* 0x0001000000007824 */ /* 0x004fca00078e00ff */
[----:B------:R-:W-:Y:S01]  /*1730*/  FSETP.NEU.FTZ.AND P0, PT, R0, RZ, PT ;  /* 0x000000ff0000720b */ /* 0x000fe20003f1d000 */
[----:B------:R-:W-:-:S12]  /*1740*/  BRA `(.L_x_13620) ;  /* 0x0000000000c87947 */ /* 0x000fd80003800000 */
.L_x_13627:
        /* <DEDUP_REMOVED lines=11> */
.L_x_13634:
[----:B------:R-:W2:Y:S02]  /*1800*/  LDG.E.U8 R4, desc[UR36][R4.64] ;  /* 0x0000002404047981 */ /* 0x000ea4000c1e1100 */
[----:B--2---:R-:W-:Y:S01]  /*1810*/  ISETP.NE.AND P0, PT, R4, RZ, PT ;  /* 0x000000ff0400720c */ /* 0x004fe20003f05270 */
[----:B------:R-:W-:-:S12]  /*1820*/  BRA `(.L_x_13620) ;  /* 0x0000000000907947 */ /* 0x000fd80003800000 */
.L_x_13633:
[----:B------:R-:W2:Y:S02]  /*1830*/  LDG.E.U8 R4, desc[UR36][R4.64] ;  /* 0x0000002404047981 */ /* 0x000ea4000c1e1100 */
[----:B--2---:R-:W-:Y:S01]  /*1840*/  ISETP.NE.AND P0, PT, R4, RZ, PT ;  /* 0x000000ff0400720c */ /* 0x004fe20003f05270 */
[----:B------:R-:W-:-:S12]  /*1850*/  BRA `(.L_x_13620) ;  /* 0x0000000000847947 */ /* 0x000fd80003800000 */
.L_x_13632:
[----:B------:R-:W-:-:S09]  /*1860*/  UISETP.NE.AND UP0, UPT, UR4, 0x1c, UPT ;  /* 0x0000001c0400788c */ /* 0x000fd2000bf05270 */
[----:B------:R-:W-:Y:S05]  /*1870*/  BRA.U !UP0, `(.L_x_13635) ;  /* 0x0000000108747547 */ /* 0x000fea000b800000 */
[----:B------:R-:W-:-:S09]  /*1880*/  UISETP.NE.AND UP0, UPT, UR4, 0x1d, UPT ;  /* 0x0000001d0400788c */ /* 0x000fd2000bf05270 */
[----:B------:R-:W-:Y:S05]  /*1890*/  BRA.U !UP0, `(.L_x_13636) ;  /* 0x00000001085c7547 */ /* 0x000fea000b800000 */
[----:B------:R-:W-:-:S09]  /*18a0*/  UISETP.NE.AND UP0, UPT, UR4, 0x2c, UPT ;  /* 0x0000002c0400788c */ /* 0x000fd2000bf05270 */
[----:B------:R-:W-:Y:S05]  /*18b0*/  BRA.U !UP0, `(.L_x_13637) ;  /* 0x0000000108487547 */ /* 0x000fea000b800000 */
.L_x_13619:
[----:B------:R-:W-:Y:S01]  /*18c0*/  MOV R0, 0x180 ;  /* 0x0000018000007802 */ /* 0x000fe20000000f00 */
[----:B------:R-:W0:Y:S01]  /*18d0*/  LDCU.64 UR6, c[0x4][0x170] ;  /* 0x01002e00ff0677ac */ /* 0x000e220008000a00 */
[----:B------:R-:W-:Y:S02]  /*18e0*/  IMAD.MOV.U32 R8, RZ, RZ, 0x4e ;  /* 0x0000004eff087424 */ /* 0x000fe400078e00ff */
[----:B------:R1:W2:Y:S01]  /*18f0*/  LDC.64 R14, c[0x4][R0] ;  /* 0x01000000000e7b82 */ /* 0x0002a20000000a00 */
[----:B------:R-:W4:Y:S01]  /*1900*/  LDCU.64 UR8, c[0x4][0x178] ;  /* 0x01002f00ff0877ac */ /* 0x000f220008000a00 */
[----:B------:R-:W-:Y:S02]  /*1910*/  IMAD.MOV.U32 R12, RZ, RZ, 0x1 ;  /* 0x00000001ff0c7424 */ /* 0x000fe400078e00ff */
[----:B------:R-:W-:Y:S01]  /*1920*/  IMAD.MOV.U32 R13, RZ, RZ, RZ ;  /* 0x000000ffff0d7224 */ /* 0x000fe200078e00ff */
[----:B------:R-:W3:Y:S01]  /*1930*/  LDCU.64 UR4, c[0x4][0x48] ;  /* 0x01000900ff0477ac */ /* 0x000ee20008000a00 */
[----:B0-----:R-:W-:-:S02]  /*1940*/  IMAD.U32 R4, RZ, RZ, UR6 ;  /* 0x00000006ff047e24 */ /* 0x001fc4000f8e00ff */
[----:B------:R-:W-:Y:S02]  /*1950*/  IMAD.U32 R5, RZ, RZ, UR7 ;  /* 0x00000007ff057e24 */ /* 0x000fe4000f8e00ff */
[----:B----4-:R-:W-:Y:S02]  /*1960*/  IMAD.U32 R6, RZ, RZ, UR8 ;  /* 0x00000008ff067e24 */ /* 0x010fe4000f8e00ff */
[----:B------:R-:W-:Y:S02]  /*1970*/  IMAD.U32 R7, RZ, RZ, UR9 ;  /* 0x00000009ff077e24 */ /* 0x000fe4000f8e00ff */
[----:B---3--:R-:W-:Y:S02]  /*1980*/  IMAD.U32 R10, RZ, RZ, UR4 ;  /* 0x00000004ff0a7e24 */ /* 0x008fe4000f8e00ff */
[----:B-1----:R-:W-:-:S07]  /*1990*/  IMAD.U32 R11, RZ, RZ, UR5 ;  /* 0x00000005ff0b7e24 */ /* 0x002fce000f8e00ff */
[----:B------:R-:W-:-:S07]  /*19a0*/  LEPC R20, `(.L_x_13638) ;  /* 0x000000001014794e */ /* 0x000fce0000000000 */
[----:B--2--5:R-:W-:Y:S05]  /*19b0*/  CALL.ABS.NOINC R14 ;  /* 0x000000000e007343 */ /* 0x024fea0003c00000 */
.L_x_13638:
[----:B------:R-:W-:Y:S01]  /*19c0*/  PLOP3.LUT P0, PT, PT, PT, PT, 0x8, 0x80 ;  /* 0x000000000080781c */ /* 0x000fe20003f0e170 */
[----:B------:R-:W-:-:S12]  /*19d0*/  BRA `(.L_x_13620) ;  /* 0x0000000000247947 */ /* 0x000fd80003800000 */
.L_x_13637:
[----:B------:R-:W2:Y:S02]  /*19e0*/  LDG.E.U8 R4, desc[UR36][R4.64] ;  /* 0x0000002404047981 */ /* 0x000ea4000c1e1100 */
[----:B--2---:R-:W-:Y:S01]  /*19f0*/  ISETP.NE.AND P0, PT, R4, RZ, PT ;  /* 0x000000ff0400720c */ /* 0x004fe20003f05270 */
[----:B------:R-:W-:-:S12]  /*1a00*/  BRA `(.L_x_13620) ;  /* 0x0000000000187947 */ /* 0x000fd80003800000 */
.L_x_13636:
[----:B------:R-:W2:Y:S02]  /*1a10*/  LDG.E.64 R4, desc[UR36][R4.64] ;  /* 0x0000002404047981 */ /* 0x000ea4000c1e1b00 */
[----:B--2---:R-:W-:-:S04]  /*1a20*/  ISETP.NE.U32.AND P0, PT, R4, RZ, PT ;  /* 0x000000ff0400720c */ /* 0x004fc80003f05070 */
[----:B------:R-:W-:Y:S01]  /*1a30*/  ISETP.NE.AND.EX P0, PT, R5, RZ, PT, P0 ;  /* 0x000000ff0500720c */ /* 0x000fe20003f05300 */
[----:B------:R-:W-:-:S12]  /*1a40*/  BRA `(.L_x_13620) ;  /* 0x0000000000087947 */ /* 0x000fd80003800000 */
.L_x_13635:
[----:B------:R-:W2:Y:S02]  /*1a50*/  LDG.E R4, desc[UR36][R4.64] ;  /* 0x0000002404047981 */ /* 0x000ea4000c1e1900 */
[----:B--2---:R-:W-:-:S13]  /*1a60*/  ISETP.NE.AND P0, PT, R4, RZ, PT ;  /* 0x000000ff0400720c */ /* 0x004fda0003f05270 */
.L_x_13620:
[----:B------:R-:W-:Y:S05]  /*1a70*/  BSYNC.RECONVERGENT B6 ;  /* 0x0000000000067941 */ /* 0x000fea0003800200 */
.L_x_13614:
[----:B------:R-:W-:Y:S01]  /*1a80*/  SEL R24, RZ, 0x1, !P0 ;  /* 0x00000001ff187807 */ /* 0x000fe20004000000 */
[----:B------:R-:W-:-:S05]  /*1a90*/  VIADD R29, R33, 0x80 ;  /* 0x00000080211d7836 */ /* 0x000fca0000000000 */
[----:B------:R-:W2:Y:S02]  /*1aa0*/  I2F.F64.U32 R24, R24 ;  /* 0x0000001800187312 */ /* 0x000ea40000201800 */
.L_x_13584:
[----:B------:R-:W-:Y:S05]  /*1ab0*/  BSYNC.RECONVERGENT B7 ;  /* 0x0000000000077941 */ /* 0x000fea0003800200 */
.L_x_13583:
[----:B------:R-:W-:Y:S01]  /*1ac0*/  ISETP.GE.AND P0, PT, R29, R2, PT ;  /* 0x000000021d00720c */ /* 0x000fe20003f06270 */
[----:B------:R-:W-:Y:S01]  /*1ad0*/  BSSY.RECONVERGENT B7, `(.L_x_13639) ;  /* 0x00001a1000077945 */ /* 0x000fe20003800200 */
[----:B------:R-:W-:Y:S02]  /*1ae0*/  CS2R R22, SRZ ;  /* 0x0000000000167805 */ /* 0x000fe4000001ff00 */
[----:B------:R-:W-:-:S09]  /*1af0*/  CS2R R18, SRZ ;  /* 0x0000000000127805 */ /* 0x000fd2000001ff00 */
[----:B------:R-:W-:Y:S05]  /*1b00*/  @P0 BRA `(.L_x_13640) ;  /* 0x0000001800740947 */ /* 0x000fea0003800000 */
[----:B01----:R-:W0:Y:S01]  /*1b10*/  LDC.64 R4, c[0x0][0x3a0] ;  /* 0x0000e800ff047b82 */ /* 0x003e220000000a00 */
        /* <DEDUP_REMOVED lines=18> */
[----:B----4-:R0:W1:Y:S02]  /*1c40*/  I2F.F64.S16 R22, R4 ;  /* 0x0000000400167312 */ /* 0x0100640000101c00 */
[----:B01----:R-:W-:Y:S05]  /*1c50*/  BRA `(.L_x_13647) ;  /* 0x0000000c00707947 */ /* 0x003fea0003800000 */
.L_x_13645:
[----:B------:R-:W4:Y:S02]  /*1c60*/  LDG.E.U8 R4, desc[UR36][R4.64] ;  /* 0x0000002404047981 */ /* 0x000f24000c1e1100 */
[----:B----4-:R0:W1:Y:S02]  /*1c70*/  I2F.F64.U16 R22, R4 ;  /* 0x0000000400167312 */ /* 0x0100640000101800 */
[----:B01----:R-:W-:Y:S05]  /*1c80*/  BRA `(.L_x_13647) ;  /* 0x0000000c00647947 */ /* 0x003fea0003800000 */
.L_x_13644:
[----:B------:R-:W-:-:S09]  /*1c90*/  UISETP.NE.AND UP0, UPT, UR4, 0x2, UPT ;  /* 0x000000020400788c */ /* 0x000fd2000bf05270 */
[----:B------:R-:W-:Y:S05]  /*1ca0*/  BRA.U !UP0, `(.L_x_13648) ;  /* 0x0000000108287547 */ /* 0x000fea000b800000 */
[----:B------:R-:W-:-:S09]  /*1cb0*/  UISETP.NE.AND UP0, UPT, UR4, 0x3, UPT ;  /* 0x000000030400788c */ /* 0x000fd2000bf05270 */
[----:B------:R-:W-:Y:S05]  /*1cc0*/  BRA.U !UP0, `(.L_x_13649) ;  /* 0x0000000108147547 */ /* 0x000fea000b800000 */
[----:B------:R-:W-:-:S09]  /*1cd0*/  UISETP.NE.AND UP0, UPT, UR4, 0x4, UPT ;  /* 0x000000040400788c */ /* 0x000fd2000bf05270 */
[----:B------:R-:W-:Y:S05]  /*1ce0*/  BRA.U UP0, `(.L_x_13646) ;  /* 0x0000000900f07547 */ /* 0x000fea000b800000 */
[----:B------:R-:W4:Y:S02]  /*1cf0*/  LDG.E.64 R22, desc[UR36][R4.64] ;  /* 0x0000002404167981 */ /* 0x000f24000c1e1b00 */
[----:B----4-:R-:W0:Y:S02]  /*1d00*/  I2F.F64.S64 R22, R22 ;  /* 0x0000001600167312 */ /* 0x010e240000301c00 */
[----:B0-----:R-:W-:Y:S05]  /*1d10*/  BRA `(.L_x_13647) ;  /* 0x0000000c00407947 */ /* 0x001fea0003800000 */
.L_x_13649:
[----:B------:R-:W4:Y:S02]  /*1d20*/  LDG.E R4, desc[UR36][R4.64] ;  /* 0x0000002404047981 */ /* 0x000f24000c1e1900 */
[----:B----4-:R0:W1:Y:S02]  /*1d30*/  I2F.F64 R22, R4 ;  /* 0x0000000400167312 */ /* 0x0100640000201c00 */
[----:B01----:R-:W-:Y:S05]  /*1d40*/  BRA `(.L_x_13647) ;  /* 0x0000000c00347947 */ /* 0x003fea0003800000 */
.L_x_13648:
[----:B------:R-:W4:Y:S02]  /*1d50*/  LDG.E.U16 R4, desc[UR36][R4.64] ;  /* 0x0000002404047981 */ /* 0x000f24000c1e1500 */
[----:B----4-:R0:W1:Y:S02]  /*1d60*/  I2F.F64.S16 R22, R4 ;  /* 0x0000000400167312 */ /* 0x0100640000101c00 */
[----:B01----:R-:W-:Y:S05]  /*1d70*/  BRA `(.L_x_13647) ;  /* 0x0000000c00287947 */ /* 0x003fea0003800000 */
.L_x_13643:
[----:B------:R-:W-:-:S09]  /*1d80*/  UISETP.GT.AND UP0, UPT, UR4, 0x6, UPT ;  /* 0x000000060400788c */ /* 0x000fd2000bf04270 */
[----:B------:R-:W-:Y:S05]  /*1d90*/  BRA.U UP0, `(.L_x_13650) ;  /* 0x0000000100347547 */ /* 0x000fea000b800000 */
[----:B------:R-:W-:-:S09]  /*1da0*/  UISETP.NE.AND UP0, UPT, UR4, 0x5, UPT ;  /* 0x000000050400788c */ /* 0x000fd2000bf05270 */
[----:B------:R-:W-:Y:S05]  /*1db0*/  BRA.U !UP0, `(.L_x_13651) ;  /* 0x0000000108187547 */ /* 0x000fea000b800000 */
[----:B------:R-:W-:-:S09]  /*1dc0*/  UISETP.NE.AND UP0, UPT, UR4, 0x6, UPT ;  /* 0x000000060400788c */ /* 0x000fd2000bf05270 */
[----:B------:R-:W-:Y:S05]  /*1dd0*/  BRA.U UP0, `(.L_x_13646) ;  /* 0x0000000900b47547 */ /* 0x000fea000b800000 */
[----:B------:R-:W4:Y:S02]  /*1de0*/  LDG.E R22, desc[UR36][R4.64] ;  /* 0x0000002404167981 */ /* 0x000f24000c1e1900 */
[----:B----4-:R-:W-:-:S06]  /*1df0*/  FMUL.FTZ R22, R22, 1 ;  /* 0x3f80000016167820 */ /* 0x010fcc0000410000 */
[----:B------:R-:W0:Y:S02]  /*1e00*/  F2F.F64.F32 R22, R22 ;  /* 0x0000001600167310 */ /* 0x000e240000201800 */
[----:B0-----:R-:W-:Y:S05]  /*1e10*/  BRA `(.L_x_13647) ;  /* 0x0000000c00007947 */ /* 0x001fea0003800000 */
.L_x_13651:
[----:B------:R-:W4:Y:S02]  /*1e20*/  LDG.E.U16 R0, desc[UR36][R4.64] ;  /* 0x0000002404007981 */ /* 0x000f24000c1e1500 */
[----:B----4-:R-:W-:-:S05]  /*1e30*/  HADD2.F32 R0, -RZ, R0.H0_H0 ;  /* 0x20000000ff007230 */ /* 0x010fca0000004100 */
[----:B------:R-:W-:-:S04]  /*1e40*/  FMUL.FTZ R0, R0, 1 ;  /* 0x3f80000000007820 */ /* 0x000fc80000410000 */
[----:B------:R0:W1:Y:S02]  /*1e50*/  F2F.F64.F32 R22, R0 ;  /* 0x0000000000167310 */ /* 0x0000640000201800 */
[----:B01----:R-:W-:Y:S05]  /*1e60*/  BRA `(.L_x_13647) ;  /* 0x0000000800ec7947 */ /* 0x003fea0003800000 */
.L_x_13650:
[----:B------:R-:W-:-:S09]  /*1e70*/  UISETP.NE.AND UP0, UPT, UR4, 0x7, UPT ;  /* 0x000000070400788c */ /* 0x000fd2000bf05270 */
[----:B------:R-:W-:Y:S05]  /*1e80*/  BRA.U !UP0, `(.L_x_13652) ;  /* 0x0000000108347547 */ /* 0x000fea000b800000 */
        /* <DEDUP_REMOVED lines=8> */
.L_x_13653:
[----:B------:R-:W4:Y:S02]  /*1f10*/  LDG.E.U16 R4, desc[UR36][R4.64] ;  /* 0x0000002404047981 */ /* 0x000f24000c1e1500 */
[----:B----4-:R-:W-:-:S05]  /*1f20*/  HADD2.F32 R0, -RZ, R4.H0_H0 ;  /* 0x20000004ff007230 */ /* 0x010fca0000004100 */
[----:B------:R-:W-:-:S04]  /*1f30*/  FMUL.FTZ R0, R0, 1 ;  /* 0x3f80000000007820 */ /* 0x000fc80000410000 */
[----:B------:R0:W1:Y:S02]  /*1f40*/  F2F.F64.F32 R22, R0 ;  /* 0x0000000000167310 */ /* 0x0000640000201800 */
[----:B01----:R-:W-:Y:S05]  /*1f50*/  BRA `(.L_x_13647) ;  /* 0x0000000800b07947 */ /* 0x003fea0003800000 */
.L_x_13652:
[----:B------:R0:W5:Y:S01]  /*1f60*/  LDG.E.64 R22, desc[UR36][R4.64] ;  /* 0x0000002404167981 */ /* 0x000162000c1e1b00 */
[----:B------:R-:W-:Y:S05]  /*1f70*/  BRA `(.L_x_13647) ;  /* 0x0000000800a87947 */ /* 0x000fea0003800000 */
.L_x_13642:
        /* <DEDUP_REMOVED lines=8> */
[----:B------:R-:W4:Y:S01]  /*2000*/  LDG.E.U8 R4, desc[UR36][R4.64] ;  /* 0x0000002404047981 */ /* 0x000f22000c1e1100 */
[----:B------:R-:W-:Y:S01]  /*2010*/  IMAD.MOV.U32 R22, RZ, RZ, RZ ;  /* 0x000000ffff167224 */ /* 0x000fe200078e00ff */
[----:B----4-:R-:W-:-:S04]  /*2020*/  ISETP.NE.AND P0, PT, R4, RZ, PT ;  /* 0x000000ff0400720c */ /* 0x010fc80003f05270 */
[----:B------:R-:W-:Y:S01]  /*2030*/  FSEL R23, RZ, 1.875, !P0 ;  /* 0x3ff00000ff177808 */ /* 0x000fe20004000000 */
[----:B------:R-:W-:Y:S08]  /*2040*/  BRA `(.L_x_13647) ;  /* 0x0000000800747947 */ /* 0x000ff00003800000 */
.L_x_13656:
[----:B------:R4:W5:Y:S01]  /*2050*/  LDG.E.64 R22, desc[UR36][R4.64] ;  /* 0x0000002404167981 */ /* 0x000962000c1e1b00 */
[----:B------:R-:W-:Y:S05]  /*2060*/  BRA `(.L_x_13647) ;  /* 0x00000008006c7947 */ /* 0x000fea0003800000 */
.L_x_13655:
        /* <DEDUP_REMOVED lines=27> */
.L_x_13658:
[----:B------:R-:W4:Y:S02]  /*2220*/  LDG.E.U8 R4, desc[UR36][R4.64] ;  /* 0x0000002404047981 */ /* 0x000f24000c1e1100 */
        /* <DEDUP_REMOVED lines=12> */
[----:B------:R4:W0:Y:S02]  /*22f0*/  F2F.F64.F32 R22, R0 ;  /* 0x0000000000167310 */ /* 0x0008240000201800 */
[----:B0---4-:R-:W-:Y:S05]  /*2300*/  BRA `(.L_x_13647) ;  /* 0x0000000400c47947 */ /* 0x011fea0003800000 */
.L_x_13657:
[----:B------:R-:W4:Y:S02]  /*2310*/  LDG.E.U16 R0, desc[UR36][R4.64] ;  /* 0x0000002404007981 */ /* 0x000f24000c1e1500 */
[----:B----4-:R-:W-:-:S04]  /*2320*/  IMAD.U32 R0, R0, 0x10000, RZ ;  /* 0x0001000000007824 */ /* 0x010fc800078e00ff */
[----:B------:R-:W-:-:S04]  /*2330*/  FMUL.FTZ R0, R0, 1 ;  /* 0x3f80000000007820 */ /* 0x000fc80000410000 */
[----:B------:R4:W0:Y:S02]  /*2340*/  F2F.F64.F32 R22, R0 ;  /* 0x0000000000167310 */ /* 0x0008240000201800 */
[----:B0---4-:R-:W-:Y:S05]  /*2350*/  BRA `(.L_x_13647) ;  /* 0x0000000400b07947 */ /* 0x011fea0003800000 */
.L_x_13654:
        /* <DEDUP_REMOVED lines=9> */
[----:B----4-:R4:W0:Y:S02]  /*23f0*/  I2F.F64.U16 R22, R4 ;  /* 0x0000000400167312 */ /* 0x0108240000101800 */
[----:B0---4-:R-:W-:Y:S05]  /*2400*/  BRA `(.L_x_13647) ;  /* 0x0000000400847947 */ /* 0x011fea0003800000 */
.L_x_13661:
[----:B------:R-:W4:Y:S01]  /*2410*/  LDG.E.U8 R4, desc[UR36][R4.64] ;  /* 0x0000002404047981 */ /* 0x000f22000c1e1100 */
[----:B------:R-:W-:Y:S02]  /*2420*/  CS2R R22, SRZ ;  /* 0x0000000000167805 */ /* 0x000fe4000001ff00 */
[----:B----4-:R-:W-:-:S13]  /*2430*/  ISETP.NE.AND P0, PT, R4, RZ, PT ;  /* 0x000000ff0400720c */ /* 0x010fda0003f05270 */
        /* <DEDUP_REMOVED lines=18> */
.L_x_13663:
[----:B------:R-:W-:Y:S05]  /*2560*/  BSYNC.RECONVERGENT B0 ;  /* 0x0000000000007941 */ /* 0x000fea0003800200 */
.L_x_13662:
[----:B------:R-:W-:Y:S01]  /*2570*/  IMAD.SHL.U32 R0, R0, 0x100000, RZ ;  /* 0x0010000000007824 */ /* 0x000fe200078e00ff */
[----:B------:R-:W-:-:S04]  /*2580*/  LEA R3, R3, 0x3b800000, 0x17 ;  /* 0x3b80000003037811 */ /* 0x000fc800078eb8ff */
[----:B------:R-:W-:-:S05]  /*2590*/  LOP3.LUT R0, R3, R0, R7, 0xfe, !PT ;  /* 0x0000000003007212 */ /* 0x000fca00078efe07 */
[----:B------:R-:W-:-:S04]  /*25a0*/  FMUL.FTZ R0, R0, 1 ;  /* 0x3f80000000007820 */ /* 0x000fc80000410000 */
[----:B------:R4:W0:Y:S02]  /*25b0*/  F2F.F64.F32 R22, R0 ;  /* 0x0000000000167310 */ /* 0x0008240000201800 */
[----:B0---4-:R-:W-:Y:S05]  /*25c0*/  BRA `(.L_x_13647) ;  /* 0x0000000400147947 */ /* 0x011fea0003800000 */
.L_x_13660:
        /* <DEDUP_REMOVED lines=21> */
.L_x_13665:
[----:B------:R-:W-:Y:S05]  /*2720*/  BSYNC.RECONVERGENT B0 ;  /* 0x0000000000007941 */ /* 0x000fea0003800200 */
.L_x_13664:
[----:B------:R-:W-:Y:S01]  /*2730*/  IMAD.SHL.U32 R0, R0, 0x200000, RZ ;  /* 0x0020000000007824 */ /* 0x000fe200078e00ff */
[----:B------:R-:W-:-:S04]  /*2740*/  LEA R3, R3, 0x37800000, 0x17 ;  /* 0x3780000003037811 */ /* 0x000fc800078eb8ff */
[----:B------:R-:W-:-:S05]  /*2750*/  LOP3.LUT R0, R3, R0, R7, 0xfe, !PT ;  /* 0x0000000003007212 */ /* 0x000fca00078efe07 */
[----:B------:R-:W-:-:S04]  /*2760*/  FMUL.FTZ R0, R0, 1 ;  /* 0x3f80000000007820 */ /* 0x000fc80000410000 */
[----:B------:R4:W0:Y:S02]  /*2770*/  F2F.F64.F32 R22, R0 ;  /* 0x0000000000167310 */ /* 0x0008240000201800 */
[----:B0---4-:R-:W-:Y:S05]  /*2780*/  BRA `(.L_x_13647) ;  /* 0x0000000000a47947 */ /* 0x011fea0003800000 */
.L_x_13659:
        /* <DEDUP_REMOVED lines=8> */
[----:B------:R-:W-:Y:S01]  /*2810*/  IMAD.MOV.U32 R23, RZ, RZ, 0x38000000 ;  /* 0x38000000ff177424 */ /* 0x000fe200078e00ff */
[----:B----4-:R-:W-:-:S13]  /*2820*/  ISETP.NE.AND P0, PT, R0, RZ, PT ;  /* 0x000000ff0000720c */ /* 0x010fda0003f05270 */
        /* <DEDUP_REMOVED lines=8> */
.L_x_13646:
[----:B------:R-:W-:Y:S01]  /*28b0*/  MOV R14, 0x180 ;  /* 0x00000180000e7802 */ /* 0x000fe20000000f00 */
[----:B------:R-:W0:Y:S01]  /*28c0*/  LDCU.64 UR4, c[0x4][0x170] ;  /* 0x01002e00ff0477ac */ /* 0x000e220008000a00 */
[----:B------:R-:W-:Y:S02]  /*28d0*/  IMAD.MOV.U32 R8, RZ, RZ, 0x4e ;  /* 0x0000004eff087424 */ /* 0x000fe400078e00ff */
[----:B------:R-:W-:Y:S01]  /*28e0*/  IMAD.MOV.U32 R12, RZ, RZ, 0x1 ;  /* 0x00000001ff0c7424 */ /* 0x000fe200078e00ff */
[----:B------:R-:W1:Y:S01]  /*28f0*/  LDCU.64 UR6, c[0x4][0x178] ;  /* 0x01002f00ff0677ac */ /* 0x000e620008000a00 */
[----:B------:R-:W4:Y:S01]  /*2900*/  LDC.64 R14, c[0x4][R14] ;  /* 0x010000000e0e7b82 */ /* 0x000f220000000a00 */
[----:B------:R-:W-:Y:S01]  /*2910*/  IMAD.MOV.U32 R13, RZ, RZ, RZ ;  /* 0x000000ffff0d7224 */ /* 0x000fe200078e00ff */
[----:B------:R-:W2:Y:S01]  /*2920*/  LDCU.64 UR8, c[0x4][0x40] ;  /* 0x01000800ff0877ac */ /* 0x000ea20008000a00 */
[----:B0-----:R-:W-:Y:S02]  /*2930*/  IMAD.U32 R4, RZ, RZ, UR4 ;  /* 0x00000004ff047e24 */ /* 0x001fe4000f8e00ff */
[----:B------:R-:W-:-:S02]  /*2940*/  IMAD.U32 R5, RZ, RZ, UR5 ;  /* 0x00000005ff057e24 */ /* 0x000fc4000f8e00ff */
[----:B-1----:R-:W-:Y:S02]  /*2950*/  IMAD.U32 R6, RZ, RZ, UR6 ;  /* 0x00000006ff067e24 */ /* 0x002fe4000f8e00ff */
[----:B------:R-:W-:Y:S02]  /*2960*/  IMAD.U32 R7, RZ, RZ, UR7 ;  /* 0x00000007ff077e24 */ /* 0x000fe4000f8e00ff */
[----:B--2---:R-:W-:Y:S02]  /*2970*/  IMAD.U32 R10, RZ, RZ, UR8 ;  /* 0x00000008ff0a7e24 */ /* 0x004fe4000f8e00ff */
[----:B------:R-:W-:-:S07]  /*2980*/  IMAD.U32 R11, RZ, RZ, UR9 ;  /* 0x00000009ff0b7e24 */ /* 0x000fce000f8e00ff */
[----:B------:R-:W-:-:S07]  /*2990*/  LEPC R20, `(.L_x_13668) ;  /* 0x000000001014794e */ /* 0x000fce0000000000 */
[----:B---345:R-:W-:Y:S05]  /*29a0*/  CALL.ABS.NOINC R14 ;  /* 0x000000000e007343 */ /* 0x038fea0003c00000 */
.L_x_13668:
[----:B------:R-:W-:Y:S01]  /*29b0*/  CS2R R22, SRZ ;  /* 0x0000000000167805 */ /* 0x000fe2000001ff00 */
[----:B------:R-:W-:Y:S06]  /*29c0*/  BRA `(.L_x_13647) ;  /* 0x0000000000147947 */ /* 0x000fec0003800000 */
.L_x_13667:
[----:B------:R-:W4:Y:S02]  /*29d0*/  LDG.E.64 R22, desc[UR36][R4.64] ;  /* 0x0000002404167981 */ /* 0x000f24000c1e1b00 */
[----:B----4-:R-:W0:Y:S02]  /*29e0*/  I2F.F64.U64 R22, R22 ;  /* 0x0000001600167312 */ /* 0x010e240000301800 */
[----:B0-----:R-:W-:Y:S05]  /*29f0*/  BRA `(.L_x_13647) ;  /* 0x0000000000087947 */ /* 0x001fea0003800000 */
.L_x_13666:
[----:B------:R-:W4:Y:S02]  /*2a00*/  LDG.E R4, desc[UR36][R4.64] ;  /* 0x0000002404047981 */ /* 0x000f24000c1e1900 */
[----:B----4-:R0:W1:Y:S02]  /*2a10*/  I2F.F64.U32 R22, R4 ;  /* 0x0000000400167312 */ /* 0x0100640000201800 */
.L_x_13647:
[----:B------:R-:W-:Y:S05]  /*2a20*/  BSYNC.RECONVERGENT B6 ;  /* 0x0000000000067941 */ /* 0x000fea0003800200 */
.L_x_13641:
[----:B0---4-:R-:W0:Y:S01]  /*2a30*/  LDC.64 R4, c[0x0][0x3a8] ;  /* 0x0000ea00ff047b82 */ /* 0x011e220000000a00 */
[----:B------:R-:W4:Y:S01]  /*2a40*/  LDCU UR5, c[0x0][0x3bc] ;  /* 0x00007780ff0577ac */ /* 0x000f220008000800 */
        /* <DEDUP_REMOVED lines=15> */
[----:B------:R-:W4:Y:S02]  /*2b40*/  LDG.E.U8 R4, desc[UR36][R4.64] ;  /* 0x0000002404047981 */ /* 0x000f24000c1e1100 */
[----:B----4-:R-:W-:Y:S01]  /*2b50*/  ISETP.NE.AND P0, PT, R4, RZ, PT ;  /* 0x000000ff0400720c */ /* 0x010fe20003f05270 */
[----:B------:R-:W-:-:S12]  /*2b60*/  BRA `(.L_x_13675) ;  /* 0x00000008004c7947 */ /* 0x000fd80003800000 */
.L_x_13673:
[----:B------:R-:W4:Y:S02]  /*2b70*/  LDG.E.U8 R4, desc[UR36][R4.64] ;  /* 0x0000002404047981 */ /* 0x000f24000c1e1100 */
[----:B----4-:R-:W-:Y:S01]  /*2b80*/  ISETP.NE.AND P0, PT, R4, RZ, PT ;  /* 0x000000ff0400720c */ /* 0x010fe20003f05270 */
[----:B------:R-:W-:-:S12]  /*2b90*/  BRA `(.L_x_13675) ;  /* 0x0000000800407947 */ /* 0x000fd80003800000 */
.L_x_13672:
[----:B------:R-:W-:-:S09]  /*2ba0*/  UISETP.NE.AND UP0, UPT, UR4, 0x2, UPT ;  /* 0x000000020400788c */ /* 0x000fd2000bf05270 */
[----:B------:R-:W-:Y:S05]  /*2bb0*/  BRA.U !UP0, `(.L_x_13676) ;  /* 0x00000001082c7547 */ /* 0x000fea000b800000 */
[----:B------:R-:W-:-:S09]  /*2bc0*/  UISETP.NE.AND UP0, UPT, UR4, 0x3, UPT ;  /* 0x000000030400788c */ /* 0x000fd2000bf05270 */
[----:B------:R-:W-:Y:S05]  /*2bd0*/  BRA.U !UP0, `(.L_x_13677) ;  /* 0x0000000108187547 */ /* 0x000fea000b800000 */
[----:B------:R-:W-:-:S09]  /*2be0*/  UISETP.NE.AND UP0, UPT, UR4, 0x4, UPT ;  /* 0x000000040400788c */ /* 0x000fd2000bf05270 */
[----:B------:R-:W-:Y:S05]  /*2bf0*/  BRA.U UP0, `(.L_x_13674) ;  /* 0x0000000500c87547 */ /* 0x000fea000b800000 */
[----:B------:R-:W4:Y:S02]  /*2c00*/  LDG.E.64 R4, desc[UR36][R4.64] ;  /* 0x0000002404047981 */ /* 0x000f24000c1e1b00 */
[----:B----4-:R-:W-:-:S04]  /*2c10*/  ISETP.NE.U32.AND P0, PT, R4, RZ, PT ;  /* 0x000000ff0400720c */ /* 0x010fc80003f05070 */
[----:B------:R-:W-:Y:S01]  /*2c20*/  ISETP.NE.AND.EX P0, PT, R5, RZ, PT, P0 ;  /* 0x000000ff0500720c */ /* 0x000fe20003f05300 */
[----:B------:R-:W-:-:S12]  /*2c30*/  BRA `(.L_x_13675) ;  /* 0x0000000800187947 */ /* 0x000fd80003800000 */
.L_x_13677:
[----:B------:R-:W4:Y:S02]  /*2c40*/  LDG.E R4, desc[UR36][R4.64] ;  /* 0x0000002404047981 */ /* 0x000f24000c1e1900 */
[----:B----4-:R-:W-:Y:S01]  /*2c50*/  ISETP.NE.AND P0, PT, R4, RZ, PT ;  /* 0x000000ff0400720c */ /* 0x010fe20003f05270 */
[----:B------:R-:W-:-:S12]  /*2c60*/  BRA `(.L_x_13675) ;  /* 0x00000008000c7947 */ /* 0x000fd80003800000 */
.L_x_13676:
[----:B------:R-:W4:Y:S02]  /*2c70*/  LDG.E.U16 R4, desc[UR36][R4.64] ;  /* 0x0000002404047981 */ /* 0x000f24000c1e1500 */
[----:B----4-:R-:W-:Y:S01]  /*2c80*/  ISETP.NE.AND P0, PT, R4, RZ, PT ;  /* 0x000000ff0400720c */ /* 0x010fe20003f05270 */
[----:B------:R-:W-:-:S12]  /*2c90*/  BRA `(.L_x_13675) ;  /* 0x0000000800007947 */ /* 0x000fd80003800000 */
.L_x_13671:
[----:B------:R-:W-:-:S09]  /*2ca0*/  UISETP.GT.AND UP0, UPT, UR4, 0x6, UPT ;  /* 0x000000060400788c */ /* 0x000fd2000bf04270 */
[----:B------:R-:W-:Y:S05]  /*2cb0*/  BRA.U UP0, `(.L_x_13678) ;  /* 0x00000001002c7547 */ /* 0x000fea000b800000 */
[----:B------:R-:W-:-:S09]  /*2cc0*/  UISETP.NE.AND UP0, UPT, UR4, 0x5, UPT ;  /* 0x000000050400788c */ /* 0x000fd2000bf05270 */
[----:B------:R-:W-:Y:S05]  /*2cd0*/  BRA.U !UP0, `(.L_x_13679) ;  /* 0x0000000108147547 */ /* 0x000fea000b800000 */
[----:B------:R-:W-:-:S09]  /*2ce0*/  UISETP.NE.AND UP0, UPT, UR4, 0x6, UPT ;  /* 0x000000060400788c */ /* 0x000fd2000bf05270 */
[----:B------:R-:W-:Y:S05]  /*2cf0*/  BRA.U UP0, `(.L_x_13674) ;  /* 0x0000000500887547 */ /* 0x000fea000b800000 */
[----:B------:R-:W4:Y:S02]  /*2d00*/  LDG.E R4, desc[UR36][R4.64] ;  /* 0x0000002404047981 */ /* 0x000f24000c1e1900 */
[----:B----4-:R-:W-:Y:S01]  /*2d10*/  FSETP.NEU.FTZ.AND P0, PT, R4, RZ, PT ;  /* 0x000000ff0400720b */ /* 0x010fe20003f1d000 */
[----:B------:R-:W-:-:S12]  /*2d20*/  BRA `(.L_x_13675) ;  /* 0x0000000400dc7947 */ /* 0x000fd80003800000 */
.L_x_13679:
[----:B------:R-:W4:Y:S02]  /*2d30*/  LDG.E.U16 R0, desc[UR36][R4.64] ;  /* 0x0000002404007981 */ /* 0x000f24000c1e1500 */
[----:B----4-:R-:W-:-:S05]  /*2d40*/  HADD2.F32 R0, -RZ, R0.H0_H0 ;  /* 0x20000000ff007230 */ /* 0x010fca0000004100 */
[----:B------:R-:W-:Y:S01]  /*2d50*/  FSETP.NEU.FTZ.AND P0, PT, R0, RZ, PT ;  /* 0x000000ff0000720b */ /* 0x000fe20003f1d000 */
[----:B------:R-:W-:-:S12]  /*2d60*/  BRA `(.L_x_13675) ;  /* 0x0000000400cc7947 */ /* 0x000fd80003800000 */
.L_x_13678:
[----:B------:R-:W-:-:S09]  /*2d70*/  UISETP.NE.AND UP0, UPT, UR4, 0x7, UPT ;  /* 0x000000070400788c */ /* 0x000fd2000bf05270 */
[----:B------:R-:W-:Y:S05]  /*2d80*/  BRA.U !UP0, `(.L_x_13680) ;  /* 0x0000000108447547 */ /* 0x000fea000b800000 */
[----:B------:R-:W-:-:S09]  /*2d90*/  UISETP.NE.AND UP0, UPT, UR4, 0x8, UPT ;  /* 0x000000080400788c */ /* 0x000fd2000bf05270 */
[----:B------:R-:W-:Y:S05]  /*2da0*/  BRA.U !UP0, `(.L_x_13681) ;  /* 0x00000001081c7547 */ /* 0x000fea000b800000 */
[----:B------:R-:W-:-:S09]  /*2db0*/  UISETP.NE.AND UP0, UPT, UR4, 0x9, UPT ;  /* 0x000000090400788c */ /* 0x000fd2000bf05270 */
[----:B------:R-:W-:Y:S05]  /*2dc0*/  BRA.U UP0, `(.L_x_13674) ;  /* 0x0000000500547547 */ /* 0x000fea000b800000 */
[----:B------:R-:W4:Y:S02]  /*2dd0*/  LDG.E.64 R4, desc[UR36][R4.64] ;  /* 0x0000002404047981 */ /* 0x000f24000c1e1b00 */
[----:B----4-:R-:W-:Y:S02]  /*2de0*/  FSETP.NEU.FTZ.AND P0, PT, R4, RZ, PT ;  /* 0x000000ff0400720b */ /* 0x010fe40003f1d000 */
[----:B------:R-:W-:-:S04]  /*2df0*/  FSETP.NEU.FTZ.AND P1, PT, R5, RZ, PT ;  /* 0x000000ff0500720b */ /* 0x000fc80003f3d000 */
[----:B------:R-:W-:Y:S01]  /*2e00*/  PLOP3.LUT P0, PT, P0, P1, PT, 0xf8, 0x8f ;  /* 0x00000000008f781c */ /* 0x000fe20000703f70 */
[----:B------:R-:W-:-:S12]  /*2e10*/  BRA `(.L_x_13675) ;  /* 0x0000000400a07947 */ /* 0x000fd80003800000 */
.L_x_13681:
[----:B------:R-:W4:Y:S01]  /*2e20*/  LDG.E R4, desc[UR36][R4.64] ;  /* 0x0000002404047981 */ /* 0x000f22000c1e1900 */
[----:B------:R-:W-:Y:S01]  /*2e30*/  PLOP3.LUT P0, PT, PT, PT, PT, 0x80, 0x8 ;  /* 0x000000000008781c */ /* 0x000fe20003f0f070 */
[----:B----4-:R-:W-:-:S05]  /*2e40*/  HADD2.F32 R0, -RZ, R4.H0_H0 ;  /* 0x20000004ff007230 */ /* 0x010fca0000004100 */
[----:B------:R-:W-:-:S13]  /*2e50*/  FSETP.NEU.FTZ.AND P1, PT, R0, RZ, PT ;  /* 0x000000ff0000720b */ /* 0x000fda0003f3d000 */
[----:B------:R-:W-:Y:S05]  /*2e60*/  @P1 BRA `(.L_x_13675) ;  /* 0x00000004008c1947 */ /* 0x000fea0003800000 */
[----:B------:R-:W-:-:S05]  /*2e70*/  HADD2.F32 R0, -RZ, R4.H1_H1 ;  /* 0x30000004ff007230 */ /* 0x000fca0000004100 */
[----:B------:R-:W-:Y:S01]  /*2e80*/  FSETP.NEU.FTZ.AND P0, PT, R0, RZ, PT ;  /* 0x000000ff0000720b */ /* 0x000fe20003f1d000 */
[----:B------:R-:W-:-:S12]  /*2e90*/  BRA `(.L_x_13675) ;  /* 0x0000000400807947 */ /* 0x000fd80003800000 */
.L_x_13680:
[----:B------:R-:W4:Y:S02]  /*2ea0*/  LDG.E.64 R4, desc[UR36][R4.64] ;  /* 0x0000002404047981 */ /* 0x000f24000c1e1b00 */
[----:B----4-:R4:W0:Y:S02]  /*2eb0*/  DSETP.NEU.AND P0, PT, R4, RZ, PT ;  /* 0x000000ff0400722a */ /* 0x0108240003f0d000 */
[----:B0-----:R-:W-:Y:S05]  /*2ec0*/  BRA `(.L_x_13675) ;  /* 0x0000000400747947 */ /* 0x001fea0003800000 */
.L_x_13670:
        /* <DEDUP_REMOVED lines=9> */
[----:B----4-:R-:W-:Y:S01]  /*2f60*/  ISETP.NE.AND P0, PT, R4, RZ, PT ;  /* 0x000000ff0400720c */ /* 0x010fe20003f05270 */
[----:B------:R-:W-:-:S12]  /*2f70*/  BRA `(.L_x_13675) ;  /* 0x0000000400487947 */ /* 0x000fd80003800000 */
.L_x_13684:
[----:B------:R-:W4:Y:S02]  /*2f80*/  LDG.E.128 R4, desc[UR36][R4.64] ;  /* 0x0000002404047981 */ /* 0x000f24000c1e1d00 */
[----:B----4-:R-:W0:-:S15]  /*2f90*/  DSETP.NEU.AND P0, PT, R6, RZ, PT ;  /* 0x000000ff0600722a */ /* 0x010e1e0003f0d000 */
[----:B------:R-:W-:-:S15]  /*2fa0*/  NOP ;  /* 0x0000000000007918 */ /* 0x000fde0000000000 */
[----:B------:R-:W-:-:S15]  /*2fb0*/  NOP ;  /* 0x0000000000007918 */ /* 0x000fde0000000000 */
[----:B------:R-:W-:-:S15]  /*2fc0*/  NOP ;  /* 0x0000000000007918 */ /* 0x000fde0000000000 */
[----:B------:R-:W-:-:S04]  /*2fd0*/  NOP ;  /* 0x0000000000007918 */ /* 0x000fc80000000000 */
[----:B0-----:R0:W4:Y:S02]  /*2fe0*/  DSETP.NEU.OR P0, PT, R4, RZ, P0 ;  /* 0x000000ff0400722a */ /* 0x001124000070d400 */
[----:B----4-:R-:W-:Y:S05]  /*2ff0*/  BRA `(.L_x_13675) ;  /* 0x0000000400287947 */ /* 0x010fea0003800000 */
.L_x_13683:
[----:B------:R-:W-:-:S09]  /*3000*/  UISETP.NE.AND UP0, UPT, UR4, 0xf, UPT ;  /* 0x0000000f0400788c */ /* 0x000fd2000bf05270 */
[----:B------:R-:W-:Y:S05]  /*3010*/  BRA.U !UP0, `(.L_x_13685) ;  /* 0x0000000108487547 */ /* 0x000fea000b800000 */
[----:B------:R-:W-:-:S09]  /*3020*/  UISETP.NE.AND UP0, UPT, UR4, 0x17, UPT ;  /* 0x000000170400788c */ /* 0x000fd2000bf05270 */
[----:B------:R-:W-:Y:S05]  /*3030*/  BRA.U !UP0, `(.L_x_13686) ;  /* 0x0000000108147547 */ /* 0x000fea000b800000 */
[----:B------:R-:W-:-:S09]  /*3040*/  UISETP.NE.AND UP0, UPT, UR4, 0x18, UPT ;  /* 0x000000180400788c */ /* 0x000fd2000bf05270 */
[----:B------:R-:W-:Y:S05]  /*3050*/  BRA.U UP0, `(.L_x_13674) ;  /* 0x0000000100b07547 */ /* 0x000fea000b800000 */
[----:B------:R-:W4:Y:S02]  /*3060*/  LDG.E.U8 R4, desc[UR36][R4.64] ;  /* 0x0000002404047981 */ /* 0x000f24000c1e1100 */
[----:B----4-:R-:W-:Y:S01]  /*3070*/  LOP3.LUT P0, RZ, R4, 0x7f, RZ, 0xc0, !PT ;  /* 0x0000007f04ff7812 */ /* 0x010fe2000780c0ff */
[----:B------:R-:W-:-:S12]  /*3080*/  BRA `(.L_x_13675) ;  /* 0x0000000400047947 */ /* 0x000fd80003800000 */
.L_x_13686:
[----:B------:R-:W4:Y:S02]  /*3090*/  LDG.E.U8 R3, desc[UR36][R4.64] ;  /* 0x0000002404037981 */ /* 0x000f24000c1e1100 */
[----:B----4-:R-:W-:-:S05]  /*30a0*/  IMAD.SHL.U32 R0, R3, 0x2000000, RZ ;  /* 0x0200000003007824 */ /* 0x010fca00078e00ff */
        /* <DEDUP_REMOVED lines=9> */
.L_x_13685:
[----:B------:R-:W4:Y:S02]  /*3140*/  LDG.E.U16 R0, desc[UR36][R4.64] ;  /* 0x0000002404007981 */ /* 0x000f24000c1e1500 */
[----:B----4-:R-:W-:-:S05]  /*3150*/  IMAD.U32 R0, R0, 0x10000, RZ ;  /* 0x0001000000007824 */ /* 0x010fca00078e00ff */
[----:B------:R-:W-:Y:S01]  /*3160*/  FSETP.NEU.FTZ.AND P0, PT, R0, RZ, PT ;  /* 0x000000ff0000720b */ /* 0x000fe20003f1d000 */
[----:B------:R-:W-:-:S12]  /*3170*/  BRA `(.L_x_13675) ;  /* 0x0000000000c87947 */ /* 0x000fd80003800000 */
.L_x_13682:
        /* <DEDUP_REMOVED lines=9> */
[----:B----4-:R-:W-:Y:S01]  /*3210*/  ISETP.NE.AND P0, PT, R4, RZ, PT ;  /* 0x000000ff0400720c */ /* 0x010fe20003f05270 */
[----:B------:R-:W-:-:S12]  /*3220*/  BRA `(.L_x_13675) ;  /* 0x00000000009c7947 */ /* 0x000fd80003800000 */
.L_x_13689:
[----:B------:R-:W4:Y:S02]  /*3230*/  LDG.E.U8 R4, desc[UR36][R4.64] ;  /* 0x0000002404047981 */ /* 0x000f24000c1e1100 */
[----:B----4-:R-:W-:Y:S01]  /*3240*/  ISETP.NE.AND P0, PT, R4, RZ, PT ;  /* 0x000000ff0400720c */ /* 0x010fe20003f05270 */
[----:B------:R-:W-:-:S12]  /*3250*/  BRA `(.L_x_13675) ;  /* 0x0000000000907947 */ /* 0x000fd80003800000 */
.L_x_13688:
[----:B------:R-:W4:Y:S02]  /*3260*/  LDG.E.U8 R4, desc[UR36][R4.64] ;  /* 0x0000002404047981 */ /* 0x000f24000c1e1100 */
[----:B----4-:R-:W-:Y:S01]  /*3270*/  ISETP.NE.AND P0, PT, R4, RZ, PT ;  /* 0x000000ff0400720c */ /* 0x010fe20003f05270 */
[----:B------:R-:W-:-:S12]  /*3280*/  BRA `(.L_x_13675) ;  /* 0x0000000000847947 */ /* 0x000fd80003800000 */
.L_x_13687:
[----:B------:R-:W-:-:S09]  /*3290*/  UISETP.NE.AND UP0, UPT, UR4, 0x1c, UPT ;  /* 0x0000001c0400788c */ /* 0x000fd2000bf05270 */
[----:B------:R-:W-:Y:S05]  /*32a0*/  BRA.U !UP0, `(.L_x_13690) ;  /* 0x0000000108747547 */ /* 0x000fea000b800000 */
[----:B------:R-:W-:-:S09]  /*32b0*/  UISETP.NE.AND UP0, UPT, UR4, 0x1d, UPT ;  /* 0x0000001d0400788c */ /* 0x000fd2000bf05270 */
[----:B------:R-:W-:Y:S05]  /*32c0*/  BRA.U !UP0, `(.L_x_13691) ;  /* 0x00000001085c7547 */ /* 0x000fea000b800000 */
[----:B------:R-:W-:-:S09]  /*32d0*/  UISETP.NE.AND UP0, UPT, UR4, 0x2c, UPT ;  /* 0x0000002c0400788c */ /* 0x000fd2000bf05270 */
[----:B------:R-:W-:Y:S05]  /*32e0*/  BRA.U UP0, `(.L_x_13674) ;  /* 0x00000001000c7547 */ /* 0x000fea000b800000 */
[----:B------:R-:W4:Y:S02]  /*32f0*/  LDG.E.U8 R4, desc[UR36][R4.64] ;  /* 0x0000002404047981 */ /* 0x000f24000c1e1100 */
[----:B----4-:R-:W-:Y:S01]  /*3300*/  ISETP.NE.AND P0, PT, R4, RZ, PT ;  /* 0x000000ff0400720c */ /* 0x010fe20003f05270 */
[----:B------:R-:W-:-:S12]  /*3310*/  BRA `(.L_x_13675) ;  /* 0x0000000000607947 */ /* 0x000fd80003800000 */
.L_x_13674:
[----:B------:R-:W-:Y:S01]  /*3320*/  MOV R14, 0x180 ;  /* 0x00000180000e7802 */ /* 0x000fe20000000f00 */
[----:B------:R-:W0:Y:S01]  /*3330*/  LDCU.64 UR4, c[0x4][0x170] ;  /* 0x01002e00ff0477ac */ /* 0x000e220008000a00 */
[----:B------:R-:W-:Y:S02]  /*3340*/  IMAD.MOV.U32 R8, RZ, RZ, 0x4e ;  /* 0x0000004eff087424 */ /* 0x000fe400078e00ff */
[----:B------:R-:W-:Y:S01]  /*3350*/  IMAD.MOV.U32 R12, RZ, RZ, 0x1 ;  /* 0x00000001ff0c7424 */ /* 0x000fe200078e00ff */
[----:B------:R-:W4:Y:S01]  /*3360*/  LDCU.64 UR6, c[0x4][0x178] ;  /* 0x01002f00ff0677ac */ /* 0x000f220008000a00 */
[----:B------:R-:W1:Y:S01]  /*3370*/  LDC.64 R14, c[0x4][R14] ;  /* 0x010000000e0e7b82 */ /* 0x000e620000000a00 */
[----:B------:R-:W-:Y:S01]  /*3380*/  IMAD.MOV.U32 R13, RZ, RZ, RZ ;  /* 0x000000ffff0d7224 */ /* 0x000fe200078e00ff */
[----:B------:R-:W2:Y:S01]  /*3390*/  LDCU.64 UR8, c[0x4][0x48] ;  /* 0x01000900ff0877ac */ /* 0x000ea20008000a00 */
[----:B0-----:R-:W-:Y:S02]  /*33a0*/  IMAD.U32 R4, RZ, RZ, UR4 ;  /* 0x00000004ff047e24 */ /* 0x001fe4000f8e00ff */
[----:B------:R-:W-:-:S02]  /*33b0*/  IMAD.U32 R5, RZ, RZ, UR5 ;  /* 0x00000005ff057e24 */ /* 0x000fc4000f8e00ff */
[----:B----4-:R-:W-:Y:S02]  /*33c0*/  IMAD.U32 R6, RZ, RZ, UR6 ;  /* 0x00000006ff067e24 */ /* 0x010fe4000f8e00ff */
[----:B------:R-:W-:Y:S02]  /*33d0*/  IMAD.U32 R7, RZ, RZ, UR7 ;  /* 0x00000007ff077e24 */ /* 0x000fe4000f8e00ff */
[----:B--2---:R-:W-:Y:S02]  /*33e0*/  IMAD.U32 R10, RZ, RZ, UR8 ;  /* 0x00000008ff0a7e24 */ /* 0x004fe4000f8e00ff */
[----:B------:R-:W-:-:S07]  /*33f0*/  IMAD.U32 R11, RZ, RZ, UR9 ;  /* 0x00000009ff0b7e24 */ /* 0x000fce000f8e00ff */
[----:B------:R-:W-:-:S07]  /*3400*/  LEPC R20, `(.L_x_13692) ;  /* 0x000000001014794e */ /* 0x000fce0000000000 */
[----:B-1-3-5:R-:W-:Y:S05]  /*3410*/  CALL.ABS.NOINC R14 ;  /* 0x000000000e007343 */ /* 0x02afea0003c00000 */
.L_x_13692:
[----:B------:R-:W-:Y:S01]  /*3420*/  PLOP3.LUT P0, PT, PT, PT, PT, 0x8, 0x80 ;  /* 0x000000000080781c */ /* 0x000fe20003f0e170 */
[----:B------:R-:W-:-:S12]  /*3430*/  BRA `(.L_x_13675) ;  /* 0x0000000000187947 */ /* 0x000fd80003800000 */
.L_x_13691:
[----:B------:R-:W4:Y:S02]  /*3440*/  LDG.E.64 R4, desc[UR36][R4.64] ;  /* 0x0000002404047981 */ /* 0x000f24000c1e1b00 */
[----:B----4-:R-:W-:-:S04]  /*3450*/  ISETP.NE.U32.AND P0, PT, R4, RZ, PT ;  /* 0x000000ff0400720c */ /* 0x010fc80003f05070 */
[----:B------:R-:W-:Y:S01]  /*3460*/  ISETP.NE.AND.EX P0, PT, R5, RZ, PT, P0 ;  /* 0x000000ff0500720c */ /* 0x000fe20003f05300 */
[----:B------:R-:W-:-:S12]  /*3470*/  BRA `(.L_x_13675) ;  /* 0x0000000000087947 */ /* 0x000fd80003800000 */
.L_x_13690:
[----:B------:R-:W4:Y:S02]  /*3480*/  LDG.E R4, desc[UR36][R4.64] ;  /* 0x0000002404047981 */ /* 0x000f24000c1e1900 */
[----:B----4-:R-:W-:-:S13]  /*3490*/  ISETP.NE.AND P0, PT, R4, RZ, PT ;  /* 0x000000ff0400720c */ /* 0x010fda0003f05270 */
.L_x_13675:
[----:B------:R-:W-:Y:S05]  /*34a0*/  BSYNC.RECONVERGENT B6 ;  /* 0x0000000000067941 */ /* 0x000fea0003800200 */
.L_x_13669:
[----:B------:R-:W-:Y:S01]  /*34b0*/  SEL R18, RZ, 0x1, !P0 ;  /* 0x00000001ff127807 */ /* 0x000fe20004000000 */
[----:B------:R-:W-:-:S05]  /*34c0*/  VIADD R29, R29, 0x80 ;  /* 0x000000801d1d7836 */ /* 0x000fca0000000000 */
[----:B------:R-:W0:Y:S02]  /*34d0*/  I2F.F64.U32 R18, R18 ;  /* 0x0000001200127312 */ /* 0x000e240000201800 */
.L_x_13640:
[----:B------:R-:W-:Y:S05]  /*34e0*/  BSYNC.RECONVERGENT B7 ;  /* 0x0000000000077941 */ /* 0x000fea0003800200 */
.L_x_13639:
[----:B------:R-:W-:Y:S01]  /*34f0*/  ISETP.GE.AND P0, PT, R29, R2, PT ;  /* 0x000000021d00720c */ /* 0x000fe20003f06270 */
[----:B------:R-:W-:Y:S01]  /*3500*/  BSSY.RECONVERGENT B7, `(.L_x_13693) ;  /* 0x00001a1000077945 */ /* 0x000fe20003800200 */
[----:B------:R-:W-:Y:S02]  /*3510*/  CS2R R16, SRZ ;  /* 0x0000000000107805 */ /* 0x000fe4000001ff00 */
[----:B------:R-:W-:-:S09]  /*3520*/  CS2R R30, SRZ ;  /* 0x00000000001e7805 */ /* 0x000fd2000001ff00 */
[----:B------:R-:W-:Y:S05]  /*3530*/  @P0 BRA `(.L_x_13694) ;  /* 0x0000001800740947 */ /* 0x000fea0003800000 */
[----:B01--4-:R-:W0:Y:S01]  /*3540*/  LDC.64 R4, c[0x0][0x3a0] ;  /* 0x0000e800ff047b82 */ /* 0x013e220000000a00 */
        /* <DEDUP_REMOVED lines=20> */
.L_x_13699:
[----:B------:R-:W4:Y:S02]  /*3690*/  LDG.E.U8 R4, desc[UR36][R4.64] ;  /* 0x0000002404047981 */ /* 0x000f24000c1e1100 */
[----:B----4-:R0:W1:Y:S02]  /*36a0*/  I2F.F64.U16 R16, R4 ;  /* 0x0000000400107312 */ /* 0x0100640000101800 */
[----:B01----:R-:W-:Y:S05]  /*36b0*/  BRA `(.L_x_13701) ;  /* 0x0000000c00647947 */ /* 0x003fea0003800000 */
.L_x_13698:
        /* <DEDUP_REMOVED lines=9> */
.L_x_13703:
[----:B------:R-:W4:Y:S02]  /*3750*/  LDG.E R4, desc[UR36][R4.64] ;  /* 0x0000002404047981 */ /* 0x000f24000c1e1900 */
[----:B----4-:R0:W1:Y:S02]  /*3760*/  I2F.F64 R16, R4 ;  /* 0x0000000400107312 */ /* 0x0100640000201c00 */
[----:B01----:R-:W-:Y:S05]  /*3770*/  BRA `(.L_x_13701) ;  /* 0x0000000c00347947 */ /* 0x003fea0003800000 */
.L_x_13702:
[----:B------:R-:W4:Y:S02]  /*3780*/  LDG.E.U16 R4, desc[UR36][R4.64] ;  /* 0x0000002404047981 */ /* 0x000f24000c1e1500 */
[----:B----4-:R0:W1:Y:S02]  /*3790*/  I2F.F64.S16 R16, R4 ;  /* 0x0000000400107312 */ /* 0x0100640000101c00 */
[----:B01----:R-:W-:Y:S05]  /*37a0*/  BRA `(.L_x_13701) ;  /* 0x0000000c00287947 */ /* 0x003fea0003800000 */
.L_x_13697:
        /* <DEDUP_REMOVED lines=10> */
.L_x_13705:
[----:B------:R-:W4:Y:S02]  /*3850*/  LDG.E.U16 R0, desc[UR36][R4.64] ;  /* 0x0000002404007981 */ /* 0x000f24000c1e1500 */
[----:B----4-:R-:W-:-:S05]  /*3860*/  HADD2.F32 R0, -RZ, R0.H0_H0 ;  /* 0x20000000ff007230 */ /* 0x010fca0000004100 */
[----:B------:R-:W-:-:S04]  /*3870*/  FMUL.FTZ R0, R0, 1 ;  /* 0x3f80000000007820 */ /* 0x000fc80000410000 */
[----:B------:R0:W1:Y:S02]  /*3880*/  F2F.F64.F32 R16, R0 ;  /* 0x0000000000107310 */ /* 0x0000640000201800 */
[----:B01----:R-:W-:Y:S05]  /*3890*/  BRA `(.L_x_13701) ;  /* 0x0000000800ec7947 */ /* 0x003fea0003800000 */
.L_x_13704:
        /* <DEDUP_REMOVED lines=10> */
.L_x_13707:
[----:B------:R-:W4:Y:S02]  /*3940*/  LDG.E.U16 R4, desc[UR36][R4.64] ;  /* 0x0000002404047981 */ /* 0x000f24000c1e1500 */
[----:B----4-:R-:W-:-:S05]  /*3950*/  HADD2.F32 R0, -RZ, R4.H0_H0 ;  /* 0x20000004ff007230 */ /* 0x010fca0000004100 */
[----:B------:R-:W-:-:S04]  /*3960*/  FMUL.FTZ R0, R0, 1 ;  /* 0x3f80000000007820 */ /* 0x000fc80000410000 */
[----:B------:R0:W1:Y:S02]  /*3970*/  F2F.F64.F32 R16, R0 ;  /* 0x0000000000107310 */ /* 0x0000640000201800 */
[----:B01----:R-:W-:Y:S05]  /*3980*/  BRA `(.L_x_13701) ;  /* 0x0000000800b07947 */ /* 0x003fea0003800000 */
.L_x_13706:
[----:B------:R0:W5:Y:S01]  /*3990*/  LDG.E.64 R16, desc[UR36][R4.64] ;  /* 0x0000002404107981 */ /* 0x000162000c1e1b00 */
[----:B------:R-:W-:Y:S05]  /*39a0*/  BRA `(.L_x_13701) ;  /* 0x0000000800a87947 */ /* 0x000fea0003800000 */
.L_x_13696:
        /* <DEDUP_REMOVED lines=13> */
.L_x_13710:
[----:B------:R0:W5:Y:S01]  /*3a80*/  LDG.E.64 R16, desc[UR36][R4.64] ;  /* 0x0000002404107981 */ /* 0x000162000c1e1b00 */
[----:B------:R-:W-:Y:S05]  /*3a90*/  BRA `(.L_x_13701) ;  /* 0x00000008006c7947 */ /* 0x000fea0003800000 */
.L_x_13709:
        /* <DEDUP_REMOVED lines=25> */
[----:B------:R1:W4:Y:S02]  /*3c30*/  F2F.F64.F32 R16, R3 ;  /* 0x0000000300107310 */ /* 0x0003240000201800 */
[----:B-1--4-:R-:W-:Y:S05]  /*3c40*/  BRA `(.L_x_13701) ;  /* 0x0000000800007947 */ /* 0x012fea0003800000 */
.L_x_13712:
        /* <DEDUP_REMOVED lines=13> */
[----:B------:R1:W4:Y:S02]  /*3d20*/  F2F.F64.F32 R16, R0 ;  /* 0x0000000000107310 */ /* 0x0003240000201800 */
[----:B-1--4-:R-:W-:Y:S05]  /*3d30*/  BRA `(.L_x_13701) ;  /* 0x0000000400c47947 */ /* 0x012fea0003800000 */
.L_x_13711:
[----:B------:R-:W4:Y:S02]  /*3d40*/  LDG.E.U16 R0, desc[UR36][R4.64] ;  /* 0x0000002404007981 */ /* 0x000f24000c1e1500 */
[----:B----4-:R-:W-:-:S04]  /*3d50*/  IMAD.U32 R0, R0, 0x10000, RZ ;  /* 0x0001000000007824 */ /* 0x010fc800078e00ff */
[----:B------:R-:W-:-:S04]  /*3d60*/  FMUL.FTZ R0, R0, 1 ;  /* 0x3f80000000007820 */ /* 0x000fc80000410000 */
[----:B------:R1:W4:Y:S02]  /*3d70*/  F2F.F64.F32 R16, R0 ;  /* 0x0000000000107310 */ /* 0x0003240000201800 */
[----:B-1--4-:R-:W-:Y:S05]  /*3d80*/  BRA `(.L_x_13701) ;  /* 0x0000000400b07947 */ /* 0x012fea0003800000 */
.L_x_13708:
        /* <DEDUP_REMOVED lines=9> */
[----:B----4-:R0:W1:Y:S02]  /*3e20*/  I2F.F64.U16 R16, R4 ;  /* 0x0000000400107312 */ /* 0x0100640000101800 */
[----:B01----:R-:W-:Y:S05]  /*3e30*/  BRA `(.L_x_13701) ;  /* 0x0000000400847947 */ /* 0x003fea0003800000 */
.L_x_13715:
        /* <DEDUP_REMOVED lines=21> */
.L_x_13717:
[----:B------:R-:W-:Y:S05]  /*3f90*/  BSYNC.RECONVERGENT B0 ;  /* 0x0000000000007941 */ /* 0x000fea0003800200 */
.L_x_13716:
[----:B------:R-:W-:Y:S01]  /*3fa0*/  IMAD.SHL.U32 R0, R0, 0x100000, RZ ;  /* 0x0010000000007824 */ /* 0x000fe200078e00ff */
[----:B------:R-:W-:-:S04]  /*3fb0*/  LEA R3, R3, 0x3b800000, 0x17 ;  /* 0x3b80000003037811 */ /* 0x000fc800078eb8ff */
[----:B------:R-:W-:-:S05]  /*3fc0*/  LOP3.LUT R0, R3, R0, R7, 0xfe, !PT ;  /* 0x0000000003007212 */ /* 0x000fca00078efe07 */
[----:B------:R-:W-:-:S04]  /*3fd0*/  FMUL.FTZ R0, R0, 1 ;  /* 0x3f80000000007820 */ /* 0x000fc80000410000 */
[----:B------:R0:W1:Y:S02]  /*3fe0*/  F2F.F64.F32 R16, R0 ;  /* 0x0000000000107310 */ /* 0x0000640000201800 */
[----:B01----:R-:W-:Y:S05]  /*3ff0*/  BRA `(.L_x_13701) ;  /* 0x0000000400147947 */ /* 0x003fea0003800000 */
.L_x_13714:
        /* <DEDUP_REMOVED lines=21> */
.L_x_13719:
[----:B------:R-:W-:Y:S05]  /*4150*/  BSYNC.RECONVERGENT B0 ;  /* 0x0000000000007941 */ /* 0x000fea0003800200 */
.L_x_13718:
[----:B------:R-:W-:Y:S01]  /*4160*/  IMAD.SHL.U32 R0, R0, 0x200000, RZ ;  /* 0x0020000000007824 */ /* 0x000fe200078e00ff */
[----:B------:R-:W-:-:S04]  /*4170*/  LEA R3, R3, 0x37800000, 0x17 ;  /* 0x3780000003037811 */ /* 0x000fc800078eb8ff */
[----:B------:R-:W-:-:S05]  /*4180*/  LOP3.LUT R0, R3, R0, R7, 0xfe, !PT ;  /* 0x0000000003007212 */ /* 0x000fca00078efe07 */
[----:B------:R-:W-:-:S04]  /*4190*/  FMUL.FTZ R0, R0, 1 ;  /* 0x3f80000000007820 */ /* 0x000fc80000410000 */
[----:B------:R0:W1:Y:S02]  /*41a0*/  F2F.F64.F32 R16, R0 ;  /* 0x0000000000107310 */ /* 0x0000640000201800 */
[----:B01----:R-:W-:Y:S05]  /*41b0*/  BRA `(.L_x_13701) ;  /* 0x0000000000a47947 */ /* 0x003fea0003800000 */
.L_x_13713:
        /* <DEDUP_REMOVED lines=16> */
[----:B------:R1:W4:Y:S02]  /*42c0*/  @P0 F2F.F64.F32 R16, R0 ;  /* 0x0000000000100310 */ /* 0x0003240000201800 */
[----:B-1--4-:R-:W-:Y:S05]  /*42d0*/  BRA `(.L_x_13701) ;  /* 0x00000000005c7947 */ /* 0x012fea0003800000 */
.L_x_13700:
        /* <DEDUP_REMOVED lines=16> */
.L_x_13722:
[----:B------:R-:W-:Y:S01]  /*43e0*/  CS2R R16, SRZ ;  /* 0x0000000000107805 */ /* 0x000fe2000001ff00 */
[----:B------:R-:W-:Y:S06]  /*43f0*/  BRA `(.L_x_13701) ;  /* 0x0000000000147947 */ /* 0x000fec0003800000 */
.L_x_13721:
[----:B------:R-:W4:Y:S02]  /*4400*/  LDG.E.64 R16, desc[UR36][R4.64] ;  /* 0x0000002404107981 */ /* 0x000f24000c1e1b00 */
[----:B----4-:R-:W1:Y:S02]  /*4410*/  I2F.F64.U64 R16, R16 ;  /* 0x0000001000107312 */ /* 0x010e640000301800 */
[----:B-1----:R-:W-:Y:S05]  /*4420*/  BRA `(.L_x_13701) ;  /* 0x0000000000087947 */ /* 0x002fea0003800000 */
.L_x_13720:
[----:B------:R-:W4:Y:S02]  /*4430*/  LDG.E R4, desc[UR36][R4.64] ;  /* 0x0000002404047981 */ /* 0x000f24000c1e1900 */
[----:B----4-:R1:W4:Y:S02]  /*4440*/  I2F.F64.U32 R16, R4 ;  /* 0x0000000400107312 */ /* 0x0103240000201800 */
.L_x_13701:
[----:B------:R-:W-:Y:S05]  /*4450*/  BSYNC.RECONVERGENT B6 ;  /* 0x0000000000067941 */ /* 0x000fea0003800200 */
.L_x_13695:
        /* <DEDUP_REMOVED lines=20> */
.L_x_13727:
[----:B------:R-:W2:Y:S02]  /*45a0*/  LDG.E.U8 R4, desc[UR36][R4.64] ;  /* 0x0000002404047981 */ /* 0x000ea4000c1e1100 */
[----:B--2---:R-:W-:Y:S01]  /*45b0*/  ISETP.NE.AND P0, PT, R4, RZ, PT ;  /* 0x000000ff0400720c */ /* 0x004fe20003f05270 */
[----:B------:R-:W-:-:S12]  /*45c0*/  BRA `(.L_x_13729) ;  /* 0x0000000800407947 */ /* 0x000fd80003800000 */
.L_x_13726:
        /* <DEDUP_REMOVED lines=10> */
.L_x_13731:
[----:B------:R-:W2:Y:S02]  /*4670*/  LDG.E R4, desc[UR36][R4.64] ;  /* 0x0000002404047981 */ /* 0x000ea4000c1e1900 */
[----:B--2---:R-:W-:Y:S01]  /*4680*/  ISETP.NE.AND P0, PT, R4, RZ, PT ;  /* 0x000000ff0400720c */ /* 0x004fe20003f05270 */
[----:B------:R-:W-:-:S12]  /*4690*/  BRA `(.L_x_13729) ;  /* 0x00000008000c7947 */ /* 0x000fd80003800000 */
.L_x_13730:
[----:B------:R-:W2:Y:S02]  /*46a0*/  LDG.E.U16 R4, desc[UR36][R4.64] ;  /* 0x0000002404047981 */ /* 0x000ea4000c1e1500 */
[----:B--2---:R-:W-:Y:S01]  /*46b0*/  ISETP.NE.AND P0, PT, R4, RZ, PT ;  /* 0x000000ff0400720c */ /* 0x004fe20003f05270 */
[----:B------:R-:W-:-:S12]  /*46c0*/  BRA `(.L_x_13729) ;  /* 0x0000000800007947 */ /* 0x000fd80003800000 */
.L_x_13725:
        /* <DEDUP_REMOVED lines=9> */
.L_x_13733:
[----:B------:R-:W2:Y:S02]  /*4760*/  LDG.E.U16 R0, desc[UR36][R4.64] ;  /* 0x0000002404007981 */ /* 0x000ea4000c1e1500 */
[----:B--2---:R-:W-:-:S05]  /*4770*/  HADD2.F32 R0, -RZ, R0.H0_H0 ;  /* 0x20000000ff007230 */ /* 0x004fca0000004100 */
[----:B------:R-:W-:Y:S01]  /*4780*/  FSETP.NEU.FTZ.AND P0, PT, R0, RZ, PT ;  /* 0x000000ff0000720b */ /* 0x000fe20003f1d000 */
[----:B------:R-:W-:-:S12]  /*4790*/  BRA `(.L_x_13729) ;  /* 0x0000000400cc7947 */ /* 0x000fd80003800000 */
.L_x_13732:
        /* <DEDUP_REMOVED lines=11> */
.L_x_13735:
        /* <DEDUP_REMOVED lines=8> */
.L_x_13734:
[----:B------:R-:W2:Y:S02]  /*48d0*/  LDG.E.64 R4, desc[UR36][R4.64] ;  /* 0x0000002404047981 */ /* 0x000ea4000c1e1b00 */
[----:B--2---:R1:W2:Y:S02]  /*48e0*/  DSETP.NEU.AND P0, PT, R4, RZ, PT ;  /* 0x000000ff0400722a */ /* 0x0042a40003f0d000 */
[----:B--2---:R-:W-:Y:S05]  /*48f0*/  BRA `(.L_x_13729) ;  /* 0x0000000400747947 */ /* 0x004fea0003800000 */
.L_x_13724:
        /* <DEDUP_REMOVED lines=11> */
.L_x_13738:
        /* <DEDUP_REMOVED lines=8> */
.L_x_13737:
        /* <DEDUP_REMOVED lines=9> */
.L_x_13740:
        /* <DEDUP_REMOVED lines=11> */
.L_x_13739:
[----:B------:R-:W2:Y:S02]  /*4b70*/  LDG.E.U16 R0, desc[UR36][R4.64] ;  /* 0x0000002404007981 */ /* 0x000ea4000c1e1500 */
[----:B--2---:R-:W-:-:S05]  /*4b80*/  IMAD.U32 R0, R0, 0x10000, RZ ;  /* 0x0001000000007824 */ /* 0x004fca00078e00ff */
[----:B------:R-:W-:Y:S01]  /*4b90*/  FSETP.NEU.FTZ.AND P0, PT, R0, RZ, PT ;  /* 0x000000ff0000720b */ /* 0x000fe20003f1d000 */
[----:B------:R-:W-:-:S12]  /*4ba0*/  BRA `(.L_x_13729) ;  /* 0x0000000000c87947 */ /* 0x000fd80003800000 */
.L_x_13736:
        /* <DEDUP_REMOVED lines=11> */
.L_x_13743:
[----:B------:R-:W2:Y:S02]  /*4c60*/  LDG.E.U8 R4, desc[UR36][R4.64] ;  /* 0x0000002404047981 */ /* 0x000ea4000c1e1100 */
[----:B--2---:R-:W-:Y:S01]  /*4c70*/  ISETP.NE.AND P0, PT, R4, RZ, PT ;  /* 0x000000ff0400720c */ /* 0x004fe20003f05270 */
[----:B------:R-:W-:-:S12]  /*4c80*/  BRA `(.L_x_13729) ;  /* 0x0000000000907947 */ /* 0x000fd80003800000 */
.L_x_13742:
[----:B------:R-:W2:Y:S02]  /*4c90*/  LDG.E.U8 R4, desc[UR36][R4.64] ;  /* 0x0000002404047981 */ /* 0x000ea4000c1e1100 */
[----:B--2---:R-:W-:Y:S01]  /*4ca0*/  ISETP.NE.AND P0, PT, R4, RZ, PT ;  /* 0x000000ff0400720c */ /* 0x004fe20003f05270 */
[----:B------:R-:W-:-:S12]  /*4cb0*/  BRA `(.L_x_13729) ;  /* 0x0000000000847947 */ /* 0x000fd80003800000 */
.L_x_13741:
        /* <DEDUP_REMOVED lines=9> */
.L_x_13728:
        /* <DEDUP_REMOVED lines=16> */
.L_x_13746:
[----:B------:R-:W-:Y:S01]  /*4e50*/  PLOP3.LUT P0, PT, PT, PT, PT, 0x8, 0x80 ;  /* 0x000000000080781c */ /* 0x000fe20003f0e170 */
[----:B------:R-:W-:-:S12]  /*4e60*/  BRA `(.L_x_13729) ;  /* 0x0000000000187947 */ /* 0x000fd80003800000 */
.L_x_13745:
[----:B------:R-:W2:Y:S02]  /*4e70*/  LDG.E.64 R4, desc[UR36][R4.64] ;  /* 0x0000002404047981 */ /* 0x000ea4000c1e1b00 */
[----:B--2---:R-:W-:-:S04]  /*4e80*/  ISETP.NE.U32.AND P0, PT, R4, RZ, PT ;  /* 0x000000ff0400720c */ /* 0x004fc80003f05070 */
[----:B------:R-:W-:Y:S01]  /*4e90*/  ISETP.NE.AND.EX P0, PT, R5, RZ, PT, P0 ;  /* 0x000000ff0500720c */ /* 0x000fe20003f05300 */
[----:B------:R-:W-:-:S12]  /*4ea0*/  BRA `(.L_x_13729) ;  /* 0x0000000000087947 */ /* 0x000fd80003800000 */
.L_x_13744:
[----:B------:R-:W2:Y:S02]  /*4eb0*/  LDG.E R4, desc[UR36][R4.64] ;  /* 0x0000002404047981 */ /* 0x000ea4000c1e1900 */
[----:B--2---:R-:W-:-:S13]  /*4ec0*/  ISETP.NE.AND P0, PT, R4, RZ, PT ;  /* 0x000000ff0400720c */ /* 0x004fda0003f05270 */
.L_x_13729:
[----:B------:R-:W-:Y:S05]  /*4ed0*/  BSYNC.RECONVERGENT B6 ;  /* 0x0000000000067941 */ /* 0x000fea0003800200 */
.L_x_13723:
[----:B------:R-:W-:Y:S01]  /*4ee0*/  SEL R30, RZ, 0x1, !P0 ;  /* 0x00000001ff1e7807 */ /* 0x000fe20004000000 */
[----:B------:R-:W-:-:S05]  /*4ef0*/  VIADD R29, R29, 0x80 ;  /* 0x000000801d1d7836 */ /* 0x000fca0000000000 */
[----:B------:R-:W2:Y:S02]  /*4f00*/  I2F.F64.U32 R30, R30 ;  /* 0x0000001e001e7312 */ /* 0x000ea40000201800 */
.L_x_13694:
[----:B------:R-:W-:Y:S05]  /*4f10*/  BSYNC.RECONVERGENT B7 ;  /* 0x0000000000077941 */ /* 0x000fea0003800200 */
.L_x_13693:
[----:B------:R-:W-:Y:S01]  /*4f20*/  ISETP.GE.AND P0, PT, R29, R2, PT ;  /* 0x000000021d00720c */ /* 0x000fe20003f06270 */
[----:B------:R-:W-:Y:S01]  /*4f30*/  BSSY.RECONVERGENT B7, `(.L_x_13747) ;  /* 0x00001a5000077945 */ /* 0x000fe20003800200 */
[----:B------:R-:W-:-:S11]  /*4f40*/  CS2R R6, SRZ ;  /* 0x0000000000067805 */ /* 0x000fd6000001ff00 */
        /* <DEDUP_REMOVED lines=22> */
.L_x_13753:
[----:B------:R-:W4:Y:S02]  /*50b0*/  LDG.E.U8 R4, desc[UR36][R4.64] ;  /* 0x0000002404047981 */ /* 0x000f24000c1e1100 */
[----:B----4-:R0:W1:Y:S02]  /*50c0*/  I2F.F64.U16 R28, R4 ;  /* 0x00000004001c7312 */ /* 0x0100640000101800 */
[----:B01----:R-:W-:Y:S05]  /*50d0*/  BRA `(.L_x_13755) ;  /* 0x0000000c00647947 */ /* 0x003fea0003800000 */
.L_x_13752:
        /* <DEDUP_REMOVED lines=9> */
.L_x_13757:
[----:B------:R-:W4:Y:S02]  /*5170*/  LDG.E R4, desc[UR36][R4.64] ;  /* 0x0000002404047981 */ /* 0x000f24000c1e1900 */
[----:B----4-:R0:W1:Y:S02]  /*5180*/  I2F.F64 R28, R4 ;  /* 0x00000004001c7312 */ /* 0x0100640000201c00 */
[----:B01----:R-:W-:Y:S05]  /*5190*/  BRA `(.L_x_13755) ;  /* 0x0000000c00347947 */ /* 0x003fea0003800000 */
.L_x_13756:
[----:B------:R-:W4:Y:S02]  /*51a0*/  LDG.E.U16 R4, desc[UR36][R4.64] ;  /* 0x0000002404047981 */ /* 0x000f24000c1e1500 */
[----:B----4-:R0:W1:Y:S02]  /*51b0*/  I2F.F64.S16 R28, R4 ;  /* 0x00000004001c7312 */ /* 0x0100640000101c00 */
[----:B01----:R-:W-:Y:S05]  /*51c0*/  BRA `(.L_x_13755) ;  /* 0x0000000c00287947 */ /* 0x003fea0003800000 */
.L_x_13751:
        /* <DEDUP_REMOVED lines=10> */
.L_x_13759:
[----:B------:R-:W4:Y:S02]  /*5270*/  LDG.E.U16 R0, desc[UR36][R4.64] ;  /* 0x0000002404007981 */ /* 0x000f24000c1e1500 */
[----:B----4-:R-:W-:-:S05]  /*5280*/  HADD2.F32 R0, -RZ, R0.H0_H0 ;  /* 0x20000000ff007230 */ /* 0x010fca0000004100 */
[----:B------:R-:W-:-:S04]  /*5290*/  FMUL.FTZ R0, R0, 1 ;  /* 0x3f80000000007820 */ /* 0x000fc80000410000 */
[----:B------:R0:W1:Y:S02]  /*52a0*/  F2F.F64.F32 R28, R0 ;  /* 0x00000000001c7310 */ /* 0x0000640000201800 */
[----:B01----:R-:W-:Y:S05]  /*52b0*/  BRA `(.L_x_13755) ;  /* 0x0000000800ec7947 */ /* 0x003fea0003800000 */
.L_x_13758:
        /* <DEDUP_REMOVED lines=10> */
.L_x_13761:
[----:B------:R-:W4:Y:S02]  /*5360*/  LDG.E.U16 R4, desc[UR36][R4.64] ;  /* 0x0000002404047981 */ /* 0x000f24000c1e1500 */
[----:B----4-:R-:W-:-:S05]  /*5370*/  HADD2.F32 R0, -RZ, R4.H0_H0 ;  /* 0x20000004ff007230 */ /* 0x010fca0000004100 */
[----:B------:R-:W-:-:S04]  /*5380*/  FMUL.FTZ R0, R0, 1 ;  /* 0x3f80000000007820 */ /* 0x000fc80000410000 */
[----:B------:R0:W1:Y:S02]  /*5390*/  F2F.F64.F32 R28, R0 ;  /* 0x00000000001c7310 */ /* 0x0000640000201800 */
[----:B01----:R-:W-:Y:S05]  /*53a0*/  BRA `(.L_x_13755) ;  /* 0x0000000800b07947 */ /* 0x003fea0003800000 */
.L_x_13760:
[----:B------:R0:W5:Y:S01]  /*53b0*/  LDG.E.64 R28, desc[UR36][R4.64] ;  /* 0x00000024041c7981 */ /* 0x000162000c1e1b00 */
[----:B------:R-:W-:Y:S05]  /*53c0*/  BRA `(.L_x_13755) ;  /* 0x0000000800a87947 */ /* 0x000fea0003800000 */
.L_x_13750:
        /* <DEDUP_REMOVED lines=13> */
.L_x_13764:
[----:B------:R0:W5:Y:S01]  /*54a0*/  LDG.E.64 R28, desc[UR36][R4.64] ;  /* 0x00000024041c7981 */ /* 0x000162000c1e1b00 */
[----:B------:R-:W-:Y:S05]  /*54b0*/  BRA `(.L_x_13755) ;  /* 0x00000008006c7947 */ /* 0x000fea0003800000 */
.L_x_13763:
        /* <DEDUP_REMOVED lines=27> */
.L_x_13766:
        /* <DEDUP_REMOVED lines=15> */
.L_x_13765:
[----:B------:R-:W4:Y:S02]  /*5760*/  LDG.E.U16 R0, desc[UR36][R4.64] ;  /* 0x0000002404007981 */ /* 0x000f24000c1e1500 */
[----:B----4-:R-:W-:-:S04]  /*5770*/  IMAD.U32 R0, R0, 0x10000, RZ ;  /* 0x0001000000007824 */ /* 0x010fc800078e00ff */
[----:B------:R-:W-:-:S04]  /*5780*/  FMUL.FTZ R0, R0, 1 ;  /* 0x3f80000000007820 */ /* 0x000fc80000410000 */
[----:B------:R1:W4:Y:S02]  /*5790*/  F2F.F64.F32 R28, R0 ;  /* 0x00000000001c7310 */ /* 0x0003240000201800 */
[----:B-1--4-:R-:W-:Y:S05]  /*57a0*/  BRA `(.L_x_13755) ;  /* 0x0000000400b07947 */ /* 0x012fea0003800000 */
.L_x_13762:
        /* <DEDUP_REMOVED lines=11> */
.L_x_13769:
        /* <DEDUP_REMOVED lines=21> */
.L_x_13771:
[----:B------:R-:W-:Y:S05]  /*59b0*/  BSYNC.RECONVERGENT B0 ;  /* 0x0000000000007941 */ /* 0x000fea0003800200 */
.L_x_13770:
[----:B------:R-:W-:Y:S01]  /*59c0*/  IMAD.SHL.U32 R0, R0, 0x100000, RZ ;  /* 0x0010000000007824 */ /* 0x000fe200078e00ff */
[----:B------:R-:W-:-:S04]  /*59d0*/  LEA R3, R3, 0x3b800000, 0x17 ;  /* 0x3b80000003037811 */ /* 0x000fc800078eb8ff */
[----:B------:R-:W-:-:S05]  /*59e0*/  LOP3.LUT R0, R3, R0, R7, 0xfe, !PT ;  /* 0x0000000003007212 */ /* 0x000fca00078efe07 */
[----:B------:R-:W-:-:S04]  /*59f0*/  FMUL.FTZ R0, R0, 1 ;  /* 0x3f80000000007820 */ /* 0x000fc80000410000 */
[----:B------:R0:W1:Y:S02]  /*5a00*/  F2F.F64.F32 R28, R0 ;  /* 0x00000000001c7310 */ /* 0x0000640000201800 */
[----:B01----:R-:W-:Y:S05]  /*5a10*/  BRA `(.L_x_13755) ;  /* 0x0000000400147947 */ /* 0x003fea0003800000 */
.L_x_13768:
        /* <DEDUP_REMOVED lines=21> */
.L_x_13773:
[----:B------:R-:W-:Y:S05]  /*5b70*/  BSYNC.RECONVERGENT B0 ;  /* 0x0000000000007941 */ /* 0x000fea0003800200 */
.L_x_13772:
[----:B------:R-:W-:Y:S01]  /*5b80*/  IMAD.SHL.U32 R0, R0, 0x200000, RZ ;  /* 0x0020000000007824 */ /* 0x000fe200078e00ff */
[----:B------:R-:W-:-:S04]  /*5b90*/  LEA R3, R3, 0x37800000, 0x17 ;  /* 0x3780000003037811 */ /* 0x000fc800078eb8ff */
[----:B------:R-:W-:-:S05]  /*5ba0*/  LOP3.LUT R0, R3, R0, R7, 0xfe, !PT ;  /* 0x0000000003007212 */ /* 0x000fca00078efe07 */
[----:B------:R-:W-:-:S04]  /*5bb0*/  FMUL.FTZ R0, R0, 1 ;  /* 0x3f80000000007820 */ /* 0x000fc80000410000 */
[----:B------:R0:W1:Y:S02]  /*5bc0*/  F2F.F64.F32 R28, R0 ;  /* 0x00000000001c7310 */ /* 0x0000640000201800 */
[----:B01----:R-:W-:Y:S05]  /*5bd0*/  BRA `(.L_x_13755) ;  /* 0x0000000000a47947 */ /* 0x003fea0003800000 */
.L_x_13767:
        /* <DEDUP_REMOVED lines=18> */
.L_x_13754:
        /* <DEDUP_REMOVED lines=16> */
.L_x_13776:
[----:B------:R-:W-:Y:S01]  /*5e00*/  CS2R R28, SRZ ;  /* 0x00000000001c7805 */ /* 0x000fe2000001ff00 */
[----:B------:R-:W-:Y:S06]  /*5e10*/  BRA `(.L_x_13755) ;  /* 0x0000000000147947 */ /* 0x000fec0003800000 */
.L_x_13775:
[----:B------:R-:W4:Y:S02]  /*5e20*/  LDG.E.64 R28, desc[UR36][R4.64] ;  /* 0x00000024041c7981 */ /* 0x000f24000c1e1b00 */
[----:B----4-:R-:W0:Y:S02]  /*5e30*/  I2F.F64.U64 R28, R28 ;  /* 0x0000001c001c7312 */ /* 0x010e240000301800 */
[----:B0-----:R-:W-:Y:S05]  /*5e40*/  BRA `(.L_x_13755) ;  /* 0x0000000000087947 */ /* 0x001fea0003800000 */
.L_x_13774:
[----:B------:R-:W4:Y:S02]  /*5e50*/  LDG.E R4, desc[UR36][R4.64] ;  /* 0x0000002404047981 */ /* 0x000f24000c1e1900 */
[----:B----4-:R1:W4:Y:S02]  /*5e60*/  I2F.F64.U32 R28, R4 ;  /* 0x00000004001c7312 */ /* 0x0103240000201800 */
.L_x_13755:
[----:B------:R-:W-:Y:S05]  /*5e70*/  BSYNC.RECONVERGENT B6 ;  /* 0x0000000000067941 */ /* 0x000fea0003800200 */
.L_x_13749:
        /* <DEDUP_REMOVED lines=21> */
.L_x_13781:
[----:B------:R-:W2:Y:S02]  /*5fd0*/  LDG.E.U8 R4, desc[UR36][R4.64] ;  /* 0x0000002404047981 */ /* 0x000ea4000c1e1100 */
[----:B--2---:R-:W-:Y:S01]  /*5fe0*/  ISETP.NE.AND P0, PT, R4, RZ, PT ;  /* 0x000000ff0400720c */ /* 0x004fe20003f05270 */
[----:B------:R-:W-:-:S12]  /*5ff0*/  BRA `(.L_x_13783) ;  /* 0x0000000800407947 */ /* 0x000fd80003800000 */
.L_x_13780:
        /* <DEDUP_REMOVED lines=10> */
.L_x_13785:
[----:B------:R-:W2:Y:S02]  /*60a0*/  LDG.E R4, desc[UR36][R4.64] ;  /* 0x0000002404047981 */ /* 0x000ea4000c1e1900 */
[----:B--2---:R-:W-:Y:S01]  /*60b0*/  ISETP.NE.AND P0, PT, R4, RZ, PT ;  /* 0x000000ff0400720c */ /* 0x004fe20003f05270 */
[----:B------:R-:W-:-:S12]  /*60c0*/  BRA `(.L_x_13783) ;  /* 0x00000008000c7947 */ /* 0x000fd80003800000 */
.L_x_13784:
[----:B------:R-:W2:Y:S02]  /*60d0*/  LDG.E.U16 R4, desc[UR36][R4.64] ;  /* 0x0000002404047981 */ /* 0x000ea4000c1e1500 */
[----:B--2---:R-:W-:Y:S01]  /*60e0*/  ISETP.NE.AND P0, PT, R4, RZ, PT ;  /* 0x000000ff0400720c */ /* 0x004fe20003f05270 */
[----:B------:R-:W-:-:S12]  /*60f0*/  BRA `(.L_x_13783) ;  /* 0x0000000800007947 */ /* 0x000fd80003800000 */
.L_x_13779:
        /* <DEDUP_REMOVED lines=9> */
.L_x_13787:
[----:B------:R-:W2:Y:S02]  /*6190*/  LDG.E.U16 R0, desc[UR36][R4.64] ;  /* 0x0000002404007981 */ /* 0x000ea4000c1e1500 */
[----:B--2---:R-:W-:-:S05]  /*61a0*/  HADD2.F32 R0, -RZ, R0.H0_H0 ;  /* 0x20000000ff007230 */ /* 0x004fca0000004100 */
[----:B------:R-:W-:Y:S01]  /*61b0*/  FSETP.NEU.FTZ.AND P0, PT, R0, RZ, PT ;  /* 0x000000ff0000720b */ /* 0x000fe20003f1d000 */
[----:B------:R-:W-:-:S12]  /*61c0*/  BRA `(.L_x_13783) ;  /* 0x0000000400cc7947 */ /* 0x000fd80003800000 */
.L_x_13786:
        /* <DEDUP_REMOVED lines=11> */
.L_x_13789:
        /* <DEDUP_REMOVED lines=8> */
.L_x_13788:
[----:B------:R-:W2:Y:S02]  /*6300*/  LDG.E.64 R4, desc[UR36][R4.64] ;  /* 0x0000002404047981 */ /* 0x000ea4000c1e1b00 */
[----:B--2---:R1:W2:Y:S02]  /*6310*/  DSETP.NEU.AND P0, PT, R4, RZ, PT ;  /* 0x000000ff0400722a */ /* 0x0042a40003f0d000 */
[----:B--2---:R-:W-:Y:S05]  /*6320*/  BRA `(.L_x_13783) ;  /* 0x0000000400747947 */ /* 0x004fea0003800000 */
.L_x_13778:
        /* <DEDUP_REMOVED lines=11> */
.L_x_13792:
        /* <DEDUP_REMOVED lines=8> */
.L_x_13791:
        /* <DEDUP_REMOVED lines=9> */
.L_x_13794:
        /* <DEDUP_REMOVED lines=11> */
.L_x_13793:
[----:B------:R-:W2:Y:S02]  /*65a0*/  LDG.E.U16 R0, desc[UR36][R4.64] ;  /* 0x0000002404007981 */ /* 0x000ea4000c1e1500 */
[----:B--2---:R-:W-:-:S05]  /*65b0*/  IMAD.U32 R0, R0, 0x10000, RZ ;  /* 0x0001000000007824 */ /* 0x004fca00078e00ff */
[----:B------:R-:W-:Y:S01]  /*65c0*/  FSETP.NEU.FTZ.AND P0, PT, R0, RZ, PT ;  /* 0x000000ff0000720b */ /* 0x000fe20003f1d000 */
[----:B------:R-:W-:-:S12]  /*65d0*/  BRA `(.L_x_13783) ;  /* 0x0000000000c87947 */ /* 0x000fd80003800000 */
.L_x_13790:
        /* <DEDUP_REMOVED lines=11> */
.L_x_13797:
[----:B------:R-:W2:Y:S02]  /*6690*/  LDG.E.U8 R4, desc[UR36][R4.64] ;  /* 0x0000002404047981 */ /* 0x000ea4000c1e1100 */
[----:B--2---:R-:W-:Y:S01]  /*66a0*/  ISETP.NE.AND P0, PT, R4, RZ, PT ;  /* 0x000000ff0400720c */ /* 0x004fe20003f05270 */
[----:B------:R-:W-:-:S12]  /*66b0*/  BRA `(.L_x_13783) ;  /* 0x0000000000907947 */ /* 0x000fd80003800000 */
.L_x_13796:
[----:B------:R-:W2:Y:S02]  /*66c0*/  LDG.E.U8 R4, desc[UR36][R4.64] ;  /* 0x0000002404047981 */ /* 0x000ea4000c1e1100 */
[----:B--2---:R-:W-:Y:S01]  /*66d0*/  ISETP.NE.AND P0, PT, R4, RZ, PT ;  /* 0x000000ff0400720c */ /* 0x004fe20003f05270 */
[----:B------:R-:W-:-:S12]  /*66e0*/  BRA `(.L_x_13783) ;  /* 0x0000000000847947 */ /* 0x000fd80003800000 */
.L_x_13795:
        /* <DEDUP_REMOVED lines=9> */
.L_x_13782:
        /* <DEDUP_REMOVED lines=16> */
.L_x_13800:
[----:B------:R-:W-:Y:S01]  /*6880*/  PLOP3.LUT P0, PT, PT, PT, PT, 0x8, 0x80 ;  /* 0x000000000080781c */ /* 0x000fe20003f0e170 */
[----:B------:R-:W-:-:S12]  /*6890*/  BRA `(.L_x_13783) ;  /* 0x0000000000187947 */ /* 0x000fd80003800000 */
.L_x_13799:
[----:B------:R-:W2:Y:S02]  /*68a0*/  LDG.E.64 R4, desc[UR36][R4.64] ;  /* 0x0000002404047981 */ /* 0x000ea4000c1e1b00 */
[----:B--2---:R-:W-:-:S04]  /*68b0*/  ISETP.NE.U32.AND P0, PT, R4, RZ, PT ;  /* 0x000000ff0400720c */ /* 0x004fc80003f05070 */
[----:B------:R-:W-:Y:S01]  /*68c0*/  ISETP.NE.AND.EX P0, PT, R5, RZ, PT, P0 ;  /* 0x000000ff0500720c */ /* 0x000fe20003f05300 */
[----:B------:R-:W-:-:S12]  /*68d0*/  BRA `(.L_x_13783) ;  /* 0x0000000000087947 */ /* 0x000fd80003800000 */
.L_x_13798:
[----:B------:R-:W2:Y:S02]  /*68e0*/  LDG.E R4, desc[UR36][R4.64] ;  /* 0x0000002404047981 */ /* 0x000ea4000c1e1900 */
[----:B--2---:R-:W-:-:S13]  /*68f0*/  ISETP.NE.AND P0, PT, R4, RZ, PT ;  /* 0x000000ff0400720c */ /* 0x004fda0003f05270 */
.L_x_13783:
[----:B------:R-:W-:Y:S05]  /*6900*/  BSYNC.RECONVERGENT B6 ;  /* 0x0000000000067941 */ /* 0x000fea0003800200 */
.L_x_13777:
[----:B------:R-:W-:-:S04]  /*6910*/  SEL R0, RZ, 0x1, !P0 ;  /* 0x00000001ff007807 */ /* 0x000fc80004000000 */
[----:B------:R-:W4:-:S15]  /*6920*/  I2F.F64.U32 R6, R0 ;  /* 0x0000000000067312 */ /* 0x000f1e0000201800 */
[----:B------:R-:W-:-:S15]  /*6930*/  NOP ;  /* 0x0000000000007918 */ /* 0x000fde0000000000 */
[----:B------:R-:W-:-:S15]  /*6940*/  NOP ;  /* 0x0000000000007918 */ /* 0x000fde0000000000 */
[----:B------:R-:W-:-:S15]  /*6950*/  NOP ;  /* 0x0000000000007918 */ /* 0x000fde0000000000 */
[----:B------:R-:W-:-:S04]  /*6960*/  NOP ;  /* 0x0000000000007918 */ /* 0x000fc80000000000 */
[----:B----45:R2:W4:Y:S02]  /*6970*/  DMUL R6, R6, R28 ;  /* 0x0000001c06067228 */ /* 0x0305240000000000 */
.L_x_13748:
[----:B------:R-:W-:Y:S05]  /*6980*/  BSYNC.RECONVERGENT B7 ;  /* 0x0000000000077941 */ /* 0x000fea0003800200 */
.L_x_13747:
[----:B------:R-:W2:Y:S01]  /*6990*/  LDCU.64 UR4, c[0x0][0x388] ;  /* 0x00007100ff0477ac */ /* 0x000ea20008000a00 */
[----:B01---5:R-:W2:Y:S01]  /*69a0*/  DMUL R18, R18, R22 ;  /* 0x0000001612127228 */ /* 0x023ea20000000000 */
[----:B------:R-:W-:Y:S01]  /*69b0*/  ISETP.GE.AND P0, PT, R33, R2, PT ;  /* 0x000000022100720c */ /* 0x000fe20003f06270 */
[----:B------:R-:W-:Y:S04]  /*69c0*/  BSSY.RECONVERGENT B7, `(.L_x_13801) ;  /* 0x00003d5000077945 */ /* 0x000fe80003800200 */
[----:B------:R-:W-:-:S15]  /*69d0*/  BSSY.RELIABLE B6, `(.L_x_13802) ;  /* 0x0000299000067945 */ /* 0x000fde0003800100 */
[----:B------:R-:W-:-:S15]  /*69e0*/  NOP ;  /* 0x0000000000007918 */ /* 0x000fde0000000000 */
[----:B------:R-:W-:-:S15]  /*69f0*/  NOP ;  /* 0x0000000000007918 */ /* 0x000fde0000000000 */
[----:B------:R-:W-:-:S13]  /*6a00*/  NOP ;  /* 0x0000000000007918 */ /* 0x000fda0000000000 */
[----:B--2---:R0:W-:Y:S02]  /*6a10*/  DMUL R28, R18, UR4 ;  /* 0x00000004121c7c28 */ /* 0x0041e40008000000 */
[----:B0-----:R-:W0:-:S15]  /*6a20*/  LDC.U8 R18, c[0x0][0x3c0] ;  /* 0x0000f000ff127b82 */ /* 0x001e1e0000000000 */
[----:B------:R-:W-:-:S15]  /*6a30*/  NOP ;  /* 0x0000000000007918 */ /* 0x000fde0000000000 */
[----:B------:R-:W-:-:S15]  /*6a40*/  NOP ;  /* 0x0000000000007918 */ /* 0x000fde0000000000 */
[----:B------:R-:W-:-:S15]  /*6a50*/  NOP ;  /* 0x0000000000007918 */ /* 0x000fde0000000000 */
[----:B------:R-:W-:-:S02]  /*6a60*/  NOP ;  /* 0x0000000000007918 */ /* 0x000fc40000000000 */
[----:B---34-:R-:W1:-:S15]  /*6a70*/  DMUL R4, R24, R26 ;  /* 0x0000001a18047228 */ /* 0x018e5e0000000000 */
        /* <DEDUP_REMOVED lines=19> */
[----:B------:R3:W4:Y:S02]  /*6bb0*/  DMUL R16, R6, UR4 ;  /* 0x0000000406107c28 */ /* 0x0007240008000000 */
        /* <DEDUP_REMOVED lines=23> */
.L_x_13807:
[----:B------:R-:W0:Y:S02]  /*6d30*/  F2I.S64.F64.TRUNC R4, R4 ;  /* 0x0000000400047311 */ /* 0x000e24000030d900 */
[----:B0-----:R-:W-:-:S05]  /*6d40*/  IMAD.MOV.U32 R3, RZ, RZ, R4 ;  /* 0x000000ffff037224 */ /* 0x001fca00078e0004 */
[----:B------:R0:W-:Y:S01]  /*6d50*/  STG.E.U8 desc[UR36][R8.64], R3 ;  /* 0x0000000308007986 */ /* 0x0001e2000c101124 */
[----:B------:R-:W-:Y:S05]  /*6d60*/  BRA `(.L_x_13809) ;  /* 0x00000010007c7947 */ /* 0x000fea0003800000 */
.L_x_13806:
        /* <DEDUP_REMOVED lines=9> */
.L_x_13811:
[----:B------:R-:W0:Y:S02]  /*6e00*/  F2I.F64.TRUNC R5, R4 ;  /* 0x0000000400057311 */ /* 0x000e24000030d100 */
[----:B0-----:R0:W-:Y:S01]  /*6e10*/  STG.E desc[UR36][R8.64], R5 ;  /* 0x0000000508007986 */ /* 0x0011e2000c101924 */
[----:B------:R-:W-:Y:S05]  /*6e20*/  BRA `(.L_x_13809) ;  /* 0x00000010004c7947 */ /* 0x000fea0003800000 */
.L_x_13810:
[----:B------:R-:W0:Y:S02]  /*6e30*/  F2I.F64.TRUNC R5, R4 ;  /* 0x0000000400057311 */ /* 0x000e24000030d100 */
[----:B0-----:R0:W-:Y:S01]  /*6e40*/  STG.E.U16 desc[UR36][R8.64], R5 ;  /* 0x0000000508007986 */ /* 0x0011e2000c101524 */
[----:B------:R-:W-:Y:S05]  /*6e50*/  BRA `(.L_x_13809) ;  /* 0x0000001000407947 */ /* 0x000fea0003800000 */
.L_x_13805:
        /* <DEDUP_REMOVED lines=17> */
.L_x_13813:
        /* <DEDUP_REMOVED lines=12> */
.L_x_13812:
        /* <DEDUP_REMOVED lines=18> */
.L_x_13815:
        /* <DEDUP_REMOVED lines=13> */
.L_x_13814:
[----:B------:R0:W-:Y:S01]  /*7220*/  STG.E.64 desc[UR36][R8.64], R4 ;  /* 0x0000000408007986 */ /* 0x0001e2000c101b24 */
[----:B------:R-:W-:Y:S05]  /*7230*/  BRA `(.L_x_13809) ;  /* 0x0000000c00487947 */ /* 0x000fea0003800000 */
.L_x_13804:
        /* <DEDUP_REMOVED lines=12> */
.L_x_13818:
[----:B------:R-:W-:-:S05]  /*7300*/  CS2R R6, SRZ ;  /* 0x0000000000067805 */ /* 0x000fca000001ff00 */
[----:B------:R0:W-:Y:S01]  /*7310*/  STG.E.128 desc[UR36][R8.64], R4 ;  /* 0x0000000408007986 */ /* 0x0001e2000c101d24 */
[----:B------:R-:W-:Y:S05]  /*7320*/  BRA `(.L_x_13809) ;  /* 0x0000000c000c7947 */ /* 0x000fea0003800000 */
.L_x_13817:
        /* <DEDUP_REMOVED lines=27> */
.L_x_13822:
[----:B------:R-:W-:Y:S05]  /*74e0*/  BSYNC.RECONVERGENT B0 ;  /* 0x0000000000007941 */ /* 0x000fea0003800200 */
.L_x_13821:
[----:B------:R-:W-:-:S05]  /*74f0*/  LOP3.LUT R7, R0, 0x80, R7, 0xf8, !PT ;  /* 0x0000008000077812 */ /* 0x000fca00078ef807 */
[----:B------:R0:W-:Y:S01]  /*7500*/  STG.E.U8 desc[UR36][R8.64], R7 ;  /* 0x0000000708007986 */ /* 0x0001e2000c101124 */
[----:B------:R-:W-:Y:S05]  /*7510*/  BRA `(.L_x_13809) ;  /* 0x0000000800907947 */ /* 0x000fea0003800000 */
.L_x_13820:
        /* <DEDUP_REMOVED lines=23> */
.L_x_13824:
[----:B------:R-:W-:Y:S05]  /*7690*/  BSYNC.RECONVERGENT B0 ;  /* 0x0000000000007941 */ /* 0x000fea0003800200 */
.L_x_13823:
[----:B------:R-:W-:-:S05]  /*76a0*/  LOP3.LUT R7, R0, 0x80, R7, 0xf8, !PT ;  /* 0x0000008000077812 */ /* 0x000fca00078ef807 */
[----:B------:R0:W-:Y:S01]  /*76b0*/  STG.E.U8 desc[UR36][R8.64], R7 ;  /* 0x0000000708007986 */ /* 0x0001e2000c101124 */
[----:B------:R-:W-:Y:S05]  /*76c0*/  BRA `(.L_x_13809) ;  /* 0x0000000800247947 */ /* 0x000fea0003800000 */
.L_x_13819:
        /* <DEDUP_REMOVED lines=12> */
.L_x_13816:
        /* <DEDUP_REMOVED lines=11> */
.L_x_13827:
        /* <DEDUP_REMOVED lines=21> */
.L_x_13830:
[----:B------:R-:W-:-:S04]  /*7990*/  SHF.R.U32.HI R0, RZ, 0x14, R7 ;  /* 0x00000014ff007819 */ /* 0x000fc80000011607 */
[----:B------:R-:W-:-:S04]  /*79a0*/  LOP3.LUT R0, R0, 0x1, RZ, 0xc0, !PT ;  /* 0x0000000100007812 */ /* 0x000fc800078ec0ff */
[----:B------:R-:W-:-:S04]  /*79b0*/  IADD3 R0, PT, PT, R7, 0x487ffff, R0 ;  /* 0x0487ffff07007810 */ /* 0x000fc80007ffe000 */
[----:B------:R-:W-:-:S04]  /*79c0*/  SHF.R.U32.HI R0, RZ, 0x14, R0 ;  /* 0x00000014ff007819 */ /* 0x000fc80000011600 */
[----:B------:R-:W-:-:S07]  /*79d0*/  LOP3.LUT R3, R0, 0xff, RZ, 0xc0, !PT ;  /* 0x000000ff00037812 */ /* 0x000fce00078ec0ff */
.L_x_13831:
[----:B------:R-:W-:-:S04]  /*79e0*/  SHF.R.U32.HI R0, RZ, 0x18, R7 ;  /* 0x00000018ff007819 */ /* 0x000fc80000011607 */
[----:B------:R-:W-:-:S07]  /*79f0*/  LOP3.LUT R0, R3, 0x80, R0, 0xf8, !PT ;  /* 0x0000008003007812 */ /* 0x000fce00078ef800 */
.L_x_13829:
[----:B------:R-:W-:Y:S05]  /*7a00*/  BSYNC.RECONVERGENT B0 ;  /* 0x0000000000007941 */ /* 0x000fea0003800200 */
.L_x_13828:
[----:B------:R2:W-:Y:S01]  /*7a10*/  STG.E.U8 desc[UR36][R8.64], R0 ;  /* 0x0000000008007986 */ /* 0x0005e2000c101124 */
[----:B------:R-:W-:Y:S05]  /*7a20*/  BRA `(.L_x_13809) ;  /* 0x00000004004c7947 */ /* 0x000fea0003800000 */
.L_x_13826:
        /* <DEDUP_REMOVED lines=21> */
.L_x_13834:
[----:B------:R-:W-:-:S04]  /*7b80*/  SHF.R.U32.HI R0, RZ, 0x15, R7 ;  /* 0x00000015ff007819 */ /* 0x000fc80000011607 */
[----:B------:R-:W-:-:S04]  /*7b90*/  LOP3.LUT R0, R0, 0x1, RZ, 0xc0, !PT ;  /* 0x0000000100007812 */ /* 0x000fc800078ec0ff */
[----:B------:R-:W-:-:S04]  /*7ba0*/  IADD3 R0, PT, PT, R7, 0x88fffff, R0 ;  /* 0x088fffff07007810 */ /* 0x000fc80007ffe000 */
[----:B------:R-:W-:-:S04]  /*7bb0*/  SHF.R.U32.HI R0, RZ, 0x15, R0 ;  /* 0x00000015ff007819 */ /* 0x000fc80000011600 */
[----:B------:R-:W-:-:S07]  /*7bc0*/  LOP3.LUT R3, R0, 0xff, RZ, 0xc0, !PT ;  /* 0x000000ff00037812 */ /* 0x000fce00078ec0ff */
.L_x_13835:
[----:B------:R-:W-:-:S04]  /*7bd0*/  SHF.R.U32.HI R0, RZ, 0x18, R7 ;  /* 0x00000018ff007819 */ /* 0x000fc80000011607 */
[----:B------:R-:W-:-:S07]  /*7be0*/  LOP3.LUT R0, R3, 0x80, R0, 0xf8, !PT ;  /* 0x0000008003007812 */ /* 0x000fce00078ef800 */
.L_x_13833:
[----:B------:R-:W-:Y:S05]  /*7bf0*/  BSYNC.RECONVERGENT B0 ;  /* 0x0000000000007941 */ /* 0x000fea0003800200 */
.L_x_13832:
[----:B------:R0:W-:Y:S01]  /*7c00*/  STG.E.U8 desc[UR36][R8.64], R0 ;  /* 0x0000000008007986 */ /* 0x0001e2000c101124 */
[----:B------:R-:W-:Y:S05]  /*7c10*/  BRA `(.L_x_13809) ;  /* 0x0000000000d07947 */ /* 0x000fea0003800000 */
.L_x_13825:
[----:B------:R-:W-:-:S13]  /*7c20*/  ISETP.NE.AND P0, PT, R0, 0x1c, PT ;  /* 0x0000001c0000780c */ /* 0x000fda0003f05270 */
[----:B------:R-:W-:Y:S05]  /*7c30*/  @!P0 BRA `(.L_x_13836) ;  /* 0x0000000000c08947 */ /* 0x000fea0003800000 */
[----:B------:R-:W-:-:S13]  /*7c40*/  ISETP.NE.AND P0, PT, R0, 0x1d, PT ;  /* 0x0000001d0000780c */ /* 0x000fda0003f05270 */
[----:B------:R-:W-:Y:S05]  /*7c50*/  @!P0 BRA `(.L_x_13837) ;  /* 0x0000000000ac8947 */ /* 0x000fea0003800000 */
[----:B------:R-:W-:-:S13]  /*7c60*/  ISETP.NE.AND P0, PT, R0, 0x2c, PT ;  /* 0x0000002c0000780c */ /* 0x000fda0003f05270 */
[----:B------:R-:W-:Y:S05]  /*7c70*/  @!P0 BRA `(.L_x_13838) ;  /* 0x0000000000448947 */ /* 0x000fea0003800000 */
.L_x_13808:
        /* <DEDUP_REMOVED lines=16> */
.L_x_13839:
[----:B------:R-:W-:Y:S05]  /*7d80*/  BRA `(.L_x_13809) ;  /* 0x0000000000747947 */ /* 0x000fea0003800000 */
.L_x_13838:
        /* <DEDUP_REMOVED lines=24> */
.L_x_13837:
[----:B------:R-:W0:Y:S02]  /*7f10*/  F2I.U64.F64.TRUNC R4, R4 ;  /* 0x0000000400047311 */ /* 0x000e24000030d800 */
[----:B0-----:R4:W-:Y:S01]  /*7f20*/  STG.E.64 desc[UR36][R8.64], R4 ;  /* 0x0000000408007986 */ /* 0x0019e2000c101b24 */
[----:B------:R-:W-:Y:S05]  /*7f30*/  BRA `(.L_x_13809) ;  /* 0x0000000000087947 */ /* 0x000fea0003800000 */
.L_x_13836:
[----:B------:R-:W0:Y:S02]  /*7f40*/  F2I.U32.F64.TRUNC R5, R4 ;  /* 0x0000000400057311 */ /* 0x000e24000030d000 */
[----:B0-----:R3:W-:Y:S02]  /*7f50*/  STG.E desc[UR36][R8.64], R5 ;  /* 0x0000000508007986 */ /* 0x0017e4000c101924 */
.L_x_13809:
[----:B------:R-:W-:-:S13]  /*7f60*/  ISETP.GE.AND P0, PT, R33, R2, PT ;  /* 0x000000022100720c */ /* 0x000fda0003f06270 */
[----:B------:R-:W-:Y:S05]  /*7f70*/  @P0 BREAK.RELIABLE B6 ;  /* 0x0000000000060942 */ /* 0x000fea0003800100 */
[----:B------:R-:W-:Y:S05]  /*7f80*/  @P0 BRA `(.L_x_13840) ;  /* 0x0000002400e00947 */ /* 0x000fea0003800000 */
[----:B------:R-:W5:Y:S01]  /*7f90*/  LDCU UR4, c[0x0][0x3c4] ;  /* 0x00007880ff0477ac */ /* 0x000f620008000800 */
[----:B01-34-:R-:W0:Y:S01]  /*7fa0*/  LDC.64 R4, c[0x0][0x398] ;  /* 0x0000e600ff047b82 */ /* 0x01be220000000a00 */
[----:B--2---:R-:W-:Y:S01]  /*7fb0*/  IMAD R0, R32, 0x200, R33 ;  /* 0x0000020020007824 */ /* 0x004fe200078e0221 */
        /* <DEDUP_REMOVED lines=18> */
.L_x_13844:
[----:B------:R-:W0:Y:S02]  /*80e0*/  F2I.S64.F64.TRUNC R28, R28 ;  /* 0x0000001c001c7311 */ /* 0x000e24000030d900 */
[----:B0-----:R-:W-:-:S05]  /*80f0*/  IMAD.MOV.U32 R3, RZ, RZ, R28 ;  /* 0x000000ffff037224 */ /* 0x001fca00078e001c */
[----:B------:R0:W-:Y:S01]  /*8100*/  STG.E.U8 desc[UR36][R4.64], R3 ;  /* 0x0000000304007986 */ /* 0x0001e2000c101124 */
[----:B------:R-:W-:Y:S05]  /*8110*/  BRA `(.L_x_13846) ;  /* 0x0000001000807947 */ /* 0x000fea0003800000 */
.L_x_13843:
        /* <DEDUP_REMOVED lines=9> */
.L_x_13848:
[----:B------:R-:W0:Y:S02]  /*81b0*/  F2I.F64.TRUNC R29, R28 ;  /* 0x0000001c001d7311 */ /* 0x000e24000030d100 */
[----:B0-----:R0:W-:Y:S01]  /*81c0*/  STG.E desc[UR36][R4.64], R29 ;  /* 0x0000001d04007986 */ /* 0x0011e2000c101924 */
[----:B------:R-:W-:Y:S05]  /*81d0*/  BRA `(.L_x_13846) ;  /* 0x0000001000507947 */ /* 0x000fea0003800000 */
.L_x_13847:
[----:B------:R-:W0:Y:S02]  /*81e0*/  F2I.F64.TRUNC R29, R28 ;  /* 0x0000001c001d7311 */ /* 0x000e24000030d100 */
[----:B0-----:R0:W-:Y:S01]  /*81f0*/  STG.E.U16 desc[UR36][R4.64], R29 ;  /* 0x0000001d04007986 */ /* 0x0011e2000c101524 */
[----:B------:R-:W-:Y:S05]  /*8200*/  BRA `(.L_x_13846) ;  /* 0x0000001000447947 */ /* 0x000fea0003800000 */
.L_x_13842:
        /* <DEDUP_REMOVED lines=17> */
.L_x_13850:
        /* <DEDUP_REMOVED lines=12> */
.L_x_13849:
        /* <DEDUP_REMOVED lines=18> */
.L_x_13852:
        /* <DEDUP_REMOVED lines=13> */
.L_x_13851:
[----:B------:R4:W-:Y:S01]  /*85d0*/  STG.E.64 desc[UR36][R4.64], R28 ;  /* 0x0000001c04007986 */ /* 0x0009e2000c101b24 */
[----:B------:R-:W-:Y:S05]  /*85e0*/  BRA `(.L_x_13846) ;  /* 0x0000000c004c7947 */ /* 0x000fea0003800000 */
.L_x_13841:
        /* <DEDUP_REMOVED lines=13> */
.L_x_13856:
        /* <DEDUP_REMOVED lines=26> */
.L_x_13859:
[----:B------:R-:W-:-:S04]  /*8860*/  SHF.R.U32.HI R3, RZ, 0x18, R7 ;  /* 0x00000018ff037819 */ /* 0x000fc80000011607 */
[----:B------:R-:W-:-:S07]  /*8870*/  LOP3.LUT R0, R0, 0x80, R3, 0xf8, !PT ;  /* 0x0000008000007812 */ /* 0x000fce00078ef803 */
.L_x_13858:
[----:B------:R-:W-:Y:S05]  /*8880*/  BSYNC.RECONVERGENT B0 ;  /* 0x0000000000007941 */ /* 0x000fea0003800200 */
.L_x_13857:
[----:B------:R0:W-:Y:S01]  /*8890*/  STG.E.U8 desc[UR36][R4.64], R0 ;  /* 0x0000000004007986 */ /* 0x0001e2000c101124 */
[----:B------:R-:W-:Y:S05]  /*88a0*/  BRA `(.L_x_13846) ;  /* 0x00000008009c7947 */ /* 0x000fea0003800000 */
.L_x_13855:
        /* <DEDUP_REMOVED lines=26> */
.L_x_13862:
[----:B------:R-:W-:-:S04]  /*8a50*/  SHF.R.U32.HI R3, RZ, 0x18, R7 ;  /* 0x00000018ff037819 */ /* 0x000fc80000011607 */
[----:B------:R-:W-:-:S07]  /*8a60*/  LOP3.LUT R0, R0, 0x80, R3, 0xf8, !PT ;  /* 0x0000008000007812 */ /* 0x000fce00078ef803 */
.L_x_13861:
[----:B------:R-:W-:Y:S05]  /*8a70*/  BSYNC.RECONVERGENT B0 ;  /* 0x0000000000007941 */ /* 0x000fea0003800200 */
.L_x_13860:
[----:B------:R0:W-:Y:S01]  /*8a80*/  STG.E.U8 desc[UR36][R4.64], R0 ;  /* 0x0000000004007986 */ /* 0x0001e2000c101124 */
[----:B------:R-:W-:Y:S05]  /*8a90*/  BRA `(.L_x_13846) ;  /* 0x0000000800207947 */ /* 0x000fea0003800000 */
.L_x_13854:
        /* <DEDUP_REMOVED lines=30> */
.L_x_13864:
[----:B------:R-:W0:Y:S02]  /*8c80*/  F2I.U64.F64.TRUNC R28, R28 ;  /* 0x0000001c001c7311 */ /* 0x000e24000030d800 */
[----:B0-----:R0:W-:Y:S01]  /*8c90*/  STG.E.64 desc[UR36][R4.64], R28 ;  /* 0x0000001c04007986 */ /* 0x0011e2000c101b24 */
[----:B------:R-:W-:Y:S05]  /*8ca0*/  BRA `(.L_x_13846) ;  /* 0x00000004009c7947 */ /* 0x000fea0003800000 */
.L_x_13863:
[----:B------:R-:W0:Y:S02]  /*8cb0*/  F2I.U32.F64.TRUNC R29, R28 ;  /* 0x0000001c001d7311 */ /* 0x000e24000030d000 */
[----:B0-----:R0:W-:Y:S01]  /*8cc0*/  STG.E desc[UR36][R4.64], R29 ;  /* 0x0000001d04007986 */ /* 0x0011e2000c101924 */
[----:B------:R-:W-:Y:S05]  /*8cd0*/  BRA `(.L_x_13846) ;  /* 0x0000000400907947 */ /* 0x000fea0003800000 */
.L_x_13853:
        /* <DEDUP_REMOVED lines=10> */
.L_x_13866:
[----:B------:R-:W-:-:S05]  /*8d80*/  CS2R R30, SRZ ;  /* 0x00000000001e7805 */ /* 0x000fca000001ff00 */
[----:B------:R0:W-:Y:S01]  /*8d90*/  STG.E.128 desc[UR36][R4.64], R28 ;  /* 0x0000001c04007986 */ /* 0x0001e2000c101d24 */
[----:B------:R-:W-:Y:S05]  /*8da0*/  BRA `(.L_x_13846) ;  /* 0x00000004005c7947 */ /* 0x000fea0003800000 */
.L_x_13865:
[----:B------:R-:W-:-:S13]  /*8db0*/  ISETP.NE.AND P0, PT, R0, 0xf, PT ;  /* 0x0000000f0000780c */ /* 0x000fda0003f05270 */
[----:B------:R-:W-:Y:S05]  /*8dc0*/  @!P0 BRA `(.L_x_13867) ;  /* 0x0000000400288947 */ /* 0x000fea0003800000 */
[----:B------:R-:W-:-:S13]  /*8dd0*/  ISETP.NE.AND P0, PT, R0, 0x17, PT ;  /* 0x000000170000780c */ /* 0x000fda0003f05270 */
[----:B------:R-:W-:Y:S05]  /*8de0*/  @!P0 BRA `(.L_x_13868) ;  /* 0x0000000000b08947 */ /* 0x000fea0003800000 */
[----:B------:R-:W-:-:S13]  /*8df0*/  ISETP.NE.AND P0, PT, R0, 0x18, PT ;  /* 0x000000180000780c */ /* 0x000fda0003f05270 */
[----:B------:R-:W-:Y:S05]  /*8e00*/  @!P0 BRA `(.L_x_13869) ;  /* 0x0000000000448947 */ /* 0x000fea0003800000 */
.L_x_13845:
        /* <DEDUP_REMOVED lines=16> */
.L_x_13870:
[----:B------:R-:W-:Y:S05]  /*8f10*/  BRA `(.L_x_13846) ;  /* 0x0000000400007947 */ /* 0x000fea0003800000 */
.L_x_13869:
        /* <DEDUP_REMOVED lines=21> */
.L_x_13872:
[----:B------:R-:W-:Y:S05]  /*9070*/  BSYNC.RECONVERGENT B0 ;  /* 0x0000000000007941 */ /* 0x000fea0003800200 */
.L_x_13871:
[----:B------:R-:W-:-:S05]  /*9080*/  LOP3.LUT R3, R0, 0x80, R3, 0xf8, !PT ;  /* 0x0000008000037812 */ /* 0x000fca00078ef803 */
[----:B------:R0:W-:Y:S01]  /*9090*/  STG.E.U8 desc[UR36][R4.64], R3 ;  /* 0x0000000304007986 */ /* 0x0001e2000c101124 */
[----:B------:R-:W-:Y:S05]  /*90a0*/  BRA `(.L_x_13846) ;  /* 0x00000000009c7947 */ /* 0x000fea0003800000 */
.L_x_13868:
        /* <DEDUP_REMOVED lines=20> */
.L_x_13874:
[----:B------:R-:W-:Y:S01]  /*91f0*/  IMAD.MOV.U32 R0, RZ, RZ, 0x7f ;  /* 0x0000007fff007424 */ /* 0x000fe200078e00ff */
[----:B------:R-:W-:-:S04]  /*9200*/  ISETP.GT.U32.AND P0, PT, R3, 0x7f800000, PT ;  /* 0x7f8000000300780c */ /* 0x000fc80003f04070 */
[----:B------:R-:W-:-:S09]  /*9210*/  SEL R0, R0, 0x7c, P0 ;  /* 0x0000007c00007807 */ /* 0x000fd20000000000 */
.L_x_13875:
[----:B------:R-:W-:Y:S05]  /*9220*/  BSYNC.RECONVERGENT B0 ;  /* 0x0000000000007941 */ /* 0x000fea0003800200 */
.L_x_13873:
[----:B------:R-:W-:-:S04]  /*9230*/  SHF.R.U32.HI R3, RZ, 0x18, R7 ;  /* 0x00000018ff037819 */ /* 0x000fc80000011607 */
[----:B------:R-:W-:-:S05]  /*9240*/  LOP3.LUT R3, R0, 0x80, R3, 0xf8, !PT ;  /* 0x0000008000037812 */ /* 0x000fca00078ef803 */
[----:B------:R0:W-:Y:S01]  /*9250*/  STG.E.U8 desc[UR36][R4.64], R3 ;  /* 0x0000000304007986 */ /* 0x0001e2000c101124 */
[----:B------:R-:W-:Y:S05]  /*9260*/  BRA `(.L_x_13846) ;  /* 0x00000000002c7947 */ /* 0x000fea0003800000 */
.L_x_13867:
        /* <DEDUP_REMOVED lines=11> */
.L_x_13846:
[----:B------:R-:W-:-:S07]  /*9320*/  VIADD R33, R33, 0x80 ;  /* 0x0000008021217836 */ /* 0x000fce0000000000 */
.L_x_13803:
[----:B------:R-:W-:-:S13]  /*9330*/  ISETP.GE.AND P0, PT, R33, R2, PT ;  /* 0x000000022100720c */ /* 0x000fda0003f06270 */
[----:B------:R-:W-:Y:S05]  /*9340*/  @P0 BREAK.RELIABLE B6 ;  /* 0x0000000000060942 */ /* 0x000fea0003800100 */
[----:B------:R-:W-:Y:S05]  /*9350*/  @P0 BRA `(.L_x_13840) ;  /* 0x0000001000ec0947 */ /* 0x000fea0003800000 */
[----:B------:R-:W-:Y:S05]  /*9360*/  BSYNC.RELIABLE B6 ;  /* 0x0000000000067941 */ /* 0x000fea0003800100 */
.L_x_13802:
        /* <DEDUP_REMOVED lines=21> */
.L_x_13879:
[----:B------:R-:W0:Y:S02]  /*94c0*/  F2I.S64.F64.TRUNC R24, R24 ;  /* 0x0000001800187311 */ /* 0x000e24000030d900 */
[----:B0-----:R-:W-:-:S05]  /*94d0*/  IMAD.MOV.U32 R3, RZ, RZ, R24 ;  /* 0x000000ffff037224 */ /* 0x001fca00078e0018 */
[----:B------:R0:W-:Y:S01]  /*94e0*/  STG.E.U8 desc[UR36][R4.64], R3 ;  /* 0x0000000304007986 */ /* 0x0001e2000c101124 */
[----:B------:R-:W-:Y:S05]  /*94f0*/  BRA `(.L_x_13881) ;  /* 0x0000001000807947 */ /* 0x000fea0003800000 */
.L_x_13878:
        /* <DEDUP_REMOVED lines=9> */
.L_x_13883:
[----:B------:R-:W0:Y:S02]  /*9590*/  F2I.F64.TRUNC R25, R24 ;  /* 0x0000001800197311 */ /* 0x000e24000030d100 */
[----:B0-----:R0:W-:Y:S01]  /*95a0*/  STG.E desc[UR36][R4.64], R25 ;  /* 0x0000001904007986 */ /* 0x0011e2000c101924 */
[----:B------:R-:W-:Y:S05]  /*95b0*/  BRA `(.L_x_13881) ;  /* 0x0000001000507947 */ /* 0x000fea0003800000 */
.L_x_13882:
[----:B------:R-:W0:Y:S02]  /*95c0*/  F2I.F64.TRUNC R25, R24 ;  /* 0x0000001800197311 */ /* 0x000e24000030d100 */
[----:B0-----:R0:W-:Y:S01]  /*95d0*/  STG.E.U16 desc[UR36][R4.64], R25 ;  /* 0x0000001904007986 */ /* 0x0011e2000c101524 */
[----:B------:R-:W-:Y:S05]  /*95e0*/  BRA `(.L_x_13881) ;  /* 0x0000001000447947 */ /* 0x000fea0003800000 */
.L_x_13877:
        /* <DEDUP_REMOVED lines=17> */
.L_x_13885:
        /* <DEDUP_REMOVED lines=12> */
.L_x_13884:
        /* <DEDUP_REMOVED lines=18> */
.L_x_13887:
        /* <DEDUP_REMOVED lines=13> */
.L_x_13886:
[----:B------:R0:W-:Y:S01]  /*99b0*/  STG.E.64 desc[UR36][R4.64], R24 ;  /* 0x0000001804007986 */ /* 0x0001e2000c101b24 */
[----:B------:R-:W-:Y:S05]  /*99c0*/  BRA `(.L_x_13881) ;  /* 0x0000000c004c7947 */ /* 0x000fea0003800000 */
.L_x_13876:
        /* <DEDUP_REMOVED lines=13> */
.L_x_13891:
        /* <DEDUP_REMOVED lines=26> */
.L_x_13894:
[----:B------:R-:W-:-:S04]  /*9c40*/  SHF.R.U32.HI R3, RZ, 0x18, R7 ;  /* 0x00000018ff037819 */ /* 0x000fc80000011607 */
[----:B------:R-:W-:-:S07]  /*9c50*/  LOP3.LUT R0, R0, 0x80, R3, 0xf8, !PT ;  /* 0x0000008000007812 */ /* 0x000fce00078ef803 */
.L_x_13893:
[----:B------:R-:W-:Y:S05]  /*9c60*/  BSYNC.RECONVERGENT B0 ;  /* 0x0000000000007941 */ /* 0x000fea0003800200 */
.L_x_13892:
[----:B------:R0:W-:Y:S01]  /*9c70*/  STG.E.U8 desc[UR36][R4.64], R0 ;  /* 0x0000000004007986 */ /* 0x0001e2000c101124 */
[----:B------:R-:W-:Y:S05]  /*9c80*/  BRA `(.L_x_13881) ;  /* 0x00000008009c7947 */ /* 0x000fea0003800000 */
.L_x_13890:
        /* <DEDUP_REMOVED lines=26> */
.L_x_13897:
[----:B------:R-:W-:-:S04]  /*9e30*/  SHF.R.U32.HI R3, RZ, 0x18, R7 ;  /* 0x00000018ff037819 */ /* 0x000fc80000011607 */
[----:B------:R-:W-:-:S07]  /*9e40*/  LOP3.LUT R0, R0, 0x80, R3, 0xf8, !PT ;  /* 0x0000008000007812 */ /* 0x000fce00078ef803 */
.L_x_13896:
[----:B------:R-:W-:Y:S05]  /*9e50*/  BSYNC.RECONVERGENT B0 ;  /* 0x0000000000007941 */ /* 0x000fea0003800200 */
.L_x_13895:
[----:B------:R0:W-:Y:S01]  /*9e60*/  STG.E.U8 desc[UR36][R4.64], R0 ;  /* 0x0000000004007986 */ /* 0x0001e2000c101124 */
[----:B------:R-:W-:Y:S05]  /*9e70*/  BRA `(.L_x_13881) ;  /* 0x0000000800207947 */ /* 0x000fea0003800000 */
.L_x_13889:
        /* <DEDUP_REMOVED lines=30> */
.L_x_13899:
[----:B------:R-:W0:Y:S02]  /*a060*/  F2I.U64.F64.TRUNC R24, R24 ;  /* 0x0000001800187311 */ /* 0x000e24000030d800 */
[----:B0-----:R0:W-:Y:S01]  /*a070*/  STG.E.64 desc[UR36][R4.64], R24 ;  /* 0x0000001804007986 */ /* 0x0011e2000c101b24 */
[----:B------:R-:W-:Y:S05]  /*a080*/  BRA `(.L_x_13881) ;  /* 0x00000004009c7947 */ /* 0x000fea0003800000 */
.L_x_13898:
[----:B------:R-:W0:Y:S02]  /*a090*/  F2I.U32.F64.TRUNC R25, R24 ;  /* 0x0000001800197311 */ /* 0x000e24000030d000 */
[----:B0-----:R0:W-:Y:S01]  /*a0a0*/  STG.E desc[UR36][R4.64], R25 ;  /* 0x0000001904007986 */ /* 0x0011e2000c101924 */
[----:B------:R-:W-:Y:S05]  /*a0b0*/  BRA `(.L_x_13881) ;  /* 0x0000000400907947 */ /* 0x000fea0003800000 */
.L_x_13888:
        /* <DEDUP_REMOVED lines=10> */
.L_x_13901:
[----:B------:R-:W-:-:S05]  /*a160*/  CS2R R26, SRZ ;  /* 0x00000000001a7805 */ /* 0x000fca000001ff00 */
[----:B------:R0:W-:Y:S01]  /*a170*/  STG.E.128 desc[UR36][R4.64], R24 ;  /* 0x0000001804007986 */ /* 0x0001e2000c101d24 */
[----:B------:R-:W-:Y:S05]  /*a180*/  BRA `(.L_x_13881) ;  /* 0x00000004005c7947 */ /* 0x000fea0003800000 */
.L_x_13900:
[----:B------:R-:W-:-:S13]  /*a190*/  ISETP.NE.AND P0, PT, R0, 0xf, PT ;  /* 0x0000000f0000780c */ /* 0x000fda0003f05270 */
[----:B------:R-:W-:Y:S05]  /*a1a0*/  @!P0 BRA `(.L_x_13902) ;  /* 0x0000000400288947 */ /* 0x000fea0003800000 */
[----:B------:R-:W-:-:S13]  /*a1b0*/  ISETP.NE.AND P0, PT, R0, 0x17, PT ;  /* 0x000000170000780c */ /* 0x000fda0003f05270 */
[----:B------:R-:W-:Y:S05]  /*a1c0*/  @!P0 BRA `(.L_x_13903) ;  /* 0x0000000000b08947 */ /* 0x000fea0003800000 */
[----:B------:R-:W-:-:S13]  /*a1d0*/  ISETP.NE.AND P0, PT, R0, 0x18, PT ;  /* 0x000000180000780c */ /* 0x000fda0003f05270 */
[----:B------:R-:W-:Y:S05]  /*a1e0*/  @!P0 BRA `(.L_x_13904) ;  /* 0x0000000000448947 */ /* 0x000fea0003800000 */
.L_x_13880:
        /* <DEDUP_REMOVED lines=16> */
.L_x_13905:
[----:B------:R-:W-:Y:S05]  /*a2f0*/  BRA `(.L_x_13881) ;  /* 0x0000000400007947 */ /* 0x000fea0003800000 */
.L_x_13904:
        /* <DEDUP_REMOVED lines=21> */
.L_x_13907:
[----:B------:R-:W-:Y:S05]  /*a450*/  BSYNC.RECONVERGENT B0 ;  /* 0x0000000000007941 */ /* 0x000fea0003800200 */
.L_x_13906:
[----:B------:R-:W-:-:S05]  /*a460*/  LOP3.LUT R3, R0, 0x80, R3, 0xf8, !PT ;  /* 0x0000008000037812 */ /* 0x000fca00078ef803 */
[----:B------:R3:W-:Y:S01]  /*a470*/  STG.E.U8 desc[UR36][R4.64], R3 ;  /* 0x0000000304007986 */ /* 0x0007e2000c101124 */
[----:B------:R-:W-:Y:S05]  /*a480*/  BRA `(.L_x_13881) ;  /* 0x00000000009c7947 */ /* 0x000fea0003800000 */
.L_x_13903:
        /* <DEDUP_REMOVED lines=20> */
.L_x_13909:
[----:B------:R-:W-:Y:S01]  /*a5d0*/  IMAD.MOV.U32 R0, RZ, RZ, 0x7f ;  /* 0x0000007fff007424 */ /* 0x000fe200078e00ff */
[----:B------:R-:W-:-:S04]  /*a5e0*/  ISETP.GT.U32.AND P0, PT, R3, 0x7f800000, PT ;  /* 0x7f8000000300780c */ /* 0x000fc80003f04070 */
[----:B------:R-:W-:-:S09]  /*a5f0*/  SEL R0, R0, 0x7c, P0 ;  /* 0x0000007c00007807 */ /* 0x000fd20000000000 */
.L_x_13910:
[----:B------:R-:W-:Y:S05]  /*a600*/  BSYNC.RECONVERGENT B0 ;  /* 0x0000000000007941 */ /* 0x000fea0003800200 */
.L_x_13908:
[----:B------:R-:W-:-:S04]  /*a610*/  SHF.R.U32.HI R3, RZ, 0x18, R7 ;  /* 0x00000018ff037819 */ /* 0x000fc80000011607 */
[----:B------:R-:W-:-:S05]  /*a620*/  LOP3.LUT R3, R0, 0x80, R3, 0xf8, !PT ;  /* 0x0000008000037812 */ /* 0x000fca00078ef803 */
[----:B------:R2:W-:Y:S01]  /*a630*/  STG.E.U8 desc[UR36][R4.64], R3 ;  /* 0x0000000304007986 */ /* 0x0005e2000c101124 */
[----:B------:R-:W-:Y:S05]  /*a640*/  BRA `(.L_x_13881) ;  /* 0x00000000002c7947 */ /* 0x000fea0003800000 */
.L_x_13902:
        /* <DEDUP_REMOVED lines=11> */
.L_x_13881:
[----:B------:R-:W-:-:S07]  /*a700*/  VIADD R33, R33, 0x80 ;  /* 0x0000008021217836 */ /* 0x000fce0000000000 */
.L_x_13840:
[----:B------:R-:W-:Y:S05]  /*a710*/  BSYNC.RECONVERGENT B7 ;  /* 0x0000000000077941 */ /* 0x000fea0003800200 */
.L_x_13801:
[----:B------:R-:W-:-:S13]  /*a720*/  ISETP.GE.AND P0, PT, R33, R2, PT ;  /* 0x000000022100720c */ /* 0x000fda0003f06270 */
[----:B------:R-:W-:Y:S05]  /*a730*/  @P0 EXIT ;  /* 0x000000000000094d */ /* 0x000fea0003800000 */
[----:B0123--:R-:W0:Y:S01]  /*a740*/  LDC.64 R2, c[0x0][0x398] ;  /* 0x0000e600ff027b82 */ /* 0x00fe220000000a00 */
[----:B------:R-:W1:Y:S01]  /*a750*/  LDCU UR4, c[0x0][0x3c4] ;  /* 0x00007880ff0477ac */ /* 0x000e620008000800 */
[----:B----4-:R-:W-:Y:S01]  /*a760*/  PRMT R0, R18, 0x9910, RZ ;  /* 0x0000991012007816 */ /* 0x010fe200000000ff */
        /* <DEDUP_REMOVED lines=17> */
.L_x_13914:
[----:B------:R-:W0:Y:S02]  /*a880*/  F2I.S64.F64.TRUNC R16, R16 ;  /* 0x0000001000107311 */ /* 0x000e24000030d900 */
[----:B0-----:R-:W-:-:S05]  /*a890*/  IMAD.MOV.U32 R5, RZ, RZ, R16 ;  /* 0x000000ffff057224 */ /* 0x001fca00078e0010 */
[----:B------:R-:W-:Y:S01]  /*a8a0*/  STG.E.U8 desc[UR36][R2.64], R5 ;  /* 0x0000000502007986 */ /* 0x000fe2000c101124 */
[----:B------:R-:W-:Y:S05]  /*a8b0*/  EXIT ;  /* 0x000000000000794d */ /* 0x000fea0003800000 */
.L_x_13913:
        /* <DEDUP_REMOVED lines=9> */
.L_x_13917:
[----:B------:R-:W0:Y:S02]  /*a950*/  F2I.F64.TRUNC R17, R16 ;  /* 0x0000001000117311 */ /* 0x000e24000030d100 */
[----:B0-----:R-:W-:Y:S01]  /*a960*/  STG.E desc[UR36][R2.64], R17 ;  /* 0x0000001102007986 */ /* 0x001fe2000c101924 */
[----:B------:R-:W-:Y:S05]  /*a970*/  EXIT ;  /* 0x000000000000794d */ /* 0x000fea0003800000 */
.L_x_13916:
[----:B------:R-:W0:Y:S02]  /*a980*/  F2I.F64.TRUNC R17, R16 ;  /* 0x0000001000117311 */ /* 0x000e24000030d100 */
[----:B0-----:R-:W-:Y:S01]  /*a990*/  STG.E.U16 desc[UR36][R2.64], R17 ;  /* 0x0000001102007986 */ /* 0x001fe2000c101524 */
[----:B------:R-:W-:Y:S05]  /*a9a0*/  EXIT ;  /* 0x000000000000794d */ /* 0x000fea0003800000 */
.L_x_13912:
        /* <DEDUP_REMOVED lines=17> */
.L_x_13919:
        /* <DEDUP_REMOVED lines=12> */
.L_x_13918:
        /* <DEDUP_REMOVED lines=18> */
.L_x_13921:
        /* <DEDUP_REMOVED lines=13> */
.L_x_13920:
[----:B------:R-:W-:Y:S01]  /*ad70*/  STG.E.64 desc[UR36][R2.64], R16 ;  /* 0x0000001002007986 */ /* 0x000fe2000c101b24 */
[----:B------:R-:W-:Y:S05]  /*ad80*/  EXIT ;  /* 0x000000000000794d */ /* 0x000fea0003800000 */
.L_x_13911:
        /* <DEDUP_REMOVED lines=13> */
.L_x_13925:
        /* <DEDUP_REMOVED lines=26> */
.L_x_13928:
[----:B------:R-:W-:-:S04]  /*b000*/  SHF.R.U32.HI R5, RZ, 0x18, R5 ;  /* 0x00000018ff057819 */ /* 0x000fc80000011605 */
[----:B------:R-:W-:-:S07]  /*b010*/  LOP3.LUT R0, R0, 0x80, R5, 0xf8, !PT ;  /* 0x0000008000007812 */ /* 0x000fce00078ef805 */
.L_x_13927:
[----:B------:R-:W-:Y:S05]  /*b020*/  BSYNC.RECONVERGENT B0 ;  /* 0x0000000000007941 */ /* 0x000fea0003800200 */
.L_x_13926:
[----:B------:R-:W-:Y:S01]  /*b030*/  STG.E.U8 desc[UR36][R2.64], R0 ;  /* 0x0000000002007986 */ /* 0x000fe2000c101124 */
[----:B------:R-:W-:Y:S05]  /*b040*/  EXIT ;  /* 0x000000000000794d */ /* 0x000fea0003800000 */
.L_x_13924:
        /* <DEDUP_REMOVED lines=26> */
.L_x_13931:
[----:B------:R-:W-:-:S04]  /*b1f0*/  SHF.R.U32.HI R5, RZ, 0x18, R5 ;  /* 0x00000018ff057819 */ /* 0x000fc80000011605 */
[----:B------:R-:W-:-:S07]  /*b200*/  LOP3.LUT R0, R0, 0x80, R5, 0xf8, !PT ;  /* 0x0000008000007812 */ /* 0x000fce00078ef805 */
.L_x_13930:
[----:B------:R-:W-:Y:S05]  /*b210*/  BSYNC.RECONVERGENT B0 ;  /* 0x0000000000007941 */ /* 0x000fea0003800200 */
.L_x_13929:
[----:B------:R-:W-:Y:S01]  /*b220*/  STG.E.U8 desc[UR36][R2.64], R0 ;  /* 0x0000000002007986 */ /* 0x000fe2000c101124 */
[----:B------:R-:W-:Y:S05]  /*b230*/  EXIT ;  /* 0x000000000000794d */ /* 0x000fea0003800000 */
.L_x_13923:
        /* <DEDUP_REMOVED lines=30> */
.L_x_13933:
[----:B------:R-:W0:Y:S02]  /*b420*/  F2I.U64.F64.TRUNC R16, R16 ;  /* 0x0000001000107311 */ /* 0x000e24000030d800 */
[----:B0-----:R-:W-:Y:S01]  /*b430*/  STG.E.64 desc[UR36][R2.64], R16 ;  /* 0x0000001002007986 */ /* 0x001fe2000c101b24 */
[----:B------:R-:W-:Y:S05]  /*b440*/  EXIT ;  /* 0x000000000000794d */ /* 0x000fea0003800000 */
.L_x_13932:
[----:B------:R-:W0:Y:S02]  /*b450*/  F2I.U32.F64.TRUNC R17, R16 ;  /* 0x0000001000117311 */ /* 0x000e24000030d000 */
[----:B0-----:R-:W-:Y:S01]  /*b460*/  STG.E desc[UR36][R2.64], R17 ;  /* 0x0000001102007986 */ /* 0x001fe2000c101924 */
[----:B------:R-:W-:Y:S05]  /*b470*/  EXIT ;  /* 0x000000000000794d */ /* 0x000fea0003800000 */
.L_x_13922:
        /* <DEDUP_REMOVED lines=10> */
.L_x_13935:
[----:B------:R-:W-:-:S05]  /*b520*/  CS2R R18, SRZ ;  /* 0x0000000000127805 */ /* 0x000fca000001ff00 */
[----:B------:R-:W-:Y:S01]  /*b530*/  STG.E.128 desc[UR36][R2.64], R16 ;  /* 0x0000001002007986 */ /* 0x000fe2000c101d24 */
[----:B------:R-:W-:Y:S05]  /*b540*/  EXIT ;  /* 0x000000000000794d */ /* 0x000fea0003800000 */
.L_x_13934:
[----:B------:R-:W-:-:S13]  /*b550*/  ISETP.NE.AND P0, PT, R0, 0xf, PT ;  /* 0x0000000f0000780c */ /* 0x000fda0003f05270 */
[----:B------:R-:W-:Y:S05]  /*b560*/  @!P0 BRA `(.L_x_13936) ;  /* 0x0000000400288947 */ /* 0x000fea0003800000 */
[----:B------:R-:W-:-:S13]  /*b570*/  ISETP.NE.AND P0, PT, R0, 0x17, PT ;  /* 0x000000170000780c */ /* 0x000fda0003f05270 */
[----:B------:R-:W-:Y:S05]  /*b580*/  @!P0 BRA `(.L_x_13937) ;  /* 0x0000000000b08947 */ /* 0x000fea0003800000 */
[----:B------:R-:W-:-:S13]  /*b590*/  ISETP.NE.AND P0, PT, R0, 0x18, PT ;  /* 0x000000180000780c */ /* 0x000fda0003f05270 */
[----:B------:R-:W-:Y:S05]  /*b5a0*/  @!P0 BRA `(.L_x_13938) ;  /* 0x0000000000448947 */ /* 0x000fea0003800000 */
.L_x_13915:
        /* <DEDUP_REMOVED lines=16> */
.L_x_13939:
[----:B------:R-:W-:Y:S05]  /*b6b0*/  EXIT ;  /* 0x000000000000794d */ /* 0x000fea0003800000 */
.L_x_13938:
        /* <DEDUP_REMOVED lines=21> */
.L_x_13941:
[----:B------:R-:W-:Y:S05]  /*b810*/  BSYNC.RECONVERGENT B0 ;  /* 0x0000000000007941 */ /* 0x000fea0003800200 */
.L_x_13940:
[----:B------:R-:W-:-:S05]  /*b820*/  LOP3.LUT R5, R0, 0x80, R5, 0xf8, !PT ;  /* 0x0000008000057812 */ /* 0x000fca00078ef805 */
[----:B------:R-:W-:Y:S01]  /*b830*/  STG.E.U8 desc[UR36][R2.64], R5 ;  /* 0x0000000502007986 */ /* 0x000fe2000c101124 */
[----:B------:R-:W-:Y:S05]  /*b840*/  EXIT ;  /* 0x000000000000794d */ /* 0x000fea0003800000 */
.L_x_13937:
        /* <DEDUP_REMOVED lines=20> */
.L_x_13943:
[----:B------:R-:W-:Y:S01]  /*b990*/  IMAD.MOV.U32 R0, RZ, RZ, 0x7f ;  /* 0x0000007fff007424 */ /* 0x000fe200078e00ff */
[----:B------:R-:W-:-:S04]  /*b9a0*/  ISETP.GT.U32.AND P0, PT, R4, 0x7f800000, PT ;  /* 0x7f8000000400780c */ /* 0x000fc80003f04070 */
[----:B------:R-:W-:-:S09]  /*b9b0*/  SEL R0, R0, 0x7c, P0 ;  /* 0x0000007c00007807 */ /* 0x000fd20000000000 */
.L_x_13944:
[----:B------:R-:W-:Y:S05]  /*b9c0*/  BSYNC.RECONVERGENT B0 ;  /* 0x0000000000007941 */ /* 0x000fea0003800200 */
.L_x_13942:
[----:B------:R-:W-:-:S04]  /*b9d0*/  SHF.R.U32.HI R5, RZ, 0x18, R5 ;  /* 0x00000018ff057819 */ /* 0x000fc80000011605 */
[----:B------:R-:W-:-:S05]  /*b9e0*/  LOP3.LUT R5, R0, 0x80, R5, 0xf8, !PT ;  /* 0x0000008000057812 */ /* 0x000fca00078ef805 */
[----:B------:R-:W-:Y:S01]  /*b9f0*/  STG.E.U8 desc[UR36][R2.64], R5 ;  /* 0x0000000502007986 */ /* 0x000fe2000c101124 */
[----:B------:R-:W-:Y:S05]  /*ba00*/  EXIT ;  /* 0x000000000000794d */ /* 0x000fea0003800000 */
.L_x_13936:
        /* <DEDUP_REMOVED lines=12> */
.L_x_13945:
        /* <DEDUP_REMOVED lines=11> */
.L_x_14278:


//--------------------- .text._ZN2at6native18elementwise_kernelILi128ELi2EZNS0_22gpu_kernel_impl_nocastIZNS0_43_GLOBAL__N__7cc8d1ed_10_Dropout_cu_0e96ed3819masked_scale_kernelIbddEEvRNS_6TensorERKS5_S8_T1_EUldbE_EEvRNS_18TensorIteratorBaseERKT_EUliE_EEviS9_ --------------------------
	.section	.text._ZN2at6native18elementwise_kernelILi128ELi2EZNS0_22gpu_kernel_impl_nocastIZNS0_43_GLOBAL__N__7cc8d1ed_10_Dropout_cu_0e96ed3819masked_scale_kernelIbddEEvRNS_6TensorERKS5_S8_T1_EUldbE_EEvRNS_18TensorIteratorBaseERKT_EUliE_EEviS9_,"ax",@progbits
	.align	128
        .global         _ZN2at6native18elementwise_kernelILi128ELi2EZNS0_22gpu_kernel_impl_nocastIZNS0_43_GLOBAL__N__7cc8d1ed_10_Dropout_cu_0e96ed3819masked_scale_kernelIbddEEvRNS_6TensorERKS5_S8_T1_EUldbE_EEvRNS_18TensorIteratorBaseERKT_EUliE_EEviS9_
        .type           _ZN2at6native18elementwise_kernelILi128ELi2EZNS0_22gpu_kernel_impl_nocastIZNS0_43_GLOBAL__N__7cc8d1ed_10_Dropout_cu_0e96ed3819masked_scale_kernelIbddEEvRNS_6TensorERKS5_S8_T1_EUldbE_EEvRNS_18TensorIteratorBaseERKT_EUliE_EEviS9_,@function
        .size           _ZN2at6native18elementwise_kernelILi128ELi2EZNS0_22gpu_kernel_impl_nocastIZNS0_43_GLOBAL__N__7cc8d1ed_10_Dropout_cu_0e96ed3819masked_scale_kernelIbddEEvRNS_6TensorERKS5_S8_T1_EUldbE_EEvRNS_18TensorIteratorBaseERKT_EUliE_EEviS9_,(.L_x_14279 - _ZN2at6native18elementwise_kernelILi128ELi2EZNS0_22gpu_kernel_impl_nocastIZNS0_43_GLOBAL__N__7cc8d1ed_10_Dropout_cu_0e96ed3819masked_scale_kernelIbddEEvRNS_6TensorERKS5_S8_T1_EUldbE_EEvRNS_18TensorIteratorBaseERKT_EUliE_EEviS9_)
        .other          _ZN2at6native18elementwise_kernelILi128ELi2EZNS0_22gpu_kernel_impl_nocastIZNS0_43_GLOBAL__N__7cc8d1ed_10_Dropout_cu_0e96ed3819masked_scale_kernelIbddEEvRNS_6TensorERKS5_S8_T1_EUldbE_EEvRNS_18TensorIteratorBaseERKT_EUliE_EEviS9_,@"STO_CUDA_ENTRY STV_DEFAULT"
_ZN2at6native18elementwise_kernelILi128ELi2EZNS0_22gpu_kernel_impl_nocastIZNS0_43_GLOBAL__N__7cc8d1ed_10_Dropout_cu_0e96ed3819masked_scale_kernelIbddEEvRNS_6TensorERKS5_S8_T1_EUldbE_EEvRNS_18TensorIteratorBaseERKT_EUliE_EEviS9_:
.text._ZN2at6native18elementwise_kernelILi128ELi2EZNS0_22gpu_kernel_impl_nocastIZNS0_43_GLOBAL__N__7cc8d1ed_10_Dropout_cu_0e96ed3819masked_scale_kernelIbddEEvRNS_6TensorERKS5_S8_T1_EUldbE_EEvRNS_18TensorIteratorBaseERKT_EUliE_EEviS9_:
        /* <DEDUP_REMOVED lines=19> */
[----:B------:R-:W-:Y:S01]  /*0130*/  HFMA2 R8, -RZ, RZ, 0, 0 ;  /* 0x00000000ff087431 */ /* 0x000fe200000001ff */
[----:B------:R-:W-:-:S02]  /*0140*/  IADD3 R3, PT, PT, R3, 0x80, RZ ;  /* 0x0000008003037810 */ /* 0x000fc40007ffe0ff */
[----:B---3--:R-:W-:-:S04]  /*0150*/  ISETP.NE.AND P0, PT, R6, RZ, PT ;  /* 0x000000ff0600720c */ /* 0x008fc80003f05270 */
[----:B------:R-:W-:-:S06]  /*0160*/  FSEL R9, RZ, 1.875, !P0 ;  /* 0x3ff00000ff097808 */ /* 0x000fcc0004000000 */
[----:B--2---:R-:W1:-:S15]  /*0170*/  DMUL R8, R4, R8 ;  /* 0x0000000804087228 */ /* 0x004e5e0000000000 */
[----:B------:R-:W-:-:S15]  /*0180*/  NOP ;  /* 0x0000000000007918 */ /* 0x000fde0000000000 */
[----:B------:R-:W-:-:S15]  /*0190*/  NOP ;  /* 0x0000000000007918 */ /* 0x000fde0000000000 */
[----:B------:R-:W-:-:S15]  /*01a0*/  NOP ;  /* 0x0000000000007918 */ /* 0x000fde0000000000 */
[----:B------:R-:W-:-:S04]  /*01b0*/  NOP ;  /* 0x0000000000007918 */ /* 0x000fc80000000000 */
[----:B-1----:R-:W0:Y:S02]  /*01c0*/  DMUL R8, R8, UR8 ;  /* 0x0000000808087c28 */ /* 0x002e240008000000 */
[----:B0-----:R0:W-:Y:S02]  /*01d0*/  STG.E.64 desc[UR6][R10.64], R8 ;  /* 0x000000080a007986 */ /* 0x0011e4000c101b06 */
.L_x_13948:
[----:B------:R-:W-:Y:S05]  /*01e0*/  BSYNC.RECONVERGENT B0 ;  /* 0x0000000000007941 */ /* 0x000fea0003800200 */
.L_x_13947:
[----:B------:R-:W-:-:S13]  /*01f0*/  ISETP.GE.AND P0, PT, R3, UR4, PT ;  /* 0x0000000403007c0c */ /* 0x000fda000bf06270 */
[----:B------:R-:W-:Y:S05]  /*0200*/  @P0 EXIT ;  /* 0x000000000000094d */ /* 0x000fea0003800000 */
[----:B0-----:R-:W0:Y:S08]  /*0210*/  LDC.64 R8, c[0x0][0x5f8] ;  /* 0x00017e00ff087b82 */ /* 0x001e300000000a00 */
[----:B------:R-:W1:Y:S01]  /*0220*/  LDC.64 R6, c[0x0][0x5f0] ;  /* 0x00017c00ff067b82 */ /* 0x000e620000000a00 */
[----:B------:R-:W-:Y:S01]  /*0230*/  HFMA2 R4, -RZ, RZ, 0, 0 ;  /* 0x00000000ff047431 */ /* 0x000fe200000001ff */
[----:B------:R-:W2:Y:S01]  /*0240*/  LDCU.64 UR4, c[0x0][0x600] ;  /* 0x0000c000ff0477ac */ /* 0x000ea20008000a00 */
[----:B0-----:R-:W3:Y:S04]  /*0250*/  LDG.E.U8 R8, desc[UR6][R8.64] ;  /* 0x0000000608087981 */ /* 0x001ee8000c1e1100 */
[----:B-1----:R-:W4:Y:S01]  /*0260*/  LDG.E.64 R2, desc[UR6][R6.64] ;  /* 0x0000000606027981 */ /* 0x002f22000c1e1b00 */
[----:B---3--:R-:W-:-:S04]  /*0270*/  ISETP.NE.AND P0, PT, R8, RZ, PT ;  /* 0x000000ff0800720c */ /* 0x008fc80003f05270 */
[----:B------:R-:W-:-:S06]  /*0280*/  FSEL R5, RZ, 1.875, !P0 ;  /* 0x3ff00000ff057808 */ /* 0x000fcc0004000000 */
[----:B----4-:R0:W2:Y:S02]  /*0290*/  DMUL R2, R2, R4 ;  /* 0x0000000402027228 */ /* 0x0100a40000000000 */
[----:B0-----:R-:W0:-:S15]  /*02a0*/  LDC.64 R4, c[0x0][0x5e8] ;  /* 0x00017a00ff047b82 */ /* 0x001e1e0000000a00 */
[----:B------:R-:W-:-:S15]  /*02b0*/  NOP ;  /* 0x0000000000007918 */ /* 0x000fde0000000000 */
[----:B------:R-:W-:-:S15]  /*02c0*/  NOP ;  /* 0x0000000000007918 */ /* 0x000fde0000000000 */
[----:B------:R-:W-:-:S15]  /*02d0*/  NOP ;  /* 0x0000000000007918 */ /* 0x000fde0000000000 */
[----:B------:R-:W-:-:S02]  /*02e0*/  NOP ;  /* 0x0000000000007918 */ /* 0x000fc40000000000 */
[----:B--2---:R-:W0:Y:S02]  /*02f0*/  DMUL R2, R2, UR4 ;  /* 0x0000000402027c28 */ /* 0x004e240008000000 */
[----:B0-----:R-:W-:Y:S01]  /*0300*/  STG.E.64 desc[UR6][R4.64], R2 ;  /* 0x0000000204007986 */ /* 0x001fe2000c101b06 */
[----:B------:R-:W-:Y:S05]  /*0310*/  EXIT ;  /* 0x000000000000794d */ /* 0x000fea0003800000 */
.L_x_13946:
        /* <DEDUP_REMOVED lines=355> */
.L_x_13951:
[----:B------:R-:W0:Y:S02]  /*1950*/  LDCU.128 UR8, c[0x0][0x5f0] ;  /* 0x0000be00ff0877ac */ /* 0x000e240008000c00 */
[----:B0-----:R-:W-:-:S04]  /*1960*/  IADD3 R10, P0, PT, R6, UR10, RZ ;  /* 0x0000000a060a7c10 */ /* 0x001fc8000ff1e0ff */
[----:B------:R-:W-:Y:S01]  /*1970*/  IADD3.X R11, PT, PT, RZ, UR11, RZ, P0, !PT ;  /* 0x0000000bff0b7c10 */ /* 0x000fe200087fe4ff */
[----:B------:R-:W0:Y:S01]  /*1980*/  LDCU.64 UR10, c[0x0][0x600] ;  /* 0x0000c000ff0a77ac */ /* 0x000e220008000a00 */
[----:B------:R-:W-:-:S03]  /*1990*/  IADD3 R8, P0, PT, R4, UR8, RZ ;  /* 0x0000000804087c10 */ /* 0x000fc6000ff1e0ff */
[----:B------:R-:W2:Y:S01]  /*19a0*/  LDG.E.U8 R10, desc[UR6][R10.64] ;  /* 0x000000060a0a7981 */ /* 0x000ea2000c1e1100 */
[----:B------:R-:W-:Y:S01]  /*19b0*/  IADD3.X R9, PT, PT, RZ, UR9, RZ, P0, !PT ;  /* 0x00000009ff097c10 */ /* 0x000fe200087fe4ff */
[----:B------:R-:W1:Y:S04]  /*19c0*/  LDCU.64 UR8, c[0x0][0x5e8] ;  /* 0x0000bd00ff0877ac */ /* 0x000e680008000a00 */
[----:B------:R-:W3:Y:S01]  /*19d0*/  LDG.E.64 R6, desc[UR6][R8.64] ;  /* 0x0000000608067981 */ /* 0x000ee2000c1e1b00 */
[----:B------:R-:W-:Y:S02]  /*19e0*/  MOV R12, RZ ;  /* 0x000000ff000c7202 */ /* 0x000fe40000000f00 */
[----:B------:R-:W-:Y:S02]  /*19f0*/  IADD3 R3, PT, PT, R3, 0x80, RZ ;  /* 0x0000008003037810 */ /* 0x000fe40007ffe0ff */
[----:B--2---:R-:W-:-:S04]  /*1a00*/  ISETP.NE.AND P0, PT, R10, RZ, PT ;  /* 0x000000ff0a00720c */ /* 0x004fc80003f05270 */
[----:B------:R-:W-:Y:S02]  /*1a10*/  FSEL R13, RZ, 1.875, !P0 ;  /* 0x3ff00000ff0d7808 */ /* 0x000fe40004000000 */
[----:B-1----:R-:W-:-:S04]  /*1a20*/  IADD3 R4, P0, PT, R5, UR8, RZ ;  /* 0x0000000805047c10 */ /* 0x002fc8000ff1e0ff */
[----:B------:R-:W-:Y:S01]  /*1a30*/  IADD3.X R5, PT, PT, RZ, UR9, RZ, P0, !PT ;  /* 0x00000009ff057c10 */ /* 0x000fe200087fe4ff */
[----:B---3--:R-:W0:-:S15]  /*1a40*/  DMUL R6, R6, R12 ;  /* 0x0000000c06067228 */ /* 0x008e1e0000000000 */
[----:B------:R-:W-:-:S15]  /*1a50*/  NOP ;  /* 0x0000000000007918 */ /* 0x000fde0000000000 */
[----:B------:R-:W-:-:S15]  /*1a60*/  NOP ;  /* 0x0000000000007918 */ /* 0x000fde0000000000 */
[----:B------:R-:W-:-:S15]  /*1a70*/  NOP ;  /* 0x0000000000007918 */ /* 0x000fde0000000000 */
[----:B------:R-:W-:-:S04]  /*1a80*/  NOP ;  /* 0x0000000000007918 */ /* 0x000fc80000000000 */
[----:B0-----:R-:W0:Y:S02]  /*1a90*/  DMUL R6, R6, UR10 ;  /* 0x0000000a06067c28 */ /* 0x001e240008000000 */
[----:B0-----:R0:W-:Y:S02]  /*1aa0*/  STG.E.64 desc[UR6][R4.64], R6 ;  /* 0x0000000604007986 */ /* 0x0011e4000c101b06 */
.L_x_13950:
[----:B------:R-:W-:Y:S05]  /*1ab0*/  BSYNC.RECONVERGENT B0 ;  /* 0x0000000000007941 */ /* 0x000fea0003800200 */
.L_x_13949:
        /* <DEDUP_REMOVED lines=350> */
.L_x_13952:
[----:B------:R-:W0:Y:S01]  /*30a0*/  LDCU.128 UR8, c[0x0][0x5f0] ;  /* 0x0000be00ff0877ac */ /* 0x000e220008000c00 */
[----:B------:R-:W1:Y:S01]  /*30b0*/  LDCU.64 UR4, c[0x0][0x5e8] ;  /* 0x0000bd00ff0477ac */ /* 0x000e620008000a00 */
[----:B0-----:R-:W-:-:S04]  /*30c0*/  IADD3 R8, P0, PT, R4, UR10, RZ ;  /* 0x0000000a04087c10 */ /* 0x001fc8000ff1e0ff */
[----:B------:R-:W-:Y:S02]  /*30d0*/  IADD3.X R9, PT, PT, RZ, UR11, RZ, P0, !PT ;  /* 0x0000000bff097c10 */ /* 0x000fe400087fe4ff */
[----:B------:R-:W-:-:S03]  /*30e0*/  IADD3 R6, P0, PT, R2, UR8, RZ ;  /* 0x0000000802067c10 */ /* 0x000fc6000ff1e0ff */
[----:B------:R-:W2:Y:S01]  /*30f0*/  LDG.E.U8 R8, desc[UR6][R8.64] ;  /* 0x0000000608087981 */ /* 0x000ea2000c1e1100 */
[----:B------:R-:W-:Y:S01]  /*3100*/  IADD3.X R7, PT, PT, RZ, UR9, RZ, P0, !PT ;  /* 0x00000009ff077c10 */ /* 0x000fe200087fe4ff */
[----:B------:R-:W0:Y:S04]  /*3110*/  LDCU.64 UR8, c[0x0][0x600] ;  /* 0x0000c000ff0877ac */ /* 0x000e280008000a00 */
[----:B------:R-:W3:Y:S01]  /*3120*/  LDG.E.64 R4, desc[UR6][R6.64] ;  /* 0x0000000606047981 */ /* 0x000ee2000c1e1b00 */
[----:B------:R-:W-:Y:S02]  /*3130*/  MOV R10, RZ ;  /* 0x000000ff000a7202 */ /* 0x000fe40000000f00 */
        /* <DEDUP_REMOVED lines=12> */
.L_x_13953:
        /* <DEDUP_REMOVED lines=16> */
.L_x_14279:


//--------------------- .text._ZN2at6native27unrolled_elementwise_kernelIZNS0_43_GLOBAL__N__7cc8d1ed_10_Dropout_cu_0e96ed3819masked_scale_kernelIbddEEvRNS_6TensorERKS4_S7_T1_EUldbE_St5arrayIPcLm3EELi4E23TrivialOffsetCalculatorILi2EjESD_ILi1EjENS0_6memory15LoadWithoutCastENSG_16StoreWithoutCastEEEviT_T0_T2_T3_T4_T5_ --------------------------
	.section	.text._ZN2at6native27unrolled_elementwise_kernelIZNS0_43_GLOBAL__N__7cc8d1ed_10_Dropout_cu_0e96ed3819masked_scale_kernelIbddEEvRNS_6TensorERKS4_S7_T1_EUldbE_St5arrayIPcLm3EELi4E23TrivialOffsetCalculatorILi2EjESD_ILi1EjENS0_6memory15LoadWithoutCastENSG_16StoreWithoutCastEEEviT_T0_T2_T3_T4_T5_,"ax",@progbits
	.align	128
        .global         _ZN2at6native27unrolled_elementwise_kernelIZNS0_43_GLOBAL__N__7cc8d1ed_10_Dropout_cu_0e96ed3819masked_scale_kernelIbddEEvRNS_6TensorERKS4_S7_T1_EUldbE_St5arrayIPcLm3EELi4E23TrivialOffsetCalculatorILi2EjESD_ILi1EjENS0_6memory15LoadWithoutCastENSG_16StoreWithoutCastEEEviT_T0_T2_T3_T4_T5_
        .type           _ZN2at6native27unrolled_elementwise_kernelIZNS0_43_GLOBAL__N__7cc8d1ed_10_Dropout_cu_0e96ed3819masked_scale_kernelIbddEEvRNS_6TensorERKS4_S7_T1_EUldbE_St5arrayIPcLm3EELi4E23TrivialOffsetCalculatorILi2EjESD_ILi1EjENS0_6memory15LoadWithoutCastENSG_16StoreWithoutCastEEEviT_T0_T2_T3_T4_T5_,@function
        .size           _ZN2at6native27unrolled_elementwise_kernelIZNS0_43_GLOBAL__N__7cc8d1ed_10_Dropout_cu_0e96ed3819masked_scale_kernelIbddEEvRNS_6TensorERKS4_S7_T1_EUldbE_St5arrayIPcLm3EELi4E23TrivialOffsetCalculatorILi2EjESD_ILi1EjENS0_6memory15LoadWithoutCastENSG_16StoreWithoutCastEEEviT_T0_T2_T3_T4_T5_,(.L_x_14280 - _ZN2at6native27unrolled_elementwise_kernelIZNS0_43_GLOBAL__N__7cc8d1ed_10_Dropout_cu_0e96ed3819masked_scale_kernelIbddEEvRNS_6TensorERKS4_S7_T1_EUldbE_St5arrayIPcLm3EELi4E23TrivialOffsetCalculatorILi2EjESD_ILi1EjENS0_6memory15LoadWithoutCastENSG_16StoreWithoutCastEEEviT_T0_T2_T3_T4_T5_)
        .other          _ZN2at6native27unrolled_elementwise_kernelIZNS0_43_GLOBAL__N__7cc8d1ed_10_Dropout_cu_0e96ed3819masked_scale_kernelIbddEEvRNS_6TensorERKS4_S7_T1_EUldbE_St5arrayIPcLm3EELi4E23TrivialOffsetCalculatorILi2EjESD_ILi1EjENS0_6memory15LoadWithoutCastENSG_16StoreWithoutCastEEEviT_T0_T2_T3_T4_T5_,@"STO_CUDA_ENTRY STV_DEFAULT"
_ZN2at6native27unrolled_elementwise_kernelIZNS0_43_GLOBAL__N__7cc8d1ed_10_Dropout_cu_0e96ed3819masked_scale_kernelIbddEEvRNS_6TensorERKS4_S7_T1_EUldbE_St5arrayIPcLm3EELi4E23TrivialOffsetCalculatorILi2EjESD_ILi1EjENS0_6memory15LoadWithoutCastENSG_16StoreWithoutCastEEEviT_T0_T2_T3_T4_T5_:
.text._ZN2at6native27unrolled_elementwise_kernelIZNS0_43_GLOBAL__N__7cc8d1ed_10_Dropout_cu_0e96ed3819masked_scale_kernelIbddEEvRNS_6TensorERKS4_S7_T1_EUldbE_St5arrayIPcLm3EELi4E23TrivialOffsetCalculatorILi2EjESD_ILi1EjENS0_6memory15LoadWithoutCastENSG_16StoreWithoutCastEEEviT_T0_T2_T3_T4_T5_:
        /* <DEDUP_REMOVED lines=15> */
[----:B------:R-:W4:Y:S01]  /*00f0*/  @!P2 LDC.64 R12, c[0x0][0x3a8] ;  /* 0x0000ea00ff0cab82 */ /* 0x000f220000000a00 */
[----:B------:R-:W-:-:S05]  /*0100*/  @!P2 VIADD R19, R19, 0x80 ;  /* 0x000000801313a836 */ /* 0x000fca0000000000 */
[----:B------:R-:W-:Y:S02]  /*0110*/  ISETP.GE.AND P1, PT, R19, R16, PT ;  /* 0x000000101300720c */ /* 0x000fe40003f26270 */
[C---:B0-----:R-:W-:Y:S01]  /*0120*/  @!P3 IADD3 R26, P4, PT, R9.reuse, R26, RZ ;  /* 0x0000001a091ab210 */ /* 0x041fe20007f9e0ff */
[----:B------:R-:W0:Y:S04]  /*0130*/  @!P2 LDC.64 R10, c[0x0][0x3a0] ;  /* 0x0000e800ff0aab82 */ /* 0x000e280000000a00 */
[----:B------:R-:W-:Y:S02]  /*0140*/  @!P3 IMAD.X R27, RZ, RZ, R27, P4 ;  /* 0x000000ffff1bb224 */ /* 0x000fe400020e061b */
[----:B--2---:R-:W-:-:S03]  /*0150*/  @!P3 IMAD.WIDE.U32 R24, R9, 0x8, R24 ;  /* 0x000000080918b825 */ /* 0x004fc600078e0018 */
[----:B-1----:R1:W2:Y:S01]  /*0160*/  @!P3 LDG.E.U8 R18, desc[UR4][R26.64] ;  /* 0x000000041a12b981 */ /* 0x0022a2000c1e1100 */
[----:B------:R-:W-:Y:S01]  /*0170*/  @!P1 IMAD R21, R0, 0x200, R19 ;  /* 0x0000020000159824 */ /* 0x000fe200078e0213 */
[----:B------:R-:W-:Y:S01]  /*0180*/  @!P1 IADD3 R19, PT, PT, R19, 0x80, RZ ;  /* 0x0000008013139810 */ /* 0x000fe20007ffe0ff */
[----:B------:R-:W5:Y:S03]  /*0190*/  @!P1 LDC.64 R2, c[0x0][0x3a8] ;  /* 0x0000ea00ff029b82 */ /* 0x000f660000000a00 */
[----:B------:R-:W-:Y:S02]  /*01a0*/  ISETP.GE.AND P0, PT, R19, R16, PT ;  /* 0x000000101300720c */ /* 0x000fe40003f06270 */
[----:B----4-:R-:W-:-:S03]  /*01b0*/  @!P2 IADD3 R22, P4, PT, R15, R12, RZ ;  /* 0x0000000c0f16a210 */ /* 0x010fc60007f9e0ff */
[----:B------:R-:W4:Y:S08]  /*01c0*/  @!P1 LDC.64 R6, c[0x0][0x3a0] ;  /* 0x0000e800ff069b82 */ /* 0x000f300000000a00 */
[----:B------:R-:W1:Y:S01]  /*01d0*/  @!P0 LDC.64 R4, c[0x0][0x3a8] ;  /* 0x0000ea00ff048b82 */ /* 0x000e620000000a00 */
[----:B------:R-:W-:Y:S01]  /*01e0*/  @!P2 IMAD.X R23, RZ, RZ, R13, P4 ;  /* 0x000000ffff17a224 */ /* 0x000fe200020e060d */
[----:B------:R-:W-:-:S02]  /*01f0*/  CS2R R8, SRZ ;  /* 0x0000000000087805 */ /* 0x000fc4000001ff00 */
[----:B------:R-:W-:Y:S02]  /*0200*/  @!P0 LEA R29, R0, R19, 0x9 ;  /* 0x00000013001d8211 */ /* 0x000fe400078e48ff */
[----:B------:R-:W3:Y:S02]  /*0210*/  @!P2 LDG.E.U8 R20, desc[UR4][R22.64] ;  /* 0x000000041614a981 */ /* 0x000ee4000c1e1100 */
[----:B------:R-:W4:Y:S01]  /*0220*/  @!P0 LDC.64 R12, c[0x0][0x3a0] ;  /* 0x0000e800ff0c8b82 */ /* 0x000f220000000a00 */
[----:B-----5:R-:W-:Y:S01]  /*0230*/  @!P1 IADD3 R2, P4, PT, R21, R2, RZ ;  /* 0x0000000215029210 */ /* 0x020fe20007f9e0ff */
[----:B------:R4:W5:Y:S04]  /*0240*/  @!P3 LDG.E.64 R8, desc[UR4][R24.64] ;  /* 0x000000041808b981 */ /* 0x000968000c1e1b00 */
[----:B------:R-:W-:-:S02]  /*0250*/  @!P1 IMAD.X R3, RZ, RZ, R3, P4 ;  /* 0x000000ffff039224 */ /* 0x000fc400020e0603 */
[----:B0-----:R-:W-:-:S03]  /*0260*/  @!P2 IMAD.WIDE.U32 R10, R15, 0x8, R10 ;  /* 0x000000080f0aa825 */ /* 0x001fc600078e000a */
[----:B------:R-:W5:Y:S01]  /*0270*/  @!P1 LDG.E.U8 R2, desc[UR4][R2.64] ;  /* 0x0000000402029981 */ /* 0x000f62000c1e1100 */
[----:B-1----:R-:W-:Y:S02]  /*0280*/  @!P0 IADD3 R26, P4, PT, R29, R4, RZ ;  /* 0x000000041d1a8210 */ /* 0x002fe40007f9e0ff */
[----:B------:R-:W-:Y:S01]  /*0290*/  CS2R R14, SRZ ;  /* 0x00000000000e7805 */ /* 0x000fe2000001ff00 */
[----:B----4-:R-:W-:Y:S01]  /*02a0*/  @!P1 IMAD.WIDE.U32 R24, R21, 0x8, R6 ;  /* 0x0000000815189825 */ /* 0x010fe200078e0006 */
[----:B------:R-:W-:-:S03]  /*02b0*/  CS2R R6, SRZ ;  /* 0x0000000000067805 */ /* 0x000fc6000001ff00 */
[----:B------:R-:W-:Y:S01]  /*02c0*/  @!P0 IMAD.X R27, RZ, RZ, R5, P4 ;  /* 0x000000ffff1b8224 */ /* 0x000fe200020e0605 */
[----:B------:R0:W4:Y:S04]  /*02d0*/  @!P2 LDG.E.64 R14, desc[UR4][R10.64] ;  /* 0x000000040a0ea981 */ /* 0x000128000c1e1b00 */
[----:B------:R-:W4:Y:S01]  /*02e0*/  @!P0 LDG.E.U8 R19, desc[UR4][R26.64] ;  /* 0x000000041a138981 */ /* 0x000f22000c1e1100 */
[----:B------:R-:W-:-:S03]  /*02f0*/  @!P0 IMAD.WIDE.U32 R4, R29, 0x8, R12 ;  /* 0x000000081d048825 */ /* 0x000fc600078e000c */
[----:B------:R-:W4:Y:S04]  /*0300*/  @!P1 LDG.E.64 R6, desc[UR4][R24.64] ;  /* 0x0000000418069981 */ /* 0x000f28000c1e1b00 */
[----:B------:R-:W4:Y:S01]  /*0310*/  @!P0 LDG.E.64 R4, desc[UR4][R4.64] ;  /* 0x0000000404048981 */ /* 0x000f22000c1e1b00 */
[----:B0-----:R-:W-:Y:S02]  /*0320*/  CS2R R10, SRZ ;  /* 0x00000000000a7805 */ /* 0x001fe4000001ff00 */
[----:B------:R-:W-:Y:S01]  /*0330*/  @!P3 IMAD.MOV.U32 R10, RZ, RZ, RZ ;  /* 0x000000ffff0ab224 */ /* 0x000fe200078e00ff */
[----:B------:R-:W-:Y:S04]  /*0340*/  BSSY.RECONVERGENT B0, `(.L_x_13954) ;  /* 0x0000048000007945 */ /* 0x000fe80003800200 */
[----:B------:R-:W-:Y:S01]  /*0350*/  BSSY.RELIABLE B1, `(.L_x_13955) ;  /* 0x0000040000017945 */ /* 0x000fe20003800100 */
[----:B--2---:R-:W-:-:S04]  /*0360*/  @!P3 ISETP.NE.AND P4, PT, R18, RZ, PT ;  /* 0x000000ff1200b20c */ /* 0x004fc80003f85270 */
[----:B------:R-:W-:Y:S02]  /*0370*/  @!P3 FSEL R11, RZ, 1.875, !P4 ;  /* 0x3ff00000ff0bb808 */ /* 0x000fe40006000000 */
[----:B---3--:R-:W-:-:S04]  /*0380*/  @!P2 ISETP.NE.AND P3, PT, R20, RZ, PT ;  /* 0x000000ff1400a20c */ /* 0x008fc80003f65270 */
[----:B-----5:R0:W1:Y:S02]  /*0390*/  DMUL R8, R10, R8 ;  /* 0x000000080a087228 */ /* 0x0200640000000000 */
[----:B0-----:R-:W-:Y:S02]  /*03a0*/  CS2R R10, SRZ ;  /* 0x00000000000a7805 */ /* 0x001fe4000001ff00 */
[----:B------:R-:W-:Y:S01]  /*03b0*/  @!P2 FSEL R11, RZ, 1.875, !P3 ;  /* 0x3ff00000ff0ba808 */ /* 0x000fe20005800000 */
[----:B------:R-:W-:Y:S01]  /*03c0*/  @!P2 IMAD.MOV.U32 R10, RZ, RZ, RZ ;  /* 0x000000ffff0aa224 */ /* 0x000fe200078e00ff */
[----:B------:R-:W-:Y:S02]  /*03d0*/  @!P1 ISETP.NE.AND P2, PT, R2, RZ, PT ;  /* 0x000000ff0200920c */ /* 0x000fe40003f45270 */
[----:B------:R-:W-:Y:S02]  /*03e0*/  CS2R R2, SRZ ;  /* 0x0000000000027805 */ /* 0x000fe4000001ff00 */
[----:B------:R-:W-:Y:S01]  /*03f0*/  @!P1 IMAD.MOV.U32 R2, RZ, RZ, RZ ;  /* 0x000000ffff029224 */ /* 0x000fe200078e00ff */
[----:B------:R-:W-:-:S02]  /*0400*/  @!P1 FSEL R3, RZ, 1.875, !P2 ;  /* 0x3ff00000ff039808 */ /* 0x000fc40005000000 */
[----:B----4-:R-:W-:-:S15]  /*0410*/  @!P0 ISETP.NE.AND P1, PT, R19, RZ, PT ;  /* 0x000000ff1300820c */ /* 0x010fde0003f25270 */
[----:B------:R-:W-:-:S15]  /*0420*/  NOP ;  /* 0x0000000000007918 */ /* 0x000fde0000000000 */
[----:B------:R-:W-:-:S15]  /*0430*/  NOP ;  /* 0x0000000000007918 */ /* 0x000fde0000000000 */
[----:B------:R-:W-:-:S06]  /*0440*/  NOP ;  /* 0x0000000000007918 */ /* 0x000fcc0000000000 */
[----:B------:R-:W0:-:S15]  /*0450*/  DMUL R14, R10, R14 ;  /* 0x0000000e0a0e7228 */ /* 0x000e1e0000000000 */
[----:B------:R-:W-:-:S15]  /*0460*/  NOP ;  /* 0x0000000000007918 */ /* 0x000fde0000000000 */
[----:B------:R-:W-:-:S15]  /*0470*/  NOP ;  /* 0x0000000000007918 */ /* 0x000fde0000000000 */
[----:B------:R-:W-:-:S15]  /*0480*/  NOP ;  /* 0x0000000000007918 */ /* 0x000fde0000000000 */
[----:B------:R-:W-:-:S04]  /*0490*/  NOP ;  /* 0x0000000000007918 */ /* 0x000fc80000000000 */
[----:B------:R2:W3:Y:S02]  /*04a0*/  DMUL R10, R2, R6 ;  /* 0x00000006020a7228 */ /* 0x0004e40000000000 */
[----:B--2---:R-:W-:Y:S02]  /*04b0*/  CS2R R2, SRZ ;  /* 0x0000000000027805 */ /* 0x004fe4000001ff00 */
[----:B------:R-:W-:Y:S02]  /*04c0*/  @!P0 FSEL R7, RZ, 1.875, !P1 ;  /* 0x3ff00000ff078808 */ /* 0x000fe40004800000 */
[----:B------:R-:W-:-:S15]  /*04d0*/  @!P0 MOV R6, RZ ;  /* 0x000000ff00068202 */ /* 0x000fde0000000f00 */
[----:B------:R-:W-:-:S15]  /*04e0*/  NOP ;  /* 0x0000000000007918 */ /* 0x000fde0000000000 */
[----:B------:R-:W-:-:S15]  /*04f0*/  NOP ;  /* 0x0000000000007918 */ /* 0x000fde0000000000 */
[----:B------:R-:W-:-:S13]  /*0500*/  NOP ;  /* 0x0000000000007918 */ /* 0x000fda0000000000 */
[----:B------:R-:W2:Y:S01]  /*0510*/  @!P0 DMUL R2, R4, R6 ;  /* 0x0000000604028228 */ /* 0x000ea20000000000 */
[----:B------:R-:W-:-:S15]  /*0520*/  ISETP.GE.AND P0, PT, R17, R16, PT ;  /* 0x000000101100720c */ /* 0x000fde0003f06270 */
[----:B------:R-:W-:-:S15]  /*0530*/  NOP ;  /* 0x0000000000007918 */ /* 0x000fde0000000000 */
[----:B------:R-:W-:-:S15]  /*0540*/  NOP ;  /* 0x0000000000007918 */ /* 0x000fde0000000000 */
[----:B------:R-:W-:-:S15]  /*0550*/  NOP ;  /* 0x0000000000007918 */ /* 0x000fde0000000000 */
[----:B------:R-:W-:-:S03]  /*0560*/  NOP ;  /* 0x0000000000007918 */ /* 0x000fc60000000000 */
[----:B-1----:R1:W4:-:S15]  /*0570*/  DMUL R12, R8, UR6 ;  /* 0x00000006080c7c28 */ /* 0x00231e0008000000 */
[----:B------:R-:W-:-:S15]  /*0580*/  NOP ;  /* 0x0000000000007918 */ /* 0x000fde0000000000 */
[----:B------:R-:W-:-:S15]  /*0590*/  NOP ;  /* 0x0000000000007918 */ /* 0x000fde0000000000 */
[----:B------:R-:W-:-:S15]  /*05a0*/  NOP ;  /* 0x0000000000007918 */ /* 0x000fde0000000000 */
[----:B------:R-:W-:-:S04]  /*05b0*/  NOP ;  /* 0x0000000000007918 */ /* 0x000fc80000000000 */
[----:B0-----:R1:W0:-:S15]  /*05c0*/  DMUL R6, R14, UR6 ;  /* 0x000000060e067c28 */ /* 0x00121e0008000000 */
[----:B------:R-:W-:-:S15]  /*05d0*/  NOP ;  /* 0x0000000000007918 */ /* 0x000fde0000000000 */
[----:B------:R-:W-:-:S15]  /*05e0*/  NOP ;  /* 0x0000000000007918 */ /* 0x000fde0000000000 */
[----:B------:R-:W-:-:S15]  /*05f0*/  NOP ;  /* 0x0000000000007918 */ /* 0x000fde0000000000 */
[----:B------:R-:W-:-:S04]  /*0600*/  NOP ;  /* 0x0000000000007918 */ /* 0x000fc80000000000 */
[----:B---3--:R1:W3:-:S15]  /*0610*/  DMUL R4, R10, UR6 ;  /* 0x000000060a047c28 */ /* 0x0082de0008000000 */
[----:B------:R-:W-:-:S15]  /*0620*/  NOP ;  /* 0x0000000000007918 */ /* 0x000fde0000000000 */
[----:B------:R-:W-:-:S15]  /*0630*/  NOP ;  /* 0x0000000000007918 */ /* 0x000fde0000000000 */
[----:B------:R-:W-:-:S15]  /*0640*/  NOP ;  /* 0x0000000000007918 */ /* 0x000fde0000000000 */
[----:B------:R-:W-:-:S04]  /*0650*/  NOP ;  /* 0x0000000000007918 */ /* 0x000fc80000000000 */
[----:B--2---:R-:W2:Y:S02]  /*0660*/  DMUL R2, R2, UR6 ;  /* 0x0000000602027c28 */ /* 0x004ea40008000000 */
[----:B01234-:R-:W-:Y:S05]  /*0670*/  @P0 BRA `(.L_x_13956) ;  /* 0x0000000000340947 */ /* 0x01ffea0003800000 */
[----:B------:R-:W0:Y:S01]  /*0680*/  LDC.64 R8, c[0x0][0x398] ;  /* 0x0000e600ff087b82 */ /* 0x000e220000000a00 */
[----:B------:R-:W-:Y:S02]  /*0690*/  IMAD R11, R0, 0x200, R17 ;  /* 0x00000200000b7824 */ /* 0x000fe400078e0211 */
[----:B------:R-:W-:-:S05]  /*06a0*/  VIADD R17, R17, 0x80 ;  /* 0x0000008011117836 */ /* 0x000fca0000000000 */
[----:B------:R-:W-:-:S13]  /*06b0*/  ISETP.GE.AND P0, PT, R17, R16, PT ;  /* 0x000000101100720c */ /* 0x000fda0003f06270 */
[----:B------:R-:W-:Y:S05]  /*06c0*/  @P0 BREAK.RELIABLE B1 ;  /* 0x0000000000010942 */ /* 0x000fea0003800100 */
[----:B0-----:R-:W-:-:S05]  /*06d0*/  IMAD.WIDE.U32 R8, R11, 0x8, R8 ;  /* 0x000000080b087825 */ /* 0x001fca00078e0008 */
[----:B------:R0:W-:Y:S01]  /*06e0*/  STG.E.64 desc[UR4][R8.64], R12 ;  /* 0x0000000c08007986 */ /* 0x0001e2000c101b04 */
[----:B------:R-:W-:Y:S05]  /*06f0*/  @P0 BRA `(.L_x_13957) ;  /* 0x0000000000300947 */ /* 0x000fea0003800000 */
[----:B0-----:R-:W0:Y:S01]  /*0700*/  LDC.64 R8, c[0x0][0x398] ;  /* 0x0000e600ff087b82 */ /* 0x001e220000000a00 */
[----:B------:R-:W-:Y:S02]  /*0710*/  IMAD R11, R0, 0x200, R17 ;  /* 0x00000200000b7824 */ /* 0x000fe400078e0211 */
[----:B------:R-:W-:Y:S02]  /*0720*/  VIADD R17, R17, 0x80 ;  /* 0x0000008011117836 */ /* 0x000fe40000000000 */
[----:B0-----:R-:W-:-:S05]  /*0730*/  IMAD.WIDE.U32 R8, R11, 0x8, R8 ;  /* 0x000000080b087825 */ /* 0x001fca00078e0008 */
[----:B------:R0:W-:Y:S02]  /*0740*/  STG.E.64 desc[UR4][R8.64], R6 ;  /* 0x0000000608007986 */ /* 0x0001e4000c101b04 */
.L_x_13956:
[----:B------:R-:W-:Y:S05]  /*0750*/  BSYNC.RELIABLE B1 ;  /* 0x0000000000017941 */ /* 0x000fea0003800100 */
.L_x_13955:
[----:B------:R-:W-:-:S13]  /*0760*/  ISETP.GE.AND P0, PT, R17, R16, PT ;  /* 0x000000101100720c */ /* 0x000fda0003f06270 */
[----:B0-----:R-:W0:Y:S01]  /*0770*/  @!P0 LDC.64 R6, c[0x0][0x398] ;  /* 0x0000e600ff068b82 */ /* 0x001e220000000a00 */
[----:B------:R-:W-:Y:S01]  /*0780*/  @!P0 LEA R9, R0, R17, 0x9 ;  /* 0x0000001100098211 */ /* 0x000fe200078e48ff */
[----:B------:R-:W-:-:S04]  /*0790*/  @!P0 VIADD R17, R17, 0x80 ;  /* 0x0000008011118836 */ /* 0x000fc80000000000 */
[----:B0-----:R-:W-:-:S05]  /*07a0*/  @!P0 IMAD.WIDE.U32 R6, R9, 0x8, R6 ;  /* 0x0000000809068825 */ /* 0x001fca00078e0006 */
[----:B------:R1:W-:Y:S02]  /*07b0*/  @!P0 STG.E.64 desc[UR4][R6.64], R4 ;  /* 0x0000000406008986 */ /* 0x0003e4000c101b04 */
.L_x_13957:
[----:B------:R-:W-:Y:S05]  /*07c0*/  BSYNC.RECONVERGENT B0 ;  /* 0x0000000000007941 */ /* 0x000fea0003800200 */
.L_x_13954:
[----:B------:R-:W-:Y:S05]  /*07d0*/  WARPSYNC.ALL ;  /* 0x0000000000007948 */ /* 0x000fea0003800000 */
[----:B------:R-:W-:-:S13]  /*07e0*/  ISETP.GE.AND P0, PT, R17, R16, PT ;  /* 0x000000101100720c */ /* 0x000fda0003f06270 */
[----:B------:R-:W-:Y:S05]  /*07f0*/  @P0 EXIT ;  /* 0x000000000000094d */ /* 0x000fea0003800000 */
[----:B-1----:R-:W1:Y:S01]  /*0800*/  LDC.64 R4, c[0x0][0x398] ;  /* 0x0000e600ff047b82 */ /* 0x002e620000000a00 */
[----:B------:R-:W-:-:S04]  /*0810*/  IMAD R17, R0, 0x200, R17 ;  /* 0x0000020000117824 */ /* 0x000fc800078e0211 */
[----:B-1----:R-:W-:-:S05]  /*0820*/  IMAD.WIDE.U32 R4, R17, 0x8, R4 ;  /* 0x0000000811047825 */ /* 0x002fca00078e0004 */
[----:B------:R-:W-:Y:S01]  /*0830*/  STG.E.64 desc[UR4][R4.64], R2 ;  /* 0x0000000204007986 */ /* 0x000fe2000c101b04 */
[----:B------:R-:W-:Y:S05]  /*0840*/  EXIT ;  /* 0x000000000000794d */ /* 0x000fea0003800000 */
.L_x_13958:
        /* <DEDUP_REMOVED lines=11> */
.L_x_14280:


//--------------------- .text._ZN2at6native29vectorized_elementwise_kernelILi2EZNS0_43_GLOBAL__N__7cc8d1ed_10_Dropout_cu_0e96ed3819masked_scale_kernelIbddEEvRNS_6TensorERKS4_S7_T1_EUldbE_St5arrayIPcLm3EEEEviT0_S8_ --------------------------
	.section	.text._ZN2at6native29vectorized_elementwise_kernelILi2EZNS0_43_GLOBAL__N__7cc8d1ed_10_Dropout_cu_0e96ed3819masked_scale_kernelIbddEEvRNS_6TensorERKS4_S7_T1_EUldbE_St5arrayIPcLm3EEEEviT0_S8_,"ax",@progbits
	.align	128
        .global         _ZN2at6native29vectorized_elementwise_kernelILi2EZNS0_43_GLOBAL__N__7cc8d1ed_10_Dropout_cu_0e96ed3819masked_scale_kernelIbddEEvRNS_6TensorERKS4_S7_T1_EUldbE_St5arrayIPcLm3EEEEviT0_S8_
        .type           _ZN2at6native29vectorized_elementwise_kernelILi2EZNS0_43_GLOBAL__N__7cc8d1ed_10_Dropout_cu_0e96ed3819masked_scale_kernelIbddEEvRNS_6TensorERKS4_S7_T1_EUldbE_St5arrayIPcLm3EEEEviT0_S8_,@function
        .size           _ZN2at6native29vectorized_elementwise_kernelILi2EZNS0_43_GLOBAL__N__7cc8d1ed_10_Dropout_cu_0e96ed3819masked_scale_kernelIbddEEvRNS_6TensorERKS4_S7_T1_EUldbE_St5arrayIPcLm3EEEEviT0_S8_,(.L_x_14281 - _ZN2at6native29vectorized_elementwise_kernelILi2EZNS0_43_GLOBAL__N__7cc8d1ed_10_Dropout_cu_0e96ed3819masked_scale_kernelIbddEEvRNS_6TensorERKS4_S7_T1_EUldbE_St5arrayIPcLm3EEEEviT0_S8_)
        .other          _ZN2at6native29vectorized_elementwise_kernelILi2EZNS0_43_GLOBAL__N__7cc8d1ed_10_Dropout_cu_0e96ed3819masked_scale_kernelIbddEEvRNS_6TensorERKS4_S7_T1_EUldbE_St5arrayIPcLm3EEEEviT0_S8_,@"STO_CUDA_ENTRY STV_DEFAULT"
_ZN2at6native29vectorized_elementwise_kernelILi2EZNS0_43_GLOBAL__N__7cc8d1ed_10_Dropout_cu_0e96ed3819masked_scale_kernelIbddEEvRNS_6TensorERKS4_S7_T1_EUldbE_St5arrayIPcLm3EEEEviT0_S8_:
.text._ZN2at6native29vectorized_elementwise_kernelILi2EZNS0_43_GLOBAL__N__7cc8d1ed_10_Dropout_cu_0e96ed3819masked_scale_kernelIbddEEvRNS_6TensorERKS4_S7_T1_EUldbE_St5arrayIPcLm3EEEEviT0_S8_:
        /* <DEDUP_REMOVED lines=18> */
[----:B------:R-:W-:Y:S01]  /*0120*/  @!P3 IMAD.IADD R17, R0, 0x1, R27 ;  /* 0x000000010011b824 */ /* 0x000fe200078e021b */
[----:B------:R-:W3:Y:S01]  /*0130*/  @!P3 LDC.64 R10, c[0x0][0x3a8] ;  /* 0x0000ea00ff0abb82 */ /* 0x000ee20000000a00 */
[----:B------:R-:W-:-:S05]  /*0140*/  @!P3 VIADD R27, R27, 0x80 ;  /* 0x000000801b1bb836 */ /* 0x000fca0000000000 */
[----:B------:R-:W-:Y:S02]  /*0150*/  ISETP.GE.U32.AND P2, PT, R27, R2, PT ;  /* 0x000000021b00720c */ /* 0x000fe40003f46070 */
[----:B------:R-:W4:Y:S01]  /*0160*/  @!P3 LDC.64 R6, c[0x0][0x3a0] ;  /* 0x0000e800ff06bb82 */ /* 0x000f220000000a00 */
[----:B0-----:R-:W-:-:S05]  /*0170*/  @!P4 IADD3 R18, P0, PT, R5, R18, RZ ;  /* 0x000000120512c210 */ /* 0x001fca0007f1e0ff */
[----:B------:R-:W-:-:S05]  /*0180*/  @!P4 IMAD.X R19, RZ, RZ, R19, P0 ;  /* 0x000000ffff13c224 */ /* 0x000fca00000e0613 */
[----:B------:R-:W0:Y:S01]  /*0190*/  @!P2 LDC.64 R8, c[0x0][0x3a8] ;  /* 0x0000ea00ff08ab82 */ /* 0x000e220000000a00 */
[----:B------:R-:W-:Y:S01]  /*01a0*/  @!P2 IMAD.IADD R25, R0, 0x1, R27 ;  /* 0x000000010019a824 */ /* 0x000fe200078e021b */
[----:B------:R-:W5:Y:S01]  /*01b0*/  @!P4 LDG.E.U8 R18, desc[UR4][R18.64] ;  /* 0x000000041212c981 */ /* 0x000f62000c1e1100 */
[----:B------:R-:W-:Y:S01]  /*01c0*/  @!P2 VIADD R27, R27, 0x80 ;  /* 0x000000801b1ba836 */ /* 0x000fe20000000000 */
[----:B---3--:R-:W-:Y:S01]  /*01d0*/  @!P3 IADD3 R12, P0, PT, R17, R10, RZ ;  /* 0x0000000a110cb210 */ /* 0x008fe20007f1e0ff */
[----:B--2---:R-:W-:-:S03]  /*01e0*/  @!P4 IMAD.WIDE.U32 R20, R5, 0x8, R20 ;  /* 0x000000080514c825 */ /* 0x004fc600078e0014 */
[----:B------:R-:W-:Y:S01]  /*01f0*/  ISETP.GE.U32.AND P1, PT, R27, R2, PT ;  /* 0x000000021b00720c */ /* 0x000fe20003f26070 */
[----:B------:R-:W2:Y:S01]  /*0200*/  @!P2 LDC.64 R4, c[0x0][0x3a0] ;  /* 0x0000e800ff04ab82 */ /* 0x000ea20000000a00 */
[----:B------:R-:W-:Y:S01]  /*0210*/  @!P3 IMAD.X R13, RZ, RZ, R11, P0 ;  /* 0x000000ffff0db224 */ /* 0x000fe200000e060b */
[----:B------:R3:W5:Y:S01]  /*0220*/  @!P4 LDG.E.64 R14, desc[UR4][R20.64] ;  /* 0x00000004140ec981 */ /* 0x000762000c1e1b00 */
[----:B----4-:R-:W-:-:S04]  /*0230*/  @!P3 IMAD.WIDE.U32 R22, R17, 0x8, R6 ;  /* 0x000000081116b825 */ /* 0x010fc800078e0006 */
[----:B------:R-:W4:Y:S01]  /*0240*/  @!P3 LDG.E.U8 R13, desc[UR4][R12.64] ;  /* 0x000000040c0db981 */ /* 0x000f22000c1e1100 */
[----:B------:R-:W-:-:S04]  /*0250*/  CS2R R6, SRZ ;  /* 0x0000000000067805 */ /* 0x000fc8000001ff00 */
[----:B------:R-:W3:Y:S01]  /*0260*/  @!P1 LDC.64 R10, c[0x0][0x3a8] ;  /* 0x0000ea00ff0a9b82 */ /* 0x000ee20000000a00 */
[----:B------:R-:W-:Y:S01]  /*0270*/  @!P1 IMAD.IADD R29, R0, 0x1, R27 ;  /* 0x00000001001d9824 */ /* 0x000fe200078e021b */
[----:B------:R-:W4:Y:S01]  /*0280*/  @!P3 LDG.E.64 R6, desc[UR4][R22.64] ;  /* 0x000000041606b981 */ /* 0x000f22000c1e1b00 */
[----:B0-----:R-:W-:-:S05]  /*0290*/  @!P2 IADD3 R16, P0, PT, R25, R8, RZ ;  /* 0x000000081910a210 */ /* 0x001fca0007f1e0ff */
[----:B------:R-:W-:-:S05]  /*02a0*/  @!P2 IMAD.X R17, RZ, RZ, R9, P0 ;  /* 0x000000ffff11a224 */ /* 0x000fca00000e0609 */
[----:B------:R0:W4:Y:S01]  /*02b0*/  @!P2 LDG.E.U8 R19, desc[UR4][R16.64] ;  /* 0x000000041013a981 */ /* 0x000122000c1e1100 */
[----:B--2---:R-:W-:Y:S02]  /*02c0*/  @!P2 IMAD.WIDE.U32 R24, R25, 0x8, R4 ;  /* 0x000000081918a825 */ /* 0x004fe400078e0004 */
[----:B------:R-:W2:Y:S02]  /*02d0*/  @!P1 LDC.64 R4, c[0x0][0x3a0] ;  /* 0x0000e800ff049b82 */ /* 0x000ea40000000a00 */
[----:B------:R-:W-:Y:S01]  /*02e0*/  @!P1 VIADD R27, R27, 0x80 ;  /* 0x000000801b1b9836 */ /* 0x000fe20000000000 */
[----:B---3--:R-:W-:-:S05]  /*02f0*/  @!P1 IADD3 R20, P0, PT, R29, R10, RZ ;  /* 0x0000000a1d149210 */ /* 0x008fca0007f1e0ff */
[----:B------:R-:W-:Y:S01]  /*0300*/  @!P1 IMAD.X R21, RZ, RZ, R11, P0 ;  /* 0x000000ffff159224 */ /* 0x000fe200000e060b */
[----:B------:R-:W-:Y:S02]  /*0310*/  ISETP.GE.U32.AND P0, PT, R27, R2, PT ;  /* 0x000000021b00720c */ /* 0x000fe40003f06070 */
[----:B------:R-:W-:Y:S02]  /*0320*/  CS2R R8, SRZ ;  /* 0x0000000000087805 */ /* 0x000fe4000001ff00 */
[----:B------:R3:W4:Y:S04]  /*0330*/  @!P1 LDG.E.U8 R12, desc[UR4][R20.64] ;  /* 0x00000004140c9981 */ /* 0x000728000c1e1100 */
[----:B------:R1:W4:Y:S05]  /*0340*/  @!P2 LDG.E.64 R8, desc[UR4][R24.64] ;  /* 0x000000041808a981 */ /* 0x00032a000c1e1b00 */
[----:B0-----:R-:W0:Y:S01]  /*0350*/  @!P0 LDC.64 R16, c[0x0][0x3a8] ;  /* 0x0000ea00ff108b82 */ /* 0x001e220000000a00 */
[----:B------:R-:W-:Y:S01]  /*0360*/  CS2R R10, SRZ ;  /* 0x00000000000a7805 */ /* 0x000fe2000001ff00 */
[----:B--2---:R-:W-:-:S05]  /*0370*/  @!P1 IMAD.WIDE.U32 R22, R29, 0x8, R4 ;  /* 0x000000081d169825 */ /* 0x004fca00078e0004 */
[----:B------:R-:W2:Y:S01]  /*0380*/  @!P1 LDG.E.64 R10, desc[UR4][R22.64] ;  /* 0x00000004160a9981 */ /* 0x000ea2000c1e1b00 */
[----:B------:R-:W-:Y:S01]  /*0390*/  @!P0 IMAD.IADD R5, R0, 0x1, R27 ;  /* 0x0000000100058824 */ /* 0x000fe200078e021b */
[----:B---3--:R-:W-:Y:S01]  /*03a0*/  CS2R R20, SRZ ;  /* 0x0000000000147805 */ /* 0x008fe2000001ff00 */
[----:B-1----:R-:W1:Y:S03]  /*03b0*/  @!P0 LDC.64 R24, c[0x0][0x3a0] ;  /* 0x0000e800ff188b82 */ /* 0x002e660000000a00 */
[----:B0-----:R-:W-:-:S05]  /*03c0*/  @!P0 IADD3 R16, P5, PT, R5, R16, RZ ;  /* 0x0000001005108210 */ /* 0x001fca0007fbe0ff */
[----:B------:R-:W-:-:S05]  /*03d0*/  @!P0 IMAD.X R17, RZ, RZ, R17, P5 ;  /* 0x000000ffff118224 */ /* 0x000fca00028e0611 */
[----:B------:R0:W3:Y:S01]  /*03e0*/  @!P0 LDG.E.U8 R4, desc[UR4][R16.64] ;  /* 0x0000000410048981 */ /* 0x0000e2000c1e1100 */
[----:B------:R-:W-:Y:S02]  /*03f0*/  @!P4 IMAD.MOV.U32 R20, RZ, RZ, RZ ;  /* 0x000000ffff14c224 */ /* 0x000fe400078e00ff */
[----:B------:R-:W-:Y:S01]  /*0400*/  @!P0 VIADD R27, R27, 0x80 ;  /* 0x000000801b1b8836 */ /* 0x000fe20000000000 */
[----:B0-----:R-:W-:Y:S02]  /*0410*/  CS2R R16, SRZ ;  /* 0x0000000000107805 */ /* 0x001fe4000001ff00 */
[----:B------:R-:W-:Y:S02]  /*0420*/  @!P2 IMAD.MOV.U32 R16, RZ, RZ, RZ ;  /* 0x000000ffff10a224 */ /* 0x000fe400078e00ff */
[----:B-1----:R-:W-:Y:S01]  /*0430*/  @!P0 IMAD.WIDE.U32 R24, R5, 0x8, R24 ;  /* 0x0000000805188825 */ /* 0x002fe200078e0018 */
[----:B-----5:R-:W-:-:S04]  /*0440*/  @!P4 ISETP.NE.AND P5, PT, R18, RZ, PT ;  /* 0x000000ff1200c20c */ /* 0x020fc80003fa5270 */
[----:B------:R-:W-:-:S06]  /*0450*/  @!P4 FSEL R21, RZ, 1.875, !P5 ;  /* 0x3ff00000ff15c808 */ /* 0x000fcc0006800000 */
[----:B------:R0:W1:Y:S02]  /*0460*/  DMUL R14, R20, R14 ;  /* 0x0000000e140e7228 */ /* 0x0000640000000000 */
[----:B0-----:R-:W-:Y:S02]  /*0470*/  CS2R R20, SRZ ;  /* 0x0000000000147805 */ /* 0x001fe4000001ff00 */
[----:B----4-:R-:W-:Y:S01]  /*0480*/  @!P3 ISETP.NE.AND P4, PT, R13, RZ, PT ;  /* 0x000000ff0d00b20c */ /* 0x010fe20003f85270 */
[----:B------:R-:W-:-:S03]  /*0490*/  @!P3 IMAD.MOV.U32 R20, RZ, RZ, RZ ;  /* 0x000000ffff14b224 */ /* 0x000fc600078e00ff */
[----:B------:R-:W-:Y:S02]  /*04a0*/  @!P3 FSEL R21, RZ, 1.875, !P4 ;  /* 0x3ff00000ff15b808 */ /* 0x000fe40006000000 */
[----:B------:R-:W-:-:S04]  /*04b0*/  @!P2 ISETP.NE.AND P3, PT, R19, RZ, PT ;  /* 0x000000ff1300a20c */ /* 0x000fc80003f65270 */
[----:B------:R-:W-:Y:S02]  /*04c0*/  @!P2 FSEL R17, RZ, 1.875, !P3 ;  /* 0x3ff00000ff11a808 */ /* 0x000fe40005800000 */
[----:B------:R-:W-:-:S13]  /*04d0*/  ISETP.GE.U32.AND P3, PT, R27, R2, PT ;  /* 0x000000021b00720c */ /* 0x000fda0003f66070 */
[----:B------:R-:W-:Y:S02]  /*04e0*/  @!P3 IMAD.IADD R26, R0, 0x1, R27 ;  /* 0x00000001001ab824 */ /* 0x000fe400078e021b */
[----:B------:R-:W-:-:S05]  /*04f0*/  @!P3 VIADD R27, R27, 0x80 ;  /* 0x000000801b1bb836 */ /* 0x000fca0000000000 */
[----:B------:R-:W-:Y:S02]  /*0500*/  ISETP.GE.U32.AND P2, PT, R27, R2, PT ;  /* 0x000000021b00720c */ /* 0x000fe40003f46070 */
[----:B------:R-:W-:Y:S02]  /*0510*/  @!P1 ISETP.NE.AND P4, PT, R12, RZ, PT ;  /* 0x000000ff0c00920c */ /* 0x000fe40003f85270 */
[----:B------:R-:W-:Y:S02]  /*0520*/  CS2R R12, SRZ ;  /* 0x00000000000c7805 */ /* 0x000fe4000001ff00 */
[----:B------:R-:W-:Y:S01]  /*0530*/  @!P1 IMAD.MOV.U32 R12, RZ, RZ, RZ ;  /* 0x000000ffff0c9224 */ /* 0x000fe200078e00ff */
[----:B------:R-:W-:-:S06]  /*0540*/  @!P1 FSEL R13, RZ, 1.875, !P4 ;  /* 0x3ff00000ff0d9808 */ /* 0x000fcc0006000000 */
[----:B------:R-:W-:Y:S01]  /*0550*/  @!P2 IMAD.IADD R5, R0, 0x1, R27 ;  /* 0x000000010005a824 */ /* 0x000fe200078e021b */
[----:B------:R-:W0:Y:S01]  /*0560*/  @!P2 LDC.64 R28, c[0x0][0x3a0] ;  /* 0x0000e800ff1cab82 */ /* 0x000e220000000a00 */
[----:B------:R-:W-:-:S13]  /*0570*/  @!P2 VIADD R27, R27, 0x80 ;  /* 0x000000801b1ba836 */ /* 0x000fda0000000000 */
[----:B------:R4:W-:Y:S02]  /*0580*/  DMUL R8, R16, R8 ;  /* 0x0000000810087228 */ /* 0x0009e40000000000 */
[----:B----4-:R-:W4:Y:S01]  /*0590*/  @!P3 LDC.64 R16, c[0x0][0x3a0] ;  /* 0x0000e800ff10bb82 */ /* 0x010f220000000a00 */
[----:B------:R-:W-:-:S07]  /*05a0*/  ISETP.GE.U32.AND P1, PT, R27, R2, PT ;  /* 0x000000021b00720c */ /* 0x000fce0003f26070 */
[----:B------:R-:W5:Y:S01]  /*05b0*/  @!P2 LDC.64 R22, c[0x0][0x3a8] ;  /* 0x0000ea00ff16ab82 */ /* 0x000f620000000a00 */
[----:B------:R-:W-:Y:S01]  /*05c0*/  CS2R R18, SRZ ;  /* 0x0000000000127805 */ /* 0x000fe2000001ff00 */
[----:B0-----:R-:W-:-:S04]  /*05d0*/  @!P2 IMAD.WIDE.U32 R28, R5, 0x8, R28 ;  /* 0x00000008051ca825 */ /* 0x001fc800078e001c */
[----:B----4-:R-:W-:-:S05]  /*05e0*/  @!P3 IMAD.WIDE.U32 R16, R26, 0x8, R16 ;  /* 0x000000081a10b825 */ /* 0x010fca00078e0010 */
[----:B------:R0:W4:-:S15]  /*05f0*/  @!P3 LDG.E.64 R18, desc[UR4][R16.64] ;  /* 0x000000041012b981 */ /* 0x00011e000c1e1b00 */
[----:B------:R-:W-:-:S15]  /*0600*/  NOP ;  /* 0x0000000000007918 */ /* 0x000fde0000000000 */
[----:B------:R-:W-:-:S13]  /*0610*/  NOP ;  /* 0x0000000000007918 */ /* 0x000fda0000000000 */
[----:B------:R1:W2:Y:S02]  /*0620*/  DMUL R6, R20, R6 ;  /* 0x0000000614067228 */ /* 0x0002a40000000000 */
[----:B-1----:R-:W1:Y:S01]  /*0630*/  @!P3 LDC.64 R20, c[0x0][0x3a8] ;  /* 0x0000ea00ff14bb82 */ /* 0x002e620000000a00 */
[----:B0-----:R-:W-:Y:S02]  /*0640*/  CS2R R16, SRZ ;  /* 0x0000000000107805 */ /* 0x001fe4000001ff00 */
[----:B-----5:R-:W-:Y:S01]  /*0650*/  @!P2 IADD3 R22, P5, PT, R5, R22, RZ ;  /* 0x000000160516a210 */ /* 0x020fe20007fbe0ff */
[----:B------:R-:W-:-:S03]  /*0660*/  @!P1 IMAD.IADD R27, R0, 0x1, R27 ;  /* 0x00000001001b9824 */ /* 0x000fc600078e021b */
[----:B------:R0:W5:Y:S01]  /*0670*/  @!P2 LDG.E.64 R16, desc[UR4][R28.64] ;  /* 0x000000041c10a981 */ /* 0x000162000c1e1b00 */
[----:B------:R-:W-:-:S05]  /*0680*/  @!P2 IMAD.X R23, RZ, RZ, R23, P5 ;  /* 0x000000ffff17a224 */ /* 0x000fca00028e0617 */
[----:B------:R-:W4:Y:S01]  /*0690*/  @!P2 LDG.E.U8 R22, desc[UR4][R22.64] ;  /* 0x000000041616a981 */ /* 0x000f22000c1e1100 */
[----:B0-----:R-:W0:Y:S01]  /*06a0*/  @!P1 LDC.64 R28, c[0x0][0x3a0] ;  /* 0x0000e800ff1c9b82 */ /* 0x001e220000000a00 */
[----:B-1----:R-:W-:-:S05]  /*06b0*/  @!P3 IADD3 R20, P4, PT, R26, R20, RZ ;  /* 0x000000141a14b210 */ /* 0x002fca0007f9e0ff */
[----:B------:R-:W-:Y:S01]  /*06c0*/  @!P3 IMAD.X R21, RZ, RZ, R21, P4 ;  /* 0x000000ffff15b224 */ /* 0x000fe200020e0615 */
[----:B---3--:R-:W-:Y:S02]  /*06d0*/  @!P0 ISETP.NE.AND P4, PT, R4, RZ, PT ;  /* 0x000000ff0400820c */ /* 0x008fe40003f85270 */
[----:B------:R-:W-:Y:S02]  /*06e0*/  CS2R R4, SRZ ;  /* 0x0000000000047805 */ /* 0x000fe4000001ff00 */
[----:B------:R-:W-:Y:S01]  /*06f0*/  @!P0 FSEL R26, RZ, 1.875, !P4 ;  /* 0x3ff00000ff1a8808 */ /* 0x000fe20006000000 */
[----:B------:R-:W3:-:S15]  /*0700*/  @!P3 LDG.E.U8 R20, desc[UR4][R20.64] ;  /* 0x000000041414b981 */ /* 0x000ede000c1e1100 */
[----:B------:R-:W-:-:S15]  /*0710*/  NOP ;  /* 0x0000000000007918 */ /* 0x000fde0000000000 */
[----:B------:R-:W-:-:S06]  /*0720*/  NOP ;  /* 0x0000000000007918 */ /* 0x000fcc0000000000 */
[----:B--2---:R1:W2:Y:S02]  /*0730*/  DMUL R10, R12, R10 ;  /* 0x0000000a0c0a7228 */ /* 0x0042a40000000000 */
[----:B-1----:R-:W-:-:S06]  /*0740*/  CS2R R12, SRZ ;  /* 0x00000000000c7805 */ /* 0x002fcc000001ff00 */
[----:B------:R1:W5:Y:S02]  /*0750*/  @!P0 LDG.E.64 R12, desc[UR4][R24.64] ;  /* 0x00000004180c8981 */ /* 0x000364000c1e1b00 */
[----:B-1----:R-:W1:Y:S01]  /*0760*/  @!P1 LDC.64 R24, c[0x0][0x3a8] ;  /* 0x0000ea00ff189b82 */ /* 0x002e620000000a00 */
[----:B------:R-:W-:Y:S02]  /*0770*/  @!P0 IMAD.MOV.U32 R4, RZ, RZ, RZ ;  /* 0x000000ffff048224 */ /* 0x000fe400078e00ff */
[----:B------:R-:W-:Y:S01]  /*0780*/  @!P0 IMAD.MOV.U32 R5, RZ, RZ, R26 ;  /* 0x000000ffff058224 */ /* 0x000fe200078e001a */
[----:B-1----:R-:W-:-:S05]  /*0790*/  @!P1 IADD3 R24, P0, PT, R27, R24, RZ ;  /* 0x000000181b189210 */ /* 0x002fca0007f1e0ff */
[----:B------:R-:W-:-:S05]  /*07a0*/  @!P1 IMAD.X R25, RZ, RZ, R25, P0 ;  /* 0x000000ffff199224 */ /* 0x000fca00000e0619 */
[----:B------:R-:W4:Y:S01]  /*07b0*/  @!P1 LDG.E.U8 R24, desc[UR4][R24.64] ;  /* 0x0000000418189981 */ /* 0x000f22000c1e1100 */
[----:B0-----:R-:W-:-:S06]  /*07c0*/  @!P1 IMAD.WIDE.U32 R28, R27, 0x8, R28 ;  /* 0x000000081b1c9825 */ /* 0x001fcc00078e001c */
[----:B------:R-:W4:Y:S01]  /*07d0*/  @!P1 LDG.E.64 R28, desc[UR4][R28.64] ;  /* 0x000000041c1c9981 */ /* 0x000f22000c1e1b00 */
[----:B------:R-:W-:Y:S04]  /*07e0*/  BSSY.RECONVERGENT B0, `(.L_x_13960) ;  /* 0x0000077000007945 */ /* 0x000fe80003800200 */
[----:B------:R-:W-:-:S15]  /*07f0*/  BSSY.RELIABLE B1, `(.L_x_13961) ;  /* 0x000006f000017945 */ /* 0x000fde0003800100 */
[----:B------:R-:W-:-:S13]  /*0800*/  NOP ;  /* 0x0000000000007918 */ /* 0x000fda0000000000 */
        /* <DEDUP_REMOVED lines=10> */
[----:B------:R-:W-:Y:S01]  /*08b0*/  DMUL R8, R8, UR6 ;  /* 0x0000000608087c28 */ /* 0x000fe20008000000 */
[----:B---3--:R-:W-:Y:S01]  /*08c0*/  @!P3 ISETP.NE.AND P0, PT, R20, RZ, PT ;  /* 0x000000ff1400b20c */ /* 0x008fe20003f05270 */
[----:B------:R-:W-:-:S15]  /*08d0*/  @!P1 IMAD.MOV.U32 R20, RZ, RZ, RZ ;  /* 0x000000ffff149224 */ /* 0x000fde00078e00ff */
[----:B------:R-:W-:-:S15]  /*08e0*/  NOP ;  /* 0x0000000000007918 */ /* 0x000fde0000000000 */
[----:B------:R-:W-:-:S15]  /*08f0*/  NOP ;  /* 0x0000000000007918 */ /* 0x000fde0000000000 */
[----:B------:R-:W-:-:S15]  /*0900*/  NOP ;  /* 0x0000000000007918 */ /* 0x000fde0000000000 */
[----:B------:R-:W-:-:S02]  /*0910*/  NOP ;  /* 0x0000000000007918 */ /* 0x000fc40000000000 */
[----:B--2---:R-:W-:-:S15]  /*0920*/  DMUL R10, R10, UR6 ;  /* 0x000000060a0a7c28 */ /* 0x004fde0008000000 */
[----:B------:R-:W-:-:S15]  /*0930*/  NOP ;  /* 0x0000000000007918 */ /* 0x000fde0000000000 */
[----:B------:R-:W-:-:S15]  /*0940*/  NOP ;  /* 0x0000000000007918 */ /* 0x000fde0000000000 */
[----:B------:R-:W-:-:S15]  /*0950*/  NOP ;  /* 0x0000000000007918 */ /* 0x000fde0000000000 */
[----:B------:R-:W-:-:S04]  /*0960*/  NOP ;  /* 0x0000000000007918 */ /* 0x000fc80000000000 */
[----:B-----5:R0:W1:Y:S02]  /*0970*/  DMUL R4, R4, R12 ;  /* 0x0000000c04047228 */ /* 0x0200640000000000 */
[----:B0-----:R-:W-:Y:S02]  /*0980*/  CS2R R12, SRZ ;  /* 0x00000000000c7805 */ /* 0x001fe4000001ff00 */
[----:B------:R-:W-:Y:S01]  /*0990*/  @!P3 FSEL R13, RZ, 1.875, !P0 ;  /* 0x3ff00000ff0db808 */ /* 0x000fe20004000000 */
[----:B------:R-:W-:Y:S01]  /*09a0*/  @!P3 IMAD.MOV.U32 R12, RZ, RZ, RZ ;  /* 0x000000ffff0cb224 */ /* 0x000fe200078e00ff */
[----:B----4-:R-:W-:-:S15]  /*09b0*/  @!P2 ISETP.NE.AND P0, PT, R22, RZ, PT ;  /* 0x000000ff1600a20c */ /* 0x010fde0003f05270 */
[----:B------:R-:W-:-:S15]  /*09c0*/  NOP ;  /* 0x0000000000007918 */ /* 0x000fde0000000000 */
[----:B------:R-:W-:-:S15]  /*09d0*/  NOP ;  /* 0x0000000000007918 */ /* 0x000fde0000000000 */
[----:B------:R-:W-:-:S13]  /*09e0*/  NOP ;  /* 0x0000000000007918 */ /* 0x000fda0000000000 */
[----:B------:R0:W2:Y:S02]  /*09f0*/  DMUL R18, R12, R18 ;  /* 0x000000120c127228 */ /* 0x0000a40000000000 */
[----:B0-----:R-:W-:Y:S02]  /*0a00*/  CS2R R12, SRZ ;  /* 0x00000000000c7805 */ /* 0x001fe4000001ff00 */
[----:B------:R-:W-:Y:S02]  /*0a10*/  @!P2 FSEL R13, RZ, 1.875, !P0 ;  /* 0x3ff00000ff0da808 */ /* 0x000fe40004000000 */
[----:B------:R-:W-:Y:S01]  /*0a20*/  @!P1 ISETP.NE.AND P0, PT, R24, RZ, PT ;  /* 0x000000ff1800920c */ /* 0x000fe20003f05270 */
[----:B------:R-:W-:-:S03]  /*0a30*/  @!P2 IMAD.MOV.U32 R12, RZ, RZ, RZ ;  /* 0x000000ffff0ca224 */ /* 0x000fc600078e00ff */
[----:B------:R-:W-:Y:S02]  /*0a40*/  @!P1 FSEL R21, RZ, 1.875, !P0 ;  /* 0x3ff00000ff159808 */ /* 0x000fe40004000000 */
[----:B------:R-:W-:-:S15]  /*0a50*/  ISETP.GE.U32.AND P0, PT, R3, R2, PT ;  /* 0x000000020300720c */ /* 0x000fde0003f06070 */
[----:B------:R-:W-:-:S15]  /*0a60*/  NOP ;  /* 0x0000000000007918 */ /* 0x000fde0000000000 */
[----:B------:R-:W-:-:S15]  /*0a70*/  NOP ;  /* 0x0000000000007918 */ /* 0x000fde0000000000 */
[----:B------:R-:W-:-:S07]  /*0a80*/  NOP ;  /* 0x0000000000007918 */ /* 0x000fce0000000000 */
[----:B------:R0:W3:Y:S02]  /*0a90*/  DMUL R16, R12, R16 ;  /* 0x000000100c107228 */ /* 0x0000e40000000000 */
[----:B0-----:R-:W-:-:S15]  /*0aa0*/  CS2R R12, SRZ ;  /* 0x00000000000c7805 */ /* 0x001fde000001ff00 */
[----:B------:R-:W-:-:S15]  /*0ab0*/  NOP ;  /* 0x0000000000007918 */ /* 0x000fde0000000000 */
[----:B------:R-:W-:-:S15]  /*0ac0*/  NOP ;  /* 0x0000000000007918 */ /* 0x000fde0000000000 */
[----:B------:R-:W-:-:S15]  /*0ad0*/  NOP ;  /* 0x0000000000007918 */ /* 0x000fde0000000000 */
[----:B------:R-:W-:-:S02]  /*0ae0*/  NOP ;  /* 0x0000000000007918 */ /* 0x000fc40000000000 */
[----:B------:R-:W0:-:S15]  /*0af0*/  @!P1 DMUL R12, R28, R20 ;  /* 0x000000141c0c9228 */ /* 0x000e1e0000000000 */
        /* <DEDUP_REMOVED lines=14> */
[----:B---3--:R-:W3:-:S15]  /*0be0*/  DMUL R16, R16, UR6 ;  /* 0x0000000610107c28 */ /* 0x008ede0008000000 */
[----:B------:R-:W-:-:S15]  /*0bf0*/  NOP ;  /* 0x0000000000007918 */ /* 0x000fde0000000000 */
[----:B------:R-:W-:-:S15]  /*0c00*/  NOP ;  /* 0x0000000000007918 */ /* 0x000fde0000000000 */
[----:B------:R-:W-:-:S15]  /*0c10*/  NOP ;  /* 0x0000000000007918 */ /* 0x000fde0000000000 */
[----:B------:R-:W-:-:S04]  /*0c20*/  NOP ;  /* 0x0000000000007918 */ /* 0x000fc80000000000 */
[----:B0-----:R-:W0:Y:S02]  /*0c30*/  DMUL R12, R12, UR6 ;  /* 0x000000060c0c7c28 */ /* 0x001e240008000000 */
[----:B0123--:R-:W-:Y:S05]  /*0c40*/  @P0 BRA `(.L_x_13962) ;  /* 0x0000000000300947 */ /* 0x00ffea0003800000 */
        /* <DEDUP_REMOVED lines=8> */
[----:B------:R-:W-:Y:S02]  /*0cd0*/  IMAD.IADD R21, R0, 0x1, R3 ;  /* 0x0000000100157824 */ /* 0x000fe400078e0203 */
[----:B------:R-:W-:Y:S02]  /*0ce0*/  VIADD R3, R3, 0x80 ;  /* 0x0000008003037836 */ /* 0x000fe40000000000 */
[----:B0-----:R-:W-:-:S05]  /*0cf0*/  IMAD.WIDE.U32 R14, R21, 0x8, R14 ;  /* 0x00000008150e7825 */ /* 0x001fca00078e000e */
[----:B------:R0:W-:Y:S02]  /*0d00*/  STG.E.64 desc[UR4][R14.64], R6 ;  /* 0x000000060e007986 */ /* 0x0001e4000c101b04 */
.L_x_13962:
[----:B------:R-:W-:-:S13]  /*0d10*/  ISETP.GE.U32.AND P0, PT, R3, R2, PT ;  /* 0x000000020300720c */ /* 0x000fda0003f06070 */
[----:B------:R-:W-:Y:S05]  /*0d20*/  @P0 BRA `(.L_x_13964) ;  /* 0x0000000000300947 */ /* 0x000fea0003800000 */
[----:B0-----:R-:W0:Y:S01]  /*0d30*/  LDC.64 R6, c[0x0][0x398] ;  /* 0x0000e600ff067b82 */ /* 0x001e220000000a00 */
[----:B------:R-:W-:Y:S02]  /*0d40*/  IMAD.IADD R15, R0, 0x1, R3 ;  /* 0x00000001000f7824 */ /* 0x000fe400078e0203 */
[----:B------:R-:W-:Y:S02]  /*0d50*/  VIADD R3, R3, 0x80 ;  /* 0x0000008003037836 */ /* 0x000fe40000000000 */
[----:B0-----:R-:W-:-:S05]  /*0d60*/  IMAD.WIDE.U32 R6, R15, 0x8, R6 ;  /* 0x000000080f067825 */ /* 0x001fca00078e0006 */
[----:B------:R1:W-:Y:S02]  /*0d70*/  STG.E.64 desc[UR4][R6.64], R8 ;  /* 0x0000000806007986 */ /* 0x0003e4000c101b04 */
.L_x_13963:
[----:B------:R-:W-:-:S13]  /*0d80*/  ISETP.GE.U32.AND P0, PT, R3, R2, PT ;  /* 0x000000020300720c */ /* 0x000fda0003f06070 */
[----:B------:R-:W-:Y:S05]  /*0d90*/  @P0 BRA `(.L_x_13965) ;  /* 0x0000000000300947 */ /* 0x000fea0003800000 */
[----:B-1----:R-:W1:Y:S01]  /*0da0*/  LDC.64 R6, c[0x0][0x398] ;  /* 0x0000e600ff067b82 */ /* 0x002e620000000a00 */
[----:B------:R-:W-:Y:S02]  /*0db0*/  IMAD.IADD R9, R0, 0x1, R3 ;  /* 0x0000000100097824 */ /* 0x000fe400078e0203 */
[----:B------:R-:W-:Y:S02]  /*0dc0*/  VIADD R3, R3, 0x80 ;  /* 0x0000008003037836 */ /* 0x000fe40000000000 */
[----:B-1----:R-:W-:-:S05]  /*0dd0*/  IMAD.WIDE.U32 R6, R9, 0x8, R6 ;  /* 0x0000000809067825 */ /* 0x002fca00078e0006 */
[----:B------:R1:W-:Y:S02]  /*0de0*/  STG.E.64 desc[UR4][R6.64], R10 ;  /* 0x0000000a06007986 */ /* 0x0003e4000c101b04 */
.L_x_13964:
[----:B------:R-:W-:-:S13]  /*0df0*/  ISETP.GE.U32.AND P0, PT, R3, R2, PT ;  /* 0x000000020300720c */ /* 0x000fda0003f06070 */
[----:B------:R-:W-:Y:S05]  /*0e00*/  @P0 BRA `(.L_x_13966) ;  /* 0x0000000000340947 */ /* 0x000fea0003800000 */
[----:B01----:R-:W0:Y:S01]  /*0e10*/  LDC.64 R6, c[0x0][0x398] ;  /* 0x0000e600ff067b82 */ /* 0x003e220000000a00 */
[----:B------:R-:W-:Y:S02]  /*0e20*/  IMAD.IADD R9, R0, 0x1, R3 ;  /* 0x0000000100097824 */ /* 0x000fe400078e0203 */
[----:B------:R-:W-:Y:S02]  /*0e30*/  VIADD R3, R3, 0x80 ;  /* 0x0000008003037836 */ /* 0x000fe40000000000 */
[----:B0-----:R-:W-:-:S05]  /*0e40*/  IMAD.WIDE.U32 R6, R9, 0x8, R6 ;  /* 0x0000000809067825 */ /* 0x001fca00078e0006 */
[----:B------:R2:W-:Y:S02]  /*0e50*/  STG.E.64 desc[UR4][R6.64], R4 ;  /* 0x0000000406007986 */ /* 0x0005e4000c101b04 */
.L_x_13965:
[----:B------:R-:W-:-:S13]  /*0e60*/  ISETP.GE.U32.AND P0, PT, R3, R2, PT ;  /* 0x000000020300720c */ /* 0x000fda0003f06070 */
[----:B------:R-:W-:Y:S05]  /*0e70*/  @P0 BREAK.RELIABLE B1 ;  /* 0x0000000000010942 */ /* 0x000fea0003800100 */
[----:B------:R-:W-:Y:S05]  /*0e80*/  @P0 BRA `(.L_x_13967) ;  /* 0x0000000000300947 */ /* 0x000fea0003800000 */
[----:B--2---:R-:W2:Y:S01]  /*0e90*/  LDC.64 R4, c[0x0][0x398] ;  /* 0x0000e600ff047b82 */ /* 0x004ea20000000a00 */
[----:B-1----:R-:W-:Y:S02]  /*0ea0*/  IMAD.IADD R7, R0, 0x1, R3 ;  /* 0x0000000100077824 */ /* 0x002fe400078e0203 */
[----:B------:R-:W-:Y:S02]  /*0eb0*/  VIADD R3, R3, 0x80 ;  /* 0x0000008003037836 */ /* 0x000fe40000000000 */
[----:B--2---:R-:W-:-:S05]  /*0ec0*/  IMAD.WIDE.U32 R4, R7, 0x8, R4 ;  /* 0x0000000807047825 */ /* 0x004fca00078e0004 */
[----:B------:R2:W-:Y:S02]  /*0ed0*/  STG.E.64 desc[UR4][R4.64], R18 ;  /* 0x0000001204007986 */ /* 0x0005e4000c101b04 */
.L_x_13966:
[----:B------:R-:W-:Y:S05]  /*0ee0*/  BSYNC.RELIABLE B1 ;  /* 0x0000000000017941 */ /* 0x000fea0003800100 */
.L_x_13961:
[----:B------:R-:W-:-:S13]  /*0ef0*/  ISETP.GE.U32.AND P0, PT, R3, R2, PT ;  /* 0x000000020300720c */ /* 0x000fda0003f06070 */
[----:B--2---:R-:W2:Y:S01]  /*0f00*/  @!P0 LDC.64 R4, c[0x0][0x398] ;  /* 0x0000e600ff048b82 */ /* 0x004ea20000000a00 */
[----:B01----:R-:W-:Y:S02]  /*0f10*/  @!P0 IMAD.IADD R7, R0, 0x1, R3 ;  /* 0x0000000100078824 */ /* 0x003fe400078e0203 */
[----:B------:R-:W-:Y:S02]  /*0f20*/  @!P0 VIADD R3, R3, 0x80 ;  /* 0x0000008003038836 */ /* 0x000fe40000000000 */
[----:B--2---:R-:W-:-:S05]  /*0f30*/  @!P0 IMAD.WIDE.U32 R4, R7, 0x8, R4 ;  /* 0x0000000807048825 */ /* 0x004fca00078e0004 */
[----:B------:R3:W-:Y:S02]  /*0f40*/  @!P0 STG.E.64 desc[UR4][R4.64], R16 ;  /* 0x0000001004008986 */ /* 0x0007e4000c101b04 */
.L_x_13967:
[----:B------:R-:W-:Y:S05]  /*0f50*/  BSYNC.RECONVERGENT B0 ;  /* 0x0000000000007941 */ /* 0x000fea0003800200 */
.L_x_13960:
[----:B------:R-:W-:Y:S05]  /*0f60*/  WARPSYNC.ALL ;  /* 0x0000000000007948 */ /* 0x000fea0003800000 */
[----:B------:R-:W-:-:S13]  /*0f70*/  ISETP.GE.U32.AND P0, PT, R3, R2, PT ;  /* 0x000000020300720c */ /* 0x000fda0003f06070 */
[----:B------:R-:W-:Y:S05]  /*0f80*/  @P0 EXIT ;  /* 0x000000000000094d */ /* 0x000fea0003800000 */
[----:B--23--:R-:W2:Y:S01]  /*0f90*/  LDC.64 R4, c[0x0][0x398] ;  /* 0x0000e600ff047b82 */ /* 0x00cea20000000a00 */
[----:B------:R-:W-:-:S04]  /*0fa0*/  IMAD.IADD R3, R0, 0x1, R3 ;  /* 0x0000000100037824 */ /* 0x000fc800078e0203 */
[----:B--2---:R-:W-:-:S05]  /*0fb0*/  IMAD.WIDE.U32 R2, R3, 0x8, R4 ;  /* 0x0000000803027825 */ /* 0x004fca00078e0004 */
[----:B------:R-:W-:Y:S01]  /*0fc0*/  STG.E.64 desc[UR4][R2.64], R12 ;  /* 0x0000000c02007986 */ /* 0x000fe2000c101b04 */
[----:B------:R-:W-:Y:S05]  /*0fd0*/  EXIT ;  /* 0x000000000000794d */ /* 0x000fea0003800000 */
.L_x_13959:
[----:B------:R-:W0:Y:S01]  /*0fe0*/  S2R R2, SR_TID.X ;  /* 0x0000000000027919 */ /* 0x000e220000002100 */
[----:B------:R-:W1:Y:S01]  /*0ff0*/  LDCU.64 UR6, c[0x0][0x3a8] ;  /* 0x00007500ff0677ac */ /* 0x000e620008000a00 */
[----:B------:R-:W2:Y:S01]  /*1000*/  LDC.64 R4, c[0x0][0x3a0] ;  /* 0x0000e800ff047b82 */ /* 0x000ea20000000a00 */
[----:B-1----:R-:W-:-:S05]  /*1010*/  IADD3 R26, P0, PT, R0, UR6, RZ ;  /* 0x00000006001a7c10 */ /* 0x002fca000ff1e0ff */
[----:B------:R-:W-:Y:S01]  /*1020*/  IMAD.X R27, RZ, RZ, UR7, P0 ;  /* 0x00000007ff1b7e24 */ /* 0x000fe200080e06ff */
[----:B------:R-:W1:Y:S01]  /*1030*/  LDCU.64 UR6, c[0x0][0x388] ;  /* 0x00007100ff0677ac */ /* 0x000e620008000a00 */
[----:B0-----:R-:W-:-:S05]  /*1040*/  IMAD.WIDE.U32 R26, R2, 0x2, R26 ;  /* 0x00000002021a7825 */ /* 0x001fca00078e001a */
[----:B------:R-:W3:Y:S01]  /*1050*/  LDG.E.U16 R24, desc[UR4][R26.64] ;  /* 0x000000041a187981 */ /* 0x000ee2000c1e1500 */
[----:B--2---:R-:W-:-:S03]  /*1060*/  IMAD.WIDE.U32 R4, R0, 0x8, R4 ;  /* 0x0000000800047825 */ /* 0x004fc600078e0004 */
[----:B------:R-:W2:Y:S01]  /*1070*/  LDG.E.U16 R21, desc[UR4][R26.64+0x100] ;  /* 0x000100041a157981 */ /* 0x000ea2000c1e1500 */
[----:B------:R-:W-:-:S03]  /*1080*/  IMAD.WIDE.U32 R28, R2, 0x10, R4 ;  /* 0x00000010021c7825 */ /* 0x000fc600078e0004 */
[----:B------:R-:W4:Y:S04]  /*1090*/  LDG.E.U16 R20, desc[UR4][R26.64+0x200] ;  /* 0x000200041a147981 */ /* 0x000f28000c1e1500 */
[----:B------:R-:W5:Y:S04]  /*10a0*/  LDG.E.128 R4, desc[UR4][R28.64] ;  /* 0x000000041c047981 */ /* 0x000f68000c1e1d00 */
[----:B------:R-:W4:Y:S04]  /*10b0*/  LDG.E.128 R12, desc[UR4][R28.64+0x800] ;  /* 0x000800041c0c7981 */ /* 0x000f28000c1e1d00 */
[----:B------:R-:W4:Y:S04]  /*10c0*/  LDG.E.128 R8, desc[UR4][R28.64+0x1000] ;  /* 0x001000041c087981 */ /* 0x000f28000c1e1d00 */
[----:B------:R-:W4:Y:S04]  /*10d0*/  LDG.E.U16 R3, desc[UR4][R26.64+0x300] ;  /* 0x000300041a037981 */ /* 0x000f28000c1e1500 */
[----:B------:R-:W4:Y:S01]  /*10e0*/  LDG.E.128 R16, desc[UR4][R28.64+0x1800] ;  /* 0x001800041c107981 */ /* 0x000f22000c1e1d00 */
[----:B---3--:R-:W-:-:S04]  /*10f0*/  PRMT R22, R24, 0x7770, RZ ;  /* 0x0000777018167816 */ /* 0x008fc800000000ff */
[----:B------:R-:W-:Y:S01]  /*1100*/  ISETP.NE.AND P0, PT, R22, RZ, PT ;  /* 0x000000ff1600720c */ /* 0x000fe20003f05270 */
[----:B------:R-:W-:Y:S01]  /*1110*/  IMAD.MOV.U32 R22, RZ, RZ, RZ ;  /* 0x000000ffff167224 */ /* 0x000fe200078e00ff */
[----:B------:R-:W-:Y:S02]  /*1120*/  PRMT R24, R24, 0x7771, RZ ;  /* 0x0000777118187816 */ /* 0x000fe400000000ff */
[----:B------:R-:W-:Y:S02]  /*1130*/  FSEL R23, RZ, 1.875, !P0 ;  /* 0x3ff00000ff177808 */ /* 0x000fe40004000000 */
[----:B------:R-:W-:-:S04]  /*1140*/  ISETP.NE.AND P0, PT, R24, RZ, PT ;  /* 0x000000ff1800720c */ /* 0x000fc80003f05270 */
[----:B-----5:R0:W1:Y:S02]  /*1150*/  DMUL R4, R4, R22 ;  /* 0x0000001604047228 */ /* 0x0200640000000000 */
[----:B0-----:R-:W-:-:S15]  /*1160*/  FSEL R23, RZ, 1.875, !P0 ;  /* 0x3ff00000ff177808 */ /* 0x001fde0004000000 */
[----:B------:R-:W-:-:S15]  /*1170*/  NOP ;  /* 0x0000000000007918 */ /* 0x000fde0000000000 */
[----:B------:R-:W-:-:S15]  /*1180*/  NOP ;  /* 0x0000000000007918 */ /* 0x000fde0000000000 */
[----:B------:R-:W-:-:S15]  /*1190*/  NOP ;  /* 0x0000000000007918 */ /* 0x000fde0000000000 */
[----:B------:R-:W-:-:S02]  /*11a0*/  NOP ;  /* 0x0000000000007918 */ /* 0x000fc40000000000 */
[----:B------:R2:W0:Y:S02]  /*11b0*/  DMUL R6, R6, R22 ;  /* 0x0000001606067228 */ /* 0x0004240000000000 */
[----:B--2---:R-:W-:-:S04]  /*11c0*/  PRMT R22, R21, 0x7770, RZ ;  /* 0x0000777015167816 */ /* 0x004fc800000000ff */
[----:B------:R-:W-:Y:S01]  /*11d0*/  ISETP.NE.AND P0, PT, R22, RZ, PT ;  /* 0x000000ff1600720c */ /* 0x000fe20003f05270 */
[----:B------:R-:W-:Y:S01]  /*11e0*/  IMAD.MOV.U32 R22, RZ, RZ, RZ ;  /* 0x000000ffff167224 */ /* 0x000fe200078e00ff */
[----:B------:R-:W-:Y:S02]  /*11f0*/  PRMT R21, R21, 0x7771, RZ ;  /* 0x0000777115157816 */ /* 0x000fe400000000ff */
[----:B------:R-:W-:Y:S02]  /*1200*/  FSEL R23, RZ, 1.875, !P0 ;  /* 0x3ff00000ff177808 */ /* 0x000fe40004000000 */
[----:B------:R-:W-:Y:S02]  /*1210*/  ISETP.NE.AND P0, PT, R21, RZ, PT ;  /* 0x000000ff1500720c */ /* 0x000fe40003f05270 */
[C---:B----4-:R-:W-:Y:S02]  /*1220*/  PRMT R21, R20.reuse, 0x7770, RZ ;  /* 0x0000777014157816 */ /* 0x050fe400000000ff */
[----:B------:R-:W-:-:S15]  /*1230*/  PRMT R20, R20, 0x7771, RZ ;  /* 0x0000777114147816 */ /* 0x000fde00000000ff */
[----:B------:R-:W-:-:S15]  /*1240*/  NOP ;  /* 0x0000000000007918 */ /* 0x000fde0000000000 */
[----:B------:R-:W-:-:S15]  /*1250*/  NOP ;  /* 0x0000000000007918 */ /* 0x000fde0000000000 */
[----:B------:R-:W-:-:S03]  /*1260*/  NOP ;  /* 0x0000000000007918 */ /* 0x000fc60000000000 */
[----:B------:R2:W-:Y:S02]  /*1270*/  DMUL R12, R12, R22 ;  /* 0x000000160c0c7228 */ /* 0x0005e40000000000 */
[----:B--2---:R-:W-:Y:S02]  /*1280*/  FSEL R23, RZ, 1.875, !P0 ;  /* 0x3ff00000ff177808 */ /* 0x004fe40004000000 */
[----:B------:R-:W-:-:S15]  /*1290*/  ISETP.NE.AND P0, PT, R21, RZ, PT ;  /* 0x000000ff1500720c */ /* 0x000fde0003f05270 */
[----:B------:R-:W-:-:S15]  /*12a0*/  NOP ;  /* 0x0000000000007918 */ /* 0x000fde0000000000 */
[----:B------:R-:W-:-:S15]  /*12b0*/  NOP ;  /* 0x0000000000007918 */ /* 0x000fde0000000000 */
[----:B------:R-:W-:-:S15]  /*12c0*/  NOP ;  /* 0x0000000000007918 */ /* 0x000fde0000000000 */
[----:B------:R2:W-:Y:S02]  /*12d0*/  DMUL R14, R14, R22 ;  /* 0x000000160e0e7228 */ /* 0x0005e40000000000 */
[----:B--2---:R-:W-:Y:S02]  /*12e0*/  FSEL R23, RZ, 1.875, !P0 ;  /* 0x3ff00000ff177808 */ /* 0x004fe40004000000 */
[----:B------:R-:W-:Y:S01]  /*12f0*/  ISETP.NE.AND P0, PT, R20, RZ, PT ;  /* 0x000000ff1400720c */ /* 0x000fe20003f05270 */
[----:B------:R-:W-:-:S03]  /*1300*/  IMAD.MOV.U32 R20, RZ, RZ, RZ ;  /* 0x000000ffff147224 */ /* 0x000fc600078e00ff */
[----:B------:R-:W-:-:S15]  /*1310*/  FSEL R21, RZ, 1.875, !P0 ;  /* 0x3ff00000ff157808 */ /* 0x000fde0004000000 */
[----:B------:R-:W-:-:S15]  /*1320*/  NOP ;  /* 0x0000000000007918 */ /* 0x000fde0000000000 */
[----:B------:R-:W-:-:S15]  /*1330*/  NOP ;  /* 0x0000000000007918 */ /* 0x000fde0000000000 */
[----:B------:R-:W-:-:S11]  /*1340*/  NOP ;  /* 0x0000000000007918 */ /* 0x000fd60000000000 */
[----:B------:R2:W-:Y:S02]  /*1350*/  DMUL R10, R10, R20 ;  /* 0x000000140a0a7228 */ /* 0x0005e40000000000 */
[----:B--2---:R-:W-:-:S04]  /*1360*/  PRMT R20, R3, 0x7770, RZ ;  /* 0x0000777003147816 */ /* 0x004fc800000000ff */
[----:B------:R-:W-:Y:S01]  /*1370*/  ISETP.NE.AND P0, PT, R20, RZ, PT ;  /* 0x000000ff1400720c */ /* 0x000fe20003f05270 */
[----:B------:R-:W-:Y:S01]  /*1380*/  IMAD.MOV.U32 R20, RZ, RZ, RZ ;  /* 0x000000ffff147224 */ /* 0x000fe200078e00ff */
[----:B------:R-:W-:Y:S02]  /*1390*/  PRMT R3, R3, 0x7771, RZ ;  /* 0x0000777103037816 */ /* 0x000fe400000000ff */
[----:B------:R-:W-:Y:S02]  /*13a0*/  FSEL R21, RZ, 1.875, !P0 ;  /* 0x3ff00000ff157808 */ /* 0x000fe40004000000 */
[----:B------:R-:W-:-:S15]  /*13b0*/  ISETP.NE.AND P0, PT, R3, RZ, PT ;  /* 0x000000ff0300720c */ /* 0x000fde0003f05270 */
[----:B------:R-:W-:-:S15]  /*13c0*/  NOP ;  /* 0x0000000000007918 */ /* 0x000fde0000000000 */
[----:B------:R-:W-:-:S15]  /*13d0*/  NOP ;  /* 0x0000000000007918 */ /* 0x000fde0000000000 */
[----:B------:R-:W-:-:S07]  /*13e0*/  NOP ;  /* 0x0000000000007918 */ /* 0x000fce0000000000 */
[----:B------:R2:W-:Y:S02]  /*13f0*/  DMUL R16, R16, R20 ;  /* 0x0000001410107228 */ /* 0x0005e40000000000 */
[----:B--2---:R-:W-:-:S15]  /*1400*/  FSEL R21, RZ, 1.875, !P0 ;  /* 0x3ff00000ff157808 */ /* 0x004fde0004000000 */
[----:B------:R-:W-:-:S15]  /*1410*/  NOP ;  /* 0x0000000000007918 */ /* 0x000fde0000000000 */
[----:B------:R-:W-:-:S15]  /*1420*/  NOP ;  /* 0x0000000000007918 */ /* 0x000fde0000000000 */
[----:B------:R-:W-:-:S15]  /*1430*/  NOP ;  /* 0x0000000000007918 */ /* 0x000fde0000000000 */
[----:B------:R-:W-:-:S02]  /*1440*/  NOP ;  /* 0x0000000000007918 */ /* 0x000fc40000000000 */
[----:B------:R2:W-:Y:S02]  /*1450*/  DMUL R18, R18, R20 ;  /* 0x0000001412127228 */ /* 0x0005e40000000000 */
[----:B--2---:R-:W2:Y:S02]  /*1460*/  LDC.64 R20, c[0x0][0x398] ;  /* 0x0000e600ff147b82 */ /* 0x004ea40000000a00 */
[----:B--2---:R-:W-:-:S04]  /*1470*/  IMAD.WIDE.U32 R20, R0, 0x8, R20 ;  /* 0x0000000800147825 */ /* 0x004fc800078e0014 */
[----:B------:R-:W-:-:S15]  /*1480*/  IMAD.WIDE.U32 R20, R2, 0x10, R20 ;  /* 0x0000001002147825 */ /* 0x000fde00078e0014 */
[----:B------:R-:W-:-:S15]  /*1490*/  NOP ;  /* 0x0000000000007918 */ /* 0x000fde0000000000 */
[----:B------:R-:W-:-:S15]  /*14a0*/  NOP ;  /* 0x0000000000007918 */ /* 0x000fde0000000000 */
[----:B------:R-:W-:-:S11]  /*14b0*/  NOP ;  /* 0x0000000000007918 */ /* 0x000fd60000000000 */
[----:B------:R-:W-:-:S15]  /*14c0*/  DMUL R8, R8, R22 ;  /* 0x0000001608087228 */ /* 0x000fde0000000000 */
        /* <DEDUP_REMOVED lines=45> */
.L_x_13968:
        /* <DEDUP_REMOVED lines=14> */
.L_x_14281:


//--------------------- .text._ZN2at6native29vectorized_elementwise_kernelILi4EZNS0_43_GLOBAL__N__7cc8d1ed_10_Dropout_cu_0e96ed3819masked_scale_kernelIbddEEvRNS_6TensorERKS4_S7_T1_EUldbE_St5arrayIPcLm3EEEEviT0_S8_ --------------------------
	.section	.text._ZN2at6native29vectorized_elementwise_kernelILi4EZNS0_43_GLOBAL__N__7cc8d1ed_10_Dropout_cu_0e96ed3819masked_scale_kernelIbddEEvRNS_6TensorERKS4_S7_T1_EUldbE_St5arrayIPcLm3EEEEviT0_S8_,"ax",@progbits
	.align	128
        .global         _ZN2at6native29vectorized_elementwise_kernelILi4EZNS0_43_GLOBAL__N__7cc8d1ed_10_Dropout_cu_0e96ed3819masked_scale_kernelIbddEEvRNS_6TensorERKS4_S7_T1_EUldbE_St5arrayIPcLm3EEEEviT0_S8_
        .type           _ZN2at6native29vectorized_elementwise_kernelILi4EZNS0_43_GLOBAL__N__7cc8d1ed_10_Dropout_cu_0e96ed3819masked_scale_kernelIbddEEvRNS_6TensorERKS4_S7_T1_EUldbE_St5arrayIPcLm3EEEEviT0_S8_,@function
        .size           _ZN2at6native29vectorized_elementwise_kernelILi4EZNS0_43_GLOBAL__N__7cc8d1ed_10_Dropout_cu_0e96ed3819masked_scale_kernelIbddEEvRNS_6TensorERKS4_S7_T1_EUldbE_St5arrayIPcLm3EEEEviT0_S8_,(.L_x_14282 - _ZN2at6native29vectorized_elementwise_kernelILi4EZNS0_43_GLOBAL__N__7cc8d1ed_10_Dropout_cu_0e96ed3819masked_scale_kernelIbddEEvRNS_6TensorERKS4_S7_T1_EUldbE_St5arrayIPcLm3EEEEviT0_S8_)
        .other          _ZN2at6native29vectorized_elementwise_kernelILi4EZNS0_43_GLOBAL__N__7cc8d1ed_10_Dropout_cu_0e96ed3819masked_scale_kernelIbddEEvRNS_6TensorERKS4_S7_T1_EUldbE_St5arrayIPcLm3EEEEviT0_S8_,@"STO_CUDA_ENTRY STV_DEFAULT"
_ZN2at6native29vectorized_elementwise_kernelILi4EZNS0_43_GLOBAL__N__7cc8d1ed_10_Dropout_cu_0e96ed3819masked_scale_kernelIbddEEvRNS_6TensorERKS4_S7_T1_EUldbE_St5arrayIPcLm3EEEEviT0_S8_:
.text._ZN2at6native29vectorized_elementwise_kernelILi4EZNS0_43_GLOBAL__N__7cc8d1ed_10_Dropout_cu_0e96ed3819masked_scale_kernelIbddEEvRNS_6TensorERKS4_S7_T1_EUldbE_St5arrayIPcLm3EEEEviT0_S8_:
        /* <DEDUP_REMOVED lines=209> */
.L_x_13972:
[----:B------:R-:W-:-:S13]  /*0d10*/  ISETP.GE.U32.AND P0, PT, R3, R2, PT ;  /* 0x000000020300720c */ /* 0x000fda0003f06070 */
[----:B------:R-:W-:Y:S05]  /*0d20*/  @P0 BRA `(.L_x_13974) ;  /* 0x0000000000300947 */ /* 0x000fea0003800000 */
[----:B0-----:R-:W0:Y:S01]  /*0d30*/  LDC.64 R6, c[0x0][0x398] ;  /* 0x0000e600ff067b82 */ /* 0x001e220000000a00 */
[----:B------:R-:W-:Y:S02]  /*0d40*/  IMAD.IADD R15, R0, 0x1, R3 ;  /* 0x00000001000f7824 */ /* 0x000fe400078e0203 */
[----:B------:R-:W-:Y:S02]  /*0d50*/  VIADD R3, R3, 0x80 ;  /* 0x0000008003037836 */ /* 0x000fe40000000000 */
[----:B0-----:R-:W-:-:S05]  /*0d60*/  IMAD.WIDE.U32 R6, R15, 0x8, R6 ;  /* 0x000000080f067825 */ /* 0x001fca00078e0006 */
[----:B------:R1:W-:Y:S02]  /*0d70*/  STG.E.64 desc[UR4][R6.64], R8 ;  /* 0x0000000806007986 */ /* 0x0003e4000c101b04 */
.L_x_13973:
[----:B------:R-:W-:-:S13]  /*0d80*/  ISETP.GE.U32.AND P0, PT, R3, R2, PT ;  /* 0x000000020300720c */ /* 0x000fda0003f06070 */
[----:B------:R-:W-:Y:S05]  /*0d90*/  @P0 BRA `(.L_x_13975) ;  /* 0x0000000000300947 */ /* 0x000fea0003800000 */
[----:B-1----:R-:W1:Y:S01]  /*0da0*/  LDC.64 R6, c[0x0][0x398] ;  /* 0x0000e600ff067b82 */ /* 0x002e620000000a00 */
[----:B------:R-:W-:Y:S02]  /*0db0*/  IMAD.IADD R9, R0, 0x1, R3 ;  /* 0x0000000100097824 */ /* 0x000fe400078e0203 */
[----:B------:R-:W-:Y:S02]  /*0dc0*/  VIADD R3, R3, 0x80 ;  /* 0x0000008003037836 */ /* 0x000fe40000000000 */
[----:B-1----:R-:W-:-:S05]  /*0dd0*/  IMAD.WIDE.U32 R6, R9, 0x8, R6 ;  /* 0x0000000809067825 */ /* 0x002fca00078e0006 */
[----:B------:R1:W-:Y:S02]  /*0de0*/  STG.E.64 desc[UR4][R6.64], R10 ;  /* 0x0000000a06007986 */ /* 0x0003e4000c101b04 */
.L_x_13974:
[----:B------:R-:W-:-:S13]  /*0df0*/  ISETP.GE.U32.AND P0, PT, R3, R2, PT ;  /* 0x000000020300720c */ /* 0x000fda0003f06070 */
[----:B------:R-:W-:Y:S05]  /*0e00*/  @P0 BRA `(.L_x_13976) ;  /* 0x0000000000340947 */ /* 0x000fea0003800000 */
[----:B01----:R-:W0:Y:S01]  /*0e10*/  LDC.64 R6, c[0x0][0x398] ;  /* 0x0000e600ff067b82 */ /* 0x003e220000000a00 */
[----:B------:R-:W-:Y:S02]  /*0e20*/  IMAD.IADD R9, R0, 0x1, R3 ;  /* 0x0000000100097824 */ /* 0x000fe400078e0203 */
[----:B------:R-:W-:Y:S02]  /*0e30*/  VIADD R3, R3, 0x80 ;  /* 0x0000008003037836 */ /* 0x000fe40000000000 */
[----:B0-----:R-:W-:-:S05]  /*0e40*/  IMAD.WIDE.U32 R6, R9, 0x8, R6 ;  /* 0x0000000809067825 */ /* 0x001fca00078e0006 */
[----:B------:R2:W-:Y:S02]  /*0e50*/  STG.E.64 desc[UR4][R6.64], R4 ;  /* 0x0000000406007986 */ /* 0x0005e4000c101b04 */
.L_x_13975:
        /* <DEDUP_REMOVED lines=8> */
.L_x_13976:
[----:B------:R-:W-:Y:S05]  /*0ee0*/  BSYNC.RELIABLE B1 ;  /* 0x0000000000017941 */ /* 0x000fea0003800100 */
.L_x_13971:
[----:B------:R-:W-:-:S13]  /*0ef0*/  ISETP.GE.U32.AND P0, PT, R3, R2, PT ;  /* 0x000000020300720c */ /* 0x000fda0003f06070 */
[----:B--2---:R-:W2:Y:S01]  /*0f00*/  @!P0 LDC.64 R4, c[0x0][0x398] ;  /* 0x0000e600ff048b82 */ /* 0x004ea20000000a00 */
[----:B01----:R-:W-:Y:S02]  /*0f10*/  @!P0 IMAD.IADD R7, R0, 0x1, R3 ;  /* 0x0000000100078824 */ /* 0x003fe400078e0203 */
[----:B------:R-:W-:Y:S02]  /*0f20*/  @!P0 VIADD R3, R3, 0x80 ;  /* 0x0000008003038836 */ /* 0x000fe40000000000 */
[----:B--2---:R-:W-:-:S05]  /*0f30*/  @!P0 IMAD.WIDE.U32 R4, R7, 0x8, R4 ;  /* 0x0000000807048825 */ /* 0x004fca00078e0004 */
[----:B------:R3:W-:Y:S02]  /*0f40*/  @!P0 STG.E.64 desc[UR4][R4.64], R16 ;  /* 0x0000001004008986 */ /* 0x0007e4000c101b04 */
.L_x_13977:
[----:B------:R-:W-:Y:S05]  /*0f50*/  BSYNC.RECONVERGENT B0 ;  /* 0x0000000000007941 */ /* 0x000fea0003800200 */
.L_x_13970:
        /* <DEDUP_REMOVED lines=8> */
.L_x_13969:
[----:B------:R-:W0:Y:S01]  /*0fe0*/  S2R R2, SR_TID.X ;  /* 0x0000000000027919 */ /* 0x000e220000002100 */
[----:B------:R-:W1:Y:S01]  /*0ff0*/  LDCU.64 UR6, c[0x0][0x3a8] ;  /* 0x00007500ff0677ac */ /* 0x000e620008000a00 */
[----:B------:R-:W2:Y:S01]  /*1000*/  LDC.64 R4, c[0x0][0x3a0] ;  /* 0x0000e800ff047b82 */ /* 0x000ea20000000a00 */
[----:B-1----:R-:W-:-:S05]  /*1010*/  IADD3 R24, P0, PT, R0, UR6, RZ ;  /* 0x0000000600187c10 */ /* 0x002fca000ff1e0ff */
[----:B------:R-:W-:Y:S01]  /*1020*/  IMAD.X R25, RZ, RZ, UR7, P0 ;  /* 0x00000007ff197e24 */ /* 0x000fe200080e06ff */
[----:B------:R-:W1:Y:S01]  /*1030*/  LDCU.64 UR6, c[0x0][0x388] ;  /* 0x00007100ff0677ac */ /* 0x000e620008000a00 */
[----:B0-----:R-:W-:-:S05]  /*1040*/  IMAD.WIDE.U32 R24, R2, 0x4, R24 ;  /* 0x0000000402187825 */ /* 0x001fca00078e0018 */
[----:B------:R-:W3:Y:S01]  /*1050*/  LDG.E R20, desc[UR4][R24.64] ;  /* 0x0000000418147981 */ /* 0x000ee2000c1e1900 */
[----:B--2---:R-:W-:-:S03]  /*1060*/  IMAD.WIDE.U32 R4, R0, 0x8, R4 ;  /* 0x0000000800047825 */ /* 0x004fc600078e0004 */
[----:B------:R-:W2:Y:S01]  /*1070*/  LDG.E R3, desc[UR4][R24.64+0x200] ;  /* 0x0002000418037981 */ /* 0x000ea2000c1e1900 */
[----:B------:R-:W-:-:S05]  /*1080*/  IMAD.WIDE.U32 R22, R2, 0x20, R4 ;  /* 0x0000002002167825 */ /* 0x000fca00078e0004 */
[----:B------:R-:W4:Y:S04]  /*1090*/  LDG.E.ENL2.256 R12, R8, desc[UR4][R22.64] ;  /* 0xfe0000041608797e */ /* 0x000f28000812190c */
[----:B------:R0:W5:Y:S01]  /*10a0*/  LDG.E.ENL2.256 R4, R16, desc[UR4][R22.64+0x1000] ;  /* 0xfe0080041610797e */ /* 0x0001620008121904 */
[----:B------:R-:W-:Y:S02]  /*10b0*/  IMAD.MOV.U32 R26, RZ, RZ, RZ ;  /* 0x000000ffff1a7224 */ /* 0x000fe400078e00ff */
[----:B0-----:R-:W-:Y:S01]  /*10c0*/  IMAD.MOV.U32 R22, RZ, RZ, RZ ;  /* 0x000000ffff167224 */ /* 0x001fe200078e00ff */
[----:B---3--:R-:W-:-:S04]  /*10d0*/  PRMT R21, R20, 0x7770, RZ ;  /* 0x0000777014157816 */ /* 0x008fc800000000ff */
[----:B------:R-:W-:Y:S02]  /*10e0*/  ISETP.NE.AND P0, PT, R21, RZ, PT ;  /* 0x000000ff1500720c */ /* 0x000fe40003f05270 */
[C---:B------:R-:W-:Y:S02]  /*10f0*/  PRMT R21, R20.reuse, 0x7771, RZ ;  /* 0x0000777114157816 */ /* 0x040fe400000000ff */
[----:B------:R-:W-:Y:S02]  /*1100*/  FSEL R27, RZ, 1.875, !P0 ;  /* 0x3ff00000ff1b7808 */ /* 0x000fe40004000000 */
[----:B------:R-:W-:Y:S02]  /*1110*/  ISETP.NE.AND P0, PT, R21, RZ, PT ;  /* 0x000000ff1500720c */ /* 0x000fe40003f05270 */
[----:B------:R-:W-:Y:S02]  /*1120*/  PRMT R21, R20, 0x7772, RZ ;  /* 0x0000777214157816 */ /* 0x000fe400000000ff */
[----:B----4-:R0:W1:Y:S02]  /*1130*/  DMUL R8, R8, R26 ;  /* 0x0000001a08087228 */ /* 0x0100640000000000 */
[----:B0-----:R-:W-:-:S02]  /*1140*/  FSEL R27, RZ, 1.875, !P0 ;  /* 0x3ff00000ff1b7808 */ /* 0x001fc40004000000 */
[----:B------:R-:W-:Y:S02]  /*1150*/  ISETP.NE.AND P0, PT, R21, RZ, PT ;  /* 0x000000ff1500720c */ /* 0x000fe40003f05270 */
[----:B------:R-:W-:Y:S02]  /*1160*/  PRMT R20, R20, 0x7773, RZ ;  /* 0x0000777314147816 */ /* 0x000fe400000000ff */
[----:B------:R-:W-:Y:S02]  /*1170*/  FSEL R23, RZ, 1.875, !P0 ;  /* 0x3ff00000ff177808 */ /* 0x000fe40004000000 */
[----:B------:R-:W-:Y:S01]  /*1180*/  ISETP.NE.AND P0, PT, R20, RZ, PT ;  /* 0x000000ff1400720c */ /* 0x000fe20003f05270 */
[----:B------:R-:W-:-:S03]  /*1190*/  IMAD.MOV.U32 R20, RZ, RZ, RZ ;  /* 0x000000ffff147224 */ /* 0x000fc600078e00ff */
[----:B------:R-:W-:-:S15]  /*11a0*/  FSEL R21, RZ, 1.875, !P0 ;  /* 0x3ff00000ff157808 */ /* 0x000fde0004000000 */
[----:B------:R-:W-:-:S15]  /*11b0*/  NOP ;  /* 0x0000000000007918 */ /* 0x000fde0000000000 */
[----:B------:R-:W-:-:S15]  /*11c0*/  NOP ;  /* 0x0000000000007918 */ /* 0x000fde0000000000 */
[----:B------:R-:W-:-:S05]  /*11d0*/  NOP ;  /* 0x0000000000007918 */ /* 0x000fca0000000000 */
[----:B------:R2:W-:Y:S02]  /*11e0*/  DMUL R14, R14, R20 ;  /* 0x000000140e0e7228 */ /* 0x0005e40000000000 */
[----:B--2---:R-:W-:-:S04]  /*11f0*/  PRMT R20, R3, 0x7770, RZ ;  /* 0x0000777003147816 */ /* 0x004fc800000000ff */
[----:B------:R-:W-:Y:S01]  /*1200*/  ISETP.NE.AND P0, PT, R20, RZ, PT ;  /* 0x000000ff1400720c */ /* 0x000fe20003f05270 */
[----:B------:R-:W-:-:S03]  /*1210*/  IMAD.MOV.U32 R20, RZ, RZ, RZ ;  /* 0x000000ffff147224 */ /* 0x000fc600078e00ff */
[----:B------:R-:W-:-:S15]  /*1220*/  FSEL R21, RZ, 1.875, !P0 ;  /* 0x3ff00000ff157808 */ /* 0x000fde0004000000 */
[----:B------:R-:W-:-:S15]  /*1230*/  NOP ;  /* 0x0000000000007918 */ /* 0x000fde0000000000 */
[----:B------:R-:W-:-:S15]  /*1240*/  NOP ;  /* 0x0000000000007918 */ /* 0x000fde0000000000 */
[----:B------:R-:W-:-:S09]  /*1250*/  NOP ;  /* 0x0000000000007918 */ /* 0x000fd20000000000 */
[----:B-----5:R0:W-:Y:S02]  /*1260*/  DMUL R16, R16, R20 ;  /* 0x0000001410107228 */ /* 0x0201e40000000000 */
[----:B0-----:R-:W-:-:S04]  /*1270*/  PRMT R20, R3, 0x7771, RZ ;  /* 0x0000777103147816 */ /* 0x001fc800000000ff */
[----:B------:R-:W-:Y:S01]  /*1280*/  ISETP.NE.AND P0, PT, R20, RZ, PT ;  /* 0x000000ff1400720c */ /* 0x000fe20003f05270 */
[----:B------:R-:W-:-:S03]  /*1290*/  IMAD.MOV.U32 R20, RZ, RZ, RZ ;  /* 0x000000ffff147224 */ /* 0x000fc600078e00ff */
[----:B------:R-:W-:-:S15]  /*12a0*/  FSEL R21, RZ, 1.875, !P0 ;  /* 0x3ff00000ff157808 */ /* 0x000fde0004000000 */
[----:B------:R-:W-:-:S15]  /*12b0*/  NOP ;  /* 0x0000000000007918 */ /* 0x000fde0000000000 */
[----:B------:R-:W-:-:S15]  /*12c0*/  NOP ;  /* 0x0000000000007918 */ /* 0x000fde0000000000 */
[----:B------:R-:W-:-:S09]  /*12d0*/  NOP ;  /* 0x0000000000007918 */ /* 0x000fd20000000000 */
[----:B------:R0:W-:Y:S02]  /*12e0*/  DMUL R18, R18, R20 ;  /* 0x0000001412127228 */ /* 0x0001e40000000000 */
[----:B0-----:R-:W-:-:S04]  /*12f0*/  PRMT R20, R3, 0x7772, RZ ;  /* 0x0000777203147816 */ /* 0x001fc800000000ff */
        /* <DEDUP_REMOVED lines=9> */
[----:B0-----:R-:W-:-:S15]  /*1390*/  FSEL R21, RZ, 1.875, !P0 ;  /* 0x3ff00000ff157808 */ /* 0x001fde0004000000 */
[----:B------:R-:W-:-:S15]  /*13a0*/  NOP ;  /* 0x0000000000007918 */ /* 0x000fde0000000000 */
[----:B------:R-:W-:-:S15]  /*13b0*/  NOP ;  /* 0x0000000000007918 */ /* 0x000fde0000000000 */
[----:B------:R-:W-:-:S15]  /*13c0*/  NOP ;  /* 0x0000000000007918 */ /* 0x000fde0000000000 */
[----:B------:R-:W-:-:S02]  /*13d0*/  NOP ;  /* 0x0000000000007918 */ /* 0x000fc40000000000 */
[----:B------:R0:W-:Y:S02]  /*13e0*/  DMUL R6, R6, R20 ;  /* 0x0000001406067228 */ /* 0x0001e40000000000 */
[----:B0-----:R-:W0:Y:S02]  /*13f0*/  LDC.64 R20, c[0x0][0x398] ;  /* 0x0000e600ff147b82 */ /* 0x001e240000000a00 */
[----:B0-----:R-:W-:-:S04]  /*1400*/  IMAD.WIDE.U32 R20, R0, 0x8, R20 ;  /* 0x0000000800147825 */ /* 0x001fc800078e0014 */
[----:B------:R-:W-:-:S15]  /*1410*/  IMAD.WIDE.U32 R20, R2, 0x20, R20 ;  /* 0x0000002002147825 */ /* 0x000fde00078e0014 */
[----:B------:R-:W-:-:S15]  /*1420*/  NOP ;  /* 0x0000000000007918 */ /* 0x000fde0000000000 */
[----:B------:R-:W-:-:S15]  /*1430*/  NOP ;  /* 0x0000000000007918 */ /* 0x000fde0000000000 */
[----:B------:R-:W-:-:S11]  /*1440*/  NOP ;  /* 0x0000000000007918 */ /* 0x000fd60000000000 */
[----:B------:R-:W0:-:S15]  /*1450*/  DMUL R10, R10, R26 ;  /* 0x0000001a0a0a7228 */ /* 0x000e1e0000000000 */
        /* <DEDUP_REMOVED lines=14> */
[----:B0-----:R-:W-:-:S15]  /*1540*/  DMUL R10, R10, UR6 ;  /* 0x000000060a0a7c28 */ /* 0x001fde0008000000 */
[----:B------:R-:W-:-:S15]  /*1550*/  NOP ;  /* 0x0000000000007918 */ /* 0x000fde0000000000 */
[----:B------:R-:W-:-:S15]  /*1560*/  NOP ;  /* 0x0000000000007918 */ /* 0x000fde0000000000 */
[----:B------:R-:W-:-:S15]  /*1570*/  NOP ;  /* 0x0000000000007918 */ /* 0x000fde0000000000 */
[----:B------:R-:W-:-:S04]  /*1580*/  NOP ;  /* 0x0000000000007918 */ /* 0x000fc80000000000 */
[----:B--2---:R-:W-:-:S15]  /*1590*/  DMUL R12, R12, UR6 ;  /* 0x000000060c0c7c28 */ /* 0x004fde0008000000 */
[----:B------:R-:W-:-:S15]  /*15a0*/  NOP ;  /* 0x0000000000007918 */ /* 0x000fde0000000000 */
[----:B------:R-:W-:-:S15]  /*15b0*/  NOP ;  /* 0x0000000000007918 */ /* 0x000fde0000000000 */
[----:B------:R-:W-:-:S15]  /*15c0*/  NOP ;  /* 0x0000000000007918 */ /* 0x000fde0000000000 */
[----:B------:R-:W-:-:S04]  /*15d0*/  NOP ;  /* 0x0000000000007918 */ /* 0x000fc80000000000 */
[----:B------:R-:W0:Y:S02]  /*15e0*/  DMUL R14, R14, UR6 ;  /* 0x000000060e0e7c28 */ /* 0x000e240008000000 */
        /* <DEDUP_REMOVED lines=23> */
.L_x_13978:
        /* <DEDUP_REMOVED lines=10> */
.L_x_14282:


//--------------------- .text._ZN2at6native29vectorized_elementwise_kernelILi8EZNS0_43_GLOBAL__N__7cc8d1ed_10_Dropout_cu_0e96ed3819masked_scale_kernelIbddEEvRNS_6TensorERKS4_S7_T1_EUldbE_St5arrayIPcLm3EEEEviT0_S8_ --------------------------
	.section	.text._ZN2at6native29vectorized_elementwise_kernelILi8EZNS0_43_GLOBAL__N__7cc8d1ed_10_Dropout_cu_0e96ed3819masked_scale_kernelIbddEEvRNS_6TensorERKS4_S7_T1_EUldbE_St5arrayIPcLm3EEEEviT0_S8_,"ax",@progbits
	.align	128
        .global         _ZN2at6native29vectorized_elementwise_kernelILi8EZNS0_43_GLOBAL__N__7cc8d1ed_10_Dropout_cu_0e96ed3819masked_scale_kernelIbddEEvRNS_6TensorERKS4_S7_T1_EUldbE_St5arrayIPcLm3EEEEviT0_S8_
        .type           _ZN2at6native29vectorized_elementwise_kernelILi8EZNS0_43_GLOBAL__N__7cc8d1ed_10_Dropout_cu_0e96ed3819masked_scale_kernelIbddEEvRNS_6TensorERKS4_S7_T1_EUldbE_St5arrayIPcLm3EEEEviT0_S8_,@function
        .size           _ZN2at6native29vectorized_elementwise_kernelILi8EZNS0_43_GLOBAL__N__7cc8d1ed_10_Dropout_cu_0e96ed3819masked_scale_kernelIbddEEvRNS_6TensorERKS4_S7_T1_EUldbE_St5arrayIPcLm3EEEEviT0_S8_,(.L_x_14283 - _ZN2at6native29vectorized_elementwise_kernelILi8EZNS0_43_GLOBAL__N__7cc8d1ed_10_Dropout_cu_0e96ed3819masked_scale_kernelIbddEEvRNS_6TensorERKS4_S7_T1_EUldbE_St5arrayIPcLm3EEEEviT0_S8_)
        .other          _ZN2at6native29vectorized_elementwise_kernelILi8EZNS0_43_GLOBAL__N__7cc8d1ed_10_Dropout_cu_0e96ed3819masked_scale_kernelIbddEEvRNS_6TensorERKS4_S7_T1_EUldbE_St5arrayIPcLm3EEEEviT0_S8_,@"STO_CUDA_ENTRY STV_DEFAULT"
_ZN2at6native29vectorized_elementwise_kernelILi8EZNS0_43_GLOBAL__N__7cc8d1ed_10_Dropout_cu_0e96ed3819masked_scale_kernelIbddEEvRNS_6TensorERKS4_S7_T1_EUldbE_St5arrayIPcLm3EEEEviT0_S8_:
.text._ZN2at6native29vectorized_elementwise_kernelILi8EZNS0_43_GLOBAL__N__7cc8d1ed_10_Dropout_cu_0e96ed3819masked_scale_kernelIbddEEvRNS_6TensorERKS4_S7_T1_EUldbE_St5arrayIPcLm3EEEEviT0_S8_:
[----:B------:R-:W-:Y:S01]  /*0000*/  LDC R1, c[0x0][0x37c] ;  /* 0x0000df00ff017b82 */ /* 0x000fe20000000800 */
[----:B------:R-:W-:Y:S05]  /*0010*/  EXIT ;  /* 0x000000000000794d */ /* 0x000fea0003800000 */
.L_x_13979:
        /* <DEDUP_REMOVED lines=14> */
.L_x_14283:


//--------------------- .nv.global.init           --------------------------
	.section	.nv.global.init,"aw",@progbits
	.align	4
.nv.global.init:
	.type		mrg32k3aM1SubSeq,@object
	.size		mrg32k3aM1SubSeq,(mrg32k3aM2SubSeq - mrg32k3aM1SubSeq)
mrg32k3aM1SubSeq:
        /* <DEDUP_REMOVED lines=126> */
	.type		mrg32k3aM2SubSeq,@object
	.size		mrg32k3aM2SubSeq,(mrg32k3aM1 - mrg32k3aM2SubSeq)
mrg32k3aM2SubSeq:
        /* <DEDUP_REMOVED lines=126> */
	.type		mrg32k3aM1,@object
	.size		mrg32k3aM1,(mrg32k3aM1Seq - mrg32k3aM1)
mrg32k3aM1:
        /* <DEDUP_REMOVED lines=144> */
	.type		mrg32k3aM1Seq,@object
	.size		mrg32k3aM1Seq,(mrg32k3aM2 - mrg32k3aM1Seq)
mrg32k3aM1Seq:
        /* <DEDUP_REMOVED lines=144> */
	.type		mrg32k3aM2,@object
	.size		mrg32k3aM2,(mrg32k3aM2Seq - mrg32k3aM2)
mrg32k3aM2:
        /* <DEDUP_REMOVED lines=144> */
	.type		mrg32k3aM2Seq,@object
	.size		mrg32k3aM2Seq,(precalc_xorwow_matrix - mrg32k3aM2Seq)
mrg32k3aM2Seq:
        /* <DEDUP_REMOVED lines=144> */
	.type		precalc_xorwow_matrix,@object
	.size		precalc_xorwow_matrix,(precalc_xorwow_offset_matrix - precalc_xorwow_matrix)
precalc_xorwow_matrix:
        /* <DEDUP_REMOVED lines=6400> */
	.type		precalc_xorwow_offset_matrix,@object
	.size		precalc_xorwow_offset_matrix,($str$6 - precalc_xorwow_offset_matrix)
precalc_xorwow_offset_matrix:
        /* <DEDUP_REMOVED lines=6400> */
	.type		$str$6,@object
	.size		$str$6,(__unnamed_3 - $str$6)
$str$6:
        /*353c0*/ 	.byte	0x66, 0x61, 0x6c, 0x73, 0x65, 0x00
	.type		__unnamed_3,@object
	.size		__unnamed_3,(__unnamed_7 - __unnamed_3)
__unnamed_3:
        /*353c6*/ 	.byte	0x63, 0x61, 0x73, 0x74, 0x5f, 0x61, 0x6e, 0x64, 0x5f, 0x73, 0x74, 0x6f, 0x72, 0x65, 0x00
	.type		__unnamed_7,@object
	.size		__unnamed_7,(__unnamed_9 - __unnamed_7)
__unnamed_7:
        /*353d5*/ 	.byte	0x63, 0x61, 0x73, 0x74, 0x5f, 0x61, 0x6e, 0x64, 0x5f, 0x73, 0x74, 0x6f, 0x72, 0x65, 0x00
	.type		__unnamed_9,@object
	.size		__unnamed_9,(__unnamed_1 - __unnamed_9)
__unnamed_9:
        /*353e4*/ 	.byte	0x63, 0x61, 0x73, 0x74, 0x5f, 0x61, 0x6e, 0x64, 0x5f, 0x73, 0x74, 0x6f, 0x72, 0x65, 0x00
	.type		__unnamed_1,@object
	.size		__unnamed_1,(__unnamed_5 - __unnamed_1)
__unnamed_1:
        /*353f3*/ 	.byte	0x66, 0x65, 0x74, 0x63, 0x68, 0x5f, 0x61, 0x6e, 0x64, 0x5f, 0x63, 0x61, 0x73, 0x74, 0x00
	.type		__unnamed_5,@object
	.size		__unnamed_5,(__unnamed_4 - __unnamed_5)
__unnamed_5:
        /*35402*/ 	.byte	0x63, 0x61, 0x73, 0x74, 0x5f, 0x61, 0x6e, 0x64, 0x5f, 0x73, 0x74, 0x6f, 0x72, 0x65, 0x00
	.type		__unnamed_4,@object
	.size		__unnamed_4,(__unnamed_8 - __unnamed_4)
__unnamed_4:
        /*35411*/ 	.byte	0x66, 0x65, 0x74, 0x63, 0x68, 0x5f, 0x61, 0x6e, 0x64, 0x5f, 0x63, 0x61, 0x73, 0x74, 0x00
	.type		__unnamed_8,@object
	.size		__unnamed_8,(__unnamed_10 - __unnamed_8)
__unnamed_8:
        /*35420*/ 	.byte	0x66, 0x65, 0x74, 0x63, 0x68, 0x5f, 0x61, 0x6e, 0x64, 0x5f, 0x63, 0x61, 0x73, 0x74, 0x00
	.type		__unnamed_10,@object
	.size		__unnamed_10,(__unnamed_2 - __unnamed_10)
__unnamed_10:
        /*3542f*/ 	.byte	0x66, 0x65, 0x74, 0x63, 0x68, 0x5f, 0x61, 0x6e, 0x64, 0x5f, 0x63, 0x61, 0x73, 0x74, 0x00
	.type		__unnamed_2,@object
	.size		__unnamed_2,(__unnamed_6 - __unnamed_2)
__unnamed_2:
        /*3543e*/ 	.byte	0x66, 0x65, 0x74, 0x63, 0x68, 0x5f, 0x61, 0x6e, 0x64, 0x5f, 0x63, 0x61, 0x73, 0x74, 0x00
	.type		__unnamed_6,@object
	.size		__unnamed_6,($str$7 - __unnamed_6)
__unnamed_6:
        /*3544d*/ 	.byte	0x66, 0x65, 0x74, 0x63, 0x68, 0x5f, 0x61, 0x6e, 0x64, 0x5f, 0x63, 0x61, 0x73, 0x74, 0x00
	.type		$str$7,@object
	.size		$str$7,(.L_48 - $str$7)
$str$7:
        /*3545c*/ 	.byte	0x2f, 0x72, 0x6f, 0x6f, 0x74, 0x2f, 0x2e, 0x70, 0x79, 0x65, 0x6e, 0x76, 0x2f, 0x76, 0x65, 0x72
        /*3546c*/ 	.byte	0x73, 0x69, 0x6f, 0x6e, 0x73, 0x2f, 0x33, 0x2e, 0x31, 0x33, 0x2e, 0x31, 0x32, 0x2f, 0x6c, 0x69
        /*3547c*/ 	.byte	0x62, 0x2f, 0x70, 0x79, 0x74, 0x68, 0x6f, 0x6e, 0x33, 0x2e, 0x31, 0x33, 0x2f, 0x73, 0x69, 0x74
        /*3548c*/ 	.byte	0x65, 0x2d, 0x70, 0x61, 0x63, 0x6b, 0x61, 0x67, 0x65, 0x73, 0x2f, 0x74, 0x6f, 0x72, 0x63, 0x68
        /*3549c*/ 	.byte	0x2f, 0x69, 0x6e, 0x63, 0x6c, 0x75, 0x64, 0x65, 0x2f, 0x63, 0x31, 0x30, 0x2f, 0x63, 0x6f, 0x72
        /*354ac*/ 	.byte	0x65, 0x2f, 0x44, 0x79, 0x6e, 0x61, 0x6d, 0x69, 0x63, 0x43, 0x61, 0x73, 0x74, 0x2e, 0x68, 0x00
.L_48:


//--------------------- .nv.shared.reserved.0     --------------------------
	.section	.nv.shared.reserved.0,"aw",@nobits
	.weak		__nv_reservedSMEM_offset_0_alias
	.size		__nv_reservedSMEM_offset_0_alias, 0, 64
	.other		__nv_reservedSMEM_offset_0_alias,@"STO_CUDA_RESERVED_SHARED STV_DEFAULT"
__nv_reservedSMEM_offset_0_alias:
	.zero		0
	.zero		64


//--------------------- .nv.global                --------------------------
	.section	.nv.global,"aw",@nobits
.nv.global:
	.type		_ZN41_INTERNAL_7cc8d1ed_10_Dropout_cu_0e96ed384cuda3std3__48in_placeE,@object
	.size		_ZN41_INTERNAL_7cc8d1ed_10_Dropout_cu_0e96ed384cuda3std3__48in_placeE,(_ZN41_INTERNAL_7cc8d1ed_10_Dropout_cu_0e96ed384cuda3std6ranges3__45__cpo8distanceE - _ZN41_INTERNAL_7cc8d1ed_10_Dropout_cu_0e96ed384cuda3std3__48in_placeE)
_ZN41_INTERNAL_7cc8d1ed_10_Dropout_cu_0e96ed384cuda3std3__48in_placeE:
	.zero		1
	.type		_ZN41_INTERNAL_7cc8d1ed_10_Dropout_cu_0e96ed384cuda3std6ranges3__45__cpo8distanceE,@object
	.size		_ZN41_INTERNAL_7cc8d1ed_10_Dropout_cu_0e96ed384cuda3std6ranges3__45__cpo8distanceE,(_ZN41_INTERNAL_7cc8d1ed_10_Dropout_cu_0e96ed384cuda3std3__45__cpo6cbeginE - _ZN41_INTERNAL_7cc8d1ed_10_Dropout_cu_0e96ed384cuda3std6ranges3__45__cpo8distanceE)
_ZN41_INTERNAL_7cc8d1ed_10_Dropout_cu_0e96ed384cuda3std6ranges3__45__cpo8distanceE:
	.zero		1
	.type		_ZN41_INTERNAL_7cc8d1ed_10_Dropout_cu_0e96ed384cuda3std3__45__cpo6cbeginE,@object
	.size		_ZN41_INTERNAL_7cc8d1ed_10_Dropout_cu_0e96ed384cuda3std3__45__cpo6cbeginE,(_ZN41_INTERNAL_7cc8d1ed_10_Dropout_cu_0e96ed384cuda3std6ranges3__45__cpo7advanceE - _ZN41_INTERNAL_7cc8d1ed_10_Dropout_cu_0e96ed384cuda3std3__45__cpo6cbeginE)
_ZN41_INTERNAL_7cc8d1ed_10_Dropout_cu_0e96ed384cuda3std3__45__cpo6cbeginE:
	.zero		1
	.type		_ZN41_INTERNAL_7cc8d1ed_10_Dropout_cu_0e96ed384cuda3std6ranges3__45__cpo7advanceE,@object
	.size		_ZN41_INTERNAL_7cc8d1ed_10_Dropout_cu_0e96ed384cuda3std6ranges3__45__cpo7advanceE,(_ZN41_INTERNAL_7cc8d1ed_10_Dropout_cu_0e96ed384cuda3std3__45__cpo7crbeginE - _ZN41_INTERNAL_7cc8d1ed_10_Dropout_cu_0e96ed384cuda3std6ranges3__45__cpo7advanceE)
_ZN41_INTERNAL_7cc8d1ed_10_Dropout_cu_0e96ed384cuda3std6ranges3__45__cpo7advanceE:
	.zero		1
	.type		_ZN41_INTERNAL_7cc8d1ed_10_Dropout_cu_0e96ed384cuda3std3__45__cpo7crbeginE,@object
	.size		_ZN41_INTERNAL_7cc8d1ed_10_Dropout_cu_0e96ed384cuda3std3__45__cpo7crbeginE,(_ZN41_INTERNAL_7cc8d1ed_10_Dropout_cu_0e96ed384cuda3std6ranges3__45__cpo4dataE - _ZN41_INTERNAL_7cc8d1ed_10_Dropout_cu_0e96ed384cuda3std3__45__cpo7crbeginE)
_ZN41_INTERNAL_7cc8d1ed_10_Dropout_cu_0e96ed384cuda3std3__45__cpo7crbeginE:
	.zero		1
	.type		_ZN41_INTERNAL_7cc8d1ed_10_Dropout_cu_0e96ed384cuda3std6ranges3__45__cpo4dataE,@object
	.size		_ZN41_INTERNAL_7cc8d1ed_10_Dropout_cu_0e96ed384cuda3std6ranges3__45__cpo4dataE,(_ZN41_INTERNAL_7cc8d1ed_10_Dropout_cu_0e96ed384cuda3std6ranges3__45__cpo5beginE - _ZN41_INTERNAL_7cc8d1ed_10_Dropout_cu_0e96ed384cuda3std6ranges3__45__cpo4dataE)
_ZN41_INTERNAL_7cc8d1ed_10_Dropout_cu_0e96ed384cuda3std6ranges3__45__cpo4dataE:
	.zero		1
	.type		_ZN41_INTERNAL_7cc8d1ed_10_Dropout_cu_0e96ed384cuda3std6ranges3__45__cpo5beginE,@object
	.size		_ZN41_INTERNAL_7cc8d1ed_10_Dropout_cu_0e96ed384cuda3std6ranges3__45__cpo5beginE,(_ZN41_INTERNAL_7cc8d1ed_10_Dropout_cu_0e96ed384cuda3std3__443_GLOBAL__N__7cc8d1ed_10_Dropout_cu_0e96ed386ignoreE - _ZN41_INTERNAL_7cc8d1ed_10_Dropout_cu_0e96ed384cuda3std6ranges3__45__cpo5beginE)
_ZN41_INTERNAL_7cc8d1ed_10_Dropout_cu_0e96ed384cuda3std6ranges3__45__cpo5beginE:
	.zero		1
	.type		_ZN41_INTERNAL_7cc8d1ed_10_Dropout_cu_0e96ed384cuda3std3__443_GLOBAL__N__7cc8d1ed_10_Dropout_cu_0e96ed386ignoreE,@object
	.size		_ZN41_INTERNAL_7cc8d1ed_10_Dropout_cu_0e96ed384cuda3std3__443_GLOBAL__N__7cc8d1ed_10_Dropout_cu_0e96ed386ignoreE,(_ZN41_INTERNAL_7cc8d1ed_10_Dropout_cu_0e96ed384cuda3std6ranges3__45__cpo4sizeE - _ZN41_INTERNAL_7cc8d1ed_10_Dropout_cu_0e96ed384cuda3std3__443_GLOBAL__N__7cc8d1ed_10_Dropout_cu_0e96ed386ignoreE)
_ZN41_INTERNAL_7cc8d1ed_10_Dropout_cu_0e96ed384cuda3std3__443_GLOBAL__N__7cc8d1ed_10_Dropout_cu_0e96ed386ignoreE:
	.zero		1
	.type		_ZN41_INTERNAL_7cc8d1ed_10_Dropout_cu_0e96ed384cuda3std6ranges3__45__cpo4sizeE,@object
	.size		_ZN41_INTERNAL_7cc8d1ed_10_Dropout_cu_0e96ed384cuda3std6ranges3__45__cpo4sizeE,(_ZN41_INTERNAL_7cc8d1ed_10_Dropout_cu_0e96ed384cuda3std3__45__cpo5beginE - _ZN41_INTERNAL_7cc8d1ed_10_Dropout_cu_0e96ed384cuda3std6ranges3__45__cpo4sizeE)
_ZN41_INTERNAL_7cc8d1ed_10_Dropout_cu_0e96ed384cuda3std6ranges3__45__cpo4sizeE:
	.zero		1
	.type		_ZN41_INTERNAL_7cc8d1ed_10_Dropout_cu_0e96ed384cuda3std3__45__cpo5beginE,@object
	.size		_ZN41_INTERNAL_7cc8d1ed_10_Dropout_cu_0e96ed384cuda3std3__45__cpo5beginE,(_ZN41_INTERNAL_7cc8d1ed_10_Dropout_cu_0e96ed384cuda3std6ranges3__45__cpo6cbeginE - _ZN41_INTERNAL_7cc8d1ed_10_Dropout_cu_0e96ed384cuda3std3__45__cpo5beginE)
_ZN41_INTERNAL_7cc8d1ed_10_Dropout_cu_0e96ed384cuda3std3__45__cpo5beginE:
	.zero		1
	.type		_ZN41_INTERNAL_7cc8d1ed_10_Dropout_cu_0e96ed384cuda3std6ranges3__45__cpo6cbeginE,@object
	.size		_ZN41_INTERNAL_7cc8d1ed_10_Dropout_cu_0e96ed384cuda3std6ranges3__45__cpo6cbeginE,(_ZN41_INTERNAL_7cc8d1ed_10_Dropout_cu_0e96ed384cuda3std3__45__cpo6rbeginE - _ZN41_INTERNAL_7cc8d1ed_10_Dropout_cu_0e96ed384cuda3std6ranges3__45__cpo6cbeginE)
_ZN41_INTERNAL_7cc8d1ed_10_Dropout_cu_0e96ed384cuda3std6ranges3__45__cpo6cbeginE:
	.zero		1
	.type		_ZN41_INTERNAL_7cc8d1ed_10_Dropout_cu_0e96ed384cuda3std3__45__cpo6rbeginE,@object
	.size		_ZN41_INTERNAL_7cc8d1ed_10_Dropout_cu_0e96ed384cuda3std3__45__cpo6rbeginE,(_ZN41_INTERNAL_7cc8d1ed_10_Dropout_cu_0e96ed384cuda3std6ranges3__45__cpo4nextE - _ZN41_INTERNAL_7cc8d1ed_10_Dropout_cu_0e96ed384cuda3std3__45__cpo6rbeginE)
_ZN41_INTERNAL_7cc8d1ed_10_Dropout_cu_0e96ed384cuda3std3__45__cpo6rbeginE:
	.zero		1
	.type		_ZN41_INTERNAL_7cc8d1ed_10_Dropout_cu_0e96ed384cuda3std6ranges3__45__cpo4nextE,@object
	.size		_ZN41_INTERNAL_7cc8d1ed_10_Dropout_cu_0e96ed384cuda3std6ranges3__45__cpo4nextE,(_ZN41_INTERNAL_7cc8d1ed_10_Dropout_cu_0e96ed384cuda3std6ranges3__45__cpo4swapE - _ZN41_INTERNAL_7cc8d1ed_10_Dropout_cu_0e96ed384cuda3std6ranges3__45__cpo4nextE)
_ZN41_INTERNAL_7cc8d1ed_10_Dropout_cu_0e96ed384cuda3std6ranges3__45__cpo4nextE:
	.zero		1
	.type		_ZN41_INTERNAL_7cc8d1ed_10_Dropout_cu_0e96ed384cuda3std6ranges3__45__cpo4swapE,@object
	.size		_ZN41_INTERNAL_7cc8d1ed_10_Dropout_cu_0e96ed384cuda3std6ranges3__45__cpo4swapE,(_ZN41_INTERNAL_7cc8d1ed_10_Dropout_cu_0e96ed384cuda3std3__420unreachable_sentinelE - _ZN41_INTERNAL_7cc8d1ed_10_Dropout_cu_0e96ed384cuda3std6ranges3__45__cpo4swapE)
_ZN41_INTERNAL_7cc8d1ed_10_Dropout_cu_0e96ed384cuda3std6ranges3__45__cpo4swapE:
	.zero		1
	.type		_ZN41_INTERNAL_7cc8d1ed_10_Dropout_cu_0e96ed384cuda3std3__420unreachable_sentinelE,@object
	.size		_ZN41_INTERNAL_7cc8d1ed_10_Dropout_cu_0e96ed384cuda3std3__420unreachable_sentinelE,(_ZN41_INTERNAL_7cc8d1ed_10_Dropout_cu_0e96ed386thrust24THRUST_300001_SM_1030_NS6system6detail10sequential3seqE - _ZN41_INTERNAL_7cc8d1ed_10_Dropout_cu_0e96ed384cuda3std3__420unreachable_sentinelE)
_ZN41_INTERNAL_7cc8d1ed_10_Dropout_cu_0e96ed384cuda3std3__420unreachable_sentinelE:
	.zero		1
	.type		_ZN41_INTERNAL_7cc8d1ed_10_Dropout_cu_0e96ed386thrust24THRUST_300001_SM_1030_NS6system6detail10sequential3seqE,@object
	.size		_ZN41_INTERNAL_7cc8d1ed_10_Dropout_cu_0e96ed386thrust24THRUST_300001_SM_1030_NS6system6detail10sequential3seqE,(_ZN41_INTERNAL_7cc8d1ed_10_Dropout_cu_0e96ed384cuda3std3__45__cpo4cendE - _ZN41_INTERNAL_7cc8d1ed_10_Dropout_cu_0e96ed386thrust24THRUST_300001_SM_1030_NS6system6detail10sequential3seqE)
_ZN41_INTERNAL_7cc8d1ed_10_Dropout_cu_0e96ed386thrust24THRUST_300001_SM_1030_NS6system6detail10sequential3seqE:
	.zero		1
	.type		_ZN41_INTERNAL_7cc8d1ed_10_Dropout_cu_0e96ed384cuda3std3__45__cpo4cendE,@object
	.size		_ZN41_INTERNAL_7cc8d1ed_10_Dropout_cu_0e96ed384cuda3std3__45__cpo4cendE,(_ZN41_INTERNAL_7cc8d1ed_10_Dropout_cu_0e96ed384cuda3std6ranges3__45__cpo9iter_swapE - _ZN41_INTERNAL_7cc8d1ed_10_Dropout_cu_0e96ed384cuda3std3__45__cpo4cendE)
_ZN41_INTERNAL_7cc8d1ed_10_Dropout_cu_0e96ed384cuda3std3__45__cpo4cendE:
	.zero		1
	.type		_ZN41_INTERNAL_7cc8d1ed_10_Dropout_cu_0e96ed384cuda3std6ranges3__45__cpo9iter_swapE,@object
	.size		_ZN41_INTERNAL_7cc8d1ed_10_Dropout_cu_0e96ed384cuda3std6ranges3__45__cpo9iter_swapE,(_ZN41_INTERNAL_7cc8d1ed_10_Dropout_cu_0e96ed384cuda3std3__45__cpo5crendE - _ZN41_INTERNAL_7cc8d1ed_10_Dropout_cu_0e96ed384cuda3std6ranges3__45__cpo9iter_swapE)
_ZN41_INTERNAL_7cc8d1ed_10_Dropout_cu_0e96ed384cuda3std6ranges3__45__cpo9iter_swapE:
	.zero		1
	.type		_ZN41_INTERNAL_7cc8d1ed_10_Dropout_cu_0e96ed384cuda3std3__45__cpo5crendE,@object
	.size		_ZN41_INTERNAL_7cc8d1ed_10_Dropout_cu_0e96ed384cuda3std3__45__cpo5crendE,(_ZN41_INTERNAL_7cc8d1ed_10_Dropout_cu_0e96ed384cuda3std6ranges3__45__cpo5cdataE - _ZN41_INTERNAL_7cc8d1ed_10_Dropout_cu_0e96ed384cuda3std3__45__cpo5crendE)
_ZN41_INTERNAL_7cc8d1ed_10_Dropout_cu_0e96ed384cuda3std3__45__cpo5crendE:
	.zero		1
	.type		_ZN41_INTERNAL_7cc8d1ed_10_Dropout_cu_0e96ed384cuda3std6ranges3__45__cpo5cdataE,@object
	.size		_ZN41_INTERNAL_7cc8d1ed_10_Dropout_cu_0e96ed384cuda3std6ranges3__45__cpo5cdataE,(_ZN41_INTERNAL_7cc8d1ed_10_Dropout_cu_0e96ed384cuda3std6ranges3__45__cpo3endE - _ZN41_INTERNAL_7cc8d1ed_10_Dropout_cu_0e96ed384cuda3std6ranges3__45__cpo5cdataE)
_ZN41_INTERNAL_7cc8d1ed_10_Dropout_cu_0e96ed384cuda3std6ranges3__45__cpo5cdataE:
	.zero		1
	.type		_ZN41_INTERNAL_7cc8d1ed_10_Dropout_cu_0e96ed384cuda3std6ranges3__45__cpo3endE,@object
	.size		_ZN41_INTERNAL_7cc8d1ed_10_Dropout_cu_0e96ed384cuda3std6ranges3__45__cpo3endE,(_ZN41_INTERNAL_7cc8d1ed_10_Dropout_cu_0e96ed384cuda3std3__419piecewise_constructE - _ZN41_INTERNAL_7cc8d1ed_10_Dropout_cu_0e96ed384cuda3std6ranges3__45__cpo3endE)
_ZN41_INTERNAL_7cc8d1ed_10_Dropout_cu_0e96ed384cuda3std6ranges3__45__cpo3endE:
	.zero		1
	.type		_ZN41_INTERNAL_7cc8d1ed_10_Dropout_cu_0e96ed384cuda3std3__419piecewise_constructE,@object
	.size		_ZN41_INTERNAL_7cc8d1ed_10_Dropout_cu_0e96ed384cuda3std3__419piecewise_constructE,(_ZN41_INTERNAL_7cc8d1ed_10_Dropout_cu_0e96ed384cuda3std6ranges3__45__cpo5ssizeE - _ZN41_INTERNAL_7cc8d1ed_10_Dropout_cu_0e96ed384cuda3std3__419piecewise_constructE)
_ZN41_INTERNAL_7cc8d1ed_10_Dropout_cu_0e96ed384cuda3std3__419piecewise_constructE:
	.zero		1
	.type		_ZN41_INTERNAL_7cc8d1ed_10_Dropout_cu_0e96ed384cuda3std6ranges3__45__cpo5ssizeE,@object
	.size		_ZN41_INTERNAL_7cc8d1ed_10_Dropout_cu_0e96ed384cuda3std6ranges3__45__cpo5ssizeE,(_ZN41_INTERNAL_7cc8d1ed_10_Dropout_cu_0e96ed384cuda3std3__45__cpo3endE - _ZN41_INTERNAL_7cc8d1ed_10_Dropout_cu_0e96ed384cuda3std6ranges3__45__cpo5ssizeE)
_ZN41_INTERNAL_7cc8d1ed_10_Dropout_cu_0e96ed384cuda3std6ranges3__45__cpo5ssizeE:
	.zero		1
	.type		_ZN41_INTERNAL_7cc8d1ed_10_Dropout_cu_0e96ed384cuda3std3__45__cpo3endE,@object
	.size		_ZN41_INTERNAL_7cc8d1ed_10_Dropout_cu_0e96ed384cuda3std3__45__cpo3endE,(_ZN41_INTERNAL_7cc8d1ed_10_Dropout_cu_0e96ed384cuda3std6ranges3__45__cpo4cendE - _ZN41_INTERNAL_7cc8d1ed_10_Dropout_cu_0e96ed384cuda3std3__45__cpo3endE)
_ZN41_INTERNAL_7cc8d1ed_10_Dropout_cu_0e96ed384cuda3std3__45__cpo3endE:
	.zero		1
	.type		_ZN41_INTERNAL_7cc8d1ed_10_Dropout_cu_0e96ed384cuda3std6ranges3__45__cpo4cendE,@object
	.size		_ZN41_INTERNAL_7cc8d1ed_10_Dropout_cu_0e96ed384cuda3std6ranges3__45__cpo4cendE,(_ZN41_INTERNAL_7cc8d1ed_10_Dropout_cu_0e96ed384cuda3std3__45__cpo4rendE - _ZN41_INTERNAL_7cc8d1ed_10_Dropout_cu_0e96ed384cuda3std6ranges3__45__cpo4cendE)
_ZN41_INTERNAL_7cc8d1ed_10_Dropout_cu_0e96ed384cuda3std6ranges3__45__cpo4cendE:
	.zero		1
	.type		_ZN41_INTERNAL_7cc8d1ed_10_Dropout_cu_0e96ed384cuda3std3__45__cpo4rendE,@object
	.size		_ZN41_INTERNAL_7cc8d1ed_10_Dropout_cu_0e96ed384cuda3std3__45__cpo4rendE,(_ZN41_INTERNAL_7cc8d1ed_10_Dropout_cu_0e96ed384cuda3std6ranges3__45__cpo4prevE - _ZN41_INTERNAL_7cc8d1ed_10_Dropout_cu_0e96ed384cuda3std3__45__cpo4rendE)
_ZN41_INTERNAL_7cc8d1ed_10_Dropout_cu_0e96ed384cuda3std3__45__cpo4rendE:
	.zero		1
	.type		_ZN41_INTERNAL_7cc8d1ed_10_Dropout_cu_0e96ed384cuda3std6ranges3__45__cpo4prevE,@object
	.size		_ZN41_INTERNAL_7cc8d1ed_10_Dropout_cu_0e96ed384cuda3std6ranges3__45__cpo4prevE,(_ZN41_INTERNAL_7cc8d1ed_10_Dropout_cu_0e96ed384cuda3std6ranges3__45__cpo9iter_moveE - _ZN41_INTERNAL_7cc8d1ed_10_Dropout_cu_0e96ed384cuda3std6ranges3__45__cpo4prevE)
_ZN41_INTERNAL_7cc8d1ed_10_Dropout_cu_0e96ed384cuda3std6ranges3__45__cpo4prevE:
	.zero		1
	.type		_ZN41_INTERNAL_7cc8d1ed_10_Dropout_cu_0e96ed384cuda3std6ranges3__45__cpo9iter_moveE,@object
	.size		_ZN41_INTERNAL_7cc8d1ed_10_Dropout_cu_0e96ed384cuda3std6ranges3__45__cpo9iter_moveE,(.L_32 - _ZN41_INTERNAL_7cc8d1ed_10_Dropout_cu_0e96ed384cuda3std6ranges3__45__cpo9iter_moveE)
_ZN41_INTERNAL_7cc8d1ed_10_Dropout_cu_0e96ed384cuda3std6ranges3__45__cpo9iter_moveE:
	.zero		1
.L_32:


//--------------------- .nv.constant0._ZN2at6native43_GLOBAL__N__7cc8d1ed_10_Dropout_cu_0e96ed3820fused_dropout_kernelIN3c108BFloat16EfmLin1ELin1EhEEvNS_4cuda6detail10TensorInfoIKT_T1_EENS7_IS8_SA_EENS7_IT4_SA_EESA_T0_NS_15PhiloxCudaStateE --------------------------
	.section	.nv.constant0._ZN2at6native43_GLOBAL__N__7cc8d1ed_10_Dropout_cu_0e96ed3820fused_dropout_kernelIN3c108BFloat16EfmLin1ELin1EhEEvNS_4cuda6detail10TensorInfoIKT_T1_EENS7_IS8_SA_EENS7_IT4_SA_EESA_T0_NS_15PhiloxCudaStateE,"a",@progbits
	.sectionflags	@""
	.align	4
.nv.constant0._ZN2at6native43_GLOBAL__N__7cc8d1ed_10_Dropout_cu_0e96ed3820fused_dropout_kernelIN3c108BFloat16EfmLin1ELin1EhEEvNS_4cuda6detail10TensorInfoIKT_T1_EENS7_IS8_SA_EENS7_IT4_SA_EESA_T0_NS_15PhiloxCudaStateE:
	.zero		2184


//--------------------- .nv.constant0._ZN2at6native43_GLOBAL__N__7cc8d1ed_10_Dropout_cu_0e96ed3820fused_dropout_kernelIN3c108BFloat16EfmLin1ELi1EhEEvNS_4cuda6detail10TensorInfoIKT_T1_EENS7_IS8_SA_EENS7_IT4_SA_EESA_T0_NS_15PhiloxCudaStateE --------------------------
	.section	.nv.constant0._ZN2at6native43_GLOBAL__N__7cc8d1ed_10_Dropout_cu_0e96ed3820fused_dropout_kernelIN3c108BFloat16EfmLin1ELi1EhEEvNS_4cuda6detail10TensorInfoIKT_T1_EENS7_IS8_SA_EENS7_IT4_SA_EESA_T0_NS_15PhiloxCudaStateE,"a",@progbits
	.sectionflags	@""
	.align	4
.nv.constant0._ZN2at6native43_GLOBAL__N__7cc8d1ed_10_Dropout_cu_0e96ed3820fused_dropout_kernelIN3c108BFloat16EfmLin1ELi1EhEEvNS_4cuda6detail10TensorInfoIKT_T1_EENS7_IS8_SA_EENS7_IT4_SA_EESA_T0_NS_15PhiloxCudaStateE:
	.zero		2184


//--------------------- .nv.constant0._ZN2at6native43_GLOBAL__N__7cc8d1ed_10_Dropout_cu_0e96ed3820fused_dropout_kernelIN3c108BFloat16EfmLi1ELi1EhEEvNS_4cuda6detail10TensorInfoIKT_T1_EENS7_IS8_SA_EENS7_IT4_SA_EESA_T0_NS_15PhiloxCudaStateE --------------------------
	.section	.nv.constant0._ZN2at6native43_GLOBAL__N__7cc8d1ed_10_Dropout_cu_0e96ed3820fused_dropout_kernelIN3c108BFloat16EfmLi1ELi1EhEEvNS_4cuda6detail10TensorInfoIKT_T1_EENS7_IS8_SA_EENS7_IT4_SA_EESA_T0_NS_15PhiloxCudaStateE,"a",@progbits
	.sectionflags	@""
	.align	4
.nv.constant0._ZN2at6native43_GLOBAL__N__7cc8d1ed_10_Dropout_cu_0e96ed3820fused_dropout_kernelIN3c108BFloat16EfmLi1ELi1EhEEvNS_4cuda6detail10TensorInfoIKT_T1_EENS7_IS8_SA_EENS7_IT4_SA_EESA_T0_NS_15PhiloxCudaStateE:
	.zero		2184


//--------------------- .nv.constant0._ZN2at6native43_GLOBAL__N__7cc8d1ed_10_Dropout_cu_0e96ed3824fused_dropout_kernel_vecIN3c108BFloat16EfmLi1ELi2EhEEvNS_4cuda6detail10TensorInfoIKT_T1_EENS7_IS8_SA_EENS7_IT4_SA_EESA_T0_NS_15PhiloxCudaStateE --------------------------
	.section	.nv.constant0._ZN2at6native43_GLOBAL__N__7cc8d1ed_10_Dropout_cu_0e96ed3824fused_dropout_kernel_vecIN3c108BFloat16EfmLi1ELi2EhEEvNS_4cuda6detail10TensorInfoIKT_T1_EENS7_IS8_SA_EENS7_IT4_SA_EESA_T0_NS_15PhiloxCudaStateE,"a",@progbits
	.sectionflags	@""
	.align	4
.nv.constant0._ZN2at6native43_GLOBAL__N__7cc8d1ed_10_Dropout_cu_0e96ed3824fused_dropout_kernel_vecIN3c108BFloat16EfmLi1ELi2EhEEvNS_4cuda6detail10TensorInfoIKT_T1_EENS7_IS8_SA_EENS7_IT4_SA_EESA_T0_NS_15PhiloxCudaStateE:
	.zero		2184


//--------------------- .nv.constant0._ZN2at6native43_GLOBAL__N__7cc8d1ed_10_Dropout_cu_0e96ed3824fused_dropout_kernel_vecIN3c108BFloat16EfmLi1ELi4EhEEvNS_4cuda6detail10TensorInfoIKT_T1_EENS7_IS8_SA_EENS7_IT4_SA_EESA_T0_NS_15PhiloxCudaStateE --------------------------
	.section	.nv.constant0._ZN2at6native43_GLOBAL__N__7cc8d1ed_10_Dropout_cu_0e96ed3824fused_dropout_kernel_vecIN3c108BFloat16EfmLi1ELi4EhEEvNS_4cuda6detail10TensorInfoIKT_T1_EENS7_IS8_SA_EENS7_IT4_SA_EESA_T0_NS_15PhiloxCudaStateE,"a",@progbits
	.sectionflags	@""
	.align	4
.nv.constant0._ZN2at6native43_GLOBAL__N__7cc8d1ed_10_Dropout_cu_0e96ed3824fused_dropout_kernel_vecIN3c108BFloat16EfmLi1ELi4EhEEvNS_4cuda6detail10TensorInfoIKT_T1_EENS7_IS8_SA_EENS7_IT4_SA_EESA_T0_NS_15PhiloxCudaStateE:
	.zero		2184


//--------------------- .nv.constant0._ZN2at6native43_GLOBAL__N__7cc8d1ed_10_Dropout_cu_0e96ed3824fused_dropout_kernel_vecIN3c108BFloat16EfmLi1ELi8EhEEvNS_4cuda6detail10TensorInfoIKT_T1_EENS7_IS8_SA_EENS7_IT4_SA_EESA_T0_NS_15PhiloxCudaStateE --------------------------
	.section	.nv.constant0._ZN2at6native43_GLOBAL__N__7cc8d1ed_10_Dropout_cu_0e96ed3824fused_dropout_kernel_vecIN3c108BFloat16EfmLi1ELi8EhEEvNS_4cuda6detail10TensorInfoIKT_T1_EENS7_IS8_SA_EENS7_IT4_SA_EESA_T0_NS_15PhiloxCudaStateE,"a",@progbits
	.sectionflags	@""
	.align	4
.nv.constant0._ZN2at6native43_GLOBAL__N__7cc8d1ed_10_Dropout_cu_0e96ed3824fused_dropout_kernel_vecIN3c108BFloat16EfmLi1ELi8EhEEvNS_4cuda6detail10TensorInfoIKT_T1_EENS7_IS8_SA_EENS7_IT4_SA_EESA_T0_NS_15PhiloxCudaStateE:
	.zero		2184


//--------------------- .nv.constant0._ZN2at6native43_GLOBAL__N__7cc8d1ed_10_Dropout_cu_0e96ed3824fused_dropout_kernel_vecIN3c108BFloat16EfmLi1ELi16EhEEvNS_4cuda6detail10TensorInfoIKT_T1_EENS7_IS8_SA_EENS7_IT4_SA_EESA_T0_NS_15PhiloxCudaStateE --------------------------
	.section	.nv.constant0._ZN2at6native43_GLOBAL__N__7cc8d1ed_10_Dropout_cu_0e96ed3824fused_dropout_kernel_vecIN3c108BFloat16EfmLi1ELi16EhEEvNS_4cuda6detail10TensorInfoIKT_T1_EENS7_IS8_SA_EENS7_IT4_SA_EESA_T0_NS_15PhiloxCudaStateE,"a",@progbits
	.sectionflags	@""
	.align	4
.nv.constant0._ZN2at6native43_GLOBAL__N__7cc8d1ed_10_Dropout_cu_0e96ed3824fused_dropout_kernel_vecIN3c108BFloat16EfmLi1ELi16EhEEvNS_4cuda6detail10TensorInfoIKT_T1_EENS7_IS8_SA_EENS7_IT4_SA_EESA_T0_NS_15PhiloxCudaStateE:
	.zero		2184


//--------------------- .nv.constant0._ZN2at6native43_GLOBAL__N__7cc8d1ed_10_Dropout_cu_0e96ed3820fused_dropout_kernelIN3c104HalfEfmLin1ELin1EhEEvNS_4cuda6detail10TensorInfoIKT_T1_EENS7_IS8_SA_EENS7_IT4_SA_EESA_T0_NS_15PhiloxCudaStateE --------------------------
	.section	.nv.constant0._ZN2at6native43_GLOBAL__N__7cc8d1ed_10_Dropout_cu_0e96ed3820fused_dropout_kernelIN3c104HalfEfmLin1ELin1EhEEvNS_4cuda6detail10TensorInfoIKT_T1_EENS7_IS8_SA_EENS7_IT4_SA_EESA_T0_NS_15PhiloxCudaStateE,"a",@progbits
	.sectionflags	@""
	.align	4
.nv.constant0._ZN2at6native43_GLOBAL__N__7cc8d1ed_10_Dropout_cu_0e96ed3820fused_dropout_kernelIN3c104HalfEfmLin1ELin1EhEEvNS_4cuda6detail10TensorInfoIKT_T1_EENS7_IS8_SA_EENS7_IT4_SA_EESA_T0_NS_15PhiloxCudaStateE:
	.zero		2184


//--------------------- .nv.constant0._ZN2at6native43_GLOBAL__N__7cc8d1ed_10_Dropout_cu_0e96ed3820fused_dropout_kernelIN3c104HalfEfmLin1ELi1EhEEvNS_4cuda6detail10TensorInfoIKT_T1_EENS7_IS8_SA_EENS7_IT4_SA_EESA_T0_NS_15PhiloxCudaStateE --------------------------
	.section	.nv.constant0._ZN2at6native43_GLOBAL__N__7cc8d1ed_10_Dropout_cu_0e96ed3820fused_dropout_kernelIN3c104HalfEfmLin1ELi1EhEEvNS_4cuda6detail10TensorInfoIKT_T1_EENS7_IS8_SA_EENS7_IT4_SA_EESA_T0_NS_15PhiloxCudaStateE,"a",@progbits
	.sectionflags	@""
	.align	4
.nv.constant0._ZN2at6native43_GLOBAL__N__7cc8d1ed_10_Dropout_cu_0e96ed3820fused_dropout_kernelIN3c104HalfEfmLin1ELi1EhEEvNS_4cuda6detail10TensorInfoIKT_T1_EENS7_IS8_SA_EENS7_IT4_SA_EESA_T0_NS_15PhiloxCudaStateE:
	.zero		2184


//--------------------- .nv.constant0._ZN2at6native43_GLOBAL__N__7cc8d1ed_10_Dropout_cu_0e96ed3820fused_dropout_kernelIN3c104HalfEfmLi1ELi1EhEEvNS_4cuda6detail10TensorInfoIKT_T1_EENS7_IS8_SA_EENS7_IT4_SA_EESA_T0_NS_15PhiloxCudaStateE --------------------------
	.section	.nv.constant0._ZN2at6native43_GLOBAL__N__7cc8d1ed_10_Dropout_cu_0e96ed3820fused_dropout_kernelIN3c104HalfEfmLi1ELi1EhEEvNS_4cuda6detail10TensorInfoIKT_T1_EENS7_IS8_SA_EENS7_IT4_SA_EESA_T0_NS_15PhiloxCudaStateE,"a",@progbits
	.sectionflags	@""
	.align	4
.nv.constant0._ZN2at6native43_GLOBAL__N__7cc8d1ed_10_Dropout_cu_0e96ed3820fused_dropout_kernelIN3c104HalfEfmLi1ELi1EhEEvNS_4cuda6detail10TensorInfoIKT_T1_EENS7_IS8_SA_EENS7_IT4_SA_EESA_T0_NS_15PhiloxCudaStateE:
	.zero		2184


//--------------------- .nv.constant0._ZN2at6native43_GLOBAL__N__7cc8d1ed_10_Dropout_cu_0e96ed3824fused_dropout_kernel_vecIN3c104HalfEfmLi1ELi2EhEEvNS_4cuda6detail10TensorInfoIKT_T1_EENS7_IS8_SA_EENS7_IT4_SA_EESA_T0_NS_15PhiloxCudaStateE --------------------------
	.section	.nv.constant0._ZN2at6native43_GLOBAL__N__7cc8d1ed_10_Dropout_cu_0e96ed3824fused_dropout_kernel_vecIN3c104HalfEfmLi1ELi2EhEEvNS_4cuda6detail10TensorInfoIKT_T1_EENS7_IS8_SA_EENS7_IT4_SA_EESA_T0_NS_15PhiloxCudaStateE,"a",@progbits
	.sectionflags	@""
	.align	4
.nv.constant0._ZN2at6native43_GLOBAL__N__7cc8d1ed_10_Dropout_cu_0e96ed3824fused_dropout_kernel_vecIN3c104HalfEfmLi1ELi2EhEEvNS_4cuda6detail10TensorInfoIKT_T1_EENS7_IS8_SA_EENS7_IT4_SA_EESA_T0_NS_15PhiloxCudaStateE:
	.zero		2184


//--------------------- .nv.constant0._ZN2at6native43_GLOBAL__N__7cc8d1ed_10_Dropout_cu_0e96ed3824fused_dropout_kernel_vecIN3c104HalfEfmLi1ELi4EhEEvNS_4cuda6detail10TensorInfoIKT_T1_EENS7_IS8_SA_EENS7_IT4_SA_EESA_T0_NS_15PhiloxCudaStateE --------------------------
	.section	.nv.constant0._ZN2at6native43_GLOBAL__N__7cc8d1ed_10_Dropout_cu_0e96ed3824fused_dropout_kernel_vecIN3c104HalfEfmLi1ELi4EhEEvNS_4cuda6detail10TensorInfoIKT_T1_EENS7_IS8_SA_EENS7_IT4_SA_EESA_T0_NS_15PhiloxCudaStateE,"a",@progbits
	.sectionflags	@""
	.align	4
.nv.constant0._ZN2at6native43_GLOBAL__N__7cc8d1ed_10_Dropout_cu_0e96ed3824fused_dropout_kernel_vecIN3c104HalfEfmLi1ELi4EhEEvNS_4cuda6detail10TensorInfoIKT_T1_EENS7_IS8_SA_EENS7_IT4_SA_EESA_T0_NS_15PhiloxCudaStateE:
	.zero		2184


//--------------------- .nv.constant0._ZN2at6native43_GLOBAL__N__7cc8d1ed_10_Dropout_cu_0e96ed3824fused_dropout_kernel_vecIN3c104HalfEfmLi1ELi8EhEEvNS_4cuda6detail10TensorInfoIKT_T1_EENS7_IS8_SA_EENS7_IT4_SA_EESA_T0_NS_15PhiloxCudaStateE --------------------------
	.section	.nv.constant0._ZN2at6native43_GLOBAL__N__7cc8d1ed_10_Dropout_cu_0e96ed3824fused_dropout_kernel_vecIN3c104HalfEfmLi1ELi8EhEEvNS_4cuda6detail10TensorInfoIKT_T1_EENS7_IS8_SA_EENS7_IT4_SA_EESA_T0_NS_15PhiloxCudaStateE,"a",@progbits
	.sectionflags	@""
	.align	4
.nv.constant0._ZN2at6native43_GLOBAL__N__7cc8d1ed_10_Dropout_cu_0e96ed3824fused_dropout_kernel_vecIN3c104HalfEfmLi1ELi8EhEEvNS_4cuda6detail10TensorInfoIKT_T1_EENS7_IS8_SA_EENS7_IT4_SA_EESA_T0_NS_15PhiloxCudaStateE:
	.zero		2184


//--------------------- .nv.constant0._ZN2at6native43_GLOBAL__N__7cc8d1ed_10_Dropout_cu_0e96ed3824fused_dropout_kernel_vecIN3c104HalfEfmLi1ELi16EhEEvNS_4cuda6detail10TensorInfoIKT_T1_EENS7_IS8_SA_EENS7_IT4_SA_EESA_T0_NS_15PhiloxCudaStateE --------------------------
	.section	.nv.constant0._ZN2at6native43_GLOBAL__N__7cc8d1ed_10_Dropout_cu_0e96ed3824fused_dropout_kernel_vecIN3c104HalfEfmLi1ELi16EhEEvNS_4cuda6detail10TensorInfoIKT_T1_EENS7_IS8_SA_EENS7_IT4_SA_EESA_T0_NS_15PhiloxCudaStateE,"a",@progbits
	.sectionflags	@""
	.align	4
.nv.constant0._ZN2at6native43_GLOBAL__N__7cc8d1ed_10_Dropout_cu_0e96ed3824fused_dropout_kernel_vecIN3c104HalfEfmLi1ELi16EhEEvNS_4cuda6detail10TensorInfoIKT_T1_EENS7_IS8_SA_EENS7_IT4_SA_EESA_T0_NS_15PhiloxCudaStateE:
	.zero		2184


//--------------------- .nv.constant0._ZN2at6native43_GLOBAL__N__7cc8d1ed_10_Dropout_cu_0e96ed3820fused_dropout_kernelIffmLin1ELin1EhEEvNS_4cuda6detail10TensorInfoIKT_T1_EENS5_IS6_S8_EENS5_IT4_S8_EES8_T0_NS_15PhiloxCudaStateE --------------------------
	.section	.nv.constant0._ZN2at6native43_GLOBAL__N__7cc8d1ed_10_Dropout_cu_0e96ed3820fused_dropout_kernelIffmLin1ELin1EhEEvNS_4cuda6detail10TensorInfoIKT_T1_EENS5_IS6_S8_EENS5_IT4_S8_EES8_T0_NS_15PhiloxCudaStateE,"a",@progbits
	.sectionflags	@""
	.align	4
.nv.constant0._ZN2at6native43_GLOBAL__N__7cc8d1ed_10_Dropout_cu_0e96ed3820fused_dropout_kernelIffmLin1ELin1EhEEvNS_4cuda6detail10TensorInfoIKT_T1_EENS5_IS6_S8_EENS5_IT4_S8_EES8_T0_NS_15PhiloxCudaStateE:
	.zero		2184


//--------------------- .nv.constant0._ZN2at6native43_GLOBAL__N__7cc8d1ed_10_Dropout_cu_0e96ed3820fused_dropout_kernelIffmLin1ELi1EhEEvNS_4cuda6detail10TensorInfoIKT_T1_EENS5_IS6_S8_EENS5_IT4_S8_EES8_T0_NS_15PhiloxCudaStateE --------------------------
	.section	.nv.constant0._ZN2at6native43_GLOBAL__N__7cc8d1ed_10_Dropout_cu_0e96ed3820fused_dropout_kernelIffmLin1ELi1EhEEvNS_4cuda6detail10TensorInfoIKT_T1_EENS5_IS6_S8_EENS5_IT4_S8_EES8_T0_NS_15PhiloxCudaStateE,"a",@progbits
	.sectionflags	@""
	.align	4
.nv.constant0._ZN2at6native43_GLOBAL__N__7cc8d1ed_10_Dropout_cu_0e96ed3820fused_dropout_kernelIffmLin1ELi1EhEEvNS_4cuda6detail10TensorInfoIKT_T1_EENS5_IS6_S8_EENS5_IT4_S8_EES8_T0_NS_15PhiloxCudaStateE:
	.zero		2184


//--------------------- .nv.constant0._ZN2at6native43_GLOBAL__N__7cc8d1ed_10_Dropout_cu_0e96ed3820fused_dropout_kernelIffmLi1ELi1EhEEvNS_4cuda6detail10TensorInfoIKT_T1_EENS5_IS6_S8_EENS5_IT4_S8_EES8_T0_NS_15PhiloxCudaStateE --------------------------
	.section	.nv.constant0._ZN2at6native43_GLOBAL__N__7cc8d1ed_10_Dropout_cu_0e96ed3820fused_dropout_kernelIffmLi1ELi1EhEEvNS_4cuda6detail10TensorInfoIKT_T1_EENS5_IS6_S8_EENS5_IT4_S8_EES8_T0_NS_15PhiloxCudaStateE,"a",@progbits
	.sectionflags	@""
	.align	4
.nv.constant0._ZN2at6native43_GLOBAL__N__7cc8d1ed_10_Dropout_cu_0e96ed3820fused_dropout_kernelIffmLi1ELi1EhEEvNS_4cuda6detail10TensorInfoIKT_T1_EENS5_IS6_S8_EENS5_IT4_S8_EES8_T0_NS_15PhiloxCudaStateE:
	.zero		2184


//--------------------- .nv.constant0._ZN2at6native43_GLOBAL__N__7cc8d1ed_10_Dropout_cu_0e96ed3824fused_dropout_kernel_vecIffmLi1ELi2EhEEvNS_4cuda6detail10TensorInfoIKT_T1_EENS5_IS6_S8_EENS5_IT4_S8_EES8_T0_NS_15PhiloxCudaStateE --------------------------
	.section	.nv.constant0._ZN2at6native43_GLOBAL__N__7cc8d1ed_10_Dropout_cu_0e96ed3824fused_dropout_kernel_vecIffmLi1ELi2EhEEvNS_4cuda6detail10TensorInfoIKT_T1_EENS5_IS6_S8_EENS5_IT4_S8_EES8_T0_NS_15PhiloxCudaStateE,"a",@progbits
	.sectionflags	@""
	.align	4
.nv.constant0._ZN2at6native43_GLOBAL__N__7cc8d1ed_10_Dropout_cu_0e96ed3824fused_dropout_kernel_vecIffmLi1ELi2EhEEvNS_4cuda6detail10TensorInfoIKT_T1_EENS5_IS6_S8_EENS5_IT4_S8_EES8_T0_NS_15PhiloxCudaStateE:
	.zero		2184


//--------------------- .nv.constant0._ZN2at6native43_GLOBAL__N__7cc8d1ed_10_Dropout_cu_0e96ed3824fused_dropout_kernel_vecIffmLi1ELi4EhEEvNS_4cuda6detail10TensorInfoIKT_T1_EENS5_IS6_S8_EENS5_IT4_S8_EES8_T0_NS_15PhiloxCudaStateE --------------------------
	.section	.nv.constant0._ZN2at6native43_GLOBAL__N__7cc8d1ed_10_Dropout_cu_0e96ed3824fused_dropout_kernel_vecIffmLi1ELi4EhEEvNS_4cuda6detail10TensorInfoIKT_T1_EENS5_IS6_S8_EENS5_IT4_S8_EES8_T0_NS_15PhiloxCudaStateE,"a",@progbits
	.sectionflags	@""
	.align	4
.nv.constant0._ZN2at6native43_GLOBAL__N__7cc8d1ed_10_Dropout_cu_0e96ed3824fused_dropout_kernel_vecIffmLi1ELi4EhEEvNS_4cuda6detail10TensorInfoIKT_T1_EENS5_IS6_S8_EENS5_IT4_S8_EES8_T0_NS_15PhiloxCudaStateE:
	.zero		2184


//--------------------- .nv.constant0._ZN2at6native43_GLOBAL__N__7cc8d1ed_10_Dropout_cu_0e96ed3824fused_dropout_kernel_vecIffmLi1ELi8EhEEvNS_4cuda6detail10TensorInfoIKT_T1_EENS5_IS6_S8_EENS5_IT4_S8_EES8_T0_NS_15PhiloxCudaStateE --------------------------
	.section	.nv.constant0._ZN2at6native43_GLOBAL__N__7cc8d1ed_10_Dropout_cu_0e96ed3824fused_dropout_kernel_vecIffmLi1ELi8EhEEvNS_4cuda6detail10TensorInfoIKT_T1_EENS5_IS6_S8_EENS5_IT4_S8_EES8_T0_NS_15PhiloxCudaStateE,"a",@progbits
	.sectionflags	@""
	.align	4
.nv.constant0._ZN2at6native43_GLOBAL__N__7cc8d1ed_10_Dropout_cu_0e96ed3824fused_dropout_kernel_vecIffmLi1ELi8EhEEvNS_4cuda6detail10TensorInfoIKT_T1_EENS5_IS6_S8_EENS5_IT4_S8_EES8_T0_NS_15PhiloxCudaStateE:
	.zero		2184


//--------------------- .nv.constant0._ZN2at6native43_GLOBAL__N__7cc8d1ed_10_Dropout_cu_0e96ed3824fused_dropout_kernel_vecIffmLi1ELi16EhEEvNS_4cuda6detail10TensorInfoIKT_T1_EENS5_IS6_S8_EENS5_IT4_S8_EES8_T0_NS_15PhiloxCudaStateE --------------------------
	.section	.nv.constant0._ZN2at6native43_GLOBAL__N__7cc8d1ed_10_Dropout_cu_0e96ed3824fused_dropout_kernel_vecIffmLi1ELi16EhEEvNS_4cuda6detail10TensorInfoIKT_T1_EENS5_IS6_S8_EENS5_IT4_S8_EES8_T0_NS_15PhiloxCudaStateE,"a",@progbits
	.sectionflags	@""
	.align	4
.nv.constant0._ZN2at6native43_GLOBAL__N__7cc8d1ed_10_Dropout_cu_0e96ed3824fused_dropout_kernel_vecIffmLi1ELi16EhEEvNS_4cuda6detail10TensorInfoIKT_T1_EENS5_IS6_S8_EENS5_IT4_S8_EES8_T0_NS_15PhiloxCudaStateE:
	.zero		2184


//--------------------- .nv.constant0._ZN2at6native43_GLOBAL__N__7cc8d1ed_10_Dropout_cu_0e96ed3820fused_dropout_kernelIddmLin1ELin1EhEEvNS_4cuda6detail10TensorInfoIKT_T1_EENS5_IS6_S8_EENS5_IT4_S8_EES8_T0_NS_15PhiloxCudaStateE --------------------------
	.section	.nv.constant0._ZN2at6native43_GLOBAL__N__7cc8d1ed_10_Dropout_cu_0e96ed3820fused_dropout_kernelIddmLin1ELin1EhEEvNS_4cuda6detail10TensorInfoIKT_T1_EENS5_IS6_S8_EENS5_IT4_S8_EES8_T0_NS_15PhiloxCudaStateE,"a",@progbits
	.sectionflags	@""
	.align	4
.nv.constant0._ZN2at6native43_GLOBAL__N__7cc8d1ed_10_Dropout_cu_0e96ed3820fused_dropout_kernelIddmLin1ELin1EhEEvNS_4cuda6detail10TensorInfoIKT_T1_EENS5_IS6_S8_EENS5_IT4_S8_EES8_T0_NS_15PhiloxCudaStateE:
	.zero		2184


//--------------------- .nv.constant0._ZN2at6native43_GLOBAL__N__7cc8d1ed_10_Dropout_cu_0e96ed3820fused_dropout_kernelIddmLin1ELi1EhEEvNS_4cuda6detail10TensorInfoIKT_T1_EENS5_IS6_S8_EENS5_IT4_S8_EES8_T0_NS_15PhiloxCudaStateE --------------------------
	.section	.nv.constant0._ZN2at6native43_GLOBAL__N__7cc8d1ed_10_Dropout_cu_0e96ed3820fused_dropout_kernelIddmLin1ELi1EhEEvNS_4cuda6detail10TensorInfoIKT_T1_EENS5_IS6_S8_EENS5_IT4_S8_EES8_T0_NS_15PhiloxCudaStateE,"a",@progbits
	.sectionflags	@""
	.align	4
.nv.constant0._ZN2at6native43_GLOBAL__N__7cc8d1ed_10_Dropout_cu_0e96ed3820fused_dropout_kernelIddmLin1ELi1EhEEvNS_4cuda6detail10TensorInfoIKT_T1_EENS5_IS6_S8_EENS5_IT4_S8_EES8_T0_NS_15PhiloxCudaStateE:
	.zero		2184


//--------------------- .nv.constant0._ZN2at6native43_GLOBAL__N__7cc8d1ed_10_Dropout_cu_0e96ed3820fused_dropout_kernelIddmLi1ELi1EhEEvNS_4cuda6detail10TensorInfoIKT_T1_EENS5_IS6_S8_EENS5_IT4_S8_EES8_T0_NS_15PhiloxCudaStateE --------------------------
	.section	.nv.constant0._ZN2at6native43_GLOBAL__N__7cc8d1ed_10_Dropout_cu_0e96ed3820fused_dropout_kernelIddmLi1ELi1EhEEvNS_4cuda6detail10TensorInfoIKT_T1_EENS5_IS6_S8_EENS5_IT4_S8_EES8_T0_NS_15PhiloxCudaStateE,"a",@progbits
	.sectionflags	@""
	.align	4
.nv.constant0._ZN2at6native43_GLOBAL__N__7cc8d1ed_10_Dropout_cu_0e96ed3820fused_dropout_kernelIddmLi1ELi1EhEEvNS_4cuda6detail10TensorInfoIKT_T1_EENS5_IS6_S8_EENS5_IT4_S8_EES8_T0_NS_15PhiloxCudaStateE:
	.zero		2184


//--------------------- .nv.constant0._ZN2at6native43_GLOBAL__N__7cc8d1ed_10_Dropout_cu_0e96ed3824fused_dropout_kernel_vecIddmLi1ELi2EhEEvNS_4cuda6detail10TensorInfoIKT_T1_EENS5_IS6_S8_EENS5_IT4_S8_EES8_T0_NS_15PhiloxCudaStateE --------------------------
	.section	.nv.constant0._ZN2at6native43_GLOBAL__N__7cc8d1ed_10_Dropout_cu_0e96ed3824fused_dropout_kernel_vecIddmLi1ELi2EhEEvNS_4cuda6detail10TensorInfoIKT_T1_EENS5_IS6_S8_EENS5_IT4_S8_EES8_T0_NS_15PhiloxCudaStateE,"a",@progbits
	.sectionflags	@""
	.align	4
.nv.constant0._ZN2at6native43_GLOBAL__N__7cc8d1ed_10_Dropout_cu_0e96ed3824fused_dropout_kernel_vecIddmLi1ELi2EhEEvNS_4cuda6detail10TensorInfoIKT_T1_EENS5_IS6_S8_EENS5_IT4_S8_EES8_T0_NS_15PhiloxCudaStateE:
	.zero		2184


//--------------------- .nv.constant0._ZN2at6native43_GLOBAL__N__7cc8d1ed_10_Dropout_cu_0e96ed3824fused_dropout_kernel_vecIddmLi1ELi4EhEEvNS_4cuda6detail10TensorInfoIKT_T1_EENS5_IS6_S8_EENS5_IT4_S8_EES8_T0_NS_15PhiloxCudaStateE --------------------------
	.section	.nv.constant0._ZN2at6native43_GLOBAL__N__7cc8d1ed_10_Dropout_cu_0e96ed3824fused_dropout_kernel_vecIddmLi1ELi4EhEEvNS_4cuda6detail10TensorInfoIKT_T1_EENS5_IS6_S8_EENS5_IT4_S8_EES8_T0_NS_15PhiloxCudaStateE,"a",@progbits
	.sectionflags	@""
	.align	4
.nv.constant0._ZN2at6native43_GLOBAL__N__7cc8d1ed_10_Dropout_cu_0e96ed3824fused_dropout_kernel_vecIddmLi1ELi4EhEEvNS_4cuda6detail10TensorInfoIKT_T1_EENS5_IS6_S8_EENS5_IT4_S8_EES8_T0_NS_15PhiloxCudaStateE:
	.zero		2184


//--------------------- .nv.constant0._ZN2at6native43_GLOBAL__N__7cc8d1ed_10_Dropout_cu_0e96ed3824fused_dropout_kernel_vecIddmLi1ELi8EhEEvNS_4cuda6detail10TensorInfoIKT_T1_EENS5_IS6_S8_EENS5_IT4_S8_EES8_T0_NS_15PhiloxCudaStateE --------------------------
	.section	.nv.constant0._ZN2at6native43_GLOBAL__N__7cc8d1ed_10_Dropout_cu_0e96ed3824fused_dropout_kernel_vecIddmLi1ELi8EhEEvNS_4cuda6detail10TensorInfoIKT_T1_EENS5_IS6_S8_EENS5_IT4_S8_EES8_T0_NS_15PhiloxCudaStateE,"a",@progbits
	.sectionflags	@""
	.align	4
.nv.constant0._ZN2at6native43_GLOBAL__N__7cc8d1ed_10_Dropout_cu_0e96ed3824fused_dropout_kernel_vecIddmLi1ELi8EhEEvNS_4cuda6detail10TensorInfoIKT_T1_EENS5_IS6_S8_EENS5_IT4_S8_EES8_T0_NS_15PhiloxCudaStateE:
	.zero		2184


//--------------------- .nv.constant0._ZN2at6native43_GLOBAL__N__7cc8d1ed_10_Dropout_cu_0e96ed3824fused_dropout_kernel_vecIddmLi1ELi16EhEEvNS_4cuda6detail10TensorInfoIKT_T1_EENS5_IS6_S8_EENS5_IT4_S8_EES8_T0_NS_15PhiloxCudaStateE --------------------------
	.section	.nv.constant0._ZN2at6native43_GLOBAL__N__7cc8d1ed_10_Dropout_cu_0e96ed3824fused_dropout_kernel_vecIddmLi1ELi16EhEEvNS_4cuda6detail10TensorInfoIKT_T1_EENS5_IS6_S8_EENS5_IT4_S8_EES8_T0_NS_15PhiloxCudaStateE,"a",@progbits
	.sectionflags	@""
	.align	4
.nv.constant0._ZN2at6native43_GLOBAL__N__7cc8d1ed_10_Dropout_cu_0e96ed3824fused_dropout_kernel_vecIddmLi1ELi16EhEEvNS_4cuda6detail10TensorInfoIKT_T1_EENS5_IS6_S8_EENS5_IT4_S8_EES8_T0_NS_15PhiloxCudaStateE:
	.zero		2184


//--------------------- .nv.constant0._ZN2at6native43_GLOBAL__N__7cc8d1ed_10_Dropout_cu_0e96ed3820fused_dropout_kernelIN3c108BFloat16EfjLin1ELin1EhEEvNS_4cuda6detail10TensorInfoIKT_T1_EENS7_IS8_SA_EENS7_IT4_SA_EESA_T0_NS_15PhiloxCudaStateE --------------------------
	.section	.nv.constant0._ZN2at6native43_GLOBAL__N__7cc8d1ed_10_Dropout_cu_0e96ed3820fused_dropout_kernelIN3c108BFloat16EfjLin1ELin1EhEEvNS_4cuda6detail10TensorInfoIKT_T1_EENS7_IS8_SA_EENS7_IT4_SA_EESA_T0_NS_15PhiloxCudaStateE,"a",@progbits
	.sectionflags	@""
	.align	4
.nv.constant0._ZN2at6native43_GLOBAL__N__7cc8d1ed_10_Dropout_cu_0e96ed3820fused_dropout_kernelIN3c108BFloat16EfjLin1ELin1EhEEvNS_4cuda6detail10TensorInfoIKT_T1_EENS7_IS8_SA_EENS7_IT4_SA_EESA_T0_NS_15PhiloxCudaStateE:
	.zero		1576


//--------------------- .nv.constant0._ZN2at6native43_GLOBAL__N__7cc8d1ed_10_Dropout_cu_0e96ed3820fused_dropout_kernelIN3c108BFloat16EfjLin1ELi1EhEEvNS_4cuda6detail10TensorInfoIKT_T1_EENS7_IS8_SA_EENS7_IT4_SA_EESA_T0_NS_15PhiloxCudaStateE --------------------------
	.section	.nv.constant0._ZN2at6native43_GLOBAL__N__7cc8d1ed_10_Dropout_cu_0e96ed3820fused_dropout_kernelIN3c108BFloat16EfjLin1ELi1EhEEvNS_4cuda6detail10TensorInfoIKT_T1_EENS7_IS8_SA_EENS7_IT4_SA_EESA_T0_NS_15PhiloxCudaStateE,"a",@progbits
	.sectionflags	@""
	.align	4
.nv.constant0._ZN2at6native43_GLOBAL__N__7cc8d1ed_10_Dropout_cu_0e96ed3820fused_dropout_kernelIN3c108BFloat16EfjLin1ELi1EhEEvNS_4cuda6detail10TensorInfoIKT_T1_EENS7_IS8_SA_EENS7_IT4_SA_EESA_T0_NS_15PhiloxCudaStateE:
	.zero		1576


//--------------------- .nv.constant0._ZN2at6native43_GLOBAL__N__7cc8d1ed_10_Dropout_cu_0e96ed3820fused_dropout_kernelIN3c108BFloat16EfjLi1ELi1EhEEvNS_4cuda6detail10TensorInfoIKT_T1_EENS7_IS8_SA_EENS7_IT4_SA_EESA_T0_NS_15PhiloxCudaStateE --------------------------
	.section	.nv.constant0._ZN2at6native43_GLOBAL__N__7cc8d1ed_10_Dropout_cu_0e96ed3820fused_dropout_kernelIN3c108BFloat16EfjLi1ELi1EhEEvNS_4cuda6detail10TensorInfoIKT_T1_EENS7_IS8_SA_EENS7_IT4_SA_EESA_T0_NS_15PhiloxCudaStateE,"a",@progbits
	.sectionflags	@""
	.align	4
.nv.constant0._ZN2at6native43_GLOBAL__N__7cc8d1ed_10_Dropout_cu_0e96ed3820fused_dropout_kernelIN3c108BFloat16EfjLi1ELi1EhEEvNS_4cuda6detail10TensorInfoIKT_T1_EENS7_IS8_SA_EENS7_IT4_SA_EESA_T0_NS_15PhiloxCudaStateE:
	.zero		1576


//--------------------- .nv.constant0._ZN2at6native43_GLOBAL__N__7cc8d1ed_10_Dropout_cu_0e96ed3824fused_dropout_kernel_vecIN3c108BFloat16EfjLi1ELi2EhEEvNS_4cuda6detail10TensorInfoIKT_T1_EENS7_IS8_SA_EENS7_IT4_SA_EESA_T0_NS_15PhiloxCudaStateE --------------------------
	.section	.nv.constant0._ZN2at6native43_GLOBAL__N__7cc8d1ed_10_Dropout_cu_0e96ed3824fused_dropout_kernel_vecIN3c108BFloat16EfjLi1ELi2EhEEvNS_4cuda6detail10TensorInfoIKT_T1_EENS7_IS8_SA_EENS7_IT4_SA_EESA_T0_NS_15PhiloxCudaStateE,"a",@progbits
	.sectionflags	@""
	.align	4
.nv.constant0._ZN2at6native43_GLOBAL__N__7cc8d1ed_10_Dropout_cu_0e96ed3824fused_dropout_kernel_vecIN3c108BFloat16EfjLi1ELi2EhEEvNS_4cuda6detail10TensorInfoIKT_T1_EENS7_IS8_SA_EENS7_IT4_SA_EESA_T0_NS_15PhiloxCudaStateE:
	.zero		1576


//--------------------- .nv.constant0._ZN2at6native43_GLOBAL__N__7cc8d1ed_10_Dropout_cu_0e96ed3824fused_dropout_kernel_vecIN3c108BFloat16EfjLi1ELi4EhEEvNS_4cuda6detail10TensorInfoIKT_T1_EENS7_IS8_SA_EENS7_IT4_SA_EESA_T0_NS_15PhiloxCudaStateE --------------------------
	.section	.nv.constant0._ZN2at6native43_GLOBAL__N__7cc8d1ed_10_Dropout_cu_0e96ed3824fused_dropout_kernel_vecIN3c108BFloat16EfjLi1ELi4EhEEvNS_4cuda6detail10TensorInfoIKT_T1_EENS7_IS8_SA_EENS7_IT4_SA_EESA_T0_NS_15PhiloxCudaStateE,"a",@progbits
	.sectionflags	@""
	.align	4
.nv.constant0._ZN2at6native43_GLOBAL__N__7cc8d1ed_10_Dropout_cu_0e96ed3824fused_dropout_kernel_vecIN3c108BFloat16EfjLi1ELi4EhEEvNS_4cuda6detail10TensorInfoIKT_T1_EENS7_IS8_SA_EENS7_IT4_SA_EESA_T0_NS_15PhiloxCudaStateE:
	.zero		1576


//--------------------- .nv.constant0._ZN2at6native43_GLOBAL__N__7cc8d1ed_10_Dropout_cu_0e96ed3824fused_dropout_kernel_vecIN3c108BFloat16EfjLi1ELi8EhEEvNS_4cuda6detail10TensorInfoIKT_T1_EENS7_IS8_SA_EENS7_IT4_SA_EESA_T0_NS_15PhiloxCudaStateE --------------------------
	.section	.nv.constant0._ZN2at6native43_GLOBAL__N__7cc8d1ed_10_Dropout_cu_0e96ed3824fused_dropout_kernel_vecIN3c108BFloat16EfjLi1ELi8EhEEvNS_4cuda6detail10TensorInfoIKT_T1_EENS7_IS8_SA_EENS7_IT4_SA_EESA_T0_NS_15PhiloxCudaStateE,"a",@progbits
	.sectionflags	@""
	.align	4
.nv.constant0._ZN2at6native43_GLOBAL__N__7cc8d1ed_10_Dropout_cu_0e96ed3824fused_dropout_kernel_vecIN3c108BFloat16EfjLi1ELi8EhEEvNS_4cuda6detail10TensorInfoIKT_T1_EENS7_IS8_SA_EENS7_IT4_SA_EESA_T0_NS_15PhiloxCudaStateE:
	.zero		1576


//--------------------- .nv.constant0._ZN2at6native43_GLOBAL__N__7cc8d1ed_10_Dropout_cu_0e96ed3824fused_dropout_kernel_vecIN3c108BFloat16EfjLi1ELi16EhEEvNS_4cuda6detail10TensorInfoIKT_T1_EENS7_IS8_SA_EENS7_IT4_SA_EESA_T0_NS_15PhiloxCudaStateE --------------------------
	.section	.nv.constant0._ZN2at6native43_GLOBAL__N__7cc8d1ed_10_Dropout_cu_0e96ed3824fused_dropout_kernel_vecIN3c108BFloat16EfjLi1ELi16EhEEvNS_4cuda6detail10TensorInfoIKT_T1_EENS7_IS8_SA_EENS7_IT4_SA_EESA_T0_NS_15PhiloxCudaStateE,"a",@progbits
	.sectionflags	@""
	.align	4
.nv.constant0._ZN2at6native43_GLOBAL__N__7cc8d1ed_10_Dropout_cu_0e96ed3824fused_dropout_kernel_vecIN3c108BFloat16EfjLi1ELi16EhEEvNS_4cuda6detail10TensorInfoIKT_T1_EENS7_IS8_SA_EENS7_IT4_SA_EESA_T0_NS_15PhiloxCudaStateE:
	.zero		1576


//--------------------- .nv.constant0._ZN2at6native43_GLOBAL__N__7cc8d1ed_10_Dropout_cu_0e96ed3820fused_dropout_kernelIN3c104HalfEfjLin1ELin1EhEEvNS_4cuda6detail10TensorInfoIKT_T1_EENS7_IS8_SA_EENS7_IT4_SA_EESA_T0_NS_15PhiloxCudaStateE --------------------------
	.section	.nv.constant0._ZN2at6native43_GLOBAL__N__7cc8d1ed_10_Dropout_cu_0e96ed3820fused_dropout_kernelIN3c104HalfEfjLin1ELin1EhEEvNS_4cuda6detail10TensorInfoIKT_T1_EENS7_IS8_SA_EENS7_IT4_SA_EESA_T0_NS_15PhiloxCudaStateE,"a",@progbits
	.sectionflags	@""
	.align	4
.nv.constant0._ZN2at6native43_GLOBAL__N__7cc8d1ed_10_Dropout_cu_0e96ed3820fused_dropout_kernelIN3c104HalfEfjLin1ELin1EhEEvNS_4cuda6detail10TensorInfoIKT_T1_EENS7_IS8_SA_EENS7_IT4_SA_EESA_T0_NS_15PhiloxCudaStateE:
	.zero		1576


//--------------------- .nv.constant0._ZN2at6native43_GLOBAL__N__7cc8d1ed_10_Dropout_cu_0e96ed3820fused_dropout_kernelIN3c104HalfEfjLin1ELi1EhEEvNS_4cuda6detail10TensorInfoIKT_T1_EENS7_IS8_SA_EENS7_IT4_SA_EESA_T0_NS_15PhiloxCudaStateE --------------------------
	.section	.nv.constant0._ZN2at6native43_GLOBAL__N__7cc8d1ed_10_Dropout_cu_0e96ed3820fused_dropout_kernelIN3c104HalfEfjLin1ELi1EhEEvNS_4cuda6detail10TensorInfoIKT_T1_EENS7_IS8_SA_EENS7_IT4_SA_EESA_T0_NS_15PhiloxCudaStateE,"a",@progbits
	.sectionflags	@""
	.align	4
.nv.constant0._ZN2at6native43_GLOBAL__N__7cc8d1ed_10_Dropout_cu_0e96ed3820fused_dropout_kernelIN3c104HalfEfjLin1ELi1EhEEvNS_4cuda6detail10TensorInfoIKT_T1_EENS7_IS8_SA_EENS7_IT4_SA_EESA_T0_NS_15PhiloxCudaStateE:
	.zero		1576


//--------------------- .nv.constant0._ZN2at6native43_GLOBAL__N__7cc8d1ed_10_Dropout_cu_0e96ed3820fused_dropout_kernelIN3c104HalfEfjLi1ELi1EhEEvNS_4cuda6detail10TensorInfoIKT_T1_EENS7_IS8_SA_EENS7_IT4_SA_EESA_T0_NS_15PhiloxCudaStateE --------------------------
	.section	.nv.constant0._ZN2at6native43_GLOBAL__N__7cc8d1ed_10_Dropout_cu_0e96ed3820fused_dropout_kernelIN3c104HalfEfjLi1ELi1EhEEvNS_4cuda6detail10TensorInfoIKT_T1_EENS7_IS8_SA_EENS7_IT4_SA_EESA_T0_NS_15PhiloxCudaStateE,"a",@progbits
	.sectionflags	@""
	.align	4
.nv.constant0._ZN2at6native43_GLOBAL__N__7cc8d1ed_10_Dropout_cu_0e96ed3820fused_dropout_kernelIN3c104HalfEfjLi1ELi1EhEEvNS_4cuda6detail10TensorInfoIKT_T1_EENS7_IS8_SA_EENS7_IT4_SA_EESA_T0_NS_15PhiloxCudaStateE:
	.zero		1576


//--------------------- .nv.constant0._ZN2at6native43_GLOBAL__N__7cc8d1ed_10_Dropout_cu_0e96ed3824fused_dropout_kernel_vecIN3c104HalfEfjLi1ELi2EhEEvNS_4cuda6detail10TensorInfoIKT_T1_EENS7_IS8_SA_EENS7_IT4_SA_EESA_T0_NS_15PhiloxCudaStateE --------------------------
	.section	.nv.constant0._ZN2at6native43_GLOBAL__N__7cc8d1ed_10_Dropout_cu_0e96ed3824fused_dropout_kernel_vecIN3c104HalfEfjLi1ELi2EhEEvNS_4cuda6detail10TensorInfoIKT_T1_EENS7_IS8_SA_EENS7_IT4_SA_EESA_T0_NS_15PhiloxCudaStateE,"a",@progbits
	.sectionflags	@""
	.align	4
.nv.constant0._ZN2at6native43_GLOBAL__N__7cc8d1ed_10_Dropout_cu_0e96ed3824fused_dropout_kernel_vecIN3c104HalfEfjLi1ELi2EhEEvNS_4cuda6detail10TensorInfoIKT_T1_EENS7_IS8_SA_EENS7_IT4_SA_EESA_T0_NS_15PhiloxCudaStateE:
	.zero		1576


//--------------------- .nv.constant0._ZN2at6native43_GLOBAL__N__7cc8d1ed_10_Dropout_cu_0e96ed3824fused_dropout_kernel_vecIN3c104HalfEfjLi1ELi4EhEEvNS_4cuda6detail10TensorInfoIKT_T1_EENS7_IS8_SA_EENS7_IT4_SA_EESA_T0_NS_15PhiloxCudaStateE --------------------------
	.section	.nv.constant0._ZN2at6native43_GLOBAL__N__7cc8d1ed_10_Dropout_cu_0e96ed3824fused_dropout_kernel_vecIN3c104HalfEfjLi1ELi4EhEEvNS_4cuda6detail10TensorInfoIKT_T1_EENS7_IS8_SA_EENS7_IT4_SA_EESA_T0_NS_15PhiloxCudaStateE,"a",@progbits
	.sectionflags	@""
	.align	4
.nv.constant0._ZN2at6native43_GLOBAL__N__7cc8d1ed_10_Dropout_cu_0e96ed3824fused_dropout_kernel_vecIN3c104HalfEfjLi1ELi4EhEEvNS_4cuda6detail10TensorInfoIKT_T1_EENS7_IS8_SA_EENS7_IT4_SA_EESA_T0_NS_15PhiloxCudaStateE:
	.zero		1576


//--------------------- .nv.constant0._ZN2at6native43_GLOBAL__N__7cc8d1ed_10_Dropout_cu_0e96ed3824fused_dropout_kernel_vecIN3c104HalfEfjLi1ELi8EhEEvNS_4cuda6detail10TensorInfoIKT_T1_EENS7_IS8_SA_EENS7_IT4_SA_EESA_T0_NS_15PhiloxCudaStateE --------------------------
	.section	.nv.constant0._ZN2at6native43_GLOBAL__N__7cc8d1ed_10_Dropout_cu_0e96ed3824fused_dropout_kernel_vecIN3c104HalfEfjLi1ELi8EhEEvNS_4cuda6detail10TensorInfoIKT_T1_EENS7_IS8_SA_EENS7_IT4_SA_EESA_T0_NS_15PhiloxCudaStateE,"a",@progbits
	.sectionflags	@""
	.align	4
.nv.constant0._ZN2at6native43_GLOBAL__N__7cc8d1ed_10_Dropout_cu_0e96ed3824fused_dropout_kernel_vecIN3c104HalfEfjLi1ELi8EhEEvNS_4cuda6detail10TensorInfoIKT_T1_EENS7_IS8_SA_EENS7_IT4_SA_EESA_T0_NS_15PhiloxCudaStateE:
	.zero		1576


//--------------------- .nv.constant0._ZN2at6native43_GLOBAL__N__7cc8d1ed_10_Dropout_cu_0e96ed3824fused_dropout_kernel_vecIN3c104HalfEfjLi1ELi16EhEEvNS_4cuda6detail10TensorInfoIKT_T1_EENS7_IS8_SA_EENS7_IT4_SA_EESA_T0_NS_15PhiloxCudaStateE --------------------------
	.section	.nv.constant0._ZN2at6native43_GLOBAL__N__7cc8d1ed_10_Dropout_cu_0e96ed3824fused_dropout_kernel_vecIN3c104HalfEfjLi1ELi16EhEEvNS_4cuda6detail10TensorInfoIKT_T1_EENS7_IS8_SA_EENS7_IT4_SA_EESA_T0_NS_15PhiloxCudaStateE,"a",@progbits
	.sectionflags	@""
	.align	4
.nv.constant0._ZN2at6native43_GLOBAL__N__7cc8d1ed_10_Dropout_cu_0e96ed3824fused_dropout_kernel_vecIN3c104HalfEfjLi1ELi16EhEEvNS_4cuda6detail10TensorInfoIKT_T1_EENS7_IS8_SA_EENS7_IT4_SA_EESA_T0_NS_15PhiloxCudaStateE:
	.zero		1576


//--------------------- .nv.constant0._ZN2at6native43_GLOBAL__N__7cc8d1ed_10_Dropout_cu_0e96ed3820fused_dropout_kernelIffjLin1ELin1EhEEvNS_4cuda6detail10TensorInfoIKT_T1_EENS5_IS6_S8_EENS5_IT4_S8_EES8_T0_NS_15PhiloxCudaStateE --------------------------
	.section	.nv.constant0._ZN2at6native43_GLOBAL__N__7cc8d1ed_10_Dropout_cu_0e96ed3820fused_dropout_kernelIffjLin1ELin1EhEEvNS_4cuda6detail10TensorInfoIKT_T1_EENS5_IS6_S8_EENS5_IT4_S8_EES8_T0_NS_15PhiloxCudaStateE,"a",@progbits
	.sectionflags	@""
	.align	4
.nv.constant0._ZN2at6native43_GLOBAL__N__7cc8d1ed_10_Dropout_cu_0e96ed3820fused_dropout_kernelIffjLin1ELin1EhEEvNS_4cuda6detail10TensorInfoIKT_T1_EENS5_IS6_S8_EENS5_IT4_S8_EES8_T0_NS_15PhiloxCudaStateE:
	.zero		1576


//--------------------- .nv.constant0._ZN2at6native43_GLOBAL__N__7cc8d1ed_10_Dropout_cu_0e96ed3820fused_dropout_kernelIffjLin1ELi1EhEEvNS_4cuda6detail10TensorInfoIKT_T1_EENS5_IS6_S8_EENS5_IT4_S8_EES8_T0_NS_15PhiloxCudaStateE --------------------------
	.section	.nv.constant0._ZN2at6native43_GLOBAL__N__7cc8d1ed_10_Dropout_cu_0e96ed3820fused_dropout_kernelIffjLin1ELi1EhEEvNS_4cuda6detail10TensorInfoIKT_T1_EENS5_IS6_S8_EENS5_IT4_S8_EES8_T0_NS_15PhiloxCudaStateE,"a",@progbits
	.sectionflags	@""
	.align	4
.nv.constant0._ZN2at6native43_GLOBAL__N__7cc8d1ed_10_Dropout_cu_0e96ed3820fused_dropout_kernelIffjLin1ELi1EhEEvNS_4cuda6detail10TensorInfoIKT_T1_EENS5_IS6_S8_EENS5_IT4_S8_EES8_T0_NS_15PhiloxCudaStateE:
	.zero		1576


//--------------------- .nv.constant0._ZN2at6native43_GLOBAL__N__7cc8d1ed_10_Dropout_cu_0e96ed3820fused_dropout_kernelIffjLi1ELi1EhEEvNS_4cuda6detail10TensorInfoIKT_T1_EENS5_IS6_S8_EENS5_IT4_S8_EES8_T0_NS_15PhiloxCudaStateE --------------------------
	.section	.nv.constant0._ZN2at6native43_GLOBAL__N__7cc8d1ed_10_Dropout_cu_0e96ed3820fused_dropout_kernelIffjLi1ELi1EhEEvNS_4cuda6detail10TensorInfoIKT_T1_EENS5_IS6_S8_EENS5_IT4_S8_EES8_T0_NS_15PhiloxCudaStateE,"a",@progbits
	.sectionflags	@""
	.align	4
.nv.constant0._ZN2at6native43_GLOBAL__N__7cc8d1ed_10_Dropout_cu_0e96ed3820fused_dropout_kernelIffjLi1ELi1EhEEvNS_4cuda6detail10TensorInfoIKT_T1_EENS5_IS6_S8_EENS5_IT4_S8_EES8_T0_NS_15PhiloxCudaStateE:
	.zero		1576


//--------------------- .nv.constant0._ZN2at6native43_GLOBAL__N__7cc8d1ed_10_Dropout_cu_0e96ed3824fused_dropout_kernel_vecIffjLi1ELi2EhEEvNS_4cuda6detail10TensorInfoIKT_T1_EENS5_IS6_S8_EENS5_IT4_S8_EES8_T0_NS_15PhiloxCudaStateE --------------------------
	.section	.nv.constant0._ZN2at6native43_GLOBAL__N__7cc8d1ed_10_Dropout_cu_0e96ed3824fused_dropout_kernel_vecIffjLi1ELi2EhEEvNS_4cuda6detail10TensorInfoIKT_T1_EENS5_IS6_S8_EENS5_IT4_S8_EES8_T0_NS_15PhiloxCudaStateE,"a",@progbits
	.sectionflags	@""
	.align	4
.nv.constant0._ZN2at6native43_GLOBAL__N__7cc8d1ed_10_Dropout_cu_0e96ed3824fused_dropout_kernel_vecIffjLi1ELi2EhEEvNS_4cuda6detail10TensorInfoIKT_T1_EENS5_IS6_S8_EENS5_IT4_S8_EES8_T0_NS_15PhiloxCudaStateE:
	.zero		1576


//--------------------- .nv.constant0._ZN2at6native43_GLOBAL__N__7cc8d1ed_10_Dropout_cu_0e96ed3824fused_dropout_kernel_vecIffjLi1ELi4EhEEvNS_4cuda6detail10TensorInfoIKT_T1_EENS5_IS6_S8_EENS5_IT4_S8_EES8_T0_NS_15PhiloxCudaStateE --------------------------
	.section	.nv.constant0._ZN2at6native43_GLOBAL__N__7cc8d1ed_10_Dropout_cu_0e96ed3824fused_dropout_kernel_vecIffjLi1ELi4EhEEvNS_4cuda6detail10TensorInfoIKT_T1_EENS5_IS6_S8_EENS5_IT4_S8_EES8_T0_NS_15PhiloxCudaStateE,"a",@progbits
	.sectionflags	@""
	.align	4
.nv.constant0._ZN2at6native43_GLOBAL__N__7cc8d1ed_10_Dropout_cu_0e96ed3824fused_dropout_kernel_vecIffjLi1ELi4EhEEvNS_4cuda6detail10TensorInfoIKT_T1_EENS5_IS6_S8_EENS5_IT4_S8_EES8_T0_NS_15PhiloxCudaStateE:
	.zero		1576


//--------------------- .nv.constant0._ZN2at6native43_GLOBAL__N__7cc8d1ed_10_Dropout_cu_0e96ed3824fused_dropout_kernel_vecIffjLi1ELi8EhEEvNS_4cuda6detail10TensorInfoIKT_T1_EENS5_IS6_S8_EENS5_IT4_S8_EES8_T0_NS_15PhiloxCudaStateE --------------------------
	.section	.nv.constant0._ZN2at6native43_GLOBAL__N__7cc8d1ed_10_Dropout_cu_0e96ed3824fused_dropout_kernel_vecIffjLi1ELi8EhEEvNS_4cuda6detail10TensorInfoIKT_T1_EENS5_IS6_S8_EENS5_IT4_S8_EES8_T0_NS_15PhiloxCudaStateE,"a",@progbits
	.sectionflags	@""
	.align	4
.nv.constant0._ZN2at6native43_GLOBAL__N__7cc8d1ed_10_Dropout_cu_0e96ed3824fused_dropout_kernel_vecIffjLi1ELi8EhEEvNS_4cuda6detail10TensorInfoIKT_T1_EENS5_IS6_S8_EENS5_IT4_S8_EES8_T0_NS_15PhiloxCudaStateE:
	.zero		1576


//--------------------- .nv.constant0._ZN2at6native43_GLOBAL__N__7cc8d1ed_10_Dropout_cu_0e96ed3824fused_dropout_kernel_vecIffjLi1ELi16EhEEvNS_4cuda6detail10TensorInfoIKT_T1_EENS5_IS6_S8_EENS5_IT4_S8_EES8_T0_NS_15PhiloxCudaStateE --------------------------
	.section	.nv.constant0._ZN2at6native43_GLOBAL__N__7cc8d1ed_10_Dropout_cu_0e96ed3824fused_dropout_kernel_vecIffjLi1ELi16EhEEvNS_4cuda6detail10TensorInfoIKT_T1_EENS5_IS6_S8_EENS5_IT4_S8_EES8_T0_NS_15PhiloxCudaStateE,"a",@progbits
	.sectionflags	@""
	.align	4
.nv.constant0._ZN2at6native43_GLOBAL__N__7cc8d1ed_10_Dropout_cu_0e96ed3824fused_dropout_kernel_vecIffjLi1ELi16EhEEvNS_4cuda6detail10TensorInfoIKT_T1_EENS5_IS6_S8_EENS5_IT4_S8_EES8_T0_NS_15PhiloxCudaStateE:
	.zero		1576


//--------------------- .nv.constant0._ZN2at6native43_GLOBAL__N__7cc8d1ed_10_Dropout_cu_0e96ed3820fused_dropout_kernelIddjLin1ELin1EhEEvNS_4cuda6detail10TensorInfoIKT_T1_EENS5_IS6_S8_EENS5_IT4_S8_EES8_T0_NS_15PhiloxCudaStateE --------------------------
	.section	.nv.constant0._ZN2at6native43_GLOBAL__N__7cc8d1ed_10_Dropout_cu_0e96ed3820fused_dropout_kernelIddjLin1ELin1EhEEvNS_4cuda6detail10TensorInfoIKT_T1_EENS5_IS6_S8_EENS5_IT4_S8_EES8_T0_NS_15PhiloxCudaStateE,"a",@progbits
	.sectionflags	@""
	.align	4
.nv.constant0._ZN2at6native43_GLOBAL__N__7cc8d1ed_10_Dropout_cu_0e96ed3820fused_dropout_kernelIddjLin1ELin1EhEEvNS_4cuda6detail10TensorInfoIKT_T1_EENS5_IS6_S8_EENS5_IT4_S8_EES8_T0_NS_15PhiloxCudaStateE:
	.zero		1584


//--------------------- .nv.constant0._ZN2at6native43_GLOBAL__N__7cc8d1ed_10_Dropout_cu_0e96ed3820fused_dropout_kernelIddjLin1ELi1EhEEvNS_4cuda6detail10TensorInfoIKT_T1_EENS5_IS6_S8_EENS5_IT4_S8_EES8_T0_NS_15PhiloxCudaStateE --------------------------
	.section	.nv.constant0._ZN2at6native43_GLOBAL__N__7cc8d1ed_10_Dropout_cu_0e96ed3820fused_dropout_kernelIddjLin1ELi1EhEEvNS_4cuda6detail10TensorInfoIKT_T1_EENS5_IS6_S8_EENS5_IT4_S8_EES8_T0_NS_15PhiloxCudaStateE,"a",@progbits
	.sectionflags	@""
	.align	4
.nv.constant0._ZN2at6native43_GLOBAL__N__7cc8d1ed_10_Dropout_cu_0e96ed3820fused_dropout_kernelIddjLin1ELi1EhEEvNS_4cuda6detail10TensorInfoIKT_T1_EENS5_IS6_S8_EENS5_IT4_S8_EES8_T0_NS_15PhiloxCudaStateE:
	.zero		1584


//--------------------- .nv.constant0._ZN2at6native43_GLOBAL__N__7cc8d1ed_10_Dropout_cu_0e96ed3820fused_dropout_kernelIddjLi1ELi1EhEEvNS_4cuda6detail10TensorInfoIKT_T1_EENS5_IS6_S8_EENS5_IT4_S8_EES8_T0_NS_15PhiloxCudaStateE --------------------------
	.section	.nv.constant0._ZN2at6native43_GLOBAL__N__7cc8d1ed_10_Dropout_cu_0e96ed3820fused_dropout_kernelIddjLi1ELi1EhEEvNS_4cuda6detail10TensorInfoIKT_T1_EENS5_IS6_S8_EENS5_IT4_S8_EES8_T0_NS_15PhiloxCudaStateE,"a",@progbits
	.sectionflags	@""
	.align	4
.nv.constant0._ZN2at6native43_GLOBAL__N__7cc8d1ed_10_Dropout_cu_0e96ed3820fused_dropout_kernelIddjLi1ELi1EhEEvNS_4cuda6detail10TensorInfoIKT_T1_EENS5_IS6_S8_EENS5_IT4_S8_EES8_T0_NS_15PhiloxCudaStateE:
	.zero		1584


//--------------------- .nv.constant0._ZN2at6native43_GLOBAL__N__7cc8d1ed_10_Dropout_cu_0e96ed3824fused_dropout_kernel_vecIddjLi1ELi2EhEEvNS_4cuda6detail10TensorInfoIKT_T1_EENS5_IS6_S8_EENS5_IT4_S8_EES8_T0_NS_15PhiloxCudaStateE --------------------------
	.section	.nv.constant0._ZN2at6native43_GLOBAL__N__7cc8d1ed_10_Dropout_cu_0e96ed3824fused_dropout_kernel_vecIddjLi1ELi2EhEEvNS_4cuda6detail10TensorInfoIKT_T1_EENS5_IS6_S8_EENS5_IT4_S8_EES8_T0_NS_15PhiloxCudaStateE,"a",@progbits
	.sectionflags	@""
	.align	4
.nv.constant0._ZN2at6native43_GLOBAL__N__7cc8d1ed_10_Dropout_cu_0e96ed3824fused_dropout_kernel_vecIddjLi1ELi2EhEEvNS_4cuda6detail10TensorInfoIKT_T1_EENS5_IS6_S8_EENS5_IT4_S8_EES8_T0_NS_15PhiloxCudaStateE:
	.zero		1584


//--------------------- .nv.constant0._ZN2at6native43_GLOBAL__N__7cc8d1ed_10_Dropout_cu_0e96ed3824fused_dropout_kernel_vecIddjLi1ELi4EhEEvNS_4cuda6detail10TensorInfoIKT_T1_EENS5_IS6_S8_EENS5_IT4_S8_EES8_T0_NS_15PhiloxCudaStateE --------------------------
	.section	.nv.constant0._ZN2at6native43_GLOBAL__N__7cc8d1ed_10_Dropout_cu_0e96ed3824fused_dropout_kernel_vecIddjLi1ELi4EhEEvNS_4cuda6detail10TensorInfoIKT_T1_EENS5_IS6_S8_EENS5_IT4_S8_EES8_T0_NS_15PhiloxCudaStateE,"a",@progbits
	.sectionflags	@""
	.align	4
.nv.constant0._ZN2at6native43_GLOBAL__N__7cc8d1ed_10_Dropout_cu_0e96ed3824fused_dropout_kernel_vecIddjLi1ELi4EhEEvNS_4cuda6detail10TensorInfoIKT_T1_EENS5_IS6_S8_EENS5_IT4_S8_EES8_T0_NS_15PhiloxCudaStateE:
	.zero		1584


//--------------------- .nv.constant0._ZN2at6native43_GLOBAL__N__7cc8d1ed_10_Dropout_cu_0e96ed3824fused_dropout_kernel_vecIddjLi1ELi8EhEEvNS_4cuda6detail10TensorInfoIKT_T1_EENS5_IS6_S8_EENS5_IT4_S8_EES8_T0_NS_15PhiloxCudaStateE --------------------------
	.section	.nv.constant0._ZN2at6native43_GLOBAL__N__7cc8d1ed_10_Dropout_cu_0e96ed3824fused_dropout_kernel_vecIddjLi1ELi8EhEEvNS_4cuda6detail10TensorInfoIKT_T1_EENS5_IS6_S8_EENS5_IT4_S8_EES8_T0_NS_15PhiloxCudaStateE,"a",@progbits
	.sectionflags	@""
	.align	4
.nv.constant0._ZN2at6native43_GLOBAL__N__7cc8d1ed_10_Dropout_cu_0e96ed3824fused_dropout_kernel_vecIddjLi1ELi8EhEEvNS_4cuda6detail10TensorInfoIKT_T1_EENS5_IS6_S8_EENS5_IT4_S8_EES8_T0_NS_15PhiloxCudaStateE:
	.zero		1584


//--------------------- .nv.constant0._ZN2at6native43_GLOBAL__N__7cc8d1ed_10_Dropout_cu_0e96ed3824fused_dropout_kernel_vecIddjLi1ELi16EhEEvNS_4cuda6detail10TensorInfoIKT_T1_EENS5_IS6_S8_EENS5_IT4_S8_EES8_T0_NS_15PhiloxCudaStateE --------------------------
	.section	.nv.constant0._ZN2at6native43_GLOBAL__N__7cc8d1ed_10_Dropout_cu_0e96ed3824fused_dropout_kernel_vecIddjLi1ELi16EhEEvNS_4cuda6detail10TensorInfoIKT_T1_EENS5_IS6_S8_EENS5_IT4_S8_EES8_T0_NS_15PhiloxCudaStateE,"a",@progbits
	.sectionflags	@""
	.align	4
.nv.constant0._ZN2at6native43_GLOBAL__N__7cc8d1ed_10_Dropout_cu_0e96ed3824fused_dropout_kernel_vecIddjLi1ELi16EhEEvNS_4cuda6detail10TensorInfoIKT_T1_EENS5_IS6_S8_EENS5_IT4_S8_EES8_T0_NS_15PhiloxCudaStateE:
	.zero		1584


//--------------------- .nv.constant0._ZN2at6native43_GLOBAL__N__7cc8d1ed_10_Dropout_cu_0e96ed3820fused_dropout_kernelIN3c108BFloat16EfmLin1ELin1EbEEvNS_4cuda6detail10TensorInfoIKT_T1_EENS7_IS8_SA_EENS7_IT4_SA_EESA_T0_NS_15PhiloxCudaStateE --------------------------
	.section	.nv.constant0._ZN2at6native43_GLOBAL__N__7cc8d1ed_10_Dropout_cu_0e96ed3820fused_dropout_kernelIN3c108BFloat16EfmLin1ELin1EbEEvNS_4cuda6detail10TensorInfoIKT_T1_EENS7_IS8_SA_EENS7_IT4_SA_EESA_T0_NS_15PhiloxCudaStateE,"a",@progbits
	.sectionflags	@""
	.align	4
.nv.constant0._ZN2at6native43_GLOBAL__N__7cc8d1ed_10_Dropout_cu_0e96ed3820fused_dropout_kernelIN3c108BFloat16EfmLin1ELin1EbEEvNS_4cuda6detail10TensorInfoIKT_T1_EENS7_IS8_SA_EENS7_IT4_SA_EESA_T0_NS_15PhiloxCudaStateE:
	.zero		2184


//--------------------- .nv.constant0._ZN2at6native43_GLOBAL__N__7cc8d1ed_10_Dropout_cu_0e96ed3820fused_dropout_kernelIN3c108BFloat16EfmLin1ELi1EbEEvNS_4cuda6detail10TensorInfoIKT_T1_EENS7_IS8_SA_EENS7_IT4_SA_EESA_T0_NS_15PhiloxCudaStateE --------------------------
	.section	.nv.constant0._ZN2at6native43_GLOBAL__N__7cc8d1ed_10_Dropout_cu_0e96ed3820fused_dropout_kernelIN3c108BFloat16EfmLin1ELi1EbEEvNS_4cuda6detail10TensorInfoIKT_T1_EENS7_IS8_SA_EENS7_IT4_SA_EESA_T0_NS_15PhiloxCudaStateE,"a",@progbits
	.sectionflags	@""
	.align	4
.nv.constant0._ZN2at6native43_GLOBAL__N__7cc8d1ed_10_Dropout_cu_0e96ed3820fused_dropout_kernelIN3c108BFloat16EfmLin1ELi1EbEEvNS_4cuda6detail10TensorInfoIKT_T1_EENS7_IS8_SA_EENS7_IT4_SA_EESA_T0_NS_15PhiloxCudaStateE:
	.zero		2184


//--------------------- .nv.constant0._ZN2at6native43_GLOBAL__N__7cc8d1ed_10_Dropout_cu_0e96ed3820fused_dropout_kernelIN3c108BFloat16EfmLi1ELi1EbEEvNS_4cuda6detail10TensorInfoIKT_T1_EENS7_IS8_SA_EENS7_IT4_SA_EESA_T0_NS_15PhiloxCudaStateE --------------------------
	.section	.nv.constant0._ZN2at6native43_GLOBAL__N__7cc8d1ed_10_Dropout_cu_0e96ed3820fused_dropout_kernelIN3c108BFloat16EfmLi1ELi1EbEEvNS_4cuda6detail10TensorInfoIKT_T1_EENS7_IS8_SA_EENS7_IT4_SA_EESA_T0_NS_15PhiloxCudaStateE,"a",@progbits
	.sectionflags	@""
	.align	4
.nv.constant0._ZN2at6native43_GLOBAL__N__7cc8d1ed_10_Dropout_cu_0e96ed3820fused_dropout_kernelIN3c108BFloat16EfmLi1ELi1EbEEvNS_4cuda6detail10TensorInfoIKT_T1_EENS7_IS8_SA_EENS7_IT4_SA_EESA_T0_NS_15PhiloxCudaStateE:
	.zero		2184


//--------------------- .nv.constant0._ZN2at6native43_GLOBAL__N__7cc8d1ed_10_Dropout_cu_0e96ed3824fused_dropout_kernel_vecIN3c108BFloat16EfmLi1ELi2EbEEvNS_4cuda6detail10TensorInfoIKT_T1_EENS7_IS8_SA_EENS7_IT4_SA_EESA_T0_NS_15PhiloxCudaStateE --------------------------
	.section	.nv.constant0._ZN2at6native43_GLOBAL__N__7cc8d1ed_10_Dropout_cu_0e96ed3824fused_dropout_kernel_vecIN3c108BFloat16EfmLi1ELi2EbEEvNS_4cuda6detail10TensorInfoIKT_T1_EENS7_IS8_SA_EENS7_IT4_SA_EESA_T0_NS_15PhiloxCudaStateE,"a",@progbits
	.sectionflags	@""
	.align	4
.nv.constant0._ZN2at6native43_GLOBAL__N__7cc8d1ed_10_Dropout_cu_0e96ed3824fused_dropout_kernel_vecIN3c108BFloat16EfmLi1ELi2EbEEvNS_4cuda6detail10TensorInfoIKT_T1_EENS7_IS8_SA_EENS7_IT4_SA_EESA_T0_NS_15PhiloxCudaStateE:
	.zero		2184


//--------------------- .nv.constant0._ZN2at6native43_GLOBAL__N__7cc8d1ed_10_Dropout_cu_0e96ed3824fused_dropout_kernel_vecIN3c108BFloat16EfmLi1ELi4EbEEvNS_4cuda6detail10TensorInfoIKT_T1_EENS7_IS8_SA_EENS7_IT4_SA_EESA_T0_NS_15PhiloxCudaStateE --------------------------
	.section	.nv.constant0._ZN2at6native43_GLOBAL__N__7cc8d1ed_10_Dropout_cu_0e96ed3824fused_dropout_kernel_vecIN3c108BFloat16EfmLi1ELi4EbEEvNS_4cuda6detail10TensorInfoIKT_T1_EENS7_IS8_SA_EENS7_IT4_SA_EESA_T0_NS_15PhiloxCudaStateE,"a",@progbits
	.sectionflags	@""
	.align	4
.nv.constant0._ZN2at6native43_GLOBAL__N__7cc8d1ed_10_Dropout_cu_0e96ed3824fused_dropout_kernel_vecIN3c108BFloat16EfmLi1ELi4EbEEvNS_4cuda6detail10TensorInfoIKT_T1_EENS7_IS8_SA_EENS7_IT4_SA_EESA_T0_NS_15PhiloxCudaStateE:
	.zero		2184


//--------------------- .nv.constant0._ZN2at6native43_GLOBAL__N__7cc8d1ed_10_Dropout_cu_0e96ed3824fused_dropout_kernel_vecIN3c108BFloat16EfmLi1ELi8EbEEvNS_4cuda6detail10TensorInfoIKT_T1_EENS7_IS8_SA_EENS7_IT4_SA_EESA_T0_NS_15PhiloxCudaStateE --------------------------
	.section	.nv.constant0._ZN2at6native43_GLOBAL__N__7cc8d1ed_10_Dropout_cu_0e96ed3824fused_dropout_kernel_vecIN3c108BFloat16EfmLi1ELi8EbEEvNS_4cuda6detail10TensorInfoIKT_T1_EENS7_IS8_SA_EENS7_IT4_SA_EESA_T0_NS_15PhiloxCudaStateE,"a",@progbits
	.sectionflags	@""
	.align	4
.nv.constant0._ZN2at6native43_GLOBAL__N__7cc8d1ed_10_Dropout_cu_0e96ed3824fused_dropout_kernel_vecIN3c108BFloat16EfmLi1ELi8EbEEvNS_4cuda6detail10TensorInfoIKT_T1_EENS7_IS8_SA_EENS7_IT4_SA_EESA_T0_NS_15PhiloxCudaStateE:
	.zero		2184


//--------------------- .nv.constant0._ZN2at6native43_GLOBAL__N__7cc8d1ed_10_Dropout_cu_0e96ed3824fused_dropout_kernel_vecIN3c108BFloat16EfmLi1ELi16EbEEvNS_4cuda6detail10TensorInfoIKT_T1_EENS7_IS8_SA_EENS7_IT4_SA_EESA_T0_NS_15PhiloxCudaStateE --------------------------
	.section	.nv.constant0._ZN2at6native43_GLOBAL__N__7cc8d1ed_10_Dropout_cu_0e96ed3824fused_dropout_kernel_vecIN3c108BFloat16EfmLi1ELi16EbEEvNS_4cuda6detail10TensorInfoIKT_T1_EENS7_IS8_SA_EENS7_IT4_SA_EESA_T0_NS_15PhiloxCudaStateE,"a",@progbits
	.sectionflags	@""
	.align	4
.nv.constant0._ZN2at6native43_GLOBAL__N__7cc8d1ed_10_Dropout_cu_0e96ed3824fused_dropout_kernel_vecIN3c108BFloat16EfmLi1ELi16EbEEvNS_4cuda6detail10TensorInfoIKT_T1_EENS7_IS8_SA_EENS7_IT4_SA_EESA_T0_NS_15PhiloxCudaStateE:
	.zero		2184


//--------------------- .nv.constant0._ZN2at6native43_GLOBAL__N__7cc8d1ed_10_Dropout_cu_0e96ed3820fused_dropout_kernelIN3c104HalfEfmLin1ELin1EbEEvNS_4cuda6detail10TensorInfoIKT_T1_EENS7_IS8_SA_EENS7_IT4_SA_EESA_T0_NS_15PhiloxCudaStateE --------------------------
	.section	.nv.constant0._ZN2at6native43_GLOBAL__N__7cc8d1ed_10_Dropout_cu_0e96ed3820fused_dropout_kernelIN3c104HalfEfmLin1ELin1EbEEvNS_4cuda6detail10TensorInfoIKT_T1_EENS7_IS8_SA_EENS7_IT4_SA_EESA_T0_NS_15PhiloxCudaStateE,"a",@progbits
	.sectionflags	@""
	.align	4
.nv.constant0._ZN2at6native43_GLOBAL__N__7cc8d1ed_10_Dropout_cu_0e96ed3820fused_dropout_kernelIN3c104HalfEfmLin1ELin1EbEEvNS_4cuda6detail10TensorInfoIKT_T1_EENS7_IS8_SA_EENS7_IT4_SA_EESA_T0_NS_15PhiloxCudaStateE:
	.zero		2184


//--------------------- .nv.constant0._ZN2at6native43_GLOBAL__N__7cc8d1ed_10_Dropout_cu_0e96ed3820fused_dropout_kernelIN3c104HalfEfmLin1ELi1EbEEvNS_4cuda6detail10TensorInfoIKT_T1_EENS7_IS8_SA_EENS7_IT4_SA_EESA_T0_NS_15PhiloxCudaStateE --------------------------
	.section	.nv.constant0._ZN2at6native43_GLOBAL__N__7cc8d1ed_10_Dropout_cu_0e96ed3820fused_dropout_kernelIN3c104HalfEfmLin1ELi1EbEEvNS_4cuda6detail10TensorInfoIKT_T1_EENS7_IS8_SA_EENS7_IT4_SA_EESA_T0_NS_15PhiloxCudaStateE,"a",@progbits
	.sectionflags	@""
	.align	4
.nv.constant0._ZN2at6native43_GLOBAL__N__7cc8d1ed_10_Dropout_cu_0e96ed3820fused_dropout_kernelIN3c104HalfEfmLin1ELi1EbEEvNS_4cuda6detail10TensorInfoIKT_T1_EENS7_IS8_SA_EENS7_IT4_SA_EESA_T0_NS_15PhiloxCudaStateE:
	.zero		2184


//--------------------- .nv.constant0._ZN2at6native43_GLOBAL__N__7cc8d1ed_10_Dropout_cu_0e96ed3820fused_dropout_kernelIN3c104HalfEfmLi1ELi1EbEEvNS_4cuda6detail10TensorInfoIKT_T1_EENS7_IS8_SA_EENS7_IT4_SA_EESA_T0_NS_15PhiloxCudaStateE --------------------------
	.section	.nv.constant0._ZN2at6native43_GLOBAL__N__7cc8d1ed_10_Dropout_cu_0e96ed3820fused_dropout_kernelIN3c104HalfEfmLi1ELi1EbEEvNS_4cuda6detail10TensorInfoIKT_T1_EENS7_IS8_SA_EENS7_IT4_SA_EESA_T0_NS_15PhiloxCudaStateE,"a",@progbits
	.sectionflags	@""
	.align	4
.nv.constant0._ZN2at6native43_GLOBAL__N__7cc8d1ed_10_Dropout_cu_0e96ed3820fused_dropout_kernelIN3c104HalfEfmLi1ELi1EbEEvNS_4cuda6detail10TensorInfoIKT_T1_EENS7_IS8_SA_EENS7_IT4_SA_EESA_T0_NS_15PhiloxCudaStateE:
	.zero		2184


//--------------------- .nv.constant0._ZN2at6native43_GLOBAL__N__7cc8d1ed_10_Dropout_cu_0e96ed3824fused_dropout_kernel_vecIN3c104HalfEfmLi1ELi2EbEEvNS_4cuda6detail10TensorInfoIKT_T1_EENS7_IS8_SA_EENS7_IT4_SA_EESA_T0_NS_15PhiloxCudaStateE --------------------------
	.section	.nv.constant0._ZN2at6native43_GLOBAL__N__7cc8d1ed_10_Dropout_cu_0e96ed3824fused_dropout_kernel_vecIN3c104HalfEfmLi1ELi2EbEEvNS_4cuda6detail10TensorInfoIKT_T1_EENS7_IS8_SA_EENS7_IT4_SA_EESA_T0_NS_15PhiloxCudaStateE,"a",@progbits
	.sectionflags	@""
	.align	4
.nv.constant0._ZN2at6native43_GLOBAL__N__7cc8d1ed_10_Dropout_cu_0e96ed3824fused_dropout_kernel_vecIN3c104HalfEfmLi1ELi2EbEEvNS_4cuda6detail10TensorInfoIKT_T1_EENS7_IS8_SA_EENS7_IT4_SA_EESA_T0_NS_15PhiloxCudaStateE:
	.zero		2184


//--------------------- .nv.constant0._ZN2at6native43_GLOBAL__N__7cc8d1ed_10_Dropout_cu_0e96ed3824fused_dropout_kernel_vecIN3c104HalfEfmLi1ELi4EbEEvNS_4cuda6detail10TensorInfoIKT_T1_EENS7_IS8_SA_EENS7_IT4_SA_EESA_T0_NS_15PhiloxCudaStateE --------------------------
	.section	.nv.constant0._ZN2at6native43_GLOBAL__N__7cc8d1ed_10_Dropout_cu_0e96ed3824fused_dropout_kernel_vecIN3c104HalfEfmLi1ELi4EbEEvNS_4cuda6detail10TensorInfoIKT_T1_EENS7_IS8_SA_EENS7_IT4_SA_EESA_T0_NS_15PhiloxCudaStateE,"a",@progbits
	.sectionflags	@""
	.align	4
.nv.constant0._ZN2at6native43_GLOBAL__N__7cc8d1ed_10_Dropout_cu_0e96ed3824fused_dropout_kernel_vecIN3c104HalfEfmLi1ELi4EbEEvNS_4cuda6detail10TensorInfoIKT_T1_EENS7_IS8_SA_EENS7_IT4_SA_EESA_T0_NS_15PhiloxCudaStateE:
	.zero		2184


//--------------------- .nv.constant0._ZN2at6native43_GLOBAL__N__7cc8d1ed_10_Dropout_cu_0e96ed3824fused_dropout_kernel_vecIN3c104HalfEfmLi1ELi8EbEEvNS_4cuda6detail10TensorInfoIKT_T1_EENS7_IS8_SA_EENS7_IT4_SA_EESA_T0_NS_15PhiloxCudaStateE --------------------------
	.section	.nv.constant0._ZN2at6native43_GLOBAL__N__7cc8d1ed_10_Dropout_cu_0e96ed3824fused_dropout_kernel_vecIN3c104HalfEfmLi1ELi8EbEEvNS_4cuda6detail10TensorInfoIKT_T1_EENS7_IS8_SA_EENS7_IT4_SA_EESA_T0_NS_15PhiloxCudaStateE,"a",@progbits
	.sectionflags	@""
	.align	4
.nv.constant0._ZN2at6native43_GLOBAL__N__7cc8d1ed_10_Dropout_cu_0e96ed3824fused_dropout_kernel_vecIN3c104HalfEfmLi1ELi8EbEEvNS_4cuda6detail10TensorInfoIKT_T1_EENS7_IS8_SA_EENS7_IT4_SA_EESA_T0_NS_15PhiloxCudaStateE:
	.zero		2184


//--------------------- .nv.constant0._ZN2at6native43_GLOBAL__N__7cc8d1ed_10_Dropout_cu_0e96ed3824fused_dropout_kernel_vecIN3c104HalfEfmLi1ELi16EbEEvNS_4cuda6detail10TensorInfoIKT_T1_EENS7_IS8_SA_EENS7_IT4_SA_EESA_T0_NS_15PhiloxCudaStateE --------------------------
	.section	.nv.constant0._ZN2at6native43_GLOBAL__N__7cc8d1ed_10_Dropout_cu_0e96ed3824fused_dropout_kernel_vecIN3c104HalfEfmLi1ELi16EbEEvNS_4cuda6detail10TensorInfoIKT_T1_EENS7_IS8_SA_EENS7_IT4_SA_EESA_T0_NS_15PhiloxCudaStateE,"a",@progbits
	.sectionflags	@""
	.align	4
.nv.constant0._ZN2at6native43_GLOBAL__N__7cc8d1ed_10_Dropout_cu_0e96ed3824fused_dropout_kernel_vecIN3c104HalfEfmLi1ELi16EbEEvNS_4cuda6detail10TensorInfoIKT_T1_EENS7_IS8_SA_EENS7_IT4_SA_EESA_T0_NS_15PhiloxCudaStateE:
	.zero		2184


//--------------------- .nv.constant0._ZN2at6native43_GLOBAL__N__7cc8d1ed_10_Dropout_cu_0e96ed3820fused_dropout_kernelIffmLin1ELin1EbEEvNS_4cuda6detail10TensorInfoIKT_T1_EENS5_IS6_S8_EENS5_IT4_S8_EES8_T0_NS_15PhiloxCudaStateE --------------------------
	.section	.nv.constant0._ZN2at6native43_GLOBAL__N__7cc8d1ed_10_Dropout_cu_0e96ed3820fused_dropout_kernelIffmLin1ELin1EbEEvNS_4cuda6detail10TensorInfoIKT_T1_EENS5_IS6_S8_EENS5_IT4_S8_EES8_T0_NS_15PhiloxCudaStateE,"a",@progbits
	.sectionflags	@""
	.align	4
.nv.constant0._ZN2at6native43_GLOBAL__N__7cc8d1ed_10_Dropout_cu_0e96ed3820fused_dropout_kernelIffmLin1ELin1EbEEvNS_4cuda6detail10TensorInfoIKT_T1_EENS5_IS6_S8_EENS5_IT4_S8_EES8_T0_NS_15PhiloxCudaStateE:
	.zero		2184


//--------------------- .nv.constant0._ZN2at6native43_GLOBAL__N__7cc8d1ed_10_Dropout_cu_0e96ed3820fused_dropout_kernelIffmLin1ELi1EbEEvNS_4cuda6detail10TensorInfoIKT_T1_EENS5_IS6_S8_EENS5_IT4_S8_EES8_T0_NS_15PhiloxCudaStateE --------------------------
	.section	.nv.constant0._ZN2at6native43_GLOBAL__N__7cc8d1ed_10_Dropout_cu_0e96ed3820fused_dropout_kernelIffmLin1ELi1EbEEvNS_4cuda6detail10TensorInfoIKT_T1_EENS5_IS6_S8_EENS5_IT4_S8_EES8_T0_NS_15PhiloxCudaStateE,"a",@progbits
	.sectionflags	@""
	.align	4
.nv.constant0._ZN2at6native43_GLOBAL__N__7cc8d1ed_10_Dropout_cu_0e96ed3820fused_dropout_kernelIffmLin1ELi1EbEEvNS_4cuda6detail10TensorInfoIKT_T1_EENS5_IS6_S8_EENS5_IT4_S8_EES8_T0_NS_15PhiloxCudaStateE:
	.zero		2184


//--------------------- .nv.constant0._ZN2at6native43_GLOBAL__N__7cc8d1ed_10_Dropout_cu_0e96ed3820fused_dropout_kernelIffmLi1ELi1EbEEvNS_4cuda6detail10TensorInfoIKT_T1_EENS5_IS6_S8_EENS5_IT4_S8_EES8_T0_NS_15PhiloxCudaStateE --------------------------
	.section	.nv.constant0._ZN2at6native43_GLOBAL__N__7cc8d1ed_10_Dropout_cu_0e96ed3820fused_dropout_kernelIffmLi1ELi1EbEEvNS_4cuda6detail10TensorInfoIKT_T1_EENS5_IS6_S8_EENS5_IT4_S8_EES8_T0_NS_15PhiloxCudaStateE,"a",@progbits
	.sectionflags	@""
	.align	4
.nv.constant0._ZN2at6native43_GLOBAL__N__7cc8d1ed_10_Dropout_cu_0e96ed3820fused_dropout_kernelIffmLi1ELi1EbEEvNS_4cuda6detail10TensorInfoIKT_T1_EENS5_IS6_S8_EENS5_IT4_S8_EES8_T0_NS_15PhiloxCudaStateE:
	.zero		2184


//--------------------- .nv.constant0._ZN2at6native43_GLOBAL__N__7cc8d1ed_10_Dropout_cu_0e96ed3824fused_dropout_kernel_vecIffmLi1ELi2EbEEvNS_4cuda6detail10TensorInfoIKT_T1_EENS5_IS6_S8_EENS5_IT4_S8_EES8_T0_NS_15PhiloxCudaStateE --------------------------
	.section	.nv.constant0._ZN2at6native43_GLOBAL__N__7cc8d1ed_10_Dropout_cu_0e96ed3824fused_dropout_kernel_vecIffmLi1ELi2EbEEvNS_4cuda6detail10TensorInfoIKT_T1_EENS5_IS6_S8_EENS5_IT4_S8_EES8_T0_NS_15PhiloxCudaStateE,"a",@progbits
	.sectionflags	@""
	.align	4
.nv.constant0._ZN2at6native43_GLOBAL__N__7cc8d1ed_10_Dropout_cu_0e96ed3824fused_dropout_kernel_vecIffmLi1ELi2EbEEvNS_4cuda6detail10TensorInfoIKT_T1_EENS5_IS6_S8_EENS5_IT4_S8_EES8_T0_NS_15PhiloxCudaStateE:
	.zero		2184


//--------------------- .nv.constant0._ZN2at6native43_GLOBAL__N__7cc8d1ed_10_Dropout_cu_0e96ed3824fused_dropout_kernel_vecIffmLi1ELi4EbEEvNS_4cuda6detail10TensorInfoIKT_T1_EENS5_IS6_S8_EENS5_IT4_S8_EES8_T0_NS_15PhiloxCudaStateE --------------------------
	.section	.nv.constant0._ZN2at6native43_GLOBAL__N__7cc8d1ed_10_Dropout_cu_0e96ed3824fused_dropout_kernel_vecIffmLi1ELi4EbEEvNS_4cuda6detail10TensorInfoIKT_T1_EENS5_IS6_S8_EENS5_IT4_S8_EES8_T0_NS_15PhiloxCudaStateE,"a",@progbits
	.sectionflags	@""
	.align	4
.nv.constant0._ZN2at6native43_GLOBAL__N__7cc8d1ed_10_Dropout_cu_0e96ed3824fused_dropout_kernel_vecIffmLi1ELi4EbEEvNS_4cuda6detail10TensorInfoIKT_T1_EENS5_IS6_S8_EENS5_IT4_S8_EES8_T0_NS_15PhiloxCudaStateE:
	.zero		2184


//--------------------- .nv.constant0._ZN2at6native43_GLOBAL__N__7cc8d1ed_10_Dropout_cu_0e96ed3824fused_dropout_kernel_vecIffmLi1ELi8EbEEvNS_4cuda6detail10TensorInfoIKT_T1_EENS5_IS6_S8_EENS5_IT4_S8_EES8_T0_NS_15PhiloxCudaStateE --------------------------
	.section	.nv.constant0._ZN2at6native43_GLOBAL__N__7cc8d1ed_10_Dropout_cu_0e96ed3824fused_dropout_kernel_vecIffmLi1ELi8EbEEvNS_4cuda6detail10TensorInfoIKT_T1_EENS5_IS6_S8_EENS5_IT4_S8_EES8_T0_NS_15PhiloxCudaStateE,"a",@progbits
	.sectionflags	@""
	.align	4
.nv.constant0._ZN2at6native43_GLOBAL__N__7cc8d1ed_10_Dropout_cu_0e96ed3824fused_dropout_kernel_vecIffmLi1ELi8EbEEvNS_4cuda6detail10TensorInfoIKT_T1_EENS5_IS6_S8_EENS5_IT4_S8_EES8_T0_NS_15PhiloxCudaStateE:
	.zero		2184


//--------------------- .nv.constant0._ZN2at6native43_GLOBAL__N__7cc8d1ed_10_Dropout_cu_0e96ed3824fused_dropout_kernel_vecIffmLi1ELi16EbEEvNS_4cuda6detail10TensorInfoIKT_T1_EENS5_IS6_S8_EENS5_IT4_S8_EES8_T0_NS_15PhiloxCudaStateE --------------------------
	.section	.nv.constant0._ZN2at6native43_GLOBAL__N__7cc8d1ed_10_Dropout_cu_0e96ed3824fused_dropout_kernel_vecIffmLi1ELi16EbEEvNS_4cuda6detail10TensorInfoIKT_T1_EENS5_IS6_S8_EENS5_IT4_S8_EES8_T0_NS_15PhiloxCudaStateE,"a",@progbits
	.sectionflags	@""
	.align	4
.nv.constant0._ZN2at6native43_GLOBAL__N__7cc8d1ed_10_Dropout_cu_0e96ed3824fused_dropout_kernel_vecIffmLi1ELi16EbEEvNS_4cuda6detail10TensorInfoIKT_T1_EENS5_IS6_S8_EENS5_IT4_S8_EES8_T0_NS_15PhiloxCudaStateE:
	.zero		2184


//--------------------- .nv.constant0._ZN2at6native43_GLOBAL__N__7cc8d1ed_10_Dropout_cu_0e96ed3820fused_dropout_kernelIddmLin1ELin1EbEEvNS_4cuda6detail10TensorInfoIKT_T1_EENS5_IS6_S8_EENS5_IT4_S8_EES8_T0_NS_15PhiloxCudaStateE --------------------------
	.section	.nv.constant0._ZN2at6native43_GLOBAL__N__7cc8d1ed_10_Dropout_cu_0e96ed3820fused_dropout_kernelIddmLin1ELin1EbEEvNS_4cuda6detail10TensorInfoIKT_T1_EENS5_IS6_S8_EENS5_IT4_S8_EES8_T0_NS_15PhiloxCudaStateE,"a",@progbits
	.sectionflags	@""
	.align	4
.nv.constant0._ZN2at6native43_GLOBAL__N__7cc8d1ed_10_Dropout_cu_0e96ed3820fused_dropout_kernelIddmLin1ELin1EbEEvNS_4cuda6detail10TensorInfoIKT_T1_EENS5_IS6_S8_EENS5_IT4_S8_EES8_T0_NS_15PhiloxCudaStateE:
	.zero		2184


//--------------------- .nv.constant0._ZN2at6native43_GLOBAL__N__7cc8d1ed_10_Dropout_cu_0e96ed3820fused_dropout_kernelIddmLin1ELi1EbEEvNS_4cuda6detail10TensorInfoIKT_T1_EENS5_IS6_S8_EENS5_IT4_S8_EES8_T0_NS_15PhiloxCudaStateE --------------------------
	.section	.nv.constant0._ZN2at6native43_GLOBAL__N__7cc8d1ed_10_Dropout_cu_0e96ed3820fused_dropout_kernelIddmLin1ELi1EbEEvNS_4cuda6detail10TensorInfoIKT_T1_EENS5_IS6_S8_EENS5_IT4_S8_EES8_T0_NS_15PhiloxCudaStateE,"a",@progbits
	.sectionflags	@""
	.align	4
.nv.constant0._ZN2at6native43_GLOBAL__N__7cc8d1ed_10_Dropout_cu_0e96ed3820fused_dropout_kernelIddmLin1ELi1EbEEvNS_4cuda6detail10TensorInfoIKT_T1_EENS5_IS6_S8_EENS5_IT4_S8_EES8_T0_NS_15PhiloxCudaStateE:
	.zero		2184


//--------------------- .nv.constant0._ZN2at6native43_GLOBAL__N__7cc8d1ed_10_Dropout_cu_0e96ed3820fused_dropout_kernelIddmLi1ELi1EbEEvNS_4cuda6detail10TensorInfoIKT_T1_EENS5_IS6_S8_EENS5_IT4_S8_EES8_T0_NS_15PhiloxCudaStateE --------------------------
	.section	.nv.constant0._ZN2at6native43_GLOBAL__N__7cc8d1ed_10_Dropout_cu_0e96ed3820fused_dropout_kernelIddmLi1ELi1EbEEvNS_4cuda6detail10TensorInfoIKT_T1_EENS5_IS6_S8_EENS5_IT4_S8_EES8_T0_NS_15PhiloxCudaStateE,"a",@progbits
	.sectionflags	@""
	.align	4
.nv.constant0._ZN2at6native43_GLOBAL__N__7cc8d1ed_10_Dropout_cu_0e96ed3820fused_dropout_kernelIddmLi1ELi1EbEEvNS_4cuda6detail10TensorInfoIKT_T1_EENS5_IS6_S8_EENS5_IT4_S8_EES8_T0_NS_15PhiloxCudaStateE:
	.zero		2184


//--------------------- .nv.constant0._ZN2at6native43_GLOBAL__N__7cc8d1ed_10_Dropout_cu_0e96ed3824fused_dropout_kernel_vecIddmLi1ELi2EbEEvNS_4cuda6detail10TensorInfoIKT_T1_EENS5_IS6_S8_EENS5_IT4_S8_EES8_T0_NS_15PhiloxCudaStateE --------------------------
	.section	.nv.constant0._ZN2at6native43_GLOBAL__N__7cc8d1ed_10_Dropout_cu_0e96ed3824fused_dropout_kernel_vecIddmLi1ELi2EbEEvNS_4cuda6detail10TensorInfoIKT_T1_EENS5_IS6_S8_EENS5_IT4_S8_EES8_T0_NS_15PhiloxCudaStateE,"a",@progbits
	.sectionflags	@""
	.align	4
.nv.constant0._ZN2at6native43_GLOBAL__N__7cc8d1ed_10_Dropout_cu_0e96ed3824fused_dropout_kernel_vecIddmLi1ELi2EbEEvNS_4cuda6detail10TensorInfoIKT_T1_EENS5_IS6_S8_EENS5_IT4_S8_EES8_T0_NS_15PhiloxCudaStateE:
	.zero		2184


//--------------------- .nv.constant0._ZN2at6native43_GLOBAL__N__7cc8d1ed_10_Dropout_cu_0e96ed3824fused_dropout_kernel_vecIddmLi1ELi4EbEEvNS_4cuda6detail10TensorInfoIKT_T1_EENS5_IS6_S8_EENS5_IT4_S8_EES8_T0_NS_15PhiloxCudaStateE --------------------------
	.section	.nv.constant0._ZN2at6native43_GLOBAL__N__7cc8d1ed_10_Dropout_cu_0e96ed3824fused_dropout_kernel_vecIddmLi1ELi4EbEEvNS_4cuda6detail10TensorInfoIKT_T1_EENS5_IS6_S8_EENS5_IT4_S8_EES8_T0_NS_15PhiloxCudaStateE,"a",@progbits
	.sectionflags	@""
	.align	4
.nv.constant0._ZN2at6native43_GLOBAL__N__7cc8d1ed_10_Dropout_cu_0e96ed3824fused_dropout_kernel_vecIddmLi1ELi4EbEEvNS_4cuda6detail10TensorInfoIKT_T1_EENS5_IS6_S8_EENS5_IT4_S8_EES8_T0_NS_15PhiloxCudaStateE:
	.zero		2184


//--------------------- .nv.constant0._ZN2at6native43_GLOBAL__N__7cc8d1ed_10_Dropout_cu_0e96ed3824fused_dropout_kernel_vecIddmLi1ELi8EbEEvNS_4cuda6detail10TensorInfoIKT_T1_EENS5_IS6_S8_EENS5_IT4_S8_EES8_T0_NS_15PhiloxCudaStateE --------------------------
	.section	.nv.constant0._ZN2at6native43_GLOBAL__N__7cc8d1ed_10_Dropout_cu_0e96ed3824fused_dropout_kernel_vecIddmLi1ELi8EbEEvNS_4cuda6detail10TensorInfoIKT_T1_EENS5_IS6_S8_EENS5_IT4_S8_EES8_T0_NS_15PhiloxCudaStateE,"a",@progbits
	.sectionflags	@""
	.align	4
.nv.constant0._ZN2at6native43_GLOBAL__N__7cc8d1ed_10_Dropout_cu_0e96ed3824fused_dropout_kernel_vecIddmLi1ELi8EbEEvNS_4cuda6detail10TensorInfoIKT_T1_EENS5_IS6_S8_EENS5_IT4_S8_EES8_T0_NS_15PhiloxCudaStateE:
	.zero		2184


//--------------------- .nv.constant0._ZN2at6native43_GLOBAL__N__7cc8d1ed_10_Dropout_cu_0e96ed3824fused_dropout_kernel_vecIddmLi1ELi16EbEEvNS_4cuda6detail10TensorInfoIKT_T1_EENS5_IS6_S8_EENS5_IT4_S8_EES8_T0_NS_15PhiloxCudaStateE --------------------------
	.section	.nv.constant0._ZN2at6native43_GLOBAL__N__7cc8d1ed_10_Dropout_cu_0e96ed3824fused_dropout_kernel_vecIddmLi1ELi16EbEEvNS_4cuda6detail10TensorInfoIKT_T1_EENS5_IS6_S8_EENS5_IT4_S8_EES8_T0_NS_15PhiloxCudaStateE,"a",@progbits
	.sectionflags	@""
	.align	4
.nv.constant0._ZN2at6native43_GLOBAL__N__7cc8d1ed_10_Dropout_cu_0e96ed3824fused_dropout_kernel_vecIddmLi1ELi16EbEEvNS_4cuda6detail10TensorInfoIKT_T1_EENS5_IS6_S8_EENS5_IT4_S8_EES8_T0_NS_15PhiloxCudaStateE:
	.zero		2184


//--------------------- .nv.constant0._ZN2at6native43_GLOBAL__N__7cc8d1ed_10_Dropout_cu_0e96ed3820fused_dropout_kernelIN3c108BFloat16EfjLin1ELin1EbEEvNS_4cuda6detail10TensorInfoIKT_T1_EENS7_IS8_SA_EENS7_IT4_SA_EESA_T0_NS_15PhiloxCudaStateE --------------------------
	.section	.nv.constant0._ZN2at6native43_GLOBAL__N__7cc8d1ed_10_Dropout_cu_0e96ed3820fused_dropout_kernelIN3c108BFloat16EfjLin1ELin1EbEEvNS_4cuda6detail10TensorInfoIKT_T1_EENS7_IS8_SA_EENS7_IT4_SA_EESA_T0_NS_15PhiloxCudaStateE,"a",@progbits
	.sectionflags	@""
	.align	4
.nv.constant0._ZN2at6native43_GLOBAL__N__7cc8d1ed_10_Dropout_cu_0e96ed3820fused_dropout_kernelIN3c108BFloat16EfjLin1ELin1EbEEvNS_4cuda6detail10TensorInfoIKT_T1_EENS7_IS8_SA_EENS7_IT4_SA_EESA_T0_NS_15PhiloxCudaStateE:
	.zero		1576


//--------------------- .nv.constant0._ZN2at6native43_GLOBAL__N__7cc8d1ed_10_Dropout_cu_0e96ed3820fused_dropout_kernelIN3c108BFloat16EfjLin1ELi1EbEEvNS_4cuda6detail10TensorInfoIKT_T1_EENS7_IS8_SA_EENS7_IT4_SA_EESA_T0_NS_15PhiloxCudaStateE --------------------------
	.section	.nv.constant0._ZN2at6native43_GLOBAL__N__7cc8d1ed_10_Dropout_cu_0e96ed3820fused_dropout_kernelIN3c108BFloat16EfjLin1ELi1EbEEvNS_4cuda6detail10TensorInfoIKT_T1_EENS7_IS8_SA_EENS7_IT4_SA_EESA_T0_NS_15PhiloxCudaStateE,"a",@progbits
	.sectionflags	@""
	.align	4
.nv.constant0._ZN2at6native43_GLOBAL__N__7cc8d1ed_10_Dropout_cu_0e96ed3820fused_dropout_kernelIN3c108BFloat16EfjLin1ELi1EbEEvNS_4cuda6detail10TensorInfoIKT_T1_EENS7_IS8_SA_EENS7_IT4_SA_EESA_T0_NS_15PhiloxCudaStateE:
	.zero		1576


//--------------------- .nv.constant0._ZN2at6native43_GLOBAL__N__7cc8d1ed_10_Dropout_cu_0e96ed3820fused_dropout_kernelIN3c108BFloat16EfjLi1ELi1EbEEvNS_4cuda6detail10TensorInfoIKT_T1_EENS7_IS8_SA_EENS7_IT4_SA_EESA_T0_NS_15PhiloxCudaStateE --------------------------
	.section	.nv.constant0._ZN2at6native43_GLOBAL__N__7cc8d1ed_10_Dropout_cu_0e96ed3820fused_dropout_kernelIN3c108BFloat16EfjLi1ELi1EbEEvNS_4cuda6detail10TensorInfoIKT_T1_EENS7_IS8_SA_EENS7_IT4_SA_EESA_T0_NS_15PhiloxCudaStateE,"a",@progbits
	.sectionflags	@""
	.align	4
.nv.constant0._ZN2at6native43_GLOBAL__N__7cc8d1ed_10_Dropout_cu_0e96ed3820fused_dropout_kernelIN3c108BFloat16EfjLi1ELi1EbEEvNS_4cuda6detail10TensorInfoIKT_T1_EENS7_IS8_SA_EENS7_IT4_SA_EESA_T0_NS_15PhiloxCudaStateE:
	.zero		1576


//--------------------- .nv.constant0._ZN2at6native43_GLOBAL__N__7cc8d1ed_10_Dropout_cu_0e96ed3824fused_dropout_kernel_vecIN3c108BFloat16EfjLi1ELi2EbEEvNS_4cuda6detail10TensorInfoIKT_T1_EENS7_IS8_SA_EENS7_IT4_SA_EESA_T0_NS_15PhiloxCudaStateE --------------------------
	.section	.nv.constant0._ZN2at6native43_GLOBAL__N__7cc8d1ed_10_Dropout_cu_0e96ed3824fused_dropout_kernel_vecIN3c108BFloat16EfjLi1ELi2EbEEvNS_4cuda6detail10TensorInfoIKT_T1_EENS7_IS8_SA_EENS7_IT4_SA_EESA_T0_NS_15PhiloxCudaStateE,"a",@progbits
	.sectionflags	@""
	.align	4
.nv.constant0._ZN2at6native43_GLOBAL__N__7cc8d1ed_10_Dropout_cu_0e96ed3824fused_dropout_kernel_vecIN3c108BFloat16EfjLi1ELi2EbEEvNS_4cuda6detail10TensorInfoIKT_T1_EENS7_IS8_SA_EENS7_IT4_SA_EESA_T0_NS_15PhiloxCudaStateE:
	.zero		1576


//--------------------- .nv.constant0._ZN2at6native43_GLOBAL__N__7cc8d1ed_10_Dropout_cu_0e96ed3824fused_dropout_kernel_vecIN3c108BFloat16EfjLi1ELi4EbEEvNS_4cuda6detail10TensorInfoIKT_T1_EENS7_IS8_SA_EENS7_IT4_SA_EESA_T0_NS_15PhiloxCudaStateE --------------------------
	.section	.nv.constant0._ZN2at6native43_GLOBAL__N__7cc8d1ed_10_Dropout_cu_0e96ed3824fused_dropout_kernel_vecIN3c108BFloat16EfjLi1ELi4EbEEvNS_4cuda6detail10TensorInfoIKT_T1_EENS7_IS8_SA_EENS7_IT4_SA_EESA_T0_NS_15PhiloxCudaStateE,"a",@progbits
	.sectionflags	@""
	.align	4
.nv.constant0._ZN2at6native43_GLOBAL__N__7cc8d1ed_10_Dropout_cu_0e96ed3824fused_dropout_kernel_vecIN3c108BFloat16EfjLi1ELi4EbEEvNS_4cuda6detail10TensorInfoIKT_T1_EENS7_IS8_SA_EENS7_IT4_SA_EESA_T0_NS_15PhiloxCudaStateE:
	.zero		1576


//--------------------- .nv.constant0._ZN2at6native43_GLOBAL__N__7cc8d1ed_10_Dropout_cu_0e96ed3824fused_dropout_kernel_vecIN3c108BFloat16EfjLi1ELi8EbEEvNS_4cuda6detail10TensorInfoIKT_T1_EENS7_IS8_SA_EENS7_IT4_SA_EESA_T0_NS_15PhiloxCudaStateE --------------------------
	.section	.nv.constant0._ZN2at6native43_GLOBAL__N__7cc8d1ed_10_Dropout_cu_0e96ed3824fused_dropout_kernel_vecIN3c108BFloat16EfjLi1ELi8EbEEvNS_4cuda6detail10TensorInfoIKT_T1_EENS7_IS8_SA_EENS7_IT4_SA_EESA_T0_NS_15PhiloxCudaStateE,"a",@progbits
	.sectionflags	@""
	.align	4
.nv.constant0._ZN2at6native43_GLOBAL__N__7cc8d1ed_10_Dropout_cu_0e96ed3824fused_dropout_kernel_vecIN3c108BFloat16EfjLi1ELi8EbEEvNS_4cuda6detail10TensorInfoIKT_T1_EENS7_IS8_SA_EENS7_IT4_SA_EESA_T0_NS_15PhiloxCudaStateE:
	.zero		1576


//--------------------- .nv.constant0._ZN2at6native43_GLOBAL__N__7cc8d1ed_10_Dropout_cu_0e96ed3824fused_dropout_kernel_vecIN3c108BFloat16EfjLi1ELi16EbEEvNS_4cuda6detail10TensorInfoIKT_T1_EENS7_IS8_SA_EENS7_IT4_SA_EESA_T0_NS_15PhiloxCudaStateE --------------------------
	.section	.nv.constant0._ZN2at6native43_GLOBAL__N__7cc8d1ed_10_Dropout_cu_0e96ed3824fused_dropout_kernel_vecIN3c108BFloat16EfjLi1ELi16EbEEvNS_4cuda6detail10TensorInfoIKT_T1_EENS7_IS8_SA_EENS7_IT4_SA_EESA_T0_NS_15PhiloxCudaStateE,"a",@progbits
	.sectionflags	@""
	.align	4
.nv.constant0._ZN2at6native43_GLOBAL__N__7cc8d1ed_10_Dropout_cu_0e96ed3824fused_dropout_kernel_vecIN3c108BFloat16EfjLi1ELi16EbEEvNS_4cuda6detail10TensorInfoIKT_T1_EENS7_IS8_SA_EENS7_IT4_SA_EESA_T0_NS_15PhiloxCudaStateE:
	.zero		1576


//--------------------- .nv.constant0._ZN2at6native43_GLOBAL__N__7cc8d1ed_10_Dropout_cu_0e96ed3820fused_dropout_kernelIN3c104HalfEfjLin1ELin1EbEEvNS_4cuda6detail10TensorInfoIKT_T1_EENS7_IS8_SA_EENS7_IT4_SA_EESA_T0_NS_15PhiloxCudaStateE --------------------------
	.section	.nv.constant0._ZN2at6native43_GLOBAL__N__7cc8d1ed_10_Dropout_cu_0e96ed3820fused_dropout_kernelIN3c104HalfEfjLin1ELin1EbEEvNS_4cuda6detail10TensorInfoIKT_T1_EENS7_IS8_SA_EENS7_IT4_SA_EESA_T0_NS_15PhiloxCudaStateE,"a",@progbits
	.sectionflags	@""
	.align	4
.nv.constant0._ZN2at6native43_GLOBAL__N__7cc8d1ed_10_Dropout_cu_0e96ed3820fused_dropout_kernelIN3c104HalfEfjLin1ELin1EbEEvNS_4cuda6detail10TensorInfoIKT_T1_EENS7_IS8_SA_EENS7_IT4_SA_EESA_T0_NS_15PhiloxCudaStateE:
	.zero		1576


//--------------------- .nv.constant0._ZN2at6native43_GLOBAL__N__7cc8d1ed_10_Dropout_cu_0e96ed3820fused_dropout_kernelIN3c104HalfEfjLin1ELi1EbEEvNS_4cuda6detail10TensorInfoIKT_T1_EENS7_IS8_SA_EENS7_IT4_SA_EESA_T0_NS_15PhiloxCudaStateE --------------------------
	.section	.nv.constant0._ZN2at6native43_GLOBAL__N__7cc8d1ed_10_Dropout_cu_0e96ed3820fused_dropout_kernelIN3c104HalfEfjLin1ELi1EbEEvNS_4cuda6detail10TensorInfoIKT_T1_EENS7_IS8_SA_EENS7_IT4_SA_EESA_T0_NS_15PhiloxCudaStateE,"a",@progbits
	.sectionflags	@""
	.align	4
.nv.constant0._ZN2at6native43_GLOBAL__N__7cc8d1ed_10_Dropout_cu_0e96ed3820fused_dropout_kernelIN3c104HalfEfjLin1ELi1EbEEvNS_4cuda6detail10TensorInfoIKT_T1_EENS7_IS8_SA_EENS7_IT4_SA_EESA_T0_NS_15PhiloxCudaStateE:
	.zero		1576


//--------------------- .nv.constant0._ZN2at6native43_GLOBAL__N__7cc8d1ed_10_Dropout_cu_0e96ed3820fused_dropout_kernelIN3c104HalfEfjLi1ELi1EbEEvNS_4cuda6detail10TensorInfoIKT_T1_EENS7_IS8_SA_EENS7_IT4_SA_EESA_T0_NS_15PhiloxCudaStateE --------------------------
	.section	.nv.constant0._ZN2at6native43_GLOBAL__N__7cc8d1ed_10_Dropout_cu_0e96ed3820fused_dropout_kernelIN3c104HalfEfjLi1ELi1EbEEvNS_4cuda6detail10TensorInfoIKT_T1_EENS7_IS8_SA_EENS7_IT4_SA_EESA_T0_NS_15PhiloxCudaStateE,"a",@progbits
	.sectionflags	@""
	.align	4
.nv.constant0._ZN2at6native43_GLOBAL__N__7cc8d1ed_10_Dropout_cu_0e96ed3820fused_dropout_kernelIN3c104HalfEfjLi1ELi1EbEEvNS_4cuda6detail10TensorInfoIKT_T1_EENS7_IS8_SA_EENS7_IT4_SA_EESA_T0_NS_15PhiloxCudaStateE:
	.zero		1576


//--------------------- .nv.constant0._ZN2at6native43_GLOBAL__N__7cc8d1ed_10_Dropout_cu_0e96ed3824fused_dropout_kernel_vecIN3c104HalfEfjLi1ELi2EbEEvNS_4cuda6detail10TensorInfoIKT_T1_EENS7_IS8_SA_EENS7_IT4_SA_EESA_T0_NS_15PhiloxCudaStateE --------------------------
	.section	.nv.constant0._ZN2at6native43_GLOBAL__N__7cc8d1ed_10_Dropout_cu_0e96ed3824fused_dropout_kernel_vecIN3c104HalfEfjLi1ELi2EbEEvNS_4cuda6detail10TensorInfoIKT_T1_EENS7_IS8_SA_EENS7_IT4_SA_EESA_T0_NS_15PhiloxCudaStateE,"a",@progbits
	.sectionflags	@""
	.align	4
.nv.constant0._ZN2at6native43_GLOBAL__N__7cc8d1ed_10_Dropout_cu_0e96ed3824fused_dropout_kernel_vecIN3c104HalfEfjLi1ELi2EbEEvNS_4cuda6detail10TensorInfoIKT_T1_EENS7_IS8_SA_EENS7_IT4_SA_EESA_T0_NS_15PhiloxCudaStateE:
	.zero		1576


//--------------------- .nv.constant0._ZN2at6native43_GLOBAL__N__7cc8d1ed_10_Dropout_cu_0e96ed3824fused_dropout_kernel_vecIN3c104HalfEfjLi1ELi4EbEEvNS_4cuda6detail10TensorInfoIKT_T1_EENS7_IS8_SA_EENS7_IT4_SA_EESA_T0_NS_15PhiloxCudaStateE --------------------------
	.section	.nv.constant0._ZN2at6native43_GLOBAL__N__7cc8d1ed_10_Dropout_cu_0e96ed3824fused_dropout_kernel_vecIN3c104HalfEfjLi1ELi4EbEEvNS_4cuda6detail10TensorInfoIKT_T1_EENS7_IS8_SA_EENS7_IT4_SA_EESA_T0_NS_15PhiloxCudaStateE,"a",@progbits
	.sectionflags	@""
	.align	4
.nv.constant0._ZN2at6native43_GLOBAL__N__7cc8d1ed_10_Dropout_cu_0e96ed3824fused_dropout_kernel_vecIN3c104HalfEfjLi1ELi4EbEEvNS_4cuda6detail10TensorInfoIKT_T1_EENS7_IS8_SA_EENS7_IT4_SA_EESA_T0_NS_15PhiloxCudaStateE:
	.zero		1576


//--------------------- .nv.constant0._ZN2at6native43_GLOBAL__N__7cc8d1ed_10_Dropout_cu_0e96ed3824fused_dropout_kernel_vecIN3c104HalfEfjLi1ELi8EbEEvNS_4cuda6detail10TensorInfoIKT_T1_EENS7_IS8_SA_EENS7_IT4_SA_EESA_T0_NS_15PhiloxCudaStateE --------------------------
	.section	.nv.constant0._ZN2at6native43_GLOBAL__N__7cc8d1ed_10_Dropout_cu_0e96ed3824fused_dropout_kernel_vecIN3c104HalfEfjLi1ELi8EbEEvNS_4cuda6detail10TensorInfoIKT_T1_EENS7_IS8_SA_EENS7_IT4_SA_EESA_T0_NS_15PhiloxCudaStateE,"a",@progbits
	.sectionflags	@""
	.align	4
.nv.constant0._ZN2at6native43_GLOBAL__N__7cc8d1ed_10_Dropout_cu_0e96ed3824fused_dropout_kernel_vecIN3c104HalfEfjLi1ELi8EbEEvNS_4cuda6detail10TensorInfoIKT_T1_EENS7_IS8_SA_EENS7_IT4_SA_EESA_T0_NS_15PhiloxCudaStateE:
	.zero		1576


//--------------------- .nv.constant0._ZN2at6native43_GLOBAL__N__7cc8d1ed_10_Dropout_cu_0e96ed3824fused_dropout_kernel_vecIN3c104HalfEfjLi1ELi16EbEEvNS_4cuda6detail10TensorInfoIKT_T1_EENS7_IS8_SA_EENS7_IT4_SA_EESA_T0_NS_15PhiloxCudaStateE --------------------------
	.section	.nv.constant0._ZN2at6native43_GLOBAL__N__7cc8d1ed_10_Dropout_cu_0e96ed3824fused_dropout_kernel_vecIN3c104HalfEfjLi1ELi16EbEEvNS_4cuda6detail10TensorInfoIKT_T1_EENS7_IS8_SA_EENS7_IT4_SA_EESA_T0_NS_15PhiloxCudaStateE,"a",@progbits
	.sectionflags	@""
	.align	4
.nv.constant0._ZN2at6native43_GLOBAL__N__7cc8d1ed_10_Dropout_cu_0e96ed3824fused_dropout_kernel_vecIN3c104HalfEfjLi1ELi16EbEEvNS_4cuda6detail10TensorInfoIKT_T1_EENS7_IS8_SA_EENS7_IT4_SA_EESA_T0_NS_15PhiloxCudaStateE:
	.zero		1576


//--------------------- .nv.constant0._ZN2at6native43_GLOBAL__N__7cc8d1ed_10_Dropout_cu_0e96ed3820fused_dropout_kernelIffjLin1ELin1EbEEvNS_4cuda6detail10TensorInfoIKT_T1_EENS5_IS6_S8_EENS5_IT4_S8_EES8_T0_NS_15PhiloxCudaStateE --------------------------
	.section	.nv.constant0._ZN2at6native43_GLOBAL__N__7cc8d1ed_10_Dropout_cu_0e96ed3820fused_dropout_kernelIffjLin1ELin1EbEEvNS_4cuda6detail10TensorInfoIKT_T1_EENS5_IS6_S8_EENS5_IT4_S8_EES8_T0_NS_15PhiloxCudaStateE,"a",@progbits
	.sectionflags	@""
	.align	4
.nv.constant0._ZN2at6native43_GLOBAL__N__7cc8d1ed_10_Dropout_cu_0e96ed3820fused_dropout_kernelIffjLin1ELin1EbEEvNS_4cuda6detail10TensorInfoIKT_T1_EENS5_IS6_S8_EENS5_IT4_S8_EES8_T0_NS_15PhiloxCudaStateE:
	.zero		1576


//--------------------- .nv.constant0._ZN2at6native43_GLOBAL__N__7cc8d1ed_10_Dropout_cu_0e96ed3820fused_dropout_kernelIffjLin1ELi1EbEEvNS_4cuda6detail10TensorInfoIKT_T1_EENS5_IS6_S8_EENS5_IT4_S8_EES8_T0_NS_15PhiloxCudaStateE --------------------------
	.section	.nv.constant0._ZN2at6native43_GLOBAL__N__7cc8d1ed_10_Dropout_cu_0e96ed3820fused_dropout_kernelIffjLin1ELi1EbEEvNS_4cuda6detail10TensorInfoIKT_T1_EENS5_IS6_S8_EENS5_IT4_S8_EES8_T0_NS_15PhiloxCudaStateE,"a",@progbits
	.sectionflags	@""
	.align	4
.nv.constant0._ZN2at6native43_GLOBAL__N__7cc8d1ed_10_Dropout_cu_0e96ed3820fused_dropout_kernelIffjLin1ELi1EbEEvNS_4cuda6detail10TensorInfoIKT_T1_EENS5_IS6_S8_EENS5_IT4_S8_EES8_T0_NS_15PhiloxCudaStateE:
	.zero		1576


//--------------------- .nv.constant0._ZN2at6native43_GLOBAL__N__7cc8d1ed_10_Dropout_cu_0e96ed3820fused_dropout_kernelIffjLi1ELi1EbEEvNS_4cuda6detail10TensorInfoIKT_T1_EENS5_IS6_S8_EENS5_IT4_S8_EES8_T0_NS_15PhiloxCudaStateE --------------------------
	.section	.nv.constant0._ZN2at6native43_GLOBAL__N__7cc8d1ed_10_Dropout_cu_0e96ed3820fused_dropout_kernelIffjLi1ELi1EbEEvNS_4cuda6detail10TensorInfoIKT_T1_EENS5_IS6_S8_EENS5_IT4_S8_EES8_T0_NS_15PhiloxCudaStateE,"a",@progbits
	.sectionflags	@""
	.align	4
.nv.constant0._ZN2at6native43_GLOBAL__N__7cc8d1ed_10_Dropout_cu_0e96ed3820fused_dropout_kernelIffjLi1ELi1EbEEvNS_4cuda6detail10TensorInfoIKT_T1_EENS5_IS6_S8_EENS5_IT4_S8_EES8_T0_NS_15PhiloxCudaStateE:
	.zero		1576


//--------------------- .nv.constant0._ZN2at6native43_GLOBAL__N__7cc8d1ed_10_Dropout_cu_0e96ed3824fused_dropout_kernel_vecIffjLi1ELi2EbEEvNS_4cuda6detail10TensorInfoIKT_T1_EENS5_IS6_S8_EENS5_IT4_S8_EES8_T0_NS_15PhiloxCudaStateE --------------------------
	.section	.nv.constant0._ZN2at6native43_GLOBAL__N__7cc8d1ed_10_Dropout_cu_0e96ed3824fused_dropout_kernel_vecIffjLi1ELi2EbEEvNS_4cuda6detail10TensorInfoIKT_T1_EENS5_IS6_S8_EENS5_IT4_S8_EES8_T0_NS_15PhiloxCudaStateE,"a",@progbits
	.sectionflags	@""
	.align	4
.nv.constant0._ZN2at6native43_GLOBAL__N__7cc8d1ed_10_Dropout_cu_0e96ed3824fused_dropout_kernel_vecIffjLi1ELi2EbEEvNS_4cuda6detail10TensorInfoIKT_T1_EENS5_IS6_S8_EENS5_IT4_S8_EES8_T0_NS_15PhiloxCudaStateE:
	.zero		1576


//--------------------- .nv.constant0._ZN2at6native43_GLOBAL__N__7cc8d1ed_10_Dropout_cu_0e96ed3824fused_dropout_kernel_vecIffjLi1ELi4EbEEvNS_4cuda6detail10TensorInfoIKT_T1_EENS5_IS6_S8_EENS5_IT4_S8_EES8_T0_NS_15PhiloxCudaStateE --------------------------
	.section	.nv.constant0._ZN2at6native43_GLOBAL__N__7cc8d1ed_10_Dropout_cu_0e96ed3824fused_dropout_kernel_vecIffjLi1ELi4EbEEvNS_4cuda6detail10TensorInfoIKT_T1_EENS5_IS6_S8_EENS5_IT4_S8_EES8_T0_NS_15PhiloxCudaStateE,"a",@progbits
	.sectionflags	@""
	.align	4
.nv.constant0._ZN2at6native43_GLOBAL__N__7cc8d1ed_10_Dropout_cu_0e96ed3824fused_dropout_kernel_vecIffjLi1ELi4EbEEvNS_4cuda6detail10TensorInfoIKT_T1_EENS5_IS6_S8_EENS5_IT4_S8_EES8_T0_NS_15PhiloxCudaStateE:
	.zero		1576


//--------------------- .nv.constant0._ZN2at6native43_GLOBAL__N__7cc8d1ed_10_Dropout_cu_0e96ed3824fused_dropout_kernel_vecIffjLi1ELi8EbEEvNS_4cuda6detail10TensorInfoIKT_T1_EENS5_IS6_S8_EENS5_IT4_S8_EES8_T0_NS_15PhiloxCudaStateE --------------------------
	.section	.nv.constant0._ZN2at6native43_GLOBAL__N__7cc8d1ed_10_Dropout_cu_0e96ed3824fused_dropout_kernel_vecIffjLi1ELi8EbEEvNS_4cuda6detail10TensorInfoIKT_T1_EENS5_IS6_S8_EENS5_IT4_S8_EES8_T0_NS_15PhiloxCudaStateE,"a",@progbits
	.sectionflags	@""
	.align	4
.nv.constant0._ZN2at6native43_GLOBAL__N__7cc8d1ed_10_Dropout_cu_0e96ed3824fused_dropout_kernel_vecIffjLi1ELi8EbEEvNS_4cuda6detail10TensorInfoIKT_T1_EENS5_IS6_S8_EENS5_IT4_S8_EES8_T0_NS_15PhiloxCudaStateE:
	.zero		1576


//--------------------- .nv.constant0._ZN2at6native43_GLOBAL__N__7cc8d1ed_10_Dropout_cu_0e96ed3824fused_dropout_kernel_vecIffjLi1ELi16EbEEvNS_4cuda6detail10TensorInfoIKT_T1_EENS5_IS6_S8_EENS5_IT4_S8_EES8_T0_NS_15PhiloxCudaStateE --------------------------
	.section	.nv.constant0._ZN2at6native43_GLOBAL__N__7cc8d1ed_10_Dropout_cu_0e96ed3824fused_dropout_kernel_vecIffjLi1ELi16EbEEvNS_4cuda6detail10TensorInfoIKT_T1_EENS5_IS6_S8_EENS5_IT4_S8_EES8_T0_NS_15PhiloxCudaStateE,"a",@progbits
	.sectionflags	@""
	.align	4
.nv.constant0._ZN2at6native43_GLOBAL__N__7cc8d1ed_10_Dropout_cu_0e96ed3824fused_dropout_kernel_vecIffjLi1ELi16EbEEvNS_4cuda6detail10TensorInfoIKT_T1_EENS5_IS6_S8_EENS5_IT4_S8_EES8_T0_NS_15PhiloxCudaStateE:
	.zero		1576


//--------------------- .nv.constant0._ZN2at6native43_GLOBAL__N__7cc8d1ed_10_Dropout_cu_0e96ed3820fused_dropout_kernelIddjLin1ELin1EbEEvNS_4cuda6detail10TensorInfoIKT_T1_EENS5_IS6_S8_EENS5_IT4_S8_EES8_T0_NS_15PhiloxCudaStateE --------------------------
	.section	.nv.constant0._ZN2at6native43_GLOBAL__N__7cc8d1ed_10_Dropout_cu_0e96ed3820fused_dropout_kernelIddjLin1ELin1EbEEvNS_4cuda6detail10TensorInfoIKT_T1_EENS5_IS6_S8_EENS5_IT4_S8_EES8_T0_NS_15PhiloxCudaStateE,"a",@progbits
	.sectionflags	@""
	.align	4
.nv.constant0._ZN2at6native43_GLOBAL__N__7cc8d1ed_10_Dropout_cu_0e96ed3820fused_dropout_kernelIddjLin1ELin1EbEEvNS_4cuda6detail10TensorInfoIKT_T1_EENS5_IS6_S8_EENS5_IT4_S8_EES8_T0_NS_15PhiloxCudaStateE:
	.zero		1584


//--------------------- .nv.constant0._ZN2at6native43_GLOBAL__N__7cc8d1ed_10_Dropout_cu_0e96ed3820fused_dropout_kernelIddjLin1ELi1EbEEvNS_4cuda6detail10TensorInfoIKT_T1_EENS5_IS6_S8_EENS5_IT4_S8_EES8_T0_NS_15PhiloxCudaStateE --------------------------
	.section	.nv.constant0._ZN2at6native43_GLOBAL__N__7cc8d1ed_10_Dropout_cu_0e96ed3820fused_dropout_kernelIddjLin1ELi1EbEEvNS_4cuda6detail10TensorInfoIKT_T1_EENS5_IS6_S8_EENS5_IT4_S8_EES8_T0_NS_15PhiloxCudaStateE,"a",@progbits
	.sectionflags	@""
	.align	4
.nv.constant0._ZN2at6native43_GLOBAL__N__7cc8d1ed_10_Dropout_cu_0e96ed3820fused_dropout_kernelIddjLin1ELi1EbEEvNS_4cuda6detail10TensorInfoIKT_T1_EENS5_IS6_S8_EENS5_IT4_S8_EES8_T0_NS_15PhiloxCudaStateE:
	.zero		1584


//--------------------- .nv.constant0._ZN2at6native43_GLOBAL__N__7cc8d1ed_10_Dropout_cu_0e96ed3820fused_dropout_kernelIddjLi1ELi1EbEEvNS_4cuda6detail10TensorInfoIKT_T1_EENS5_IS6_S8_EENS5_IT4_S8_EES8_T0_NS_15PhiloxCudaStateE --------------------------
	.section	.nv.constant0._ZN2at6native43_GLOBAL__N__7cc8d1ed_10_Dropout_cu_0e96ed3820fused_dropout_kernelIddjLi1ELi1EbEEvNS_4cuda6detail10TensorInfoIKT_T1_EENS5_IS6_S8_EENS5_IT4_S8_EES8_T0_NS_15PhiloxCudaStateE,"a",@progbits
	.sectionflags	@""
	.align	4
.nv.constant0._ZN2at6native43_GLOBAL__N__7cc8d1ed_10_Dropout_cu_0e96ed3820fused_dropout_kernelIddjLi1ELi1EbEEvNS_4cuda6detail10TensorInfoIKT_T1_EENS5_IS6_S8_EENS5_IT4_S8_EES8_T0_NS_15PhiloxCudaStateE:
	.zero		1584


//--------------------- .nv.constant0._ZN2at6native43_GLOBAL__N__7cc8d1ed_10_Dropout_cu_0e96ed3824fused_dropout_kernel_vecIddjLi1ELi2EbEEvNS_4cuda6detail10TensorInfoIKT_T1_EENS5_IS6_S8_EENS5_IT4_S8_EES8_T0_NS_15PhiloxCudaStateE --------------------------
	.section	.nv.constant0._ZN2at6native43_GLOBAL__N__7cc8d1ed_10_Dropout_cu_0e96ed3824fused_dropout_kernel_vecIddjLi1ELi2EbEEvNS_4cuda6detail10TensorInfoIKT_T1_EENS5_IS6_S8_EENS5_IT4_S8_EES8_T0_NS_15PhiloxCudaStateE,"a",@progbits
	.sectionflags	@""
	.align	4
.nv.constant0._ZN2at6native43_GLOBAL__N__7cc8d1ed_10_Dropout_cu_0e96ed3824fused_dropout_kernel_vecIddjLi1ELi2EbEEvNS_4cuda6detail10TensorInfoIKT_T1_EENS5_IS6_S8_EENS5_IT4_S8_EES8_T0_NS_15PhiloxCudaStateE:
	.zero		1584


//--------------------- .nv.constant0._ZN2at6native43_GLOBAL__N__7cc8d1ed_10_Dropout_cu_0e96ed3824fused_dropout_kernel_vecIddjLi1ELi4EbEEvNS_4cuda6detail10TensorInfoIKT_T1_EENS5_IS6_S8_EENS5_IT4_S8_EES8_T0_NS_15PhiloxCudaStateE --------------------------
	.section	.nv.constant0._ZN2at6native43_GLOBAL__N__7cc8d1ed_10_Dropout_cu_0e96ed3824fused_dropout_kernel_vecIddjLi1ELi4EbEEvNS_4cuda6detail10TensorInfoIKT_T1_EENS5_IS6_S8_EENS5_IT4_S8_EES8_T0_NS_15PhiloxCudaStateE,"a",@progbits
	.sectionflags	@""
	.align	4
.nv.constant0._ZN2at6native43_GLOBAL__N__7cc8d1ed_10_Dropout_cu_0e96ed3824fused_dropout_kernel_vecIddjLi1ELi4EbEEvNS_4cuda6detail10TensorInfoIKT_T1_EENS5_IS6_S8_EENS5_IT4_S8_EES8_T0_NS_15PhiloxCudaStateE:
	.zero		1584


//--------------------- .nv.constant0._ZN2at6native43_GLOBAL__N__7cc8d1ed_10_Dropout_cu_0e96ed3824fused_dropout_kernel_vecIddjLi1ELi8EbEEvNS_4cuda6detail10TensorInfoIKT_T1_EENS5_IS6_S8_EENS5_IT4_S8_EES8_T0_NS_15PhiloxCudaStateE --------------------------
	.section	.nv.constant0._ZN2at6native43_GLOBAL__N__7cc8d1ed_10_Dropout_cu_0e96ed3824fused_dropout_kernel_vecIddjLi1ELi8EbEEvNS_4cuda6detail10TensorInfoIKT_T1_EENS5_IS6_S8_EENS5_IT4_S8_EES8_T0_NS_15PhiloxCudaStateE,"a",@progbits
	.sectionflags	@""
	.align	4
.nv.constant0._ZN2at6native43_GLOBAL__N__7cc8d1ed_10_Dropout_cu_0e96ed3824fused_dropout_kernel_vecIddjLi1ELi8EbEEvNS_4cuda6detail10TensorInfoIKT_T1_EENS5_IS6_S8_EENS5_IT4_S8_EES8_T0_NS_15PhiloxCudaStateE:
	.zero		1584


//--------------------- .nv.constant0._ZN2at6native43_GLOBAL__N__7cc8d1ed_10_Dropout_cu_0e96ed3824fused_dropout_kernel_vecIddjLi1ELi16EbEEvNS_4cuda6detail10TensorInfoIKT_T1_EENS5_IS6_S8_EENS5_IT4_S8_EES8_T0_NS_15PhiloxCudaStateE --------------------------
	.section	.nv.constant0._ZN2at6native43_GLOBAL__N__7cc8d1ed_10_Dropout_cu_0e96ed3824fused_dropout_kernel_vecIddjLi1ELi16EbEEvNS_4cuda6detail10TensorInfoIKT_T1_EENS5_IS6_S8_EENS5_IT4_S8_EES8_T0_NS_15PhiloxCudaStateE,"a",@progbits
	.sectionflags	@""
	.align	4
.nv.constant0._ZN2at6native43_GLOBAL__N__7cc8d1ed_10_Dropout_cu_0e96ed3824fused_dropout_kernel_vecIddjLi1ELi16EbEEvNS_4cuda6detail10TensorInfoIKT_T1_EENS5_IS6_S8_EENS5_IT4_S8_EES8_T0_NS_15PhiloxCudaStateE:
	.zero		1584


//--------------------- .nv.constant0._ZN2at6native18elementwise_kernelILi128ELi4EZNS0_15gpu_kernel_implIZNS0_43_GLOBAL__N__7cc8d1ed_10_Dropout_cu_0e96ed3819masked_scale_kernelIhN3c108BFloat16EfEEvRNS_6TensorERKS7_SA_T1_EUlS6_hE_EEvRNS_18TensorIteratorBaseERKT_EUliE_EEviSB_ --------------------------
	.section	.nv.constant0._ZN2at6native18elementwise_kernelILi128ELi4EZNS0_15gpu_kernel_implIZNS0_43_GLOBAL__N__7cc8d1ed_10_Dropout_cu_0e96ed3819masked_scale_kernelIhN3c108BFloat16EfEEvRNS_6TensorERKS7_SA_T1_EUlS6_hE_EEvRNS_18TensorIteratorBaseERKT_EUliE_EEviSB_,"a",@progbits
	.sectionflags	@""
	.align	4
.nv.constant0._ZN2at6native18elementwise_kernelILi128ELi4EZNS0_15gpu_kernel_implIZNS0_43_GLOBAL__N__7cc8d1ed_10_Dropout_cu_0e96ed3819masked_scale_kernelIhN3c108BFloat16EfEEvRNS_6TensorERKS7_SA_T1_EUlS6_hE_EEvRNS_18TensorIteratorBaseERKT_EUliE_EEviSB_:
	.zero		1568


//--------------------- .nv.constant0._ZN2at6native27unrolled_elementwise_kernelIZNS0_43_GLOBAL__N__7cc8d1ed_10_Dropout_cu_0e96ed3819masked_scale_kernelIhN3c108BFloat16EfEEvRNS_6TensorERKS6_S9_T1_EUlS5_hE_St5arrayIPcLm3EELi4E23TrivialOffsetCalculatorILi2EjESF_ILi1EjENS0_6memory12LoadWithCastILi2EEENSI_13StoreWithCastILi1EEEEEviT_T0_T2_T3_T4_T5_ --------------------------
	.section	.nv.constant0._ZN2at6native27unrolled_elementwise_kernelIZNS0_43_GLOBAL__N__7cc8d1ed_10_Dropout_cu_0e96ed3819masked_scale_kernelIhN3c108BFloat16EfEEvRNS_6TensorERKS6_S9_T1_EUlS5_hE_St5arrayIPcLm3EELi4E23TrivialOffsetCalculatorILi2EjESF_ILi1EjENS0_6memory12LoadWithCastILi2EEENSI_13StoreWithCastILi1EEEEEviT_T0_T2_T3_T4_T5_,"a",@progbits
	.sectionflags	@""
	.align	4
.nv.constant0._ZN2at6native27unrolled_elementwise_kernelIZNS0_43_GLOBAL__N__7cc8d1ed_10_Dropout_cu_0e96ed3819masked_scale_kernelIhN3c108BFloat16EfEEvRNS_6TensorERKS6_S9_T1_EUlS5_hE_St5arrayIPcLm3EELi4E23TrivialOffsetCalculatorILi2EjESF_ILi1EjENS0_6memory12LoadWithCastILi2EEENSI_13StoreWithCastILi1EEEEEviT_T0_T2_T3_T4_T5_:
	.zero		968


//--------------------- .nv.constant0._ZN2at6native18elementwise_kernelILi128ELi4EZNS0_22gpu_kernel_impl_nocastIZNS0_43_GLOBAL__N__7cc8d1ed_10_Dropout_cu_0e96ed3819masked_scale_kernelIhN3c108BFloat16EfEEvRNS_6TensorERKS7_SA_T1_EUlS6_hE_EEvRNS_18TensorIteratorBaseERKT_EUliE_EEviSB_ --------------------------
	.section	.nv.constant0._ZN2at6native18elementwise_kernelILi128ELi4EZNS0_22gpu_kernel_impl_nocastIZNS0_43_GLOBAL__N__7cc8d1ed_10_Dropout_cu_0e96ed3819masked_scale_kernelIhN3c108BFloat16EfEEvRNS_6TensorERKS7_SA_T1_EUlS6_hE_EEvRNS_18TensorIteratorBaseERKT_EUliE_EEviSB_,"a",@progbits
	.sectionflags	@""
	.align	4
.nv.constant0._ZN2at6native18elementwise_kernelILi128ELi4EZNS0_22gpu_kernel_impl_nocastIZNS0_43_GLOBAL__N__7cc8d1ed_10_Dropout_cu_0e96ed3819masked_scale_kernelIhN3c108BFloat16EfEEvRNS_6TensorERKS7_SA_T1_EUlS6_hE_EEvRNS_18TensorIteratorBaseERKT_EUliE_EEviSB_:
	.zero		1560


//--------------------- .nv.constant0._ZN2at6native27unrolled_elementwise_kernelIZNS0_43_GLOBAL__N__7cc8d1ed_10_Dropout_cu_0e96ed3819masked_scale_kernelIhN3c108BFloat16EfEEvRNS_6TensorERKS6_S9_T1_EUlS5_hE_St5arrayIPcLm3EELi4E23TrivialOffsetCalculatorILi2EjESF_ILi1EjENS0_6memory15LoadWithoutCastENSI_16StoreWithoutCastEEEviT_T0_T2_T3_T4_T5_ --------------------------
	.section	.nv.constant0._ZN2at6native27unrolled_elementwise_kernelIZNS0_43_GLOBAL__N__7cc8d1ed_10_Dropout_cu_0e96ed3819masked_scale_kernelIhN3c108BFloat16EfEEvRNS_6TensorERKS6_S9_T1_EUlS5_hE_St5arrayIPcLm3EELi4E23TrivialOffsetCalculatorILi2EjESF_ILi1EjENS0_6memory15LoadWithoutCastENSI_16StoreWithoutCastEEEviT_T0_T2_T3_T4_T5_,"a",@progbits
	.sectionflags	@""
	.align	4
.nv.constant0._ZN2at6native27unrolled_elementwise_kernelIZNS0_43_GLOBAL__N__7cc8d1ed_10_Dropout_cu_0e96ed3819masked_scale_kernelIhN3c108BFloat16EfEEvRNS_6TensorERKS6_S9_T1_EUlS5_hE_St5arrayIPcLm3EELi4E23TrivialOffsetCalculatorILi2EjESF_ILi1EjENS0_6memory15LoadWithoutCastENSI_16StoreWithoutCastEEEviT_T0_T2_T3_T4_T5_:
	.zero		948


//--------------------- .nv.constant0._ZN2at6native29vectorized_elementwise_kernelILi2EZNS0_43_GLOBAL__N__7cc8d1ed_10_Dropout_cu_0e96ed3819masked_scale_kernelIhN3c108BFloat16EfEEvRNS_6TensorERKS6_S9_T1_EUlS5_hE_St5arrayIPcLm3EEEEviT0_SA_ --------------------------
	.section	.nv.constant0._ZN2at6native29vectorized_elementwise_kernelILi2EZNS0_43_GLOBAL__N__7cc8d1ed_10_Dropout_cu_0e96ed3819masked_scale_kernelIhN3c108BFloat16EfEEvRNS_6TensorERKS6_S9_T1_EUlS5_hE_St5arrayIPcLm3EEEEviT0_SA_,"a",@progbits
	.sectionflags	@""
	.align	4
.nv.constant0._ZN2at6native29vectorized_elementwise_kernelILi2EZNS0_43_GLOBAL__N__7cc8d1ed_10_Dropout_cu_0e96ed3819masked_scale_kernelIhN3c108BFloat16EfEEvRNS_6TensorERKS6_S9_T1_EUlS5_hE_St5arrayIPcLm3EEEEviT0_SA_:
	.zero		944


//--------------------- .nv.constant0._ZN2at6native29vectorized_elementwise_kernelILi4EZNS0_43_GLOBAL__N__7cc8d1ed_10_Dropout_cu_0e96ed3819masked_scale_kernelIhN3c108BFloat16EfEEvRNS_6TensorERKS6_S9_T1_EUlS5_hE_St5arrayIPcLm3EEEEviT0_SA_ --------------------------
	.section	.nv.constant0._ZN2at6native29vectorized_elementwise_kernelILi4EZNS0_43_GLOBAL__N__7cc8d1ed_10_Dropout_cu_0e96ed3819masked_scale_kernelIhN3c108BFloat16EfEEvRNS_6TensorERKS6_S9_T1_EUlS5_hE_St5arrayIPcLm3EEEEviT0_SA_,"a",@progbits
	.sectionflags	@""
	.align	4
.nv.constant0._ZN2at6native29vectorized_elementwise_kernelILi4EZNS0_43_GLOBAL__N__7cc8d1ed_10_Dropout_cu_0e96ed3819masked_scale_kernelIhN3c108BFloat16EfEEvRNS_6TensorERKS6_S9_T1_EUlS5_hE_St5arrayIPcLm3EEEEviT0_SA_:
	.zero		944


//--------------------- .nv.constant0._ZN2at6native29vectorized_elementwise_kernelILi8EZNS0_43_GLOBAL__N__7cc8d1ed_10_Dropout_cu_0e96ed3819masked_scale_kernelIhN3c108BFloat16EfEEvRNS_6TensorERKS6_S9_T1_EUlS5_hE_St5arrayIPcLm3EEEEviT0_SA_ --------------------------
	.section	.nv.constant0._ZN2at6native29vectorized_elementwise_kernelILi8EZNS0_43_GLOBAL__N__7cc8d1ed_10_Dropout_cu_0e96ed3819masked_scale_kernelIhN3c108BFloat16EfEEvRNS_6TensorERKS6_S9_T1_EUlS5_hE_St5arrayIPcLm3EEEEviT0_SA_,"a",@progbits
	.sectionflags	@""
	.align	4
.nv.constant0._ZN2at6native29vectorized_elementwise_kernelILi8EZNS0_43_GLOBAL__N__7cc8d1ed_10_Dropout_cu_0e96ed3819masked_scale_kernelIhN3c108BFloat16EfEEvRNS_6TensorERKS6_S9_T1_EUlS5_hE_St5arrayIPcLm3EEEEviT0_SA_:
	.zero		944


//--------------------- .nv.constant0._ZN2at6native18elementwise_kernelILi128ELi4EZNS0_15gpu_kernel_implIZNS0_43_GLOBAL__N__7cc8d1ed_10_Dropout_cu_0e96ed3819masked_scale_kernelIhN3c104HalfEfEEvRNS_6TensorERKS7_SA_T1_EUlS6_hE_EEvRNS_18TensorIteratorBaseERKT_EUliE_EEviSB_ --------------------------
	.section	.nv.constant0._ZN2at6native18elementwise_kernelILi128ELi4EZNS0_15gpu_kernel_implIZNS0_43_GLOBAL__N__7cc8d1ed_10_Dropout_cu_0e96ed3819masked_scale_kernelIhN3c104HalfEfEEvRNS_6TensorERKS7_SA_T1_EUlS6_hE_EEvRNS_18TensorIteratorBaseERKT_EUliE_EEviSB_,"a",@progbits
	.sectionflags	@""
	.align	4
.nv.constant0._ZN2at6native18elementwise_kernelILi128ELi4EZNS0_15gpu_kernel_implIZNS0_43_GLOBAL__N__7cc8d1ed_10_Dropout_cu_0e96ed3819masked_scale_kernelIhN3c104HalfEfEEvRNS_6TensorERKS7_SA_T1_EUlS6_hE_EEvRNS_18TensorIteratorBaseERKT_EUliE_EEviSB_:
	.zero		1568


//--------------------- .nv.constant0._ZN2at6native27unrolled_elementwise_kernelIZNS0_43_GLOBAL__N__7cc8d1ed_10_Dropout_cu_0e96ed3819masked_scale_kernelIhN3c104HalfEfEEvRNS_6TensorERKS6_S9_T1_EUlS5_hE_St5arrayIPcLm3EELi4E23TrivialOffsetCalculatorILi2EjESF_ILi1EjENS0_6memory12LoadWithCastILi2EEENSI_13StoreWithCastILi1EEEEEviT_T0_T2_T3_T4_T5_ --------------------------
	.section	.nv.constant0._ZN2at6native27unrolled_elementwise_kernelIZNS0_43_GLOBAL__N__7cc8d1ed_10_Dropout_cu_0e96ed3819masked_scale_kernelIhN3c104HalfEfEEvRNS_6TensorERKS6_S9_T1_EUlS5_hE_St5arrayIPcLm3EELi4E23TrivialOffsetCalculatorILi2EjESF_ILi1EjENS0_6memory12LoadWithCastILi2EEENSI_13StoreWithCastILi1EEEEEviT_T0_T2_T3_T4_T5_,"a",@progbits
	.sectionflags	@""
	.align	4
.nv.constant0._ZN2at6native27unrolled_elementwise_kernelIZNS0_43_GLOBAL__N__7cc8d1ed_10_Dropout_cu_0e96ed3819masked_scale_kernelIhN3c104HalfEfEEvRNS_6TensorERKS6_S9_T1_EUlS5_hE_St5arrayIPcLm3EELi4E23TrivialOffsetCalculatorILi2EjESF_ILi1EjENS0_6memory12LoadWithCastILi2EEENSI_13StoreWithCastILi1EEEEEviT_T0_T2_T3_T4_T5_:
	.zero		968


//--------------------- .nv.constant0._ZN2at6native18elementwise_kernelILi128ELi4EZNS0_22gpu_kernel_impl_nocastIZNS0_43_GLOBAL__N__7cc8d1ed_10_Dropout_cu_0e96ed3819masked_scale_kernelIhN3c104HalfEfEEvRNS_6TensorERKS7_SA_T1_EUlS6_hE_EEvRNS_18TensorIteratorBaseERKT_EUliE_EEviSB_ --------------------------
	.section	.nv.constant0._ZN2at6native18elementwise_kernelILi128ELi4EZNS0_22gpu_kernel_impl_nocastIZNS0_43_GLOBAL__N__7cc8d1ed_10_Dropout_cu_0e96ed3819masked_scale_kernelIhN3c104HalfEfEEvRNS_6TensorERKS7_SA_T1_EUlS6_hE_EEvRNS_18TensorIteratorBaseERKT_EUliE_EEviSB_,"a",@progbits
	.sectionflags	@""
	.align	4
.nv.constant0._ZN2at6native18elementwise_kernelILi128ELi4EZNS0_22gpu_kernel_impl_nocastIZNS0_43_GLOBAL__N__7cc8d1ed_10_Dropout_cu_0e96ed3819masked_scale_kernelIhN3c104HalfEfEEvRNS_6TensorERKS7_SA_T1_EUlS6_hE_EEvRNS_18TensorIteratorBaseERKT_EUliE_EEviSB_:
	.zero		1560


//--------------------- .nv.constant0._ZN2at6native27unrolled_elementwise_kernelIZNS0_43_GLOBAL__N__7cc8d1ed_10_Dropout_cu_0e96ed3819masked_scale_kernelIhN3c104HalfEfEEvRNS_6TensorERKS6_S9_T1_EUlS5_hE_St5arrayIPcLm3EELi4E23TrivialOffsetCalculatorILi2EjESF_ILi1EjENS0_6memory15LoadWithoutCastENSI_16StoreWithoutCastEEEviT_T0_T2_T3_T4_T5_ --------------------------
	.section	.nv.constant0._ZN2at6native27unrolled_elementwise_kernelIZNS0_43_GLOBAL__N__7cc8d1ed_10_Dropout_cu_0e96ed3819masked_scale_kernelIhN3c104HalfEfEEvRNS_6TensorERKS6_S9_T1_EUlS5_hE_St5arrayIPcLm3EELi4E23TrivialOffsetCalculatorILi2EjESF_ILi1EjENS0_6memory15LoadWithoutCastENSI_16StoreWithoutCastEEEviT_T0_T2_T3_T4_T5_,"a",@progbits
	.sectionflags	@""
	.align	4
.nv.constant0._ZN2at6native27unrolled_elementwise_kernelIZNS0_43_GLOBAL__N__7cc8d1ed_10_Dropout_cu_0e96ed3819masked_scale_kernelIhN3c104HalfEfEEvRNS_6TensorERKS6_S9_T1_EUlS5_hE_St5arrayIPcLm3EELi4E23TrivialOffsetCalculatorILi2EjESF_ILi1EjENS0_6memory15LoadWithoutCastENSI_16StoreWithoutCastEEEviT_T0_T2_T3_T4_T5_:
	.zero		948


//--------------------- .nv.constant0._ZN2at6native29vectorized_elementwise_kernelILi2EZNS0_43_GLOBAL__N__7cc8d1ed_10_Dropout_cu_0e96ed3819masked_scale_kernelIhN3c104HalfEfEEvRNS_6TensorERKS6_S9_T1_EUlS5_hE_St5arrayIPcLm3EEEEviT0_SA_ --------------------------
	.section	.nv.constant0._ZN2at6native29vectorized_elementwise_kernelILi2EZNS0_43_GLOBAL__N__7cc8d1ed_10_Dropout_cu_0e96ed3819masked_scale_kernelIhN3c104HalfEfEEvRNS_6TensorERKS6_S9_T1_EUlS5_hE_St5arrayIPcLm3EEEEviT0_SA_,"a",@progbits
	.sectionflags	@""
	.align	4
.nv.constant0._ZN2at6native29vectorized_elementwise_kernelILi2EZNS0_43_GLOBAL__N__7cc8d1ed_10_Dropout_cu_0e96ed3819masked_scale_kernelIhN3c104HalfEfEEvRNS_6TensorERKS6_S9_T1_EUlS5_hE_St5arrayIPcLm3EEEEviT0_SA_:
	.zero		944


//--------------------- .nv.constant0._ZN2at6native29vectorized_elementwise_kernelILi4EZNS0_43_GLOBAL__N__7cc8d1ed_10_Dropout_cu_0e96ed3819masked_scale_kernelIhN3c104HalfEfEEvRNS_6TensorERKS6_S9_T1_EUlS5_hE_St5arrayIPcLm3EEEEviT0_SA_ --------------------------
	.section	.nv.constant0._ZN2at6native29vectorized_elementwise_kernelILi4EZNS0_43_GLOBAL__N__7cc8d1ed_10_Dropout_cu_0e96ed3819masked_scale_kernelIhN3c104HalfEfEEvRNS_6TensorERKS6_S9_T1_EUlS5_hE_St5arrayIPcLm3EEEEviT0_SA_,"a",@progbits
	.sectionflags	@""
	.align	4
.nv.constant0._ZN2at6native29vectorized_elementwise_kernelILi4EZNS0_43_GLOBAL__N__7cc8d1ed_10_Dropout_cu_0e96ed3819masked_scale_kernelIhN3c104HalfEfEEvRNS_6TensorERKS6_S9_T1_EUlS5_hE_St5arrayIPcLm3EEEEviT0_SA_:
	.zero		944


//--------------------- .nv.constant0._ZN2at6native29vectorized_elementwise_kernelILi8EZNS0_43_GLOBAL__N__7cc8d1ed_10_Dropout_cu_0e96ed3819masked_scale_kernelIhN3c104HalfEfEEvRNS_6TensorERKS6_S9_T1_EUlS5_hE_St5arrayIPcLm3EEEEviT0_SA_ --------------------------
	.section	.nv.constant0._ZN2at6native29vectorized_elementwise_kernelILi8EZNS0_43_GLOBAL__N__7cc8d1ed_10_Dropout_cu_0e96ed3819masked_scale_kernelIhN3c104HalfEfEEvRNS_6TensorERKS6_S9_T1_EUlS5_hE_St5arrayIPcLm3EEEEviT0_SA_,"a",@progbits
	.sectionflags	@""
	.align	4
.nv.constant0._ZN2at6native29vectorized_elementwise_kernelILi8EZNS0_43_GLOBAL__N__7cc8d1ed_10_Dropout_cu_0e96ed3819masked_scale_kernelIhN3c104HalfEfEEvRNS_6TensorERKS6_S9_T1_EUlS5_hE_St5arrayIPcLm3EEEEviT0_SA_:
	.zero		944


//--------------------- .nv.constant0._ZN2at6native18elementwise_kernelILi128ELi4EZNS0_15gpu_kernel_implIZNS0_43_GLOBAL__N__7cc8d1ed_10_Dropout_cu_0e96ed3819masked_scale_kernelIhffEEvRNS_6TensorERKS5_S8_T1_EUlfhE_EEvRNS_18TensorIteratorBaseERKT_EUliE_EEviS9_ --------------------------
	.section	.nv.constant0._ZN2at6native18elementwise_kernelILi128ELi4EZNS0_15gpu_kernel_implIZNS0_43_GLOBAL__N__7cc8d1ed_10_Dropout_cu_0e96ed3819masked_scale_kernelIhffEEvRNS_6TensorERKS5_S8_T1_EUlfhE_EEvRNS_18TensorIteratorBaseERKT_EUliE_EEviS9_,"a",@progbits
	.sectionflags	@""
	.align	4
.nv.constant0._ZN2at6native18elementwise_kernelILi128ELi4EZNS0_15gpu_kernel_implIZNS0_43_GLOBAL__N__7cc8d1ed_10_Dropout_cu_0e96ed3819masked_scale_kernelIhffEEvRNS_6TensorERKS5_S8_T1_EUlfhE_EEvRNS_18TensorIteratorBaseERKT_EUliE_EEviS9_:
	.zero		1568


//--------------------- .nv.constant0._ZN2at6native27unrolled_elementwise_kernelIZNS0_43_GLOBAL__N__7cc8d1ed_10_Dropout_cu_0e96ed3819masked_scale_kernelIhffEEvRNS_6TensorERKS4_S7_T1_EUlfhE_St5arrayIPcLm3EELi4E23TrivialOffsetCalculatorILi2EjESD_ILi1EjENS0_6memory12LoadWithCastILi2EEENSG_13StoreWithCastILi1EEEEEviT_T0_T2_T3_T4_T5_ --------------------------
	.section	.nv.constant0._ZN2at6native27unrolled_elementwise_kernelIZNS0_43_GLOBAL__N__7cc8d1ed_10_Dropout_cu_0e96ed3819masked_scale_kernelIhffEEvRNS_6TensorERKS4_S7_T1_EUlfhE_St5arrayIPcLm3EELi4E23TrivialOffsetCalculatorILi2EjESD_ILi1EjENS0_6memory12LoadWithCastILi2EEENSG_13StoreWithCastILi1EEEEEviT_T0_T2_T3_T4_T5_,"a",@progbits
	.sectionflags	@""
	.align	4
.nv.constant0._ZN2at6native27unrolled_elementwise_kernelIZNS0_43_GLOBAL__N__7cc8d1ed_10_Dropout_cu_0e96ed3819masked_scale_kernelIhffEEvRNS_6TensorERKS4_S7_T1_EUlfhE_St5arrayIPcLm3EELi4E23TrivialOffsetCalculatorILi2EjESD_ILi1EjENS0_6memory12LoadWithCastILi2EEENSG_13StoreWithCastILi1EEEEEviT_T0_T2_T3_T4_T5_:
	.zero		968


//--------------------- .nv.constant0._ZN2at6native18elementwise_kernelILi128ELi2EZNS0_22gpu_kernel_impl_nocastIZNS0_43_GLOBAL__N__7cc8d1ed_10_Dropout_cu_0e96ed3819masked_scale_kernelIhffEEvRNS_6TensorERKS5_S8_T1_EUlfhE_EEvRNS_18TensorIteratorBaseERKT_EUliE_EEviS9_ --------------------------
	.section	.nv.constant0._ZN2at6native18elementwise_kernelILi128ELi2EZNS0_22gpu_kernel_impl_nocastIZNS0_43_GLOBAL__N__7cc8d1ed_10_Dropout_cu_0e96ed3819masked_scale_kernelIhffEEvRNS_6TensorERKS5_S8_T1_EUlfhE_EEvRNS_18TensorIteratorBaseERKT_EUliE_EEviS9_,"a",@progbits
	.sectionflags	@""
	.align	4
.nv.constant0._ZN2at6native18elementwise_kernelILi128ELi2EZNS0_22gpu_kernel_impl_nocastIZNS0_43_GLOBAL__N__7cc8d1ed_10_Dropout_cu_0e96ed3819masked_scale_kernelIhffEEvRNS_6TensorERKS5_S8_T1_EUlfhE_EEvRNS_18TensorIteratorBaseERKT_EUliE_EEviS9_:
	.zero		1560


//--------------------- .nv.constant0._ZN2at6native27unrolled_elementwise_kernelIZNS0_43_GLOBAL__N__7cc8d1ed_10_Dropout_cu_0e96ed3819masked_scale_kernelIhffEEvRNS_6TensorERKS4_S7_T1_EUlfhE_St5arrayIPcLm3EELi4E23TrivialOffsetCalculatorILi2EjESD_ILi1EjENS0_6memory15LoadWithoutCastENSG_16StoreWithoutCastEEEviT_T0_T2_T3_T4_T5_ --------------------------
	.section	.nv.constant0._ZN2at6native27unrolled_elementwise_kernelIZNS0_43_GLOBAL__N__7cc8d1ed_10_Dropout_cu_0e96ed3819masked_scale_kernelIhffEEvRNS_6TensorERKS4_S7_T1_EUlfhE_St5arrayIPcLm3EELi4E23TrivialOffsetCalculatorILi2EjESD_ILi1EjENS0_6memory15LoadWithoutCastENSG_16StoreWithoutCastEEEviT_T0_T2_T3_T4_T5_,"a",@progbits
	.sectionflags	@""
	.align	4
.nv.constant0._ZN2at6native27unrolled_elementwise_kernelIZNS0_43_GLOBAL__N__7cc8d1ed_10_Dropout_cu_0e96ed3819masked_scale_kernelIhffEEvRNS_6TensorERKS4_S7_T1_EUlfhE_St5arrayIPcLm3EELi4E23TrivialOffsetCalculatorILi2EjESD_ILi1EjENS0_6memory15LoadWithoutCastENSG_16StoreWithoutCastEEEviT_T0_T2_T3_T4_T5_:
	.zero		948


//--------------------- .nv.constant0._ZN2at6native29vectorized_elementwise_kernelILi2EZNS0_43_GLOBAL__N__7cc8d1ed_10_Dropout_cu_0e96ed3819masked_scale_kernelIhffEEvRNS_6TensorERKS4_S7_T1_EUlfhE_St5arrayIPcLm3EEEEviT0_S8_ --------------------------
	.section	.nv.constant0._ZN2at6native29vectorized_elementwise_kernelILi2EZNS0_43_GLOBAL__N__7cc8d1ed_10_Dropout_cu_0e96ed3819masked_scale_kernelIhffEEvRNS_6TensorERKS4_S7_T1_EUlfhE_St5arrayIPcLm3EEEEviT0_S8_,"a",@progbits
	.sectionflags	@""
	.align	4
.nv.constant0._ZN2at6native29vectorized_elementwise_kernelILi2EZNS0_43_GLOBAL__N__7cc8d1ed_10_Dropout_cu_0e96ed3819masked_scale_kernelIhffEEvRNS_6TensorERKS4_S7_T1_EUlfhE_St5arrayIPcLm3EEEEviT0_S8_:
	.zero		944


//--------------------- .nv.constant0._ZN2at6native29vectorized_elementwise_kernelILi4EZNS0_43_GLOBAL__N__7cc8d1ed_10_Dropout_cu_0e96ed3819masked_scale_kernelIhffEEvRNS_6TensorERKS4_S7_T1_EUlfhE_St5arrayIPcLm3EEEEviT0_S8_ --------------------------
	.section	.nv.constant0._ZN2at6native29vectorized_elementwise_kernelILi4EZNS0_43_GLOBAL__N__7cc8d1ed_10_Dropout_cu_0e96ed3819masked_scale_kernelIhffEEvRNS_6TensorERKS4_S7_T1_EUlfhE_St5arrayIPcLm3EEEEviT0_S8_,"a",@progbits
	.sectionflags	@""
	.align	4
.nv.constant0._ZN2at6native29vectorized_elementwise_kernelILi4EZNS0_43_GLOBAL__N__7cc8d1ed_10_Dropout_cu_0e96ed3819masked_scale_kernelIhffEEvRNS_6TensorERKS4_S7_T1_EUlfhE_St5arrayIPcLm3EEEEviT0_S8_:
	.zero		944


//--------------------- .nv.constant0._ZN2at6native29vectorized_elementwise_kernelILi8EZNS0_43_GLOBAL__N__7cc8d1ed_10_Dropout_cu_0e96ed3819masked_scale_kernelIhffEEvRNS_6TensorERKS4_S7_T1_EUlfhE_St5arrayIPcLm3EEEEviT0_S8_ --------------------------
	.section	.nv.constant0._ZN2at6native29vectorized_elementwise_kernelILi8EZNS0_43_GLOBAL__N__7cc8d1ed_10_Dropout_cu_0e96ed3819masked_scale_kernelIhffEEvRNS_6TensorERKS4_S7_T1_EUlfhE_St5arrayIPcLm3EEEEviT0_S8_,"a",@progbits
	.sectionflags	@""
	.align	4
.nv.constant0._ZN2at6native29vectorized_elementwise_kernelILi8EZNS0_43_GLOBAL__N__7cc8d1ed_10_Dropout_cu_0e96ed3819masked_scale_kernelIhffEEvRNS_6TensorERKS4_S7_T1_EUlfhE_St5arrayIPcLm3EEEEviT0_S8_:
	.zero		944


//--------------------- .nv.constant0._ZN2at6native18elementwise_kernelILi128ELi4EZNS0_15gpu_kernel_implIZNS0_43_GLOBAL__N__7cc8d1ed_10_Dropout_cu_0e96ed3819masked_scale_kernelIhddEEvRNS_6TensorERKS5_S8_T1_EUldhE_EEvRNS_18TensorIteratorBaseERKT_EUliE_EEviS9_ --------------------------
	.section	.nv.constant0._ZN2at6native18elementwise_kernelILi128ELi4EZNS0_15gpu_kernel_implIZNS0_43_GLOBAL__N__7cc8d1ed_10_Dropout_cu_0e96ed3819masked_scale_kernelIhddEEvRNS_6TensorERKS5_S8_T1_EUldhE_EEvRNS_18TensorIteratorBaseERKT_EUliE_EEviS9_,"a",@progbits
	.sectionflags	@""
	.align	4
.nv.constant0._ZN2at6native18elementwise_kernelILi128ELi4EZNS0_15gpu_kernel_implIZNS0_43_GLOBAL__N__7cc8d1ed_10_Dropout_cu_0e96ed3819masked_scale_kernelIhddEEvRNS_6TensorERKS5_S8_T1_EUldhE_EEvRNS_18TensorIteratorBaseERKT_EUliE_EEviS9_:
	.zero		1568


//--------------------- .nv.constant0._ZN2at6native27unrolled_elementwise_kernelIZNS0_43_GLOBAL__N__7cc8d1ed_10_Dropout_cu_0e96ed3819masked_scale_kernelIhddEEvRNS_6TensorERKS4_S7_T1_EUldhE_St5arrayIPcLm3EELi4E23TrivialOffsetCalculatorILi2EjESD_ILi1EjENS0_6memory12LoadWithCastILi2EEENSG_13StoreWithCastILi1EEEEEviT_T0_T2_T3_T4_T5_ --------------------------
	.section	.nv.constant0._ZN2at6native27unrolled_elementwise_kernelIZNS0_43_GLOBAL__N__7cc8d1ed_10_Dropout_cu_0e96ed3819masked_scale_kernelIhddEEvRNS_6TensorERKS4_S7_T1_EUldhE_St5arrayIPcLm3EELi4E23TrivialOffsetCalculatorILi2EjESD_ILi1EjENS0_6memory12LoadWithCastILi2EEENSG_13StoreWithCastILi1EEEEEviT_T0_T2_T3_T4_T5_,"a",@progbits
	.sectionflags	@""
	.align	4
.nv.constant0._ZN2at6native27unrolled_elementwise_kernelIZNS0_43_GLOBAL__N__7cc8d1ed_10_Dropout_cu_0e96ed3819masked_scale_kernelIhddEEvRNS_6TensorERKS4_S7_T1_EUldhE_St5arrayIPcLm3EELi4E23TrivialOffsetCalculatorILi2EjESD_ILi1EjENS0_6memory12LoadWithCastILi2EEENSG_13StoreWithCastILi1EEEEEviT_T0_T2_T3_T4_T5_:
	.zero		968


//--------------------- .nv.constant0._ZN2at6native18elementwise_kernelILi128ELi2EZNS0_22gpu_kernel_impl_nocastIZNS0_43_GLOBAL__N__7cc8d1ed_10_Dropout_cu_0e96ed3819masked_scale_kernelIhddEEvRNS_6TensorERKS5_S8_T1_EUldhE_EEvRNS_18TensorIteratorBaseERKT_EUliE_EEviS9_ --------------------------
	.section	.nv.constant0._ZN2at6native18elementwise_kernelILi128ELi2EZNS0_22gpu_kernel_impl_nocastIZNS0_43_GLOBAL__N__7cc8d1ed_10_Dropout_cu_0e96ed3819masked_scale_kernelIhddEEvRNS_6TensorERKS5_S8_T1_EUldhE_EEvRNS_18TensorIteratorBaseERKT_EUliE_EEviS9_,"a",@progbits
	.sectionflags	@""
	.align	4
.nv.constant0._ZN2at6native18elementwise_kernelILi128ELi2EZNS0_22gpu_kernel_impl_nocastIZNS0_43_GLOBAL__N__7cc8d1ed_10_Dropout_cu_0e96ed3819masked_scale_kernelIhddEEvRNS_6TensorERKS5_S8_T1_EUldhE_EEvRNS_18TensorIteratorBaseERKT_EUliE_EEviS9_:
	.zero		1560


//--------------------- .nv.constant0._ZN2at6native27unrolled_elementwise_kernelIZNS0_43_GLOBAL__N__7cc8d1ed_10_Dropout_cu_0e96ed3819masked_scale_kernelIhddEEvRNS_6TensorERKS4_S7_T1_EUldhE_St5arrayIPcLm3EELi4E23TrivialOffsetCalculatorILi2EjESD_ILi1EjENS0_6memory15LoadWithoutCastENSG_16StoreWithoutCastEEEviT_T0_T2_T3_T4_T5_ --------------------------
	.section	.nv.constant0._ZN2at6native27unrolled_elementwise_kernelIZNS0_43_GLOBAL__N__7cc8d1ed_10_Dropout_cu_0e96ed3819masked_scale_kernelIhddEEvRNS_6TensorERKS4_S7_T1_EUldhE_St5arrayIPcLm3EELi4E23TrivialOffsetCalculatorILi2EjESD_ILi1EjENS0_6memory15LoadWithoutCastENSG_16StoreWithoutCastEEEviT_T0_T2_T3_T4_T5_,"a",@progbits
	.sectionflags	@""
	.align	4
.nv.constant0._ZN2at6native27unrolled_elementwise_kernelIZNS0_43_GLOBAL__N__7cc8d1ed_10_Dropout_cu_0e96ed3819masked_scale_kernelIhddEEvRNS_6TensorERKS4_S7_T1_EUldhE_St5arrayIPcLm3EELi4E23TrivialOffsetCalculatorILi2EjESD_ILi1EjENS0_6memory15LoadWithoutCastENSG_16StoreWithoutCastEEEviT_T0_T2_T3_T4_T5_:
	.zero		948


//--------------------- .nv.constant0._ZN2at6native29vectorized_elementwise_kernelILi2EZNS0_43_GLOBAL__N__7cc8d1ed_10_Dropout_cu_0e96ed3819masked_scale_kernelIhddEEvRNS_6TensorERKS4_S7_T1_EUldhE_St5arrayIPcLm3EEEEviT0_S8_ --------------------------
	.section	.nv.constant0._ZN2at6native29vectorized_elementwise_kernelILi2EZNS0_43_GLOBAL__N__7cc8d1ed_10_Dropout_cu_0e96ed3819masked_scale_kernelIhddEEvRNS_6TensorERKS4_S7_T1_EUldhE_St5arrayIPcLm3EEEEviT0_S8_,"a",@progbits
	.sectionflags	@""
	.align	4
.nv.constant0._ZN2at6native29vectorized_elementwise_kernelILi2EZNS0_43_GLOBAL__N__7cc8d1ed_10_Dropout_cu_0e96ed3819masked_scale_kernelIhddEEvRNS_6TensorERKS4_S7_T1_EUldhE_St5arrayIPcLm3EEEEviT0_S8_:
	.zero		944


//--------------------- .nv.constant0._ZN2at6native29vectorized_elementwise_kernelILi4EZNS0_43_GLOBAL__N__7cc8d1ed_10_Dropout_cu_0e96ed3819masked_scale_kernelIhddEEvRNS_6TensorERKS4_S7_T1_EUldhE_St5arrayIPcLm3EEEEviT0_S8_ --------------------------
	.section	.nv.constant0._ZN2at6native29vectorized_elementwise_kernelILi4EZNS0_43_GLOBAL__N__7cc8d1ed_10_Dropout_cu_0e96ed3819masked_scale_kernelIhddEEvRNS_6TensorERKS4_S7_T1_EUldhE_St5arrayIPcLm3EEEEviT0_S8_,"a",@progbits
	.sectionflags	@""
	.align	4
.nv.constant0._ZN2at6native29vectorized_elementwise_kernelILi4EZNS0_43_GLOBAL__N__7cc8d1ed_10_Dropout_cu_0e96ed3819masked_scale_kernelIhddEEvRNS_6TensorERKS4_S7_T1_EUldhE_St5arrayIPcLm3EEEEviT0_S8_:
	.zero		944


//--------------------- .nv.constant0._ZN2at6native29vectorized_elementwise_kernelILi8EZNS0_43_GLOBAL__N__7cc8d1ed_10_Dropout_cu_0e96ed3819masked_scale_kernelIhddEEvRNS_6TensorERKS4_S7_T1_EUldhE_St5arrayIPcLm3EEEEviT0_S8_ --------------------------
	.section	.nv.constant0._ZN2at6native29vectorized_elementwise_kernelILi8EZNS0_43_GLOBAL__N__7cc8d1ed_10_Dropout_cu_0e96ed3819masked_scale_kernelIhddEEvRNS_6TensorERKS4_S7_T1_EUldhE_St5arrayIPcLm3EEEEviT0_S8_,"a",@progbits
	.sectionflags	@""
	.align	4
.nv.constant0._ZN2at6native29vectorized_elementwise_kernelILi8EZNS0_43_GLOBAL__N__7cc8d1ed_10_Dropout_cu_0e96ed3819masked_scale_kernelIhddEEvRNS_6TensorERKS4_S7_T1_EUldhE_St5arrayIPcLm3EEEEviT0_S8_:
	.zero		944


//--------------------- .nv.constant0._ZN2at6native18elementwise_kernelILi128ELi4EZNS0_15gpu_kernel_implIZNS0_43_GLOBAL__N__7cc8d1ed_10_Dropout_cu_0e96ed3819masked_scale_kernelIbN3c108BFloat16EfEEvRNS_6TensorERKS7_SA_T1_EUlS6_bE_EEvRNS_18TensorIteratorBaseERKT_EUliE_EEviSB_ --------------------------
	.section	.nv.constant0._ZN2at6native18elementwise_kernelILi128ELi4EZNS0_15gpu_kernel_implIZNS0_43_GLOBAL__N__7cc8d1ed_10_Dropout_cu_0e96ed3819masked_scale_kernelIbN3c108BFloat16EfEEvRNS_6TensorERKS7_SA_T1_EUlS6_bE_EEvRNS_18TensorIteratorBaseERKT_EUliE_EEviSB_,"a",@progbits
	.sectionflags	@""
	.align	4
.nv.constant0._ZN2at6native18elementwise_kernelILi128ELi4EZNS0_15gpu_kernel_implIZNS0_43_GLOBAL__N__7cc8d1ed_10_Dropout_cu_0e96ed3819masked_scale_kernelIbN3c108BFloat16EfEEvRNS_6TensorERKS7_SA_T1_EUlS6_bE_EEvRNS_18TensorIteratorBaseERKT_EUliE_EEviSB_:
	.zero		1568


//--------------------- .nv.constant0._ZN2at6native27unrolled_elementwise_kernelIZNS0_43_GLOBAL__N__7cc8d1ed_10_Dropout_cu_0e96ed3819masked_scale_kernelIbN3c108BFloat16EfEEvRNS_6TensorERKS6_S9_T1_EUlS5_bE_St5arrayIPcLm3EELi4E23TrivialOffsetCalculatorILi2EjESF_ILi1EjENS0_6memory12LoadWithCastILi2EEENSI_13StoreWithCastILi1EEEEEviT_T0_T2_T3_T4_T5_ --------------------------
	.section	.nv.constant0._ZN2at6native27unrolled_elementwise_kernelIZNS0_43_GLOBAL__N__7cc8d1ed_10_Dropout_cu_0e96ed3819masked_scale_kernelIbN3c108BFloat16EfEEvRNS_6TensorERKS6_S9_T1_EUlS5_bE_St5arrayIPcLm3EELi4E23TrivialOffsetCalculatorILi2EjESF_ILi1EjENS0_6memory12LoadWithCastILi2EEENSI_13StoreWithCastILi1EEEEEviT_T0_T2_T3_T4_T5_,"a",@progbits
	.sectionflags	@""
	.align	4
.nv.constant0._ZN2at6native27unrolled_elementwise_kernelIZNS0_43_GLOBAL__N__7cc8d1ed_10_Dropout_cu_0e96ed3819masked_scale_kernelIbN3c108BFloat16EfEEvRNS_6TensorERKS6_S9_T1_EUlS5_bE_St5arrayIPcLm3EELi4E23TrivialOffsetCalculatorILi2EjESF_ILi1EjENS0_6memory12LoadWithCastILi2EEENSI_13StoreWithCastILi1EEEEEviT_T0_T2_T3_T4_T5_:
	.zero		968


//--------------------- .nv.constant0._ZN2at6native18elementwise_kernelILi128ELi4EZNS0_22gpu_kernel_impl_nocastIZNS0_43_GLOBAL__N__7cc8d1ed_10_Dropout_cu_0e96ed3819masked_scale_kernelIbN3c108BFloat16EfEEvRNS_6TensorERKS7_SA_T1_EUlS6_bE_EEvRNS_18TensorIteratorBaseERKT_EUliE_EEviSB_ --------------------------
	.section	.nv.constant0._ZN2at6native18elementwise_kernelILi128ELi4EZNS0_22gpu_kernel_impl_nocastIZNS0_43_GLOBAL__N__7cc8d1ed_10_Dropout_cu_0e96ed3819masked_scale_kernelIbN3c108BFloat16EfEEvRNS_6TensorERKS7_SA_T1_EUlS6_bE_EEvRNS_18TensorIteratorBaseERKT_EUliE_EEviSB_,"a",@progbits
	.sectionflags	@""
	.align	4
.nv.constant0._ZN2at6native18elementwise_kernelILi128ELi4EZNS0_22gpu_kernel_impl_nocastIZNS0_43_GLOBAL__N__7cc8d1ed_10_Dropout_cu_0e96ed3819masked_scale_kernelIbN3c108BFloat16EfEEvRNS_6TensorERKS7_SA_T1_EUlS6_bE_EEvRNS_18TensorIteratorBaseERKT_EUliE_EEviSB_:
	.zero		1560


//--------------------- .nv.constant0._ZN2at6native27unrolled_elementwise_kernelIZNS0_43_GLOBAL__N__7cc8d1ed_10_Dropout_cu_0e96ed3819masked_scale_kernelIbN3c108BFloat16EfEEvRNS_6TensorERKS6_S9_T1_EUlS5_bE_St5arrayIPcLm3EELi4E23TrivialOffsetCalculatorILi2EjESF_ILi1EjENS0_6memory15LoadWithoutCastENSI_16StoreWithoutCastEEEviT_T0_T2_T3_T4_T5_ --------------------------
	.section	.nv.constant0._ZN2at6native27unrolled_elementwise_kernelIZNS0_43_GLOBAL__N__7cc8d1ed_10_Dropout_cu_0e96ed3819masked_scale_kernelIbN3c108BFloat16EfEEvRNS_6TensorERKS6_S9_T1_EUlS5_bE_St5arrayIPcLm3EELi4E23TrivialOffsetCalculatorILi2EjESF_ILi1EjENS0_6memory15LoadWithoutCastENSI_16StoreWithoutCastEEEviT_T0_T2_T3_T4_T5_,"a",@progbits
	.sectionflags	@""
	.align	4
.nv.constant0._ZN2at6native27unrolled_elementwise_kernelIZNS0_43_GLOBAL__N__7cc8d1ed_10_Dropout_cu_0e96ed3819masked_scale_kernelIbN3c108BFloat16EfEEvRNS_6TensorERKS6_S9_T1_EUlS5_bE_St5arrayIPcLm3EELi4E23TrivialOffsetCalculatorILi2EjESF_ILi1EjENS0_6memory15LoadWithoutCastENSI_16StoreWithoutCastEEEviT_T0_T2_T3_T4_T5_:
	.zero		948


//--------------------- .nv.constant0._ZN2at6native29vectorized_elementwise_kernelILi2EZNS0_43_GLOBAL__N__7cc8d1ed_10_Dropout_cu_0e96ed3819masked_scale_kernelIbN3c108BFloat16EfEEvRNS_6TensorERKS6_S9_T1_EUlS5_bE_St5arrayIPcLm3EEEEviT0_SA_ --------------------------
	.section	.nv.constant0._ZN2at6native29vectorized_elementwise_kernelILi2EZNS0_43_GLOBAL__N__7cc8d1ed_10_Dropout_cu_0e96ed3819masked_scale_kernelIbN3c108BFloat16EfEEvRNS_6TensorERKS6_S9_T1_EUlS5_bE_St5arrayIPcLm3EEEEviT0_SA_,"a",@progbits
	.sectionflags	@""
	.align	4
.nv.constant0._ZN2at6native29vectorized_elementwise_kernelILi2EZNS0_43_GLOBAL__N__7cc8d1ed_10_Dropout_cu_0e96ed3819masked_scale_kernelIbN3c108BFloat16EfEEvRNS_6TensorERKS6_S9_T1_EUlS5_bE_St5arrayIPcLm3EEEEviT0_SA_:
	.zero		944


//--------------------- .nv.constant0._ZN2at6native29vectorized_elementwise_kernelILi4EZNS0_43_GLOBAL__N__7cc8d1ed_10_Dropout_cu_0e96ed3819masked_scale_kernelIbN3c108BFloat16EfEEvRNS_6TensorERKS6_S9_T1_EUlS5_bE_St5arrayIPcLm3EEEEviT0_SA_ --------------------------
	.section	.nv.constant0._ZN2at6native29vectorized_elementwise_kernelILi4EZNS0_43_GLOBAL__N__7cc8d1ed_10_Dropout_cu_0e96ed3819masked_scale_kernelIbN3c108BFloat16EfEEvRNS_6TensorERKS6_S9_T1_EUlS5_bE_St5arrayIPcLm3EEEEviT0_SA_,"a",@progbits
	.sectionflags	@""
	.align	4
.nv.constant0._ZN2at6native29vectorized_elementwise_kernelILi4EZNS0_43_GLOBAL__N__7cc8d1ed_10_Dropout_cu_0e96ed3819masked_scale_kernelIbN3c108BFloat16EfEEvRNS_6TensorERKS6_S9_T1_EUlS5_bE_St5arrayIPcLm3EEEEviT0_SA_:
	.zero		944


//--------------------- .nv.constant0._ZN2at6native29vectorized_elementwise_kernelILi8EZNS0_43_GLOBAL__N__7cc8d1ed_10_Dropout_cu_0e96ed3819masked_scale_kernelIbN3c108BFloat16EfEEvRNS_6TensorERKS6_S9_T1_EUlS5_bE_St5arrayIPcLm3EEEEviT0_SA_ --------------------------
	.section	.nv.constant0._ZN2at6native29vectorized_elementwise_kernelILi8EZNS0_43_GLOBAL__N__7cc8d1ed_10_Dropout_cu_0e96ed3819masked_scale_kernelIbN3c108BFloat16EfEEvRNS_6TensorERKS6_S9_T1_EUlS5_bE_St5arrayIPcLm3EEEEviT0_SA_,"a",@progbits
	.sectionflags	@""
	.align	4
.nv.constant0._ZN2at6native29vectorized_elementwise_kernelILi8EZNS0_43_GLOBAL__N__7cc8d1ed_10_Dropout_cu_0e96ed3819masked_scale_kernelIbN3c108BFloat16EfEEvRNS_6TensorERKS6_S9_T1_EUlS5_bE_St5arrayIPcLm3EEEEviT0_SA_:
	.zero		944


//--------------------- .nv.constant0._ZN2at6native18elementwise_kernelILi128ELi4EZNS0_15gpu_kernel_implIZNS0_43_GLOBAL__N__7cc8d1ed_10_Dropout_cu_0e96ed3819masked_scale_kernelIbN3c104HalfEfEEvRNS_6TensorERKS7_SA_T1_EUlS6_bE_EEvRNS_18TensorIteratorBaseERKT_EUliE_EEviSB_ --------------------------
	.section	.nv.constant0._ZN2at6native18elementwise_kernelILi128ELi4EZNS0_15gpu_kernel_implIZNS0_43_GLOBAL__N__7cc8d1ed_10_Dropout_cu_0e96ed3819masked_scale_kernelIbN3c104HalfEfEEvRNS_6TensorERKS7_SA_T1_EUlS6_bE_EEvRNS_18TensorIteratorBaseERKT_EUliE_EEviSB_,"a",@progbits
	.sectionflags	@""
	.align	4
.nv.constant0._ZN2at6native18elementwise_kernelILi128ELi4EZNS0_15gpu_kernel_implIZNS0_43_GLOBAL__N__7cc8d1ed_10_Dropout_cu_0e96ed3819masked_scale_kernelIbN3c104HalfEfEEvRNS_6TensorERKS7_SA_T1_EUlS6_bE_EEvRNS_18TensorIteratorBaseERKT_EUliE_EEviSB_:
	.zero		1568


//--------------------- .nv.constant0._ZN2at6native27unrolled_elementwise_kernelIZNS0_43_GLOBAL__N__7cc8d1ed_10_Dropout_cu_0e96ed3819masked_scale_kernelIbN3c104HalfEfEEvRNS_6TensorERKS6_S9_T1_EUlS5_bE_St5arrayIPcLm3EELi4E23TrivialOffsetCalculatorILi2EjESF_ILi1EjENS0_6memory12LoadWithCastILi2EEENSI_13StoreWithCastILi1EEEEEviT_T0_T2_T3_T4_T5_ --------------------------
	.section	.nv.constant0._ZN2at6native27unrolled_elementwise_kernelIZNS0_43_GLOBAL__N__7cc8d1ed_10_Dropout_cu_0e96ed3819masked_scale_kernelIbN3c104HalfEfEEvRNS_6TensorERKS6_S9_T1_EUlS5_bE_St5arrayIPcLm3EELi4E23TrivialOffsetCalculatorILi2EjESF_ILi1EjENS0_6memory12LoadWithCastILi2EEENSI_13StoreWithCastILi1EEEEEviT_T0_T2_T3_T4_T5_,"a",@progbits
	.sectionflags	@""
	.align	4
.nv.constant0._ZN2at6native27unrolled_elementwise_kernelIZNS0_43_GLOBAL__N__7cc8d1ed_10_Dropout_cu_0e96ed3819masked_scale_kernelIbN3c104HalfEfEEvRNS_6TensorERKS6_S9_T1_EUlS5_bE_St5arrayIPcLm3EELi4E23TrivialOffsetCalculatorILi2EjESF_ILi1EjENS0_6memory12LoadWithCastILi2EEENSI_13StoreWithCastILi1EEEEEviT_T0_T2_T3_T4_T5_:
	.zero		968


//--------------------- .nv.constant0._ZN2at6native18elementwise_kernelILi128ELi4EZNS0_22gpu_kernel_impl_nocastIZNS0_43_GLOBAL__N__7cc8d1ed_10_Dropout_cu_0e96ed3819masked_scale_kernelIbN3c104HalfEfEEvRNS_6TensorERKS7_SA_T1_EUlS6_bE_EEvRNS_18TensorIteratorBaseERKT_EUliE_EEviSB_ --------------------------
	.section	.nv.constant0._ZN2at6native18elementwise_kernelILi128ELi4EZNS0_22gpu_kernel_impl_nocastIZNS0_43_GLOBAL__N__7cc8d1ed_10_Dropout_cu_0e96ed3819masked_scale_kernelIbN3c104HalfEfEEvRNS_6TensorERKS7_SA_T1_EUlS6_bE_EEvRNS_18TensorIteratorBaseERKT_EUliE_EEviSB_,"a",@progbits
	.sectionflags	@""
	.align	4
.nv.constant0._ZN2at6native18elementwise_kernelILi128ELi4EZNS0_22gpu_kernel_impl_nocastIZNS0_43_GLOBAL__N__7cc8d1ed_10_Dropout_cu_0e96ed3819masked_scale_kernelIbN3c104HalfEfEEvRNS_6TensorERKS7_SA_T1_EUlS6_bE_EEvRNS_18TensorIteratorBaseERKT_EUliE_EEviSB_:
	.zero		1560


//--------------------- .nv.constant0._ZN2at6native27unrolled_elementwise_kernelIZNS0_43_GLOBAL__N__7cc8d1ed_10_Dropout_cu_0e96ed3819masked_scale_kernelIbN3c104HalfEfEEvRNS_6TensorERKS6_S9_T1_EUlS5_bE_St5arrayIPcLm3EELi4E23TrivialOffsetCalculatorILi2EjESF_ILi1EjENS0_6memory15LoadWithoutCastENSI_16StoreWithoutCastEEEviT_T0_T2_T3_T4_T5_ --------------------------
	.section	.nv.constant0._ZN2at6native27unrolled_elementwise_kernelIZNS0_43_GLOBAL__N__7cc8d1ed_10_Dropout_cu_0e96ed3819masked_scale_kernelIbN3c104HalfEfEEvRNS_6TensorERKS6_S9_T1_EUlS5_bE_St5arrayIPcLm3EELi4E23TrivialOffsetCalculatorILi2EjESF_ILi1EjENS0_6memory15LoadWithoutCastENSI_16StoreWithoutCastEEEviT_T0_T2_T3_T4_T5_,"a",@progbits
	.sectionflags	@""
	.align	4
.nv.constant0._ZN2at6native27unrolled_elementwise_kernelIZNS0_43_GLOBAL__N__7cc8d1ed_10_Dropout_cu_0e96ed3819masked_scale_kernelIbN3c104HalfEfEEvRNS_6TensorERKS6_S9_T1_EUlS5_bE_St5arrayIPcLm3EELi4E23TrivialOffsetCalculatorILi2EjESF_ILi1EjENS0_6memory15LoadWithoutCastENSI_16StoreWithoutCastEEEviT_T0_T2_T3_T4_T5_:
	.zero		948


//--------------------- .nv.constant0._ZN2at6native29vectorized_elementwise_kernelILi2EZNS0_43_GLOBAL__N__7cc8d1ed_10_Dropout_cu_0e96ed3819masked_scale_kernelIbN3c104HalfEfEEvRNS_6TensorERKS6_S9_T1_EUlS5_bE_St5arrayIPcLm3EEEEviT0_SA_ --------------------------
	.section	.nv.constant0._ZN2at6native29vectorized_elementwise_kernelILi2EZNS0_43_GLOBAL__N__7cc8d1ed_10_Dropout_cu_0e96ed3819masked_scale_kernelIbN3c104HalfEfEEvRNS_6TensorERKS6_S9_T1_EUlS5_bE_St5arrayIPcLm3EEEEviT0_SA_,"a",@progbits
	.sectionflags	@""
	.align	4
.nv.constant0._ZN2at6native29vectorized_elementwise_kernelILi2EZNS0_43_GLOBAL__N__7cc8d1ed_10_Dropout_cu_0e96ed3819masked_scale_kernelIbN3c104HalfEfEEvRNS_6TensorERKS6_S9_T1_EUlS5_bE_St5arrayIPcLm3EEEEviT0_SA_:
	.zero		944


//--------------------- .nv.constant0._ZN2at6native29vectorized_elementwise_kernelILi4EZNS0_43_GLOBAL__N__7cc8d1ed_10_Dropout_cu_0e96ed3819masked_scale_kernelIbN3c104HalfEfEEvRNS_6TensorERKS6_S9_T1_EUlS5_bE_St5arrayIPcLm3EEEEviT0_SA_ --------------------------
	.section	.nv.constant0._ZN2at6native29vectorized_elementwise_kernelILi4EZNS0_43_GLOBAL__N__7cc8d1ed_10_Dropout_cu_0e96ed3819masked_scale_kernelIbN3c104HalfEfEEvRNS_6TensorERKS6_S9_T1_EUlS5_bE_St5arrayIPcLm3EEEEviT0_SA_,"a",@progbits
	.sectionflags	@""
	.align	4
.nv.constant0._ZN2at6native29vectorized_elementwise_kernelILi4EZNS0_43_GLOBAL__N__7cc8d1ed_10_Dropout_cu_0e96ed3819masked_scale_kernelIbN3c104HalfEfEEvRNS_6TensorERKS6_S9_T1_EUlS5_bE_St5arrayIPcLm3EEEEviT0_SA_:
	.zero		944


//--------------------- .nv.constant0._ZN2at6native29vectorized_elementwise_kernelILi8EZNS0_43_GLOBAL__N__7cc8d1ed_10_Dropout_cu_0e96ed3819masked_scale_kernelIbN3c104HalfEfEEvRNS_6TensorERKS6_S9_T1_EUlS5_bE_St5arrayIPcLm3EEEEviT0_SA_ --------------------------
	.section	.nv.constant0._ZN2at6native29vectorized_elementwise_kernelILi8EZNS0_43_GLOBAL__N__7cc8d1ed_10_Dropout_cu_0e96ed3819masked_scale_kernelIbN3c104HalfEfEEvRNS_6TensorERKS6_S9_T1_EUlS5_bE_St5arrayIPcLm3EEEEviT0_SA_,"a",@progbits
	.sectionflags	@""
	.align	4
.nv.constant0._ZN2at6native29vectorized_elementwise_kernelILi8EZNS0_43_GLOBAL__N__7cc8d1ed_10_Dropout_cu_0e96ed3819masked_scale_kernelIbN3c104HalfEfEEvRNS_6TensorERKS6_S9_T1_EUlS5_bE_St5arrayIPcLm3EEEEviT0_SA_:
	.zero		944


//--------------------- .nv.constant0._ZN2at6native18elementwise_kernelILi128ELi4EZNS0_15gpu_kernel_implIZNS0_43_GLOBAL__N__7cc8d1ed_10_Dropout_cu_0e96ed3819masked_scale_kernelIbffEEvRNS_6TensorERKS5_S8_T1_EUlfbE_EEvRNS_18TensorIteratorBaseERKT_EUliE_EEviS9_ --------------------------
	.section	.nv.constant0._ZN2at6native18elementwise_kernelILi128ELi4EZNS0_15gpu_kernel_implIZNS0_43_GLOBAL__N__7cc8d1ed_10_Dropout_cu_0e96ed3819masked_scale_kernelIbffEEvRNS_6TensorERKS5_S8_T1_EUlfbE_EEvRNS_18TensorIteratorBaseERKT_EUliE_EEviS9_,"a",@progbits
	.sectionflags	@""
	.align	4
.nv.constant0._ZN2at6native18elementwise_kernelILi128ELi4EZNS0_15gpu_kernel_implIZNS0_43_GLOBAL__N__7cc8d1ed_10_Dropout_cu_0e96ed3819masked_scale_kernelIbffEEvRNS_6TensorERKS5_S8_T1_EUlfbE_EEvRNS_18TensorIteratorBaseERKT_EUliE_EEviS9_:
	.zero		1568


//--------------------- .nv.constant0._ZN2at6native27unrolled_elementwise_kernelIZNS0_43_GLOBAL__N__7cc8d1ed_10_Dropout_cu_0e96ed3819masked_scale_kernelIbffEEvRNS_6TensorERKS4_S7_T1_EUlfbE_St5arrayIPcLm3EELi4E23TrivialOffsetCalculatorILi2EjESD_ILi1EjENS0_6memory12LoadWithCastILi2EEENSG_13StoreWithCastILi1EEEEEviT_T0_T2_T3_T4_T5_ --------------------------
	.section	.nv.constant0._ZN2at6native27unrolled_elementwise_kernelIZNS0_43_GLOBAL__N__7cc8d1ed_10_Dropout_cu_0e96ed3819masked_scale_kernelIbffEEvRNS_6TensorERKS4_S7_T1_EUlfbE_St5arrayIPcLm3EELi4E23TrivialOffsetCalculatorILi2EjESD_ILi1EjENS0_6memory12LoadWithCastILi2EEENSG_13StoreWithCastILi1EEEEEviT_T0_T2_T3_T4_T5_,"a",@progbits
	.sectionflags	@""
	.align	4
.nv.constant0._ZN2at6native27unrolled_elementwise_kernelIZNS0_43_GLOBAL__N__7cc8d1ed_10_Dropout_cu_0e96ed3819masked_scale_kernelIbffEEvRNS_6TensorERKS4_S7_T1_EUlfbE_St5arrayIPcLm3EELi4E23TrivialOffsetCalculatorILi2EjESD_ILi1EjENS0_6memory12LoadWithCastILi2EEENSG_13StoreWithCastILi1EEEEEviT_T0_T2_T3_T4_T5_:
	.zero		968


//--------------------- .nv.constant0._ZN2at6native18elementwise_kernelILi128ELi2EZNS0_22gpu_kernel_impl_nocastIZNS0_43_GLOBAL__N__7cc8d1ed_10_Dropout_cu_0e96ed3819masked_scale_kernelIbffEEvRNS_6TensorERKS5_S8_T1_EUlfbE_EEvRNS_18TensorIteratorBaseERKT_EUliE_EEviS9_ --------------------------
	.section	.nv.constant0._ZN2at6native18elementwise_kernelILi128ELi2EZNS0_22gpu_kernel_impl_nocastIZNS0_43_GLOBAL__N__7cc8d1ed_10_Dropout_cu_0e96ed3819masked_scale_kernelIbffEEvRNS_6TensorERKS5_S8_T1_EUlfbE_EEvRNS_18TensorIteratorBaseERKT_EUliE_EEviS9_,"a",@progbits
	.sectionflags	@""
	.align	4
.nv.constant0._ZN2at6native18elementwise_kernelILi128ELi2EZNS0_22gpu_kernel_impl_nocastIZNS0_43_GLOBAL__N__7cc8d1ed_10_Dropout_cu_0e96ed3819masked_scale_kernelIbffEEvRNS_6TensorERKS5_S8_T1_EUlfbE_EEvRNS_18TensorIteratorBaseERKT_EUliE_EEviS9_:
	.zero		1560


//--------------------- .nv.constant0._ZN2at6native27unrolled_elementwise_kernelIZNS0_43_GLOBAL__N__7cc8d1ed_10_Dropout_cu_0e96ed3819masked_scale_kernelIbffEEvRNS_6TensorERKS4_S7_T1_EUlfbE_St5arrayIPcLm3EELi4E23TrivialOffsetCalculatorILi2EjESD_ILi1EjENS0_6memory15LoadWithoutCastENSG_16StoreWithoutCastEEEviT_T0_T2_T3_T4_T5_ --------------------------
	.section	.nv.constant0._ZN2at6native27unrolled_elementwise_kernelIZNS0_43_GLOBAL__N__7cc8d1ed_10_Dropout_cu_0e96ed3819masked_scale_kernelIbffEEvRNS_6TensorERKS4_S7_T1_EUlfbE_St5arrayIPcLm3EELi4E23TrivialOffsetCalculatorILi2EjESD_ILi1EjENS0_6memory15LoadWithoutCastENSG_16StoreWithoutCastEEEviT_T0_T2_T3_T4_T5_,"a",@progbits
	.sectionflags	@""
	.align	4
.nv.constant0._ZN2at6native27unrolled_elementwise_kernelIZNS0_43_GLOBAL__N__7cc8d1ed_10_Dropout_cu_0e96ed3819masked_scale_kernelIbffEEvRNS_6TensorERKS4_S7_T1_EUlfbE_St5arrayIPcLm3EELi4E23TrivialOffsetCalculatorILi2EjESD_ILi1EjENS0_6memory15LoadWithoutCastENSG_16StoreWithoutCastEEEviT_T0_T2_T3_T4_T5_:
	.zero		948


//--------------------- .nv.constant0._ZN2at6native29vectorized_elementwise_kernelILi2EZNS0_43_GLOBAL__N__7cc8d1ed_10_Dropout_cu_0e96ed3819masked_scale_kernelIbffEEvRNS_6TensorERKS4_S7_T1_EUlfbE_St5arrayIPcLm3EEEEviT0_S8_ --------------------------
	.section	.nv.constant0._ZN2at6native29vectorized_elementwise_kernelILi2EZNS0_43_GLOBAL__N__7cc8d1ed_10_Dropout_cu_0e96ed3819masked_scale_kernelIbffEEvRNS_6TensorERKS4_S7_T1_EUlfbE_St5arrayIPcLm3EEEEviT0_S8_,"a",@progbits
	.sectionflags	@""
	.align	4
.nv.constant0._ZN2at6native29vectorized_elementwise_kernelILi2EZNS0_43_GLOBAL__N__7cc8d1ed_10_Dropout_cu_0e96ed3819masked_scale_kernelIbffEEvRNS_6TensorERKS4_S7_T1_EUlfbE_St5arrayIPcLm3EEEEviT0_S8_:
	.zero		944


//--------------------- .nv.constant0._ZN2at6native29vectorized_elementwise_kernelILi4EZNS0_43_GLOBAL__N__7cc8d1ed_10_Dropout_cu_0e96ed3819masked_scale_kernelIbffEEvRNS_6TensorERKS4_S7_T1_EUlfbE_St5arrayIPcLm3EEEEviT0_S8_ --------------------------
	.section	.nv.constant0._ZN2at6native29vectorized_elementwise_kernelILi4EZNS0_43_GLOBAL__N__7cc8d1ed_10_Dropout_cu_0e96ed3819masked_scale_kernelIbffEEvRNS_6TensorERKS4_S7_T1_EUlfbE_St5arrayIPcLm3EEEEviT0_S8_,"a",@progbits
	.sectionflags	@""
	.align	4
.nv.constant0._ZN2at6native29vectorized_elementwise_kernelILi4EZNS0_43_GLOBAL__N__7cc8d1ed_10_Dropout_cu_0e96ed3819masked_scale_kernelIbffEEvRNS_6TensorERKS4_S7_T1_EUlfbE_St5arrayIPcLm3EEEEviT0_S8_:
	.zero		944


//--------------------- .nv.constant0._ZN2at6native29vectorized_elementwise_kernelILi8EZNS0_43_GLOBAL__N__7cc8d1ed_10_Dropout_cu_0e96ed3819masked_scale_kernelIbffEEvRNS_6TensorERKS4_S7_T1_EUlfbE_St5arrayIPcLm3EEEEviT0_S8_ --------------------------
	.section	.nv.constant0._ZN2at6native29vectorized_elementwise_kernelILi8EZNS0_43_GLOBAL__N__7cc8d1ed_10_Dropout_cu_0e96ed3819masked_scale_kernelIbffEEvRNS_6TensorERKS4_S7_T1_EUlfbE_St5arrayIPcLm3EEEEviT0_S8_,"a",@progbits
	.sectionflags	@""
	.align	4
.nv.constant0._ZN2at6native29vectorized_elementwise_kernelILi8EZNS0_43_GLOBAL__N__7cc8d1ed_10_Dropout_cu_0e96ed3819masked_scale_kernelIbffEEvRNS_6TensorERKS4_S7_T1_EUlfbE_St5arrayIPcLm3EEEEviT0_S8_:
	.zero		944


//--------------------- .nv.constant0._ZN2at6native18elementwise_kernelILi128ELi4EZNS0_15gpu_kernel_implIZNS0_43_GLOBAL__N__7cc8d1ed_10_Dropout_cu_0e96ed3819masked_scale_kernelIbddEEvRNS_6TensorERKS5_S8_T1_EUldbE_EEvRNS_18TensorIteratorBaseERKT_EUliE_EEviS9_ --------------------------
	.section	.nv.constant0._ZN2at6native18elementwise_kernelILi128ELi4EZNS0_15gpu_kernel_implIZNS0_43_GLOBAL__N__7cc8d1ed_10_Dropout_cu_0e96ed3819masked_scale_kernelIbddEEvRNS_6TensorERKS5_S8_T1_EUldbE_EEvRNS_18TensorIteratorBaseERKT_EUliE_EEviS9_,"a",@progbits
	.sectionflags	@""
	.align	4
.nv.constant0._ZN2at6native18elementwise_kernelILi128ELi4EZNS0_15gpu_kernel_implIZNS0_43_GLOBAL__N__7cc8d1ed_10_Dropout_cu_0e96ed3819masked_scale_kernelIbddEEvRNS_6TensorERKS5_S8_T1_EUldbE_EEvRNS_18TensorIteratorBaseERKT_EUliE_EEviS9_:
	.zero		1568


//--------------------- .nv.constant0._ZN2at6native27unrolled_elementwise_kernelIZNS0_43_GLOBAL__N__7cc8d1ed_10_Dropout_cu_0e96ed3819masked_scale_kernelIbddEEvRNS_6TensorERKS4_S7_T1_EUldbE_St5arrayIPcLm3EELi4E23TrivialOffsetCalculatorILi2EjESD_ILi1EjENS0_6memory12LoadWithCastILi2EEENSG_13StoreWithCastILi1EEEEEviT_T0_T2_T3_T4_T5_ --------------------------
	.section	.nv.constant0._ZN2at6native27unrolled_elementwise_kernelIZNS0_43_GLOBAL__N__7cc8d1ed_10_Dropout_cu_0e96ed3819masked_scale_kernelIbddEEvRNS_6TensorERKS4_S7_T1_EUldbE_St5arrayIPcLm3EELi4E23TrivialOffsetCalculatorILi2EjESD_ILi1EjENS0_6memory12LoadWithCastILi2EEENSG_13StoreWithCastILi1EEEEEviT_T0_T2_T3_T4_T5_,"a",@progbits
	.sectionflags	@""
	.align	4
.nv.constant0._ZN2at6native27unrolled_elementwise_kernelIZNS0_43_GLOBAL__N__7cc8d1ed_10_Dropout_cu_0e96ed3819masked_scale_kernelIbddEEvRNS_6TensorERKS4_S7_T1_EUldbE_St5arrayIPcLm3EELi4E23TrivialOffsetCalculatorILi2EjESD_ILi1EjENS0_6memory12LoadWithCastILi2EEENSG_13StoreWithCastILi1EEEEEviT_T0_T2_T3_T4_T5_:
	.zero		968


//--------------------- .nv.constant0._ZN2at6native18elementwise_kernelILi128ELi2EZNS0_22gpu_kernel_impl_nocastIZNS0_43_GLOBAL__N__7cc8d1ed_10_Dropout_cu_0e96ed3819masked_scale_kernelIbddEEvRNS_6TensorERKS5_S8_T1_EUldbE_EEvRNS_18TensorIteratorBaseERKT_EUliE_EEviS9_ --------------------------
	.section	.nv.constant0._ZN2at6native18elementwise_kernelILi128ELi2EZNS0_22gpu_kernel_impl_nocastIZNS0_43_GLOBAL__N__7cc8d1ed_10_Dropout_cu_0e96ed3819masked_scale_kernelIbddEEvRNS_6TensorERKS5_S8_T1_EUldbE_EEvRNS_18TensorIteratorBaseERKT_EUliE_EEviS9_,"a",@progbits
	.sectionflags	@""
	.align	4
.nv.constant0._ZN2at6native18elementwise_kernelILi128ELi2EZNS0_22gpu_kernel_impl_nocastIZNS0_43_GLOBAL__N__7cc8d1ed_10_Dropout_cu_0e96ed3819masked_scale_kernelIbddEEvRNS_6TensorERKS5_S8_T1_EUldbE_EEvRNS_18TensorIteratorBaseERKT_EUliE_EEviS9_:
	.zero		1560


//--------------------- .nv.constant0._ZN2at6native27unrolled_elementwise_kernelIZNS0_43_GLOBAL__N__7cc8d1ed_10_Dropout_cu_0e96ed3819masked_scale_kernelIbddEEvRNS_6TensorERKS4_S7_T1_EUldbE_St5arrayIPcLm3EELi4E23TrivialOffsetCalculatorILi2EjESD_ILi1EjENS0_6memory15LoadWithoutCastENSG_16StoreWithoutCastEEEviT_T0_T2_T3_T4_T5_ --------------------------
	.section	.nv.constant0._ZN2at6native27unrolled_elementwise_kernelIZNS0_43_GLOBAL__N__7cc8d1ed_10_Dropout_cu_0e96ed3819masked_scale_kernelIbddEEvRNS_6TensorERKS4_S7_T1_EUldbE_St5arrayIPcLm3EELi4E23TrivialOffsetCalculatorILi2EjESD_ILi1EjENS0_6memory15LoadWithoutCastENSG_16StoreWithoutCastEEEviT_T0_T2_T3_T4_T5_,"a",@progbits
	.sectionflags	@""
	.align	4
.nv.constant0._ZN2at6native27unrolled_elementwise_kernelIZNS0_43_GLOBAL__N__7cc8d1ed_10_Dropout_cu_0e96ed3819masked_scale_kernelIbddEEvRNS_6TensorERKS4_S7_T1_EUldbE_St5arrayIPcLm3EELi4E23TrivialOffsetCalculatorILi2EjESD_ILi1EjENS0_6memory15LoadWithoutCastENSG_16StoreWithoutCastEEEviT_T0_T2_T3_T4_T5_:
	.zero		948


//--------------------- .nv.constant0._ZN2at6native29vectorized_elementwise_kernelILi2EZNS0_43_GLOBAL__N__7cc8d1ed_10_Dropout_cu_0e96ed3819masked_scale_kernelIbddEEvRNS_6TensorERKS4_S7_T1_EUldbE_St5arrayIPcLm3EEEEviT0_S8_ --------------------------
	.section	.nv.constant0._ZN2at6native29vectorized_elementwise_kernelILi2EZNS0_43_GLOBAL__N__7cc8d1ed_10_Dropout_cu_0e96ed3819masked_scale_kernelIbddEEvRNS_6TensorERKS4_S7_T1_EUldbE_St5arrayIPcLm3EEEEviT0_S8_,"a",@progbits
	.sectionflags	@""
	.align	4
.nv.constant0._ZN2at6native29vectorized_elementwise_kernelILi2EZNS0_43_GLOBAL__N__7cc8d1ed_10_Dropout_cu_0e96ed3819masked_scale_kernelIbddEEvRNS_6TensorERKS4_S7_T1_EUldbE_St5arrayIPcLm3EEEEviT0_S8_:
	.zero		944


//--------------------- .nv.constant0._ZN2at6native29vectorized_elementwise_kernelILi4EZNS0_43_GLOBAL__N__7cc8d1ed_10_Dropout_cu_0e96ed3819masked_scale_kernelIbddEEvRNS_6TensorERKS4_S7_T1_EUldbE_St5arrayIPcLm3EEEEviT0_S8_ --------------------------
	.section	.nv.constant0._ZN2at6native29vectorized_elementwise_kernelILi4EZNS0_43_GLOBAL__N__7cc8d1ed_10_Dropout_cu_0e96ed3819masked_scale_kernelIbddEEvRNS_6TensorERKS4_S7_T1_EUldbE_St5arrayIPcLm3EEEEviT0_S8_,"a",@progbits
	.sectionflags	@""
	.align	4
.nv.constant0._ZN2at6native29vectorized_elementwise_kernelILi4EZNS0_43_GLOBAL__N__7cc8d1ed_10_Dropout_cu_0e96ed3819masked_scale_kernelIbddEEvRNS_6TensorERKS4_S7_T1_EUldbE_St5arrayIPcLm3EEEEviT0_S8_:
	.zero		944


//--------------------- .nv.constant0._ZN2at6native29vectorized_elementwise_kernelILi8EZNS0_43_GLOBAL__N__7cc8d1ed_10_Dropout_cu_0e96ed3819masked_scale_kernelIbddEEvRNS_6TensorERKS4_S7_T1_EUldbE_St5arrayIPcLm3EEEEviT0_S8_ --------------------------
	.section	.nv.constant0._ZN2at6native29vectorized_elementwise_kernelILi8EZNS0_43_GLOBAL__N__7cc8d1ed_10_Dropout_cu_0e96ed3819masked_scale_kernelIbddEEvRNS_6TensorERKS4_S7_T1_EUldbE_St5arrayIPcLm3EEEEviT0_S8_,"a",@progbits
	.sectionflags	@""
	.align	4
.nv.constant0._ZN2at6native29vectorized_elementwise_kernelILi8EZNS0_43_GLOBAL__N__7cc8d1ed_10_Dropout_cu_0e96ed3819masked_scale_kernelIbddEEvRNS_6TensorERKS4_S7_T1_EUldbE_St5arrayIPcLm3EEEEviT0_S8_:
	.zero		944


//--------------------- SYMBOLS --------------------------

	.type		.nv.reservedSmem.offset0,@object
	.size		.nv.reservedSmem.offset0,0x4
	.type		__assertfail,@function
